	.target	sm_90a

	.elftype	@"ET_EXEC"


//--------------------- .note.nv.tkinfo           --------------------------
	.section	.note.nv.tkinfo,"",@"SHT_NOTE"
	.sectionflags	@"SHF_NOTE_NV_TKINFO"
	.tkinfo
        /*0018*/ 	.word	0x00000002
        /*0030*/ 	.string	""
        /*0030*/ 	.string	"ptxas"
        /*0030*/ 	.string	"Cuda compilation tools, release 13.0, V13.0.88"
        /*0030*/ 	.string	"Build cuda_13.0.r13.0/compiler.36424714_0"
        /*0030*/ 	.string	"-arch sm_90a -m 64 "



//--------------------- .note.nv.cuinfo           --------------------------
	.section	.note.nv.cuinfo,"",@"SHT_NOTE"
	.sectionflags	@"SHF_NOTE_NV_CUINFO"
        /*0018*/ 	.short	0x0002
        /*001a*/ 	.short	0x005a
        /*001c*/ 	.short	0x0082
	.zero		2


//--------------------- .nv.info                  --------------------------
	.section	.nv.info,"",@"SHT_CUDA_INFO"
	.align	4


	//----- nvinfo : EIATTR_REGCOUNT
	.align		4
        /*0000*/ 	.byte	0x04, 0x2f
        /*0002*/ 	.short	(.L_20 - .L_19)
	.align		4
.L_19:
        /*0004*/ 	.word	index@(_ZN7cutlass13device_kernelIN5flash11enable_sm90INS1_16FlashAttnFwdSm90INS1_25CollectiveMainloopFwdSm90ILi2EN4cute5tupleIJNS5_1CILi1EEES8_S8_EEENS6_IJNS7_ILi64EEESA_SA_EEELi512ENS_6half_tEfNS_4arch4Sm90ELb1ELb0ELb0ELb1ELb1ELb1ELb1ELb0ELb0ELb1ELb0ELb0EEENS1_21CollectiveEpilogueFwdINS6_IJSA_NS7_ILi512EEESA_EEES9_SC_SE_Li256ELb1ELb1ELb0ELb0EEENS1_36VarlenDynamicPersistentTileSchedulerILi64ELi64ELi256ELi128ELb0ELb1ELb1ELb1ELb1ELb1EEEEEEEEEvNT_6ParamsE)
        /*0008*/ 	.word	0x000000a8


	//----- nvinfo : EIATTR_FRAME_SIZE
	.align		4
.L_20:
        /*000c*/ 	.byte	0x04, 0x11
        /*000e*/ 	.short	(.L_22 - .L_21)
	.align		4
.L_21:
        /*0010*/ 	.word	index@(_ZN7cutlass13device_kernelIN5flash11enable_sm90INS1_16FlashAttnFwdSm90INS1_25CollectiveMainloopFwdSm90ILi2EN4cute5tupleIJNS5_1CILi1EEES8_S8_EEENS6_IJNS7_ILi64EEESA_SA_EEELi512ENS_6half_tEfNS_4arch4Sm90ELb1ELb0ELb0ELb1ELb1ELb1ELb1ELb0ELb0ELb1ELb0ELb0EEENS1_21CollectiveEpilogueFwdINS6_IJSA_NS7_ILi512EEESA_EEES9_SC_SE_Li256ELb1ELb1ELb0ELb0EEENS1_36VarlenDynamicPersistentTileSchedulerILi64ELi64ELi256ELi128ELb0ELb1ELb1ELb1ELb1ELb1EEEEEEEEEvNT_6ParamsE)
        /*0014*/ 	.word	0x00000078


	//----- nvinfo : EIATTR_REGCOUNT
	.align		4
.L_22:
        /*0018*/ 	.byte	0x04, 0x2f
        /*001a*/ 	.short	(.L_24 - .L_23)
	.align		4
.L_23:
        /*001c*/ 	.word	index@(_ZN7cutlass13device_kernelIN5flash11enable_sm90INS1_16FlashAttnFwdSm90INS1_25CollectiveMainloopFwdSm90ILi2EN4cute5tupleIJNS5_1CILi1EEES8_S8_EEENS6_IJNS7_ILi64EEESA_SA_EEELi512ENS_6half_tEfNS_4arch4Sm90ELb1ELb0ELb0ELb1ELb1ELb0ELb1ELb0ELb0ELb1ELb0ELb0EEENS1_21CollectiveEpilogueFwdINS6_IJSA_NS7_ILi512EEESA_EEES9_SC_SE_Li256ELb1ELb1ELb0ELb0EEENS1_36VarlenDynamicPersistentTileSchedulerILi64ELi64ELi256ELi128ELb0ELb1ELb1ELb1ELb1ELb1EEEEEEEEEvNT_6ParamsE)
        /*0020*/ 	.word	0x000000a8


	//----- nvinfo : EIATTR_FRAME_SIZE
	.align		4
.L_24:
        /*0024*/ 	.byte	0x04, 0x11
        /*0026*/ 	.short	(.L_26 - .L_25)
	.align		4
.L_25:
        /*0028*/ 	.word	index@(_ZN7cutlass13device_kernelIN5flash11enable_sm90INS1_16FlashAttnFwdSm90INS1_25CollectiveMainloopFwdSm90ILi2EN4cute5tupleIJNS5_1CILi1EEES8_S8_EEENS6_IJNS7_ILi64EEESA_SA_EEELi512ENS_6half_tEfNS_4arch4Sm90ELb1ELb0ELb0ELb1ELb1ELb0ELb1ELb0ELb0ELb1ELb0ELb0EEENS1_21CollectiveEpilogueFwdINS6_IJSA_NS7_ILi512EEESA_EEES9_SC_SE_Li256ELb1ELb1ELb0ELb0EEENS1_36VarlenDynamicPersistentTileSchedulerILi64ELi64ELi256ELi128ELb0ELb1ELb1ELb1ELb1ELb1EEEEEEEEEvNT_6ParamsE)
        /*002c*/ 	.word	0x00000028


	//----- nvinfo : EIATTR_REGCOUNT
	.align		4
.L_26:
        /*0030*/ 	.byte	0x04, 0x2f
        /*0032*/ 	.short	(.L_28 - .L_27)
	.align		4
.L_27:
        /*0034*/ 	.word	index@(_ZN7cutlass13device_kernelIN5flash11enable_sm90INS1_16FlashAttnFwdSm90INS1_25CollectiveMainloopFwdSm90ILi2EN4cute5tupleIJNS5_1CILi1EEES8_S8_EEENS6_IJNS7_ILi64EEESA_SA_EEELi512ENS_6half_tEfNS_4arch4Sm90ELb1ELb0ELb0ELb1ELb1ELb1ELb0ELb0ELb0ELb1ELb0ELb0EEENS1_21CollectiveEpilogueFwdINS6_IJSA_NS7_ILi512EEESA_EEES9_SC_SE_Li256ELb1ELb1ELb0ELb0EEENS1_36VarlenDynamicPersistentTileSchedulerILi64ELi64ELi256ELi128ELb0ELb1ELb1ELb1ELb1ELb1EEEEEEEEEvNT_6ParamsE)
        /*0038*/ 	.word	0x000000a8


	//----- nvinfo : EIATTR_FRAME_SIZE
	.align		4
.L_28:
        /*003c*/ 	.byte	0x04, 0x11
        /*003e*/ 	.short	(.L_30 - .L_29)
	.align		4
.L_29:
        /*0040*/ 	.word	index@(_ZN7cutlass13device_kernelIN5flash11enable_sm90INS1_16FlashAttnFwdSm90INS1_25CollectiveMainloopFwdSm90ILi2EN4cute5tupleIJNS5_1CILi1EEES8_S8_EEENS6_IJNS7_ILi64EEESA_SA_EEELi512ENS_6half_tEfNS_4arch4Sm90ELb1ELb0ELb0ELb1ELb1ELb1ELb0ELb0ELb0ELb1ELb0ELb0EEENS1_21CollectiveEpilogueFwdINS6_IJSA_NS7_ILi512EEESA_EEES9_SC_SE_Li256ELb1ELb1ELb0ELb0EEENS1_36VarlenDynamicPersistentTileSchedulerILi64ELi64ELi256ELi128ELb0ELb1ELb1ELb1ELb1ELb1EEEEEEEEEvNT_6ParamsE)
        /*0044*/ 	.word	0x00000060


	//----- nvinfo : EIATTR_REGCOUNT
	.align		4
.L_30:
        /*0048*/ 	.byte	0x04, 0x2f
        /*004a*/ 	.short	(.L_32 - .L_31)
	.align		4
.L_31:
        /*004c*/ 	.word	index@(_ZN7cutlass13device_kernelIN5flash11enable_sm90INS1_16FlashAttnFwdSm90INS1_25CollectiveMainloopFwdSm90ILi2EN4cute5tupleIJNS5_1CILi1EEES8_S8_EEENS6_IJNS7_ILi64EEESA_SA_EEELi512ENS_6half_tEfNS_4arch4Sm90ELb1ELb0ELb0ELb1ELb1ELb0ELb0ELb0ELb0ELb1ELb0ELb0EEENS1_21CollectiveEpilogueFwdINS6_IJSA_NS7_ILi512EEESA_EEES9_SC_SE_Li256ELb1ELb1ELb0ELb0EEENS1_36VarlenDynamicPersistentTileSchedulerILi64ELi64ELi256ELi128ELb0ELb1ELb1ELb1ELb1ELb1EEEEEEEEEvNT_6ParamsE)
        /*0050*/ 	.word	0x000000a8


	//----- nvinfo : EIATTR_FRAME_SIZE
	.align		4
.L_32:
        /*0054*/ 	.byte	0x04, 0x11
        /*0056*/ 	.short	(.L_34 - .L_33)
	.align		4
.L_33:
        /*0058*/ 	.word	index@(_ZN7cutlass13device_kernelIN5flash11enable_sm90INS1_16FlashAttnFwdSm90INS1_25CollectiveMainloopFwdSm90ILi2EN4cute5tupleIJNS5_1CILi1EEES8_S8_EEENS6_IJNS7_ILi64EEESA_SA_EEELi512ENS_6half_tEfNS_4arch4Sm90ELb1ELb0ELb0ELb1ELb1ELb0ELb0ELb0ELb0ELb1ELb0ELb0EEENS1_21CollectiveEpilogueFwdINS6_IJSA_NS7_ILi512EEESA_EEES9_SC_SE_Li256ELb1ELb1ELb0ELb0EEENS1_36VarlenDynamicPersistentTileSchedulerILi64ELi64ELi256ELi128ELb0ELb1ELb1ELb1ELb1ELb1EEEEEEEEEvNT_6ParamsE)
        /*005c*/ 	.word	0x00000030


	//----- nvinfo : EIATTR_REGCOUNT
	.align		4
.L_34:
        /*0060*/ 	.byte	0x04, 0x2f
        /*0062*/ 	.short	(.L_36 - .L_35)
	.align		4
.L_35:
        /*0064*/ 	.word	index@(_ZN7cutlass13device_kernelIN5flash11enable_sm90INS1_16FlashAttnFwdSm90INS1_25CollectiveMainloopFwdSm90ILi2EN4cute5tupleIJNS5_1CILi1EEES8_S8_EEENS6_IJNS7_ILi64EEESA_SA_EEELi512ENS_6half_tEfNS_4arch4Sm90ELb1ELb0ELb0ELb0ELb1ELb0ELb1ELb0ELb0ELb1ELb0ELb0EEENS1_21CollectiveEpilogueFwdINS6_IJSA_NS7_ILi512EEESA_EEES9_SC_SE_Li256ELb0ELb1ELb0ELb0EEENS1_30DynamicPersistentTileSchedulerILi256ELi128ELb0ELb1ELb1EEEEEEEEEvNT_6ParamsE)
        /*0068*/ 	.word	0x000000a8


	//----- nvinfo : EIATTR_FRAME_SIZE
	.align		4
.L_36:
        /*006c*/ 	.byte	0x04, 0x11
        /*006e*/ 	.short	(.L_38 - .L_37)
	.align		4
.L_37:
        /*0070*/ 	.word	index@(_ZN7cutlass13device_kernelIN5flash11enable_sm90INS1_16FlashAttnFwdSm90INS1_25CollectiveMainloopFwdSm90ILi2EN4cute5tupleIJNS5_1CILi1EEES8_S8_EEENS6_IJNS7_ILi64EEESA_SA_EEELi512ENS_6half_tEfNS_4arch4Sm90ELb1ELb0ELb0ELb0ELb1ELb0ELb1ELb0ELb0ELb1ELb0ELb0EEENS1_21CollectiveEpilogueFwdINS6_IJSA_NS7_ILi512EEESA_EEES9_SC_SE_Li256ELb0ELb1ELb0ELb0EEENS1_30DynamicPersistentTileSchedulerILi256ELi128ELb0ELb1ELb1EEEEEEEEEvNT_6ParamsE)
        /*0074*/ 	.word	0x00000018


	//----- nvinfo : EIATTR_REGCOUNT
	.align		4
.L_38:
        /*0078*/ 	.byte	0x04, 0x2f
        /*007a*/ 	.short	(.L_40 - .L_39)
	.align		4
.L_39:
        /*007c*/ 	.word	index@(_ZN7cutlass13device_kernelIN5flash11enable_sm90INS1_16FlashAttnFwdSm90INS1_25CollectiveMainloopFwdSm90ILi2EN4cute5tupleIJNS5_1CILi1EEES8_S8_EEENS6_IJNS7_ILi64EEESA_SA_EEELi512ENS_6half_tEfNS_4arch4Sm90ELb1ELb0ELb0ELb0ELb1ELb0ELb0ELb0ELb0ELb1ELb0ELb0EEENS1_21CollectiveEpilogueFwdINS6_IJSA_NS7_ILi512EEESA_EEES9_SC_SE_Li256ELb0ELb1ELb0ELb0EEENS1_30DynamicPersistentTileSchedulerILi256ELi128ELb0ELb1ELb1EEEEEEEEEvNT_6ParamsE)
        /*0080*/ 	.word	0x000000a8


	//----- nvinfo : EIATTR_FRAME_SIZE
	.align		4
.L_40:
        /*0084*/ 	.byte	0x04, 0x11
        /*0086*/ 	.short	(.L_42 - .L_41)
	.align		4
.L_41:
        /*0088*/ 	.word	index@(_ZN7cutlass13device_kernelIN5flash11enable_sm90INS1_16FlashAttnFwdSm90INS1_25CollectiveMainloopFwdSm90ILi2EN4cute5tupleIJNS5_1CILi1EEES8_S8_EEENS6_IJNS7_ILi64EEESA_SA_EEELi512ENS_6half_tEfNS_4arch4Sm90ELb1ELb0ELb0ELb0ELb1ELb0ELb0ELb0ELb0ELb1ELb0ELb0EEENS1_21CollectiveEpilogueFwdINS6_IJSA_NS7_ILi512EEESA_EEES9_SC_SE_Li256ELb0ELb1ELb0ELb0EEENS1_30DynamicPersistentTileSchedulerILi256ELi128ELb0ELb1ELb1EEEEEEEEEvNT_6ParamsE)
        /*008c*/ 	.word	0x00000010


	//----- nvinfo : EIATTR_REGCOUNT
	.align		4
.L_42:
        /*0090*/ 	.byte	0x04, 0x2f
        /*0092*/ 	.short	(.L_44 - .L_43)
	.align		4
.L_43:
        /*0094*/ 	.word	index@(_ZN7cutlass13device_kernelIN5flash11enable_sm90INS1_16FlashAttnFwdSm90INS1_25CollectiveMainloopFwdSm90ILi2EN4cute5tupleIJNS5_1CILi1EEES8_S8_EEENS6_IJNS7_ILi64EEESA_SA_EEELi512ENS_6half_tEfNS_4arch4Sm90ELb0ELb1ELb0ELb1ELb1ELb1ELb1ELb0ELb0ELb1ELb0ELb0EEENS1_21CollectiveEpilogueFwdINS6_IJSA_NS7_ILi512EEESA_EEES9_SC_SE_Li256ELb1ELb1ELb0ELb0EEENS1_36VarlenDynamicPersistentTileSchedulerILi64ELi64ELi256ELi128ELb0ELb1ELb1ELb1ELb0ELb1EEEEEEEEEvNT_6ParamsE)
        /*0098*/ 	.word	0x000000a8


	//----- nvinfo : EIATTR_FRAME_SIZE
	.align		4
.L_44:
        /*009c*/ 	.byte	0x04, 0x11
        /*009e*/ 	.short	(.L_46 - .L_45)
	.align		4
.L_45:
        /*00a0*/ 	.word	index@(_ZN7cutlass13device_kernelIN5flash11enable_sm90INS1_16FlashAttnFwdSm90INS1_25CollectiveMainloopFwdSm90ILi2EN4cute5tupleIJNS5_1CILi1EEES8_S8_EEENS6_IJNS7_ILi64EEESA_SA_EEELi512ENS_6half_tEfNS_4arch4Sm90ELb0ELb1ELb0ELb1ELb1ELb1ELb1ELb0ELb0ELb1ELb0ELb0EEENS1_21CollectiveEpilogueFwdINS6_IJSA_NS7_ILi512EEESA_EEES9_SC_SE_Li256ELb1ELb1ELb0ELb0EEENS1_36VarlenDynamicPersistentTileSchedulerILi64ELi64ELi256ELi128ELb0ELb1ELb1ELb1ELb0ELb1EEEEEEEEEvNT_6ParamsE)
        /*00a4*/ 	.word	0x00000070


	//----- nvinfo : EIATTR_REGCOUNT
	.align		4
.L_46:
        /*00a8*/ 	.byte	0x04, 0x2f
        /*00aa*/ 	.short	(.L_48 - .L_47)
	.align		4
.L_47:
        /*00ac*/ 	.word	index@(_ZN7cutlass13device_kernelIN5flash11enable_sm90INS1_16FlashAttnFwdSm90INS1_25CollectiveMainloopFwdSm90ILi2EN4cute5tupleIJNS5_1CILi1EEES8_S8_EEENS6_IJNS7_ILi64EEESA_SA_EEELi512ENS_6half_tEfNS_4arch4Sm90ELb0ELb1ELb0ELb1ELb1ELb0ELb1ELb0ELb0ELb1ELb0ELb0EEENS1_21CollectiveEpilogueFwdINS6_IJSA_NS7_ILi512EEESA_EEES9_SC_SE_Li256ELb1ELb1ELb0ELb0EEENS1_36VarlenDynamicPersistentTileSchedulerILi64ELi64ELi256ELi128ELb0ELb1ELb1ELb1ELb0ELb1EEEEEEEEEvNT_6ParamsE)
        /*00b0*/ 	.word	0x000000a8


	//----- nvinfo : EIATTR_FRAME_SIZE
	.align		4
.L_48:
        /*00b4*/ 	.byte	0x04, 0x11
        /*00b6*/ 	.short	(.L_50 - .L_49)
	.align		4
.L_49:
        /*00b8*/ 	.word	index@(_ZN7cutlass13device_kernelIN5flash11enable_sm90INS1_16FlashAttnFwdSm90INS1_25CollectiveMainloopFwdSm90ILi2EN4cute5tupleIJNS5_1CILi1EEES8_S8_EEENS6_IJNS7_ILi64EEESA_SA_EEELi512ENS_6half_tEfNS_4arch4Sm90ELb0ELb1ELb0ELb1ELb1ELb0ELb1ELb0ELb0ELb1ELb0ELb0EEENS1_21CollectiveEpilogueFwdINS6_IJSA_NS7_ILi512EEESA_EEES9_SC_SE_Li256ELb1ELb1ELb0ELb0EEENS1_36VarlenDynamicPersistentTileSchedulerILi64ELi64ELi256ELi128ELb0ELb1ELb1ELb1ELb0ELb1EEEEEEEEEvNT_6ParamsE)
        /*00bc*/ 	.word	0x00000038


	//----- nvinfo : EIATTR_REGCOUNT
	.align		4
.L_50:
        /*00c0*/ 	.byte	0x04, 0x2f
        /*00c2*/ 	.short	(.L_52 - .L_51)
	.align		4
.L_51:
        /*00c4*/ 	.word	index@(_ZN7cutlass13device_kernelIN5flash11enable_sm90INS1_16FlashAttnFwdSm90INS1_25CollectiveMainloopFwdSm90ILi2EN4cute5tupleIJNS5_1CILi1EEES8_S8_EEENS6_IJNS7_ILi64EEESA_SA_EEELi512ENS_6half_tEfNS_4arch4Sm90ELb0ELb1ELb0ELb1ELb1ELb1ELb0ELb0ELb0ELb1ELb0ELb0EEENS1_21CollectiveEpilogueFwdINS6_IJSA_NS7_ILi512EEESA_EEES9_SC_SE_Li256ELb1ELb1ELb0ELb0EEENS1_36VarlenDynamicPersistentTileSchedulerILi64ELi64ELi256ELi128ELb0ELb1ELb1ELb1ELb0ELb1EEEEEEEEEvNT_6ParamsE)
        /*00c8*/ 	.word	0x000000a8


	//----- nvinfo : EIATTR_FRAME_SIZE
	.align		4
.L_52:
        /*00cc*/ 	.byte	0x04, 0x11
        /*00ce*/ 	.short	(.L_54 - .L_53)
	.align		4
.L_53:
        /*00d0*/ 	.word	index@(_ZN7cutlass13device_kernelIN5flash11enable_sm90INS1_16FlashAttnFwdSm90INS1_25CollectiveMainloopFwdSm90ILi2EN4cute5tupleIJNS5_1CILi1EEES8_S8_EEENS6_IJNS7_ILi64EEESA_SA_EEELi512ENS_6half_tEfNS_4arch4Sm90ELb0ELb1ELb0ELb1ELb1ELb1ELb0ELb0ELb0ELb1ELb0ELb0EEENS1_21CollectiveEpilogueFwdINS6_IJSA_NS7_ILi512EEESA_EEES9_SC_SE_Li256ELb1ELb1ELb0ELb0EEENS1_36VarlenDynamicPersistentTileSchedulerILi64ELi64ELi256ELi128ELb0ELb1ELb1ELb1ELb0ELb1EEEEEEEEEvNT_6ParamsE)
        /*00d4*/ 	.word	0x00000068


	//----- nvinfo : EIATTR_REGCOUNT
	.align		4
.L_54:
        /*00d8*/ 	.byte	0x04, 0x2f
        /*00da*/ 	.short	(.L_56 - .L_55)
	.align		4
.L_55:
        /*00dc*/ 	.word	index@(_ZN7cutlass13device_kernelIN5flash11enable_sm90INS1_16FlashAttnFwdSm90INS1_25CollectiveMainloopFwdSm90ILi2EN4cute5tupleIJNS5_1CILi1EEES8_S8_EEENS6_IJNS7_ILi64EEESA_SA_EEELi512ENS_6half_tEfNS_4arch4Sm90ELb0ELb1ELb0ELb1ELb1ELb0ELb0ELb0ELb0ELb1ELb0ELb0EEENS1_21CollectiveEpilogueFwdINS6_IJSA_NS7_ILi512EEESA_EEES9_SC_SE_Li256ELb1ELb1ELb0ELb0EEENS1_36VarlenDynamicPersistentTileSchedulerILi64ELi64ELi256ELi128ELb0ELb1ELb1ELb1ELb0ELb1EEEEEEEEEvNT_6ParamsE)
        /*00e0*/ 	.word	0x000000a8


	//----- nvinfo : EIATTR_FRAME_SIZE
	.align		4
.L_56:
        /*00e4*/ 	.byte	0x04, 0x11
        /*00e6*/ 	.short	(.L_58 - .L_57)
	.align		4
.L_57:
        /*00e8*/ 	.word	index@(_ZN7cutlass13device_kernelIN5flash11enable_sm90INS1_16FlashAttnFwdSm90INS1_25CollectiveMainloopFwdSm90ILi2EN4cute5tupleIJNS5_1CILi1EEES8_S8_EEENS6_IJNS7_ILi64EEESA_SA_EEELi512ENS_6half_tEfNS_4arch4Sm90ELb0ELb1ELb0ELb1ELb1ELb0ELb0ELb0ELb0ELb1ELb0ELb0EEENS1_21CollectiveEpilogueFwdINS6_IJSA_NS7_ILi512EEESA_EEES9_SC_SE_Li256ELb1ELb1ELb0ELb0EEENS1_36VarlenDynamicPersistentTileSchedulerILi64ELi64ELi256ELi128ELb0ELb1ELb1ELb1ELb0ELb1EEEEEEEEEvNT_6ParamsE)
        /*00ec*/ 	.word	0x00000020


	//----- nvinfo : EIATTR_REGCOUNT
	.align		4
.L_58:
        /*00f0*/ 	.byte	0x04, 0x2f
        /*00f2*/ 	.short	(.L_60 - .L_59)
	.align		4
.L_59:
        /*00f4*/ 	.word	index@(_ZN7cutlass13device_kernelIN5flash11enable_sm90INS1_16FlashAttnFwdSm90INS1_25CollectiveMainloopFwdSm90ILi2EN4cute5tupleIJNS5_1CILi1EEES8_S8_EEENS6_IJNS7_ILi64EEESA_SA_EEELi512ENS_6half_tEfNS_4arch4Sm90ELb0ELb1ELb0ELb0ELb1ELb0ELb1ELb0ELb0ELb1ELb0ELb0EEENS1_21CollectiveEpilogueFwdINS6_IJSA_NS7_ILi512EEESA_EEES9_SC_SE_Li256ELb0ELb1ELb0ELb0EEENS1_30DynamicPersistentTileSchedulerILi256ELi128ELb0ELb1ELb1EEEEEEEEEvNT_6ParamsE)
        /*00f8*/ 	.word	0x000000a8


	//----- nvinfo : EIATTR_FRAME_SIZE
	.align		4
.L_60:
        /*00fc*/ 	.byte	0x04, 0x11
        /*00fe*/ 	.short	(.L_62 - .L_61)
	.align		4
.L_61:
        /*0100*/ 	.word	index@(_ZN7cutlass13device_kernelIN5flash11enable_sm90INS1_16FlashAttnFwdSm90INS1_25CollectiveMainloopFwdSm90ILi2EN4cute5tupleIJNS5_1CILi1EEES8_S8_EEENS6_IJNS7_ILi64EEESA_SA_EEELi512ENS_6half_tEfNS_4arch4Sm90ELb0ELb1ELb0ELb0ELb1ELb0ELb1ELb0ELb0ELb1ELb0ELb0EEENS1_21CollectiveEpilogueFwdINS6_IJSA_NS7_ILi512EEESA_EEES9_SC_SE_Li256ELb0ELb1ELb0ELb0EEENS1_30DynamicPersistentTileSchedulerILi256ELi128ELb0ELb1ELb1EEEEEEEEEvNT_6ParamsE)
        /*0104*/ 	.word	0x00000020


	//----- nvinfo : EIATTR_REGCOUNT
	.align		4
.L_62:
        /*0108*/ 	.byte	0x04, 0x2f
        /*010a*/ 	.short	(.L_64 - .L_63)
	.align		4
.L_63:
        /*010c*/ 	.word	index@(_ZN7cutlass13device_kernelIN5flash11enable_sm90INS1_16FlashAttnFwdSm90INS1_25CollectiveMainloopFwdSm90ILi2EN4cute5tupleIJNS5_1CILi1EEES8_S8_EEENS6_IJNS7_ILi64EEESA_SA_EEELi512ENS_6half_tEfNS_4arch4Sm90ELb0ELb1ELb0ELb0ELb1ELb0ELb0ELb0ELb0ELb1ELb0ELb0EEENS1_21CollectiveEpilogueFwdINS6_IJSA_NS7_ILi512EEESA_EEES9_SC_SE_Li256ELb0ELb1ELb0ELb0EEENS1_30DynamicPersistentTileSchedulerILi256ELi128ELb0ELb1ELb1EEEEEEEEEvNT_6ParamsE)
        /*0110*/ 	.word	0x000000a8


	//----- nvinfo : EIATTR_FRAME_SIZE
	.align		4
.L_64:
        /*0114*/ 	.byte	0x04, 0x11
        /*0116*/ 	.short	(.L_66 - .L_65)
	.align		4
.L_65:
        /*0118*/ 	.word	index@(_ZN7cutlass13device_kernelIN5flash11enable_sm90INS1_16FlashAttnFwdSm90INS1_25CollectiveMainloopFwdSm90ILi2EN4cute5tupleIJNS5_1CILi1EEES8_S8_EEENS6_IJNS7_ILi64EEESA_SA_EEELi512ENS_6half_tEfNS_4arch4Sm90ELb0ELb1ELb0ELb0ELb1ELb0ELb0ELb0ELb0ELb1ELb0ELb0EEENS1_21CollectiveEpilogueFwdINS6_IJSA_NS7_ILi512EEESA_EEES9_SC_SE_Li256ELb0ELb1ELb0ELb0EEENS1_30DynamicPersistentTileSchedulerILi256ELi128ELb0ELb1ELb1EEEEEEEEEvNT_6ParamsE)
        /*011c*/ 	.word	0x00000010


	//----- nvinfo : EIATTR_REGCOUNT
	.align		4
.L_66:
        /*0120*/ 	.byte	0x04, 0x2f
        /*0122*/ 	.short	(.L_68 - .L_67)
	.align		4
.L_67:
        /*0124*/ 	.word	index@(_ZN7cutlass13device_kernelIN5flash11enable_sm90INS1_16FlashAttnFwdSm90INS1_25CollectiveMainloopFwdSm90ILi2EN4cute5tupleIJNS5_1CILi1EEES8_S8_EEENS6_IJNS7_ILi64EEESA_SA_EEELi512ENS_6half_tEfNS_4arch4Sm90ELb0ELb0ELb0ELb1ELb1ELb1ELb1ELb0ELb0ELb1ELb0ELb0EEENS1_21CollectiveEpilogueFwdINS6_IJSA_NS7_ILi512EEESA_EEES9_SC_SE_Li256ELb1ELb1ELb0ELb0EEENS1_36VarlenDynamicPersistentTileSchedulerILi64ELi64ELi256ELi128ELb0ELb1ELb1ELb0ELb1ELb1EEEEEEEEEvNT_6ParamsE)
        /*0128*/ 	.word	0x000000a8


	//----- nvinfo : EIATTR_FRAME_SIZE
	.align		4
.L_68:
        /*012c*/ 	.byte	0x04, 0x11
        /*012e*/ 	.short	(.L_70 - .L_69)
	.align		4
.L_69:
        /*0130*/ 	.word	index@(_ZN7cutlass13device_kernelIN5flash11enable_sm90INS1_16FlashAttnFwdSm90INS1_25CollectiveMainloopFwdSm90ILi2EN4cute5tupleIJNS5_1CILi1EEES8_S8_EEENS6_IJNS7_ILi64EEESA_SA_EEELi512ENS_6half_tEfNS_4arch4Sm90ELb0ELb0ELb0ELb1ELb1ELb1ELb1ELb0ELb0ELb1ELb0ELb0EEENS1_21CollectiveEpilogueFwdINS6_IJSA_NS7_ILi512EEESA_EEES9_SC_SE_Li256ELb1ELb1ELb0ELb0EEENS1_36VarlenDynamicPersistentTileSchedulerILi64ELi64ELi256ELi128ELb0ELb1ELb1ELb0ELb1ELb1EEEEEEEEEvNT_6ParamsE)
        /*0134*/ 	.word	0x00000080


	//----- nvinfo : EIATTR_REGCOUNT
	.align		4
.L_70:
        /*0138*/ 	.byte	0x04, 0x2f
        /*013a*/ 	.short	(.L_72 - .L_71)
	.align		4
.L_71:
        /*013c*/ 	.word	index@(_ZN7cutlass13device_kernelIN5flash11enable_sm90INS1_16FlashAttnFwdSm90INS1_25CollectiveMainloopFwdSm90ILi2EN4cute5tupleIJNS5_1CILi1EEES8_S8_EEENS6_IJNS7_ILi64EEESA_SA_EEELi512ENS_6half_tEfNS_4arch4Sm90ELb0ELb0ELb0ELb1ELb1ELb0ELb1ELb0ELb0ELb1ELb0ELb0EEENS1_21CollectiveEpilogueFwdINS6_IJSA_NS7_ILi512EEESA_EEES9_SC_SE_Li256ELb1ELb1ELb0ELb0EEENS1_36VarlenDynamicPersistentTileSchedulerILi64ELi64ELi256ELi128ELb0ELb1ELb1ELb0ELb1ELb1EEEEEEEEEvNT_6ParamsE)
        /*0140*/ 	.word	0x000000a8


	//----- nvinfo : EIATTR_FRAME_SIZE
	.align		4
.L_72:
        /*0144*/ 	.byte	0x04, 0x11
        /*0146*/ 	.short	(.L_74 - .L_73)
	.align		4
.L_73:
        /*0148*/ 	.word	index@(_ZN7cutlass13device_kernelIN5flash11enable_sm90INS1_16FlashAttnFwdSm90INS1_25CollectiveMainloopFwdSm90ILi2EN4cute5tupleIJNS5_1CILi1EEES8_S8_EEENS6_IJNS7_ILi64EEESA_SA_EEELi512ENS_6half_tEfNS_4arch4Sm90ELb0ELb0ELb0ELb1ELb1ELb0ELb1ELb0ELb0ELb1ELb0ELb0EEENS1_21CollectiveEpilogueFwdINS6_IJSA_NS7_ILi512EEESA_EEES9_SC_SE_Li256ELb1ELb1ELb0ELb0EEENS1_36VarlenDynamicPersistentTileSchedulerILi64ELi64ELi256ELi128ELb0ELb1ELb1ELb0ELb1ELb1EEEEEEEEEvNT_6ParamsE)
        /*014c*/ 	.word	0x00000030


	//----- nvinfo : EIATTR_REGCOUNT
	.align		4
.L_74:
        /*0150*/ 	.byte	0x04, 0x2f
        /*0152*/ 	.short	(.L_76 - .L_75)
	.align		4
.L_75:
        /*0154*/ 	.word	index@(_ZN7cutlass13device_kernelIN5flash11enable_sm90INS1_16FlashAttnFwdSm90INS1_25CollectiveMainloopFwdSm90ILi2EN4cute5tupleIJNS5_1CILi1EEES8_S8_EEENS6_IJNS7_ILi64EEESA_SA_EEELi512ENS_6half_tEfNS_4arch4Sm90ELb0ELb0ELb0ELb1ELb1ELb1ELb0ELb0ELb0ELb1ELb0ELb0EEENS1_21CollectiveEpilogueFwdINS6_IJSA_NS7_ILi512EEESA_EEES9_SC_SE_Li256ELb1ELb1ELb0ELb0EEENS1_36VarlenDynamicPersistentTileSchedulerILi64ELi64ELi256ELi128ELb0ELb1ELb1ELb0ELb1ELb1EEEEEEEEEvNT_6ParamsE)
        /*0158*/ 	.word	0x000000a8


	//----- nvinfo : EIATTR_FRAME_SIZE
	.align		4
.L_76:
        /*015c*/ 	.byte	0x04, 0x11
        /*015e*/ 	.short	(.L_78 - .L_77)
	.align		4
.L_77:
        /*0160*/ 	.word	index@(_ZN7cutlass13device_kernelIN5flash11enable_sm90INS1_16FlashAttnFwdSm90INS1_25CollectiveMainloopFwdSm90ILi2EN4cute5tupleIJNS5_1CILi1EEES8_S8_EEENS6_IJNS7_ILi64EEESA_SA_EEELi512ENS_6half_tEfNS_4arch4Sm90ELb0ELb0ELb0ELb1ELb1ELb1ELb0ELb0ELb0ELb1ELb0ELb0EEENS1_21CollectiveEpilogueFwdINS6_IJSA_NS7_ILi512EEESA_EEES9_SC_SE_Li256ELb1ELb1ELb0ELb0EEENS1_36VarlenDynamicPersistentTileSchedulerILi64ELi64ELi256ELi128ELb0ELb1ELb1ELb0ELb1ELb1EEEEEEEEEvNT_6ParamsE)
        /*0164*/ 	.word	0x00000060


	//----- nvinfo : EIATTR_REGCOUNT
	.align		4
.L_78:
        /*0168*/ 	.byte	0x04, 0x2f
        /*016a*/ 	.short	(.L_80 - .L_79)
	.align		4
.L_79:
        /*016c*/ 	.word	index@(_ZN7cutlass13device_kernelIN5flash11enable_sm90INS1_16FlashAttnFwdSm90INS1_25CollectiveMainloopFwdSm90ILi2EN4cute5tupleIJNS5_1CILi1EEES8_S8_EEENS6_IJNS7_ILi64EEESA_SA_EEELi512ENS_6half_tEfNS_4arch4Sm90ELb0ELb0ELb0ELb1ELb1ELb0ELb0ELb0ELb0ELb1ELb0ELb0EEENS1_21CollectiveEpilogueFwdINS6_IJSA_NS7_ILi512EEESA_EEES9_SC_SE_Li256ELb1ELb1ELb0ELb0EEENS1_36VarlenDynamicPersistentTileSchedulerILi64ELi64ELi256ELi128ELb0ELb1ELb1ELb0ELb1ELb1EEEEEEEEEvNT_6ParamsE)
        /*0170*/ 	.word	0x000000a8


	//----- nvinfo : EIATTR_FRAME_SIZE
	.align		4
.L_80:
        /*0174*/ 	.byte	0x04, 0x11
        /*0176*/ 	.short	(.L_82 - .L_81)
	.align		4
.L_81:
        /*0178*/ 	.word	index@(_ZN7cutlass13device_kernelIN5flash11enable_sm90INS1_16FlashAttnFwdSm90INS1_25CollectiveMainloopFwdSm90ILi2EN4cute5tupleIJNS5_1CILi1EEES8_S8_EEENS6_IJNS7_ILi64EEESA_SA_EEELi512ENS_6half_tEfNS_4arch4Sm90ELb0ELb0ELb0ELb1ELb1ELb0ELb0ELb0ELb0ELb1ELb0ELb0EEENS1_21CollectiveEpilogueFwdINS6_IJSA_NS7_ILi512EEESA_EEES9_SC_SE_Li256ELb1ELb1ELb0ELb0EEENS1_36VarlenDynamicPersistentTileSchedulerILi64ELi64ELi256ELi128ELb0ELb1ELb1ELb0ELb1ELb1EEEEEEEEEvNT_6ParamsE)
        /*017c*/ 	.word	0x00000038


	//----- nvinfo : EIATTR_REGCOUNT
	.align		4
.L_82:
        /*0180*/ 	.byte	0x04, 0x2f
        /*0182*/ 	.short	(.L_84 - .L_83)
	.align		4
.L_83:
        /*0184*/ 	.word	index@(_ZN7cutlass13device_kernelIN5flash11enable_sm90INS1_16FlashAttnFwdSm90INS1_25CollectiveMainloopFwdSm90ILi2EN4cute5tupleIJNS5_1CILi1EEES8_S8_EEENS6_IJNS7_ILi64EEESA_SA_EEELi512ENS_6half_tEfNS_4arch4Sm90ELb0ELb0ELb0ELb0ELb1ELb0ELb1ELb0ELb0ELb1ELb0ELb0EEENS1_21CollectiveEpilogueFwdINS6_IJSA_NS7_ILi512EEESA_EEES9_SC_SE_Li256ELb0ELb1ELb0ELb0EEENS1_29StaticPersistentTileSchedulerILb0EEEEEEEEEvNT_6ParamsE)
        /*0188*/ 	.word	0x000000a8


	//----- nvinfo : EIATTR_FRAME_SIZE
	.align		4
.L_84:
        /*018c*/ 	.byte	0x04, 0x11
        /*018e*/ 	.short	(.L_86 - .L_85)
	.align		4
.L_85:
        /*0190*/ 	.word	index@(_ZN7cutlass13device_kernelIN5flash11enable_sm90INS1_16FlashAttnFwdSm90INS1_25CollectiveMainloopFwdSm90ILi2EN4cute5tupleIJNS5_1CILi1EEES8_S8_EEENS6_IJNS7_ILi64EEESA_SA_EEELi512ENS_6half_tEfNS_4arch4Sm90ELb0ELb0ELb0ELb0ELb1ELb0ELb1ELb0ELb0ELb1ELb0ELb0EEENS1_21CollectiveEpilogueFwdINS6_IJSA_NS7_ILi512EEESA_EEES9_SC_SE_Li256ELb0ELb1ELb0ELb0EEENS1_29StaticPersistentTileSchedulerILb0EEEEEEEEEvNT_6ParamsE)
        /*0194*/ 	.word	0x00000030


	//----- nvinfo : EIATTR_REGCOUNT
	.align		4
.L_86:
        /*0198*/ 	.byte	0x04, 0x2f
        /*019a*/ 	.short	(.L_88 - .L_87)
	.align		4
.L_87:
        /*019c*/ 	.word	index@(_ZN7cutlass13device_kernelIN5flash11enable_sm90INS1_16FlashAttnFwdSm90INS1_25CollectiveMainloopFwdSm90ILi2EN4cute5tupleIJNS5_1CILi1EEES8_S8_EEENS6_IJNS7_ILi64EEESA_SA_EEELi512ENS_6half_tEfNS_4arch4Sm90ELb0ELb0ELb0ELb0ELb1ELb0ELb0ELb0ELb0ELb1ELb0ELb0EEENS1_21CollectiveEpilogueFwdINS6_IJSA_NS7_ILi512EEESA_EEES9_SC_SE_Li256ELb0ELb1ELb0ELb0EEENS1_29StaticPersistentTileSchedulerILb0EEEEEEEEEvNT_6ParamsE)
        /*01a0*/ 	.word	0x000000a8


	//----- nvinfo : EIATTR_FRAME_SIZE
	.align		4
.L_88:
        /*01a4*/ 	.byte	0x04, 0x11
        /*01a6*/ 	.short	(.L_90 - .L_89)
	.align		4
.L_89:
        /*01a8*/ 	.word	index@(_ZN7cutlass13device_kernelIN5flash11enable_sm90INS1_16FlashAttnFwdSm90INS1_25CollectiveMainloopFwdSm90ILi2EN4cute5tupleIJNS5_1CILi1EEES8_S8_EEENS6_IJNS7_ILi64EEESA_SA_EEELi512ENS_6half_tEfNS_4arch4Sm90ELb0ELb0ELb0ELb0ELb1ELb0ELb0ELb0ELb0ELb1ELb0ELb0EEENS1_21CollectiveEpilogueFwdINS6_IJSA_NS7_ILi512EEESA_EEES9_SC_SE_Li256ELb0ELb1ELb0ELb0EEENS1_29StaticPersistentTileSchedulerILb0EEEEEEEEEvNT_6ParamsE)
        /*01ac*/ 	.word	0x00000030


	//----- nvinfo : EIATTR_MIN_STACK_SIZE
	.align		4
.L_90:
        /*01b0*/ 	.byte	0x04, 0x12
        /*01b2*/ 	.short	(.L_92 - .L_91)
	.align		4
.L_91:
        /*01b4*/ 	.word	index@(_ZN7cutlass13device_kernelIN5flash11enable_sm90INS1_16FlashAttnFwdSm90INS1_25CollectiveMainloopFwdSm90ILi2EN4cute5tupleIJNS5_1CILi1EEES8_S8_EEENS6_IJNS7_ILi64EEESA_SA_EEELi512ENS_6half_tEfNS_4arch4Sm90ELb0ELb0ELb0ELb0ELb1ELb0ELb0ELb0ELb0ELb1ELb0ELb0EEENS1_21CollectiveEpilogueFwdINS6_IJSA_NS7_ILi512EEESA_EEES9_SC_SE_Li256ELb0ELb1ELb0ELb0EEENS1_29StaticPersistentTileSchedulerILb0EEEEEEEEEvNT_6ParamsE)
        /*01b8*/ 	.word	0x00000030


	//----- nvinfo : EIATTR_MIN_STACK_SIZE
	.align		4
.L_92:
        /*01bc*/ 	.byte	0x04, 0x12
        /*01be*/ 	.short	(.L_94 - .L_93)
	.align		4
.L_93:
        /*01c0*/ 	.word	index@(_ZN7cutlass13device_kernelIN5flash11enable_sm90INS1_16FlashAttnFwdSm90INS1_25CollectiveMainloopFwdSm90ILi2EN4cute5tupleIJNS5_1CILi1EEES8_S8_EEENS6_IJNS7_ILi64EEESA_SA_EEELi512ENS_6half_tEfNS_4arch4Sm90ELb0ELb0ELb0ELb0ELb1ELb0ELb1ELb0ELb0ELb1ELb0ELb0EEENS1_21CollectiveEpilogueFwdINS6_IJSA_NS7_ILi512EEESA_EEES9_SC_SE_Li256ELb0ELb1ELb0ELb0EEENS1_29StaticPersistentTileSchedulerILb0EEEEEEEEEvNT_6ParamsE)
        /*01c4*/ 	.word	0x00000030


	//----- nvinfo : EIATTR_MIN_STACK_SIZE
	.align		4
.L_94:
        /*01c8*/ 	.byte	0x04, 0x12
        /*01ca*/ 	.short	(.L_96 - .L_95)
	.align		4
.L_95:
        /*01cc*/ 	.word	index@(_ZN7cutlass13device_kernelIN5flash11enable_sm90INS1_16FlashAttnFwdSm90INS1_25CollectiveMainloopFwdSm90ILi2EN4cute5tupleIJNS5_1CILi1EEES8_S8_EEENS6_IJNS7_ILi64EEESA_SA_EEELi512ENS_6half_tEfNS_4arch4Sm90ELb0ELb0ELb0ELb1ELb1ELb0ELb0ELb0ELb0ELb1ELb0ELb0EEENS1_21CollectiveEpilogueFwdINS6_IJSA_NS7_ILi512EEESA_EEES9_SC_SE_Li256ELb1ELb1ELb0ELb0EEENS1_36VarlenDynamicPersistentTileSchedulerILi64ELi64ELi256ELi128ELb0ELb1ELb1ELb0ELb1ELb1EEEEEEEEEvNT_6ParamsE)
        /*01d0*/ 	.word	0x00000038


	//----- nvinfo : EIATTR_MIN_STACK_SIZE
	.align		4
.L_96:
        /*01d4*/ 	.byte	0x04, 0x12
        /*01d6*/ 	.short	(.L_98 - .L_97)
	.align		4
.L_97:
        /*01d8*/ 	.word	index@(_ZN7cutlass13device_kernelIN5flash11enable_sm90INS1_16FlashAttnFwdSm90INS1_25CollectiveMainloopFwdSm90ILi2EN4cute5tupleIJNS5_1CILi1EEES8_S8_EEENS6_IJNS7_ILi64EEESA_SA_EEELi512ENS_6half_tEfNS_4arch4Sm90ELb0ELb0ELb0ELb1ELb1ELb1ELb0ELb0ELb0ELb1ELb0ELb0EEENS1_21CollectiveEpilogueFwdINS6_IJSA_NS7_ILi512EEESA_EEES9_SC_SE_Li256ELb1ELb1ELb0ELb0EEENS1_36VarlenDynamicPersistentTileSchedulerILi64ELi64ELi256ELi128ELb0ELb1ELb1ELb0ELb1ELb1EEEEEEEEEvNT_6ParamsE)
        /*01dc*/ 	.word	0x00000060


	//----- nvinfo : EIATTR_MIN_STACK_SIZE
	.align		4
.L_98:
        /*01e0*/ 	.byte	0x04, 0x12
        /*01e2*/ 	.short	(.L_100 - .L_99)
	.align		4
.L_99:
        /*01e4*/ 	.word	index@(_ZN7cutlass13device_kernelIN5flash11enable_sm90INS1_16FlashAttnFwdSm90INS1_25CollectiveMainloopFwdSm90ILi2EN4cute5tupleIJNS5_1CILi1EEES8_S8_EEENS6_IJNS7_ILi64EEESA_SA_EEELi512ENS_6half_tEfNS_4arch4Sm90ELb0ELb0ELb0ELb1ELb1ELb0ELb1ELb0ELb0ELb1ELb0ELb0EEENS1_21CollectiveEpilogueFwdINS6_IJSA_NS7_ILi512EEESA_EEES9_SC_SE_Li256ELb1ELb1ELb0ELb0EEENS1_36VarlenDynamicPersistentTileSchedulerILi64ELi64ELi256ELi128ELb0ELb1ELb1ELb0ELb1ELb1EEEEEEEEEvNT_6ParamsE)
        /*01e8*/ 	.word	0x00000030


	//----- nvinfo : EIATTR_MIN_STACK_SIZE
	.align		4
.L_100:
        /*01ec*/ 	.byte	0x04, 0x12
        /*01ee*/ 	.short	(.L_102 - .L_101)
	.align		4
.L_101:
        /*01f0*/ 	.word	index@(_ZN7cutlass13device_kernelIN5flash11enable_sm90INS1_16FlashAttnFwdSm90INS1_25CollectiveMainloopFwdSm90ILi2EN4cute5tupleIJNS5_1CILi1EEES8_S8_EEENS6_IJNS7_ILi64EEESA_SA_EEELi512ENS_6half_tEfNS_4arch4Sm90ELb0ELb0ELb0ELb1ELb1ELb1ELb1ELb0ELb0ELb1ELb0ELb0EEENS1_21CollectiveEpilogueFwdINS6_IJSA_NS7_ILi512EEESA_EEES9_SC_SE_Li256ELb1ELb1ELb0ELb0EEENS1_36VarlenDynamicPersistentTileSchedulerILi64ELi64ELi256ELi128ELb0ELb1ELb1ELb0ELb1ELb1EEEEEEEEEvNT_6ParamsE)
        /*01f4*/ 	.word	0x00000080


	//----- nvinfo : EIATTR_MIN_STACK_SIZE
	.align		4
.L_102:
        /*01f8*/ 	.byte	0x04, 0x12
        /*01fa*/ 	.short	(.L_104 - .L_103)
	.align		4
.L_103:
        /*01fc*/ 	.word	index@(_ZN7cutlass13device_kernelIN5flash11enable_sm90INS1_16FlashAttnFwdSm90INS1_25CollectiveMainloopFwdSm90ILi2EN4cute5tupleIJNS5_1CILi1EEES8_S8_EEENS6_IJNS7_ILi64EEESA_SA_EEELi512ENS_6half_tEfNS_4arch4Sm90ELb0ELb1ELb0ELb0ELb1ELb0ELb0ELb0ELb0ELb1ELb0ELb0EEENS1_21CollectiveEpilogueFwdINS6_IJSA_NS7_ILi512EEESA_EEES9_SC_SE_Li256ELb0ELb1ELb0ELb0EEENS1_30DynamicPersistentTileSchedulerILi256ELi128ELb0ELb1ELb1EEEEEEEEEvNT_6ParamsE)
        /*0200*/ 	.word	0x00000010


	//----- nvinfo : EIATTR_MIN_STACK_SIZE
	.align		4
.L_104:
        /*0204*/ 	.byte	0x04, 0x12
        /*0206*/ 	.short	(.L_106 - .L_105)
	.align		4
.L_105:
        /*0208*/ 	.word	index@(_ZN7cutlass13device_kernelIN5flash11enable_sm90INS1_16FlashAttnFwdSm90INS1_25CollectiveMainloopFwdSm90ILi2EN4cute5tupleIJNS5_1CILi1EEES8_S8_EEENS6_IJNS7_ILi64EEESA_SA_EEELi512ENS_6half_tEfNS_4arch4Sm90ELb0ELb1ELb0ELb0ELb1ELb0ELb1ELb0ELb0ELb1ELb0ELb0EEENS1_21CollectiveEpilogueFwdINS6_IJSA_NS7_ILi512EEESA_EEES9_SC_SE_Li256ELb0ELb1ELb0ELb0EEENS1_30DynamicPersistentTileSchedulerILi256ELi128ELb0ELb1ELb1EEEEEEEEEvNT_6ParamsE)
        /*020c*/ 	.word	0x00000020


	//----- nvinfo : EIATTR_MIN_STACK_SIZE
	.align		4
.L_106:
        /*0210*/ 	.byte	0x04, 0x12
        /*0212*/ 	.short	(.L_108 - .L_107)
	.align		4
.L_107:
        /*0214*/ 	.word	index@(_ZN7cutlass13device_kernelIN5flash11enable_sm90INS1_16FlashAttnFwdSm90INS1_25CollectiveMainloopFwdSm90ILi2EN4cute5tupleIJNS5_1CILi1EEES8_S8_EEENS6_IJNS7_ILi64EEESA_SA_EEELi512ENS_6half_tEfNS_4arch4Sm90ELb0ELb1ELb0ELb1ELb1ELb0ELb0ELb0ELb0ELb1ELb0ELb0EEENS1_21CollectiveEpilogueFwdINS6_IJSA_NS7_ILi512EEESA_EEES9_SC_SE_Li256ELb1ELb1ELb0ELb0EEENS1_36VarlenDynamicPersistentTileSchedulerILi64ELi64ELi256ELi128ELb0ELb1ELb1ELb1ELb0ELb1EEEEEEEEEvNT_6ParamsE)
        /*0218*/ 	.word	0x00000020


	//----- nvinfo : EIATTR_MIN_STACK_SIZE
	.align		4
.L_108:
        /*021c*/ 	.byte	0x04, 0x12
        /*021e*/ 	.short	(.L_110 - .L_109)
	.align		4
.L_109:
        /*0220*/ 	.word	index@(_ZN7cutlass13device_kernelIN5flash11enable_sm90INS1_16FlashAttnFwdSm90INS1_25CollectiveMainloopFwdSm90ILi2EN4cute5tupleIJNS5_1CILi1EEES8_S8_EEENS6_IJNS7_ILi64EEESA_SA_EEELi512ENS_6half_tEfNS_4arch4Sm90ELb0ELb1ELb0ELb1ELb1ELb1ELb0ELb0ELb0ELb1ELb0ELb0EEENS1_21CollectiveEpilogueFwdINS6_IJSA_NS7_ILi512EEESA_EEES9_SC_SE_Li256ELb1ELb1ELb0ELb0EEENS1_36VarlenDynamicPersistentTileSchedulerILi64ELi64ELi256ELi128ELb0ELb1ELb1ELb1ELb0ELb1EEEEEEEEEvNT_6ParamsE)
        /*0224*/ 	.word	0x00000068


	//----- nvinfo : EIATTR_MIN_STACK_SIZE
	.align		4
.L_110:
        /*0228*/ 	.byte	0x04, 0x12
        /*022a*/ 	.short	(.L_112 - .L_111)
	.align		4
.L_111:
        /*022c*/ 	.word	index@(_ZN7cutlass13device_kernelIN5flash11enable_sm90INS1_16FlashAttnFwdSm90INS1_25CollectiveMainloopFwdSm90ILi2EN4cute5tupleIJNS5_1CILi1EEES8_S8_EEENS6_IJNS7_ILi64EEESA_SA_EEELi512ENS_6half_tEfNS_4arch4Sm90ELb0ELb1ELb0ELb1ELb1ELb0ELb1ELb0ELb0ELb1ELb0ELb0EEENS1_21CollectiveEpilogueFwdINS6_IJSA_NS7_ILi512EEESA_EEES9_SC_SE_Li256ELb1ELb1ELb0ELb0EEENS1_36VarlenDynamicPersistentTileSchedulerILi64ELi64ELi256ELi128ELb0ELb1ELb1ELb1ELb0ELb1EEEEEEEEEvNT_6ParamsE)
        /*0230*/ 	.word	0x00000038


	//----- nvinfo : EIATTR_MIN_STACK_SIZE
	.align		4
.L_112:
        /*0234*/ 	.byte	0x04, 0x12
        /*0236*/ 	.short	(.L_114 - .L_113)
	.align		4
.L_113:
        /*0238*/ 	.word	index@(_ZN7cutlass13device_kernelIN5flash11enable_sm90INS1_16FlashAttnFwdSm90INS1_25CollectiveMainloopFwdSm90ILi2EN4cute5tupleIJNS5_1CILi1EEES8_S8_EEENS6_IJNS7_ILi64EEESA_SA_EEELi512ENS_6half_tEfNS_4arch4Sm90ELb0ELb1ELb0ELb1ELb1ELb1ELb1ELb0ELb0ELb1ELb0ELb0EEENS1_21CollectiveEpilogueFwdINS6_IJSA_NS7_ILi512EEESA_EEES9_SC_SE_Li256ELb1ELb1ELb0ELb0EEENS1_36VarlenDynamicPersistentTileSchedulerILi64ELi64ELi256ELi128ELb0ELb1ELb1ELb1ELb0ELb1EEEEEEEEEvNT_6ParamsE)
        /*023c*/ 	.word	0x00000070


	//----- nvinfo : EIATTR_MIN_STACK_SIZE
	.align		4
.L_114:
        /*0240*/ 	.byte	0x04, 0x12
        /*0242*/ 	.short	(.L_116 - .L_115)
	.align		4
.L_115:
        /*0244*/ 	.word	index@(_ZN7cutlass13device_kernelIN5flash11enable_sm90INS1_16FlashAttnFwdSm90INS1_25CollectiveMainloopFwdSm90ILi2EN4cute5tupleIJNS5_1CILi1EEES8_S8_EEENS6_IJNS7_ILi64EEESA_SA_EEELi512ENS_6half_tEfNS_4arch4Sm90ELb1ELb0ELb0ELb0ELb1ELb0ELb0ELb0ELb0ELb1ELb0ELb0EEENS1_21CollectiveEpilogueFwdINS6_IJSA_NS7_ILi512EEESA_EEES9_SC_SE_Li256ELb0ELb1ELb0ELb0EEENS1_30DynamicPersistentTileSchedulerILi256ELi128ELb0ELb1ELb1EEEEEEEEEvNT_6ParamsE)
        /*0248*/ 	.word	0x00000010


	//----- nvinfo : EIATTR_MIN_STACK_SIZE
	.align		4
.L_116:
        /*024c*/ 	.byte	0x04, 0x12
        /*024e*/ 	.short	(.L_118 - .L_117)
	.align		4
.L_117:
        /*0250*/ 	.word	index@(_ZN7cutlass13device_kernelIN5flash11enable_sm90INS1_16FlashAttnFwdSm90INS1_25CollectiveMainloopFwdSm90ILi2EN4cute5tupleIJNS5_1CILi1EEES8_S8_EEENS6_IJNS7_ILi64EEESA_SA_EEELi512ENS_6half_tEfNS_4arch4Sm90ELb1ELb0ELb0ELb0ELb1ELb0ELb1ELb0ELb0ELb1ELb0ELb0EEENS1_21CollectiveEpilogueFwdINS6_IJSA_NS7_ILi512EEESA_EEES9_SC_SE_Li256ELb0ELb1ELb0ELb0EEENS1_30DynamicPersistentTileSchedulerILi256ELi128ELb0ELb1ELb1EEEEEEEEEvNT_6ParamsE)
        /*0254*/ 	.word	0x00000018


	//----- nvinfo : EIATTR_MIN_STACK_SIZE
	.align		4
.L_118:
        /*0258*/ 	.byte	0x04, 0x12
        /*025a*/ 	.short	(.L_120 - .L_119)
	.align		4
.L_119:
        /*025c*/ 	.word	index@(_ZN7cutlass13device_kernelIN5flash11enable_sm90INS1_16FlashAttnFwdSm90INS1_25CollectiveMainloopFwdSm90ILi2EN4cute5tupleIJNS5_1CILi1EEES8_S8_EEENS6_IJNS7_ILi64EEESA_SA_EEELi512ENS_6half_tEfNS_4arch4Sm90ELb1ELb0ELb0ELb1ELb1ELb0ELb0ELb0ELb0ELb1ELb0ELb0EEENS1_21CollectiveEpilogueFwdINS6_IJSA_NS7_ILi512EEESA_EEES9_SC_SE_Li256ELb1ELb1ELb0ELb0EEENS1_36VarlenDynamicPersistentTileSchedulerILi64ELi64ELi256ELi128ELb0ELb1ELb1ELb1ELb1ELb1EEEEEEEEEvNT_6ParamsE)
        /*0260*/ 	.word	0x00000030


	//----- nvinfo : EIATTR_MIN_STACK_SIZE
	.align		4
.L_120:
        /*0264*/ 	.byte	0x04, 0x12
        /*0266*/ 	.short	(.L_122 - .L_121)
	.align		4
.L_121:
        /*0268*/ 	.word	index@(_ZN7cutlass13device_kernelIN5flash11enable_sm90INS1_16FlashAttnFwdSm90INS1_25CollectiveMainloopFwdSm90ILi2EN4cute5tupleIJNS5_1CILi1EEES8_S8_EEENS6_IJNS7_ILi64EEESA_SA_EEELi512ENS_6half_tEfNS_4arch4Sm90ELb1ELb0ELb0ELb1ELb1ELb1ELb0ELb0ELb0ELb1ELb0ELb0EEENS1_21CollectiveEpilogueFwdINS6_IJSA_NS7_ILi512EEESA_EEES9_SC_SE_Li256ELb1ELb1ELb0ELb0EEENS1_36VarlenDynamicPersistentTileSchedulerILi64ELi64ELi256ELi128ELb0ELb1ELb1ELb1ELb1ELb1EEEEEEEEEvNT_6ParamsE)
        /*026c*/ 	.word	0x00000060


	//----- nvinfo : EIATTR_MIN_STACK_SIZE
	.align		4
.L_122:
        /*0270*/ 	.byte	0x04, 0x12
        /*0272*/ 	.short	(.L_124 - .L_123)
	.align		4
.L_123:
        /*0274*/ 	.word	index@(_ZN7cutlass13device_kernelIN5flash11enable_sm90INS1_16FlashAttnFwdSm90INS1_25CollectiveMainloopFwdSm90ILi2EN4cute5tupleIJNS5_1CILi1EEES8_S8_EEENS6_IJNS7_ILi64EEESA_SA_EEELi512ENS_6half_tEfNS_4arch4Sm90ELb1ELb0ELb0ELb1ELb1ELb0ELb1ELb0ELb0ELb1ELb0ELb0EEENS1_21CollectiveEpilogueFwdINS6_IJSA_NS7_ILi512EEESA_EEES9_SC_SE_Li256ELb1ELb1ELb0ELb0EEENS1_36VarlenDynamicPersistentTileSchedulerILi64ELi64ELi256ELi128ELb0ELb1ELb1ELb1ELb1ELb1EEEEEEEEEvNT_6ParamsE)
        /*0278*/ 	.word	0x00000028


	//----- nvinfo : EIATTR_MIN_STACK_SIZE
	.align		4
.L_124:
        /*027c*/ 	.byte	0x04, 0x12
        /*027e*/ 	.short	(.L_126 - .L_125)
	.align		4
.L_125:
        /*0280*/ 	.word	index@(_ZN7cutlass13device_kernelIN5flash11enable_sm90INS1_16FlashAttnFwdSm90INS1_25CollectiveMainloopFwdSm90ILi2EN4cute5tupleIJNS5_1CILi1EEES8_S8_EEENS6_IJNS7_ILi64EEESA_SA_EEELi512ENS_6half_tEfNS_4arch4Sm90ELb1ELb0ELb0ELb1ELb1ELb1ELb1ELb0ELb0ELb1ELb0ELb0EEENS1_21CollectiveEpilogueFwdINS6_IJSA_NS7_ILi512EEESA_EEES9_SC_SE_Li256ELb1ELb1ELb0ELb0EEENS1_36VarlenDynamicPersistentTileSchedulerILi64ELi64ELi256ELi128ELb0ELb1ELb1ELb1ELb1ELb1EEEEEEEEEvNT_6ParamsE)
        /*0284*/ 	.word	0x00000078
.L_126:


//--------------------- .nv.compat                --------------------------
	.section	.nv.compat,"",@"SHT_CUDA_COMPAT_INFO"
	.align	4
        /*0000*/ 	.byte	0x02, 0x09, 0x01, 0x00, 0x02, 0x02, 0x04, 0x00, 0x02, 0x05, 0x05, 0x00, 0x03, 0x07, 0x01, 0x01
        /*0010*/ 	.byte	0x02, 0x03, 0x01, 0x00, 0x02, 0x06, 0x01, 0x00, 0x04, 0x0b, 0x08, 0x00, 0x00, 0x00, 0x00, 0x00
        /*0020*/ 	.byte	0x00, 0x00, 0x00, 0x00


//--------------------- .nv.info._ZN7cutlass13device_kernelIN5flash11enable_sm90INS1_16FlashAttnFwdSm90INS1_25CollectiveMainloopFwdSm90ILi2EN4cute5tupleIJNS5_1CILi1EEES8_S8_EEENS6_IJNS7_ILi64EEESA_SA_EEELi512ENS_6half_tEfNS_4arch4Sm90ELb0ELb0ELb0ELb0ELb1ELb0ELb0ELb0ELb0ELb1ELb0ELb0EEENS1_21CollectiveEpilogueFwdINS6_IJSA_NS7_ILi512EEESA_EEES9_SC_SE_Li256ELb0ELb1ELb0ELb0EEENS1_29StaticPersistentTileSchedulerILb0EEEEEEEEEvNT_6ParamsE --------------------------
	.section	.nv.info._ZN7cutlass13device_kernelIN5flash11enable_sm90INS1_16FlashAttnFwdSm90INS1_25CollectiveMainloopFwdSm90ILi2EN4cute5tupleIJNS5_1CILi1EEES8_S8_EEENS6_IJNS7_ILi64EEESA_SA_EEELi512ENS_6half_tEfNS_4arch4Sm90ELb0ELb0ELb0ELb0ELb1ELb0ELb0ELb0ELb0ELb1ELb0ELb0EEENS1_21CollectiveEpilogueFwdINS6_IJSA_NS7_ILi512EEESA_EEES9_SC_SE_Li256ELb0ELb1ELb0ELb0EEENS1_29StaticPersistentTileSchedulerILb0EEEEEEEEEvNT_6ParamsE,"",@"SHT_CUDA_INFO"
	.sectionflags	@""
	.align	4


	//----- nvinfo : EIATTR_CUDA_API_VERSION
	.align		4
        /*0000*/ 	.byte	0x04, 0x37
        /*0002*/ 	.short	(.L_128 - .L_127)
.L_127:
        /*0004*/ 	.word	0x00000082


	//----- nvinfo : EIATTR_KPARAM_INFO
	.align		4
.L_128:
        /*0008*/ 	.byte	0x04, 0x17
        /*000a*/ 	.short	(.L_130 - .L_129)
.L_129:
        /*000c*/ 	.word	0x00000000
        /*0010*/ 	.short	0x0000
        /*0012*/ 	.short	0x0070
        /*0014*/ 	.byte	0x00, 0xf0, 0x01, 0x28


	//----- nvinfo : EIATTR_SPARSE_MMA_MASK
	.align		4
.L_130:
        /*0018*/ 	.byte	0x03, 0x50
        /*001a*/ 	.short	0x0000


	//----- nvinfo : EIATTR_MAXREG_COUNT
	.align		4
        /*001c*/ 	.byte	0x03, 0x1b
        /*001e*/ 	.short	0x00a8


	//----- nvinfo : EIATTR_NUM_BARRIERS
	.align		4
        /*0020*/ 	.byte	0x02, 0x4c
        /*0022*/ 	.byte	0x10
	.zero		1


	//----- nvinfo : EIATTR_EXTERNS
	.align		4
        /*0024*/ 	.byte	0x04, 0x0f
        /*0026*/ 	.short	(.L_132 - .L_131)


	//   ....[0]....
	.align		4
.L_131:
        /*0028*/ 	.word	index@(__assertfail)


	//----- nvinfo : EIATTR_ANNOTATIONS
	.align		4
.L_132:
        /*002c*/ 	.byte	0x04, 0x55
        /*002e*/ 	.short	(.L_134 - .L_133)


	//   ....[0]....
.L_133:
        /*0030*/ 	.word	0x00000001
        /*0034*/ 	.byte	0x00, 0x88, 0x00, 0x00, 0x01, 0x00, 0x00, 0x00, 0x30, 0x88, 0x00, 0x00, 0x01, 0x00, 0x00, 0x00
        /* <DEDUP_REMOVED lines=12> */
        /*0104*/ 	.byte	0x40, 0xbf, 0x00, 0x00


	//----- nvinfo : EIATTR_MERCURY_ISA_VERSION
	.align		4
.L_134:
        /*0108*/ 	.byte	0x03, 0x5f
        /*010a*/ 	.short	0x0101


	//----- nvinfo : EIATTR_INT_WARP_WIDE_INSTR_OFFSETS
	.align		4
        /*010c*/ 	.byte	0x04, 0x31
        /*010e*/ 	.short	(.L_136 - .L_135)


	//   ....[0]....
.L_135:
        /*0110*/ 	.word	0x000000c0


	//   ....[1]....
        /*0114*/ 	.word	0x000000d0


	//   ....[2]....
        /*0118*/ 	.word	0x00000170


	//----- nvinfo : EIATTR_COOP_GROUP_MASK_REGIDS
	.align		4
.L_136:
        /*011c*/ 	.byte	0x04, 0x29
        /*011e*/ 	.short	(.L_138 - .L_137)


	//   ....[0]....
.L_137:
        /*0120*/ 	.word	0xffffffff


	//   ....[1]....
        /*0124*/ 	.word	0xffffffff


	//   ....[2]....
        /*0128*/ 	.word	0xffffffff


	//   ....[3]....
        /*012c*/ 	.word	0xffffffff


	//   ....[4]....
        /*0130*/ 	.word	0xffffffff


	//   ....[5]....
        /*0134*/ 	.word	0xffffffff


	//   ....[6]....
        /*0138*/ 	.word	0xffffffff


	//   ....[7]....
        /*013c*/ 	.word	0xffffffff


	//   ....[8]....
        /*0140*/ 	.word	0xffffffff


	//   ....[9]....
        /*0144*/ 	.word	0xffffffff


	//   ....[10]....
        /*0148*/ 	.word	0xffffffff


	//   ....[11]....
        /*014c*/ 	.word	0xffffffff


	//   ....[12]....
        /*0150*/ 	.word	0xffffffff


	//   ....[13]....
        /*0154*/ 	.word	0xffffffff


	//   ....[14]....
        /*0158*/ 	.word	0xffffffff


	//   ....[15]....
        /*015c*/ 	.word	0xffffffff


	//   ....[16]....
        /*0160*/ 	.word	0xffffffff


	//   ....[17]....
        /*0164*/ 	.word	0xffffffff


	//   ....[18]....
        /*0168*/ 	.word	0xffffffff


	//   ....[19]....
        /*016c*/ 	.word	0xffffffff


	//   ....[20]....
        /*0170*/ 	.word	0xffffffff


	//   ....[21]....
        /*0174*/ 	.word	0xffffffff


	//   ....[22]....
        /*0178*/ 	.word	0xffffffff


	//   ....[23]....
        /*017c*/ 	.word	0xffffffff


	//   ....[24]....
        /*0180*/ 	.word	0xffffffff


	//   ....[25]....
        /*0184*/ 	.word	0xffffffff


	//   ....[26]....
        /*0188*/ 	.word	0xffffffff


	//   ....[27]....
        /*018c*/ 	.word	0xffffffff


	//   ....[28]....
        /*0190*/ 	.word	0xffffffff


	//   ....[29]....
        /*0194*/ 	.word	0xffffffff


	//   ....[30]....
        /*0198*/ 	.word	0xffffffff


	//   ....[31]....
        /*019c*/ 	.word	0xffffffff


	//   ....[32]....
        /*01a0*/ 	.word	0xffffffff


	//   ....[33]....
        /*01a4*/ 	.word	0xffffffff


	//   ....[34]....
        /*01a8*/ 	.word	0xffffffff


	//   ....[35]....
        /*01ac*/ 	.word	0xffffffff


	//   ....[36]....
        /*01b0*/ 	.word	0xffffffff


	//   ....[37]....
        /*01b4*/ 	.word	0xffffffff


	//   ....[38]....
        /*01b8*/ 	.word	0xffffffff


	//   ....[39]....
        /*01bc*/ 	.word	0xffffffff


	//   ....[40]....
        /*01c0*/ 	.word	0xffffffff


	//   ....[41]....
        /*01c4*/ 	.word	0xffffffff


	//   ....[42]....
        /*01c8*/ 	.word	0xffffffff


	//   ....[43]....
        /*01cc*/ 	.word	0xffffffff


	//   ....[44]....
        /*01d0*/ 	.word	0xffffffff


	//   ....[45]....
        /*01d4*/ 	.word	0xffffffff


	//   ....[46]....
        /*01d8*/ 	.word	0xffffffff


	//   ....[47]....
        /*01dc*/ 	.word	0xffffffff


	//   ....[48]....
        /*01e0*/ 	.word	0xffffffff


	//   ....[49]....
        /*01e4*/ 	.word	0xffffffff


	//   ....[50]....
        /*01e8*/ 	.word	0xffffffff


	//   ....[51]....
        /*01ec*/ 	.word	0xffffffff


	//   ....[52]....
        /*01f0*/ 	.word	0xffffffff


	//   ....[53]....
        /*01f4*/ 	.word	0xffffffff


	//   ....[54]....
        /*01f8*/ 	.word	0xffffffff


	//   ....[55]....
        /*01fc*/ 	.word	0xffffffff


	//   ....[56]....
        /*0200*/ 	.word	0xffffffff


	//   ....[57]....
        /*0204*/ 	.word	0xffffffff


	//   ....[58]....
        /*0208*/ 	.word	0xffffffff


	//   ....[59]....
        /*020c*/ 	.word	0xffffffff


	//   ....[60]....
        /*0210*/ 	.word	0xffffffff


	//   ....[61]....
        /*0214*/ 	.word	0xffffffff


	//   ....[62]....
        /*0218*/ 	.word	0xffffffff


	//   ....[63]....
        /*021c*/ 	.word	0xffffffff


	//   ....[64]....
        /*0220*/ 	.word	0xffffffff


	//   ....[65]....
        /*0224*/ 	.word	0xffffffff


	//   ....[66]....
        /*0228*/ 	.word	0xffffffff


	//   ....[67]....
        /*022c*/ 	.word	0xffffffff


	//   ....[68]....
        /*0230*/ 	.word	0xffffffff


	//   ....[69]....
        /*0234*/ 	.word	0xffffffff


	//   ....[70]....
        /*0238*/ 	.word	0xffffffff


	//   ....[71]....
        /*023c*/ 	.word	0xffffffff


	//   ....[72]....
        /*0240*/ 	.word	0x0500000f


	//   ....[73]....
        /*0244*/ 	.word	0x0500000f


	//   ....[74]....
        /*0248*/ 	.word	0x0500000f


	//   ....[75]....
        /*024c*/ 	.word	0x0500000f


	//   ....[76]....
        /*0250*/ 	.word	0x0500000f


	//   ....[77]....
        /*0254*/ 	.word	0x0500000f


	//   ....[78]....
        /*0258*/ 	.word	0x0500000f


	//   ....[79]....
        /*025c*/ 	.word	0x0500000f


	//   ....[80]....
        /*0260*/ 	.word	0x0500000f


	//   ....[81]....
        /*0264*/ 	.word	0x0500000f


	//   ....[82]....
        /*0268*/ 	.word	0x0500000f


	//   ....[83]....
        /*026c*/ 	.word	0x0500000f


	//   ....[84]....
        /*0270*/ 	.word	0x0500000f


	//   ....[85]....
        /*0274*/ 	.word	0x0500000f


	//   ....[86]....
        /*0278*/ 	.word	0x0500000f


	//   ....[87]....
        /*027c*/ 	.word	0x0500000f


	//   ....[88]....
        /*0280*/ 	.word	0x0500000f


	//   ....[89]....
        /*0284*/ 	.word	0x0500000f


	//   ....[90]....
        /*0288*/ 	.word	0x0500000f


	//   ....[91]....
        /*028c*/ 	.word	0x0500000f


	//   ....[92]....
        /*0290*/ 	.word	0x0500000f


	//   ....[93]....
        /*0294*/ 	.word	0x0500000f


	//   ....[94]....
        /*0298*/ 	.word	0x0500000f


	//   ....[95]....
        /*029c*/ 	.word	0x0500000f


	//   ....[96]....
        /*02a0*/ 	.word	0x0500000f


	//   ....[97]....
        /*02a4*/ 	.word	0x0500000f


	//   ....[98]....
        /*02a8*/ 	.word	0x0500000f


	//   ....[99]....
        /*02ac*/ 	.word	0x0500000f


	//   ....[100]....
        /*02b0*/ 	.word	0x0500000f


	//   ....[101]....
        /*02b4*/ 	.word	0x0500000f


	//   ....[102]....
        /*02b8*/ 	.word	0x0500000f


	//   ....[103]....
        /*02bc*/ 	.word	0x0500000f


	//   ....[104]....
        /*02c0*/ 	.word	0x0500000f


	//   ....[105]....
        /*02c4*/ 	.word	0x0500000f


	//   ....[106]....
        /*02c8*/ 	.word	0x0500000f


	//   ....[107]....
        /*02cc*/ 	.word	0x0500000f


	//   ....[108]....
        /*02d0*/ 	.word	0x0500000f


	//   ....[109]....
        /*02d4*/ 	.word	0x0500000f


	//   ....[110]....
        /*02d8*/ 	.word	0x0500000f


	//   ....[111]....
        /*02dc*/ 	.word	0x0500000f


	//   ....[112]....
        /*02e0*/ 	.word	0x0500000f


	//   ....[113]....
        /*02e4*/ 	.word	0x0500000f


	//----- nvinfo : EIATTR_COOP_GROUP_INSTR_OFFSETS
	.align		4
.L_138:
        /*02e8*/ 	.byte	0x04, 0x28
        /*02ea*/ 	.short	(.L_140 - .L_139)


	//   ....[0]....
.L_139:
        /*02ec*/ 	.word	0x00000070


	//   ....[1]....
        /*02f0*/ 	.word	0x000000b0


	//   ....[2]....
        /*02f4*/ 	.word	0x00000290


	//   ....[3]....
        /*02f8*/ 	.word	0x000003f0


	//   ....[4]....
        /*02fc*/ 	.word	0x00000510


	//   ....[5]....
        /*0300*/ 	.word	0x00000670


	//   ....[6]....
        /*0304*/ 	.word	0x000010e0


	//   ....[7]....
        /*0308*/ 	.word	0x000029b0


	//   ....[8]....
        /*030c*/ 	.word	0x000033b0


	//   ....[9]....
        /*0310*/ 	.word	0x00003420


	//   ....[10]....
        /*0314*/ 	.word	0x00003600


	//   ....[11]....
        /*0318*/ 	.word	0x000036e0


	//   ....[12]....
        /*031c*/ 	.word	0x00003f50


	//   ....[13]....
        /*0320*/ 	.word	0x00004470


	//   ....[14]....
        /*0324*/ 	.word	0x000044a0


	//   ....[15]....
        /*0328*/ 	.word	0x000046e0


	//   ....[16]....
        /*032c*/ 	.word	0x00004880


	//   ....[17]....
        /*0330*/ 	.word	0x00005890


	//   ....[18]....
        /*0334*/ 	.word	0x00005940


	//   ....[19]....
        /*0338*/ 	.word	0x00005980


	//   ....[20]....
        /*033c*/ 	.word	0x00005a10


	//   ....[21]....
        /*0340*/ 	.word	0x00005a40


	//   ....[22]....
        /*0344*/ 	.word	0x00006470


	//   ....[23]....
        /*0348*/ 	.word	0x00007770


	//   ....[24]....
        /*034c*/ 	.word	0x000077a0


	//   ....[25]....
        /*0350*/ 	.word	0x000077d0


	//   ....[26]....
        /*0354*/ 	.word	0x000077e0


	//   ....[27]....
        /*0358*/ 	.word	0x00007e00


	//   ....[28]....
        /*035c*/ 	.word	0x00007e20


	//   ....[29]....
        /*0360*/ 	.word	0x00008070


	//   ....[30]....
        /*0364*/ 	.word	0x000080a0


	//   ....[31]....
        /*0368*/ 	.word	0x00009ad0


	//   ....[32]....
        /*036c*/ 	.word	0x00009b00


	//   ....[33]....
        /*0370*/ 	.word	0x00009b20


	//   ....[34]....
        /*0374*/ 	.word	0x00009b60


	//   ....[35]....
        /*0378*/ 	.word	0x00009bd0


	//   ....[36]....
        /*037c*/ 	.word	0x00009bf0


	//   ....[37]....
        /*0380*/ 	.word	0x00009c10


	//   ....[38]....
        /*0384*/ 	.word	0x00009c30


	//   ....[39]....
        /*0388*/ 	.word	0x0000a260


	//   ....[40]....
        /*038c*/ 	.word	0x0000a280


	//   ....[41]....
        /*0390*/ 	.word	0x0000a2b0


	//   ....[42]....
        /*0394*/ 	.word	0x0000a2f0


	//   ....[43]....
        /*0398*/ 	.word	0x0000a340


	//   ....[44]....
        /*039c*/ 	.word	0x0000a360


	//   ....[45]....
        /*03a0*/ 	.word	0x0000a390


	//   ....[46]....
        /*03a4*/ 	.word	0x0000a3b0


	//   ....[47]....
        /*03a8*/ 	.word	0x0000a880


	//   ....[48]....
        /*03ac*/ 	.word	0x0000a8b0


	//   ....[49]....
        /*03b0*/ 	.word	0x0000a990


	//   ....[50]....
        /*03b4*/ 	.word	0x0000a9d0


	//   ....[51]....
        /*03b8*/ 	.word	0x0000aa70


	//   ....[52]....
        /*03bc*/ 	.word	0x0000aaa0


	//   ....[53]....
        /*03c0*/ 	.word	0x0000adb0


	//   ....[54]....
        /*03c4*/ 	.word	0x0000ae20


	//   ....[55]....
        /*03c8*/ 	.word	0x0000b4d0


	//   ....[56]....
        /*03cc*/ 	.word	0x0000b4f0


	//   ....[57]....
        /*03d0*/ 	.word	0x0000b500


	//   ....[58]....
        /*03d4*/ 	.word	0x0000b510


	//   ....[59]....
        /*03d8*/ 	.word	0x0000b530


	//   ....[60]....
        /*03dc*/ 	.word	0x0000b590


	//   ....[61]....
        /*03e0*/ 	.word	0x0000b5a0


	//   ....[62]....
        /*03e4*/ 	.word	0x0000b5b0


	//   ....[63]....
        /*03e8*/ 	.word	0x0000b910


	//   ....[64]....
        /*03ec*/ 	.word	0x0000b940


	//   ....[65]....
        /*03f0*/ 	.word	0x0000b990


	//   ....[66]....
        /*03f4*/ 	.word	0x0000b9b0


	//   ....[67]....
        /*03f8*/ 	.word	0x0000ba40


	//   ....[68]....
        /*03fc*/ 	.word	0x0000ba60


	//   ....[69]....
        /*0400*/ 	.word	0x0000ba80


	//   ....[70]....
        /*0404*/ 	.word	0x0000baa0


	//   ....[71]....
        /*0408*/ 	.word	0x0000c040


	//   ....[72]....
        /*040c*/ 	.word	0x0000c5d0


	//   ....[73]....
        /*0410*/ 	.word	0x0000c6c0


	//   ....[74]....
        /*0414*/ 	.word	0x0000c760


	//   ....[75]....
        /*0418*/ 	.word	0x0000c7d0


	//   ....[76]....
        /*041c*/ 	.word	0x0000c8b0


	//   ....[77]....
        /*0420*/ 	.word	0x0000c920


	//   ....[78]....
        /*0424*/ 	.word	0x0000c9f0


	//   ....[79]....
        /*0428*/ 	.word	0x0000ca60


	//   ....[80]....
        /*042c*/ 	.word	0x0000cb20


	//   ....[81]....
        /*0430*/ 	.word	0x0000cbd0


	//   ....[82]....
        /*0434*/ 	.word	0x0000cc20


	//   ....[83]....
        /*0438*/ 	.word	0x0000cca0


	//   ....[84]....
        /*043c*/ 	.word	0x0000cd40


	//   ....[85]....
        /*0440*/ 	.word	0x0000cda0


	//   ....[86]....
        /*0444*/ 	.word	0x0000ce60


	//   ....[87]....
        /*0448*/ 	.word	0x0000cec0


	//   ....[88]....
        /*044c*/ 	.word	0x0000cf60


	//   ....[89]....
        /*0450*/ 	.word	0x0000d0a0


	//   ....[90]....
        /*0454*/ 	.word	0x0000d170


	//   ....[91]....
        /*0458*/ 	.word	0x0000d300


	//   ....[92]....
        /*045c*/ 	.word	0x0000d440


	//   ....[93]....
        /*0460*/ 	.word	0x0000d550


	//   ....[94]....
        /*0464*/ 	.word	0x0000d690


	//   ....[95]....
        /*0468*/ 	.word	0x0000d7a0


	//   ....[96]....
        /*046c*/ 	.word	0x0000d870


	//   ....[97]....
        /*0470*/ 	.word	0x0000d950


	//   ....[98]....
        /*0474*/ 	.word	0x0000d9f0


	//   ....[99]....
        /*0478*/ 	.word	0x0000da50


	//   ....[100]....
        /*047c*/ 	.word	0x0000daf0


	//   ....[101]....
        /*0480*/ 	.word	0x0000db50


	//   ....[102]....
        /*0484*/ 	.word	0x0000dc00


	//   ....[103]....
        /*0488*/ 	.word	0x0000dc60


	//   ....[104]....
        /*048c*/ 	.word	0x0000dd10


	//   ....[105]....
        /*0490*/ 	.word	0x0000ddf0


	//   ....[106]....
        /*0494*/ 	.word	0x0000dec0


	//   ....[107]....
        /*0498*/ 	.word	0x0000df90


	//   ....[108]....
        /*049c*/ 	.word	0x0000e0a0


	//   ....[109]....
        /*04a0*/ 	.word	0x0000e1b0


	//   ....[110]....
        /*04a4*/ 	.word	0x0000e290


	//   ....[111]....
        /*04a8*/ 	.word	0x0000e390


	//   ....[112]....
        /*04ac*/ 	.word	0x0000e460


	//   ....[113]....
        /*04b0*/ 	.word	0x0000e570


	//----- nvinfo : EIATTR_REG_RECONFIG
	.align		4
.L_140:
        /*04b4*/ 	.byte	0x01, 0x54
	.zero		2


	//----- nvinfo : EIATTR_SYSCALL_OFFSETS
	.align		4
        /*04b8*/ 	.byte	0x04, 0x46
        /*04ba*/ 	.short	(.L_142 - .L_141)


	//   ....[0]....
.L_141:
        /*04bc*/ 	.word	0x00002b70


	//   ....[1]....
        /*04c0*/ 	.word	0x00009380


	//   ....[2]....
        /*04c4*/ 	.word	0x000094c0


	//   ....[3]....
        /*04c8*/ 	.word	0x000095b0


	//   ....[4]....
        /*04cc*/ 	.word	0x00009f60


	//----- nvinfo : EIATTR_MBARRIER_INSTR_OFFSETS
	.align		4
.L_142:
        /*04d0*/ 	.byte	0x04, 0x39
        /*04d2*/ 	.short	(.L_144 - .L_143)


	//   ....[0]....
.L_143:
        /*04d4*/ 	.word	0x00000180
        /*04d8*/ 	.word	0x000000ff
        /*04dc*/ 	.word	0x00028c00
        /*04e0*/ 	.short	0x0100
        /*04e2*/ 	.byte	0x08
	.zero		1


	//   ....[1]....
        /*04e4*/ 	.word	0x00000190
        /*04e8*/ 	.word	0x000000ff
        /*04ec*/ 	.word	0x00028c20
        /*04f0*/ 	.short	0x0100
        /*04f2*/ 	.byte	0x08
	.zero		1


	//   ....[2]....
        /*04f4*/ 	.word	0x00000240
        /*04f8*/ 	.word	0x000000ff
        /*04fc*/ 	.word	0x00028c30
        /*0500*/ 	.short	0x0100
        /*0502*/ 	.byte	0x06
	.zero		1


	//   ....[3]....
        /*0504*/ 	.word	0x00000250
        /*0508*/ 	.word	0x000000ff
        /*050c*/ 	.word	0x00028c40
        /*0510*/ 	.short	0x0100
        /*0512*/ 	.byte	0x06
	.zero		1


	//   ....[4]....
        /*0514*/ 	.word	0x00000260
        /*0518*/ 	.word	0x000000ff
        /*051c*/ 	.word	0x00028c38
        /*0520*/ 	.short	0x0100
        /*0522*/ 	.byte	0x06
	.zero		1


	//   ....[5]....
        /*0524*/ 	.word	0x00000270
        /*0528*/ 	.word	0x000000ff
        /*052c*/ 	.word	0x00028c48
        /*0530*/ 	.short	0x0100
        /*0532*/ 	.byte	0x06
	.zero		1


	//   ....[6]....
        /*0534*/ 	.word	0x000003a0
        /*0538*/ 	.word	0x000000ff
        /*053c*/ 	.word	0x00028c50
        /*0540*/ 	.short	0x0100
        /*0542*/ 	.byte	0x08
	.zero		1


	//   ....[7]....
        /*0544*/ 	.word	0x000003b0
        /*0548*/ 	.word	0x000000ff
        /*054c*/ 	.word	0x00028c60
        /*0550*/ 	.short	0x0100
        /*0552*/ 	.byte	0x08
	.zero		1


	//   ....[8]....
        /*0554*/ 	.word	0x000003c0
        /*0558*/ 	.word	0x000000ff
        /*055c*/ 	.word	0x00028c58
        /*0560*/ 	.short	0x0100
        /*0562*/ 	.byte	0x08
	.zero		1


	//   ....[9]....
        /*0564*/ 	.word	0x000003d0
        /*0568*/ 	.word	0x000000ff
        /*056c*/ 	.word	0x00028c68
        /*0570*/ 	.short	0x0100
        /*0572*/ 	.byte	0x08
	.zero		1


	//   ....[10]....
        /*0574*/ 	.word	0x000004c0
        /*0578*/ 	.word	0x000000ff
        /*057c*/ 	.word	0x00028c70
        /*0580*/ 	.short	0x0100
        /*0582*/ 	.byte	0x06
	.zero		1


	//   ....[11]....
        /*0584*/ 	.word	0x000004d0
        /*0588*/ 	.word	0x000000ff
        /*058c*/ 	.word	0x00028c80
        /*0590*/ 	.short	0x0100
        /*0592*/ 	.byte	0x06
	.zero		1


	//   ....[12]....
        /*0594*/ 	.word	0x000004e0
        /*0598*/ 	.word	0x000000ff
        /*059c*/ 	.word	0x00028c78
        /*05a0*/ 	.short	0x0100
        /*05a2*/ 	.byte	0x06
	.zero		1


	//   ....[13]....
        /*05a4*/ 	.word	0x000004f0
        /*05a8*/ 	.word	0x000000ff
        /*05ac*/ 	.word	0x00028c88
        /*05b0*/ 	.short	0x0100
        /*05b2*/ 	.byte	0x06
	.zero		1


	//   ....[14]....
        /*05b4*/ 	.word	0x00000620
        /*05b8*/ 	.word	0x000000ff
        /*05bc*/ 	.word	0x00028c90
        /*05c0*/ 	.short	0x0100
        /*05c2*/ 	.byte	0x08
	.zero		1


	//   ....[15]....
        /*05c4*/ 	.word	0x00000630
        /*05c8*/ 	.word	0x000000ff
        /*05cc*/ 	.word	0x00028ca0
        /*05d0*/ 	.short	0x0100
        /*05d2*/ 	.byte	0x08
	.zero		1


	//   ....[16]....
        /*05d4*/ 	.word	0x00000640
        /*05d8*/ 	.word	0x000000ff
        /*05dc*/ 	.word	0x00028c98
        /*05e0*/ 	.short	0x0100
        /*05e2*/ 	.byte	0x08
	.zero		1


	//   ....[17]....
        /*05e4*/ 	.word	0x00000650
        /*05e8*/ 	.word	0x000000ff
        /*05ec*/ 	.word	0x00028ca8
        /*05f0*/ 	.short	0x0100
        /*05f2*/ 	.byte	0x08
	.zero		1


	//   ....[18]....
        /*05f4*/ 	.word	0x00000790
        /*05f8*/ 	.word	0x000000ff
        /*05fc*/ 	.word	0x00028cb0
        /*0600*/ 	.short	0x0100
        /*0602*/ 	.byte	0x08
	.zero		1


	//   ....[19]....
        /*0604*/ 	.word	0x000007a0
        /*0608*/ 	.word	0x000000ff
        /*060c*/ 	.word	0x00028cc0
        /*0610*/ 	.short	0x0100
        /*0612*/ 	.byte	0x08
	.zero		1


	//   ....[20]....
        /*0614*/ 	.word	0x000007b0
        /*0618*/ 	.word	0x000000ff
        /*061c*/ 	.word	0x00028cb8
        /*0620*/ 	.short	0x0100
        /*0622*/ 	.byte	0x08
	.zero		1


	//   ....[21]....
        /*0624*/ 	.word	0x000007c0
        /*0628*/ 	.word	0x000000ff
        /*062c*/ 	.word	0x00028cc8
        /*0630*/ 	.short	0x0100
        /*0632*/ 	.byte	0x08
	.zero		1


	//   ....[22]....
        /*0634*/ 	.word	0x000011f0
        /*0638*/ 	.word	0x000000ff
        /*063c*/ 	.word	0x00028c50
        /*0640*/ 	.short	0x010a
        /*0642*/ 	.byte	0x10
	.zero		1


	//   ....[23]....
        /*0644*/ 	.word	0x000014d0
        /*0648*/ 	.word	0x000000ff
        /*064c*/ 	.word	0x00000000
        /*0650*/ 	.short	0x0101
        /*0652*/ 	.byte	0x06
	.zero		1


	//   ....[24]....
        /*0654*/ 	.word	0x00001e10
        /*0658*/ 	.word	0x000000ff
        /*065c*/ 	.word	0x00028c50
        /*0660*/ 	.short	0x010a
        /*0662*/ 	.byte	0x06
	.zero		1


	//   ....[25]....
        /*0664*/ 	.word	0x00001e50
        /*0668*/ 	.word	0x000000ff
        /*066c*/ 	.word	0x00028c50
        /*0670*/ 	.short	0x010a
        /*0672*/ 	.byte	0x06
	.zero		1


	//   ....[26]....
        /*0674*/ 	.word	0x000020b0
        /*0678*/ 	.word	0x000000ff
        /*067c*/ 	.word	0x00000000
        /*0680*/ 	.short	0x0101
        /*0682*/ 	.byte	0x06
	.zero		1


	//   ....[27]....
        /*0684*/ 	.word	0x00002bf0
        /*0688*/ 	.word	0x000000ff
        /*068c*/ 	.word	0x00028c00
        /*0690*/ 	.short	0x010a
        /*0692*/ 	.byte	0x2a
	.zero		1


	//   ....[28]....
        /*0694*/ 	.word	0x00002c70
        /*0698*/ 	.word	0x00000007
        /*069c*/ 	.word	0x00028c30
        /*06a0*/ 	.short	0x010a
        /*06a2*/ 	.byte	0x3f
	.zero		1


	//   ....[29]....
        /*06a4*/ 	.word	0x00002cb0
        /*06a8*/ 	.word	0x00000007
        /*06ac*/ 	.word	0x00028c30
        /*06b0*/ 	.short	0x010a
        /*06b2*/ 	.byte	0x3f
	.zero		1


	//   ....[30]....
        /*06b4*/ 	.word	0x00003080
        /*06b8*/ 	.word	0x000000ff
        /*06bc*/ 	.word	0x00000000
        /*06c0*/ 	.short	0x0101
        /*06c2*/ 	.byte	0x06
	.zero		1


	//   ....[31]....
        /*06c4*/ 	.word	0x00003d00
        /*06c8*/ 	.word	0x00000007
        /*06cc*/ 	.word	0x00028c50
        /*06d0*/ 	.short	0x010a
        /*06d2*/ 	.byte	0x3f
	.zero		1


	//   ....[32]....
        /*06d4*/ 	.word	0x00003d50
        /*06d8*/ 	.word	0x00000007
        /*06dc*/ 	.word	0x00028c50
        /*06e0*/ 	.short	0x010a
        /*06e2*/ 	.byte	0x3f
	.zero		1


	//   ....[33]....
        /*06e4*/ 	.word	0x00003fe0
        /*06e8*/ 	.word	0x000000ff
        /*06ec*/ 	.word	0x00000000
        /*06f0*/ 	.short	0x0101
        /*06f2*/ 	.byte	0x06
	.zero		1


	//   ....[34]....
        /*06f4*/ 	.word	0x00004120
        /*06f8*/ 	.word	0x000000ff
        /*06fc*/ 	.word	0x00028c30
        /*0700*/ 	.short	0x010a
        /*0702*/ 	.byte	0x15
	.zero		1


	//   ....[35]....
        /*0704*/ 	.word	0x00004160
        /*0708*/ 	.word	0x000000ff
        /*070c*/ 	.word	0x00028c30
        /*0710*/ 	.short	0x010a
        /*0712*/ 	.byte	0x15
	.zero		1


	//   ....[36]....
        /*0714*/ 	.word	0x000043a0
        /*0718*/ 	.word	0x000000ff
        /*071c*/ 	.word	0x00000000
        /*0720*/ 	.short	0x0101
        /*0722*/ 	.byte	0x06
	.zero		1


	//   ....[37]....
        /*0724*/ 	.word	0x00005650
        /*0728*/ 	.word	0x000000ff
        /*072c*/ 	.word	0x00028c50
        /*0730*/ 	.short	0x010a
        /*0732*/ 	.byte	0x15
	.zero		1


	//   ....[38]....
        /*0734*/ 	.word	0x00005690
        /*0738*/ 	.word	0x000000ff
        /*073c*/ 	.word	0x00028c50
        /*0740*/ 	.short	0x010a
        /*0742*/ 	.byte	0x15
	.zero		1


	//   ....[39]....
        /*0744*/ 	.word	0x00005920
        /*0748*/ 	.word	0x000000ff
        /*074c*/ 	.word	0x00000000
        /*0750*/ 	.short	0x0101
        /*0752*/ 	.byte	0x15
	.zero		1


	//   ....[40]....
        /*0754*/ 	.word	0x00007e30
        /*0758*/ 	.word	0x000000ff
        /*075c*/ 	.word	0x00000000
        /*0760*/ 	.short	0x0101
        /*0762*/ 	.byte	0x04
	.zero		1


	//   ....[41]....
        /*0764*/ 	.word	0x000098d0
        /*0768*/ 	.word	0x00000013
        /*076c*/ 	.word	0x00028c40
        /*0770*/ 	.short	0x010a
        /*0772*/ 	.byte	0x3f
	.zero		1


	//   ....[42]....
        /*0774*/ 	.word	0x00009d40
        /*0778*/ 	.word	0x00000013
        /*077c*/ 	.word	0x00028c30
        /*0780*/ 	.short	0x0107
        /*0782*/ 	.byte	0x3f
	.zero		1


	//   ....[43]....
        /*0784*/ 	.word	0x00009e00
        /*0788*/ 	.word	0x00000013
        /*078c*/ 	.word	0x00028c30
        /*0790*/ 	.short	0x0101
        /*0792*/ 	.byte	0x3f
	.zero		1


	//   ....[44]....
        /*0794*/ 	.word	0x0000a470
        /*0798*/ 	.word	0x000000ff
        /*079c*/ 	.word	0x00028c00
        /*07a0*/ 	.short	0x0107
        /*07a2*/ 	.byte	0x27
	.zero		1


	//   ....[45]....
        /*07a4*/ 	.word	0x0000a4d0
        /*07a8*/ 	.word	0x000000ff
        /*07ac*/ 	.word	0x00028c00
        /*07b0*/ 	.short	0x0101
        /*07b2*/ 	.byte	0x27
	.zero		1


	//   ....[46]....
        /*07b4*/ 	.word	0x0000a4f0
        /*07b8*/ 	.word	0x000000ff
        /*07bc*/ 	.word	0x00028c20
        /*07c0*/ 	.short	0x010a
        /*07c2*/ 	.byte	0x27
	.zero		1


	//   ....[47]....
        /*07c4*/ 	.word	0x0000a580
        /*07c8*/ 	.word	0x00000013
        /*07cc*/ 	.word	0x00028c60
        /*07d0*/ 	.short	0x010a
        /*07d2*/ 	.byte	0x3f
	.zero		1


	//   ....[48]....
        /*07d4*/ 	.word	0x0000afb0
        /*07d8*/ 	.word	0x00000013
        /*07dc*/ 	.word	0x00028c50
        /*07e0*/ 	.short	0x0107
        /*07e2*/ 	.byte	0x3f
	.zero		1


	//   ....[49]....
        /*07e4*/ 	.word	0x0000b090
        /*07e8*/ 	.word	0x00000013
        /*07ec*/ 	.word	0x00028c50
        /*07f0*/ 	.short	0x0101
        /*07f2*/ 	.byte	0x3f
	.zero		1


	//   ....[50]....
        /*07f4*/ 	.word	0x0000b330
        /*07f8*/ 	.word	0x00000009
        /*07fc*/ 	.word	0x00028c40
        /*0800*/ 	.short	0x010a
        /*0802*/ 	.byte	0x3f
	.zero		1


	//   ....[51]....
        /*0804*/ 	.word	0x0000b660
        /*0808*/ 	.word	0x00000009
        /*080c*/ 	.word	0x00028c30
        /*0810*/ 	.short	0x0107
        /*0812*/ 	.byte	0x3f
	.zero		1


	//   ....[52]....
        /*0814*/ 	.word	0x0000b720
        /*0818*/ 	.word	0x00000009
        /*081c*/ 	.word	0x00028c30
        /*0820*/ 	.short	0x0101
        /*0822*/ 	.byte	0x3f
	.zero		1


	//   ....[53]....
        /*0824*/ 	.word	0x0000b750
        /*0828*/ 	.word	0x00000009
        /*082c*/ 	.word	0x00028c60
        /*0830*/ 	.short	0x010a
        /*0832*/ 	.byte	0x3f
	.zero		1


	//   ....[54]....
        /*0834*/ 	.word	0x0000bd60
        /*0838*/ 	.word	0x00000009
        /*083c*/ 	.word	0x00028c50
        /*0840*/ 	.short	0x0107
        /*0842*/ 	.byte	0x3f
	.zero		1


	//   ....[55]....
        /*0844*/ 	.word	0x0000be30
        /*0848*/ 	.word	0x00000009
        /*084c*/ 	.word	0x00028c50
        /*0850*/ 	.short	0x0101
        /*0852*/ 	.byte	0x3f
	.zero		1


	//   ....[56]....
        /*0854*/ 	.word	0x0000bfc0
        /*0858*/ 	.word	0x00000004
        /*085c*/ 	.word	0x00028c20
        /*0860*/ 	.short	0x010a
        /*0862*/ 	.byte	0x3f
	.zero		1


	//   ....[57]....
        /*0864*/ 	.word	0x0000c140
        /*0868*/ 	.word	0x00000005
        /*086c*/ 	.word	0x00028c40
        /*0870*/ 	.short	0x010a
        /*0872*/ 	.byte	0x3f
	.zero		1


	//   ....[58]....
        /*0874*/ 	.word	0x0000c1e0
        /*0878*/ 	.word	0x00000011
        /*087c*/ 	.word	0x00028c40
        /*0880*/ 	.short	0x010a
        /*0882*/ 	.byte	0x3f
	.zero		1


	//   ....[59]....
        /*0884*/ 	.word	0x0000c220
        /*0888*/ 	.word	0x00000005
        /*088c*/ 	.word	0x00028c60
        /*0890*/ 	.short	0x010a
        /*0892*/ 	.byte	0x3f
	.zero		1


	//   ....[60]....
        /*0894*/ 	.word	0x0000c260
        /*0898*/ 	.word	0x00000011
        /*089c*/ 	.word	0x00028c60
        /*08a0*/ 	.short	0x010a
        /*08a2*/ 	.byte	0x3f
	.zero		1


	//   ....[61]....
        /*08a4*/ 	.word	0x0000c2d0
        /*08a8*/ 	.word	0x00000003
        /*08ac*/ 	.word	0x00028c50
        /*08b0*/ 	.short	0x010a
        /*08b2*/ 	.byte	0x3f
	.zero		1


	//   ....[62]....
        /*08b4*/ 	.word	0x0000c330
        /*08b8*/ 	.word	0x00000004
        /*08bc*/ 	.word	0x00028c50
        /*08c0*/ 	.short	0x010a
        /*08c2*/ 	.byte	0x3f
	.zero		1


	//   ....[63]....
        /*08c4*/ 	.word	0x0000c390
        /*08c8*/ 	.word	0x00000003
        /*08cc*/ 	.word	0x00028c00
        /*08d0*/ 	.short	0x010a
        /*08d2*/ 	.byte	0x3f
	.zero		1


	//   ....[64]....
        /*08d4*/ 	.word	0x0000c3e0
        /*08d8*/ 	.word	0x00000007
        /*08dc*/ 	.word	0x00028c30
        /*08e0*/ 	.short	0x010a
        /*08e2*/ 	.byte	0x3f
	.zero		1


	//   ....[65]....
        /*08e4*/ 	.word	0x0000c430
        /*08e8*/ 	.word	0x00000007
        /*08ec*/ 	.word	0x00028c50
        /*08f0*/ 	.short	0x010a
        /*08f2*/ 	.byte	0x3f
	.zero		1


	//   ....[66]....
        /*08f4*/ 	.word	0x0000c490
        /*08f8*/ 	.word	0x00000003
        /*08fc*/ 	.word	0x00028c30
        /*0900*/ 	.short	0x010a
        /*0902*/ 	.byte	0x3f
	.zero		1


	//   ....[67]....
        /*0904*/ 	.word	0x0000c4f0
        /*0908*/ 	.word	0x00000007
        /*090c*/ 	.word	0x00028c50
        /*0910*/ 	.short	0x010a
        /*0912*/ 	.byte	0x3f
	.zero		1


	//   ....[68]....
        /*0914*/ 	.word	0x0000c610
        /*0918*/ 	.word	0x00000013
        /*091c*/ 	.word	0x00028c40
        /*0920*/ 	.short	0x010a
        /*0922*/ 	.byte	0x3f
	.zero		1


	//   ....[69]....
        /*0924*/ 	.word	0x0000cfa0
        /*0928*/ 	.word	0x00000003
        /*092c*/ 	.word	0x00028c20
        /*0930*/ 	.short	0x010a
        /*0932*/ 	.byte	0x3f
	.zero		1


	//   ....[70]....
        /*0934*/ 	.word	0x0000cff0
        /*0938*/ 	.word	0x00000013
        /*093c*/ 	.word	0x00028c60
        /*0940*/ 	.short	0x010a
        /*0942*/ 	.byte	0x3f
	.zero		1


	//   ....[71]....
        /*0944*/ 	.word	0x0000d8a0
        /*0948*/ 	.word	0x00000009
        /*094c*/ 	.word	0x00028c40
        /*0950*/ 	.short	0x010a
        /*0952*/ 	.byte	0x3f
	.zero		1


	//   ....[72]....
        /*0954*/ 	.word	0x0000dd40
        /*0958*/ 	.word	0x00000009
        /*095c*/ 	.word	0x00028c60
        /*0960*/ 	.short	0x010a
        /*0962*/ 	.byte	0x3f
	.zero		1


	//   ....[73]....
        /*0964*/ 	.word	0x0000e490
        /*0968*/ 	.word	0x00000004
        /*096c*/ 	.word	0x00028c20
        /*0970*/ 	.short	0x010a
        /*0972*/ 	.byte	0x3f
	.zero		1


	//   ....[74]....
        /*0974*/ 	.word	0x0000e630
        /*0978*/ 	.word	0x00000005
        /*097c*/ 	.word	0x00028c40
        /*0980*/ 	.short	0x010a
        /*0982*/ 	.byte	0x3f
	.zero		1


	//   ....[75]....
        /*0984*/ 	.word	0x0000e680
        /*0988*/ 	.word	0x00000011
        /*098c*/ 	.word	0x00028c40
        /*0990*/ 	.short	0x010a
        /*0992*/ 	.byte	0x3f
	.zero		1


	//   ....[76]....
        /*0994*/ 	.word	0x0000e6d0
        /*0998*/ 	.word	0x00000005
        /*099c*/ 	.word	0x00028c60
        /*09a0*/ 	.short	0x010a
        /*09a2*/ 	.byte	0x3f
	.zero		1


	//----- nvinfo : EIATTR_NUM_MBARRIERS
	.align		4
.L_144:
        /*09a4*/ 	.byte	0x03, 0x38
        /*09a6*/ 	.short	0x0016


	//----- nvinfo : EIATTR_EXIT_INSTR_OFFSETS
	.align		4
        /*09a8*/ 	.byte	0x04, 0x1c
        /*09aa*/ 	.short	(.L_146 - .L_145)


	//   ....[0]....
.L_145:
        /*09ac*/ 	.word	0x00000920


	//   ....[1]....
        /*09b0*/ 	.word	0x000082f0


	//   ....[2]....
        /*09b4*/ 	.word	0x0000c2b0


	//----- nvinfo : EIATTR_MAX_THREADS
	.align		4
.L_146:
        /*09b8*/ 	.byte	0x04, 0x05
        /*09ba*/ 	.short	(.L_148 - .L_147)
.L_147:
        /*09bc*/ 	.word	0x00000180
        /*09c0*/ 	.word	0x00000001
        /*09c4*/ 	.word	0x00000001


	//----- nvinfo : EIATTR_CRS_STACK_SIZE
	.align		4
.L_148:
        /*09c8*/ 	.byte	0x04, 0x1e
        /*09ca*/ 	.short	(.L_150 - .L_149)
.L_149:
        /*09cc*/ 	.word	0x00000000


	//----- nvinfo : EIATTR_CBANK_PARAM_SIZE
	.align		4
.L_150:
        /*09d0*/ 	.byte	0x03, 0x19
        /*09d2*/ 	.short	0x0a70


	//----- nvinfo : EIATTR_PARAM_CBANK
	.align		4
        /*09d4*/ 	.byte	0x04, 0x0a
        /*09d6*/ 	.short	(.L_152 - .L_151)
	.align		4
.L_151:
        /*09d8*/ 	.word	index@(.nv.constant0._ZN7cutlass13device_kernelIN5flash11enable_sm90INS1_16FlashAttnFwdSm90INS1_25CollectiveMainloopFwdSm90ILi2EN4cute5tupleIJNS5_1CILi1EEES8_S8_EEENS6_IJNS7_ILi64EEESA_SA_EEELi512ENS_6half_tEfNS_4arch4Sm90ELb0ELb0ELb0ELb0ELb1ELb0ELb0ELb0ELb0ELb1ELb0ELb0EEENS1_21CollectiveEpilogueFwdINS6_IJSA_NS7_ILi512EEESA_EEES9_SC_SE_Li256ELb0ELb1ELb0ELb0EEENS1_29StaticPersistentTileSchedulerILb0EEEEEEEEEvNT_6ParamsE)
        /*09dc*/ 	.short	0x0210
        /*09de*/ 	.short	0x0a70


	//----- nvinfo : EIATTR_SW_WAR
	.align		4
.L_152:
        /*09e0*/ 	.byte	0x04, 0x36
        /*09e2*/ 	.short	(.L_154 - .L_153)
.L_153:
        /*09e4*/ 	.word	0x00000008
.L_154:


//--------------------- .nv.info._ZN7cutlass13device_kernelIN5flash11enable_sm90INS1_16FlashAttnFwdSm90INS1_25CollectiveMainloopFwdSm90ILi2EN4cute5tupleIJNS5_1CILi1EEES8_S8_EEENS6_IJNS7_ILi64EEESA_SA_EEELi512ENS_6half_tEfNS_4arch4Sm90ELb0ELb0ELb0ELb0ELb1ELb0ELb1ELb0ELb0ELb1ELb0ELb0EEENS1_21CollectiveEpilogueFwdINS6_IJSA_NS7_ILi512EEESA_EEES9_SC_SE_Li256ELb0ELb1ELb0ELb0EEENS1_29StaticPersistentTileSchedulerILb0EEEEEEEEEvNT_6ParamsE --------------------------
	.section	.nv.info._ZN7cutlass13device_kernelIN5flash11enable_sm90INS1_16FlashAttnFwdSm90INS1_25CollectiveMainloopFwdSm90ILi2EN4cute5tupleIJNS5_1CILi1EEES8_S8_EEENS6_IJNS7_ILi64EEESA_SA_EEELi512ENS_6half_tEfNS_4arch4Sm90ELb0ELb0ELb0ELb0ELb1ELb0ELb1ELb0ELb0ELb1ELb0ELb0EEENS1_21CollectiveEpilogueFwdINS6_IJSA_NS7_ILi512EEESA_EEES9_SC_SE_Li256ELb0ELb1ELb0ELb0EEENS1_29StaticPersistentTileSchedulerILb0EEEEEEEEEvNT_6ParamsE,"",@"SHT_CUDA_INFO"
	.sectionflags	@""
	.align	4


	//----- nvinfo : EIATTR_CUDA_API_VERSION
	.align		4
        /*0000*/ 	.byte	0x04, 0x37
        /*0002*/ 	.short	(.L_156 - .L_155)
.L_155:
        /*0004*/ 	.word	0x00000082


	//----- nvinfo : EIATTR_KPARAM_INFO
	.align		4
.L_156:
        /*0008*/ 	.byte	0x04, 0x17
        /*000a*/ 	.short	(.L_158 - .L_157)
.L_157:
        /*000c*/ 	.word	0x00000000
        /*0010*/ 	.short	0x0000
        /*0012*/ 	.short	0x0070
        /*0014*/ 	.byte	0x00, 0xf0, 0x01, 0x2c


	//----- nvinfo : EIATTR_SPARSE_MMA_MASK
	.align		4
.L_158:
        /*0018*/ 	.byte	0x03, 0x50
        /*001a*/ 	.short	0x0000


	//----- nvinfo : EIATTR_MAXREG_COUNT
	.align		4
        /*001c*/ 	.byte	0x03, 0x1b
        /*001e*/ 	.short	0x00a8


	//----- nvinfo : EIATTR_NUM_BARRIERS
	.align		4
        /*0020*/ 	.byte	0x02, 0x4c
        /*0022*/ 	.byte	0x10
	.zero		1


	//----- nvinfo : EIATTR_EXTERNS
	.align		4
        /*0024*/ 	.byte	0x04, 0x0f
        /*0026*/ 	.short	(.L_160 - .L_159)


	//   ....[0]....
	.align		4
.L_159:
        /*0028*/ 	.word	index@(__assertfail)


	//----- nvinfo : EIATTR_ANNOTATIONS
	.align		4
.L_160:
        /*002c*/ 	.byte	0x04, 0x55
        /*002e*/ 	.short	(.L_162 - .L_161)


	//   ....[0]....
.L_161:
        /* <DEDUP_REMOVED lines=17> */


	//----- nvinfo : EIATTR_MERCURY_ISA_VERSION
	.align		4
.L_162:
        /*0128*/ 	.byte	0x03, 0x5f
        /*012a*/ 	.short	0x0101


	//----- nvinfo : EIATTR_INT_WARP_WIDE_INSTR_OFFSETS
	.align		4
        /*012c*/ 	.byte	0x04, 0x31
        /*012e*/ 	.short	(.L_164 - .L_163)


	//   ....[0]....
.L_163:
        /*0130*/ 	.word	0x000000d0


	//   ....[1]....
        /*0134*/ 	.word	0x000000e0


	//   ....[2]....
        /*0138*/ 	.word	0x000000f0


	//   ....[3]....
        /*013c*/ 	.word	0x00000190


	//----- nvinfo : EIATTR_COOP_GROUP_MASK_REGIDS
	.align		4
.L_164:
        /*0140*/ 	.byte	0x04, 0x29
        /*0142*/ 	.short	(.L_166 - .L_165)


	//   ....[0]....
.L_165:
        /*0144*/ 	.word	0xffffffff


	//   ....[1]....
        /*0148*/ 	.word	0xffffffff


	//   ....[2]....
        /*014c*/ 	.word	0xffffffff


	//   ....[3]....
        /*0150*/ 	.word	0xffffffff


	//   ....[4]....
        /*0154*/ 	.word	0xffffffff


	//   ....[5]....
        /*0158*/ 	.word	0xffffffff


	//   ....[6]....
        /*015c*/ 	.word	0xffffffff


	//   ....[7]....
        /*0160*/ 	.word	0xffffffff


	//   ....[8]....
        /*0164*/ 	.word	0xffffffff


	//   ....[9]....
        /*0168*/ 	.word	0xffffffff


	//   ....[10]....
        /*016c*/ 	.word	0xffffffff


	//   ....[11]....
        /*0170*/ 	.word	0xffffffff


	//   ....[12]....
        /*0174*/ 	.word	0xffffffff


	//   ....[13]....
        /*0178*/ 	.word	0xffffffff


	//   ....[14]....
        /*017c*/ 	.word	0xffffffff


	//   ....[15]....
        /*0180*/ 	.word	0xffffffff


	//   ....[16]....
        /*0184*/ 	.word	0xffffffff


	//   ....[17]....
        /*0188*/ 	.word	0xffffffff


	//   ....[18]....
        /*018c*/ 	.word	0xffffffff


	//   ....[19]....
        /*0190*/ 	.word	0xffffffff


	//   ....[20]....
        /*0194*/ 	.word	0xffffffff


	//   ....[21]....
        /*0198*/ 	.word	0xffffffff


	//   ....[22]....
        /*019c*/ 	.word	0xffffffff


	//   ....[23]....
        /*01a0*/ 	.word	0xffffffff


	//   ....[24]....
        /*01a4*/ 	.word	0xffffffff


	//   ....[25]....
        /*01a8*/ 	.word	0xffffffff


	//   ....[26]....
        /*01ac*/ 	.word	0xffffffff


	//   ....[27]....
        /*01b0*/ 	.word	0xffffffff


	//   ....[28]....
        /*01b4*/ 	.word	0xffffffff


	//   ....[29]....
        /*01b8*/ 	.word	0xffffffff


	//   ....[30]....
        /*01bc*/ 	.word	0xffffffff


	//   ....[31]....
        /*01c0*/ 	.word	0xffffffff


	//   ....[32]....
        /*01c4*/ 	.word	0xffffffff


	//   ....[33]....
        /*01c8*/ 	.word	0xffffffff


	//   ....[34]....
        /*01cc*/ 	.word	0xffffffff


	//   ....[35]....
        /*01d0*/ 	.word	0xffffffff


	//   ....[36]....
        /*01d4*/ 	.word	0xffffffff


	//   ....[37]....
        /*01d8*/ 	.word	0xffffffff


	//   ....[38]....
        /*01dc*/ 	.word	0xffffffff


	//   ....[39]....
        /*01e0*/ 	.word	0xffffffff


	//   ....[40]....
        /*01e4*/ 	.word	0xffffffff


	//   ....[41]....
        /*01e8*/ 	.word	0xffffffff


	//   ....[42]....
        /*01ec*/ 	.word	0xffffffff


	//   ....[43]....
        /*01f0*/ 	.word	0xffffffff


	//   ....[44]....
        /*01f4*/ 	.word	0xffffffff


	//   ....[45]....
        /*01f8*/ 	.word	0xffffffff


	//   ....[46]....
        /*01fc*/ 	.word	0xffffffff


	//   ....[47]....
        /*0200*/ 	.word	0xffffffff


	//   ....[48]....
        /*0204*/ 	.word	0xffffffff


	//   ....[49]....
        /*0208*/ 	.word	0xffffffff


	//   ....[50]....
        /*020c*/ 	.word	0xffffffff


	//   ....[51]....
        /*0210*/ 	.word	0xffffffff


	//   ....[52]....
        /*0214*/ 	.word	0xffffffff


	//   ....[53]....
        /*0218*/ 	.word	0xffffffff


	//   ....[54]....
        /*021c*/ 	.word	0xffffffff


	//   ....[55]....
        /*0220*/ 	.word	0xffffffff


	//   ....[56]....
        /*0224*/ 	.word	0xffffffff


	//   ....[57]....
        /*0228*/ 	.word	0xffffffff


	//   ....[58]....
        /*022c*/ 	.word	0xffffffff


	//   ....[59]....
        /*0230*/ 	.word	0xffffffff


	//   ....[60]....
        /*0234*/ 	.word	0xffffffff


	//   ....[61]....
        /*0238*/ 	.word	0xffffffff


	//   ....[62]....
        /*023c*/ 	.word	0xffffffff


	//   ....[63]....
        /*0240*/ 	.word	0xffffffff


	//   ....[64]....
        /*0244*/ 	.word	0xffffffff


	//   ....[65]....
        /*0248*/ 	.word	0xffffffff


	//   ....[66]....
        /*024c*/ 	.word	0xffffffff


	//   ....[67]....
        /*0250*/ 	.word	0xffffffff


	//   ....[68]....
        /*0254*/ 	.word	0xffffffff


	//   ....[69]....
        /*0258*/ 	.word	0xffffffff


	//   ....[70]....
        /*025c*/ 	.word	0xffffffff


	//   ....[71]....
        /*0260*/ 	.word	0xffffffff


	//   ....[72]....
        /*0264*/ 	.word	0xffffffff


	//   ....[73]....
        /*0268*/ 	.word	0xffffffff


	//   ....[74]....
        /*026c*/ 	.word	0xffffffff


	//   ....[75]....
        /*0270*/ 	.word	0xffffffff


	//   ....[76]....
        /*0274*/ 	.word	0xffffffff


	//   ....[77]....
        /*0278*/ 	.word	0xffffffff


	//   ....[78]....
        /*027c*/ 	.word	0xffffffff


	//   ....[79]....
        /*0280*/ 	.word	0xffffffff


	//   ....[80]....
        /*0284*/ 	.word	0xffffffff


	//   ....[81]....
        /*0288*/ 	.word	0xffffffff


	//   ....[82]....
        /*028c*/ 	.word	0x0500000f


	//   ....[83]....
        /*0290*/ 	.word	0x0500000f


	//   ....[84]....
        /*0294*/ 	.word	0x0500000f


	//   ....[85]....
        /*0298*/ 	.word	0x0500000f


	//   ....[86]....
        /*029c*/ 	.word	0x0500000f


	//   ....[87]....
        /*02a0*/ 	.word	0x0500000f


	//   ....[88]....
        /*02a4*/ 	.word	0x0500000f


	//   ....[89]....
        /*02a8*/ 	.word	0x0500000f


	//   ....[90]....
        /*02ac*/ 	.word	0x0500000f


	//   ....[91]....
        /*02b0*/ 	.word	0x0500000f


	//   ....[92]....
        /*02b4*/ 	.word	0x0500000f


	//   ....[93]....
        /*02b8*/ 	.word	0x0500000f


	//   ....[94]....
        /*02bc*/ 	.word	0x0500000f


	//   ....[95]....
        /*02c0*/ 	.word	0x0500000f


	//   ....[96]....
        /*02c4*/ 	.word	0x0500000f


	//   ....[97]....
        /*02c8*/ 	.word	0x0500000f


	//   ....[98]....
        /*02cc*/ 	.word	0x0500000f


	//   ....[99]....
        /*02d0*/ 	.word	0x0500000f


	//   ....[100]....
        /*02d4*/ 	.word	0x0500000f


	//   ....[101]....
        /*02d8*/ 	.word	0x0500000f


	//   ....[102]....
        /*02dc*/ 	.word	0x0500000f


	//   ....[103]....
        /*02e0*/ 	.word	0x0500000f


	//   ....[104]....
        /*02e4*/ 	.word	0x0500000f


	//   ....[105]....
        /*02e8*/ 	.word	0x0500000f


	//   ....[106]....
        /*02ec*/ 	.word	0x0500000f


	//   ....[107]....
        /*02f0*/ 	.word	0x0500000f


	//   ....[108]....
        /*02f4*/ 	.word	0x0500000f


	//   ....[109]....
        /*02f8*/ 	.word	0x0500000f


	//   ....[110]....
        /*02fc*/ 	.word	0x0500000f


	//   ....[111]....
        /*0300*/ 	.word	0x0500000f


	//   ....[112]....
        /*0304*/ 	.word	0x0500000f


	//   ....[113]....
        /*0308*/ 	.word	0x0500000f


	//   ....[114]....
        /*030c*/ 	.word	0x0500000f


	//   ....[115]....
        /*0310*/ 	.word	0x0500000f


	//   ....[116]....
        /*0314*/ 	.word	0x0500000f


	//   ....[117]....
        /*0318*/ 	.word	0x0500000f


	//   ....[118]....
        /*031c*/ 	.word	0x0500000f


	//   ....[119]....
        /*0320*/ 	.word	0x0500000f


	//   ....[120]....
        /*0324*/ 	.word	0x0500000f


	//   ....[121]....
        /*0328*/ 	.word	0x0500000f


	//   ....[122]....
        /*032c*/ 	.word	0x0500000f


	//   ....[123]....
        /*0330*/ 	.word	0x0500000f


	//   ....[124]....
        /*0334*/ 	.word	0x0500000f


	//   ....[125]....
        /*0338*/ 	.word	0x0500000f


	//   ....[126]....
        /*033c*/ 	.word	0x0500000f


	//   ....[127]....
        /*0340*/ 	.word	0x0500000f


	//   ....[128]....
        /*0344*/ 	.word	0x0500000f


	//   ....[129]....
        /*0348*/ 	.word	0x0500000f


	//   ....[130]....
        /*034c*/ 	.word	0x0500000f


	//   ....[131]....
        /*0350*/ 	.word	0x0500000f


	//----- nvinfo : EIATTR_COOP_GROUP_INSTR_OFFSETS
	.align		4
.L_166:
        /*0354*/ 	.byte	0x04, 0x28
        /*0356*/ 	.short	(.L_168 - .L_167)


	//   ....[0]....
.L_167:
        /*0358*/ 	.word	0x00000080


	//   ....[1]....
        /*035c*/ 	.word	0x00000090


	//   ....[2]....
        /*0360*/ 	.word	0x000002c0


	//   ....[3]....
        /*0364*/ 	.word	0x00000420


	//   ....[4]....
        /*0368*/ 	.word	0x00000540


	//   ....[5]....
        /*036c*/ 	.word	0x000006a0


	//   ....[6]....
        /*0370*/ 	.word	0x000010b0


	//   ....[7]....
        /*0374*/ 	.word	0x00002810


	//   ....[8]....
        /*0378*/ 	.word	0x00002fb0


	//   ....[9]....
        /*037c*/ 	.word	0x000043e0


	//   ....[10]....
        /*0380*/ 	.word	0x00004500


	//   ....[11]....
        /*0384*/ 	.word	0x00004690


	//   ....[12]....
        /*0388*/ 	.word	0x00004740


	//   ....[13]....
        /*038c*/ 	.word	0x00004e90


	//   ....[14]....
        /*0390*/ 	.word	0x00005430


	//   ....[15]....
        /*0394*/ 	.word	0x000065f0


	//   ....[16]....
        /*0398*/ 	.word	0x00006640


	//   ....[17]....
        /*039c*/ 	.word	0x000068f0


	//   ....[18]....
        /*03a0*/ 	.word	0x00006ac0


	//   ....[19]....
        /*03a4*/ 	.word	0x00007940


	//   ....[20]....
        /*03a8*/ 	.word	0x000079f0


	//   ....[21]....
        /*03ac*/ 	.word	0x00007a20


	//   ....[22]....
        /*03b0*/ 	.word	0x00007a90


	//   ....[23]....
        /*03b4*/ 	.word	0x00007ac0


	//   ....[24]....
        /*03b8*/ 	.word	0x00008af0


	//   ....[25]....
        /*03bc*/ 	.word	0x000097b0


	//   ....[26]....
        /*03c0*/ 	.word	0x000097f0


	//   ....[27]....
        /*03c4*/ 	.word	0x00009820


	//   ....[28]....
        /*03c8*/ 	.word	0x00009840


	//   ....[29]....
        /*03cc*/ 	.word	0x00009e70


	//   ....[30]....
        /*03d0*/ 	.word	0x00009e90


	//   ....[31]....
        /*03d4*/ 	.word	0x0000a0d0


	//   ....[32]....
        /*03d8*/ 	.word	0x0000a100


	//   ....[33]....
        /*03dc*/ 	.word	0x0000bde0


	//   ....[34]....
        /*03e0*/ 	.word	0x0000be10


	//   ....[35]....
        /*03e4*/ 	.word	0x0000beb0


	//   ....[36]....
        /*03e8*/ 	.word	0x0000bed0


	//   ....[37]....
        /*03ec*/ 	.word	0x0000bf40


	//   ....[38]....
        /*03f0*/ 	.word	0x0000bf60


	//   ....[39]....
        /*03f4*/ 	.word	0x0000bf70


	//   ....[40]....
        /*03f8*/ 	.word	0x0000bf80


	//   ....[41]....
        /*03fc*/ 	.word	0x0000c620


	//   ....[42]....
        /*0400*/ 	.word	0x0000c650


	//   ....[43]....
        /*0404*/ 	.word	0x0000c710


	//   ....[44]....
        /*0408*/ 	.word	0x0000c720


	//   ....[45]....
        /*040c*/ 	.word	0x0000c7b0


	//   ....[46]....
        /*0410*/ 	.word	0x0000c7c0


	//   ....[47]....
        /*0414*/ 	.word	0x0000c7e0


	//   ....[48]....
        /*0418*/ 	.word	0x0000c820


	//   ....[49]....
        /*041c*/ 	.word	0x0000cd80


	//   ....[50]....
        /*0420*/ 	.word	0x0000cdb0


	//   ....[51]....
        /*0424*/ 	.word	0x0000cdc0


	//   ....[52]....
        /*0428*/ 	.word	0x0000cde0


	//   ....[53]....
        /*042c*/ 	.word	0x0000cf50


	//   ....[54]....
        /*0430*/ 	.word	0x0000cf90


	//   ....[55]....
        /*0434*/ 	.word	0x0000cfb0


	//   ....[56]....
        /*0438*/ 	.word	0x0000d080


	//   ....[57]....
        /*043c*/ 	.word	0x0000d5a0


	//   ....[58]....
        /*0440*/ 	.word	0x0000d5d0


	//   ....[59]....
        /*0444*/ 	.word	0x0000d600


	//   ....[60]....
        /*0448*/ 	.word	0x0000d6c0


	//   ....[61]....
        /*044c*/ 	.word	0x0000d700


	//   ....[62]....
        /*0450*/ 	.word	0x0000d720


	//   ....[63]....
        /*0454*/ 	.word	0x0000d740


	//   ....[64]....
        /*0458*/ 	.word	0x0000dad0


	//   ....[65]....
        /*045c*/ 	.word	0x0000e330


	//   ....[66]....
        /*0460*/ 	.word	0x0000e350


	//   ....[67]....
        /*0464*/ 	.word	0x0000e3a0


	//   ....[68]....
        /*0468*/ 	.word	0x0000e3b0


	//   ....[69]....
        /*046c*/ 	.word	0x0000e3f0


	//   ....[70]....
        /*0470*/ 	.word	0x0000e400


	//   ....[71]....
        /*0474*/ 	.word	0x0000e410


	//   ....[72]....
        /*0478*/ 	.word	0x0000e450


	//   ....[73]....
        /*047c*/ 	.word	0x0000e780


	//   ....[74]....
        /*0480*/ 	.word	0x0000e7b0


	//   ....[75]....
        /*0484*/ 	.word	0x0000e7e0


	//   ....[76]....
        /*0488*/ 	.word	0x0000e820


	//   ....[77]....
        /*048c*/ 	.word	0x0000e840


	//   ....[78]....
        /*0490*/ 	.word	0x0000e900


	//   ....[79]....
        /*0494*/ 	.word	0x0000e920


	//   ....[80]....
        /*0498*/ 	.word	0x0000e9a0


	//   ....[81]....
        /*049c*/ 	.word	0x0000eee0


	//   ....[82]....
        /*04a0*/ 	.word	0x0000f400


	//   ....[83]....
        /*04a4*/ 	.word	0x0000f4f0


	//   ....[84]....
        /*04a8*/ 	.word	0x0000f590


	//   ....[85]....
        /*04ac*/ 	.word	0x0000f600


	//   ....[86]....
        /*04b0*/ 	.word	0x0000f6f0


	//   ....[87]....
        /*04b4*/ 	.word	0x0000f760


	//   ....[88]....
        /*04b8*/ 	.word	0x0000f850


	//   ....[89]....
        /*04bc*/ 	.word	0x0000f8c0


	//   ....[90]....
        /*04c0*/ 	.word	0x0000f960


	//   ....[91]....
        /*04c4*/ 	.word	0x0000fa50


	//   ....[92]....
        /*04c8*/ 	.word	0x0000fad0


	//   ....[93]....
        /*04cc*/ 	.word	0x0000fb30


	//   ....[94]....
        /*04d0*/ 	.word	0x0000fc20


	//   ....[95]....
        /*04d4*/ 	.word	0x0000fca0


	//   ....[96]....
        /*04d8*/ 	.word	0x0000fd80


	//   ....[97]....
        /*04dc*/ 	.word	0x0000fdf0


	//   ....[98]....
        /*04e0*/ 	.word	0x0000feb0


	//   ....[99]....
        /*04e4*/ 	.word	0x0000ff50


	//   ....[100]....
        /*04e8*/ 	.word	0x00010010


	//   ....[101]....
        /*04ec*/ 	.word	0x00010140


	//   ....[102]....
        /*04f0*/ 	.word	0x00010230


	//   ....[103]....
        /*04f4*/ 	.word	0x000103e0


	//   ....[104]....
        /*04f8*/ 	.word	0x00010430


	//   ....[105]....
        /*04fc*/ 	.word	0x00010540


	//   ....[106]....
        /*0500*/ 	.word	0x00010620


	//   ....[107]....
        /*0504*/ 	.word	0x000107a0


	//   ....[108]....
        /*0508*/ 	.word	0x00010890


	//   ....[109]....
        /*050c*/ 	.word	0x000109f0


	//   ....[110]....
        /*0510*/ 	.word	0x00010b30


	//   ....[111]....
        /*0514*/ 	.word	0x00010c40


	//   ....[112]....
        /*0518*/ 	.word	0x00010d80


	//   ....[113]....
        /*051c*/ 	.word	0x00010e80


	//   ....[114]....
        /*0520*/ 	.word	0x00010f50


	//   ....[115]....
        /*0524*/ 	.word	0x00011030


	//   ....[116]....
        /*0528*/ 	.word	0x000110d0


	//   ....[117]....
        /*052c*/ 	.word	0x00011130


	//   ....[118]....
        /*0530*/ 	.word	0x000111e0


	//   ....[119]....
        /*0534*/ 	.word	0x00011240


	//   ....[120]....
        /*0538*/ 	.word	0x000112f0


	//   ....[121]....
        /*053c*/ 	.word	0x00011350


	//   ....[122]....
        /*0540*/ 	.word	0x00011400


	//   ....[123]....
        /*0544*/ 	.word	0x000114f0


	//   ....[124]....
        /*0548*/ 	.word	0x000115c0


	//   ....[125]....
        /*054c*/ 	.word	0x00011690


	//   ....[126]....
        /*0550*/ 	.word	0x000117a0


	//   ....[127]....
        /*0554*/ 	.word	0x000118c0


	//   ....[128]....
        /*0558*/ 	.word	0x000119a0


	//   ....[129]....
        /*055c*/ 	.word	0x00011aa0


	//   ....[130]....
        /*0560*/ 	.word	0x00011b70


	//   ....[131]....
        /*0564*/ 	.word	0x00011c80


	//----- nvinfo : EIATTR_REG_RECONFIG
	.align		4
.L_168:
        /*0568*/ 	.byte	0x01, 0x54
	.zero		2


	//----- nvinfo : EIATTR_SYSCALL_OFFSETS
	.align		4
        /*056c*/ 	.byte	0x04, 0x46
        /*056e*/ 	.short	(.L_170 - .L_169)


	//   ....[0]....
.L_169:
        /*0570*/ 	.word	0x00002a10


	//   ....[1]....
        /*0574*/ 	.word	0x0000b680


	//   ....[2]....
        /*0578*/ 	.word	0x0000b7c0


	//   ....[3]....
        /*057c*/ 	.word	0x0000b8b0


	//   ....[4]....
        /*0580*/ 	.word	0x0000c2c0


	//   ....[5]....
        /*0584*/ 	.word	0x0000ca60


	//----- nvinfo : EIATTR_MBARRIER_INSTR_OFFSETS
	.align		4
.L_170:
        /*0588*/ 	.byte	0x04, 0x39
        /*058a*/ 	.short	(.L_172 - .L_171)


	//   ....[0]....
.L_171:
        /*058c*/ 	.word	0x000001a0
        /*0590*/ 	.word	0x000000ff
        /*0594*/ 	.word	0x00038800
        /*0598*/ 	.short	0x0100
        /*059a*/ 	.byte	0x08
	.zero		1


	//   ....[1]....
        /*059c*/ 	.word	0x000001b0
        /*05a0*/ 	.word	0x000000ff
        /*05a4*/ 	.word	0x00038810
        /*05a8*/ 	.short	0x0100
        /*05aa*/ 	.byte	0x08
	.zero		1


	//   ....[2]....
        /*05ac*/ 	.word	0x000001c0
        /*05b0*/ 	.word	0x000000ff
        /*05b4*/ 	.word	0x00038820
        /*05b8*/ 	.short	0x0100
        /*05ba*/ 	.byte	0x08
	.zero		1


	//   ....[3]....
        /*05bc*/ 	.word	0x00000270
        /*05c0*/ 	.word	0x000000ff
        /*05c4*/ 	.word	0x00038830
        /*05c8*/ 	.short	0x0100
        /*05ca*/ 	.byte	0x06
	.zero		1


	//   ....[4]....
        /*05cc*/ 	.word	0x00000280
        /*05d0*/ 	.word	0x000000ff
        /*05d4*/ 	.word	0x00038840
        /*05d8*/ 	.short	0x0100
        /*05da*/ 	.byte	0x06
	.zero		1


	//   ....[5]....
        /*05dc*/ 	.word	0x00000290
        /*05e0*/ 	.word	0x000000ff
        /*05e4*/ 	.word	0x00038838
        /*05e8*/ 	.short	0x0100
        /*05ea*/ 	.byte	0x06
	.zero		1


	//   ....[6]....
        /*05ec*/ 	.word	0x000002a0
        /*05f0*/ 	.word	0x000000ff
        /*05f4*/ 	.word	0x00038848
        /*05f8*/ 	.short	0x0100
        /*05fa*/ 	.byte	0x06
	.zero		1


	//   ....[7]....
        /*05fc*/ 	.word	0x000003d0
        /*0600*/ 	.word	0x000000ff
        /*0604*/ 	.word	0x00038850
        /*0608*/ 	.short	0x0100
        /*060a*/ 	.byte	0x08
	.zero		1


	//   ....[8]....
        /*060c*/ 	.word	0x000003e0
        /*0610*/ 	.word	0x000000ff
        /*0614*/ 	.word	0x00038860
        /*0618*/ 	.short	0x0100
        /*061a*/ 	.byte	0x08
	.zero		1


	//   ....[9]....
        /*061c*/ 	.word	0x000003f0
        /*0620*/ 	.word	0x000000ff
        /*0624*/ 	.word	0x00038858
        /*0628*/ 	.short	0x0100
        /*062a*/ 	.byte	0x08
	.zero		1


	//   ....[10]....
        /*062c*/ 	.word	0x00000400
        /*0630*/ 	.word	0x000000ff
        /*0634*/ 	.word	0x00038868
        /*0638*/ 	.short	0x0100
        /*063a*/ 	.byte	0x08
	.zero		1


	//   ....[11]....
        /*063c*/ 	.word	0x000004f0
        /*0640*/ 	.word	0x000000ff
        /*0644*/ 	.word	0x00038870
        /*0648*/ 	.short	0x0100
        /*064a*/ 	.byte	0x06
	.zero		1


	//   ....[12]....
        /*064c*/ 	.word	0x00000500
        /*0650*/ 	.word	0x000000ff
        /*0654*/ 	.word	0x00038880
        /*0658*/ 	.short	0x0100
        /*065a*/ 	.byte	0x06
	.zero		1


	//   ....[13]....
        /*065c*/ 	.word	0x00000510
        /*0660*/ 	.word	0x000000ff
        /*0664*/ 	.word	0x00038878
        /*0668*/ 	.short	0x0100
        /*066a*/ 	.byte	0x06
	.zero		1


	//   ....[14]....
        /*066c*/ 	.word	0x00000520
        /*0670*/ 	.word	0x000000ff
        /*0674*/ 	.word	0x00038888
        /*0678*/ 	.short	0x0100
        /*067a*/ 	.byte	0x06
	.zero		1


	//   ....[15]....
        /*067c*/ 	.word	0x00000650
        /*0680*/ 	.word	0x000000ff
        /*0684*/ 	.word	0x00038890
        /*0688*/ 	.short	0x0100
        /*068a*/ 	.byte	0x08
	.zero		1


	//   ....[16]....
        /*068c*/ 	.word	0x00000660
        /*0690*/ 	.word	0x000000ff
        /*0694*/ 	.word	0x000388a0
        /*0698*/ 	.short	0x0100
        /*069a*/ 	.byte	0x08
	.zero		1


	//   ....[17]....
        /*069c*/ 	.word	0x00000670
        /*06a0*/ 	.word	0x000000ff
        /*06a4*/ 	.word	0x00038898
        /*06a8*/ 	.short	0x0100
        /*06aa*/ 	.byte	0x08
	.zero		1


	//   ....[18]....
        /*06ac*/ 	.word	0x00000680
        /*06b0*/ 	.word	0x000000ff
        /*06b4*/ 	.word	0x000388a8
        /*06b8*/ 	.short	0x0100
        /*06ba*/ 	.byte	0x08
	.zero		1


	//   ....[19]....
        /*06bc*/ 	.word	0x000007b0
        /*06c0*/ 	.word	0x000000ff
        /*06c4*/ 	.word	0x000388b0
        /*06c8*/ 	.short	0x0100
        /*06ca*/ 	.byte	0x08
	.zero		1


	//   ....[20]....
        /*06cc*/ 	.word	0x000007c0
        /*06d0*/ 	.word	0x000000ff
        /*06d4*/ 	.word	0x000388c0
        /*06d8*/ 	.short	0x0100
        /*06da*/ 	.byte	0x08
	.zero		1


	//   ....[21]....
        /*06dc*/ 	.word	0x000007d0
        /*06e0*/ 	.word	0x000000ff
        /*06e4*/ 	.word	0x000388b8
        /*06e8*/ 	.short	0x0100
        /*06ea*/ 	.byte	0x08
	.zero		1


	//   ....[22]....
        /*06ec*/ 	.word	0x000007e0
        /*06f0*/ 	.word	0x000000ff
        /*06f4*/ 	.word	0x000388c8
        /*06f8*/ 	.short	0x0100
        /*06fa*/ 	.byte	0x08
	.zero		1


	//   ....[23]....
        /*06fc*/ 	.word	0x00001400
        /*0700*/ 	.word	0x000000ff
        /*0704*/ 	.word	0x00000000
        /*0708*/ 	.short	0x0101
        /*070a*/ 	.byte	0x06
	.zero		1


	//   ....[24]....
        /*070c*/ 	.word	0x00001f00
        /*0710*/ 	.word	0x000000ff
        /*0714*/ 	.word	0x00000000
        /*0718*/ 	.short	0x0101
        /*071a*/ 	.byte	0x06
	.zero		1


	//   ....[25]....
        /*071c*/ 	.word	0x00002a70
        /*0720*/ 	.word	0x000000ff
        /*0724*/ 	.word	0x00038800
        /*0728*/ 	.short	0x010a
        /*072a*/ 	.byte	0x26
	.zero		1


	//   ....[26]....
        /*072c*/ 	.word	0x00002ae0
        /*0730*/ 	.word	0x00000008
        /*0734*/ 	.word	0x00038830
        /*0738*/ 	.short	0x010a
        /*073a*/ 	.byte	0x3f
	.zero		1


	//   ....[27]....
        /*073c*/ 	.word	0x00002b20
        /*0740*/ 	.word	0x00000008
        /*0744*/ 	.word	0x00038830
        /*0748*/ 	.short	0x010a
        /*074a*/ 	.byte	0x3f
	.zero		1


	//   ....[28]....
        /*074c*/ 	.word	0x00002da0
        /*0750*/ 	.word	0x000000ff
        /*0754*/ 	.word	0x00038810
        /*0758*/ 	.short	0x010a
        /*075a*/ 	.byte	0x26
	.zero		1


	//   ....[29]....
        /*075c*/ 	.word	0x00002de0
        /*0760*/ 	.word	0x00000008
        /*0764*/ 	.word	0x00038850
        /*0768*/ 	.short	0x010a
        /*076a*/ 	.byte	0x3f
	.zero		1


	//   ....[30]....
        /*076c*/ 	.word	0x00002e20
        /*0770*/ 	.word	0x00000008
        /*0774*/ 	.word	0x00038850
        /*0778*/ 	.short	0x010a
        /*077a*/ 	.byte	0x3f
	.zero		1


	//   ....[31]....
        /*077c*/ 	.word	0x000040b0
        /*0780*/ 	.word	0x000000ff
        /*0784*/ 	.word	0x00000000
        /*0788*/ 	.short	0x0101
        /*078a*/ 	.byte	0x07
	.zero		1


	//   ....[32]....
        /*078c*/ 	.word	0x00004f10
        /*0790*/ 	.word	0x000000ff
        /*0794*/ 	.word	0x00000000
        /*0798*/ 	.short	0x0101
        /*079a*/ 	.byte	0x07
	.zero		1


	//   ....[33]....
        /*079c*/ 	.word	0x00005020
        /*07a0*/ 	.word	0x000000ff
        /*07a4*/ 	.word	0x00038830
        /*07a8*/ 	.short	0x010a
        /*07aa*/ 	.byte	0x07
	.zero		1


	//   ....[34]....
        /*07ac*/ 	.word	0x00005060
        /*07b0*/ 	.word	0x000000ff
        /*07b4*/ 	.word	0x00038830
        /*07b8*/ 	.short	0x010a
        /*07ba*/ 	.byte	0x07
	.zero		1


	//   ....[35]....
        /*07bc*/ 	.word	0x00005270
        /*07c0*/ 	.word	0x000000ff
        /*07c4*/ 	.word	0x00038850
        /*07c8*/ 	.short	0x010a
        /*07ca*/ 	.byte	0x07
	.zero		1


	//   ....[36]....
        /*07cc*/ 	.word	0x000052b0
        /*07d0*/ 	.word	0x000000ff
        /*07d4*/ 	.word	0x00038850
        /*07d8*/ 	.short	0x010a
        /*07da*/ 	.byte	0x07
	.zero		1


	//   ....[37]....
        /*07dc*/ 	.word	0x000064f0
        /*07e0*/ 	.word	0x000000ff
        /*07e4*/ 	.word	0x00000000
        /*07e8*/ 	.short	0x0101
        /*07ea*/ 	.byte	0x0b
	.zero		1


	//   ....[38]....
        /*07ec*/ 	.word	0x000079d0
        /*07f0*/ 	.word	0x000000ff
        /*07f4*/ 	.word	0x00000000
        /*07f8*/ 	.short	0x0101
        /*07fa*/ 	.byte	0x07
	.zero		1


	//   ....[39]....
        /*07fc*/ 	.word	0x00009e80
        /*0800*/ 	.word	0x000000ff
        /*0804*/ 	.word	0x00000000
        /*0808*/ 	.short	0x0101
        /*080a*/ 	.byte	0x04
	.zero		1


	//   ....[40]....
        /*080c*/ 	.word	0x0000bbd0
        /*0810*/ 	.word	0x00000019
        /*0814*/ 	.word	0x00038840
        /*0818*/ 	.short	0x010a
        /*081a*/ 	.byte	0x3f
	.zero		1


	//   ....[41]....
        /*081c*/ 	.word	0x0000c080
        /*0820*/ 	.word	0x00000019
        /*0824*/ 	.word	0x00038830
        /*0828*/ 	.short	0x0107
        /*082a*/ 	.byte	0x3f
	.zero		1


	//   ....[42]....
        /*082c*/ 	.word	0x0000c140
        /*0830*/ 	.word	0x00000019
        /*0834*/ 	.word	0x00038830
        /*0838*/ 	.short	0x0101
        /*083a*/ 	.byte	0x3f
	.zero		1


	//   ....[43]....
        /*083c*/ 	.word	0x0000c8e0
        /*0840*/ 	.word	0x000000ff
        /*0844*/ 	.word	0x00038800
        /*0848*/ 	.short	0x0107
        /*084a*/ 	.byte	0x25
	.zero		1


	//   ....[44]....
        /*084c*/ 	.word	0x0000c930
        /*0850*/ 	.word	0x000000ff
        /*0854*/ 	.word	0x00038800
        /*0858*/ 	.short	0x0101
        /*085a*/ 	.byte	0x25
	.zero		1


	//   ....[45]....
        /*085c*/ 	.word	0x0000d2a0
        /*0860*/ 	.word	0x000000ff
        /*0864*/ 	.word	0x00038810
        /*0868*/ 	.short	0x0107
        /*086a*/ 	.byte	0x25
	.zero		1


	//   ....[46]....
        /*086c*/ 	.word	0x0000d300
        /*0870*/ 	.word	0x000000ff
        /*0874*/ 	.word	0x00038810
        /*0878*/ 	.short	0x0101
        /*087a*/ 	.byte	0x25
	.zero		1


	//   ....[47]....
        /*087c*/ 	.word	0x0000d320
        /*0880*/ 	.word	0x000000ff
        /*0884*/ 	.word	0x00038820
        /*0888*/ 	.short	0x010a
        /*088a*/ 	.byte	0x25
	.zero		1


	//   ....[48]....
        /*088c*/ 	.word	0x0000d3b0
        /*0890*/ 	.word	0x00000019
        /*0894*/ 	.word	0x00038860
        /*0898*/ 	.short	0x010a
        /*089a*/ 	.byte	0x3f
	.zero		1


	//   ....[49]....
        /*089c*/ 	.word	0x0000de10
        /*08a0*/ 	.word	0x00000019
        /*08a4*/ 	.word	0x00038850
        /*08a8*/ 	.short	0x0107
        /*08aa*/ 	.byte	0x3f
	.zero		1


	//   ....[50]....
        /*08ac*/ 	.word	0x0000def0
        /*08b0*/ 	.word	0x00000019
        /*08b4*/ 	.word	0x00038850
        /*08b8*/ 	.short	0x0101
        /*08ba*/ 	.byte	0x3f
	.zero		1


	//   ....[51]....
        /*08bc*/ 	.word	0x0000e190
        /*08c0*/ 	.word	0x00000008
        /*08c4*/ 	.word	0x00038840
        /*08c8*/ 	.short	0x010a
        /*08ca*/ 	.byte	0x3f
	.zero		1


	//   ....[52]....
        /*08cc*/ 	.word	0x0000e4d0
        /*08d0*/ 	.word	0x00000008
        /*08d4*/ 	.word	0x00038830
        /*08d8*/ 	.short	0x0107
        /*08da*/ 	.byte	0x3f
	.zero		1


	//   ....[53]....
        /*08dc*/ 	.word	0x0000e590
        /*08e0*/ 	.word	0x00000008
        /*08e4*/ 	.word	0x00038830
        /*08e8*/ 	.short	0x0101
        /*08ea*/ 	.byte	0x3f
	.zero		1


	//   ....[54]....
        /*08ec*/ 	.word	0x0000e5c0
        /*08f0*/ 	.word	0x00000008
        /*08f4*/ 	.word	0x00038860
        /*08f8*/ 	.short	0x010a
        /*08fa*/ 	.byte	0x3f
	.zero		1


	//   ....[55]....
        /*08fc*/ 	.word	0x0000ec00
        /*0900*/ 	.word	0x00000008
        /*0904*/ 	.word	0x00038850
        /*0908*/ 	.short	0x0107
        /*090a*/ 	.byte	0x3f
	.zero		1


	//   ....[56]....
        /*090c*/ 	.word	0x0000ecd0
        /*0910*/ 	.word	0x00000008
        /*0914*/ 	.word	0x00038850
        /*0918*/ 	.short	0x0101
        /*091a*/ 	.byte	0x3f
	.zero		1


	//   ....[57]....
        /*091c*/ 	.word	0x0000ee60
        /*0920*/ 	.word	0x00000005
        /*0924*/ 	.word	0x00038820
        /*0928*/ 	.short	0x010a
        /*092a*/ 	.byte	0x3f
	.zero		1


	//   ....[58]....
        /*092c*/ 	.word	0x0000efd0
        /*0930*/ 	.word	0x00000003
        /*0934*/ 	.word	0x00038840
        /*0938*/ 	.short	0x010a
        /*093a*/ 	.byte	0x3f
	.zero		1


	//   ....[59]....
        /*093c*/ 	.word	0x0000f070
        /*0940*/ 	.word	0x00000005
        /*0944*/ 	.word	0x00038840
        /*0948*/ 	.short	0x010a
        /*094a*/ 	.byte	0x3f
	.zero		1


	//   ....[60]....
        /*094c*/ 	.word	0x0000f0b0
        /*0950*/ 	.word	0x00000003
        /*0954*/ 	.word	0x00038860
        /*0958*/ 	.short	0x010a
        /*095a*/ 	.byte	0x3f
	.zero		1


	//   ....[61]....
        /*095c*/ 	.word	0x0000f0f0
        /*0960*/ 	.word	0x00000005
        /*0964*/ 	.word	0x00038860
        /*0968*/ 	.short	0x010a
        /*096a*/ 	.byte	0x3f
	.zero		1


	//   ....[62]....
        /*096c*/ 	.word	0x0000f160
        /*0970*/ 	.word	0x00000000
        /*0974*/ 	.word	0x00038800
        /*0978*/ 	.short	0x010a
        /*097a*/ 	.byte	0x3f
	.zero		1


	//   ....[63]....
        /*097c*/ 	.word	0x0000f1b0
        /*0980*/ 	.word	0x00000008
        /*0984*/ 	.word	0x00038830
        /*0988*/ 	.short	0x010a
        /*098a*/ 	.byte	0x3f
	.zero		1


	//   ....[64]....
        /*098c*/ 	.word	0x0000f210
        /*0990*/ 	.word	0x00000004
        /*0994*/ 	.word	0x00038810
        /*0998*/ 	.short	0x010a
        /*099a*/ 	.byte	0x3f
	.zero		1


	//   ....[65]....
        /*099c*/ 	.word	0x0000f260
        /*09a0*/ 	.word	0x00000008
        /*09a4*/ 	.word	0x00038850
        /*09a8*/ 	.short	0x010a
        /*09aa*/ 	.byte	0x3f
	.zero		1


	//   ....[66]....
        /*09ac*/ 	.word	0x0000f2c0
        /*09b0*/ 	.word	0x00000004
        /*09b4*/ 	.word	0x00038830
        /*09b8*/ 	.short	0x010a
        /*09ba*/ 	.byte	0x3f
	.zero		1


	//   ....[67]....
        /*09bc*/ 	.word	0x0000f320
        /*09c0*/ 	.word	0x00000004
        /*09c4*/ 	.word	0x00038850
        /*09c8*/ 	.short	0x010a
        /*09ca*/ 	.byte	0x3f
	.zero		1


	//   ....[68]....
        /*09cc*/ 	.word	0x0000f440
        /*09d0*/ 	.word	0x00000019
        /*09d4*/ 	.word	0x00038840
        /*09d8*/ 	.short	0x010a
        /*09da*/ 	.byte	0x3f
	.zero		1


	//   ....[69]....
        /*09dc*/ 	.word	0x000106a0
        /*09e0*/ 	.word	0x00000003
        /*09e4*/ 	.word	0x00038820
        /*09e8*/ 	.short	0x010a
        /*09ea*/ 	.byte	0x3f
	.zero		1


	//   ....[70]....
        /*09ec*/ 	.word	0x000106f0
        /*09f0*/ 	.word	0x00000019
        /*09f4*/ 	.word	0x00038860
        /*09f8*/ 	.short	0x010a
        /*09fa*/ 	.byte	0x3f
	.zero		1


	//   ....[71]....
        /*09fc*/ 	.word	0x00010f80
        /*0a00*/ 	.word	0x00000008
        /*0a04*/ 	.word	0x00038840
        /*0a08*/ 	.short	0x010a
        /*0a0a*/ 	.byte	0x3f
	.zero		1


	//   ....[72]....
        /*0a0c*/ 	.word	0x00011440
        /*0a10*/ 	.word	0x00000008
        /*0a14*/ 	.word	0x00038860
        /*0a18*/ 	.short	0x010a
        /*0a1a*/ 	.byte	0x3f
	.zero		1


	//   ....[73]....
        /*0a1c*/ 	.word	0x00011ba0
        /*0a20*/ 	.word	0x00000005
        /*0a24*/ 	.word	0x00038820
        /*0a28*/ 	.short	0x010a
        /*0a2a*/ 	.byte	0x3f
	.zero		1


	//   ....[74]....
        /*0a2c*/ 	.word	0x00011d40
        /*0a30*/ 	.word	0x00000003
        /*0a34*/ 	.word	0x00038840
        /*0a38*/ 	.short	0x010a
        /*0a3a*/ 	.byte	0x3f
	.zero		1


	//   ....[75]....
        /*0a3c*/ 	.word	0x00011d90
        /*0a40*/ 	.word	0x00000005
        /*0a44*/ 	.word	0x00038840
        /*0a48*/ 	.short	0x010a
        /*0a4a*/ 	.byte	0x3f
	.zero		1


	//   ....[76]....
        /*0a4c*/ 	.word	0x00011de0
        /*0a50*/ 	.word	0x00000003
        /*0a54*/ 	.word	0x00038860
        /*0a58*/ 	.short	0x010a
        /*0a5a*/ 	.byte	0x3f
	.zero		1


	//----- nvinfo : EIATTR_NUM_MBARRIERS
	.align		4
.L_172:
        /*0a5c*/ 	.byte	0x03, 0x38
        /*0a5e*/ 	.short	0x0017


	//----- nvinfo : EIATTR_EXIT_INSTR_OFFSETS
	.align		4
        /*0a60*/ 	.byte	0x04, 0x1c
        /*0a62*/ 	.short	(.L_174 - .L_173)


	//   ....[0]....
.L_173:
        /*0a64*/ 	.word	0x00000930


	//   ....[1]....
        /*0a68*/ 	.word	0x0000a350


	//   ....[2]....
        /*0a6c*/ 	.word	0x0000f140


	//----- nvinfo : EIATTR_MAX_THREADS
	.align		4
.L_174:
        /*0a70*/ 	.byte	0x04, 0x05
        /*0a72*/ 	.short	(.L_176 - .L_175)
.L_175:
        /*0a74*/ 	.word	0x00000180
        /*0a78*/ 	.word	0x00000001
        /*0a7c*/ 	.word	0x00000001


	//----- nvinfo : EIATTR_CRS_STACK_SIZE
	.align		4
.L_176:
        /*0a80*/ 	.byte	0x04, 0x1e
        /*0a82*/ 	.short	(.L_178 - .L_177)
.L_177:
        /*0a84*/ 	.word	0x00000000


	//----- nvinfo : EIATTR_CBANK_PARAM_SIZE
	.align		4
.L_178:
        /*0a88*/ 	.byte	0x03, 0x19
        /*0a8a*/ 	.short	0x0b70


	//----- nvinfo : EIATTR_PARAM_CBANK
	.align		4
        /*0a8c*/ 	.byte	0x04, 0x0a
        /*0a8e*/ 	.short	(.L_180 - .L_179)
	.align		4
.L_179:
        /*0a90*/ 	.word	index@(.nv.constant0._ZN7cutlass13device_kernelIN5flash11enable_sm90INS1_16FlashAttnFwdSm90INS1_25CollectiveMainloopFwdSm90ILi2EN4cute5tupleIJNS5_1CILi1EEES8_S8_EEENS6_IJNS7_ILi64EEESA_SA_EEELi512ENS_6half_tEfNS_4arch4Sm90ELb0ELb0ELb0ELb0ELb1ELb0ELb1ELb0ELb0ELb1ELb0ELb0EEENS1_21CollectiveEpilogueFwdINS6_IJSA_NS7_ILi512EEESA_EEES9_SC_SE_Li256ELb0ELb1ELb0ELb0EEENS1_29StaticPersistentTileSchedulerILb0EEEEEEEEEvNT_6ParamsE)
        /*0a94*/ 	.short	0x0210
        /*0a96*/ 	.short	0x0b70


	//----- nvinfo : EIATTR_SW_WAR
	.align		4
.L_180:
        /*0a98*/ 	.byte	0x04, 0x36
        /*0a9a*/ 	.short	(.L_182 - .L_181)
.L_181:
        /*0a9c*/ 	.word	0x00000008
.L_182:


//--------------------- .nv.info._ZN7cutlass13device_kernelIN5flash11enable_sm90INS1_16FlashAttnFwdSm90INS1_25CollectiveMainloopFwdSm90ILi2EN4cute5tupleIJNS5_1CILi1EEES8_S8_EEENS6_IJNS7_ILi64EEESA_SA_EEELi512ENS_6half_tEfNS_4arch4Sm90ELb0ELb0ELb0ELb1ELb1ELb0ELb0ELb0ELb0ELb1ELb0ELb0EEENS1_21CollectiveEpilogueFwdINS6_IJSA_NS7_ILi512EEESA_EEES9_SC_SE_Li256ELb1ELb1ELb0ELb0EEENS1_36VarlenDynamicPersistentTileSchedulerILi64ELi64ELi256ELi128ELb0ELb1ELb1ELb0ELb1ELb1EEEEEEEEEvNT_6ParamsE --------------------------
	.section	.nv.info._ZN7cutlass13device_kernelIN5flash11enable_sm90INS1_16FlashAttnFwdSm90INS1_25CollectiveMainloopFwdSm90ILi2EN4cute5tupleIJNS5_1CILi1EEES8_S8_EEENS6_IJNS7_ILi64EEESA_SA_EEELi512ENS_6half_tEfNS_4arch4Sm90ELb0ELb0ELb0ELb1ELb1ELb0ELb0ELb0ELb0ELb1ELb0ELb0EEENS1_21CollectiveEpilogueFwdINS6_IJSA_NS7_ILi512EEESA_EEES9_SC_SE_Li256ELb1ELb1ELb0ELb0EEENS1_36VarlenDynamicPersistentTileSchedulerILi64ELi64ELi256ELi128ELb0ELb1ELb1ELb0ELb1ELb1EEEEEEEEEvNT_6ParamsE,"",@"SHT_CUDA_INFO"
	.sectionflags	@""
	.align	4


	//----- nvinfo : EIATTR_CUDA_API_VERSION
	.align		4
        /*0000*/ 	.byte	0x04, 0x37
        /*0002*/ 	.short	(.L_184 - .L_183)
.L_183:
        /*0004*/ 	.word	0x00000082


	//----- nvinfo : EIATTR_KPARAM_INFO
	.align		4
.L_184:
        /*0008*/ 	.byte	0x04, 0x17
        /*000a*/ 	.short	(.L_186 - .L_185)
.L_185:
        /*000c*/ 	.word	0x00000000
        /*0010*/ 	.short	0x0000
        /*0012*/ 	.short	0x0070
        /*0014*/ 	.byte	0x00, 0xf0, 0x01, 0x2a


	//----- nvinfo : EIATTR_SPARSE_MMA_MASK
	.align		4
.L_186:
        /*0018*/ 	.byte	0x03, 0x50
        /*001a*/ 	.short	0x0000


	//----- nvinfo : EIATTR_MAXREG_COUNT
	.align		4
        /*001c*/ 	.byte	0x03, 0x1b
        /*001e*/ 	.short	0x00a8


	//----- nvinfo : EIATTR_NUM_BARRIERS
	.align		4
        /*0020*/ 	.byte	0x02, 0x4c
        /*0022*/ 	.byte	0x10
	.zero		1


	//----- nvinfo : EIATTR_EXTERNS
	.align		4
        /*0024*/ 	.byte	0x04, 0x0f
        /*0026*/ 	.short	(.L_188 - .L_187)


	//   ....[0]....
	.align		4
.L_187:
        /*0028*/ 	.word	index@(__assertfail)


	//----- nvinfo : EIATTR_ANNOTATIONS
	.align		4
.L_188:
        /*002c*/ 	.byte	0x04, 0x55
        /*002e*/ 	.short	(.L_190 - .L_189)


	//   ....[0]....
.L_189:
        /* <DEDUP_REMOVED lines=18> */
        /*0144*/ 	.byte	0x60, 0xeb, 0x00, 0x00, 0x01, 0x00, 0x00, 0x00, 0x10, 0xfe, 0x00, 0x00


	//----- nvinfo : EIATTR_MERCURY_ISA_VERSION
	.align		4
.L_190:
        /*0150*/ 	.byte	0x03, 0x5f
        /*0152*/ 	.short	0x0101


	//----- nvinfo : EIATTR_UNUSED_LOAD_BYTE_OFFSET
	.align		4
        /*0154*/ 	.byte	0x04, 0x44
        /*0156*/ 	.short	(.L_192 - .L_191)


	//   ....[0]....
.L_191:
        /*0158*/ 	.word	0x00000950
        /*015c*/ 	.word	0x0000fff0


	//   ....[1]....
        /*0160*/ 	.word	0x00006b60
        /*0164*/ 	.word	0x0000fff0


	//----- nvinfo : EIATTR_INT_WARP_WIDE_INSTR_OFFSETS
	.align		4
.L_192:
        /*0168*/ 	.byte	0x04, 0x31
        /*016a*/ 	.short	(.L_194 - .L_193)


	//   ....[0]....
.L_193:
        /*016c*/ 	.word	0x000000c0


	//   ....[1]....
        /*0170*/ 	.word	0x000000d0


	//   ....[2]....
        /*0174*/ 	.word	0x00000170


	//   ....[3]....
        /*0178*/ 	.word	0x0000ab70


	//   ....[4]....
        /*017c*/ 	.word	0x0000ac00


	//   ....[5]....
        /*0180*/ 	.word	0x0000e090


	//   ....[6]....
        /*0184*/ 	.word	0x0000e120


	//----- nvinfo : EIATTR_COOP_GROUP_MASK_REGIDS
	.align		4
.L_194:
        /*0188*/ 	.byte	0x04, 0x29
        /*018a*/ 	.short	(.L_196 - .L_195)


	//   ....[0]....
.L_195:
        /*018c*/ 	.word	0xffffffff


	//   ....[1]....
        /*0190*/ 	.word	0xffffffff


	//   ....[2]....
        /*0194*/ 	.word	0xffffffff


	//   ....[3]....
        /*0198*/ 	.word	0xffffffff


	//   ....[4]....
        /*019c*/ 	.word	0xffffffff


	//   ....[5]....
        /*01a0*/ 	.word	0xffffffff


	//   ....[6]....
        /*01a4*/ 	.word	0xffffffff


	//   ....[7]....
        /*01a8*/ 	.word	0xffffffff


	//   ....[8]....
        /*01ac*/ 	.word	0xffffffff


	//   ....[9]....
        /*01b0*/ 	.word	0xffffffff


	//   ....[10]....
        /*01b4*/ 	.word	0xffffffff


	//   ....[11]....
        /*01b8*/ 	.word	0xffffffff


	//   ....[12]....
        /*01bc*/ 	.word	0xffffffff


	//   ....[13]....
        /*01c0*/ 	.word	0xffffffff


	//   ....[14]....
        /*01c4*/ 	.word	0xffffffff


	//   ....[15]....
        /*01c8*/ 	.word	0xffffffff


	//   ....[16]....
        /*01cc*/ 	.word	0xffffffff


	//   ....[17]....
        /*01d0*/ 	.word	0xffffffff


	//   ....[18]....
        /*01d4*/ 	.word	0xffffffff


	//   ....[19]....
        /*01d8*/ 	.word	0xffffffff


	//   ....[20]....
        /*01dc*/ 	.word	0xffffffff


	//   ....[21]....
        /*01e0*/ 	.word	0xffffffff


	//   ....[22]....
        /*01e4*/ 	.word	0xffffffff


	//   ....[23]....
        /*01e8*/ 	.word	0xffffffff


	//   ....[24]....
        /*01ec*/ 	.word	0xffffffff


	//   ....[25]....
        /*01f0*/ 	.word	0xffffffff


	//   ....[26]....
        /*01f4*/ 	.word	0xffffffff


	//   ....[27]....
        /*01f8*/ 	.word	0xffffffff


	//   ....[28]....
        /*01fc*/ 	.word	0xffffffff


	//   ....[29]....
        /*0200*/ 	.word	0xffffffff


	//   ....[30]....
        /*0204*/ 	.word	0xffffffff


	//   ....[31]....
        /*0208*/ 	.word	0xffffffff


	//   ....[32]....
        /*020c*/ 	.word	0xffffffff


	//   ....[33]....
        /*0210*/ 	.word	0xffffffff


	//   ....[34]....
        /*0214*/ 	.word	0xffffffff


	//   ....[35]....
        /*0218*/ 	.word	0xffffffff


	//   ....[36]....
        /*021c*/ 	.word	0xffffffff


	//   ....[37]....
        /*0220*/ 	.word	0xffffffff


	//   ....[38]....
        /*0224*/ 	.word	0xffffffff


	//   ....[39]....
        /*0228*/ 	.word	0xffffffff


	//   ....[40]....
        /*022c*/ 	.word	0xffffffff


	//   ....[41]....
        /*0230*/ 	.word	0xffffffff


	//   ....[42]....
        /*0234*/ 	.word	0xffffffff


	//   ....[43]....
        /*0238*/ 	.word	0xffffffff


	//   ....[44]....
        /*023c*/ 	.word	0xffffffff


	//   ....[45]....
        /*0240*/ 	.word	0xffffffff


	//   ....[46]....
        /*0244*/ 	.word	0xffffffff


	//   ....[47]....
        /*0248*/ 	.word	0xffffffff


	//   ....[48]....
        /*024c*/ 	.word	0xffffffff


	//   ....[49]....
        /*0250*/ 	.word	0xffffffff


	//   ....[50]....
        /*0254*/ 	.word	0xffffffff


	//   ....[51]....
        /*0258*/ 	.word	0xffffffff


	//   ....[52]....
        /*025c*/ 	.word	0xffffffff


	//   ....[53]....
        /*0260*/ 	.word	0xffffffff


	//   ....[54]....
        /*0264*/ 	.word	0xffffffff


	//   ....[55]....
        /*0268*/ 	.word	0xffffffff


	//   ....[56]....
        /*026c*/ 	.word	0xffffffff


	//   ....[57]....
        /*0270*/ 	.word	0xffffffff


	//   ....[58]....
        /*0274*/ 	.word	0xffffffff


	//   ....[59]....
        /*0278*/ 	.word	0xffffffff


	//   ....[60]....
        /*027c*/ 	.word	0xffffffff


	//   ....[61]....
        /*0280*/ 	.word	0xffffffff


	//   ....[62]....
        /*0284*/ 	.word	0xffffffff


	//   ....[63]....
        /*0288*/ 	.word	0xffffffff


	//   ....[64]....
        /*028c*/ 	.word	0xffffffff


	//   ....[65]....
        /*0290*/ 	.word	0xffffffff


	//   ....[66]....
        /*0294*/ 	.word	0xffffffff


	//   ....[67]....
        /*0298*/ 	.word	0xffffffff


	//   ....[68]....
        /*029c*/ 	.word	0xffffffff


	//   ....[69]....
        /*02a0*/ 	.word	0xffffffff


	//   ....[70]....
        /*02a4*/ 	.word	0xffffffff


	//   ....[71]....
        /*02a8*/ 	.word	0xffffffff


	//   ....[72]....
        /*02ac*/ 	.word	0xffffffff


	//   ....[73]....
        /*02b0*/ 	.word	0xffffffff


	//   ....[74]....
        /*02b4*/ 	.word	0xffffffff


	//   ....[75]....
        /*02b8*/ 	.word	0xffffffff


	//   ....[76]....
        /*02bc*/ 	.word	0xffffffff


	//   ....[77]....
        /*02c0*/ 	.word	0xffffffff


	//   ....[78]....
        /*02c4*/ 	.word	0xffffffff


	//   ....[79]....
        /*02c8*/ 	.word	0xffffffff


	//   ....[80]....
        /*02cc*/ 	.word	0xffffffff


	//   ....[81]....
        /*02d0*/ 	.word	0xffffffff


	//   ....[82]....
        /*02d4*/ 	.word	0xffffffff


	//   ....[83]....
        /*02d8*/ 	.word	0xffffffff


	//   ....[84]....
        /*02dc*/ 	.word	0xffffffff


	//   ....[85]....
        /*02e0*/ 	.word	0xffffffff


	//   ....[86]....
        /*02e4*/ 	.word	0xffffffff


	//   ....[87]....
        /*02e8*/ 	.word	0xffffffff


	//   ....[88]....
        /*02ec*/ 	.word	0xffffffff


	//   ....[89]....
        /*02f0*/ 	.word	0xffffffff


	//   ....[90]....
        /*02f4*/ 	.word	0xffffffff


	//   ....[91]....
        /*02f8*/ 	.word	0xffffffff


	//   ....[92]....
        /*02fc*/ 	.word	0xffffffff


	//   ....[93]....
        /*0300*/ 	.word	0xffffffff


	//   ....[94]....
        /*0304*/ 	.word	0xffffffff


	//   ....[95]....
        /*0308*/ 	.word	0xffffffff


	//   ....[96]....
        /*030c*/ 	.word	0xffffffff


	//   ....[97]....
        /*0310*/ 	.word	0xffffffff


	//   ....[98]....
        /*0314*/ 	.word	0xffffffff


	//   ....[99]....
        /*0318*/ 	.word	0xffffffff


	//   ....[100]....
        /*031c*/ 	.word	0xffffffff


	//   ....[101]....
        /*0320*/ 	.word	0xffffffff


	//   ....[102]....
        /*0324*/ 	.word	0xffffffff


	//   ....[103]....
        /*0328*/ 	.word	0xffffffff


	//   ....[104]....
        /*032c*/ 	.word	0xffffffff


	//   ....[105]....
        /*0330*/ 	.word	0xffffffff


	//   ....[106]....
        /*0334*/ 	.word	0xffffffff


	//   ....[107]....
        /*0338*/ 	.word	0xffffffff


	//   ....[108]....
        /*033c*/ 	.word	0xffffffff


	//   ....[109]....
        /*0340*/ 	.word	0x0500000f


	//   ....[110]....
        /*0344*/ 	.word	0x0500000f


	//   ....[111]....
        /*0348*/ 	.word	0x0500000f


	//   ....[112]....
        /*034c*/ 	.word	0x0500000f


	//   ....[113]....
        /*0350*/ 	.word	0x0500000f


	//   ....[114]....
        /*0354*/ 	.word	0x0500000f


	//   ....[115]....
        /*0358*/ 	.word	0x0500000f


	//   ....[116]....
        /*035c*/ 	.word	0x0500000f


	//   ....[117]....
        /*0360*/ 	.word	0x0500000f


	//   ....[118]....
        /*0364*/ 	.word	0x0500000f


	//   ....[119]....
        /*0368*/ 	.word	0x0500000f


	//   ....[120]....
        /*036c*/ 	.word	0x0500000f


	//   ....[121]....
        /*0370*/ 	.word	0x0500000f


	//   ....[122]....
        /*0374*/ 	.word	0x0500000f


	//   ....[123]....
        /*0378*/ 	.word	0x0500000f


	//   ....[124]....
        /*037c*/ 	.word	0x0500000f


	//   ....[125]....
        /*0380*/ 	.word	0x0500000f


	//   ....[126]....
        /*0384*/ 	.word	0x0500000f


	//   ....[127]....
        /*0388*/ 	.word	0x0500000f


	//   ....[128]....
        /*038c*/ 	.word	0x0500000f


	//   ....[129]....
        /*0390*/ 	.word	0x0500000f


	//   ....[130]....
        /*0394*/ 	.word	0x0500000f


	//   ....[131]....
        /*0398*/ 	.word	0x0500000f


	//   ....[132]....
        /*039c*/ 	.word	0x0500000f


	//   ....[133]....
        /*03a0*/ 	.word	0x0500000f


	//   ....[134]....
        /*03a4*/ 	.word	0x0500000f


	//   ....[135]....
        /*03a8*/ 	.word	0x0500000f


	//   ....[136]....
        /*03ac*/ 	.word	0x0500000f


	//   ....[137]....
        /*03b0*/ 	.word	0x0500000f


	//   ....[138]....
        /*03b4*/ 	.word	0x0500000f


	//   ....[139]....
        /*03b8*/ 	.word	0x0500000f


	//   ....[140]....
        /*03bc*/ 	.word	0x0500000f


	//   ....[141]....
        /*03c0*/ 	.word	0x0500000f


	//   ....[142]....
        /*03c4*/ 	.word	0x0500000f


	//   ....[143]....
        /*03c8*/ 	.word	0x0500000f


	//   ....[144]....
        /*03cc*/ 	.word	0x0500000f


	//   ....[145]....
        /*03d0*/ 	.word	0x0500000f


	//   ....[146]....
        /*03d4*/ 	.word	0x0500000f


	//   ....[147]....
        /*03d8*/ 	.word	0x0500000f


	//   ....[148]....
        /*03dc*/ 	.word	0x0500000f


	//   ....[149]....
        /*03e0*/ 	.word	0x0500000f


	//   ....[150]....
        /*03e4*/ 	.word	0x0500000f


	//   ....[151]....
        /*03e8*/ 	.word	0x0500000f


	//   ....[152]....
        /*03ec*/ 	.word	0x0500000f


	//   ....[153]....
        /*03f0*/ 	.word	0x0500000f


	//   ....[154]....
        /*03f4*/ 	.word	0x0500000f


	//   ....[155]....
        /*03f8*/ 	.word	0x0500000f


	//   ....[156]....
        /*03fc*/ 	.word	0x0500000f


	//   ....[157]....
        /*0400*/ 	.word	0x0500000f


	//   ....[158]....
        /*0404*/ 	.word	0x0500000f


	//   ....[159]....
        /*0408*/ 	.word	0x0500000f


	//   ....[160]....
        /*040c*/ 	.word	0x0500000f


	//   ....[161]....
        /*0410*/ 	.word	0x0500000f


	//   ....[162]....
        /*0414*/ 	.word	0x0500000f


	//   ....[163]....
        /*0418*/ 	.word	0x0500000f


	//   ....[164]....
        /*041c*/ 	.word	0x0500000f


	//   ....[165]....
        /*0420*/ 	.word	0x0500000f


	//   ....[166]....
        /*0424*/ 	.word	0x0500000f


	//   ....[167]....
        /*0428*/ 	.word	0x0500000f


	//----- nvinfo : EIATTR_COOP_GROUP_INSTR_OFFSETS
	.align		4
.L_196:
        /*042c*/ 	.byte	0x04, 0x28
        /*042e*/ 	.short	(.L_198 - .L_197)


	//   ....[0]....
.L_197:
        /*0430*/ 	.word	0x00000070


	//   ....[1]....
        /*0434*/ 	.word	0x000000b0


	//   ....[2]....
        /*0438*/ 	.word	0x00000290


	//   ....[3]....
        /*043c*/ 	.word	0x000003f0


	//   ....[4]....
        /*0440*/ 	.word	0x00000510


	//   ....[5]....
        /*0444*/ 	.word	0x00000670


	//   ....[6]....
        /*0448*/ 	.word	0x000017c0


	//   ....[7]....
        /*044c*/ 	.word	0x000030d0


	//   ....[8]....
        /*0450*/ 	.word	0x00003ae0


	//   ....[9]....
        /*0454*/ 	.word	0x00003b40


	//   ....[10]....
        /*0458*/ 	.word	0x00003d50


	//   ....[11]....
        /*045c*/ 	.word	0x00003e10


	//   ....[12]....
        /*0460*/ 	.word	0x00004670


	//   ....[13]....
        /*0464*/ 	.word	0x00004ba0


	//   ....[14]....
        /*0468*/ 	.word	0x00004bd0


	//   ....[15]....
        /*046c*/ 	.word	0x00004ea0


	//   ....[16]....
        /*0470*/ 	.word	0x00005070


	//   ....[17]....
        /*0474*/ 	.word	0x00005fb0


	//   ....[18]....
        /*0478*/ 	.word	0x00006060


	//   ....[19]....
        /*047c*/ 	.word	0x000060a0


	//   ....[20]....
        /*0480*/ 	.word	0x00006120


	//   ....[21]....
        /*0484*/ 	.word	0x00006140


	//   ....[22]....
        /*0488*/ 	.word	0x00007aa0


	//   ....[23]....
        /*048c*/ 	.word	0x000080e0


	//   ....[24]....
        /*0490*/ 	.word	0x00008120


	//   ....[25]....
        /*0494*/ 	.word	0x00008140


	//   ....[26]....
        /*0498*/ 	.word	0x00008160


	//   ....[27]....
        /*049c*/ 	.word	0x00008810


	//   ....[28]....
        /*04a0*/ 	.word	0x00008820


	//   ....[29]....
        /*04a4*/ 	.word	0x00008a50


	//   ....[30]....
        /*04a8*/ 	.word	0x00008a70


	//   ....[31]....
        /*04ac*/ 	.word	0x00009640


	//   ....[32]....
        /*04b0*/ 	.word	0x00009660


	//   ....[33]....
        /*04b4*/ 	.word	0x000098a0


	//   ....[34]....
        /*04b8*/ 	.word	0x000098c0


	//   ....[35]....
        /*04bc*/ 	.word	0x00009b70


	//   ....[36]....
        /*04c0*/ 	.word	0x00009d40


	//   ....[37]....
        /*04c4*/ 	.word	0x00009d70


	//   ....[38]....
        /*04c8*/ 	.word	0x00009da0


	//   ....[39]....
        /*04cc*/ 	.word	0x00009dd0


	//   ....[40]....
        /*04d0*/ 	.word	0x00009e00


	//   ....[41]....
        /*04d4*/ 	.word	0x00009e30


	//   ....[42]....
        /*04d8*/ 	.word	0x00009f80


	//   ....[43]....
        /*04dc*/ 	.word	0x00009fb0


	//   ....[44]....
        /*04e0*/ 	.word	0x00009fe0


	//   ....[45]....
        /*04e4*/ 	.word	0x0000a010


	//   ....[46]....
        /*04e8*/ 	.word	0x0000a040


	//   ....[47]....
        /*04ec*/ 	.word	0x0000a070


	//   ....[48]....
        /*04f0*/ 	.word	0x0000a100


	//   ....[49]....
        /*04f4*/ 	.word	0x0000a130


	//   ....[50]....
        /*04f8*/ 	.word	0x0000a1b0


	//   ....[51]....
        /*04fc*/ 	.word	0x0000b900


	//   ....[52]....
        /*0500*/ 	.word	0x0000b920


	//   ....[53]....
        /*0504*/ 	.word	0x0000b9b0


	//   ....[54]....
        /*0508*/ 	.word	0x0000b9d0


	//   ....[55]....
        /*050c*/ 	.word	0x0000ba50


	//   ....[56]....
        /*0510*/ 	.word	0x0000ba70


	//   ....[57]....
        /*0514*/ 	.word	0x0000ba80


	//   ....[58]....
        /*0518*/ 	.word	0x0000ba90


	//   ....[59]....
        /*051c*/ 	.word	0x0000c230


	//   ....[60]....
        /*0520*/ 	.word	0x0000c260


	//   ....[61]....
        /*0524*/ 	.word	0x0000c300


	//   ....[62]....
        /*0528*/ 	.word	0x0000c320


	//   ....[63]....
        /*052c*/ 	.word	0x0000c3a0


	//   ....[64]....
        /*0530*/ 	.word	0x0000c3c0


	//   ....[65]....
        /*0534*/ 	.word	0x0000c3d0


	//   ....[66]....
        /*0538*/ 	.word	0x0000c3e0


	//   ....[67]....
        /*053c*/ 	.word	0x0000c880


	//   ....[68]....
        /*0540*/ 	.word	0x0000c940


	//   ....[69]....
        /*0544*/ 	.word	0x0000ca90


	//   ....[70]....
        /*0548*/ 	.word	0x0000cad0


	//   ....[71]....
        /*054c*/ 	.word	0x0000cae0


	//   ....[72]....
        /*0550*/ 	.word	0x0000caf0


	//   ....[73]....
        /*0554*/ 	.word	0x0000cc40


	//   ....[74]....
        /*0558*/ 	.word	0x0000cd90


	//   ....[75]....
        /*055c*/ 	.word	0x0000d5a0


	//   ....[76]....
        /*0560*/ 	.word	0x0000d5c0


	//   ....[77]....
        /*0564*/ 	.word	0x0000d610


	//   ....[78]....
        /*0568*/ 	.word	0x0000d620


	//   ....[79]....
        /*056c*/ 	.word	0x0000d660


	//   ....[80]....
        /*0570*/ 	.word	0x0000d670


	//   ....[81]....
        /*0574*/ 	.word	0x0000d680


	//   ....[82]....
        /*0578*/ 	.word	0x0000d6c0


	//   ....[83]....
        /*057c*/ 	.word	0x0000d9e0


	//   ....[84]....
        /*0580*/ 	.word	0x0000da20


	//   ....[85]....
        /*0584*/ 	.word	0x0000da40


	//   ....[86]....
        /*0588*/ 	.word	0x0000da60


	//   ....[87]....
        /*058c*/ 	.word	0x0000da90


	//   ....[88]....
        /*0590*/ 	.word	0x0000dab0


	//   ....[89]....
        /*0594*/ 	.word	0x0000dbb0


	//   ....[90]....
        /*0598*/ 	.word	0x0000dd00


	//   ....[91]....
        /*059c*/ 	.word	0x0000e300


	//   ....[92]....
        /*05a0*/ 	.word	0x0000e330


	//   ....[93]....
        /*05a4*/ 	.word	0x0000e360


	//   ....[94]....
        /*05a8*/ 	.word	0x0000e390


	//   ....[95]....
        /*05ac*/ 	.word	0x0000e3c0


	//   ....[96]....
        /*05b0*/ 	.word	0x0000e3f0


	//   ....[97]....
        /*05b4*/ 	.word	0x0000e420


	//   ....[98]....
        /*05b8*/ 	.word	0x0000e450


	//   ....[99]....
        /*05bc*/ 	.word	0x0000e5d0


	//   ....[100]....
        /*05c0*/ 	.word	0x0000e600


	//   ....[101]....
        /*05c4*/ 	.word	0x0000e630


	//   ....[102]....
        /*05c8*/ 	.word	0x0000e660


	//   ....[103]....
        /*05cc*/ 	.word	0x0000e690


	//   ....[104]....
        /*05d0*/ 	.word	0x0000e6c0


	//   ....[105]....
        /*05d4*/ 	.word	0x0000e780


	//   ....[106]....
        /*05d8*/ 	.word	0x0000e7a0


	//   ....[107]....
        /*05dc*/ 	.word	0x0000e810


	//   ....[108]....
        /*05e0*/ 	.word	0x0000ec80


	//   ....[109]....
        /*05e4*/ 	.word	0x0000f200


	//   ....[110]....
        /*05e8*/ 	.word	0x0000f2f0


	//   ....[111]....
        /*05ec*/ 	.word	0x0000f390


	//   ....[112]....
        /*05f0*/ 	.word	0x0000f3f0


	//   ....[113]....
        /*05f4*/ 	.word	0x0000f4e0


	//   ....[114]....
        /*05f8*/ 	.word	0x0000f550


	//   ....[115]....
        /*05fc*/ 	.word	0x0000f640


	//   ....[116]....
        /*0600*/ 	.word	0x0000f6b0


	//   ....[117]....
        /*0604*/ 	.word	0x0000f790


	//   ....[118]....
        /*0608*/ 	.word	0x0000f840


	//   ....[119]....
        /*060c*/ 	.word	0x0000f8b0


	//   ....[120]....
        /*0610*/ 	.word	0x0000f910


	//   ....[121]....
        /*0614*/ 	.word	0x0000fa00


	//   ....[122]....
        /*0618*/ 	.word	0x0000fa60


	//   ....[123]....
        /*061c*/ 	.word	0x0000fb60


	//   ....[124]....
        /*0620*/ 	.word	0x0000fbc0


	//   ....[125]....
        /*0624*/ 	.word	0x0000fc60


	//   ....[126]....
        /*0628*/ 	.word	0x0000fde0


	//   ....[127]....
        /*062c*/ 	.word	0x0000fee0


	//   ....[128]....
        /*0630*/ 	.word	0x00010160


	//   ....[129]....
        /*0634*/ 	.word	0x000101b0


	//   ....[130]....
        /*0638*/ 	.word	0x00010380


	//   ....[131]....
        /*063c*/ 	.word	0x000103d0


	//   ....[132]....
        /*0640*/ 	.word	0x000105a0


	//   ....[133]....
        /*0644*/ 	.word	0x000105f0


	//   ....[134]....
        /*0648*/ 	.word	0x000106e0


	//   ....[135]....
        /*064c*/ 	.word	0x00010780


	//   ....[136]....
        /*0650*/ 	.word	0x000107e0


	//   ....[137]....
        /*0654*/ 	.word	0x00010890


	//   ....[138]....
        /*0658*/ 	.word	0x000108f0


	//   ....[139]....
        /*065c*/ 	.word	0x000109a0


	//   ....[140]....
        /*0660*/ 	.word	0x00010a00


	//   ....[141]....
        /*0664*/ 	.word	0x00010ab0


	//   ....[142]....
        /*0668*/ 	.word	0x00010ba0


	//   ....[143]....
        /*066c*/ 	.word	0x00010c70


	//   ....[144]....
        /*0670*/ 	.word	0x00010d90


	//   ....[145]....
        /*0674*/ 	.word	0x00010e90


	//   ....[146]....
        /*0678*/ 	.word	0x00010fc0


	//   ....[147]....
        /*067c*/ 	.word	0x000110a0


	//   ....[148]....
        /*0680*/ 	.word	0x000111a0


	//   ....[149]....
        /*0684*/ 	.word	0x00011280


	//   ....[150]....
        /*0688*/ 	.word	0x00011310


	//   ....[151]....
        /*068c*/ 	.word	0x000113b0


	//   ....[152]....
        /*0690*/ 	.word	0x000114d0


	//   ....[153]....
        /*0694*/ 	.word	0x00011540


	//   ....[154]....
        /*0698*/ 	.word	0x000115b0


	//   ....[155]....
        /*069c*/ 	.word	0x00011620


	//   ....[156]....
        /*06a0*/ 	.word	0x00011690


	//   ....[157]....
        /*06a4*/ 	.word	0x00011710


	//   ....[158]....
        /*06a8*/ 	.word	0x000117a0


	//   ....[159]....
        /*06ac*/ 	.word	0x00011830


	//   ....[160]....
        /*06b0*/ 	.word	0x000118a0


	//   ....[161]....
        /*06b4*/ 	.word	0x00011910


	//   ....[162]....
        /*06b8*/ 	.word	0x00011980


	//   ....[163]....
        /*06bc*/ 	.word	0x00011a00


	//   ....[164]....
        /*06c0*/ 	.word	0x00011a70


	//   ....[165]....
        /*06c4*/ 	.word	0x00011b10


	//   ....[166]....
        /*06c8*/ 	.word	0x00011ba0


	//   ....[167]....
        /*06cc*/ 	.word	0x00011cc0


	//----- nvinfo : EIATTR_REG_RECONFIG
	.align		4
.L_198:
        /*06d0*/ 	.byte	0x01, 0x54
	.zero		2


	//----- nvinfo : EIATTR_SYSCALL_OFFSETS
	.align		4
        /*06d4*/ 	.byte	0x04, 0x46
        /*06d6*/ 	.short	(.L_200 - .L_199)


	//   ....[0]....
.L_199:
        /*06d8*/ 	.word	0x00003290


	//   ....[1]....
        /*06dc*/ 	.word	0x0000ad60


	//   ....[2]....
        /*06e0*/ 	.word	0x0000aeb0


	//   ....[3]....
        /*06e4*/ 	.word	0x0000afa0


	//   ....[4]....
        /*06e8*/ 	.word	0x0000bed0


	//----- nvinfo : EIATTR_MBARRIER_INSTR_OFFSETS
	.align		4
.L_200:
        /*06ec*/ 	.byte	0x04, 0x39
        /*06ee*/ 	.short	(.L_202 - .L_201)


	//   ....[0]....
.L_201:
        /*06f0*/ 	.word	0x00000180
        /*06f4*/ 	.word	0x000000ff
        /*06f8*/ 	.word	0x00028c00
        /*06fc*/ 	.short	0x0100
        /*06fe*/ 	.byte	0x08
	.zero		1


	//   ....[1]....
        /*0700*/ 	.word	0x00000190
        /*0704*/ 	.word	0x000000ff
        /*0708*/ 	.word	0x00028c20
        /*070c*/ 	.short	0x0100
        /*070e*/ 	.byte	0x08
	.zero		1


	//   ....[2]....
        /*0710*/ 	.word	0x00000240
        /*0714*/ 	.word	0x000000ff
        /*0718*/ 	.word	0x00028c30
        /*071c*/ 	.short	0x0100
        /*071e*/ 	.byte	0x06
	.zero		1


	//   ....[3]....
        /*0720*/ 	.word	0x00000250
        /*0724*/ 	.word	0x000000ff
        /*0728*/ 	.word	0x00028c40
        /*072c*/ 	.short	0x0100
        /*072e*/ 	.byte	0x06
	.zero		1


	//   ....[4]....
        /*0730*/ 	.word	0x00000260
        /*0734*/ 	.word	0x000000ff
        /*0738*/ 	.word	0x00028c38
        /*073c*/ 	.short	0x0100
        /*073e*/ 	.byte	0x06
	.zero		1


	//   ....[5]....
        /*0740*/ 	.word	0x00000270
        /*0744*/ 	.word	0x000000ff
        /*0748*/ 	.word	0x00028c48
        /*074c*/ 	.short	0x0100
        /*074e*/ 	.byte	0x06
	.zero		1


	//   ....[6]....
        /*0750*/ 	.word	0x000003a0
        /*0754*/ 	.word	0x000000ff
        /*0758*/ 	.word	0x00028c50
        /*075c*/ 	.short	0x0100
        /*075e*/ 	.byte	0x08
	.zero		1


	//   ....[7]....
        /*0760*/ 	.word	0x000003b0
        /*0764*/ 	.word	0x000000ff
        /*0768*/ 	.word	0x00028c60
        /*076c*/ 	.short	0x0100
        /*076e*/ 	.byte	0x08
	.zero		1


	//   ....[8]....
        /*0770*/ 	.word	0x000003c0
        /*0774*/ 	.word	0x000000ff
        /*0778*/ 	.word	0x00028c58
        /*077c*/ 	.short	0x0100
        /*077e*/ 	.byte	0x08
	.zero		1


	//   ....[9]....
        /*0780*/ 	.word	0x000003d0
        /*0784*/ 	.word	0x000000ff
        /*0788*/ 	.word	0x00028c68
        /*078c*/ 	.short	0x0100
        /*078e*/ 	.byte	0x08
	.zero		1


	//   ....[10]....
        /*0790*/ 	.word	0x000004c0
        /*0794*/ 	.word	0x000000ff
        /*0798*/ 	.word	0x00028c70
        /*079c*/ 	.short	0x0100
        /*079e*/ 	.byte	0x06
	.zero		1


	//   ....[11]....
        /*07a0*/ 	.word	0x000004d0
        /*07a4*/ 	.word	0x000000ff
        /*07a8*/ 	.word	0x00028c80
        /*07ac*/ 	.short	0x0100
        /*07ae*/ 	.byte	0x06
	.zero		1


	//   ....[12]....
        /*07b0*/ 	.word	0x000004e0
        /*07b4*/ 	.word	0x000000ff
        /*07b8*/ 	.word	0x00028c78
        /*07bc*/ 	.short	0x0100
        /*07be*/ 	.byte	0x06
	.zero		1


	//   ....[13]....
        /*07c0*/ 	.word	0x000004f0
        /*07c4*/ 	.word	0x000000ff
        /*07c8*/ 	.word	0x00028c88
        /*07cc*/ 	.short	0x0100
        /*07ce*/ 	.byte	0x06
	.zero		1


	//   ....[14]....
        /*07d0*/ 	.word	0x00000620
        /*07d4*/ 	.word	0x000000ff
        /*07d8*/ 	.word	0x00028c90
        /*07dc*/ 	.short	0x0100
        /*07de*/ 	.byte	0x08
	.zero		1


	//   ....[15]....
        /*07e0*/ 	.word	0x00000630
        /*07e4*/ 	.word	0x000000ff
        /*07e8*/ 	.word	0x00028ca0
        /*07ec*/ 	.short	0x0100
        /*07ee*/ 	.byte	0x08
	.zero		1


	//   ....[16]....
        /*07f0*/ 	.word	0x00000640
        /*07f4*/ 	.word	0x000000ff
        /*07f8*/ 	.word	0x00028c98
        /*07fc*/ 	.short	0x0100
        /*07fe*/ 	.byte	0x08
	.zero		1


	//   ....[17]....
        /*0800*/ 	.word	0x00000650
        /*0804*/ 	.word	0x000000ff
        /*0808*/ 	.word	0x00028ca8
        /*080c*/ 	.short	0x0100
        /*080e*/ 	.byte	0x08
	.zero		1


	//   ....[18]....
        /*0810*/ 	.word	0x00000790
        /*0814*/ 	.word	0x000000ff
        /*0818*/ 	.word	0x00028cb0
        /*081c*/ 	.short	0x0100
        /*081e*/ 	.byte	0x08
	.zero		1


	//   ....[19]....
        /*0820*/ 	.word	0x000007a0
        /*0824*/ 	.word	0x000000ff
        /*0828*/ 	.word	0x00028cc0
        /*082c*/ 	.short	0x0100
        /*082e*/ 	.byte	0x08
	.zero		1


	//   ....[20]....
        /*0830*/ 	.word	0x000007b0
        /*0834*/ 	.word	0x000000ff
        /*0838*/ 	.word	0x00028cb8
        /*083c*/ 	.short	0x0100
        /*083e*/ 	.byte	0x08
	.zero		1


	//   ....[21]....
        /*0840*/ 	.word	0x000007c0
        /*0844*/ 	.word	0x000000ff
        /*0848*/ 	.word	0x00028cc8
        /*084c*/ 	.short	0x0100
        /*084e*/ 	.byte	0x08
	.zero		1


	//   ....[22]....
        /*0850*/ 	.word	0x000018d0
        /*0854*/ 	.word	0x000000ff
        /*0858*/ 	.word	0x00028c50
        /*085c*/ 	.short	0x010a
        /*085e*/ 	.byte	0x10
	.zero		1


	//   ....[23]....
        /*0860*/ 	.word	0x00001bb0
        /*0864*/ 	.word	0x000000ff
        /*0868*/ 	.word	0x00000000
        /*086c*/ 	.short	0x0101
        /*086e*/ 	.byte	0x06
	.zero		1


	//   ....[24]....
        /*0870*/ 	.word	0x00002510
        /*0874*/ 	.word	0x000000ff
        /*0878*/ 	.word	0x00028c50
        /*087c*/ 	.short	0x010a
        /*087e*/ 	.byte	0x15
	.zero		1


	//   ....[25]....
        /*0880*/ 	.word	0x00002550
        /*0884*/ 	.word	0x000000ff
        /*0888*/ 	.word	0x00028c50
        /*088c*/ 	.short	0x010a
        /*088e*/ 	.byte	0x15
	.zero		1


	//   ....[26]....
        /*0890*/ 	.word	0x00002780
        /*0894*/ 	.word	0x000000ff
        /*0898*/ 	.word	0x00000000
        /*089c*/ 	.short	0x0101
        /*089e*/ 	.byte	0x06
	.zero		1


	//   ....[27]....
        /*08a0*/ 	.word	0x00003310
        /*08a4*/ 	.word	0x000000ff
        /*08a8*/ 	.word	0x00028c00
        /*08ac*/ 	.short	0x010a
        /*08ae*/ 	.byte	0x29
	.zero		1


	//   ....[28]....
        /*08b0*/ 	.word	0x00003390
        /*08b4*/ 	.word	0x00000007
        /*08b8*/ 	.word	0x00028c30
        /*08bc*/ 	.short	0x010a
        /*08be*/ 	.byte	0x3f
	.zero		1


	//   ....[29]....
        /*08c0*/ 	.word	0x000033d0
        /*08c4*/ 	.word	0x00000007
        /*08c8*/ 	.word	0x00028c30
        /*08cc*/ 	.short	0x010a
        /*08ce*/ 	.byte	0x3f
	.zero		1


	//   ....[30]....
        /*08d0*/ 	.word	0x000037a0
        /*08d4*/ 	.word	0x000000ff
        /*08d8*/ 	.word	0x00000000
        /*08dc*/ 	.short	0x0101
        /*08de*/ 	.byte	0x06
	.zero		1


	//   ....[31]....
        /*08e0*/ 	.word	0x00004420
        /*08e4*/ 	.word	0x00000007
        /*08e8*/ 	.word	0x00028c50
        /*08ec*/ 	.short	0x010a
        /*08ee*/ 	.byte	0x3f
	.zero		1


	//   ....[32]....
        /*08f0*/ 	.word	0x00004470
        /*08f4*/ 	.word	0x00000007
        /*08f8*/ 	.word	0x00028c50
        /*08fc*/ 	.short	0x010a
        /*08fe*/ 	.byte	0x3f
	.zero		1


	//   ....[33]....
        /*0900*/ 	.word	0x00004700
        /*0904*/ 	.word	0x000000ff
        /*0908*/ 	.word	0x00000000
        /*090c*/ 	.short	0x0101
        /*090e*/ 	.byte	0x06
	.zero		1


	//   ....[34]....
        /*0910*/ 	.word	0x00004840
        /*0914*/ 	.word	0x000000ff
        /*0918*/ 	.word	0x00028c30
        /*091c*/ 	.short	0x010a
        /*091e*/ 	.byte	0x15
	.zero		1


	//   ....[35]....
        /*0920*/ 	.word	0x00004880
        /*0924*/ 	.word	0x000000ff
        /*0928*/ 	.word	0x00028c30
        /*092c*/ 	.short	0x010a
        /*092e*/ 	.byte	0x15
	.zero		1


	//   ....[36]....
        /*0930*/ 	.word	0x00004ac0
        /*0934*/ 	.word	0x000000ff
        /*0938*/ 	.word	0x00000000
        /*093c*/ 	.short	0x0101
        /*093e*/ 	.byte	0x06
	.zero		1


	//   ....[37]....
        /*0940*/ 	.word	0x00005d70
        /*0944*/ 	.word	0x000000ff
        /*0948*/ 	.word	0x00028c50
        /*094c*/ 	.short	0x010a
        /*094e*/ 	.byte	0x15
	.zero		1


	//   ....[38]....
        /*0950*/ 	.word	0x00005db0
        /*0954*/ 	.word	0x000000ff
        /*0958*/ 	.word	0x00028c50
        /*095c*/ 	.short	0x010a
        /*095e*/ 	.byte	0x15
	.zero		1


	//   ....[39]....
        /*0960*/ 	.word	0x00006040
        /*0964*/ 	.word	0x000000ff
        /*0968*/ 	.word	0x00000000
        /*096c*/ 	.short	0x0101
        /*096e*/ 	.byte	0x15
	.zero		1


	//   ....[40]....
        /*0970*/ 	.word	0x00008800
        /*0974*/ 	.word	0x000000ff
        /*0978*/ 	.word	0x00000000
        /*097c*/ 	.short	0x0101
        /*097e*/ 	.byte	0x04
	.zero		1


	//   ....[41]....
        /*0980*/ 	.word	0x0000b6b0
        /*0984*/ 	.word	0x0000001b
        /*0988*/ 	.word	0x00028c40
        /*098c*/ 	.short	0x010a
        /*098e*/ 	.byte	0x3f
	.zero		1


	//   ....[42]....
        /*0990*/ 	.word	0x0000bb90
        /*0994*/ 	.word	0x0000001b
        /*0998*/ 	.word	0x00028c30
        /*099c*/ 	.short	0x0107
        /*099e*/ 	.byte	0x3f
	.zero		1


	//   ....[43]....
        /*09a0*/ 	.word	0x0000bc70
        /*09a4*/ 	.word	0x0000001b
        /*09a8*/ 	.word	0x00028c30
        /*09ac*/ 	.short	0x0101
        /*09ae*/ 	.byte	0x3f
	.zero		1


	//   ....[44]....
        /*09b0*/ 	.word	0x0000c4e0
        /*09b4*/ 	.word	0x00000017
        /*09b8*/ 	.word	0x00028c00
        /*09bc*/ 	.short	0x0107
        /*09be*/ 	.byte	0x3f
	.zero		1


	//   ....[45]....
        /*09c0*/ 	.word	0x0000c5d0
        /*09c4*/ 	.word	0x00000017
        /*09c8*/ 	.word	0x00028c00
        /*09cc*/ 	.short	0x0101
        /*09ce*/ 	.byte	0x3f
	.zero		1


	//   ....[46]....
        /*09d0*/ 	.word	0x0000c5f0
        /*09d4*/ 	.word	0x00000017
        /*09d8*/ 	.word	0x00028c20
        /*09dc*/ 	.short	0x010a
        /*09de*/ 	.byte	0x3f
	.zero		1


	//   ....[47]....
        /*09e0*/ 	.word	0x0000c680
        /*09e4*/ 	.word	0x0000001b
        /*09e8*/ 	.word	0x00028c60
        /*09ec*/ 	.short	0x010a
        /*09ee*/ 	.byte	0x3f
	.zero		1


	//   ....[48]....
        /*09f0*/ 	.word	0x0000cfb0
        /*09f4*/ 	.word	0x0000001b
        /*09f8*/ 	.word	0x00028c50
        /*09fc*/ 	.short	0x0107
        /*09fe*/ 	.byte	0x3f
	.zero		1


	//   ....[49]....
        /*0a00*/ 	.word	0x0000d080
        /*0a04*/ 	.word	0x0000001b
        /*0a08*/ 	.word	0x00028c50
        /*0a0c*/ 	.short	0x0101
        /*0a0e*/ 	.byte	0x3f
	.zero		1


	//   ....[50]....
        /*0a10*/ 	.word	0x0000d400
        /*0a14*/ 	.word	0x00000006
        /*0a18*/ 	.word	0x00028c40
        /*0a1c*/ 	.short	0x010a
        /*0a1e*/ 	.byte	0x3f
	.zero		1


	//   ....[51]....
        /*0a20*/ 	.word	0x0000d740
        /*0a24*/ 	.word	0x00000006
        /*0a28*/ 	.word	0x00028c30
        /*0a2c*/ 	.short	0x0107
        /*0a2e*/ 	.byte	0x3f
	.zero		1


	//   ....[52]....
        /*0a30*/ 	.word	0x0000d800
        /*0a34*/ 	.word	0x00000006
        /*0a38*/ 	.word	0x00028c30
        /*0a3c*/ 	.short	0x0101
        /*0a3e*/ 	.byte	0x3f
	.zero		1


	//   ....[53]....
        /*0a40*/ 	.word	0x0000d830
        /*0a44*/ 	.word	0x00000006
        /*0a48*/ 	.word	0x00028c60
        /*0a4c*/ 	.short	0x010a
        /*0a4e*/ 	.byte	0x3f
	.zero		1


	//   ....[54]....
        /*0a50*/ 	.word	0x0000df00
        /*0a54*/ 	.word	0x00000006
        /*0a58*/ 	.word	0x00028c50
        /*0a5c*/ 	.short	0x0107
        /*0a5e*/ 	.byte	0x3f
	.zero		1


	//   ....[55]....
        /*0a60*/ 	.word	0x0000dfc0
        /*0a64*/ 	.word	0x00000006
        /*0a68*/ 	.word	0x00028c50
        /*0a6c*/ 	.short	0x0101
        /*0a6e*/ 	.byte	0x3f
	.zero		1


	//   ....[56]....
        /*0a70*/ 	.word	0x0000ec00
        /*0a74*/ 	.word	0x00000005
        /*0a78*/ 	.word	0x00028c20
        /*0a7c*/ 	.short	0x010a
        /*0a7e*/ 	.byte	0x3f
	.zero		1


	//   ....[57]....
        /*0a80*/ 	.word	0x0000ed80
        /*0a84*/ 	.word	0x00000003
        /*0a88*/ 	.word	0x00028c40
        /*0a8c*/ 	.short	0x010a
        /*0a8e*/ 	.byte	0x3f
	.zero		1


	//   ....[58]....
        /*0a90*/ 	.word	0x0000ee20
        /*0a94*/ 	.word	0x00000005
        /*0a98*/ 	.word	0x00028c40
        /*0a9c*/ 	.short	0x010a
        /*0a9e*/ 	.byte	0x3f
	.zero		1


	//   ....[59]....
        /*0aa0*/ 	.word	0x0000ee60
        /*0aa4*/ 	.word	0x00000003
        /*0aa8*/ 	.word	0x00028c60
        /*0aac*/ 	.short	0x010a
        /*0aae*/ 	.byte	0x3f
	.zero		1


	//   ....[60]....
        /*0ab0*/ 	.word	0x0000eea0
        /*0ab4*/ 	.word	0x00000005
        /*0ab8*/ 	.word	0x00028c60
        /*0abc*/ 	.short	0x010a
        /*0abe*/ 	.byte	0x3f
	.zero		1


	//   ....[61]....
        /*0ac0*/ 	.word	0x0000ef10
        /*0ac4*/ 	.word	0x00000003
        /*0ac8*/ 	.word	0x00028c50
        /*0acc*/ 	.short	0x010a
        /*0ace*/ 	.byte	0x3f
	.zero		1


	//   ....[62]....
        /*0ad0*/ 	.word	0x0000ef70
        /*0ad4*/ 	.word	0x00000004
        /*0ad8*/ 	.word	0x00028c50
        /*0adc*/ 	.short	0x010a
        /*0ade*/ 	.byte	0x3f
	.zero		1


	//   ....[63]....
        /*0ae0*/ 	.word	0x0000efd0
        /*0ae4*/ 	.word	0x00000003
        /*0ae8*/ 	.word	0x00028c00
        /*0aec*/ 	.short	0x010a
        /*0aee*/ 	.byte	0x3f
	.zero		1


	//   ....[64]....
        /*0af0*/ 	.word	0x0000f020
        /*0af4*/ 	.word	0x00000007
        /*0af8*/ 	.word	0x00028c30
        /*0afc*/ 	.short	0x010a
        /*0afe*/ 	.byte	0x3f
	.zero		1


	//   ....[65]....
        /*0b00*/ 	.word	0x0000f070
        /*0b04*/ 	.word	0x00000007
        /*0b08*/ 	.word	0x00028c50
        /*0b0c*/ 	.short	0x010a
        /*0b0e*/ 	.byte	0x3f
	.zero		1


	//   ....[66]....
        /*0b10*/ 	.word	0x0000f0d0
        /*0b14*/ 	.word	0x00000004
        /*0b18*/ 	.word	0x00028c30
        /*0b1c*/ 	.short	0x010a
        /*0b1e*/ 	.byte	0x3f
	.zero		1


	//   ....[67]....
        /*0b20*/ 	.word	0x0000f130
        /*0b24*/ 	.word	0x00000008
        /*0b28*/ 	.word	0x00028c50
        /*0b2c*/ 	.short	0x010a
        /*0b2e*/ 	.byte	0x3f
	.zero		1


	//   ....[68]....
        /*0b30*/ 	.word	0x0000f240
        /*0b34*/ 	.word	0x0000001b
        /*0b38*/ 	.word	0x00028c40
        /*0b3c*/ 	.short	0x010a
        /*0b3e*/ 	.byte	0x3f
	.zero		1


	//   ....[69]....
        /*0b40*/ 	.word	0x0000fce0
        /*0b44*/ 	.word	0x00000017
        /*0b48*/ 	.word	0x00028c20
        /*0b4c*/ 	.short	0x010a
        /*0b4e*/ 	.byte	0x3f
	.zero		1


	//   ....[70]....
        /*0b50*/ 	.word	0x0000fd30
        /*0b54*/ 	.word	0x0000001b
        /*0b58*/ 	.word	0x00028c60
        /*0b5c*/ 	.short	0x010a
        /*0b5e*/ 	.byte	0x3f
	.zero		1


	//   ....[71]....
        /*0b60*/ 	.word	0x00010630
        /*0b64*/ 	.word	0x00000006
        /*0b68*/ 	.word	0x00028c40
        /*0b6c*/ 	.short	0x010a
        /*0b6e*/ 	.byte	0x3f
	.zero		1


	//   ....[72]....
        /*0b70*/ 	.word	0x00010af0
        /*0b74*/ 	.word	0x00000006
        /*0b78*/ 	.word	0x00028c60
        /*0b7c*/ 	.short	0x010a
        /*0b7e*/ 	.byte	0x3f
	.zero		1


	//   ....[73]....
        /*0b80*/ 	.word	0x00011be0
        /*0b84*/ 	.word	0x00000005
        /*0b88*/ 	.word	0x00028c20
        /*0b8c*/ 	.short	0x010a
        /*0b8e*/ 	.byte	0x3f
	.zero		1


	//   ....[74]....
        /*0b90*/ 	.word	0x00011d80
        /*0b94*/ 	.word	0x00000003
        /*0b98*/ 	.word	0x00028c40
        /*0b9c*/ 	.short	0x010a
        /*0b9e*/ 	.byte	0x3f
	.zero		1


	//   ....[75]....
        /*0ba0*/ 	.word	0x00011dd0
        /*0ba4*/ 	.word	0x00000005
        /*0ba8*/ 	.word	0x00028c40
        /*0bac*/ 	.short	0x010a
        /*0bae*/ 	.byte	0x3f
	.zero		1


	//   ....[76]....
        /*0bb0*/ 	.word	0x00011e20
        /*0bb4*/ 	.word	0x00000003
        /*0bb8*/ 	.word	0x00028c60
        /*0bbc*/ 	.short	0x010a
        /*0bbe*/ 	.byte	0x3f
	.zero		1


	//----- nvinfo : EIATTR_NUM_MBARRIERS
	.align		4
.L_202:
        /*0bc0*/ 	.byte	0x03, 0x38
        /*0bc2*/ 	.short	0x0016


	//----- nvinfo : EIATTR_EXIT_INSTR_OFFSETS
	.align		4
        /*0bc4*/ 	.byte	0x04, 0x1c
        /*0bc6*/ 	.short	(.L_204 - .L_203)


	//   ....[0]....
.L_203:
        /*0bc8*/ 	.word	0x00000980


	//   ....[1]....
        /*0bcc*/ 	.word	0x00009b20


	//   ....[2]....
        /*0bd0*/ 	.word	0x0000eef0


	//----- nvinfo : EIATTR_MAX_THREADS
	.align		4
.L_204:
        /*0bd4*/ 	.byte	0x04, 0x05
        /*0bd6*/ 	.short	(.L_206 - .L_205)
.L_205:
        /*0bd8*/ 	.word	0x00000180
        /*0bdc*/ 	.word	0x00000001
        /*0be0*/ 	.word	0x00000001


	//----- nvinfo : EIATTR_CRS_STACK_SIZE
	.align		4
.L_206:
        /*0be4*/ 	.byte	0x04, 0x1e
        /*0be6*/ 	.short	(.L_208 - .L_207)
.L_207:
        /*0be8*/ 	.word	0x00000000


	//----- nvinfo : EIATTR_CBANK_PARAM_SIZE
	.align		4
.L_208:
        /*0bec*/ 	.byte	0x03, 0x19
        /*0bee*/ 	.short	0x0af0


	//----- nvinfo : EIATTR_PARAM_CBANK
	.align		4
        /*0bf0*/ 	.byte	0x04, 0x0a
        /*0bf2*/ 	.short	(.L_210 - .L_209)
	.align		4
.L_209:
        /*0bf4*/ 	.word	index@(.nv.constant0._ZN7cutlass13device_kernelIN5flash11enable_sm90INS1_16FlashAttnFwdSm90INS1_25CollectiveMainloopFwdSm90ILi2EN4cute5tupleIJNS5_1CILi1EEES8_S8_EEENS6_IJNS7_ILi64EEESA_SA_EEELi512ENS_6half_tEfNS_4arch4Sm90ELb0ELb0ELb0ELb1ELb1ELb0ELb0ELb0ELb0ELb1ELb0ELb0EEENS1_21CollectiveEpilogueFwdINS6_IJSA_NS7_ILi512EEESA_EEES9_SC_SE_Li256ELb1ELb1ELb0ELb0EEENS1_36VarlenDynamicPersistentTileSchedulerILi64ELi64ELi256ELi128ELb0ELb1ELb1ELb0ELb1ELb1EEEEEEEEEvNT_6ParamsE)
        /*0bf8*/ 	.short	0x0210
        /*0bfa*/ 	.short	0x0af0


	//----- nvinfo : EIATTR_SW_WAR
	.align		4
.L_210:
        /*0bfc*/ 	.byte	0x04, 0x36
        /*0bfe*/ 	.short	(.L_212 - .L_211)
.L_211:
        /*0c00*/ 	.word	0x00000008
.L_212:


//--------------------- .nv.info._ZN7cutlass13device_kernelIN5flash11enable_sm90INS1_16FlashAttnFwdSm90INS1_25CollectiveMainloopFwdSm90ILi2EN4cute5tupleIJNS5_1CILi1EEES8_S8_EEENS6_IJNS7_ILi64EEESA_SA_EEELi512ENS_6half_tEfNS_4arch4Sm90ELb0ELb0ELb0ELb1ELb1ELb1ELb0ELb0ELb0ELb1ELb0ELb0EEENS1_21CollectiveEpilogueFwdINS6_IJSA_NS7_ILi512EEESA_EEES9_SC_SE_Li256ELb1ELb1ELb0ELb0EEENS1_36VarlenDynamicPersistentTileSchedulerILi64ELi64ELi256ELi128ELb0ELb1ELb1ELb0ELb1ELb1EEEEEEEEEvNT_6ParamsE --------------------------
	.section	.nv.info._ZN7cutlass13device_kernelIN5flash11enable_sm90INS1_16FlashAttnFwdSm90INS1_25CollectiveMainloopFwdSm90ILi2EN4cute5tupleIJNS5_1CILi1EEES8_S8_EEENS6_IJNS7_ILi64EEESA_SA_EEELi512ENS_6half_tEfNS_4arch4Sm90ELb0ELb0ELb0ELb1ELb1ELb1ELb0ELb0ELb0ELb1ELb0ELb0EEENS1_21CollectiveEpilogueFwdINS6_IJSA_NS7_ILi512EEESA_EEES9_SC_SE_Li256ELb1ELb1ELb0ELb0EEENS1_36VarlenDynamicPersistentTileSchedulerILi64ELi64ELi256ELi128ELb0ELb1ELb1ELb0ELb1ELb1EEEEEEEEEvNT_6ParamsE,"",@"SHT_CUDA_INFO"
	.sectionflags	@""
	.align	4


	//----- nvinfo : EIATTR_CUDA_API_VERSION
	.align		4
        /*0000*/ 	.byte	0x04, 0x37
        /*0002*/ 	.short	(.L_214 - .L_213)
.L_213:
        /*0004*/ 	.word	0x00000082


	//----- nvinfo : EIATTR_KPARAM_INFO
	.align		4
.L_214:
        /*0008*/ 	.byte	0x04, 0x17
        /*000a*/ 	.short	(.L_216 - .L_215)
.L_215:
        /*000c*/ 	.word	0x00000000
        /*0010*/ 	.short	0x0000
        /*0012*/ 	.short	0x0070
        /*0014*/ 	.byte	0x00, 0xf0, 0x01, 0x2a


	//----- nvinfo : EIATTR_SPARSE_MMA_MASK
	.align		4
.L_216:
        /*0018*/ 	.byte	0x03, 0x50
        /*001a*/ 	.short	0x0000


	//----- nvinfo : EIATTR_MAXREG_COUNT
	.align		4
        /*001c*/ 	.byte	0x03, 0x1b
        /*001e*/ 	.short	0x00a8


	//----- nvinfo : EIATTR_NUM_BARRIERS
	.align		4
        /*0020*/ 	.byte	0x02, 0x4c
        /*0022*/ 	.byte	0x10
	.zero		1


	//----- nvinfo : EIATTR_EXTERNS
	.align		4
        /*0024*/ 	.byte	0x04, 0x0f
        /*0026*/ 	.short	(.L_218 - .L_217)


	//   ....[0]....
	.align		4
.L_217:
        /*0028*/ 	.word	index@(__assertfail)


	//----- nvinfo : EIATTR_ANNOTATIONS
	.align		4
.L_218:
        /*002c*/ 	.byte	0x04, 0x55
        /*002e*/ 	.short	(.L_220 - .L_219)


	//   ....[0]....
.L_219:
        /* <DEDUP_REMOVED lines=47> */


	//----- nvinfo : EIATTR_MERCURY_ISA_VERSION
	.align		4
.L_220:
        /*0310*/ 	.byte	0x03, 0x5f
        /*0312*/ 	.short	0x0101


	//----- nvinfo : EIATTR_UNUSED_LOAD_BYTE_OFFSET
	.align		4
        /*0314*/ 	.byte	0x04, 0x44
        /*0316*/ 	.short	(.L_222 - .L_221)


	//   ....[0]....
.L_221:
        /*0318*/ 	.word	0x00000a20
        /*031c*/ 	.word	0x0000fff0


	//   ....[1]....
        /*0320*/ 	.word	0x0000c9f0
        /*0324*/ 	.word	0x0000fff0


	//----- nvinfo : EIATTR_INT_WARP_WIDE_INSTR_OFFSETS
	.align		4
.L_222:
        /*0328*/ 	.byte	0x04, 0x31
        /*032a*/ 	.short	(.L_224 - .L_223)


	//   ....[0]....
.L_223:
        /*032c*/ 	.word	0x00000130


	//   ....[1]....
        /*0330*/ 	.word	0x00000170


	//   ....[2]....
        /*0334*/ 	.word	0x00000240


	//   ....[3]....
        /*0338*/ 	.word	0x00012820


	//   ....[4]....
        /*033c*/ 	.word	0x000128b0


	//   ....[5]....
        /*0340*/ 	.word	0x00015e50


	//   ....[6]....
        /*0344*/ 	.word	0x00015ee0


	//----- nvinfo : EIATTR_COOP_GROUP_MASK_REGIDS
	.align		4
.L_224:
        /*0348*/ 	.byte	0x04, 0x29
        /*034a*/ 	.short	(.L_226 - .L_225)


	//   ....[0]....
.L_225:
        /*034c*/ 	.word	0xffffffff


	//   ....[1]....
        /*0350*/ 	.word	0xffffffff


	//   ....[2]....
        /*0354*/ 	.word	0xffffffff


	//   ....[3]....
        /*0358*/ 	.word	0xffffffff


	//   ....[4]....
        /*035c*/ 	.word	0xffffffff


	//   ....[5]....
        /*0360*/ 	.word	0xffffffff


	//   ....[6]....
        /*0364*/ 	.word	0xffffffff


	//   ....[7]....
        /*0368*/ 	.word	0xffffffff


	//   ....[8]....
        /*036c*/ 	.word	0xffffffff


	//   ....[9]....
        /*0370*/ 	.word	0xffffffff


	//   ....[10]....
        /*0374*/ 	.word	0xffffffff


	//   ....[11]....
        /*0378*/ 	.word	0xffffffff


	//   ....[12]....
        /*037c*/ 	.word	0xffffffff


	//   ....[13]....
        /*0380*/ 	.word	0xffffffff


	//   ....[14]....
        /*0384*/ 	.word	0xffffffff


	//   ....[15]....
        /*0388*/ 	.word	0xffffffff


	//   ....[16]....
        /*038c*/ 	.word	0xffffffff


	//   ....[17]....
        /*0390*/ 	.word	0xffffffff


	//   ....[18]....
        /*0394*/ 	.word	0xffffffff


	//   ....[19]....
        /*0398*/ 	.word	0xffffffff


	//   ....[20]....
        /*039c*/ 	.word	0xffffffff


	//   ....[21]....
        /*03a0*/ 	.word	0xffffffff


	//   ....[22]....
        /*03a4*/ 	.word	0xffffffff


	//   ....[23]....
        /*03a8*/ 	.word	0xffffffff


	//   ....[24]....
        /*03ac*/ 	.word	0xffffffff


	//   ....[25]....
        /*03b0*/ 	.word	0xffffffff


	//   ....[26]....
        /*03b4*/ 	.word	0xffffffff


	//   ....[27]....
        /*03b8*/ 	.word	0xffffffff


	//   ....[28]....
        /*03bc*/ 	.word	0xffffffff


	//   ....[29]....
        /*03c0*/ 	.word	0xffffffff


	//   ....[30]....
        /*03c4*/ 	.word	0xffffffff


	//   ....[31]....
        /*03c8*/ 	.word	0xffffffff


	//   ....[32]....
        /*03cc*/ 	.word	0xffffffff


	//   ....[33]....
        /*03d0*/ 	.word	0xffffffff


	//   ....[34]....
        /*03d4*/ 	.word	0xffffffff


	//   ....[35]....
        /*03d8*/ 	.word	0xffffffff


	//   ....[36]....
        /*03dc*/ 	.word	0xffffffff


	//   ....[37]....
        /*03e0*/ 	.word	0xffffffff


	//   ....[38]....
        /*03e4*/ 	.word	0xffffffff


	//   ....[39]....
        /*03e8*/ 	.word	0xffffffff


	//   ....[40]....
        /*03ec*/ 	.word	0xffffffff


	//   ....[41]....
        /*03f0*/ 	.word	0xffffffff


	//   ....[42]....
        /*03f4*/ 	.word	0xffffffff


	//   ....[43]....
        /*03f8*/ 	.word	0xffffffff


	//   ....[44]....
        /*03fc*/ 	.word	0xffffffff


	//   ....[45]....
        /*0400*/ 	.word	0xffffffff


	//   ....[46]....
        /*0404*/ 	.word	0xffffffff


	//   ....[47]....
        /*0408*/ 	.word	0xffffffff


	//   ....[48]....
        /*040c*/ 	.word	0xffffffff


	//   ....[49]....
        /*0410*/ 	.word	0xffffffff


	//   ....[50]....
        /*0414*/ 	.word	0xffffffff


	//   ....[51]....
        /*0418*/ 	.word	0xffffffff


	//   ....[52]....
        /*041c*/ 	.word	0xffffffff


	//   ....[53]....
        /*0420*/ 	.word	0xffffffff


	//   ....[54]....
        /*0424*/ 	.word	0xffffffff


	//   ....[55]....
        /*0428*/ 	.word	0xffffffff


	//   ....[56]....
        /*042c*/ 	.word	0xffffffff


	//   ....[57]....
        /*0430*/ 	.word	0xffffffff


	//   ....[58]....
        /*0434*/ 	.word	0xffffffff


	//   ....[59]....
        /*0438*/ 	.word	0xffffffff


	//   ....[60]....
        /*043c*/ 	.word	0xffffffff


	//   ....[61]....
        /*0440*/ 	.word	0xffffffff


	//   ....[62]....
        /*0444*/ 	.word	0xffffffff


	//   ....[63]....
        /*0448*/ 	.word	0xffffffff


	//   ....[64]....
        /*044c*/ 	.word	0xffffffff


	//   ....[65]....
        /*0450*/ 	.word	0xffffffff


	//   ....[66]....
        /*0454*/ 	.word	0xffffffff


	//   ....[67]....
        /*0458*/ 	.word	0xffffffff


	//   ....[68]....
        /*045c*/ 	.word	0xffffffff


	//   ....[69]....
        /*0460*/ 	.word	0xffffffff


	//   ....[70]....
        /*0464*/ 	.word	0xffffffff


	//   ....[71]....
        /*0468*/ 	.word	0xffffffff


	//   ....[72]....
        /*046c*/ 	.word	0xffffffff


	//   ....[73]....
        /*0470*/ 	.word	0xffffffff


	//   ....[74]....
        /*0474*/ 	.word	0xffffffff


	//   ....[75]....
        /*0478*/ 	.word	0xffffffff


	//   ....[76]....
        /*047c*/ 	.word	0xffffffff


	//   ....[77]....
        /*0480*/ 	.word	0xffffffff


	//   ....[78]....
        /*0484*/ 	.word	0xffffffff


	//   ....[79]....
        /*0488*/ 	.word	0xffffffff


	//   ....[80]....
        /*048c*/ 	.word	0xffffffff


	//   ....[81]....
        /*0490*/ 	.word	0xffffffff


	//   ....[82]....
        /*0494*/ 	.word	0xffffffff


	//   ....[83]....
        /*0498*/ 	.word	0xffffffff


	//   ....[84]....
        /*049c*/ 	.word	0xffffffff


	//   ....[85]....
        /*04a0*/ 	.word	0xffffffff


	//   ....[86]....
        /*04a4*/ 	.word	0xffffffff


	//   ....[87]....
        /*04a8*/ 	.word	0xffffffff


	//   ....[88]....
        /*04ac*/ 	.word	0xffffffff


	//   ....[89]....
        /*04b0*/ 	.word	0xffffffff


	//   ....[90]....
        /*04b4*/ 	.word	0xffffffff


	//   ....[91]....
        /*04b8*/ 	.word	0xffffffff


	//   ....[92]....
        /*04bc*/ 	.word	0xffffffff


	//   ....[93]....
        /*04c0*/ 	.word	0xffffffff


	//   ....[94]....
        /*04c4*/ 	.word	0xffffffff


	//   ....[95]....
        /*04c8*/ 	.word	0xffffffff


	//   ....[96]....
        /*04cc*/ 	.word	0xffffffff


	//   ....[97]....
        /*04d0*/ 	.word	0xffffffff


	//   ....[98]....
        /*04d4*/ 	.word	0xffffffff


	//   ....[99]....
        /*04d8*/ 	.word	0xffffffff


	//   ....[100]....
        /*04dc*/ 	.word	0xffffffff


	//   ....[101]....
        /*04e0*/ 	.word	0xffffffff


	//   ....[102]....
        /*04e4*/ 	.word	0xffffffff


	//   ....[103]....
        /*04e8*/ 	.word	0xffffffff


	//   ....[104]....
        /*04ec*/ 	.word	0xffffffff


	//   ....[105]....
        /*04f0*/ 	.word	0xffffffff


	//   ....[106]....
        /*04f4*/ 	.word	0xffffffff


	//   ....[107]....
        /*04f8*/ 	.word	0xffffffff


	//   ....[108]....
        /*04fc*/ 	.word	0xffffffff


	//   ....[109]....
        /*0500*/ 	.word	0xffffffff


	//   ....[110]....
        /*0504*/ 	.word	0xffffffff


	//   ....[111]....
        /*0508*/ 	.word	0xffffffff


	//   ....[112]....
        /*050c*/ 	.word	0xffffffff


	//   ....[113]....
        /*0510*/ 	.word	0xffffffff


	//   ....[114]....
        /*0514*/ 	.word	0xffffffff


	//   ....[115]....
        /*0518*/ 	.word	0xffffffff


	//   ....[116]....
        /*051c*/ 	.word	0xffffffff


	//   ....[117]....
        /*0520*/ 	.word	0xffffffff


	//   ....[118]....
        /*0524*/ 	.word	0xffffffff


	//   ....[119]....
        /*0528*/ 	.word	0xffffffff


	//   ....[120]....
        /*052c*/ 	.word	0xffffffff


	//   ....[121]....
        /*0530*/ 	.word	0xffffffff


	//   ....[122]....
        /*0534*/ 	.word	0xffffffff


	//   ....[123]....
        /*0538*/ 	.word	0xffffffff


	//   ....[124]....
        /*053c*/ 	.word	0xffffffff


	//   ....[125]....
        /*0540*/ 	.word	0xffffffff


	//   ....[126]....
        /*0544*/ 	.word	0xffffffff


	//   ....[127]....
        /*0548*/ 	.word	0x0500000f


	//   ....[128]....
        /*054c*/ 	.word	0x0500000f


	//   ....[129]....
        /*0550*/ 	.word	0x0500000f


	//   ....[130]....
        /*0554*/ 	.word	0x0500000f


	//   ....[131]....
        /*0558*/ 	.word	0x0500000f


	//   ....[132]....
        /*055c*/ 	.word	0x0500000f


	//   ....[133]....
        /*0560*/ 	.word	0x0500000f


	//   ....[134]....
        /*0564*/ 	.word	0x0500000f


	//   ....[135]....
        /*0568*/ 	.word	0x0500000f


	//   ....[136]....
        /*056c*/ 	.word	0x0500000f


	//   ....[137]....
        /*0570*/ 	.word	0x0500000f


	//   ....[138]....
        /*0574*/ 	.word	0x0500000f


	//   ....[139]....
        /*0578*/ 	.word	0x0500000f


	//   ....[140]....
        /*057c*/ 	.word	0x0500000f


	//   ....[141]....
        /*0580*/ 	.word	0x0500000f


	//   ....[142]....
        /*0584*/ 	.word	0x0500000f


	//   ....[143]....
        /*0588*/ 	.word	0x0500000f


	//   ....[144]....
        /*058c*/ 	.word	0x0500000f


	//   ....[145]....
        /*0590*/ 	.word	0x0500000f


	//   ....[146]....
        /*0594*/ 	.word	0x0500000f


	//   ....[147]....
        /*0598*/ 	.word	0x0500000f


	//   ....[148]....
        /*059c*/ 	.word	0x0500000f


	//   ....[149]....
        /*05a0*/ 	.word	0x0500000f


	//   ....[150]....
        /*05a4*/ 	.word	0x0500000f


	//   ....[151]....
        /*05a8*/ 	.word	0x0500000f


	//   ....[152]....
        /*05ac*/ 	.word	0x0500000f


	//   ....[153]....
        /*05b0*/ 	.word	0x0500000f


	//   ....[154]....
        /*05b4*/ 	.word	0x0500000f


	//   ....[155]....
        /*05b8*/ 	.word	0x0500000f


	//   ....[156]....
        /*05bc*/ 	.word	0x0500000f


	//   ....[157]....
        /*05c0*/ 	.word	0x0500000f


	//   ....[158]....
        /*05c4*/ 	.word	0x0500000f


	//   ....[159]....
        /*05c8*/ 	.word	0x0500000f


	//   ....[160]....
        /*05cc*/ 	.word	0x0500000f


	//   ....[161]....
        /*05d0*/ 	.word	0x0500000f


	//   ....[162]....
        /*05d4*/ 	.word	0x0500000f


	//   ....[163]....
        /*05d8*/ 	.word	0x0500000f


	//   ....[164]....
        /*05dc*/ 	.word	0x0500000f


	//   ....[165]....
        /*05e0*/ 	.word	0x0500000f


	//   ....[166]....
        /*05e4*/ 	.word	0x0500000f


	//   ....[167]....
        /*05e8*/ 	.word	0x0500000f


	//   ....[168]....
        /*05ec*/ 	.word	0x0500000f


	//   ....[169]....
        /*05f0*/ 	.word	0x0500000f


	//   ....[170]....
        /*05f4*/ 	.word	0x0500000f


	//   ....[171]....
        /*05f8*/ 	.word	0x0500000f


	//   ....[172]....
        /*05fc*/ 	.word	0x0500000f


	//   ....[173]....
        /*0600*/ 	.word	0x0500000f


	//   ....[174]....
        /*0604*/ 	.word	0x0500000f


	//   ....[175]....
        /*0608*/ 	.word	0x0500000f


	//   ....[176]....
        /*060c*/ 	.word	0x0500000f


	//   ....[177]....
        /*0610*/ 	.word	0x0500000f


	//   ....[178]....
        /*0614*/ 	.word	0x0500000f


	//   ....[179]....
        /*0618*/ 	.word	0x0500000f


	//   ....[180]....
        /*061c*/ 	.word	0x0500000f


	//   ....[181]....
        /*0620*/ 	.word	0x0500000f


	//   ....[182]....
        /*0624*/ 	.word	0x0500000f


	//   ....[183]....
        /*0628*/ 	.word	0x0500000f


	//   ....[184]....
        /*062c*/ 	.word	0x0500000f


	//   ....[185]....
        /*0630*/ 	.word	0x0500000f


	//   ....[186]....
        /*0634*/ 	.word	0x0500000f


	//   ....[187]....
        /*0638*/ 	.word	0x0500000f


	//   ....[188]....
        /*063c*/ 	.word	0x0500000f


	//   ....[189]....
        /*0640*/ 	.word	0x0500000f


	//   ....[190]....
        /*0644*/ 	.word	0x0500000f


	//   ....[191]....
        /*0648*/ 	.word	0x0500000f


	//   ....[192]....
        /*064c*/ 	.word	0x0500000f


	//   ....[193]....
        /*0650*/ 	.word	0x0500000f


	//   ....[194]....
        /*0654*/ 	.word	0x0500000f


	//   ....[195]....
        /*0658*/ 	.word	0x0500000f


	//   ....[196]....
        /*065c*/ 	.word	0x0500000f


	//   ....[197]....
        /*0660*/ 	.word	0x0500000f


	//   ....[198]....
        /*0664*/ 	.word	0x0500000f


	//   ....[199]....
        /*0668*/ 	.word	0x0500000f


	//   ....[200]....
        /*066c*/ 	.word	0x0500000f


	//----- nvinfo : EIATTR_COOP_GROUP_INSTR_OFFSETS
	.align		4
.L_226:
        /*0670*/ 	.byte	0x04, 0x28
        /*0672*/ 	.short	(.L_228 - .L_227)


	//   ....[0]....
.L_227:
        /*0674*/ 	.word	0x00000060


	//   ....[1]....
        /*0678*/ 	.word	0x00000140


	//   ....[2]....
        /*067c*/ 	.word	0x00000180


	//   ....[3]....
        /*0680*/ 	.word	0x00000370


	//   ....[4]....
        /*0684*/ 	.word	0x000004d0


	//   ....[5]....
        /*0688*/ 	.word	0x000005f0


	//   ....[6]....
        /*068c*/ 	.word	0x00000750


	//   ....[7]....
        /*0690*/ 	.word	0x000029f0


	//   ....[8]....
        /*0694*/ 	.word	0x00002a00


	//   ....[9]....
        /*0698*/ 	.word	0x000033f0


	//   ....[10]....
        /*069c*/ 	.word	0x00003400


	//   ....[11]....
        /*06a0*/ 	.word	0x00003d50


	//   ....[12]....
        /*06a4*/ 	.word	0x00003d60


	//   ....[13]....
        /*06a8*/ 	.word	0x00004140


	//   ....[14]....
        /*06ac*/ 	.word	0x00004150


	//   ....[15]....
        /*06b0*/ 	.word	0x00004e50


	//   ....[16]....
        /*06b4*/ 	.word	0x00006930


	//   ....[17]....
        /*06b8*/ 	.word	0x00006ef0


	//   ....[18]....
        /*06bc*/ 	.word	0x00006f00


	//   ....[19]....
        /*06c0*/ 	.word	0x00006f10


	//   ....[20]....
        /*06c4*/ 	.word	0x00006f20


	//   ....[21]....
        /*06c8*/ 	.word	0x00007f10


	//   ....[22]....
        /*06cc*/ 	.word	0x00007f20


	//   ....[23]....
        /*06d0*/ 	.word	0x00007f30


	//   ....[24]....
        /*06d4*/ 	.word	0x00007f40


	//   ....[25]....
        /*06d8*/ 	.word	0x00009700


	//   ....[26]....
        /*06dc*/ 	.word	0x000097e0


	//   ....[27]....
        /*06e0*/ 	.word	0x00009980


	//   ....[28]....
        /*06e4*/ 	.word	0x00009a50


	//   ....[29]....
        /*06e8*/ 	.word	0x0000a380


	//   ....[30]....
        /*06ec*/ 	.word	0x0000a940


	//   ....[31]....
        /*06f0*/ 	.word	0x0000a960


	//   ....[32]....
        /*06f4*/ 	.word	0x0000af30


	//   ....[33]....
        /*06f8*/ 	.word	0x0000b100


	//   ....[34]....
        /*06fc*/ 	.word	0x0000be20


	//   ....[35]....
        /*0700*/ 	.word	0x0000bf00


	//   ....[36]....
        /*0704*/ 	.word	0x0000bf10


	//   ....[37]....
        /*0708*/ 	.word	0x0000bf40


	//   ....[38]....
        /*070c*/ 	.word	0x0000bf50


	//   ....[39]....
        /*0710*/ 	.word	0x0000dae0


	//   ....[40]....
        /*0714*/ 	.word	0x0000dfc0


	//   ....[41]....
        /*0718*/ 	.word	0x0000dfe0


	//   ....[42]....
        /*071c*/ 	.word	0x0000e010


	//   ....[43]....
        /*0720*/ 	.word	0x0000e020


	//   ....[44]....
        /*0724*/ 	.word	0x0000e770


	//   ....[45]....
        /*0728*/ 	.word	0x0000e7b0


	//   ....[46]....
        /*072c*/ 	.word	0x0000ea50


	//   ....[47]....
        /*0730*/ 	.word	0x0000ea70


	//   ....[48]....
        /*0734*/ 	.word	0x0000f740


	//   ....[49]....
        /*0738*/ 	.word	0x0000f770


	//   ....[50]....
        /*073c*/ 	.word	0x0000fa00


	//   ....[51]....
        /*0740*/ 	.word	0x0000fa20


	//   ....[52]....
        /*0744*/ 	.word	0x0000fcd0


	//   ....[53]....
        /*0748*/ 	.word	0x0000fe80


	//   ....[54]....
        /*074c*/ 	.word	0x0000feb0


	//   ....[55]....
        /*0750*/ 	.word	0x0000fee0


	//   ....[56]....
        /*0754*/ 	.word	0x0000ff10


	//   ....[57]....
        /*0758*/ 	.word	0x0000ff40


	//   ....[58]....
        /*075c*/ 	.word	0x0000ff70


	//   ....[59]....
        /*0760*/ 	.word	0x000100e0


	//   ....[60]....
        /*0764*/ 	.word	0x00010110


	//   ....[61]....
        /*0768*/ 	.word	0x00010140


	//   ....[62]....
        /*076c*/ 	.word	0x00010170


	//   ....[63]....
        /*0770*/ 	.word	0x000101a0


	//   ....[64]....
        /*0774*/ 	.word	0x000101d0


	//   ....[65]....
        /*0778*/ 	.word	0x00010260


	//   ....[66]....
        /*077c*/ 	.word	0x00010290


	//   ....[67]....
        /*0780*/ 	.word	0x00010310


	//   ....[68]....
        /*0784*/ 	.word	0x00010e40


	//   ....[69]....
        /*0788*/ 	.word	0x00013610


	//   ....[70]....
        /*078c*/ 	.word	0x00013630


	//   ....[71]....
        /*0790*/ 	.word	0x000136c0


	//   ....[72]....
        /*0794*/ 	.word	0x000136e0


	//   ....[73]....
        /*0798*/ 	.word	0x00013760


	//   ....[74]....
        /*079c*/ 	.word	0x00013780


	//   ....[75]....
        /*07a0*/ 	.word	0x00013790


	//   ....[76]....
        /*07a4*/ 	.word	0x000137a0


	//   ....[77]....
        /*07a8*/ 	.word	0x00013fc0


	//   ....[78]....
        /*07ac*/ 	.word	0x00013ff0


	//   ....[79]....
        /*07b0*/ 	.word	0x00014090


	//   ....[80]....
        /*07b4*/ 	.word	0x000140b0


	//   ....[81]....
        /*07b8*/ 	.word	0x00014130


	//   ....[82]....
        /*07bc*/ 	.word	0x00014150


	//   ....[83]....
        /*07c0*/ 	.word	0x00014160


	//   ....[84]....
        /*07c4*/ 	.word	0x000141d0


	//   ....[85]....
        /*07c8*/ 	.word	0x00014620


	//   ....[86]....
        /*07cc*/ 	.word	0x000146e0


	//   ....[87]....
        /*07d0*/ 	.word	0x00014830


	//   ....[88]....
        /*07d4*/ 	.word	0x00014870


	//   ....[89]....
        /*07d8*/ 	.word	0x00014880


	//   ....[90]....
        /*07dc*/ 	.word	0x00014890


	//   ....[91]....
        /*07e0*/ 	.word	0x000149e0


	//   ....[92]....
        /*07e4*/ 	.word	0x00014b30


	//   ....[93]....
        /*07e8*/ 	.word	0x00015360


	//   ....[94]....
        /*07ec*/ 	.word	0x00015380


	//   ....[95]....
        /*07f0*/ 	.word	0x000153d0


	//   ....[96]....
        /*07f4*/ 	.word	0x000153e0


	//   ....[97]....
        /*07f8*/ 	.word	0x00015420


	//   ....[98]....
        /*07fc*/ 	.word	0x00015430


	//   ....[99]....
        /*0800*/ 	.word	0x00015440


	//   ....[100]....
        /*0804*/ 	.word	0x00015480


	//   ....[101]....
        /*0808*/ 	.word	0x000157a0


	//   ....[102]....
        /*080c*/ 	.word	0x000157e0


	//   ....[103]....
        /*0810*/ 	.word	0x00015800


	//   ....[104]....
        /*0814*/ 	.word	0x00015820


	//   ....[105]....
        /*0818*/ 	.word	0x00015850


	//   ....[106]....
        /*081c*/ 	.word	0x00015870


	//   ....[107]....
        /*0820*/ 	.word	0x00015970


	//   ....[108]....
        /*0824*/ 	.word	0x00015ac0


	//   ....[109]....
        /*0828*/ 	.word	0x000160b0


	//   ....[110]....
        /*082c*/ 	.word	0x000160e0


	//   ....[111]....
        /*0830*/ 	.word	0x00016120


	//   ....[112]....
        /*0834*/ 	.word	0x00016150


	//   ....[113]....
        /*0838*/ 	.word	0x00016180


	//   ....[114]....
        /*083c*/ 	.word	0x000161b0


	//   ....[115]....
        /*0840*/ 	.word	0x000161e0


	//   ....[116]....
        /*0844*/ 	.word	0x00016210


	//   ....[117]....
        /*0848*/ 	.word	0x00016390


	//   ....[118]....
        /*084c*/ 	.word	0x000163c0


	//   ....[119]....
        /*0850*/ 	.word	0x000163f0


	//   ....[120]....
        /*0854*/ 	.word	0x00016420


	//   ....[121]....
        /*0858*/ 	.word	0x00016450


	//   ....[122]....
        /*085c*/ 	.word	0x00016480


	//   ....[123]....
        /*0860*/ 	.word	0x00016540


	//   ....[124]....
        /*0864*/ 	.word	0x00016560


	//   ....[125]....
        /*0868*/ 	.word	0x000165d0


	//   ....[126]....
        /*086c*/ 	.word	0x00016a40


	//   ....[127]....
        /*0870*/ 	.word	0x00016d50


	//   ....[128]....
        /*0874*/ 	.word	0x00016de0


	//   ....[129]....
        /*0878*/ 	.word	0x00016ec0


	//   ....[130]....
        /*087c*/ 	.word	0x00016f50


	//   ....[131]....
        /*0880*/ 	.word	0x00017030


	//   ....[132]....
        /*0884*/ 	.word	0x000170c0


	//   ....[133]....
        /*0888*/ 	.word	0x00017240


	//   ....[134]....
        /*088c*/ 	.word	0x000172d0


	//   ....[135]....
        /*0890*/ 	.word	0x00017320


	//   ....[136]....
        /*0894*/ 	.word	0x00017370


	//   ....[137]....
        /*0898*/ 	.word	0x00017450


	//   ....[138]....
        /*089c*/ 	.word	0x000174e0


	//   ....[139]....
        /*08a0*/ 	.word	0x00017530


	//   ....[140]....
        /*08a4*/ 	.word	0x00017580


	//   ....[141]....
        /*08a8*/ 	.word	0x000177d0


	//   ....[142]....
        /*08ac*/ 	.word	0x00017ab0


	//   ....[143]....
        /*08b0*/ 	.word	0x00017ba0


	//   ....[144]....
        /*08b4*/ 	.word	0x00017c40


	//   ....[145]....
        /*08b8*/ 	.word	0x00017ca0


	//   ....[146]....
        /*08bc*/ 	.word	0x00017d90


	//   ....[147]....
        /*08c0*/ 	.word	0x00017e00


	//   ....[148]....
        /*08c4*/ 	.word	0x00017ef0


	//   ....[149]....
        /*08c8*/ 	.word	0x00017f60


	//   ....[150]....
        /*08cc*/ 	.word	0x00018000


	//   ....[151]....
        /*08d0*/ 	.word	0x000180f0


	//   ....[152]....
        /*08d4*/ 	.word	0x00018160


	//   ....[153]....
        /*08d8*/ 	.word	0x000181c0


	//   ....[154]....
        /*08dc*/ 	.word	0x000182b0


	//   ....[155]....
        /*08e0*/ 	.word	0x00018310


	//   ....[156]....
        /*08e4*/ 	.word	0x00018410


	//   ....[157]....
        /*08e8*/ 	.word	0x00018470


	//   ....[158]....
        /*08ec*/ 	.word	0x00018550


	//   ....[159]....
        /*08f0*/ 	.word	0x00018690


	//   ....[160]....
        /*08f4*/ 	.word	0x00018790


	//   ....[161]....
        /*08f8*/ 	.word	0x00018a10


	//   ....[162]....
        /*08fc*/ 	.word	0x00018a60


	//   ....[163]....
        /*0900*/ 	.word	0x00018c30


	//   ....[164]....
        /*0904*/ 	.word	0x00018c80


	//   ....[165]....
        /*0908*/ 	.word	0x00018e50


	//   ....[166]....
        /*090c*/ 	.word	0x00018ea0


	//   ....[167]....
        /*0910*/ 	.word	0x00018f90


	//   ....[168]....
        /*0914*/ 	.word	0x00019030


	//   ....[169]....
        /*0918*/ 	.word	0x00019090


	//   ....[170]....
        /*091c*/ 	.word	0x00019140


	//   ....[171]....
        /*0920*/ 	.word	0x000191a0


	//   ....[172]....
        /*0924*/ 	.word	0x00019250


	//   ....[173]....
        /*0928*/ 	.word	0x000192b0


	//   ....[174]....
        /*092c*/ 	.word	0x00019360


	//   ....[175]....
        /*0930*/ 	.word	0x00019450


	//   ....[176]....
        /*0934*/ 	.word	0x00019520


	//   ....[177]....
        /*0938*/ 	.word	0x00019640


	//   ....[178]....
        /*093c*/ 	.word	0x00019740


	//   ....[179]....
        /*0940*/ 	.word	0x00019870


	//   ....[180]....
        /*0944*/ 	.word	0x00019950


	//   ....[181]....
        /*0948*/ 	.word	0x00019a50


	//   ....[182]....
        /*094c*/ 	.word	0x00019b30


	//   ....[183]....
        /*0950*/ 	.word	0x00019bc0


	//   ....[184]....
        /*0954*/ 	.word	0x00019c60


	//   ....[185]....
        /*0958*/ 	.word	0x00019d80


	//   ....[186]....
        /*095c*/ 	.word	0x00019df0


	//   ....[187]....
        /*0960*/ 	.word	0x00019e60


	//   ....[188]....
        /*0964*/ 	.word	0x00019ed0


	//   ....[189]....
        /*0968*/ 	.word	0x00019f40


	//   ....[190]....
        /*096c*/ 	.word	0x00019fc0


	//   ....[191]....
        /*0970*/ 	.word	0x0001a050


	//   ....[192]....
        /*0974*/ 	.word	0x0001a0e0


	//   ....[193]....
        /*0978*/ 	.word	0x0001a150


	//   ....[194]....
        /*097c*/ 	.word	0x0001a1c0


	//   ....[195]....
        /*0980*/ 	.word	0x0001a230


	//   ....[196]....
        /*0984*/ 	.word	0x0001a2b0


	//   ....[197]....
        /*0988*/ 	.word	0x0001a320


	//   ....[198]....
        /*098c*/ 	.word	0x0001a3c0


	//   ....[199]....
        /*0990*/ 	.word	0x0001a450


	//   ....[200]....
        /*0994*/ 	.word	0x0001a570


	//----- nvinfo : EIATTR_REG_RECONFIG
	.align		4
.L_228:
        /*0998*/ 	.byte	0x01, 0x54
	.zero		2


	//----- nvinfo : EIATTR_SYSCALL_OFFSETS
	.align		4
        /*099c*/ 	.byte	0x04, 0x46
        /*099e*/ 	.short	(.L_230 - .L_229)


	//   ....[0]....
.L_229:
        /*09a0*/ 	.word	0x00001ca0


	//   ....[1]....
        /*09a4*/ 	.word	0x00001df0


	//   ....[2]....
        /*09a8*/ 	.word	0x00006ad0


	//   ....[3]....
        /*09ac*/ 	.word	0x00006e60


	//   ....[4]....
        /*09b0*/ 	.word	0x00012a10


	//   ....[5]....
        /*09b4*/ 	.word	0x00012b60


	//   ....[6]....
        /*09b8*/ 	.word	0x00012c50


	//   ....[7]....
        /*09bc*/ 	.word	0x00013c00


	//----- nvinfo : EIATTR_MBARRIER_INSTR_OFFSETS
	.align		4
.L_230:
        /*09c0*/ 	.byte	0x04, 0x39
        /*09c2*/ 	.short	(.L_232 - .L_231)


	//   ....[0]....
.L_231:
        /*09c4*/ 	.word	0x00000260
        /*09c8*/ 	.word	0x000000ff
        /*09cc*/ 	.word	0x00028c00
        /*09d0*/ 	.short	0x0100
        /*09d2*/ 	.byte	0x08
	.zero		1


	//   ....[1]....
        /*09d4*/ 	.word	0x00000270
        /*09d8*/ 	.word	0x000000ff
        /*09dc*/ 	.word	0x00028c20
        /*09e0*/ 	.short	0x0100
        /*09e2*/ 	.byte	0x08
	.zero		1


	//   ....[2]....
        /*09e4*/ 	.word	0x00000320
        /*09e8*/ 	.word	0x000000ff
        /*09ec*/ 	.word	0x00028c30
        /*09f0*/ 	.short	0x0100
        /*09f2*/ 	.byte	0x06
	.zero		1


	//   ....[3]....
        /*09f4*/ 	.word	0x00000330
        /*09f8*/ 	.word	0x000000ff
        /*09fc*/ 	.word	0x00028c40
        /*0a00*/ 	.short	0x0100
        /*0a02*/ 	.byte	0x06
	.zero		1


	//   ....[4]....
        /*0a04*/ 	.word	0x00000340
        /*0a08*/ 	.word	0x000000ff
        /*0a0c*/ 	.word	0x00028c38
        /*0a10*/ 	.short	0x0100
        /*0a12*/ 	.byte	0x06
	.zero		1


	//   ....[5]....
        /*0a14*/ 	.word	0x00000350
        /*0a18*/ 	.word	0x000000ff
        /*0a1c*/ 	.word	0x00028c48
        /*0a20*/ 	.short	0x0100
        /*0a22*/ 	.byte	0x06
	.zero		1


	//   ....[6]....
        /*0a24*/ 	.word	0x00000480
        /*0a28*/ 	.word	0x000000ff
        /*0a2c*/ 	.word	0x00028c50
        /*0a30*/ 	.short	0x0100
        /*0a32*/ 	.byte	0x08
	.zero		1


	//   ....[7]....
        /*0a34*/ 	.word	0x00000490
        /*0a38*/ 	.word	0x000000ff
        /*0a3c*/ 	.word	0x00028c60
        /*0a40*/ 	.short	0x0100
        /*0a42*/ 	.byte	0x08
	.zero		1


	//   ....[8]....
        /*0a44*/ 	.word	0x000004a0
        /*0a48*/ 	.word	0x000000ff
        /*0a4c*/ 	.word	0x00028c58
        /*0a50*/ 	.short	0x0100
        /*0a52*/ 	.byte	0x08
	.zero		1


	//   ....[9]....
        /*0a54*/ 	.word	0x000004b0
        /*0a58*/ 	.word	0x000000ff
        /*0a5c*/ 	.word	0x00028c68
        /*0a60*/ 	.short	0x0100
        /*0a62*/ 	.byte	0x08
	.zero		1


	//   ....[10]....
        /*0a64*/ 	.word	0x000005a0
        /*0a68*/ 	.word	0x000000ff
        /*0a6c*/ 	.word	0x00028c70
        /*0a70*/ 	.short	0x0100
        /*0a72*/ 	.byte	0x06
	.zero		1


	//   ....[11]....
        /*0a74*/ 	.word	0x000005b0
        /*0a78*/ 	.word	0x000000ff
        /*0a7c*/ 	.word	0x00028c80
        /*0a80*/ 	.short	0x0100
        /*0a82*/ 	.byte	0x06
	.zero		1


	//   ....[12]....
        /*0a84*/ 	.word	0x000005c0
        /*0a88*/ 	.word	0x000000ff
        /*0a8c*/ 	.word	0x00028c78
        /*0a90*/ 	.short	0x0100
        /*0a92*/ 	.byte	0x06
	.zero		1


	//   ....[13]....
        /*0a94*/ 	.word	0x000005d0
        /*0a98*/ 	.word	0x000000ff
        /*0a9c*/ 	.word	0x00028c88
        /*0aa0*/ 	.short	0x0100
        /*0aa2*/ 	.byte	0x06
	.zero		1


	//   ....[14]....
        /*0aa4*/ 	.word	0x00000700
        /*0aa8*/ 	.word	0x000000ff
        /*0aac*/ 	.word	0x00028c90
        /*0ab0*/ 	.short	0x0100
        /*0ab2*/ 	.byte	0x08
	.zero		1


	//   ....[15]....
        /*0ab4*/ 	.word	0x00000710
        /*0ab8*/ 	.word	0x000000ff
        /*0abc*/ 	.word	0x00028ca0
        /*0ac0*/ 	.short	0x0100
        /*0ac2*/ 	.byte	0x08
	.zero		1


	//   ....[16]....
        /*0ac4*/ 	.word	0x00000720
        /*0ac8*/ 	.word	0x000000ff
        /*0acc*/ 	.word	0x00028c98
        /*0ad0*/ 	.short	0x0100
        /*0ad2*/ 	.byte	0x08
	.zero		1


	//   ....[17]....
        /*0ad4*/ 	.word	0x00000730
        /*0ad8*/ 	.word	0x000000ff
        /*0adc*/ 	.word	0x00028ca8
        /*0ae0*/ 	.short	0x0100
        /*0ae2*/ 	.byte	0x08
	.zero		1


	//   ....[18]....
        /*0ae4*/ 	.word	0x00000860
        /*0ae8*/ 	.word	0x000000ff
        /*0aec*/ 	.word	0x00028cb0
        /*0af0*/ 	.short	0x0100
        /*0af2*/ 	.byte	0x08
	.zero		1


	//   ....[19]....
        /*0af4*/ 	.word	0x00000870
        /*0af8*/ 	.word	0x000000ff
        /*0afc*/ 	.word	0x00028cc0
        /*0b00*/ 	.short	0x0100
        /*0b02*/ 	.byte	0x08
	.zero		1


	//   ....[20]....
        /*0b04*/ 	.word	0x00000880
        /*0b08*/ 	.word	0x000000ff
        /*0b0c*/ 	.word	0x00028cb8
        /*0b10*/ 	.short	0x0100
        /*0b12*/ 	.byte	0x08
	.zero		1


	//   ....[21]....
        /*0b14*/ 	.word	0x00000890
        /*0b18*/ 	.word	0x000000ff
        /*0b1c*/ 	.word	0x00028cc8
        /*0b20*/ 	.short	0x0100
        /*0b22*/ 	.byte	0x08
	.zero		1


	//   ....[22]....
        /*0b24*/ 	.word	0x000029a0
        /*0b28*/ 	.word	0x0000003f
        /*0b2c*/ 	.word	0x00028c90
        /*0b30*/ 	.short	0x010a
        /*0b32*/ 	.byte	0x3f
	.zero		1


	//   ....[23]....
        /*0b34*/ 	.word	0x000033a0
        /*0b38*/ 	.word	0x0000003f
        /*0b3c*/ 	.word	0x00028c90
        /*0b40*/ 	.short	0x010a
        /*0b42*/ 	.byte	0x3f
	.zero		1


	//   ....[24]....
        /*0b44*/ 	.word	0x00003ba0
        /*0b48*/ 	.word	0x0000003f
        /*0b4c*/ 	.word	0x00028c90
        /*0b50*/ 	.short	0x010a
        /*0b52*/ 	.byte	0x3f
	.zero		1


	//   ....[25]....
        /*0b54*/ 	.word	0x00003f80
        /*0b58*/ 	.word	0x00000004
        /*0b5c*/ 	.word	0x00000000
        /*0b60*/ 	.short	0x0101
        /*0b62*/ 	.byte	0x3f
	.zero		1


	//   ....[26]....
        /*0b64*/ 	.word	0x00003fc0
        /*0b68*/ 	.word	0x0000003f
        /*0b6c*/ 	.word	0x00028cb0
        /*0b70*/ 	.short	0x010a
        /*0b72*/ 	.byte	0x3f
	.zero		1


	//   ....[27]....
        /*0b74*/ 	.word	0x00004820
        /*0b78*/ 	.word	0x0000003f
        /*0b7c*/ 	.word	0x00000000
        /*0b80*/ 	.short	0x0101
        /*0b82*/ 	.byte	0x3f
	.zero		1


	//   ....[28]....
        /*0b84*/ 	.word	0x00004f40
        /*0b88*/ 	.word	0x00000003
        /*0b8c*/ 	.word	0x00028c50
        /*0b90*/ 	.short	0x010a
        /*0b92*/ 	.byte	0x3f
	.zero		1


	//   ....[29]....
        /*0b94*/ 	.word	0x000052f0
        /*0b98*/ 	.word	0x0000000a
        /*0b9c*/ 	.word	0x00000000
        /*0ba0*/ 	.short	0x0101
        /*0ba2*/ 	.byte	0x3f
	.zero		1


	//   ....[30]....
        /*0ba4*/ 	.word	0x00005c20
        /*0ba8*/ 	.word	0x00000003
        /*0bac*/ 	.word	0x00028c50
        /*0bb0*/ 	.short	0x010a
        /*0bb2*/ 	.byte	0x3f
	.zero		1


	//   ....[31]....
        /*0bb4*/ 	.word	0x00005c70
        /*0bb8*/ 	.word	0x00000003
        /*0bbc*/ 	.word	0x00028c50
        /*0bc0*/ 	.short	0x010a
        /*0bc2*/ 	.byte	0x3f
	.zero		1


	//   ....[32]....
        /*0bc4*/ 	.word	0x00005f80
        /*0bc8*/ 	.word	0x0000000a
        /*0bcc*/ 	.word	0x00000000
        /*0bd0*/ 	.short	0x0101
        /*0bd2*/ 	.byte	0x3f
	.zero		1


	//   ....[33]....
        /*0bd4*/ 	.word	0x00006b70
        /*0bd8*/ 	.word	0x00000002
        /*0bdc*/ 	.word	0x00028c00
        /*0be0*/ 	.short	0x010a
        /*0be2*/ 	.byte	0x3f
	.zero		1


	//   ....[34]....
        /*0be4*/ 	.word	0x00006bc0
        /*0be8*/ 	.word	0x00000002
        /*0bec*/ 	.word	0x00028c00
        /*0bf0*/ 	.short	0x010a
        /*0bf2*/ 	.byte	0x3f
	.zero		1


	//   ....[35]....
        /*0bf4*/ 	.word	0x00007210
        /*0bf8*/ 	.word	0x00000002
        /*0bfc*/ 	.word	0x00028c00
        /*0c00*/ 	.short	0x010a
        /*0c02*/ 	.byte	0x3f
	.zero		1


	//   ....[36]....
        /*0c04*/ 	.word	0x00008110
        /*0c08*/ 	.word	0x00000002
        /*0c0c*/ 	.word	0x00028c00
        /*0c10*/ 	.short	0x010a
        /*0c12*/ 	.byte	0x3f
	.zero		1


	//   ....[37]....
        /*0c14*/ 	.word	0x00008f50
        /*0c18*/ 	.word	0x0000000e
        /*0c1c*/ 	.word	0x00028c30
        /*0c20*/ 	.short	0x010a
        /*0c22*/ 	.byte	0x3f
	.zero		1


	//   ....[38]....
        /*0c24*/ 	.word	0x00009000
        /*0c28*/ 	.word	0x0000000e
        /*0c2c*/ 	.word	0x00028c30
        /*0c30*/ 	.short	0x010a
        /*0c32*/ 	.byte	0x3f
	.zero		1


	//   ....[39]....
        /*0c34*/ 	.word	0x00009cb0
        /*0c38*/ 	.word	0x0000000a
        /*0c3c*/ 	.word	0x00000000
        /*0c40*/ 	.short	0x0101
        /*0c42*/ 	.byte	0x3f
	.zero		1


	//   ....[40]....
        /*0c44*/ 	.word	0x0000a090
        /*0c48*/ 	.word	0x0000000e
        /*0c4c*/ 	.word	0x00028c50
        /*0c50*/ 	.short	0x010a
        /*0c52*/ 	.byte	0x3f
	.zero		1


	//   ....[41]....
        /*0c54*/ 	.word	0x0000a120
        /*0c58*/ 	.word	0x0000000e
        /*0c5c*/ 	.word	0x00028c50
        /*0c60*/ 	.short	0x010a
        /*0c62*/ 	.byte	0x3f
	.zero		1


	//   ....[42]....
        /*0c64*/ 	.word	0x0000a400
        /*0c68*/ 	.word	0x0000000e
        /*0c6c*/ 	.word	0x00000000
        /*0c70*/ 	.short	0x0101
        /*0c72*/ 	.byte	0x3f
	.zero		1


	//   ....[43]....
        /*0c74*/ 	.word	0x0000a520
        /*0c78*/ 	.word	0x00000015
        /*0c7c*/ 	.word	0x00028c30
        /*0c80*/ 	.short	0x010a
        /*0c82*/ 	.byte	0x3f
	.zero		1


	//   ....[44]....
        /*0c84*/ 	.word	0x0000a5d0
        /*0c88*/ 	.word	0x00000015
        /*0c8c*/ 	.word	0x00028c30
        /*0c90*/ 	.short	0x010a
        /*0c92*/ 	.byte	0x3f
	.zero		1


	//   ....[45]....
        /*0c94*/ 	.word	0x0000ab20
        /*0c98*/ 	.word	0x00000014
        /*0c9c*/ 	.word	0x00000000
        /*0ca0*/ 	.short	0x0101
        /*0ca2*/ 	.byte	0x3f
	.zero		1


	//   ....[46]....
        /*0ca4*/ 	.word	0x0000bb50
        /*0ca8*/ 	.word	0x00000015
        /*0cac*/ 	.word	0x00028c50
        /*0cb0*/ 	.short	0x010a
        /*0cb2*/ 	.byte	0x3f
	.zero		1


	//   ....[47]....
        /*0cb4*/ 	.word	0x0000bba0
        /*0cb8*/ 	.word	0x00000015
        /*0cbc*/ 	.word	0x00028c50
        /*0cc0*/ 	.short	0x010a
        /*0cc2*/ 	.byte	0x3f
	.zero		1


	//   ....[48]....
        /*0cc4*/ 	.word	0x0000beb0
        /*0cc8*/ 	.word	0x00000015
        /*0ccc*/ 	.word	0x00000000
        /*0cd0*/ 	.short	0x0101
        /*0cd2*/ 	.byte	0x3f
	.zero		1


	//   ....[49]....
        /*0cd4*/ 	.word	0x0000e750
        /*0cd8*/ 	.word	0x00000000
        /*0cdc*/ 	.word	0x00000000
        /*0ce0*/ 	.short	0x0101
        /*0ce2*/ 	.byte	0x3f
	.zero		1


	//   ....[50]....
        /*0ce4*/ 	.word	0x00010f20
        /*0ce8*/ 	.word	0x00000017
        /*0cec*/ 	.word	0x00028c20
        /*0cf0*/ 	.short	0x010a
        /*0cf2*/ 	.byte	0x3f
	.zero		1


	//   ....[51]....
        /*0cf4*/ 	.word	0x00010fb0
        /*0cf8*/ 	.word	0x00000003
        /*0cfc*/ 	.word	0x00028ca0
        /*0d00*/ 	.short	0x010a
        /*0d02*/ 	.byte	0x3f
	.zero		1


	//   ....[52]....
        /*0d04*/ 	.word	0x00011200
        /*0d08*/ 	.word	0x00000003
        /*0d0c*/ 	.word	0x00028cc0
        /*0d10*/ 	.short	0x010a
        /*0d12*/ 	.byte	0x3f
	.zero		1


	//   ....[53]....
        /*0d14*/ 	.word	0x00011bd0
        /*0d18*/ 	.word	0x00000006
        /*0d1c*/ 	.word	0x00028ca0
        /*0d20*/ 	.short	0x010a
        /*0d22*/ 	.byte	0x3f
	.zero		1


	//   ....[54]....
        /*0d24*/ 	.word	0x00011e10
        /*0d28*/ 	.word	0x00000006
        /*0d2c*/ 	.word	0x00028cc0
        /*0d30*/ 	.short	0x010a
        /*0d32*/ 	.byte	0x3f
	.zero		1


	//   ....[55]....
        /*0d34*/ 	.word	0x00013370
        /*0d38*/ 	.word	0x0000001b
        /*0d3c*/ 	.word	0x00028c40
        /*0d40*/ 	.short	0x010a
        /*0d42*/ 	.byte	0x3f
	.zero		1


	//   ....[56]....
        /*0d44*/ 	.word	0x000138a0
        /*0d48*/ 	.word	0x0000001b
        /*0d4c*/ 	.word	0x00028c30
        /*0d50*/ 	.short	0x0107
        /*0d52*/ 	.byte	0x3f
	.zero		1


	//   ....[57]....
        /*0d54*/ 	.word	0x00013970
        /*0d58*/ 	.word	0x0000001b
        /*0d5c*/ 	.word	0x00028c30
        /*0d60*/ 	.short	0x0101
        /*0d62*/ 	.byte	0x3f
	.zero		1


	//   ....[58]....
        /*0d64*/ 	.word	0x00014270
        /*0d68*/ 	.word	0x00000017
        /*0d6c*/ 	.word	0x00028c00
        /*0d70*/ 	.short	0x0107
        /*0d72*/ 	.byte	0x3f
	.zero		1


	//   ....[59]....
        /*0d74*/ 	.word	0x00014360
        /*0d78*/ 	.word	0x00000017
        /*0d7c*/ 	.word	0x00028c00
        /*0d80*/ 	.short	0x0101
        /*0d82*/ 	.byte	0x3f
	.zero		1


	//   ....[60]....
        /*0d84*/ 	.word	0x00014380
        /*0d88*/ 	.word	0x00000017
        /*0d8c*/ 	.word	0x00028c20
        /*0d90*/ 	.short	0x010a
        /*0d92*/ 	.byte	0x3f
	.zero		1


	//   ....[61]....
        /*0d94*/ 	.word	0x00014410
        /*0d98*/ 	.word	0x0000001b
        /*0d9c*/ 	.word	0x00028c60
        /*0da0*/ 	.short	0x010a
        /*0da2*/ 	.byte	0x3f
	.zero		1


	//   ....[62]....
        /*0da4*/ 	.word	0x00014d50
        /*0da8*/ 	.word	0x0000001b
        /*0dac*/ 	.word	0x00028c50
        /*0db0*/ 	.short	0x0107
        /*0db2*/ 	.byte	0x3f
	.zero		1


	//   ....[63]....
        /*0db4*/ 	.word	0x00014e20
        /*0db8*/ 	.word	0x0000001b
        /*0dbc*/ 	.word	0x00028c50
        /*0dc0*/ 	.short	0x0101
        /*0dc2*/ 	.byte	0x3f
	.zero		1


	//   ....[64]....
        /*0dc4*/ 	.word	0x000151c0
        /*0dc8*/ 	.word	0x00000006
        /*0dcc*/ 	.word	0x00028c40
        /*0dd0*/ 	.short	0x010a
        /*0dd2*/ 	.byte	0x3f
	.zero		1


	//   ....[65]....
        /*0dd4*/ 	.word	0x00015500
        /*0dd8*/ 	.word	0x00000006
        /*0ddc*/ 	.word	0x00028c30
        /*0de0*/ 	.short	0x0107
        /*0de2*/ 	.byte	0x3f
	.zero		1


	//   ....[66]....
        /*0de4*/ 	.word	0x000155c0
        /*0de8*/ 	.word	0x00000006
        /*0dec*/ 	.word	0x00028c30
        /*0df0*/ 	.short	0x0101
        /*0df2*/ 	.byte	0x3f
	.zero		1


	//   ....[67]....
        /*0df4*/ 	.word	0x000155f0
        /*0df8*/ 	.word	0x00000006
        /*0dfc*/ 	.word	0x00028c60
        /*0e00*/ 	.short	0x010a
        /*0e02*/ 	.byte	0x3f
	.zero		1


	//   ....[68]....
        /*0e04*/ 	.word	0x00015cc0
        /*0e08*/ 	.word	0x00000006
        /*0e0c*/ 	.word	0x00028c50
        /*0e10*/ 	.short	0x0107
        /*0e12*/ 	.byte	0x3f
	.zero		1


	//   ....[69]....
        /*0e14*/ 	.word	0x00015d80
        /*0e18*/ 	.word	0x00000006
        /*0e1c*/ 	.word	0x00028c50
        /*0e20*/ 	.short	0x0101
        /*0e22*/ 	.byte	0x3f
	.zero		1


	//   ....[70]....
        /*0e24*/ 	.word	0x000169c0
        /*0e28*/ 	.word	0x00000004
        /*0e2c*/ 	.word	0x00028c20
        /*0e30*/ 	.short	0x010a
        /*0e32*/ 	.byte	0x3f
	.zero		1


	//   ....[71]....
        /*0e34*/ 	.word	0x00016b20
        /*0e38*/ 	.word	0x00000005
        /*0e3c*/ 	.word	0x00028c40
        /*0e40*/ 	.short	0x010a
        /*0e42*/ 	.byte	0x3f
	.zero		1


	//   ....[72]....
        /*0e44*/ 	.word	0x00016bc0
        /*0e48*/ 	.word	0x00000019
        /*0e4c*/ 	.word	0x00028c40
        /*0e50*/ 	.short	0x010a
        /*0e52*/ 	.byte	0x3f
	.zero		1


	//   ....[73]....
        /*0e54*/ 	.word	0x00016c00
        /*0e58*/ 	.word	0x00000005
        /*0e5c*/ 	.word	0x00028c60
        /*0e60*/ 	.short	0x010a
        /*0e62*/ 	.byte	0x3f
	.zero		1


	//   ....[74]....
        /*0e64*/ 	.word	0x00016c40
        /*0e68*/ 	.word	0x00000019
        /*0e6c*/ 	.word	0x00028c60
        /*0e70*/ 	.short	0x010a
        /*0e72*/ 	.byte	0x3f
	.zero		1


	//   ....[75]....
        /*0e74*/ 	.word	0x00016ca0
        /*0e78*/ 	.word	0x0000003f
        /*0e7c*/ 	.word	0x00028c90
        /*0e80*/ 	.short	0x010a
        /*0e82*/ 	.byte	0x3f
	.zero		1


	//   ....[76]....
        /*0e84*/ 	.word	0x00016e10
        /*0e88*/ 	.word	0x0000003f
        /*0e8c*/ 	.word	0x00028c90
        /*0e90*/ 	.short	0x010a
        /*0e92*/ 	.byte	0x3f
	.zero		1


	//   ....[77]....
        /*0e94*/ 	.word	0x00016f90
        /*0e98*/ 	.word	0x0000003f
        /*0e9c*/ 	.word	0x00028c90
        /*0ea0*/ 	.short	0x010a
        /*0ea2*/ 	.byte	0x3f
	.zero		1


	//   ....[78]....
        /*0ea4*/ 	.word	0x000170f0
        /*0ea8*/ 	.word	0x0000003f
        /*0eac*/ 	.word	0x00028cb0
        /*0eb0*/ 	.short	0x010a
        /*0eb2*/ 	.byte	0x3f
	.zero		1


	//   ....[79]....
        /*0eb4*/ 	.word	0x00017140
        /*0eb8*/ 	.word	0x00000003
        /*0ebc*/ 	.word	0x00028c50
        /*0ec0*/ 	.short	0x010a
        /*0ec2*/ 	.byte	0x3f
	.zero		1


	//   ....[80]....
        /*0ec4*/ 	.word	0x00017190
        /*0ec8*/ 	.word	0x00000003
        /*0ecc*/ 	.word	0x00028c50
        /*0ed0*/ 	.short	0x010a
        /*0ed2*/ 	.byte	0x3f
	.zero		1


	//   ....[81]....
        /*0ed4*/ 	.word	0x000173a0
        /*0ed8*/ 	.word	0x00000002
        /*0edc*/ 	.word	0x00028c00
        /*0ee0*/ 	.short	0x010a
        /*0ee2*/ 	.byte	0x3f
	.zero		1


	//   ....[82]....
        /*0ee4*/ 	.word	0x000175b0
        /*0ee8*/ 	.word	0x00000002
        /*0eec*/ 	.word	0x00028c00
        /*0ef0*/ 	.short	0x010a
        /*0ef2*/ 	.byte	0x3f
	.zero		1


	//   ....[83]....
        /*0ef4*/ 	.word	0x00017600
        /*0ef8*/ 	.word	0x0000000e
        /*0efc*/ 	.word	0x00028c30
        /*0f00*/ 	.short	0x010a
        /*0f02*/ 	.byte	0x3f
	.zero		1


	//   ....[84]....
        /*0f04*/ 	.word	0x00017650
        /*0f08*/ 	.word	0x0000000e
        /*0f0c*/ 	.word	0x00028c50
        /*0f10*/ 	.short	0x010a
        /*0f12*/ 	.byte	0x3f
	.zero		1


	//   ....[85]....
        /*0f14*/ 	.word	0x000176a0
        /*0f18*/ 	.word	0x00000015
        /*0f1c*/ 	.word	0x00028c30
        /*0f20*/ 	.short	0x010a
        /*0f22*/ 	.byte	0x3f
	.zero		1


	//   ....[86]....
        /*0f24*/ 	.word	0x000176f0
        /*0f28*/ 	.word	0x00000015
        /*0f2c*/ 	.word	0x00028c50
        /*0f30*/ 	.short	0x010a
        /*0f32*/ 	.byte	0x3f
	.zero		1


	//   ....[87]....
        /*0f34*/ 	.word	0x00017890
        /*0f38*/ 	.word	0x00000017
        /*0f3c*/ 	.word	0x00028c20
        /*0f40*/ 	.short	0x010a
        /*0f42*/ 	.byte	0x3f
	.zero		1


	//   ....[88]....
        /*0f44*/ 	.word	0x000178e0
        /*0f48*/ 	.word	0x00000003
        /*0f4c*/ 	.word	0x00028ca0
        /*0f50*/ 	.short	0x010a
        /*0f52*/ 	.byte	0x3f
	.zero		1


	//   ....[89]....
        /*0f54*/ 	.word	0x00017930
        /*0f58*/ 	.word	0x00000003
        /*0f5c*/ 	.word	0x00028cc0
        /*0f60*/ 	.short	0x010a
        /*0f62*/ 	.byte	0x3f
	.zero		1


	//   ....[90]....
        /*0f64*/ 	.word	0x00017980
        /*0f68*/ 	.word	0x00000006
        /*0f6c*/ 	.word	0x00028ca0
        /*0f70*/ 	.short	0x010a
        /*0f72*/ 	.byte	0x3f
	.zero		1


	//   ....[91]....
        /*0f74*/ 	.word	0x000179d0
        /*0f78*/ 	.word	0x00000006
        /*0f7c*/ 	.word	0x00028cc0
        /*0f80*/ 	.short	0x010a
        /*0f82*/ 	.byte	0x3f
	.zero		1


	//   ....[92]....
        /*0f84*/ 	.word	0x00017af0
        /*0f88*/ 	.word	0x0000001b
        /*0f8c*/ 	.word	0x00028c40
        /*0f90*/ 	.short	0x010a
        /*0f92*/ 	.byte	0x3f
	.zero		1


	//   ....[93]....
        /*0f94*/ 	.word	0x00018590
        /*0f98*/ 	.word	0x00000017
        /*0f9c*/ 	.word	0x00028c20
        /*0fa0*/ 	.short	0x010a
        /*0fa2*/ 	.byte	0x3f
	.zero		1


	//   ....[94]....
        /*0fa4*/ 	.word	0x000185e0
        /*0fa8*/ 	.word	0x0000001b
        /*0fac*/ 	.word	0x00028c60
        /*0fb0*/ 	.short	0x010a
        /*0fb2*/ 	.byte	0x3f
	.zero		1


	//   ....[95]....
        /*0fb4*/ 	.word	0x00018ee0
        /*0fb8*/ 	.word	0x00000006
        /*0fbc*/ 	.word	0x00028c40
        /*0fc0*/ 	.short	0x010a
        /*0fc2*/ 	.byte	0x3f
	.zero		1


	//   ....[96]....
        /*0fc4*/ 	.word	0x000193a0
        /*0fc8*/ 	.word	0x00000006
        /*0fcc*/ 	.word	0x00028c60
        /*0fd0*/ 	.short	0x010a
        /*0fd2*/ 	.byte	0x3f
	.zero		1


	//   ....[97]....
        /*0fd4*/ 	.word	0x0001a490
        /*0fd8*/ 	.word	0x00000004
        /*0fdc*/ 	.word	0x00028c20
        /*0fe0*/ 	.short	0x010a
        /*0fe2*/ 	.byte	0x3f
	.zero		1


	//   ....[98]....
        /*0fe4*/ 	.word	0x0001a630
        /*0fe8*/ 	.word	0x00000005
        /*0fec*/ 	.word	0x00028c40
        /*0ff0*/ 	.short	0x010a
        /*0ff2*/ 	.byte	0x3f
	.zero		1


	//   ....[99]....
        /*0ff4*/ 	.word	0x0001a680
        /*0ff8*/ 	.word	0x00000019
        /*0ffc*/ 	.word	0x00028c40
        /*1000*/ 	.short	0x010a
        /*1002*/ 	.byte	0x3f
	.zero		1


	//   ....[100]....
        /*1004*/ 	.word	0x0001a6d0
        /*1008*/ 	.word	0x00000005
        /*100c*/ 	.word	0x00028c60
        /*1010*/ 	.short	0x010a
        /*1012*/ 	.byte	0x3f
	.zero		1


	//----- nvinfo : EIATTR_NUM_MBARRIERS
	.align		4
.L_232:
        /*1014*/ 	.byte	0x03, 0x38
        /*1016*/ 	.short	0x0016


	//----- nvinfo : EIATTR_EXIT_INSTR_OFFSETS
	.align		4
        /*1018*/ 	.byte	0x04, 0x1c
        /*101a*/ 	.short	(.L_234 - .L_233)


	//   ....[0]....
.L_233:
        /*101c*/ 	.word	0x00016c90


	//----- nvinfo : EIATTR_MAX_THREADS
	.align		4
.L_234:
        /*1020*/ 	.byte	0x04, 0x05
        /*1022*/ 	.short	(.L_236 - .L_235)
.L_235:
        /*1024*/ 	.word	0x00000180
        /*1028*/ 	.word	0x00000001
        /*102c*/ 	.word	0x00000001


	//----- nvinfo : EIATTR_CRS_STACK_SIZE
	.align		4
.L_236:
        /*1030*/ 	.byte	0x04, 0x1e
        /*1032*/ 	.short	(.L_238 - .L_237)
.L_237:
        /*1034*/ 	.word	0x00000000


	//----- nvinfo : EIATTR_CBANK_PARAM_SIZE
	.align		4
.L_238:
        /*1038*/ 	.byte	0x03, 0x19
        /*103a*/ 	.short	0x0af0


	//----- nvinfo : EIATTR_PARAM_CBANK
	.align		4
        /*103c*/ 	.byte	0x04, 0x0a
        /*103e*/ 	.short	(.L_240 - .L_239)
	.align		4
.L_239:
        /*1040*/ 	.word	index@(.nv.constant0._ZN7cutlass13device_kernelIN5flash11enable_sm90INS1_16FlashAttnFwdSm90INS1_25CollectiveMainloopFwdSm90ILi2EN4cute5tupleIJNS5_1CILi1EEES8_S8_EEENS6_IJNS7_ILi64EEESA_SA_EEELi512ENS_6half_tEfNS_4arch4Sm90ELb0ELb0ELb0ELb1ELb1ELb1ELb0ELb0ELb0ELb1ELb0ELb0EEENS1_21CollectiveEpilogueFwdINS6_IJSA_NS7_ILi512EEESA_EEES9_SC_SE_Li256ELb1ELb1ELb0ELb0EEENS1_36VarlenDynamicPersistentTileSchedulerILi64ELi64ELi256ELi128ELb0ELb1ELb1ELb0ELb1ELb1EEEEEEEEEvNT_6ParamsE)
        /*1044*/ 	.short	0x0210
        /*1046*/ 	.short	0x0af0


	//----- nvinfo : EIATTR_SW_WAR
	.align		4
.L_240:
        /*1048*/ 	.byte	0x04, 0x36
        /*104a*/ 	.short	(.L_242 - .L_241)
.L_241:
        /*104c*/ 	.word	0x00000008
.L_242:


//--------------------- .nv.info._ZN7cutlass13device_kernelIN5flash11enable_sm90INS1_16FlashAttnFwdSm90INS1_25CollectiveMainloopFwdSm90ILi2EN4cute5tupleIJNS5_1CILi1EEES8_S8_EEENS6_IJNS7_ILi64EEESA_SA_EEELi512ENS_6half_tEfNS_4arch4Sm90ELb0ELb0ELb0ELb1ELb1ELb0ELb1ELb0ELb0ELb1ELb0ELb0EEENS1_21CollectiveEpilogueFwdINS6_IJSA_NS7_ILi512EEESA_EEES9_SC_SE_Li256ELb1ELb1ELb0ELb0EEENS1_36VarlenDynamicPersistentTileSchedulerILi64ELi64ELi256ELi128ELb0ELb1ELb1ELb0ELb1ELb1EEEEEEEEEvNT_6ParamsE --------------------------
	.section	.nv.info._ZN7cutlass13device_kernelIN5flash11enable_sm90INS1_16FlashAttnFwdSm90INS1_25CollectiveMainloopFwdSm90ILi2EN4cute5tupleIJNS5_1CILi1EEES8_S8_EEENS6_IJNS7_ILi64EEESA_SA_EEELi512ENS_6half_tEfNS_4arch4Sm90ELb0ELb0ELb0ELb1ELb1ELb0ELb1ELb0ELb0ELb1ELb0ELb0EEENS1_21CollectiveEpilogueFwdINS6_IJSA_NS7_ILi512EEESA_EEES9_SC_SE_Li256ELb1ELb1ELb0ELb0EEENS1_36VarlenDynamicPersistentTileSchedulerILi64ELi64ELi256ELi128ELb0ELb1ELb1ELb0ELb1ELb1EEEEEEEEEvNT_6ParamsE,"",@"SHT_CUDA_INFO"
	.sectionflags	@""
	.align	4


	//----- nvinfo : EIATTR_CUDA_API_VERSION
	.align		4
        /*0000*/ 	.byte	0x04, 0x37
        /*0002*/ 	.short	(.L_244 - .L_243)
.L_243:
        /*0004*/ 	.word	0x00000082


	//----- nvinfo : EIATTR_KPARAM_INFO
	.align		4
.L_244:
        /*0008*/ 	.byte	0x04, 0x17
        /*000a*/ 	.short	(.L_246 - .L_245)
.L_245:
        /*000c*/ 	.word	0x00000000
        /*0010*/ 	.short	0x0000
        /*0012*/ 	.short	0x0070
        /*0014*/ 	.byte	0x00, 0xf0, 0x01, 0x2e


	//----- nvinfo : EIATTR_SPARSE_MMA_MASK
	.align		4
.L_246:
        /*0018*/ 	.byte	0x03, 0x50
        /*001a*/ 	.short	0x0000


	//----- nvinfo : EIATTR_MAXREG_COUNT
	.align		4
        /*001c*/ 	.byte	0x03, 0x1b
        /*001e*/ 	.short	0x00a8


	//----- nvinfo : EIATTR_NUM_BARRIERS
	.align		4
        /*0020*/ 	.byte	0x02, 0x4c
        /*0022*/ 	.byte	0x10
	.zero		1


	//----- nvinfo : EIATTR_EXTERNS
	.align		4
        /*0024*/ 	.byte	0x04, 0x0f
        /*0026*/ 	.short	(.L_248 - .L_247)


	//   ....[0]....
	.align		4
.L_247:
        /*0028*/ 	.word	index@(__assertfail)


	//----- nvinfo : EIATTR_ANNOTATIONS
	.align		4
.L_248:
        /*002c*/ 	.byte	0x04, 0x55
        /*002e*/ 	.short	(.L_250 - .L_249)


	//   ....[0]....
.L_249:
        /* <DEDUP_REMOVED lines=18> */


	//----- nvinfo : EIATTR_MERCURY_ISA_VERSION
	.align		4
.L_250:
        /*0140*/ 	.byte	0x03, 0x5f
        /*0142*/ 	.short	0x0101


	//----- nvinfo : EIATTR_UNUSED_LOAD_BYTE_OFFSET
	.align		4
        /*0144*/ 	.byte	0x04, 0x44
        /*0146*/ 	.short	(.L_252 - .L_251)


	//   ....[0]....
.L_251:
        /*0148*/ 	.word	0x00000970
        /*014c*/ 	.word	0x0000fff0


	//   ....[1]....
        /*0150*/ 	.word	0x00008a70
        /*0154*/ 	.word	0x0000fff0


	//----- nvinfo : EIATTR_INT_WARP_WIDE_INSTR_OFFSETS
	.align		4
.L_252:
        /*0158*/ 	.byte	0x04, 0x31
        /*015a*/ 	.short	(.L_254 - .L_253)


	//   ....[0]....
.L_253:
        /*015c*/ 	.word	0x000000c0


	//   ....[1]....
        /*0160*/ 	.word	0x000000d0


	//   ....[2]....
        /*0164*/ 	.word	0x000000e0


	//   ....[3]....
        /*0168*/ 	.word	0x00000180


	//   ....[4]....
        /*016c*/ 	.word	0x0000c900


	//   ....[5]....
        /*0170*/ 	.word	0x0000c990


	//   ....[6]....
        /*0174*/ 	.word	0x00010cf0


	//   ....[7]....
        /*0178*/ 	.word	0x00010d80


	//----- nvinfo : EIATTR_COOP_GROUP_MASK_REGIDS
	.align		4
.L_254:
        /*017c*/ 	.byte	0x04, 0x29
        /*017e*/ 	.short	(.L_256 - .L_255)


	//   ....[0]....
.L_255:
        /*0180*/ 	.word	0xffffffff


	//   ....[1]....
        /*0184*/ 	.word	0xffffffff


	//   ....[2]....
        /*0188*/ 	.word	0xffffffff


	//   ....[3]....
        /*018c*/ 	.word	0xffffffff


	//   ....[4]....
        /*0190*/ 	.word	0xffffffff


	//   ....[5]....
        /*0194*/ 	.word	0xffffffff


	//   ....[6]....
        /*0198*/ 	.word	0xffffffff


	//   ....[7]....
        /*019c*/ 	.word	0xffffffff


	//   ....[8]....
        /*01a0*/ 	.word	0xffffffff


	//   ....[9]....
        /*01a4*/ 	.word	0xffffffff


	//   ....[10]....
        /*01a8*/ 	.word	0xffffffff


	//   ....[11]....
        /*01ac*/ 	.word	0xffffffff


	//   ....[12]....
        /*01b0*/ 	.word	0xffffffff


	//   ....[13]....
        /*01b4*/ 	.word	0xffffffff


	//   ....[14]....
        /*01b8*/ 	.word	0xffffffff


	//   ....[15]....
        /*01bc*/ 	.word	0xffffffff


	//   ....[16]....
        /*01c0*/ 	.word	0xffffffff


	//   ....[17]....
        /*01c4*/ 	.word	0xffffffff


	//   ....[18]....
        /*01c8*/ 	.word	0xffffffff


	//   ....[19]....
        /*01cc*/ 	.word	0xffffffff


	//   ....[20]....
        /*01d0*/ 	.word	0xffffffff


	//   ....[21]....
        /*01d4*/ 	.word	0xffffffff


	//   ....[22]....
        /*01d8*/ 	.word	0xffffffff


	//   ....[23]....
        /*01dc*/ 	.word	0xffffffff


	//   ....[24]....
        /*01e0*/ 	.word	0xffffffff


	//   ....[25]....
        /*01e4*/ 	.word	0xffffffff


	//   ....[26]....
        /*01e8*/ 	.word	0xffffffff


	//   ....[27]....
        /*01ec*/ 	.word	0xffffffff


	//   ....[28]....
        /*01f0*/ 	.word	0xffffffff


	//   ....[29]....
        /*01f4*/ 	.word	0xffffffff


	//   ....[30]....
        /*01f8*/ 	.word	0xffffffff


	//   ....[31]....
        /*01fc*/ 	.word	0xffffffff


	//   ....[32]....
        /*0200*/ 	.word	0xffffffff


	//   ....[33]....
        /*0204*/ 	.word	0xffffffff


	//   ....[34]....
        /*0208*/ 	.word	0xffffffff


	//   ....[35]....
        /*020c*/ 	.word	0xffffffff


	//   ....[36]....
        /*0210*/ 	.word	0xffffffff


	//   ....[37]....
        /*0214*/ 	.word	0xffffffff


	//   ....[38]....
        /*0218*/ 	.word	0xffffffff


	//   ....[39]....
        /*021c*/ 	.word	0xffffffff


	//   ....[40]....
        /*0220*/ 	.word	0xffffffff


	//   ....[41]....
        /*0224*/ 	.word	0xffffffff


	//   ....[42]....
        /*0228*/ 	.word	0xffffffff


	//   ....[43]....
        /*022c*/ 	.word	0xffffffff


	//   ....[44]....
        /*0230*/ 	.word	0xffffffff


	//   ....[45]....
        /*0234*/ 	.word	0xffffffff


	//   ....[46]....
        /*0238*/ 	.word	0xffffffff


	//   ....[47]....
        /*023c*/ 	.word	0xffffffff


	//   ....[48]....
        /*0240*/ 	.word	0xffffffff


	//   ....[49]....
        /*0244*/ 	.word	0xffffffff


	//   ....[50]....
        /*0248*/ 	.word	0xffffffff


	//   ....[51]....
        /*024c*/ 	.word	0xffffffff


	//   ....[52]....
        /*0250*/ 	.word	0xffffffff


	//   ....[53]....
        /*0254*/ 	.word	0xffffffff


	//   ....[54]....
        /*0258*/ 	.word	0xffffffff


	//   ....[55]....
        /*025c*/ 	.word	0xffffffff


	//   ....[56]....
        /*0260*/ 	.word	0xffffffff


	//   ....[57]....
        /*0264*/ 	.word	0xffffffff


	//   ....[58]....
        /*0268*/ 	.word	0xffffffff


	//   ....[59]....
        /*026c*/ 	.word	0xffffffff


	//   ....[60]....
        /*0270*/ 	.word	0xffffffff


	//   ....[61]....
        /*0274*/ 	.word	0xffffffff


	//   ....[62]....
        /*0278*/ 	.word	0xffffffff


	//   ....[63]....
        /*027c*/ 	.word	0xffffffff


	//   ....[64]....
        /*0280*/ 	.word	0xffffffff


	//   ....[65]....
        /*0284*/ 	.word	0xffffffff


	//   ....[66]....
        /*0288*/ 	.word	0xffffffff


	//   ....[67]....
        /*028c*/ 	.word	0xffffffff


	//   ....[68]....
        /*0290*/ 	.word	0xffffffff


	//   ....[69]....
        /*0294*/ 	.word	0xffffffff


	//   ....[70]....
        /*0298*/ 	.word	0xffffffff


	//   ....[71]....
        /*029c*/ 	.word	0xffffffff


	//   ....[72]....
        /*02a0*/ 	.word	0xffffffff


	//   ....[73]....
        /*02a4*/ 	.word	0xffffffff


	//   ....[74]....
        /*02a8*/ 	.word	0xffffffff


	//   ....[75]....
        /*02ac*/ 	.word	0xffffffff


	//   ....[76]....
        /*02b0*/ 	.word	0xffffffff


	//   ....[77]....
        /*02b4*/ 	.word	0xffffffff


	//   ....[78]....
        /*02b8*/ 	.word	0xffffffff


	//   ....[79]....
        /*02bc*/ 	.word	0xffffffff


	//   ....[80]....
        /*02c0*/ 	.word	0xffffffff


	//   ....[81]....
        /*02c4*/ 	.word	0xffffffff


	//   ....[82]....
        /*02c8*/ 	.word	0xffffffff


	//   ....[83]....
        /*02cc*/ 	.word	0xffffffff


	//   ....[84]....
        /*02d0*/ 	.word	0xffffffff


	//   ....[85]....
        /*02d4*/ 	.word	0xffffffff


	//   ....[86]....
        /*02d8*/ 	.word	0xffffffff


	//   ....[87]....
        /*02dc*/ 	.word	0xffffffff


	//   ....[88]....
        /*02e0*/ 	.word	0xffffffff


	//   ....[89]....
        /*02e4*/ 	.word	0xffffffff


	//   ....[90]....
        /*02e8*/ 	.word	0xffffffff


	//   ....[91]....
        /*02ec*/ 	.word	0xffffffff


	//   ....[92]....
        /*02f0*/ 	.word	0xffffffff


	//   ....[93]....
        /*02f4*/ 	.word	0xffffffff


	//   ....[94]....
        /*02f8*/ 	.word	0xffffffff


	//   ....[95]....
        /*02fc*/ 	.word	0xffffffff


	//   ....[96]....
        /*0300*/ 	.word	0xffffffff


	//   ....[97]....
        /*0304*/ 	.word	0xffffffff


	//   ....[98]....
        /*0308*/ 	.word	0xffffffff


	//   ....[99]....
        /*030c*/ 	.word	0xffffffff


	//   ....[100]....
        /*0310*/ 	.word	0xffffffff


	//   ....[101]....
        /*0314*/ 	.word	0xffffffff


	//   ....[102]....
        /*0318*/ 	.word	0xffffffff


	//   ....[103]....
        /*031c*/ 	.word	0xffffffff


	//   ....[104]....
        /*0320*/ 	.word	0xffffffff


	//   ....[105]....
        /*0324*/ 	.word	0xffffffff


	//   ....[106]....
        /*0328*/ 	.word	0xffffffff


	//   ....[107]....
        /*032c*/ 	.word	0xffffffff


	//   ....[108]....
        /*0330*/ 	.word	0xffffffff


	//   ....[109]....
        /*0334*/ 	.word	0xffffffff


	//   ....[110]....
        /*0338*/ 	.word	0xffffffff


	//   ....[111]....
        /*033c*/ 	.word	0xffffffff


	//   ....[112]....
        /*0340*/ 	.word	0xffffffff


	//   ....[113]....
        /*0344*/ 	.word	0xffffffff


	//   ....[114]....
        /*0348*/ 	.word	0xffffffff


	//   ....[115]....
        /*034c*/ 	.word	0xffffffff


	//   ....[116]....
        /*0350*/ 	.word	0xffffffff


	//   ....[117]....
        /*0354*/ 	.word	0xffffffff


	//   ....[118]....
        /*0358*/ 	.word	0xffffffff


	//   ....[119]....
        /*035c*/ 	.word	0x0500000f


	//   ....[120]....
        /*0360*/ 	.word	0x0500000f


	//   ....[121]....
        /*0364*/ 	.word	0x0500000f


	//   ....[122]....
        /*0368*/ 	.word	0x0500000f


	//   ....[123]....
        /*036c*/ 	.word	0x0500000f


	//   ....[124]....
        /*0370*/ 	.word	0x0500000f


	//   ....[125]....
        /*0374*/ 	.word	0x0500000f


	//   ....[126]....
        /*0378*/ 	.word	0x0500000f


	//   ....[127]....
        /*037c*/ 	.word	0x0500000f


	//   ....[128]....
        /*0380*/ 	.word	0x0500000f


	//   ....[129]....
        /*0384*/ 	.word	0x0500000f


	//   ....[130]....
        /*0388*/ 	.word	0x0500000f


	//   ....[131]....
        /*038c*/ 	.word	0x0500000f


	//   ....[132]....
        /*0390*/ 	.word	0x0500000f


	//   ....[133]....
        /*0394*/ 	.word	0x0500000f


	//   ....[134]....
        /*0398*/ 	.word	0x0500000f


	//   ....[135]....
        /*039c*/ 	.word	0x0500000f


	//   ....[136]....
        /*03a0*/ 	.word	0x0500000f


	//   ....[137]....
        /*03a4*/ 	.word	0x0500000f


	//   ....[138]....
        /*03a8*/ 	.word	0x0500000f


	//   ....[139]....
        /*03ac*/ 	.word	0x0500000f


	//   ....[140]....
        /*03b0*/ 	.word	0x0500000f


	//   ....[141]....
        /*03b4*/ 	.word	0x0500000f


	//   ....[142]....
        /*03b8*/ 	.word	0x0500000f


	//   ....[143]....
        /*03bc*/ 	.word	0x0500000f


	//   ....[144]....
        /*03c0*/ 	.word	0x0500000f


	//   ....[145]....
        /*03c4*/ 	.word	0x0500000f


	//   ....[146]....
        /*03c8*/ 	.word	0x0500000f


	//   ....[147]....
        /*03cc*/ 	.word	0x0500000f


	//   ....[148]....
        /*03d0*/ 	.word	0x0500000f


	//   ....[149]....
        /*03d4*/ 	.word	0x0500000f


	//   ....[150]....
        /*03d8*/ 	.word	0x0500000f


	//   ....[151]....
        /*03dc*/ 	.word	0x0500000f


	//   ....[152]....
        /*03e0*/ 	.word	0x0500000f


	//   ....[153]....
        /*03e4*/ 	.word	0x0500000f


	//   ....[154]....
        /*03e8*/ 	.word	0x0500000f


	//   ....[155]....
        /*03ec*/ 	.word	0x0500000f


	//   ....[156]....
        /*03f0*/ 	.word	0x0500000f


	//   ....[157]....
        /*03f4*/ 	.word	0x0500000f


	//   ....[158]....
        /*03f8*/ 	.word	0x0500000f


	//   ....[159]....
        /*03fc*/ 	.word	0x0500000f


	//   ....[160]....
        /*0400*/ 	.word	0x0500000f


	//   ....[161]....
        /*0404*/ 	.word	0x0500000f


	//   ....[162]....
        /*0408*/ 	.word	0x0500000f


	//   ....[163]....
        /*040c*/ 	.word	0x0500000f


	//   ....[164]....
        /*0410*/ 	.word	0x0500000f


	//   ....[165]....
        /*0414*/ 	.word	0x0500000f


	//   ....[166]....
        /*0418*/ 	.word	0x0500000f


	//   ....[167]....
        /*041c*/ 	.word	0x0500000f


	//   ....[168]....
        /*0420*/ 	.word	0x0500000f


	//   ....[169]....
        /*0424*/ 	.word	0x0500000f


	//   ....[170]....
        /*0428*/ 	.word	0x0500000f


	//   ....[171]....
        /*042c*/ 	.word	0x0500000f


	//   ....[172]....
        /*0430*/ 	.word	0x0500000f


	//   ....[173]....
        /*0434*/ 	.word	0x0500000f


	//   ....[174]....
        /*0438*/ 	.word	0x0500000f


	//   ....[175]....
        /*043c*/ 	.word	0x0500000f


	//   ....[176]....
        /*0440*/ 	.word	0x0500000f


	//   ....[177]....
        /*0444*/ 	.word	0x0500000f


	//   ....[178]....
        /*0448*/ 	.word	0x0500000f


	//   ....[179]....
        /*044c*/ 	.word	0x0500000f


	//   ....[180]....
        /*0450*/ 	.word	0x0500000f


	//   ....[181]....
        /*0454*/ 	.word	0x0500000f


	//   ....[182]....
        /*0458*/ 	.word	0x0500000f


	//   ....[183]....
        /*045c*/ 	.word	0x0500000f


	//   ....[184]....
        /*0460*/ 	.word	0x0500000f


	//   ....[185]....
        /*0464*/ 	.word	0x0500000f


	//----- nvinfo : EIATTR_COOP_GROUP_INSTR_OFFSETS
	.align		4
.L_256:
        /*0468*/ 	.byte	0x04, 0x28
        /*046a*/ 	.short	(.L_258 - .L_257)


	//   ....[0]....
.L_257:
        /*046c*/ 	.word	0x00000080


	//   ....[1]....
        /*0470*/ 	.word	0x00000090


	//   ....[2]....
        /*0474*/ 	.word	0x000002b0


	//   ....[3]....
        /*0478*/ 	.word	0x00000410


	//   ....[4]....
        /*047c*/ 	.word	0x00000530


	//   ....[5]....
        /*0480*/ 	.word	0x00000690


	//   ....[6]....
        /*0484*/ 	.word	0x00001700


	//   ....[7]....
        /*0488*/ 	.word	0x00002e60


	//   ....[8]....
        /*048c*/ 	.word	0x000035d0


	//   ....[9]....
        /*0490*/ 	.word	0x00004a30


	//   ....[10]....
        /*0494*/ 	.word	0x00004a90


	//   ....[11]....
        /*0498*/ 	.word	0x00004cc0


	//   ....[12]....
        /*049c*/ 	.word	0x00004d40


	//   ....[13]....
        /*04a0*/ 	.word	0x000054a0


	//   ....[14]....
        /*04a4*/ 	.word	0x00005a20


	//   ....[15]....
        /*04a8*/ 	.word	0x00006b80


	//   ....[16]....
        /*04ac*/ 	.word	0x00006bb0


	//   ....[17]....
        /*04b0*/ 	.word	0x00006df0


	//   ....[18]....
        /*04b4*/ 	.word	0x00006f40


	//   ....[19]....
        /*04b8*/ 	.word	0x00007ec0


	//   ....[20]....
        /*04bc*/ 	.word	0x00007f70


	//   ....[21]....
        /*04c0*/ 	.word	0x00007fa0


	//   ....[22]....
        /*04c4*/ 	.word	0x00008050


	//   ....[23]....
        /*04c8*/ 	.word	0x00008060


	//   ....[24]....
        /*04cc*/ 	.word	0x00009a70


	//   ....[25]....
        /*04d0*/ 	.word	0x00009f60


	//   ....[26]....
        /*04d4*/ 	.word	0x00009f90


	//   ....[27]....
        /*04d8*/ 	.word	0x00009fc0


	//   ....[28]....
        /*04dc*/ 	.word	0x00009fe0


	//   ....[29]....
        /*04e0*/ 	.word	0x0000a650


	//   ....[30]....
        /*04e4*/ 	.word	0x0000a670


	//   ....[31]....
        /*04e8*/ 	.word	0x0000a8a0


	//   ....[32]....
        /*04ec*/ 	.word	0x0000a8c0


	//   ....[33]....
        /*04f0*/ 	.word	0x0000b3d0


	//   ....[34]....
        /*04f4*/ 	.word	0x0000b400


	//   ....[35]....
        /*04f8*/ 	.word	0x0000b640


	//   ....[36]....
        /*04fc*/ 	.word	0x0000b660


	//   ....[37]....
        /*0500*/ 	.word	0x0000b910


	//   ....[38]....
        /*0504*/ 	.word	0x0000bae0


	//   ....[39]....
        /*0508*/ 	.word	0x0000bb10


	//   ....[40]....
        /*050c*/ 	.word	0x0000bb40


	//   ....[41]....
        /*0510*/ 	.word	0x0000bb70


	//   ....[42]....
        /*0514*/ 	.word	0x0000bba0


	//   ....[43]....
        /*0518*/ 	.word	0x0000bbd0


	//   ....[44]....
        /*051c*/ 	.word	0x0000bd20


	//   ....[45]....
        /*0520*/ 	.word	0x0000bd50


	//   ....[46]....
        /*0524*/ 	.word	0x0000bd80


	//   ....[47]....
        /*0528*/ 	.word	0x0000bdb0


	//   ....[48]....
        /*052c*/ 	.word	0x0000bde0


	//   ....[49]....
        /*0530*/ 	.word	0x0000be10


	//   ....[50]....
        /*0534*/ 	.word	0x0000bea0


	//   ....[51]....
        /*0538*/ 	.word	0x0000bed0


	//   ....[52]....
        /*053c*/ 	.word	0x0000bf50


	//   ....[53]....
        /*0540*/ 	.word	0x0000d720


	//   ....[54]....
        /*0544*/ 	.word	0x0000d740


	//   ....[55]....
        /*0548*/ 	.word	0x0000d7d0


	//   ....[56]....
        /*054c*/ 	.word	0x0000d7f0


	//   ....[57]....
        /*0550*/ 	.word	0x0000d870


	//   ....[58]....
        /*0554*/ 	.word	0x0000d890


	//   ....[59]....
        /*0558*/ 	.word	0x0000d8a0


	//   ....[60]....
        /*055c*/ 	.word	0x0000d8b0


	//   ....[61]....
        /*0560*/ 	.word	0x0000e040


	//   ....[62]....
        /*0564*/ 	.word	0x0000e080


	//   ....[63]....
        /*0568*/ 	.word	0x0000e140


	//   ....[64]....
        /*056c*/ 	.word	0x0000e160


	//   ....[65]....
        /*0570*/ 	.word	0x0000e200


	//   ....[66]....
        /*0574*/ 	.word	0x0000e220


	//   ....[67]....
        /*0578*/ 	.word	0x0000e230


	//   ....[68]....
        /*057c*/ 	.word	0x0000e2b0


	//   ....[69]....
        /*0580*/ 	.word	0x0000eb20


	//   ....[70]....
        /*0584*/ 	.word	0x0000eb40


	//   ....[71]....
        /*0588*/ 	.word	0x0000ece0


	//   ....[72]....
        /*058c*/ 	.word	0x0000ed10


	//   ....[73]....
        /*0590*/ 	.word	0x0000ee20


	//   ....[74]....
        /*0594*/ 	.word	0x0000ee30


	//   ....[75]....
        /*0598*/ 	.word	0x0000ee60


	//   ....[76]....
        /*059c*/ 	.word	0x0000ee70


	//   ....[77]....
        /*05a0*/ 	.word	0x0000f4a0


	//   ....[78]....
        /*05a4*/ 	.word	0x0000f500


	//   ....[79]....
        /*05a8*/ 	.word	0x0000f6c0


	//   ....[80]....
        /*05ac*/ 	.word	0x0000f700


	//   ....[81]....
        /*05b0*/ 	.word	0x0000f710


	//   ....[82]....
        /*05b4*/ 	.word	0x0000f720


	//   ....[83]....
        /*05b8*/ 	.word	0x0000f870


	//   ....[84]....
        /*05bc*/ 	.word	0x0000f9c0


	//   ....[85]....
        /*05c0*/ 	.word	0x00010200


	//   ....[86]....
        /*05c4*/ 	.word	0x00010220


	//   ....[87]....
        /*05c8*/ 	.word	0x00010270


	//   ....[88]....
        /*05cc*/ 	.word	0x00010280


	//   ....[89]....
        /*05d0*/ 	.word	0x000102c0


	//   ....[90]....
        /*05d4*/ 	.word	0x000102d0


	//   ....[91]....
        /*05d8*/ 	.word	0x000102e0


	//   ....[92]....
        /*05dc*/ 	.word	0x00010320


	//   ....[93]....
        /*05e0*/ 	.word	0x00010640


	//   ....[94]....
        /*05e4*/ 	.word	0x00010680


	//   ....[95]....
        /*05e8*/ 	.word	0x000106a0


	//   ....[96]....
        /*05ec*/ 	.word	0x000106c0


	//   ....[97]....
        /*05f0*/ 	.word	0x000106f0


	//   ....[98]....
        /*05f4*/ 	.word	0x00010710


	//   ....[99]....
        /*05f8*/ 	.word	0x00010810


	//   ....[100]....
        /*05fc*/ 	.word	0x00010960


	//   ....[101]....
        /*0600*/ 	.word	0x00010f60


	//   ....[102]....
        /*0604*/ 	.word	0x00010f90


	//   ....[103]....
        /*0608*/ 	.word	0x00010fc0


	//   ....[104]....
        /*060c*/ 	.word	0x00010ff0


	//   ....[105]....
        /*0610*/ 	.word	0x00011020


	//   ....[106]....
        /*0614*/ 	.word	0x00011050


	//   ....[107]....
        /*0618*/ 	.word	0x00011080


	//   ....[108]....
        /*061c*/ 	.word	0x000110b0


	//   ....[109]....
        /*0620*/ 	.word	0x00011230


	//   ....[110]....
        /*0624*/ 	.word	0x00011260


	//   ....[111]....
        /*0628*/ 	.word	0x00011290


	//   ....[112]....
        /*062c*/ 	.word	0x000112c0


	//   ....[113]....
        /*0630*/ 	.word	0x000112f0


	//   ....[114]....
        /*0634*/ 	.word	0x00011320


	//   ....[115]....
        /*0638*/ 	.word	0x000113e0


	//   ....[116]....
        /*063c*/ 	.word	0x00011400


	//   ....[117]....
        /*0640*/ 	.word	0x00011470


	//   ....[118]....
        /*0644*/ 	.word	0x000118e0


	//   ....[119]....
        /*0648*/ 	.word	0x00011e00


	//   ....[120]....
        /*064c*/ 	.word	0x00011ef0


	//   ....[121]....
        /*0650*/ 	.word	0x00011f90


	//   ....[122]....
        /*0654*/ 	.word	0x00011ff0


	//   ....[123]....
        /*0658*/ 	.word	0x000120e0


	//   ....[124]....
        /*065c*/ 	.word	0x00012150


	//   ....[125]....
        /*0660*/ 	.word	0x00012240


	//   ....[126]....
        /*0664*/ 	.word	0x000122b0


	//   ....[127]....
        /*0668*/ 	.word	0x00012350


	//   ....[128]....
        /*066c*/ 	.word	0x00012450


	//   ....[129]....
        /*0670*/ 	.word	0x000124e0


	//   ....[130]....
        /*0674*/ 	.word	0x00012540


	//   ....[131]....
        /*0678*/ 	.word	0x00012630


	//   ....[132]....
        /*067c*/ 	.word	0x000126b0


	//   ....[133]....
        /*0680*/ 	.word	0x000127b0


	//   ....[134]....
        /*0684*/ 	.word	0x00012820


	//   ....[135]....
        /*0688*/ 	.word	0x00012900


	//   ....[136]....
        /*068c*/ 	.word	0x00012c10


	//   ....[137]....
        /*0690*/ 	.word	0x00012cd0


	//   ....[138]....
        /*0694*/ 	.word	0x00012f40


	//   ....[139]....
        /*0698*/ 	.word	0x00012f90


	//   ....[140]....
        /*069c*/ 	.word	0x000131a0


	//   ....[141]....
        /*06a0*/ 	.word	0x000131f0


	//   ....[142]....
        /*06a4*/ 	.word	0x000133a0


	//   ....[143]....
        /*06a8*/ 	.word	0x000133f0


	//   ....[144]....
        /*06ac*/ 	.word	0x00013530


	//   ....[145]....
        /*06b0*/ 	.word	0x00013630


	//   ....[146]....
        /*06b4*/ 	.word	0x000138a0


	//   ....[147]....
        /*06b8*/ 	.word	0x000138f0


	//   ....[148]....
        /*06bc*/ 	.word	0x00013ac0


	//   ....[149]....
        /*06c0*/ 	.word	0x00013b10


	//   ....[150]....
        /*06c4*/ 	.word	0x00013ce0


	//   ....[151]....
        /*06c8*/ 	.word	0x00013d30


	//   ....[152]....
        /*06cc*/ 	.word	0x00013e20


	//   ....[153]....
        /*06d0*/ 	.word	0x00013ec0


	//   ....[154]....
        /*06d4*/ 	.word	0x00013f20


	//   ....[155]....
        /*06d8*/ 	.word	0x00013fd0


	//   ....[156]....
        /*06dc*/ 	.word	0x00014030


	//   ....[157]....
        /*06e0*/ 	.word	0x000140e0


	//   ....[158]....
        /*06e4*/ 	.word	0x00014140


	//   ....[159]....
        /*06e8*/ 	.word	0x000141f0


	//   ....[160]....
        /*06ec*/ 	.word	0x000142e0


	//   ....[161]....
        /*06f0*/ 	.word	0x000143b0


	//   ....[162]....
        /*06f4*/ 	.word	0x000144d0


	//   ....[163]....
        /*06f8*/ 	.word	0x000145d0


	//   ....[164]....
        /*06fc*/ 	.word	0x00014700


	//   ....[165]....
        /*0700*/ 	.word	0x000147e0


	//   ....[166]....
        /*0704*/ 	.word	0x000148e0


	//   ....[167]....
        /*0708*/ 	.word	0x000149c0


	//   ....[168]....
        /*070c*/ 	.word	0x00014a50


	//   ....[169]....
        /*0710*/ 	.word	0x00014af0


	//   ....[170]....
        /*0714*/ 	.word	0x00014c10


	//   ....[171]....
        /*0718*/ 	.word	0x00014c80


	//   ....[172]....
        /*071c*/ 	.word	0x00014cf0


	//   ....[173]....
        /*0720*/ 	.word	0x00014d60


	//   ....[174]....
        /*0724*/ 	.word	0x00014dd0


	//   ....[175]....
        /*0728*/ 	.word	0x00014e50


	//   ....[176]....
        /*072c*/ 	.word	0x00014ee0


	//   ....[177]....
        /*0730*/ 	.word	0x00014f70


	//   ....[178]....
        /*0734*/ 	.word	0x00014fe0


	//   ....[179]....
        /*0738*/ 	.word	0x00015050


	//   ....[180]....
        /*073c*/ 	.word	0x000150c0


	//   ....[181]....
        /*0740*/ 	.word	0x00015140


	//   ....[182]....
        /*0744*/ 	.word	0x000151b0


	//   ....[183]....
        /*0748*/ 	.word	0x00015250


	//   ....[184]....
        /*074c*/ 	.word	0x000152e0


	//   ....[185]....
        /*0750*/ 	.word	0x00015400


	//----- nvinfo : EIATTR_REG_RECONFIG
	.align		4
.L_258:
        /*0754*/ 	.byte	0x01, 0x54
	.zero		2


	//----- nvinfo : EIATTR_SYSCALL_OFFSETS
	.align		4
        /*0758*/ 	.byte	0x04, 0x46
        /*075a*/ 	.short	(.L_260 - .L_259)


	//   ....[0]....
.L_259:
        /*075c*/ 	.word	0x00003020


	//   ....[1]....
        /*0760*/ 	.word	0x0000caf0


	//   ....[2]....
        /*0764*/ 	.word	0x0000cc40


	//   ....[3]....
        /*0768*/ 	.word	0x0000cd30


	//   ....[4]....
        /*076c*/ 	.word	0x0000dc50


	//   ....[5]....
        /*0770*/ 	.word	0x0000e530


	//----- nvinfo : EIATTR_MBARRIER_INSTR_OFFSETS
	.align		4
.L_260:
        /*0774*/ 	.byte	0x04, 0x39
        /*0776*/ 	.short	(.L_262 - .L_261)


	//   ....[0]....
.L_261:
        /*0778*/ 	.word	0x00000190
        /*077c*/ 	.word	0x000000ff
        /*0780*/ 	.word	0x00038800
        /*0784*/ 	.short	0x0100
        /*0786*/ 	.byte	0x08
	.zero		1


	//   ....[1]....
        /*0788*/ 	.word	0x000001a0
        /*078c*/ 	.word	0x000000ff
        /*0790*/ 	.word	0x00038810
        /*0794*/ 	.short	0x0100
        /*0796*/ 	.byte	0x08
	.zero		1


	//   ....[2]....
        /*0798*/ 	.word	0x000001b0
        /*079c*/ 	.word	0x000000ff
        /*07a0*/ 	.word	0x00038820
        /*07a4*/ 	.short	0x0100
        /*07a6*/ 	.byte	0x08
	.zero		1


	//   ....[3]....
        /*07a8*/ 	.word	0x00000260
        /*07ac*/ 	.word	0x000000ff
        /*07b0*/ 	.word	0x00038830
        /*07b4*/ 	.short	0x0100
        /*07b6*/ 	.byte	0x06
	.zero		1


	//   ....[4]....
        /*07b8*/ 	.word	0x00000270
        /*07bc*/ 	.word	0x000000ff
        /*07c0*/ 	.word	0x00038840
        /*07c4*/ 	.short	0x0100
        /*07c6*/ 	.byte	0x06
	.zero		1


	//   ....[5]....
        /*07c8*/ 	.word	0x00000280
        /*07cc*/ 	.word	0x000000ff
        /*07d0*/ 	.word	0x00038838
        /*07d4*/ 	.short	0x0100
        /*07d6*/ 	.byte	0x06
	.zero		1


	//   ....[6]....
        /*07d8*/ 	.word	0x00000290
        /*07dc*/ 	.word	0x000000ff
        /*07e0*/ 	.word	0x00038848
        /*07e4*/ 	.short	0x0100
        /*07e6*/ 	.byte	0x06
	.zero		1


	//   ....[7]....
        /*07e8*/ 	.word	0x000003c0
        /*07ec*/ 	.word	0x000000ff
        /*07f0*/ 	.word	0x00038850
        /*07f4*/ 	.short	0x0100
        /*07f6*/ 	.byte	0x08
	.zero		1


	//   ....[8]....
        /*07f8*/ 	.word	0x000003d0
        /*07fc*/ 	.word	0x000000ff
        /*0800*/ 	.word	0x00038860
        /*0804*/ 	.short	0x0100
        /*0806*/ 	.byte	0x08
	.zero		1


	//   ....[9]....
        /*0808*/ 	.word	0x000003e0
        /*080c*/ 	.word	0x000000ff
        /*0810*/ 	.word	0x00038858
        /*0814*/ 	.short	0x0100
        /*0816*/ 	.byte	0x08
	.zero		1


	//   ....[10]....
        /*0818*/ 	.word	0x000003f0
        /*081c*/ 	.word	0x000000ff
        /*0820*/ 	.word	0x00038868
        /*0824*/ 	.short	0x0100
        /*0826*/ 	.byte	0x08
	.zero		1


	//   ....[11]....
        /*0828*/ 	.word	0x000004e0
        /*082c*/ 	.word	0x000000ff
        /*0830*/ 	.word	0x00038870
        /*0834*/ 	.short	0x0100
        /*0836*/ 	.byte	0x06
	.zero		1


	//   ....[12]....
        /*0838*/ 	.word	0x000004f0
        /*083c*/ 	.word	0x000000ff
        /*0840*/ 	.word	0x00038880
        /*0844*/ 	.short	0x0100
        /*0846*/ 	.byte	0x06
	.zero		1


	//   ....[13]....
        /*0848*/ 	.word	0x00000500
        /*084c*/ 	.word	0x000000ff
        /*0850*/ 	.word	0x00038878
        /*0854*/ 	.short	0x0100
        /*0856*/ 	.byte	0x06
	.zero		1


	//   ....[14]....
        /*0858*/ 	.word	0x00000510
        /*085c*/ 	.word	0x000000ff
        /*0860*/ 	.word	0x00038888
        /*0864*/ 	.short	0x0100
        /*0866*/ 	.byte	0x06
	.zero		1


	//   ....[15]....
        /*0868*/ 	.word	0x00000640
        /*086c*/ 	.word	0x000000ff
        /*0870*/ 	.word	0x00038890
        /*0874*/ 	.short	0x0100
        /*0876*/ 	.byte	0x08
	.zero		1


	//   ....[16]....
        /*0878*/ 	.word	0x00000650
        /*087c*/ 	.word	0x000000ff
        /*0880*/ 	.word	0x000388a0
        /*0884*/ 	.short	0x0100
        /*0886*/ 	.byte	0x08
	.zero		1


	//   ....[17]....
        /*0888*/ 	.word	0x00000660
        /*088c*/ 	.word	0x000000ff
        /*0890*/ 	.word	0x00038898
        /*0894*/ 	.short	0x0100
        /*0896*/ 	.byte	0x08
	.zero		1


	//   ....[18]....
        /*0898*/ 	.word	0x00000670
        /*089c*/ 	.word	0x000000ff
        /*08a0*/ 	.word	0x000388a8
        /*08a4*/ 	.short	0x0100
        /*08a6*/ 	.byte	0x08
	.zero		1


	//   ....[19]....
        /*08a8*/ 	.word	0x000007b0
        /*08ac*/ 	.word	0x000000ff
        /*08b0*/ 	.word	0x000388b0
        /*08b4*/ 	.short	0x0100
        /*08b6*/ 	.byte	0x08
	.zero		1


	//   ....[20]....
        /*08b8*/ 	.word	0x000007c0
        /*08bc*/ 	.word	0x000000ff
        /*08c0*/ 	.word	0x000388c0
        /*08c4*/ 	.short	0x0100
        /*08c6*/ 	.byte	0x08
	.zero		1


	//   ....[21]....
        /*08c8*/ 	.word	0x000007d0
        /*08cc*/ 	.word	0x000000ff
        /*08d0*/ 	.word	0x000388b8
        /*08d4*/ 	.short	0x0100
        /*08d6*/ 	.byte	0x08
	.zero		1


	//   ....[22]....
        /*08d8*/ 	.word	0x000007e0
        /*08dc*/ 	.word	0x000000ff
        /*08e0*/ 	.word	0x000388c8
        /*08e4*/ 	.short	0x0100
        /*08e6*/ 	.byte	0x08
	.zero		1


	//   ....[23]....
        /*08e8*/ 	.word	0x00001a60
        /*08ec*/ 	.word	0x000000ff
        /*08f0*/ 	.word	0x00000000
        /*08f4*/ 	.short	0x0101
        /*08f6*/ 	.byte	0x06
	.zero		1


	//   ....[24]....
        /*08f8*/ 	.word	0x00002530
        /*08fc*/ 	.word	0x000000ff
        /*0900*/ 	.word	0x00000000
        /*0904*/ 	.short	0x0101
        /*0906*/ 	.byte	0x06
	.zero		1


	//   ....[25]....
        /*0908*/ 	.word	0x00003090
        /*090c*/ 	.word	0x000000ff
        /*0910*/ 	.word	0x00038800
        /*0914*/ 	.short	0x010a
        /*0916*/ 	.byte	0x28
	.zero		1


	//   ....[26]....
        /*0918*/ 	.word	0x00003100
        /*091c*/ 	.word	0x00000005
        /*0920*/ 	.word	0x00038830
        /*0924*/ 	.short	0x010a
        /*0926*/ 	.byte	0x3f
	.zero		1


	//   ....[27]....
        /*0928*/ 	.word	0x00003140
        /*092c*/ 	.word	0x00000005
        /*0930*/ 	.word	0x00038830
        /*0934*/ 	.short	0x010a
        /*0936*/ 	.byte	0x3f
	.zero		1


	//   ....[28]....
        /*0938*/ 	.word	0x000033c0
        /*093c*/ 	.word	0x000000ff
        /*0940*/ 	.word	0x00038810
        /*0944*/ 	.short	0x010a
        /*0946*/ 	.byte	0x28
	.zero		1


	//   ....[29]....
        /*0948*/ 	.word	0x00003400
        /*094c*/ 	.word	0x00000005
        /*0950*/ 	.word	0x00038850
        /*0954*/ 	.short	0x010a
        /*0956*/ 	.byte	0x3f
	.zero		1


	//   ....[30]....
        /*0958*/ 	.word	0x00003440
        /*095c*/ 	.word	0x00000005
        /*0960*/ 	.word	0x00038850
        /*0964*/ 	.short	0x010a
        /*0966*/ 	.byte	0x3f
	.zero		1


	//   ....[31]....
        /*0968*/ 	.word	0x00004700
        /*096c*/ 	.word	0x000000ff
        /*0970*/ 	.word	0x00000000
        /*0974*/ 	.short	0x0101
        /*0976*/ 	.byte	0x05
	.zero		1


	//   ....[32]....
        /*0978*/ 	.word	0x00005520
        /*097c*/ 	.word	0x000000ff
        /*0980*/ 	.word	0x00000000
        /*0984*/ 	.short	0x0101
        /*0986*/ 	.byte	0x05
	.zero		1


	//   ....[33]....
        /*0988*/ 	.word	0x00005630
        /*098c*/ 	.word	0x000000ff
        /*0990*/ 	.word	0x00038830
        /*0994*/ 	.short	0x010a
        /*0996*/ 	.byte	0x05
	.zero		1


	//   ....[34]....
        /*0998*/ 	.word	0x00005670
        /*099c*/ 	.word	0x000000ff
        /*09a0*/ 	.word	0x00038830
        /*09a4*/ 	.short	0x010a
        /*09a6*/ 	.byte	0x05
	.zero		1


	//   ....[35]....
        /*09a8*/ 	.word	0x00005850
        /*09ac*/ 	.word	0x000000ff
        /*09b0*/ 	.word	0x00038850
        /*09b4*/ 	.short	0x010a
        /*09b6*/ 	.byte	0x05
	.zero		1


	//   ....[36]....
        /*09b8*/ 	.word	0x00005890
        /*09bc*/ 	.word	0x000000ff
        /*09c0*/ 	.word	0x00038850
        /*09c4*/ 	.short	0x010a
        /*09c6*/ 	.byte	0x05
	.zero		1


	//   ....[37]....
        /*09c8*/ 	.word	0x00006aa0
        /*09cc*/ 	.word	0x000000ff
        /*09d0*/ 	.word	0x00000000
        /*09d4*/ 	.short	0x0101
        /*09d6*/ 	.byte	0x0a
	.zero		1


	//   ....[38]....
        /*09d8*/ 	.word	0x00007f50
        /*09dc*/ 	.word	0x000000ff
        /*09e0*/ 	.word	0x00000000
        /*09e4*/ 	.short	0x0101
        /*09e6*/ 	.byte	0x05
	.zero		1


	//   ....[39]....
        /*09e8*/ 	.word	0x0000a660
        /*09ec*/ 	.word	0x000000ff
        /*09f0*/ 	.word	0x00000000
        /*09f4*/ 	.short	0x0101
        /*09f6*/ 	.byte	0x06
	.zero		1


	//   ....[40]....
        /*09f8*/ 	.word	0x0000d480
        /*09fc*/ 	.word	0x0000001e
        /*0a00*/ 	.word	0x00038840
        /*0a04*/ 	.short	0x010a
        /*0a06*/ 	.byte	0x3f
	.zero		1


	//   ....[41]....
        /*0a08*/ 	.word	0x0000d9b0
        /*0a0c*/ 	.word	0x0000001e
        /*0a10*/ 	.word	0x00038830
        /*0a14*/ 	.short	0x0107
        /*0a16*/ 	.byte	0x3f
	.zero		1


	//   ....[42]....
        /*0a18*/ 	.word	0x0000da90
        /*0a1c*/ 	.word	0x0000001e
        /*0a20*/ 	.word	0x00038830
        /*0a24*/ 	.short	0x0101
        /*0a26*/ 	.byte	0x3f
	.zero		1


	//   ....[43]....
        /*0a28*/ 	.word	0x0000e370
        /*0a2c*/ 	.word	0x00000017
        /*0a30*/ 	.word	0x00038800
        /*0a34*/ 	.short	0x0107
        /*0a36*/ 	.byte	0x3f
	.zero		1


	//   ....[44]....
        /*0a38*/ 	.word	0x0000e400
        /*0a3c*/ 	.word	0x00000017
        /*0a40*/ 	.word	0x00038800
        /*0a44*/ 	.short	0x0101
        /*0a46*/ 	.byte	0x3f
	.zero		1


	//   ....[45]....
        /*0a48*/ 	.word	0x0000f110
        /*0a4c*/ 	.word	0x00000017
        /*0a50*/ 	.word	0x00038810
        /*0a54*/ 	.short	0x0107
        /*0a56*/ 	.byte	0x3f
	.zero		1


	//   ....[46]....
        /*0a58*/ 	.word	0x0000f210
        /*0a5c*/ 	.word	0x00000017
        /*0a60*/ 	.word	0x00038810
        /*0a64*/ 	.short	0x0101
        /*0a66*/ 	.byte	0x3f
	.zero		1


	//   ....[47]....
        /*0a68*/ 	.word	0x0000f230
        /*0a6c*/ 	.word	0x00000017
        /*0a70*/ 	.word	0x00038820
        /*0a74*/ 	.short	0x010a
        /*0a76*/ 	.byte	0x3f
	.zero		1


	//   ....[48]....
        /*0a78*/ 	.word	0x0000f2c0
        /*0a7c*/ 	.word	0x0000001e
        /*0a80*/ 	.word	0x00038860
        /*0a84*/ 	.short	0x010a
        /*0a86*/ 	.byte	0x3f
	.zero		1


	//   ....[49]....
        /*0a88*/ 	.word	0x0000fbe0
        /*0a8c*/ 	.word	0x0000001e
        /*0a90*/ 	.word	0x00038850
        /*0a94*/ 	.short	0x0107
        /*0a96*/ 	.byte	0x3f
	.zero		1


	//   ....[50]....
        /*0a98*/ 	.word	0x0000fcb0
        /*0a9c*/ 	.word	0x0000001e
        /*0aa0*/ 	.word	0x00038850
        /*0aa4*/ 	.short	0x0101
        /*0aa6*/ 	.byte	0x3f
	.zero		1


	//   ....[51]....
        /*0aa8*/ 	.word	0x00010060
        /*0aac*/ 	.word	0x00000006
        /*0ab0*/ 	.word	0x00038840
        /*0ab4*/ 	.short	0x010a
        /*0ab6*/ 	.byte	0x3f
	.zero		1


	//   ....[52]....
        /*0ab8*/ 	.word	0x000103a0
        /*0abc*/ 	.word	0x00000006
        /*0ac0*/ 	.word	0x00038830
        /*0ac4*/ 	.short	0x0107
        /*0ac6*/ 	.byte	0x3f
	.zero		1


	//   ....[53]....
        /*0ac8*/ 	.word	0x00010460
        /*0acc*/ 	.word	0x00000006
        /*0ad0*/ 	.word	0x00038830
        /*0ad4*/ 	.short	0x0101
        /*0ad6*/ 	.byte	0x3f
	.zero		1


	//   ....[54]....
        /*0ad8*/ 	.word	0x00010490
        /*0adc*/ 	.word	0x00000006
        /*0ae0*/ 	.word	0x00038860
        /*0ae4*/ 	.short	0x010a
        /*0ae6*/ 	.byte	0x3f
	.zero		1


	//   ....[55]....
        /*0ae8*/ 	.word	0x00010b60
        /*0aec*/ 	.word	0x00000006
        /*0af0*/ 	.word	0x00038850
        /*0af4*/ 	.short	0x0107
        /*0af6*/ 	.byte	0x3f
	.zero		1


	//   ....[56]....
        /*0af8*/ 	.word	0x00010c20
        /*0afc*/ 	.word	0x00000006
        /*0b00*/ 	.word	0x00038850
        /*0b04*/ 	.short	0x0101
        /*0b06*/ 	.byte	0x3f
	.zero		1


	//   ....[57]....
        /*0b08*/ 	.word	0x00011860
        /*0b0c*/ 	.word	0x00000007
        /*0b10*/ 	.word	0x00038820
        /*0b14*/ 	.short	0x010a
        /*0b16*/ 	.byte	0x3f
	.zero		1


	//   ....[58]....
        /*0b18*/ 	.word	0x000119e0
        /*0b1c*/ 	.word	0x00000005
        /*0b20*/ 	.word	0x00038840
        /*0b24*/ 	.short	0x010a
        /*0b26*/ 	.byte	0x3f
	.zero		1


	//   ....[59]....
        /*0b28*/ 	.word	0x00011a80
        /*0b2c*/ 	.word	0x00000003
        /*0b30*/ 	.word	0x00038840
        /*0b34*/ 	.short	0x010a
        /*0b36*/ 	.byte	0x3f
	.zero		1


	//   ....[60]....
        /*0b38*/ 	.word	0x00011ac0
        /*0b3c*/ 	.word	0x00000005
        /*0b40*/ 	.word	0x00038860
        /*0b44*/ 	.short	0x010a
        /*0b46*/ 	.byte	0x3f
	.zero		1


	//   ....[61]....
        /*0b48*/ 	.word	0x00011b00
        /*0b4c*/ 	.word	0x00000003
        /*0b50*/ 	.word	0x00038860
        /*0b54*/ 	.short	0x010a
        /*0b56*/ 	.byte	0x3f
	.zero		1


	//   ....[62]....
        /*0b58*/ 	.word	0x00011b70
        /*0b5c*/ 	.word	0x00000000
        /*0b60*/ 	.word	0x00038800
        /*0b64*/ 	.short	0x010a
        /*0b66*/ 	.byte	0x3f
	.zero		1


	//   ....[63]....
        /*0b68*/ 	.word	0x00011bc0
        /*0b6c*/ 	.word	0x00000005
        /*0b70*/ 	.word	0x00038830
        /*0b74*/ 	.short	0x010a
        /*0b76*/ 	.byte	0x3f
	.zero		1


	//   ....[64]....
        /*0b78*/ 	.word	0x00011c20
        /*0b7c*/ 	.word	0x00000006
        /*0b80*/ 	.word	0x00038810
        /*0b84*/ 	.short	0x010a
        /*0b86*/ 	.byte	0x3f
	.zero		1


	//   ....[65]....
        /*0b88*/ 	.word	0x00011c70
        /*0b8c*/ 	.word	0x00000005
        /*0b90*/ 	.word	0x00038850
        /*0b94*/ 	.short	0x010a
        /*0b96*/ 	.byte	0x3f
	.zero		1


	//   ....[66]....
        /*0b98*/ 	.word	0x00011cd0
        /*0b9c*/ 	.word	0x00000004
        /*0ba0*/ 	.word	0x00038830
        /*0ba4*/ 	.short	0x010a
        /*0ba6*/ 	.byte	0x3f
	.zero		1


	//   ....[67]....
        /*0ba8*/ 	.word	0x00011d30
        /*0bac*/ 	.word	0x00000004
        /*0bb0*/ 	.word	0x00038850
        /*0bb4*/ 	.short	0x010a
        /*0bb6*/ 	.byte	0x3f
	.zero		1


	//   ....[68]....
        /*0bb8*/ 	.word	0x00011e40
        /*0bbc*/ 	.word	0x0000001e
        /*0bc0*/ 	.word	0x00038840
        /*0bc4*/ 	.short	0x010a
        /*0bc6*/ 	.byte	0x3f
	.zero		1


	//   ....[69]....
        /*0bc8*/ 	.word	0x00013430
        /*0bcc*/ 	.word	0x00000017
        /*0bd0*/ 	.word	0x00038820
        /*0bd4*/ 	.short	0x010a
        /*0bd6*/ 	.byte	0x3f
	.zero		1


	//   ....[70]....
        /*0bd8*/ 	.word	0x00013480
        /*0bdc*/ 	.word	0x0000001e
        /*0be0*/ 	.word	0x00038860
        /*0be4*/ 	.short	0x010a
        /*0be6*/ 	.byte	0x3f
	.zero		1


	//   ....[71]....
        /*0be8*/ 	.word	0x00013d70
        /*0bec*/ 	.word	0x00000006
        /*0bf0*/ 	.word	0x00038840
        /*0bf4*/ 	.short	0x010a
        /*0bf6*/ 	.byte	0x3f
	.zero		1


	//   ....[72]....
        /*0bf8*/ 	.word	0x00014230
        /*0bfc*/ 	.word	0x00000006
        /*0c00*/ 	.word	0x00038860
        /*0c04*/ 	.short	0x010a
        /*0c06*/ 	.byte	0x3f
	.zero		1


	//   ....[73]....
        /*0c08*/ 	.word	0x00015320
        /*0c0c*/ 	.word	0x00000007
        /*0c10*/ 	.word	0x00038820
        /*0c14*/ 	.short	0x010a
        /*0c16*/ 	.byte	0x3f
	.zero		1


	//   ....[74]....
        /*0c18*/ 	.word	0x000154c0
        /*0c1c*/ 	.word	0x00000005
        /*0c20*/ 	.word	0x00038840
        /*0c24*/ 	.short	0x010a
        /*0c26*/ 	.byte	0x3f
	.zero		1


	//   ....[75]....
        /*0c28*/ 	.word	0x00015510
        /*0c2c*/ 	.word	0x00000003
        /*0c30*/ 	.word	0x00038840
        /*0c34*/ 	.short	0x010a
        /*0c36*/ 	.byte	0x3f
	.zero		1


	//   ....[76]....
        /*0c38*/ 	.word	0x00015560
        /*0c3c*/ 	.word	0x00000005
        /*0c40*/ 	.word	0x00038860
        /*0c44*/ 	.short	0x010a
        /*0c46*/ 	.byte	0x3f
	.zero		1


	//----- nvinfo : EIATTR_NUM_MBARRIERS
	.align		4
.L_262:
        /*0c48*/ 	.byte	0x03, 0x38
        /*0c4a*/ 	.short	0x0017


	//----- nvinfo : EIATTR_EXIT_INSTR_OFFSETS
	.align		4
        /*0c4c*/ 	.byte	0x04, 0x1c
        /*0c4e*/ 	.short	(.L_264 - .L_263)


	//   ....[0]....
.L_263:
        /*0c50*/ 	.word	0x000009a0


	//   ....[1]....
        /*0c54*/ 	.word	0x0000b8c0


	//   ....[2]....
        /*0c58*/ 	.word	0x00011b50


	//----- nvinfo : EIATTR_MAX_THREADS
	.align		4
.L_264:
        /*0c5c*/ 	.byte	0x04, 0x05
        /*0c5e*/ 	.short	(.L_266 - .L_265)
.L_265:
        /*0c60*/ 	.word	0x00000180
        /*0c64*/ 	.word	0x00000001
        /*0c68*/ 	.word	0x00000001


	//----- nvinfo : EIATTR_CRS_STACK_SIZE
	.align		4
.L_266:
        /*0c6c*/ 	.byte	0x04, 0x1e
        /*0c6e*/ 	.short	(.L_268 - .L_267)
.L_267:
        /*0c70*/ 	.word	0x00000000


	//----- nvinfo : EIATTR_CBANK_PARAM_SIZE
	.align		4
.L_268:
        /*0c74*/ 	.byte	0x03, 0x19
        /*0c76*/ 	.short	0x0bf0


	//----- nvinfo : EIATTR_PARAM_CBANK
	.align		4
        /*0c78*/ 	.byte	0x04, 0x0a
        /*0c7a*/ 	.short	(.L_270 - .L_269)
	.align		4
.L_269:
        /*0c7c*/ 	.word	index@(.nv.constant0._ZN7cutlass13device_kernelIN5flash11enable_sm90INS1_16FlashAttnFwdSm90INS1_25CollectiveMainloopFwdSm90ILi2EN4cute5tupleIJNS5_1CILi1EEES8_S8_EEENS6_IJNS7_ILi64EEESA_SA_EEELi512ENS_6half_tEfNS_4arch4Sm90ELb0ELb0ELb0ELb1ELb1ELb0ELb1ELb0ELb0ELb1ELb0ELb0EEENS1_21CollectiveEpilogueFwdINS6_IJSA_NS7_ILi512EEESA_EEES9_SC_SE_Li256ELb1ELb1ELb0ELb0EEENS1_36VarlenDynamicPersistentTileSchedulerILi64ELi64ELi256ELi128ELb0ELb1ELb1ELb0ELb1ELb1EEEEEEEEEvNT_6ParamsE)
        /*0c80*/ 	.short	0x0210
        /*0c82*/ 	.short	0x0bf0


	//----- nvinfo : EIATTR_SW_WAR
	.align		4
.L_270:
        /*0c84*/ 	.byte	0x04, 0x36
        /*0c86*/ 	.short	(.L_272 - .L_271)
.L_271:
        /*0c88*/ 	.word	0x00000008
.L_272:


//--------------------- .nv.info._ZN7cutlass13device_kernelIN5flash11enable_sm90INS1_16FlashAttnFwdSm90INS1_25CollectiveMainloopFwdSm90ILi2EN4cute5tupleIJNS5_1CILi1EEES8_S8_EEENS6_IJNS7_ILi64EEESA_SA_EEELi512ENS_6half_tEfNS_4arch4Sm90ELb0ELb0ELb0ELb1ELb1ELb1ELb1ELb0ELb0ELb1ELb0ELb0EEENS1_21CollectiveEpilogueFwdINS6_IJSA_NS7_ILi512EEESA_EEES9_SC_SE_Li256ELb1ELb1ELb0ELb0EEENS1_36VarlenDynamicPersistentTileSchedulerILi64ELi64ELi256ELi128ELb0ELb1ELb1ELb0ELb1ELb1EEEEEEEEEvNT_6ParamsE --------------------------
	.section	.nv.info._ZN7cutlass13device_kernelIN5flash11enable_sm90INS1_16FlashAttnFwdSm90INS1_25CollectiveMainloopFwdSm90ILi2EN4cute5tupleIJNS5_1CILi1EEES8_S8_EEENS6_IJNS7_ILi64EEESA_SA_EEELi512ENS_6half_tEfNS_4arch4Sm90ELb0ELb0ELb0ELb1ELb1ELb1ELb1ELb0ELb0ELb1ELb0ELb0EEENS1_21CollectiveEpilogueFwdINS6_IJSA_NS7_ILi512EEESA_EEES9_SC_SE_Li256ELb1ELb1ELb0ELb0EEENS1_36VarlenDynamicPersistentTileSchedulerILi64ELi64ELi256ELi128ELb0ELb1ELb1ELb0ELb1ELb1EEEEEEEEEvNT_6ParamsE,"",@"SHT_CUDA_INFO"
	.sectionflags	@""
	.align	4


	//----- nvinfo : EIATTR_CUDA_API_VERSION
	.align		4
        /*0000*/ 	.byte	0x04, 0x37
        /*0002*/ 	.short	(.L_274 - .L_273)
.L_273:
        /*0004*/ 	.word	0x00000082


	//----- nvinfo : EIATTR_KPARAM_INFO
	.align		4
.L_274:
        /*0008*/ 	.byte	0x04, 0x17
        /*000a*/ 	.short	(.L_276 - .L_275)
.L_275:
        /*000c*/ 	.word	0x00000000
        /*0010*/ 	.short	0x0000
        /*0012*/ 	.short	0x0070
        /*0014*/ 	.byte	0x00, 0xf0, 0x01, 0x2e


	//----- nvinfo : EIATTR_SPARSE_MMA_MASK
	.align		4
.L_276:
        /*0018*/ 	.byte	0x03, 0x50
        /*001a*/ 	.short	0x0000


	//----- nvinfo : EIATTR_MAXREG_COUNT
	.align		4
        /*001c*/ 	.byte	0x03, 0x1b
        /*001e*/ 	.short	0x00a8


	//----- nvinfo : EIATTR_NUM_BARRIERS
	.align		4
        /*0020*/ 	.byte	0x02, 0x4c
        /*0022*/ 	.byte	0x10
	.zero		1


	//----- nvinfo : EIATTR_EXTERNS
	.align		4
        /*0024*/ 	.byte	0x04, 0x0f
        /*0026*/ 	.short	(.L_278 - .L_277)


	//   ....[0]....
	.align		4
.L_277:
        /*0028*/ 	.word	index@(__assertfail)


	//----- nvinfo : EIATTR_ANNOTATIONS
	.align		4
.L_278:
        /*002c*/ 	.byte	0x04, 0x55
        /*002e*/ 	.short	(.L_280 - .L_279)


	//   ....[0]....
.L_279:
        /* <DEDUP_REMOVED lines=66> */


	//----- nvinfo : EIATTR_MERCURY_ISA_VERSION
	.align		4
.L_280:
        /*0440*/ 	.byte	0x03, 0x5f
        /*0442*/ 	.short	0x0101


	//----- nvinfo : EIATTR_UNUSED_LOAD_BYTE_OFFSET
	.align		4
        /*0444*/ 	.byte	0x04, 0x44
        /*0446*/ 	.short	(.L_282 - .L_281)


	//   ....[0]....
.L_281:
        /*0448*/ 	.word	0x00000a50
        /*044c*/ 	.word	0x0000fff0


	//   ....[1]....
        /*0450*/ 	.word	0x0000fbb0
        /*0454*/ 	.word	0x0000fff0


	//----- nvinfo : EIATTR_INT_WARP_WIDE_INSTR_OFFSETS
	.align		4
.L_282:
        /*0458*/ 	.byte	0x04, 0x31
        /*045a*/ 	.short	(.L_284 - .L_283)


	//   ....[0]....
.L_283:
        /*045c*/ 	.word	0x00000130


	//   ....[1]....
        /*0460*/ 	.word	0x00000170


	//   ....[2]....
        /*0464*/ 	.word	0x000001e0


	//   ....[3]....
        /*0468*/ 	.word	0x00000250


	//   ....[4]....
        /*046c*/ 	.word	0x000159f0


	//   ....[5]....
        /*0470*/ 	.word	0x00015a80


	//   ....[6]....
        /*0474*/ 	.word	0x00019f60


	//   ....[7]....
        /*0478*/ 	.word	0x00019ff0


	//----- nvinfo : EIATTR_COOP_GROUP_MASK_REGIDS
	.align		4
.L_284:
        /*047c*/ 	.byte	0x04, 0x29
        /*047e*/ 	.short	(.L_286 - .L_285)


	//   ....[0]....
.L_285:
        /*0480*/ 	.word	0xffffffff


	//   ....[1]....
        /*0484*/ 	.word	0xffffffff


	//   ....[2]....
        /*0488*/ 	.word	0xffffffff


	//   ....[3]....
        /*048c*/ 	.word	0xffffffff


	//   ....[4]....
        /*0490*/ 	.word	0xffffffff


	//   ....[5]....
        /*0494*/ 	.word	0xffffffff


	//   ....[6]....
        /*0498*/ 	.word	0xffffffff


	//   ....[7]....
        /*049c*/ 	.word	0xffffffff


	//   ....[8]....
        /*04a0*/ 	.word	0xffffffff


	//   ....[9]....
        /*04a4*/ 	.word	0xffffffff


	//   ....[10]....
        /*04a8*/ 	.word	0xffffffff


	//   ....[11]....
        /*04ac*/ 	.word	0xffffffff


	//   ....[12]....
        /*04b0*/ 	.word	0xffffffff


	//   ....[13]....
        /*04b4*/ 	.word	0xffffffff


	//   ....[14]....
        /*04b8*/ 	.word	0xffffffff


	//   ....[15]....
        /*04bc*/ 	.word	0xffffffff


	//   ....[16]....
        /*04c0*/ 	.word	0xffffffff


	//   ....[17]....
        /*04c4*/ 	.word	0xffffffff


	//   ....[18]....
        /*04c8*/ 	.word	0xffffffff


	//   ....[19]....
        /*04cc*/ 	.word	0xffffffff


	//   ....[20]....
        /*04d0*/ 	.word	0xffffffff


	//   ....[21]....
        /*04d4*/ 	.word	0xffffffff


	//   ....[22]....
        /*04d8*/ 	.word	0xffffffff


	//   ....[23]....
        /*04dc*/ 	.word	0xffffffff


	//   ....[24]....
        /*04e0*/ 	.word	0xffffffff


	//   ....[25]....
        /*04e4*/ 	.word	0xffffffff


	//   ....[26]....
        /*04e8*/ 	.word	0xffffffff


	//   ....[27]....
        /*04ec*/ 	.word	0xffffffff


	//   ....[28]....
        /*04f0*/ 	.word	0xffffffff


	//   ....[29]....
        /*04f4*/ 	.word	0xffffffff


	//   ....[30]....
        /*04f8*/ 	.word	0xffffffff


	//   ....[31]....
        /*04fc*/ 	.word	0xffffffff


	//   ....[32]....
        /*0500*/ 	.word	0xffffffff


	//   ....[33]....
        /*0504*/ 	.word	0xffffffff


	//   ....[34]....
        /*0508*/ 	.word	0xffffffff


	//   ....[35]....
        /*050c*/ 	.word	0xffffffff


	//   ....[36]....
        /*0510*/ 	.word	0xffffffff


	//   ....[37]....
        /*0514*/ 	.word	0xffffffff


	//   ....[38]....
        /*0518*/ 	.word	0xffffffff


	//   ....[39]....
        /*051c*/ 	.word	0xffffffff


	//   ....[40]....
        /*0520*/ 	.word	0xffffffff


	//   ....[41]....
        /*0524*/ 	.word	0xffffffff


	//   ....[42]....
        /*0528*/ 	.word	0xffffffff


	//   ....[43]....
        /*052c*/ 	.word	0xffffffff


	//   ....[44]....
        /*0530*/ 	.word	0xffffffff


	//   ....[45]....
        /*0534*/ 	.word	0xffffffff


	//   ....[46]....
        /*0538*/ 	.word	0xffffffff


	//   ....[47]....
        /*053c*/ 	.word	0xffffffff


	//   ....[48]....
        /*0540*/ 	.word	0xffffffff


	//   ....[49]....
        /*0544*/ 	.word	0xffffffff


	//   ....[50]....
        /*0548*/ 	.word	0xffffffff


	//   ....[51]....
        /*054c*/ 	.word	0xffffffff


	//   ....[52]....
        /*0550*/ 	.word	0xffffffff


	//   ....[53]....
        /*0554*/ 	.word	0xffffffff


	//   ....[54]....
        /*0558*/ 	.word	0xffffffff


	//   ....[55]....
        /*055c*/ 	.word	0xffffffff


	//   ....[56]....
        /*0560*/ 	.word	0xffffffff


	//   ....[57]....
        /*0564*/ 	.word	0xffffffff


	//   ....[58]....
        /*0568*/ 	.word	0xffffffff


	//   ....[59]....
        /*056c*/ 	.word	0xffffffff


	//   ....[60]....
        /*0570*/ 	.word	0xffffffff


	//   ....[61]....
        /*0574*/ 	.word	0xffffffff


	//   ....[62]....
        /*0578*/ 	.word	0xffffffff


	//   ....[63]....
        /*057c*/ 	.word	0xffffffff


	//   ....[64]....
        /*0580*/ 	.word	0xffffffff


	//   ....[65]....
        /*0584*/ 	.word	0xffffffff


	//   ....[66]....
        /*0588*/ 	.word	0xffffffff


	//   ....[67]....
        /*058c*/ 	.word	0xffffffff


	//   ....[68]....
        /*0590*/ 	.word	0xffffffff


	//   ....[69]....
        /*0594*/ 	.word	0xffffffff


	//   ....[70]....
        /*0598*/ 	.word	0xffffffff


	//   ....[71]....
        /*059c*/ 	.word	0xffffffff


	//   ....[72]....
        /*05a0*/ 	.word	0xffffffff


	//   ....[73]....
        /*05a4*/ 	.word	0xffffffff


	//   ....[74]....
        /*05a8*/ 	.word	0xffffffff


	//   ....[75]....
        /*05ac*/ 	.word	0xffffffff


	//   ....[76]....
        /*05b0*/ 	.word	0xffffffff


	//   ....[77]....
        /*05b4*/ 	.word	0xffffffff


	//   ....[78]....
        /*05b8*/ 	.word	0xffffffff


	//   ....[79]....
        /*05bc*/ 	.word	0xffffffff


	//   ....[80]....
        /*05c0*/ 	.word	0xffffffff


	//   ....[81]....
        /*05c4*/ 	.word	0xffffffff


	//   ....[82]....
        /*05c8*/ 	.word	0xffffffff


	//   ....[83]....
        /*05cc*/ 	.word	0xffffffff


	//   ....[84]....
        /*05d0*/ 	.word	0xffffffff


	//   ....[85]....
        /*05d4*/ 	.word	0xffffffff


	//   ....[86]....
        /*05d8*/ 	.word	0xffffffff


	//   ....[87]....
        /*05dc*/ 	.word	0xffffffff


	//   ....[88]....
        /*05e0*/ 	.word	0xffffffff


	//   ....[89]....
        /*05e4*/ 	.word	0xffffffff


	//   ....[90]....
        /*05e8*/ 	.word	0xffffffff


	//   ....[91]....
        /*05ec*/ 	.word	0xffffffff


	//   ....[92]....
        /*05f0*/ 	.word	0xffffffff


	//   ....[93]....
        /*05f4*/ 	.word	0xffffffff


	//   ....[94]....
        /*05f8*/ 	.word	0xffffffff


	//   ....[95]....
        /*05fc*/ 	.word	0xffffffff


	//   ....[96]....
        /*0600*/ 	.word	0xffffffff


	//   ....[97]....
        /*0604*/ 	.word	0xffffffff


	//   ....[98]....
        /*0608*/ 	.word	0xffffffff


	//   ....[99]....
        /*060c*/ 	.word	0xffffffff


	//   ....[100]....
        /*0610*/ 	.word	0xffffffff


	//   ....[101]....
        /*0614*/ 	.word	0xffffffff


	//   ....[102]....
        /*0618*/ 	.word	0xffffffff


	//   ....[103]....
        /*061c*/ 	.word	0xffffffff


	//   ....[104]....
        /*0620*/ 	.word	0xffffffff


	//   ....[105]....
        /*0624*/ 	.word	0xffffffff


	//   ....[106]....
        /*0628*/ 	.word	0xffffffff


	//   ....[107]....
        /*062c*/ 	.word	0xffffffff


	//   ....[108]....
        /*0630*/ 	.word	0xffffffff


	//   ....[109]....
        /*0634*/ 	.word	0xffffffff


	//   ....[110]....
        /*0638*/ 	.word	0xffffffff


	//   ....[111]....
        /*063c*/ 	.word	0xffffffff


	//   ....[112]....
        /*0640*/ 	.word	0xffffffff


	//   ....[113]....
        /*0644*/ 	.word	0xffffffff


	//   ....[114]....
        /*0648*/ 	.word	0xffffffff


	//   ....[115]....
        /*064c*/ 	.word	0xffffffff


	//   ....[116]....
        /*0650*/ 	.word	0xffffffff


	//   ....[117]....
        /*0654*/ 	.word	0xffffffff


	//   ....[118]....
        /*0658*/ 	.word	0xffffffff


	//   ....[119]....
        /*065c*/ 	.word	0xffffffff


	//   ....[120]....
        /*0660*/ 	.word	0xffffffff


	//   ....[121]....
        /*0664*/ 	.word	0xffffffff


	//   ....[122]....
        /*0668*/ 	.word	0xffffffff


	//   ....[123]....
        /*066c*/ 	.word	0xffffffff


	//   ....[124]....
        /*0670*/ 	.word	0xffffffff


	//   ....[125]....
        /*0674*/ 	.word	0xffffffff


	//   ....[126]....
        /*0678*/ 	.word	0xffffffff


	//   ....[127]....
        /*067c*/ 	.word	0xffffffff


	//   ....[128]....
        /*0680*/ 	.word	0xffffffff


	//   ....[129]....
        /*0684*/ 	.word	0xffffffff


	//   ....[130]....
        /*0688*/ 	.word	0xffffffff


	//   ....[131]....
        /*068c*/ 	.word	0xffffffff


	//   ....[132]....
        /*0690*/ 	.word	0xffffffff


	//   ....[133]....
        /*0694*/ 	.word	0xffffffff


	//   ....[134]....
        /*0698*/ 	.word	0xffffffff


	//   ....[135]....
        /*069c*/ 	.word	0xffffffff


	//   ....[136]....
        /*06a0*/ 	.word	0xffffffff


	//   ....[137]....
        /*06a4*/ 	.word	0x0500000f


	//   ....[138]....
        /*06a8*/ 	.word	0x0500000f


	//   ....[139]....
        /*06ac*/ 	.word	0x0500000f


	//   ....[140]....
        /*06b0*/ 	.word	0x0500000f


	//   ....[141]....
        /*06b4*/ 	.word	0x0500000f


	//   ....[142]....
        /*06b8*/ 	.word	0x0500000f


	//   ....[143]....
        /*06bc*/ 	.word	0x0500000f


	//   ....[144]....
        /*06c0*/ 	.word	0x0500000f


	//   ....[145]....
        /*06c4*/ 	.word	0x0500000f


	//   ....[146]....
        /*06c8*/ 	.word	0x0500000f


	//   ....[147]....
        /*06cc*/ 	.word	0x0500000f


	//   ....[148]....
        /*06d0*/ 	.word	0x0500000f


	//   ....[149]....
        /*06d4*/ 	.word	0x0500000f


	//   ....[150]....
        /*06d8*/ 	.word	0x0500000f


	//   ....[151]....
        /*06dc*/ 	.word	0x0500000f


	//   ....[152]....
        /*06e0*/ 	.word	0x0500000f


	//   ....[153]....
        /*06e4*/ 	.word	0x0500000f


	//   ....[154]....
        /*06e8*/ 	.word	0x0500000f


	//   ....[155]....
        /*06ec*/ 	.word	0x0500000f


	//   ....[156]....
        /*06f0*/ 	.word	0x0500000f


	//   ....[157]....
        /*06f4*/ 	.word	0x0500000f


	//   ....[158]....
        /*06f8*/ 	.word	0x0500000f


	//   ....[159]....
        /*06fc*/ 	.word	0x0500000f


	//   ....[160]....
        /*0700*/ 	.word	0x0500000f


	//   ....[161]....
        /*0704*/ 	.word	0x0500000f


	//   ....[162]....
        /*0708*/ 	.word	0x0500000f


	//   ....[163]....
        /*070c*/ 	.word	0x0500000f


	//   ....[164]....
        /*0710*/ 	.word	0x0500000f


	//   ....[165]....
        /*0714*/ 	.word	0x0500000f


	//   ....[166]....
        /*0718*/ 	.word	0x0500000f


	//   ....[167]....
        /*071c*/ 	.word	0x0500000f


	//   ....[168]....
        /*0720*/ 	.word	0x0500000f


	//   ....[169]....
        /*0724*/ 	.word	0x0500000f


	//   ....[170]....
        /*0728*/ 	.word	0x0500000f


	//   ....[171]....
        /*072c*/ 	.word	0x0500000f


	//   ....[172]....
        /*0730*/ 	.word	0x0500000f


	//   ....[173]....
        /*0734*/ 	.word	0x0500000f


	//   ....[174]....
        /*0738*/ 	.word	0x0500000f


	//   ....[175]....
        /*073c*/ 	.word	0x0500000f


	//   ....[176]....
        /*0740*/ 	.word	0x0500000f


	//   ....[177]....
        /*0744*/ 	.word	0x0500000f


	//   ....[178]....
        /*0748*/ 	.word	0x0500000f


	//   ....[179]....
        /*074c*/ 	.word	0x0500000f


	//   ....[180]....
        /*0750*/ 	.word	0x0500000f


	//   ....[181]....
        /*0754*/ 	.word	0x0500000f


	//   ....[182]....
        /*0758*/ 	.word	0x0500000f


	//   ....[183]....
        /*075c*/ 	.word	0x0500000f


	//   ....[184]....
        /*0760*/ 	.word	0x0500000f


	//   ....[185]....
        /*0764*/ 	.word	0x0500000f


	//   ....[186]....
        /*0768*/ 	.word	0x0500000f


	//   ....[187]....
        /*076c*/ 	.word	0x0500000f


	//   ....[188]....
        /*0770*/ 	.word	0x0500000f


	//   ....[189]....
        /*0774*/ 	.word	0x0500000f


	//   ....[190]....
        /*0778*/ 	.word	0x0500000f


	//   ....[191]....
        /*077c*/ 	.word	0x0500000f


	//   ....[192]....
        /*0780*/ 	.word	0x0500000f


	//   ....[193]....
        /*0784*/ 	.word	0x0500000f


	//   ....[194]....
        /*0788*/ 	.word	0x0500000f


	//   ....[195]....
        /*078c*/ 	.word	0x0500000f


	//   ....[196]....
        /*0790*/ 	.word	0x0500000f


	//   ....[197]....
        /*0794*/ 	.word	0x0500000f


	//   ....[198]....
        /*0798*/ 	.word	0x0500000f


	//   ....[199]....
        /*079c*/ 	.word	0x0500000f


	//   ....[200]....
        /*07a0*/ 	.word	0x0500000f


	//   ....[201]....
        /*07a4*/ 	.word	0x0500000f


	//   ....[202]....
        /*07a8*/ 	.word	0x0500000f


	//   ....[203]....
        /*07ac*/ 	.word	0x0500000f


	//   ....[204]....
        /*07b0*/ 	.word	0x0500000f


	//   ....[205]....
        /*07b4*/ 	.word	0x0500000f


	//   ....[206]....
        /*07b8*/ 	.word	0x0500000f


	//   ....[207]....
        /*07bc*/ 	.word	0x0500000f


	//   ....[208]....
        /*07c0*/ 	.word	0x0500000f


	//   ....[209]....
        /*07c4*/ 	.word	0x0500000f


	//   ....[210]....
        /*07c8*/ 	.word	0x0500000f


	//   ....[211]....
        /*07cc*/ 	.word	0x0500000f


	//   ....[212]....
        /*07d0*/ 	.word	0x0500000f


	//   ....[213]....
        /*07d4*/ 	.word	0x0500000f


	//   ....[214]....
        /*07d8*/ 	.word	0x0500000f


	//   ....[215]....
        /*07dc*/ 	.word	0x0500000f


	//   ....[216]....
        /*07e0*/ 	.word	0x0500000f


	//   ....[217]....
        /*07e4*/ 	.word	0x0500000f


	//   ....[218]....
        /*07e8*/ 	.word	0x0500000f


	//----- nvinfo : EIATTR_COOP_GROUP_INSTR_OFFSETS
	.align		4
.L_286:
        /*07ec*/ 	.byte	0x04, 0x28
        /*07ee*/ 	.short	(.L_288 - .L_287)


	//   ....[0]....
.L_287:
        /*07f0*/ 	.word	0x00000060


	//   ....[1]....
        /*07f4*/ 	.word	0x00000140


	//   ....[2]....
        /*07f8*/ 	.word	0x00000180


	//   ....[3]....
        /*07fc*/ 	.word	0x00000390


	//   ....[4]....
        /*0800*/ 	.word	0x000004f0


	//   ....[5]....
        /*0804*/ 	.word	0x00000610


	//   ....[6]....
        /*0808*/ 	.word	0x00000770


	//   ....[7]....
        /*080c*/ 	.word	0x00002ab0


	//   ....[8]....
        /*0810*/ 	.word	0x00002ac0


	//   ....[9]....
        /*0814*/ 	.word	0x000034b0


	//   ....[10]....
        /*0818*/ 	.word	0x000034c0


	//   ....[11]....
        /*081c*/ 	.word	0x00003e10


	//   ....[12]....
        /*0820*/ 	.word	0x00003e20


	//   ....[13]....
        /*0824*/ 	.word	0x00004200


	//   ....[14]....
        /*0828*/ 	.word	0x00004210


	//   ....[15]....
        /*082c*/ 	.word	0x00005060


	//   ....[16]....
        /*0830*/ 	.word	0x00006910


	//   ....[17]....
        /*0834*/ 	.word	0x00006ed0


	//   ....[18]....
        /*0838*/ 	.word	0x00006ee0


	//   ....[19]....
        /*083c*/ 	.word	0x00006ef0


	//   ....[20]....
        /*0840*/ 	.word	0x00006f00


	//   ....[21]....
        /*0844*/ 	.word	0x00007ef0


	//   ....[22]....
        /*0848*/ 	.word	0x00007f00


	//   ....[23]....
        /*084c*/ 	.word	0x00007f10


	//   ....[24]....
        /*0850*/ 	.word	0x00007f20


	//   ....[25]....
        /*0854*/ 	.word	0x000095d0


	//   ....[26]....
        /*0858*/ 	.word	0x0000b0d0


	//   ....[27]....
        /*085c*/ 	.word	0x0000b1a0


	//   ....[28]....
        /*0860*/ 	.word	0x0000b350


	//   ....[29]....
        /*0864*/ 	.word	0x0000b3f0


	//   ....[30]....
        /*0868*/ 	.word	0x0000bc80


	//   ....[31]....
        /*086c*/ 	.word	0x0000c3b0


	//   ....[32]....
        /*0870*/ 	.word	0x0000dbb0


	//   ....[33]....
        /*0874*/ 	.word	0x0000dbd0


	//   ....[34]....
        /*0878*/ 	.word	0x0000e390


	//   ....[35]....
        /*087c*/ 	.word	0x0000e4c0


	//   ....[36]....
        /*0880*/ 	.word	0x0000efe0


	//   ....[37]....
        /*0884*/ 	.word	0x0000f0d0


	//   ....[38]....
        /*0888*/ 	.word	0x0000f0e0


	//   ....[39]....
        /*088c*/ 	.word	0x0000f110


	//   ....[40]....
        /*0890*/ 	.word	0x0000f120


	//   ....[41]....
        /*0894*/ 	.word	0x00010cb0


	//   ....[42]....
        /*0898*/ 	.word	0x00011170


	//   ....[43]....
        /*089c*/ 	.word	0x000111a0


	//   ....[44]....
        /*08a0*/ 	.word	0x000111d0


	//   ....[45]....
        /*08a4*/ 	.word	0x000111e0


	//   ....[46]....
        /*08a8*/ 	.word	0x00011950


	//   ....[47]....
        /*08ac*/ 	.word	0x00011980


	//   ....[48]....
        /*08b0*/ 	.word	0x00011c10


	//   ....[49]....
        /*08b4*/ 	.word	0x00011c30


	//   ....[50]....
        /*08b8*/ 	.word	0x000128e0


	//   ....[51]....
        /*08bc*/ 	.word	0x00012920


	//   ....[52]....
        /*08c0*/ 	.word	0x00012bc0


	//   ....[53]....
        /*08c4*/ 	.word	0x00012be0


	//   ....[54]....
        /*08c8*/ 	.word	0x00012e90


	//   ....[55]....
        /*08cc*/ 	.word	0x00013040


	//   ....[56]....
        /*08d0*/ 	.word	0x00013070


	//   ....[57]....
        /*08d4*/ 	.word	0x000130a0


	//   ....[58]....
        /*08d8*/ 	.word	0x000130d0


	//   ....[59]....
        /*08dc*/ 	.word	0x00013100


	//   ....[60]....
        /*08e0*/ 	.word	0x00013130


	//   ....[61]....
        /*08e4*/ 	.word	0x000132a0


	//   ....[62]....
        /*08e8*/ 	.word	0x000132d0


	//   ....[63]....
        /*08ec*/ 	.word	0x00013300


	//   ....[64]....
        /*08f0*/ 	.word	0x00013330


	//   ....[65]....
        /*08f4*/ 	.word	0x00013360


	//   ....[66]....
        /*08f8*/ 	.word	0x00013390


	//   ....[67]....
        /*08fc*/ 	.word	0x00013420


	//   ....[68]....
        /*0900*/ 	.word	0x00013450


	//   ....[69]....
        /*0904*/ 	.word	0x000134d0


	//   ....[70]....
        /*0908*/ 	.word	0x00014010


	//   ....[71]....
        /*090c*/ 	.word	0x000167e0


	//   ....[72]....
        /*0910*/ 	.word	0x00016800


	//   ....[73]....
        /*0914*/ 	.word	0x00016890


	//   ....[74]....
        /*0918*/ 	.word	0x000168b0


	//   ....[75]....
        /*091c*/ 	.word	0x00016930


	//   ....[76]....
        /*0920*/ 	.word	0x00016950


	//   ....[77]....
        /*0924*/ 	.word	0x00016960


	//   ....[78]....
        /*0928*/ 	.word	0x00016970


	//   ....[79]....
        /*092c*/ 	.word	0x00017140


	//   ....[80]....
        /*0930*/ 	.word	0x00017170


	//   ....[81]....
        /*0934*/ 	.word	0x00017220


	//   ....[82]....
        /*0938*/ 	.word	0x00017230


	//   ....[83]....
        /*093c*/ 	.word	0x00017240


	//   ....[84]....
        /*0940*/ 	.word	0x00017250


	//   ....[85]....
        /*0944*/ 	.word	0x000172d0


	//   ....[86]....
        /*0948*/ 	.word	0x000172e0


	//   ....[87]....
        /*094c*/ 	.word	0x00017c50


	//   ....[88]....
        /*0950*/ 	.word	0x00017ce0


	//   ....[89]....
        /*0954*/ 	.word	0x00017d60


	//   ....[90]....
        /*0958*/ 	.word	0x00017eb0


	//   ....[91]....
        /*095c*/ 	.word	0x00017f10


	//   ....[92]....
        /*0960*/ 	.word	0x00017f30


	//   ....[93]....
        /*0964*/ 	.word	0x00017f40


	//   ....[94]....
        /*0968*/ 	.word	0x000181d0


	//   ....[95]....
        /*096c*/ 	.word	0x00018730


	//   ....[96]....
        /*0970*/ 	.word	0x00018760


	//   ....[97]....
        /*0974*/ 	.word	0x00018950


	//   ....[98]....
        /*0978*/ 	.word	0x00018990


	//   ....[99]....
        /*097c*/ 	.word	0x000189a0


	//   ....[100]....
        /*0980*/ 	.word	0x000189b0


	//   ....[101]....
        /*0984*/ 	.word	0x00018b00


	//   ....[102]....
        /*0988*/ 	.word	0x00018c50


	//   ....[103]....
        /*098c*/ 	.word	0x00019470


	//   ....[104]....
        /*0990*/ 	.word	0x00019490


	//   ....[105]....
        /*0994*/ 	.word	0x000194e0


	//   ....[106]....
        /*0998*/ 	.word	0x000194f0


	//   ....[107]....
        /*099c*/ 	.word	0x00019530


	//   ....[108]....
        /*09a0*/ 	.word	0x00019540


	//   ....[109]....
        /*09a4*/ 	.word	0x00019550


	//   ....[110]....
        /*09a8*/ 	.word	0x00019590


	//   ....[111]....
        /*09ac*/ 	.word	0x000198b0


	//   ....[112]....
        /*09b0*/ 	.word	0x000198f0


	//   ....[113]....
        /*09b4*/ 	.word	0x00019910


	//   ....[114]....
        /*09b8*/ 	.word	0x00019930


	//   ....[115]....
        /*09bc*/ 	.word	0x00019960


	//   ....[116]....
        /*09c0*/ 	.word	0x00019980


	//   ....[117]....
        /*09c4*/ 	.word	0x00019a80


	//   ....[118]....
        /*09c8*/ 	.word	0x00019bd0


	//   ....[119]....
        /*09cc*/ 	.word	0x0001a1c0


	//   ....[120]....
        /*09d0*/ 	.word	0x0001a1f0


	//   ....[121]....
        /*09d4*/ 	.word	0x0001a230


	//   ....[122]....
        /*09d8*/ 	.word	0x0001a260


	//   ....[123]....
        /*09dc*/ 	.word	0x0001a290


	//   ....[124]....
        /*09e0*/ 	.word	0x0001a2c0


	//   ....[125]....
        /*09e4*/ 	.word	0x0001a2f0


	//   ....[126]....
        /*09e8*/ 	.word	0x0001a320


	//   ....[127]....
        /*09ec*/ 	.word	0x0001a4a0


	//   ....[128]....
        /*09f0*/ 	.word	0x0001a4d0


	//   ....[129]....
        /*09f4*/ 	.word	0x0001a500


	//   ....[130]....
        /*09f8*/ 	.word	0x0001a530


	//   ....[131]....
        /*09fc*/ 	.word	0x0001a560


	//   ....[132]....
        /*0a00*/ 	.word	0x0001a590


	//   ....[133]....
        /*0a04*/ 	.word	0x0001a650


	//   ....[134]....
        /*0a08*/ 	.word	0x0001a670


	//   ....[135]....
        /*0a0c*/ 	.word	0x0001a6e0


	//   ....[136]....
        /*0a10*/ 	.word	0x0001ab50


	//   ....[137]....
        /*0a14*/ 	.word	0x0001ae70


	//   ....[138]....
        /*0a18*/ 	.word	0x0001af00


	//   ....[139]....
        /*0a1c*/ 	.word	0x0001afe0


	//   ....[140]....
        /*0a20*/ 	.word	0x0001b070


	//   ....[141]....
        /*0a24*/ 	.word	0x0001b150


	//   ....[142]....
        /*0a28*/ 	.word	0x0001b1e0


	//   ....[143]....
        /*0a2c*/ 	.word	0x0001b2c0


	//   ....[144]....
        /*0a30*/ 	.word	0x0001b350


	//   ....[145]....
        /*0a34*/ 	.word	0x0001b3a0


	//   ....[146]....
        /*0a38*/ 	.word	0x0001b3f0


	//   ....[147]....
        /*0a3c*/ 	.word	0x0001b4d0


	//   ....[148]....
        /*0a40*/ 	.word	0x0001b560


	//   ....[149]....
        /*0a44*/ 	.word	0x0001b5b0


	//   ....[150]....
        /*0a48*/ 	.word	0x0001b600


	//   ....[151]....
        /*0a4c*/ 	.word	0x0001b8a0


	//   ....[152]....
        /*0a50*/ 	.word	0x0001bb80


	//   ....[153]....
        /*0a54*/ 	.word	0x0001bc70


	//   ....[154]....
        /*0a58*/ 	.word	0x0001bd10


	//   ....[155]....
        /*0a5c*/ 	.word	0x0001bd70


	//   ....[156]....
        /*0a60*/ 	.word	0x0001be60


	//   ....[157]....
        /*0a64*/ 	.word	0x0001bed0


	//   ....[158]....
        /*0a68*/ 	.word	0x0001bfc0


	//   ....[159]....
        /*0a6c*/ 	.word	0x0001c030


	//   ....[160]....
        /*0a70*/ 	.word	0x0001c0d0


	//   ....[161]....
        /*0a74*/ 	.word	0x0001c1c0


	//   ....[162]....
        /*0a78*/ 	.word	0x0001c260


	//   ....[163]....
        /*0a7c*/ 	.word	0x0001c2c0


	//   ....[164]....
        /*0a80*/ 	.word	0x0001c380


	//   ....[165]....
        /*0a84*/ 	.word	0x0001c3e0


	//   ....[166]....
        /*0a88*/ 	.word	0x0001c480


	//   ....[167]....
        /*0a8c*/ 	.word	0x0001c530


	//   ....[168]....
        /*0a90*/ 	.word	0x0001c5d0


	//   ....[169]....
        /*0a94*/ 	.word	0x0001c900


	//   ....[170]....
        /*0a98*/ 	.word	0x0001c9c0


	//   ....[171]....
        /*0a9c*/ 	.word	0x0001cc30


	//   ....[172]....
        /*0aa0*/ 	.word	0x0001ccb0


	//   ....[173]....
        /*0aa4*/ 	.word	0x0001cec0


	//   ....[174]....
        /*0aa8*/ 	.word	0x0001cf10


	//   ....[175]....
        /*0aac*/ 	.word	0x0001d080


	//   ....[176]....
        /*0ab0*/ 	.word	0x0001d110


	//   ....[177]....
        /*0ab4*/ 	.word	0x0001d250


	//   ....[178]....
        /*0ab8*/ 	.word	0x0001d350


	//   ....[179]....
        /*0abc*/ 	.word	0x0001d5c0


	//   ....[180]....
        /*0ac0*/ 	.word	0x0001d610


	//   ....[181]....
        /*0ac4*/ 	.word	0x0001d7e0


	//   ....[182]....
        /*0ac8*/ 	.word	0x0001d830


	//   ....[183]....
        /*0acc*/ 	.word	0x0001da00


	//   ....[184]....
        /*0ad0*/ 	.word	0x0001da50


	//   ....[185]....
        /*0ad4*/ 	.word	0x0001db40


	//   ....[186]....
        /*0ad8*/ 	.word	0x0001dbe0


	//   ....[187]....
        /*0adc*/ 	.word	0x0001dc40


	//   ....[188]....
        /*0ae0*/ 	.word	0x0001dcf0


	//   ....[189]....
        /*0ae4*/ 	.word	0x0001dd50


	//   ....[190]....
        /*0ae8*/ 	.word	0x0001de00


	//   ....[191]....
        /*0aec*/ 	.word	0x0001de60


	//   ....[192]....
        /*0af0*/ 	.word	0x0001df10


	//   ....[193]....
        /*0af4*/ 	.word	0x0001e000


	//   ....[194]....
        /*0af8*/ 	.word	0x0001e0e0


	//   ....[195]....
        /*0afc*/ 	.word	0x0001e1f0


	//   ....[196]....
        /*0b00*/ 	.word	0x0001e2f0


	//   ....[197]....
        /*0b04*/ 	.word	0x0001e420


	//   ....[198]....
        /*0b08*/ 	.word	0x0001e500


	//   ....[199]....
        /*0b0c*/ 	.word	0x0001e600


	//   ....[200]....
        /*0b10*/ 	.word	0x0001e6e0


	//   ....[201]....
        /*0b14*/ 	.word	0x0001e770


	//   ....[202]....
        /*0b18*/ 	.word	0x0001e810


	//   ....[203]....
        /*0b1c*/ 	.word	0x0001e930


	//   ....[204]....
        /*0b20*/ 	.word	0x0001e9a0


	//   ....[205]....
        /*0b24*/ 	.word	0x0001ea10


	//   ....[206]....
        /*0b28*/ 	.word	0x0001ea80


	//   ....[207]....
        /*0b2c*/ 	.word	0x0001eaf0


	//   ....[208]....
        /*0b30*/ 	.word	0x0001eb70


	//   ....[209]....
        /*0b34*/ 	.word	0x0001ec00


	//   ....[210]....
        /*0b38*/ 	.word	0x0001ec90


	//   ....[211]....
        /*0b3c*/ 	.word	0x0001ed00


	//   ....[212]....
        /*0b40*/ 	.word	0x0001ed70


	//   ....[213]....
        /*0b44*/ 	.word	0x0001ede0


	//   ....[214]....
        /*0b48*/ 	.word	0x0001ee60


	//   ....[215]....
        /*0b4c*/ 	.word	0x0001eed0


	//   ....[216]....
        /*0b50*/ 	.word	0x0001ef70


	//   ....[217]....
        /*0b54*/ 	.word	0x0001f000


	//   ....[218]....
        /*0b58*/ 	.word	0x0001f120


	//----- nvinfo : EIATTR_REG_RECONFIG
	.align		4
.L_288:
        /*0b5c*/ 	.byte	0x01, 0x54
	.zero		2


	//----- nvinfo : EIATTR_SYSCALL_OFFSETS
	.align		4
        /*0b60*/ 	.byte	0x04, 0x46
        /*0b62*/ 	.short	(.L_290 - .L_289)


	//   ....[0]....
.L_289:
        /*0b64*/ 	.word	0x00001d60


	//   ....[1]....
        /*0b68*/ 	.word	0x00001eb0


	//   ....[2]....
        /*0b6c*/ 	.word	0x00006ab0


	//   ....[3]....
        /*0b70*/ 	.word	0x00006e40


	//   ....[4]....
        /*0b74*/ 	.word	0x00015be0


	//   ....[5]....
        /*0b78*/ 	.word	0x00015d30


	//   ....[6]....
        /*0b7c*/ 	.word	0x00015e20


	//   ....[7]....
        /*0b80*/ 	.word	0x00016d40


	//   ....[8]....
        /*0b84*/ 	.word	0x000175b0


	//----- nvinfo : EIATTR_MBARRIER_INSTR_OFFSETS
	.align		4
.L_290:
        /*0b88*/ 	.byte	0x04, 0x39
        /*0b8a*/ 	.short	(.L_292 - .L_291)


	//   ....[0]....
.L_291:
        /*0b8c*/ 	.word	0x00000270
        /*0b90*/ 	.word	0x000000ff
        /*0b94*/ 	.word	0x00038800
        /*0b98*/ 	.short	0x0100
        /*0b9a*/ 	.byte	0x08
	.zero		1


	//   ....[1]....
        /*0b9c*/ 	.word	0x00000280
        /*0ba0*/ 	.word	0x000000ff
        /*0ba4*/ 	.word	0x00038810
        /*0ba8*/ 	.short	0x0100
        /*0baa*/ 	.byte	0x08
	.zero		1


	//   ....[2]....
        /*0bac*/ 	.word	0x00000290
        /*0bb0*/ 	.word	0x000000ff
        /*0bb4*/ 	.word	0x00038820
        /*0bb8*/ 	.short	0x0100
        /*0bba*/ 	.byte	0x08
	.zero		1


	//   ....[3]....
        /*0bbc*/ 	.word	0x00000340
        /*0bc0*/ 	.word	0x000000ff
        /*0bc4*/ 	.word	0x00038830
        /*0bc8*/ 	.short	0x0100
        /*0bca*/ 	.byte	0x06
	.zero		1


	//   ....[4]....
        /*0bcc*/ 	.word	0x00000350
        /*0bd0*/ 	.word	0x000000ff
        /*0bd4*/ 	.word	0x00038840
        /*0bd8*/ 	.short	0x0100
        /*0bda*/ 	.byte	0x06
	.zero		1


	//   ....[5]....
        /*0bdc*/ 	.word	0x00000360
        /*0be0*/ 	.word	0x000000ff
        /*0be4*/ 	.word	0x00038838
        /*0be8*/ 	.short	0x0100
        /*0bea*/ 	.byte	0x06
	.zero		1


	//   ....[6]....
        /*0bec*/ 	.word	0x00000370
        /*0bf0*/ 	.word	0x000000ff
        /*0bf4*/ 	.word	0x00038848
        /*0bf8*/ 	.short	0x0100
        /*0bfa*/ 	.byte	0x06
	.zero		1


	//   ....[7]....
        /*0bfc*/ 	.word	0x000004a0
        /*0c00*/ 	.word	0x000000ff
        /*0c04*/ 	.word	0x00038850
        /*0c08*/ 	.short	0x0100
        /*0c0a*/ 	.byte	0x08
	.zero		1


	//   ....[8]....
        /*0c0c*/ 	.word	0x000004b0
        /*0c10*/ 	.word	0x000000ff
        /*0c14*/ 	.word	0x00038860
        /*0c18*/ 	.short	0x0100
        /*0c1a*/ 	.byte	0x08
	.zero		1


	//   ....[9]....
        /*0c1c*/ 	.word	0x000004c0
        /*0c20*/ 	.word	0x000000ff
        /*0c24*/ 	.word	0x00038858
        /*0c28*/ 	.short	0x0100
        /*0c2a*/ 	.byte	0x08
	.zero		1


	//   ....[10]....
        /*0c2c*/ 	.word	0x000004d0
        /*0c30*/ 	.word	0x000000ff
        /*0c34*/ 	.word	0x00038868
        /*0c38*/ 	.short	0x0100
        /*0c3a*/ 	.byte	0x08
	.zero		1


	//   ....[11]....
        /*0c3c*/ 	.word	0x000005c0
        /*0c40*/ 	.word	0x000000ff
        /*0c44*/ 	.word	0x00038870
        /*0c48*/ 	.short	0x0100
        /*0c4a*/ 	.byte	0x06
	.zero		1


	//   ....[12]....
        /*0c4c*/ 	.word	0x000005d0
        /*0c50*/ 	.word	0x000000ff
        /*0c54*/ 	.word	0x00038880
        /*0c58*/ 	.short	0x0100
        /*0c5a*/ 	.byte	0x06
	.zero		1


	//   ....[13]....
        /*0c5c*/ 	.word	0x000005e0
        /*0c60*/ 	.word	0x000000ff
        /*0c64*/ 	.word	0x00038878
        /*0c68*/ 	.short	0x0100
        /*0c6a*/ 	.byte	0x06
	.zero		1


	//   ....[14]....
        /*0c6c*/ 	.word	0x000005f0
        /*0c70*/ 	.word	0x000000ff
        /*0c74*/ 	.word	0x00038888
        /*0c78*/ 	.short	0x0100
        /*0c7a*/ 	.byte	0x06
	.zero		1


	//   ....[15]....
        /*0c7c*/ 	.word	0x00000720
        /*0c80*/ 	.word	0x000000ff
        /*0c84*/ 	.word	0x00038890
        /*0c88*/ 	.short	0x0100
        /*0c8a*/ 	.byte	0x08
	.zero		1


	//   ....[16]....
        /*0c8c*/ 	.word	0x00000730
        /*0c90*/ 	.word	0x000000ff
        /*0c94*/ 	.word	0x000388a0
        /*0c98*/ 	.short	0x0100
        /*0c9a*/ 	.byte	0x08
	.zero		1


	//   ....[17]....
        /*0c9c*/ 	.word	0x00000740
        /*0ca0*/ 	.word	0x000000ff
        /*0ca4*/ 	.word	0x00038898
        /*0ca8*/ 	.short	0x0100
        /*0caa*/ 	.byte	0x08
	.zero		1


	//   ....[18]....
        /*0cac*/ 	.word	0x00000750
        /*0cb0*/ 	.word	0x000000ff
        /*0cb4*/ 	.word	0x000388a8
        /*0cb8*/ 	.short	0x0100
        /*0cba*/ 	.byte	0x08
	.zero		1


	//   ....[19]....
        /*0cbc*/ 	.word	0x00000880
        /*0cc0*/ 	.word	0x000000ff
        /*0cc4*/ 	.word	0x000388b0
        /*0cc8*/ 	.short	0x0100
        /*0cca*/ 	.byte	0x08
	.zero		1


	//   ....[20]....
        /*0ccc*/ 	.word	0x00000890
        /*0cd0*/ 	.word	0x000000ff
        /*0cd4*/ 	.word	0x000388c0
        /*0cd8*/ 	.short	0x0100
        /*0cda*/ 	.byte	0x08
	.zero		1


	//   ....[21]....
        /*0cdc*/ 	.word	0x000008a0
        /*0ce0*/ 	.word	0x000000ff
        /*0ce4*/ 	.word	0x000388b8
        /*0ce8*/ 	.short	0x0100
        /*0cea*/ 	.byte	0x08
	.zero		1


	//   ....[22]....
        /*0cec*/ 	.word	0x000008b0
        /*0cf0*/ 	.word	0x000000ff
        /*0cf4*/ 	.word	0x000388c8
        /*0cf8*/ 	.short	0x0100
        /*0cfa*/ 	.byte	0x08
	.zero		1


	//   ....[23]....
        /*0cfc*/ 	.word	0x00002a60
        /*0d00*/ 	.word	0x0000003f
        /*0d04*/ 	.word	0x00038890
        /*0d08*/ 	.short	0x010a
        /*0d0a*/ 	.byte	0x3f
	.zero		1


	//   ....[24]....
        /*0d0c*/ 	.word	0x00003460
        /*0d10*/ 	.word	0x0000003f
        /*0d14*/ 	.word	0x00038890
        /*0d18*/ 	.short	0x010a
        /*0d1a*/ 	.byte	0x3f
	.zero		1


	//   ....[25]....
        /*0d1c*/ 	.word	0x00003c60
        /*0d20*/ 	.word	0x0000003f
        /*0d24*/ 	.word	0x00038890
        /*0d28*/ 	.short	0x010a
        /*0d2a*/ 	.byte	0x3f
	.zero		1


	//   ....[26]....
        /*0d2c*/ 	.word	0x00004040
        /*0d30*/ 	.word	0x00000004
        /*0d34*/ 	.word	0x00000000
        /*0d38*/ 	.short	0x0101
        /*0d3a*/ 	.byte	0x3f
	.zero		1


	//   ....[27]....
        /*0d3c*/ 	.word	0x00004080
        /*0d40*/ 	.word	0x0000003f
        /*0d44*/ 	.word	0x000388b0
        /*0d48*/ 	.short	0x010a
        /*0d4a*/ 	.byte	0x3f
	.zero		1


	//   ....[28]....
        /*0d4c*/ 	.word	0x00004960
        /*0d50*/ 	.word	0x0000003f
        /*0d54*/ 	.word	0x00000000
        /*0d58*/ 	.short	0x0101
        /*0d5a*/ 	.byte	0x3f
	.zero		1


	//   ....[29]....
        /*0d5c*/ 	.word	0x000053b0
        /*0d60*/ 	.word	0x00000003
        /*0d64*/ 	.word	0x00000000
        /*0d68*/ 	.short	0x0101
        /*0d6a*/ 	.byte	0x3f
	.zero		1


	//   ....[30]....
        /*0d6c*/ 	.word	0x00005f80
        /*0d70*/ 	.word	0x00000003
        /*0d74*/ 	.word	0x00000000
        /*0d78*/ 	.short	0x0101
        /*0d7a*/ 	.byte	0x3f
	.zero		1


	//   ....[31]....
        /*0d7c*/ 	.word	0x00006b50
        /*0d80*/ 	.word	0x00000002
        /*0d84*/ 	.word	0x00038800
        /*0d88*/ 	.short	0x010a
        /*0d8a*/ 	.byte	0x3f
	.zero		1


	//   ....[32]....
        /*0d8c*/ 	.word	0x00006ba0
        /*0d90*/ 	.word	0x00000002
        /*0d94*/ 	.word	0x00038800
        /*0d98*/ 	.short	0x010a
        /*0d9a*/ 	.byte	0x3f
	.zero		1


	//   ....[33]....
        /*0d9c*/ 	.word	0x000071f0
        /*0da0*/ 	.word	0x00000002
        /*0da4*/ 	.word	0x00038800
        /*0da8*/ 	.short	0x010a
        /*0daa*/ 	.byte	0x3f
	.zero		1


	//   ....[34]....
        /*0dac*/ 	.word	0x000080f0
        /*0db0*/ 	.word	0x00000002
        /*0db4*/ 	.word	0x00038800
        /*0db8*/ 	.short	0x010a
        /*0dba*/ 	.byte	0x3f
	.zero		1


	//   ....[35]....
        /*0dbc*/ 	.word	0x00008f30
        /*0dc0*/ 	.word	0x0000000d
        /*0dc4*/ 	.word	0x00038830
        /*0dc8*/ 	.short	0x010a
        /*0dca*/ 	.byte	0x3f
	.zero		1


	//   ....[36]....
        /*0dcc*/ 	.word	0x00008fe0
        /*0dd0*/ 	.word	0x0000000d
        /*0dd4*/ 	.word	0x00038830
        /*0dd8*/ 	.short	0x010a
        /*0dda*/ 	.byte	0x3f
	.zero		1


	//   ....[37]....
        /*0ddc*/ 	.word	0x000092f0
        /*0de0*/ 	.word	0x00000002
        /*0de4*/ 	.word	0x00038810
        /*0de8*/ 	.short	0x010a
        /*0dea*/ 	.byte	0x3f
	.zero		1


	//   ....[38]....
        /*0dec*/ 	.word	0x00009340
        /*0df0*/ 	.word	0x0000000d
        /*0df4*/ 	.word	0x00038850
        /*0df8*/ 	.short	0x010a
        /*0dfa*/ 	.byte	0x3f
	.zero		1


	//   ....[39]....
        /*0dfc*/ 	.word	0x000093f0
        /*0e00*/ 	.word	0x0000000d
        /*0e04*/ 	.word	0x00038850
        /*0e08*/ 	.short	0x010a
        /*0e0a*/ 	.byte	0x3f
	.zero		1


	//   ....[40]....
        /*0e0c*/ 	.word	0x0000b580
        /*0e10*/ 	.word	0x0000000c
        /*0e14*/ 	.word	0x00000000
        /*0e18*/ 	.short	0x0101
        /*0e1a*/ 	.byte	0x3f
	.zero		1


	//   ....[41]....
        /*0e1c*/ 	.word	0x0000bd10
        /*0e20*/ 	.word	0x0000000d
        /*0e24*/ 	.word	0x00000000
        /*0e28*/ 	.short	0x0101
        /*0e2a*/ 	.byte	0x3f
	.zero		1


	//   ....[42]....
        /*0e2c*/ 	.word	0x0000be30
        /*0e30*/ 	.word	0x0000000e
        /*0e34*/ 	.word	0x00038830
        /*0e38*/ 	.short	0x010a
        /*0e3a*/ 	.byte	0x3f
	.zero		1


	//   ....[43]....
        /*0e3c*/ 	.word	0x0000bee0
        /*0e40*/ 	.word	0x0000000e
        /*0e44*/ 	.word	0x00038830
        /*0e48*/ 	.short	0x010a
        /*0e4a*/ 	.byte	0x3f
	.zero		1


	//   ....[44]....
        /*0e4c*/ 	.word	0x0000c150
        /*0e50*/ 	.word	0x0000000e
        /*0e54*/ 	.word	0x00038850
        /*0e58*/ 	.short	0x010a
        /*0e5a*/ 	.byte	0x3f
	.zero		1


	//   ....[45]....
        /*0e5c*/ 	.word	0x0000c1c0
        /*0e60*/ 	.word	0x0000000e
        /*0e64*/ 	.word	0x00038850
        /*0e68*/ 	.short	0x010a
        /*0e6a*/ 	.byte	0x3f
	.zero		1


	//   ....[46]....
        /*0e6c*/ 	.word	0x0000df00
        /*0e70*/ 	.word	0x00000099
        /*0e74*/ 	.word	0x00000000
        /*0e78*/ 	.short	0x0101
        /*0e7a*/ 	.byte	0x3f
	.zero		1


	//   ....[47]....
        /*0e7c*/ 	.word	0x0000f070
        /*0e80*/ 	.word	0x0000000e
        /*0e84*/ 	.word	0x00000000
        /*0e88*/ 	.short	0x0101
        /*0e8a*/ 	.byte	0x3f
	.zero		1


	//   ....[48]....
        /*0e8c*/ 	.word	0x00011930
        /*0e90*/ 	.word	0x00000000
        /*0e94*/ 	.word	0x00000000
        /*0e98*/ 	.short	0x0101
        /*0e9a*/ 	.byte	0x3f
	.zero		1


	//   ....[49]....
        /*0e9c*/ 	.word	0x000140f0
        /*0ea0*/ 	.word	0x00000017
        /*0ea4*/ 	.word	0x00038820
        /*0ea8*/ 	.short	0x010a
        /*0eaa*/ 	.byte	0x3f
	.zero		1


	//   ....[50]....
        /*0eac*/ 	.word	0x00014180
        /*0eb0*/ 	.word	0x00000003
        /*0eb4*/ 	.word	0x000388a0
        /*0eb8*/ 	.short	0x010a
        /*0eba*/ 	.byte	0x3f
	.zero		1


	//   ....[51]....
        /*0ebc*/ 	.word	0x000143d0
        /*0ec0*/ 	.word	0x00000003
        /*0ec4*/ 	.word	0x000388c0
        /*0ec8*/ 	.short	0x010a
        /*0eca*/ 	.byte	0x3f
	.zero		1


	//   ....[52]....
        /*0ecc*/ 	.word	0x00014da0
        /*0ed0*/ 	.word	0x00000006
        /*0ed4*/ 	.word	0x000388a0
        /*0ed8*/ 	.short	0x010a
        /*0eda*/ 	.byte	0x3f
	.zero		1


	//   ....[53]....
        /*0edc*/ 	.word	0x00014fe0
        /*0ee0*/ 	.word	0x00000006
        /*0ee4*/ 	.word	0x000388c0
        /*0ee8*/ 	.short	0x010a
        /*0eea*/ 	.byte	0x3f
	.zero		1


	//   ....[54]....
        /*0eec*/ 	.word	0x00016530
        /*0ef0*/ 	.word	0x0000001b
        /*0ef4*/ 	.word	0x00038840
        /*0ef8*/ 	.short	0x010a
        /*0efa*/ 	.byte	0x3f
	.zero		1


	//   ....[55]....
        /*0efc*/ 	.word	0x00016a70
        /*0f00*/ 	.word	0x0000001b
        /*0f04*/ 	.word	0x00038830
        /*0f08*/ 	.short	0x0107
        /*0f0a*/ 	.byte	0x3f
	.zero		1


	//   ....[56]....
        /*0f0c*/ 	.word	0x00016b40
        /*0f10*/ 	.word	0x0000001b
        /*0f14*/ 	.word	0x00038830
        /*0f18*/ 	.short	0x0101
        /*0f1a*/ 	.byte	0x3f
	.zero		1


	//   ....[57]....
        /*0f1c*/ 	.word	0x000173f0
        /*0f20*/ 	.word	0x00000017
        /*0f24*/ 	.word	0x00038800
        /*0f28*/ 	.short	0x0107
        /*0f2a*/ 	.byte	0x3f
	.zero		1


	//   ....[58]....
        /*0f2c*/ 	.word	0x00017480
        /*0f30*/ 	.word	0x00000017
        /*0f34*/ 	.word	0x00038800
        /*0f38*/ 	.short	0x0101
        /*0f3a*/ 	.byte	0x3f
	.zero		1


	//   ....[59]....
        /*0f3c*/ 	.word	0x00018390
        /*0f40*/ 	.word	0x00000017
        /*0f44*/ 	.word	0x00038810
        /*0f48*/ 	.short	0x0107
        /*0f4a*/ 	.byte	0x3f
	.zero		1


	//   ....[60]....
        /*0f4c*/ 	.word	0x00018490
        /*0f50*/ 	.word	0x00000017
        /*0f54*/ 	.word	0x00038810
        /*0f58*/ 	.short	0x0101
        /*0f5a*/ 	.byte	0x3f
	.zero		1


	//   ....[61]....
        /*0f5c*/ 	.word	0x000184b0
        /*0f60*/ 	.word	0x00000017
        /*0f64*/ 	.word	0x00038820
        /*0f68*/ 	.short	0x010a
        /*0f6a*/ 	.byte	0x3f
	.zero		1


	//   ....[62]....
        /*0f6c*/ 	.word	0x00018540
        /*0f70*/ 	.word	0x0000001b
        /*0f74*/ 	.word	0x00038860
        /*0f78*/ 	.short	0x010a
        /*0f7a*/ 	.byte	0x3f
	.zero		1


	//   ....[63]....
        /*0f7c*/ 	.word	0x00018e70
        /*0f80*/ 	.word	0x0000001b
        /*0f84*/ 	.word	0x00038850
        /*0f88*/ 	.short	0x0107
        /*0f8a*/ 	.byte	0x3f
	.zero		1


	//   ....[64]....
        /*0f8c*/ 	.word	0x00018f40
        /*0f90*/ 	.word	0x0000001b
        /*0f94*/ 	.word	0x00038850
        /*0f98*/ 	.short	0x0101
        /*0f9a*/ 	.byte	0x3f
	.zero		1


	//   ....[65]....
        /*0f9c*/ 	.word	0x000192d0
        /*0fa0*/ 	.word	0x00000006
        /*0fa4*/ 	.word	0x00038840
        /*0fa8*/ 	.short	0x010a
        /*0faa*/ 	.byte	0x3f
	.zero		1


	//   ....[66]....
        /*0fac*/ 	.word	0x00019610
        /*0fb0*/ 	.word	0x00000006
        /*0fb4*/ 	.word	0x00038830
        /*0fb8*/ 	.short	0x0107
        /*0fba*/ 	.byte	0x3f
	.zero		1


	//   ....[67]....
        /*0fbc*/ 	.word	0x000196d0
        /*0fc0*/ 	.word	0x00000006
        /*0fc4*/ 	.word	0x00038830
        /*0fc8*/ 	.short	0x0101
        /*0fca*/ 	.byte	0x3f
	.zero		1


	//   ....[68]....
        /*0fcc*/ 	.word	0x00019700
        /*0fd0*/ 	.word	0x00000006
        /*0fd4*/ 	.word	0x00038860
        /*0fd8*/ 	.short	0x010a
        /*0fda*/ 	.byte	0x3f
	.zero		1


	//   ....[69]....
        /*0fdc*/ 	.word	0x00019dd0
        /*0fe0*/ 	.word	0x00000006
        /*0fe4*/ 	.word	0x00038850
        /*0fe8*/ 	.short	0x0107
        /*0fea*/ 	.byte	0x3f
	.zero		1


	//   ....[70]....
        /*0fec*/ 	.word	0x00019e90
        /*0ff0*/ 	.word	0x00000006
        /*0ff4*/ 	.word	0x00038850
        /*0ff8*/ 	.short	0x0101
        /*0ffa*/ 	.byte	0x3f
	.zero		1


	//   ....[71]....
        /*0ffc*/ 	.word	0x0001aad0
        /*1000*/ 	.word	0x00000004
        /*1004*/ 	.word	0x00038820
        /*1008*/ 	.short	0x010a
        /*100a*/ 	.byte	0x3f
	.zero		1


	//   ....[72]....
        /*100c*/ 	.word	0x0001ac40
        /*1010*/ 	.word	0x00000005
        /*1014*/ 	.word	0x00038840
        /*1018*/ 	.short	0x010a
        /*101a*/ 	.byte	0x3f
	.zero		1


	//   ....[73]....
        /*101c*/ 	.word	0x0001ace0
        /*1020*/ 	.word	0x00000019
        /*1024*/ 	.word	0x00038840
        /*1028*/ 	.short	0x010a
        /*102a*/ 	.byte	0x3f
	.zero		1


	//   ....[74]....
        /*102c*/ 	.word	0x0001ad20
        /*1030*/ 	.word	0x00000005
        /*1034*/ 	.word	0x00038860
        /*1038*/ 	.short	0x010a
        /*103a*/ 	.byte	0x3f
	.zero		1


	//   ....[75]....
        /*103c*/ 	.word	0x0001ad60
        /*1040*/ 	.word	0x00000019
        /*1044*/ 	.word	0x00038860
        /*1048*/ 	.short	0x010a
        /*104a*/ 	.byte	0x3f
	.zero		1


	//   ....[76]....
        /*104c*/ 	.word	0x0001adc0
        /*1050*/ 	.word	0x0000003f
        /*1054*/ 	.word	0x00038890
        /*1058*/ 	.short	0x010a
        /*105a*/ 	.byte	0x3f
	.zero		1


	//   ....[77]....
        /*105c*/ 	.word	0x0001af30
        /*1060*/ 	.word	0x0000003f
        /*1064*/ 	.word	0x00038890
        /*1068*/ 	.short	0x010a
        /*106a*/ 	.byte	0x3f
	.zero		1


	//   ....[78]....
        /*106c*/ 	.word	0x0001b0b0
        /*1070*/ 	.word	0x0000003f
        /*1074*/ 	.word	0x00038890
        /*1078*/ 	.short	0x010a
        /*107a*/ 	.byte	0x3f
	.zero		1


	//   ....[79]....
        /*107c*/ 	.word	0x0001b210
        /*1080*/ 	.word	0x0000003f
        /*1084*/ 	.word	0x000388b0
        /*1088*/ 	.short	0x010a
        /*108a*/ 	.byte	0x3f
	.zero		1


	//   ....[80]....
        /*108c*/ 	.word	0x0001b420
        /*1090*/ 	.word	0x00000002
        /*1094*/ 	.word	0x00038800
        /*1098*/ 	.short	0x010a
        /*109a*/ 	.byte	0x3f
	.zero		1


	//   ....[81]....
        /*109c*/ 	.word	0x0001b630
        /*10a0*/ 	.word	0x00000002
        /*10a4*/ 	.word	0x00038800
        /*10a8*/ 	.short	0x010a
        /*10aa*/ 	.byte	0x3f
	.zero		1


	//   ....[82]....
        /*10ac*/ 	.word	0x0001b680
        /*10b0*/ 	.word	0x0000000d
        /*10b4*/ 	.word	0x00038830
        /*10b8*/ 	.short	0x010a
        /*10ba*/ 	.byte	0x3f
	.zero		1


	//   ....[83]....
        /*10bc*/ 	.word	0x0001b6d0
        /*10c0*/ 	.word	0x00000002
        /*10c4*/ 	.word	0x00038810
        /*10c8*/ 	.short	0x010a
        /*10ca*/ 	.byte	0x3f
	.zero		1


	//   ....[84]....
        /*10cc*/ 	.word	0x0001b720
        /*10d0*/ 	.word	0x0000000d
        /*10d4*/ 	.word	0x00038850
        /*10d8*/ 	.short	0x010a
        /*10da*/ 	.byte	0x3f
	.zero		1


	//   ....[85]....
        /*10dc*/ 	.word	0x0001b770
        /*10e0*/ 	.word	0x0000000e
        /*10e4*/ 	.word	0x00038830
        /*10e8*/ 	.short	0x010a
        /*10ea*/ 	.byte	0x3f
	.zero		1


	//   ....[86]....
        /*10ec*/ 	.word	0x0001b7c0
        /*10f0*/ 	.word	0x0000000e
        /*10f4*/ 	.word	0x00038850
        /*10f8*/ 	.short	0x010a
        /*10fa*/ 	.byte	0x3f
	.zero		1


	//   ....[87]....
        /*10fc*/ 	.word	0x0001b960
        /*1100*/ 	.word	0x00000017
        /*1104*/ 	.word	0x00038820
        /*1108*/ 	.short	0x010a
        /*110a*/ 	.byte	0x3f
	.zero		1


	//   ....[88]....
        /*110c*/ 	.word	0x0001b9b0
        /*1110*/ 	.word	0x00000003
        /*1114*/ 	.word	0x000388a0
        /*1118*/ 	.short	0x010a
        /*111a*/ 	.byte	0x3f
	.zero		1


	//   ....[89]....
        /*111c*/ 	.word	0x0001ba00
        /*1120*/ 	.word	0x00000003
        /*1124*/ 	.word	0x000388c0
        /*1128*/ 	.short	0x010a
        /*112a*/ 	.byte	0x3f
	.zero		1


	//   ....[90]....
        /*112c*/ 	.word	0x0001ba50
        /*1130*/ 	.word	0x00000006
        /*1134*/ 	.word	0x000388a0
        /*1138*/ 	.short	0x010a
        /*113a*/ 	.byte	0x3f
	.zero		1


	//   ....[91]....
        /*113c*/ 	.word	0x0001baa0
        /*1140*/ 	.word	0x00000006
        /*1144*/ 	.word	0x000388c0
        /*1148*/ 	.short	0x010a
        /*114a*/ 	.byte	0x3f
	.zero		1


	//   ....[92]....
        /*114c*/ 	.word	0x0001bbc0
        /*1150*/ 	.word	0x0000001b
        /*1154*/ 	.word	0x00038840
        /*1158*/ 	.short	0x010a
        /*115a*/ 	.byte	0x3f
	.zero		1


	//   ....[93]....
        /*115c*/ 	.word	0x0001d150
        /*1160*/ 	.word	0x00000017
        /*1164*/ 	.word	0x00038820
        /*1168*/ 	.short	0x010a
        /*116a*/ 	.byte	0x3f
	.zero		1


	//   ....[94]....
        /*116c*/ 	.word	0x0001d1a0
        /*1170*/ 	.word	0x0000001b
        /*1174*/ 	.word	0x00038860
        /*1178*/ 	.short	0x010a
        /*117a*/ 	.byte	0x3f
	.zero		1


	//   ....[95]....
        /*117c*/ 	.word	0x0001da90
        /*1180*/ 	.word	0x00000006
        /*1184*/ 	.word	0x00038840
        /*1188*/ 	.short	0x010a
        /*118a*/ 	.byte	0x3f
	.zero		1


	//   ....[96]....
        /*118c*/ 	.word	0x0001df50
        /*1190*/ 	.word	0x00000006
        /*1194*/ 	.word	0x00038860
        /*1198*/ 	.short	0x010a
        /*119a*/ 	.byte	0x3f
	.zero		1


	//   ....[97]....
        /*119c*/ 	.word	0x0001f040
        /*11a0*/ 	.word	0x00000004
        /*11a4*/ 	.word	0x00038820
        /*11a8*/ 	.short	0x010a
        /*11aa*/ 	.byte	0x3f
	.zero		1


	//   ....[98]....
        /*11ac*/ 	.word	0x0001f1e0
        /*11b0*/ 	.word	0x00000005
        /*11b4*/ 	.word	0x00038840
        /*11b8*/ 	.short	0x010a
        /*11ba*/ 	.byte	0x3f
	.zero		1


	//   ....[99]....
        /*11bc*/ 	.word	0x0001f230
        /*11c0*/ 	.word	0x00000019
        /*11c4*/ 	.word	0x00038840
        /*11c8*/ 	.short	0x010a
        /*11ca*/ 	.byte	0x3f
	.zero		1


	//   ....[100]....
        /*11cc*/ 	.word	0x0001f280
        /*11d0*/ 	.word	0x00000005
        /*11d4*/ 	.word	0x00038860
        /*11d8*/ 	.short	0x010a
        /*11da*/ 	.byte	0x3f
	.zero		1


	//----- nvinfo : EIATTR_NUM_MBARRIERS
	.align		4
.L_292:
        /*11dc*/ 	.byte	0x03, 0x38
        /*11de*/ 	.short	0x0017


	//----- nvinfo : EIATTR_EXIT_INSTR_OFFSETS
	.align		4
        /*11e0*/ 	.byte	0x04, 0x1c
        /*11e2*/ 	.short	(.L_294 - .L_293)


	//   ....[0]....
.L_293:
        /*11e4*/ 	.word	0x0001adb0


	//----- nvinfo : EIATTR_MAX_THREADS
	.align		4
.L_294:
        /*11e8*/ 	.byte	0x04, 0x05
        /*11ea*/ 	.short	(.L_296 - .L_295)
.L_295:
        /*11ec*/ 	.word	0x00000180
        /*11f0*/ 	.word	0x00000001
        /*11f4*/ 	.word	0x00000001


	//----- nvinfo : EIATTR_CRS_STACK_SIZE
	.align		4
.L_296:
        /*11f8*/ 	.byte	0x04, 0x1e
        /*11fa*/ 	.short	(.L_298 - .L_297)
.L_297:
        /*11fc*/ 	.word	0x00000000


	//----- nvinfo : EIATTR_CBANK_PARAM_SIZE
	.align		4
.L_298:
        /*1200*/ 	.byte	0x03, 0x19
        /*1202*/ 	.short	0x0bf0


	//----- nvinfo : EIATTR_PARAM_CBANK
	.align		4
        /*1204*/ 	.byte	0x04, 0x0a
        /*1206*/ 	.short	(.L_300 - .L_299)
	.align		4
.L_299:
        /*1208*/ 	.word	index@(.nv.constant0._ZN7cutlass13device_kernelIN5flash11enable_sm90INS1_16FlashAttnFwdSm90INS1_25CollectiveMainloopFwdSm90ILi2EN4cute5tupleIJNS5_1CILi1EEES8_S8_EEENS6_IJNS7_ILi64EEESA_SA_EEELi512ENS_6half_tEfNS_4arch4Sm90ELb0ELb0ELb0ELb1ELb1ELb1ELb1ELb0ELb0ELb1ELb0ELb0EEENS1_21CollectiveEpilogueFwdINS6_IJSA_NS7_ILi512EEESA_EEES9_SC_SE_Li256ELb1ELb1ELb0ELb0EEENS1_36VarlenDynamicPersistentTileSchedulerILi64ELi64ELi256ELi128ELb0ELb1ELb1ELb0ELb1ELb1EEEEEEEEEvNT_6ParamsE)
        /*120c*/ 	.short	0x0210
        /*120e*/ 	.short	0x0bf0


	//----- nvinfo : EIATTR_SW_WAR
	.align		4
.L_300:
        /*1210*/ 	.byte	0x04, 0x36
        /*1212*/ 	.short	(.L_302 - .L_301)
.L_301:
        /*1214*/ 	.word	0x00000008
.L_302:


//--------------------- .nv.info._ZN7cutlass13device_kernelIN5flash11enable_sm90INS1_16FlashAttnFwdSm90INS1_25CollectiveMainloopFwdSm90ILi2EN4cute5tupleIJNS5_1CILi1EEES8_S8_EEENS6_IJNS7_ILi64EEESA_SA_EEELi512ENS_6half_tEfNS_4arch4Sm90ELb0ELb1ELb0ELb0ELb1ELb0ELb0ELb0ELb0ELb1ELb0ELb0EEENS1_21CollectiveEpilogueFwdINS6_IJSA_NS7_ILi512EEESA_EEES9_SC_SE_Li256ELb0ELb1ELb0ELb0EEENS1_30DynamicPersistentTileSchedulerILi256ELi128ELb0ELb1ELb1EEEEEEEEEvNT_6ParamsE --------------------------
	.section	.nv.info._ZN7cutlass13device_kernelIN5flash11enable_sm90INS1_16FlashAttnFwdSm90INS1_25CollectiveMainloopFwdSm90ILi2EN4cute5tupleIJNS5_1CILi1EEES8_S8_EEENS6_IJNS7_ILi64EEESA_SA_EEELi512ENS_6half_tEfNS_4arch4Sm90ELb0ELb1ELb0ELb0ELb1ELb0ELb0ELb0ELb0ELb1ELb0ELb0EEENS1_21CollectiveEpilogueFwdINS6_IJSA_NS7_ILi512EEESA_EEES9_SC_SE_Li256ELb0ELb1ELb0ELb0EEENS1_30DynamicPersistentTileSchedulerILi256ELi128ELb0ELb1ELb1EEEEEEEEEvNT_6ParamsE,"",@"SHT_CUDA_INFO"
	.sectionflags	@""
	.align	4


	//----- nvinfo : EIATTR_CUDA_API_VERSION
	.align		4
        /*0000*/ 	.byte	0x04, 0x37
        /*0002*/ 	.short	(.L_304 - .L_303)
.L_303:
        /*0004*/ 	.word	0x00000082


	//----- nvinfo : EIATTR_KPARAM_INFO
	.align		4
.L_304:
        /*0008*/ 	.byte	0x04, 0x17
        /*000a*/ 	.short	(.L_306 - .L_305)
.L_305:
        /*000c*/ 	.word	0x00000000
        /*0010*/ 	.short	0x0000
        /*0012*/ 	.short	0x0070
        /*0014*/ 	.byte	0x00, 0xf0, 0x01, 0x2a


	//----- nvinfo : EIATTR_SPARSE_MMA_MASK
	.align		4
.L_306:
        /*0018*/ 	.byte	0x03, 0x50
        /*001a*/ 	.short	0x0000


	//----- nvinfo : EIATTR_MAXREG_COUNT
	.align		4
        /*001c*/ 	.byte	0x03, 0x1b
        /*001e*/ 	.short	0x00a8


	//----- nvinfo : EIATTR_NUM_BARRIERS
	.align		4
        /*0020*/ 	.byte	0x02, 0x4c
        /*0022*/ 	.byte	0x10
	.zero		1


	//----- nvinfo : EIATTR_EXTERNS
	.align		4
        /*0024*/ 	.byte	0x04, 0x0f
        /*0026*/ 	.short	(.L_308 - .L_307)


	//   ....[0]....
	.align		4
.L_307:
        /*0028*/ 	.word	index@(__assertfail)


	//----- nvinfo : EIATTR_ANNOTATIONS
	.align		4
.L_308:
        /*002c*/ 	.byte	0x04, 0x55
        /*002e*/ 	.short	(.L_310 - .L_309)


	//   ....[0]....
.L_309:
        /*0030*/ 	.word	0x00000001
        /*0034*/ 	.byte	0xd0, 0xf9, 0x00, 0x00, 0x01, 0x00, 0x00, 0x00, 0xe0, 0xfa, 0x00, 0x00, 0x01, 0x00, 0x00, 0x00
        /*0044*/ 	.byte	0xe0, 0xfe, 0x00, 0x00, 0x01, 0x00, 0x00, 0x00, 0x30, 0x11, 0x01, 0x00, 0x01, 0x00, 0x00, 0x00
        /*0054*/ 	.byte	0xf0, 0x16, 0x01, 0x00, 0x01, 0x00, 0x00, 0x00, 0xd0, 0x1c, 0x01, 0x00, 0x01, 0x00, 0x00, 0x00
        /*0064*/ 	.byte	0xf0, 0x1c, 0x01, 0x00, 0x01, 0x00, 0x00, 0x00, 0x30, 0x1e, 0x01, 0x00, 0x01, 0x00, 0x00, 0x00
        /*0074*/ 	.byte	0xe0, 0x38, 0x01, 0x00


	//----- nvinfo : EIATTR_MERCURY_ISA_VERSION
	.align		4
.L_310:
        /*0078*/ 	.byte	0x03, 0x5f
        /*007a*/ 	.short	0x0101


	//----- nvinfo : EIATTR_INT_WARP_WIDE_INSTR_OFFSETS
	.align		4
        /*007c*/ 	.byte	0x04, 0x31
        /*007e*/ 	.short	(.L_312 - .L_311)


	//   ....[0]....
.L_311:
        /*0080*/ 	.word	0x000000c0


	//   ....[1]....
        /*0084*/ 	.word	0x000000d0


	//   ....[2]....
        /*0088*/ 	.word	0x00000170


	//   ....[3]....
        /*008c*/ 	.word	0x00010850


	//   ....[4]....
        /*0090*/ 	.word	0x000108e0


	//   ....[5]....
        /*0094*/ 	.word	0x00013670


	//   ....[6]....
        /*0098*/ 	.word	0x00013700


	//----- nvinfo : EIATTR_COOP_GROUP_MASK_REGIDS
	.align		4
.L_312:
        /*009c*/ 	.byte	0x04, 0x29
        /*009e*/ 	.short	(.L_314 - .L_313)


	//   ....[0]....
.L_313:
        /*00a0*/ 	.word	0xffffffff


	//   ....[1]....
        /*00a4*/ 	.word	0xffffffff


	//   ....[2]....
        /*00a8*/ 	.word	0xffffffff


	//   ....[3]....
        /*00ac*/ 	.word	0xffffffff


	//   ....[4]....
        /*00b0*/ 	.word	0xffffffff


	//   ....[5]....
        /*00b4*/ 	.word	0xffffffff


	//   ....[6]....
        /*00b8*/ 	.word	0xffffffff


	//   ....[7]....
        /*00bc*/ 	.word	0xffffffff


	//   ....[8]....
        /*00c0*/ 	.word	0xffffffff


	//   ....[9]....
        /*00c4*/ 	.word	0xffffffff


	//   ....[10]....
        /*00c8*/ 	.word	0xffffffff


	//   ....[11]....
        /*00cc*/ 	.word	0xffffffff


	//   ....[12]....
        /*00d0*/ 	.word	0xffffffff


	//   ....[13]....
        /*00d4*/ 	.word	0xffffffff


	//   ....[14]....
        /*00d8*/ 	.word	0xffffffff


	//   ....[15]....
        /*00dc*/ 	.word	0xffffffff


	//   ....[16]....
        /*00e0*/ 	.word	0xffffffff


	//   ....[17]....
        /*00e4*/ 	.word	0xffffffff


	//   ....[18]....
        /*00e8*/ 	.word	0xffffffff


	//   ....[19]....
        /*00ec*/ 	.word	0xffffffff


	//   ....[20]....
        /*00f0*/ 	.word	0xffffffff


	//   ....[21]....
        /*00f4*/ 	.word	0xffffffff


	//   ....[22]....
        /*00f8*/ 	.word	0xffffffff


	//   ....[23]....
        /*00fc*/ 	.word	0xffffffff


	//   ....[24]....
        /*0100*/ 	.word	0xffffffff


	//   ....[25]....
        /*0104*/ 	.word	0xffffffff


	//   ....[26]....
        /*0108*/ 	.word	0xffffffff


	//   ....[27]....
        /*010c*/ 	.word	0xffffffff


	//   ....[28]....
        /*0110*/ 	.word	0xffffffff


	//   ....[29]....
        /*0114*/ 	.word	0xffffffff


	//   ....[30]....
        /*0118*/ 	.word	0xffffffff


	//   ....[31]....
        /*011c*/ 	.word	0xffffffff


	//   ....[32]....
        /*0120*/ 	.word	0xffffffff


	//   ....[33]....
        /*0124*/ 	.word	0xffffffff


	//   ....[34]....
        /*0128*/ 	.word	0xffffffff


	//   ....[35]....
        /*012c*/ 	.word	0xffffffff


	//   ....[36]....
        /*0130*/ 	.word	0xffffffff


	//   ....[37]....
        /*0134*/ 	.word	0xffffffff


	//   ....[38]....
        /*0138*/ 	.word	0xffffffff


	//   ....[39]....
        /*013c*/ 	.word	0xffffffff


	//   ....[40]....
        /*0140*/ 	.word	0xffffffff


	//   ....[41]....
        /*0144*/ 	.word	0xffffffff


	//   ....[42]....
        /*0148*/ 	.word	0xffffffff


	//   ....[43]....
        /*014c*/ 	.word	0xffffffff


	//   ....[44]....
        /*0150*/ 	.word	0xffffffff


	//   ....[45]....
        /*0154*/ 	.word	0xffffffff


	//   ....[46]....
        /*0158*/ 	.word	0xffffffff


	//   ....[47]....
        /*015c*/ 	.word	0xffffffff


	//   ....[48]....
        /*0160*/ 	.word	0xffffffff


	//   ....[49]....
        /*0164*/ 	.word	0xffffffff


	//   ....[50]....
        /*0168*/ 	.word	0xffffffff


	//   ....[51]....
        /*016c*/ 	.word	0xffffffff


	//   ....[52]....
        /*0170*/ 	.word	0xffffffff


	//   ....[53]....
        /*0174*/ 	.word	0xffffffff


	//   ....[54]....
        /*0178*/ 	.word	0xffffffff


	//   ....[55]....
        /*017c*/ 	.word	0xffffffff


	//   ....[56]....
        /*0180*/ 	.word	0xffffffff


	//   ....[57]....
        /*0184*/ 	.word	0xffffffff


	//   ....[58]....
        /*0188*/ 	.word	0xffffffff


	//   ....[59]....
        /*018c*/ 	.word	0xffffffff


	//   ....[60]....
        /*0190*/ 	.word	0xffffffff


	//   ....[61]....
        /*0194*/ 	.word	0xffffffff


	//   ....[62]....
        /*0198*/ 	.word	0xffffffff


	//   ....[63]....
        /*019c*/ 	.word	0xffffffff


	//   ....[64]....
        /*01a0*/ 	.word	0xffffffff


	//   ....[65]....
        /*01a4*/ 	.word	0xffffffff


	//   ....[66]....
        /*01a8*/ 	.word	0xffffffff


	//   ....[67]....
        /*01ac*/ 	.word	0xffffffff


	//   ....[68]....
        /*01b0*/ 	.word	0xffffffff


	//   ....[69]....
        /*01b4*/ 	.word	0xffffffff


	//   ....[70]....
        /*01b8*/ 	.word	0xffffffff


	//   ....[71]....
        /*01bc*/ 	.word	0xffffffff


	//   ....[72]....
        /*01c0*/ 	.word	0xffffffff


	//   ....[73]....
        /*01c4*/ 	.word	0xffffffff


	//   ....[74]....
        /*01c8*/ 	.word	0xffffffff


	//   ....[75]....
        /*01cc*/ 	.word	0xffffffff


	//   ....[76]....
        /*01d0*/ 	.word	0xffffffff


	//   ....[77]....
        /*01d4*/ 	.word	0xffffffff


	//   ....[78]....
        /*01d8*/ 	.word	0xffffffff


	//   ....[79]....
        /*01dc*/ 	.word	0xffffffff


	//   ....[80]....
        /*01e0*/ 	.word	0xffffffff


	//   ....[81]....
        /*01e4*/ 	.word	0xffffffff


	//   ....[82]....
        /*01e8*/ 	.word	0xffffffff


	//   ....[83]....
        /*01ec*/ 	.word	0xffffffff


	//   ....[84]....
        /*01f0*/ 	.word	0xffffffff


	//   ....[85]....
        /*01f4*/ 	.word	0xffffffff


	//   ....[86]....
        /*01f8*/ 	.word	0xffffffff


	//   ....[87]....
        /*01fc*/ 	.word	0xffffffff


	//   ....[88]....
        /*0200*/ 	.word	0xffffffff


	//   ....[89]....
        /*0204*/ 	.word	0xffffffff


	//   ....[90]....
        /*0208*/ 	.word	0xffffffff


	//   ....[91]....
        /*020c*/ 	.word	0xffffffff


	//   ....[92]....
        /*0210*/ 	.word	0xffffffff


	//   ....[93]....
        /*0214*/ 	.word	0xffffffff


	//   ....[94]....
        /*0218*/ 	.word	0x0500000f


	//   ....[95]....
        /*021c*/ 	.word	0x0500000f


	//   ....[96]....
        /*0220*/ 	.word	0x0500000f


	//   ....[97]....
        /*0224*/ 	.word	0x0500000f


	//   ....[98]....
        /*0228*/ 	.word	0x0500000f


	//   ....[99]....
        /*022c*/ 	.word	0x0500000f


	//   ....[100]....
        /*0230*/ 	.word	0x0500000f


	//   ....[101]....
        /*0234*/ 	.word	0x0500000f


	//   ....[102]....
        /*0238*/ 	.word	0x0500000f


	//   ....[103]....
        /*023c*/ 	.word	0x0500000f


	//   ....[104]....
        /*0240*/ 	.word	0x0500000f


	//   ....[105]....
        /*0244*/ 	.word	0x0500000f


	//   ....[106]....
        /*0248*/ 	.word	0x0500000f


	//   ....[107]....
        /*024c*/ 	.word	0x0500000f


	//   ....[108]....
        /*0250*/ 	.word	0x0500000f


	//   ....[109]....
        /*0254*/ 	.word	0x0500000f


	//   ....[110]....
        /*0258*/ 	.word	0x0500000f


	//   ....[111]....
        /*025c*/ 	.word	0x0500000f


	//   ....[112]....
        /*0260*/ 	.word	0x0500000f


	//   ....[113]....
        /*0264*/ 	.word	0x0500000f


	//   ....[114]....
        /*0268*/ 	.word	0x0500000f


	//   ....[115]....
        /*026c*/ 	.word	0x0500000f


	//   ....[116]....
        /*0270*/ 	.word	0x0500000f


	//   ....[117]....
        /*0274*/ 	.word	0x0500000f


	//   ....[118]....
        /*0278*/ 	.word	0x0500000f


	//   ....[119]....
        /*027c*/ 	.word	0x0500000f


	//   ....[120]....
        /*0280*/ 	.word	0x0500000f


	//   ....[121]....
        /*0284*/ 	.word	0x0500000f


	//   ....[122]....
        /*0288*/ 	.word	0x0500000f


	//   ....[123]....
        /*028c*/ 	.word	0x0500000f


	//   ....[124]....
        /*0290*/ 	.word	0x0500000f


	//   ....[125]....
        /*0294*/ 	.word	0x0500000f


	//   ....[126]....
        /*0298*/ 	.word	0x0500000f


	//   ....[127]....
        /*029c*/ 	.word	0x0500000f


	//   ....[128]....
        /*02a0*/ 	.word	0x0500000f


	//   ....[129]....
        /*02a4*/ 	.word	0x0500000f


	//   ....[130]....
        /*02a8*/ 	.word	0x0500000f


	//   ....[131]....
        /*02ac*/ 	.word	0x0500000f


	//   ....[132]....
        /*02b0*/ 	.word	0x0500000f


	//   ....[133]....
        /*02b4*/ 	.word	0x0500000f


	//   ....[134]....
        /*02b8*/ 	.word	0x0500000f


	//   ....[135]....
        /*02bc*/ 	.word	0x0500000f


	//   ....[136]....
        /*02c0*/ 	.word	0x0500000f


	//----- nvinfo : EIATTR_COOP_GROUP_INSTR_OFFSETS
	.align		4
.L_314:
        /*02c4*/ 	.byte	0x04, 0x28
        /*02c6*/ 	.short	(.L_316 - .L_315)


	//   ....[0]....
.L_315:
        /*02c8*/ 	.word	0x00000070


	//   ....[1]....
        /*02cc*/ 	.word	0x000000b0


	//   ....[2]....
        /*02d0*/ 	.word	0x00000290


	//   ....[3]....
        /*02d4*/ 	.word	0x000003f0


	//   ....[4]....
        /*02d8*/ 	.word	0x00000510


	//   ....[5]....
        /*02dc*/ 	.word	0x00000670


	//   ....[6]....
        /*02e0*/ 	.word	0x00001b50


	//   ....[7]....
        /*02e4*/ 	.word	0x00003cc0


	//   ....[8]....
        /*02e8*/ 	.word	0x000043c0


	//   ....[9]....
        /*02ec*/ 	.word	0x00004630


	//   ....[10]....
        /*02f0*/ 	.word	0x00004f70


	//   ....[11]....
        /*02f4*/ 	.word	0x00005070


	//   ....[12]....
        /*02f8*/ 	.word	0x000053c0


	//   ....[13]....
        /*02fc*/ 	.word	0x00005490


	//   ....[14]....
        /*0300*/ 	.word	0x00005cd0


	//   ....[15]....
        /*0304*/ 	.word	0x000063c0


	//   ....[16]....
        /*0308*/ 	.word	0x00006600


	//   ....[17]....
        /*030c*/ 	.word	0x00006cf0


	//   ....[18]....
        /*0310*/ 	.word	0x00006df0


	//   ....[19]....
        /*0314*/ 	.word	0x000071a0


	//   ....[20]....
        /*0318*/ 	.word	0x000072b0


	//   ....[21]....
        /*031c*/ 	.word	0x00008360


	//   ....[22]....
        /*0320*/ 	.word	0x00008aa0


	//   ....[23]....
        /*0324*/ 	.word	0x00008ad0


	//   ....[24]....
        /*0328*/ 	.word	0x00008d70


	//   ....[25]....
        /*032c*/ 	.word	0x00008f40


	//   ....[26]....
        /*0330*/ 	.word	0x00009eb0


	//   ....[27]....
        /*0334*/ 	.word	0x0000a350


	//   ....[28]....
        /*0338*/ 	.word	0x0000a580


	//   ....[29]....
        /*033c*/ 	.word	0x0000ac70


	//   ....[30]....
        /*0340*/ 	.word	0x0000ad70


	//   ....[31]....
        /*0344*/ 	.word	0x0000b160


	//   ....[32]....
        /*0348*/ 	.word	0x0000b2f0


	//   ....[33]....
        /*034c*/ 	.word	0x0000c2e0


	//   ....[34]....
        /*0350*/ 	.word	0x0000c3b0


	//   ....[35]....
        /*0354*/ 	.word	0x0000c3f0


	//   ....[36]....
        /*0358*/ 	.word	0x0000c480


	//   ....[37]....
        /*035c*/ 	.word	0x0000c4c0


	//   ....[38]....
        /*0360*/ 	.word	0x0000d760


	//   ....[39]....
        /*0364*/ 	.word	0x0000e1d0


	//   ....[40]....
        /*0368*/ 	.word	0x0000e200


	//   ....[41]....
        /*036c*/ 	.word	0x0000e230


	//   ....[42]....
        /*0370*/ 	.word	0x0000e250


	//   ....[43]....
        /*0374*/ 	.word	0x0000e8a0


	//   ....[44]....
        /*0378*/ 	.word	0x0000e8b0


	//   ....[45]....
        /*037c*/ 	.word	0x0000eae0


	//   ....[46]....
        /*0380*/ 	.word	0x0000eb00


	//   ....[47]....
        /*0384*/ 	.word	0x0000f470


	//   ....[48]....
        /*0388*/ 	.word	0x0000f4b0


	//   ....[49]....
        /*038c*/ 	.word	0x0000f6f0


	//   ....[50]....
        /*0390*/ 	.word	0x0000f710


	//   ....[51]....
        /*0394*/ 	.word	0x0000fa00


	//   ....[52]....
        /*0398*/ 	.word	0x00011290


	//   ....[53]....
        /*039c*/ 	.word	0x000112b0


	//   ....[54]....
        /*03a0*/ 	.word	0x000112f0


	//   ....[55]....
        /*03a4*/ 	.word	0x00011320


	//   ....[56]....
        /*03a8*/ 	.word	0x00011370


	//   ....[57]....
        /*03ac*/ 	.word	0x000113a0


	//   ....[58]....
        /*03b0*/ 	.word	0x000113c0


	//   ....[59]....
        /*03b4*/ 	.word	0x00011400


	//   ....[60]....
        /*03b8*/ 	.word	0x00011a30


	//   ....[61]....
        /*03bc*/ 	.word	0x00011a50


	//   ....[62]....
        /*03c0*/ 	.word	0x00011ab0


	//   ....[63]....
        /*03c4*/ 	.word	0x00011af0


	//   ....[64]....
        /*03c8*/ 	.word	0x00011b30


	//   ....[65]....
        /*03cc*/ 	.word	0x00011b60


	//   ....[66]....
        /*03d0*/ 	.word	0x00011b70


	//   ....[67]....
        /*03d4*/ 	.word	0x00011bb0


	//   ....[68]....
        /*03d8*/ 	.word	0x00012010


	//   ....[69]....
        /*03dc*/ 	.word	0x00012040


	//   ....[70]....
        /*03e0*/ 	.word	0x00012070


	//   ....[71]....
        /*03e4*/ 	.word	0x000120d0


	//   ....[72]....
        /*03e8*/ 	.word	0x00012220


	//   ....[73]....
        /*03ec*/ 	.word	0x00012240


	//   ....[74]....
        /*03f0*/ 	.word	0x00012250


	//   ....[75]....
        /*03f4*/ 	.word	0x000123a0


	//   ....[76]....
        /*03f8*/ 	.word	0x00012c00


	//   ....[77]....
        /*03fc*/ 	.word	0x00012c20


	//   ....[78]....
        /*0400*/ 	.word	0x00012c40


	//   ....[79]....
        /*0404*/ 	.word	0x00012c70


	//   ....[80]....
        /*0408*/ 	.word	0x00012c90


	//   ....[81]....
        /*040c*/ 	.word	0x00012cc0


	//   ....[82]....
        /*0410*/ 	.word	0x00012ce0


	//   ....[83]....
        /*0414*/ 	.word	0x00012cf0


	//   ....[84]....
        /*0418*/ 	.word	0x00013030


	//   ....[85]....
        /*041c*/ 	.word	0x00013070


	//   ....[86]....
        /*0420*/ 	.word	0x000130a0


	//   ....[87]....
        /*0424*/ 	.word	0x000130e0


	//   ....[88]....
        /*0428*/ 	.word	0x00013100


	//   ....[89]....
        /*042c*/ 	.word	0x000131b0


	//   ....[90]....
        /*0430*/ 	.word	0x000131d0


	//   ....[91]....
        /*0434*/ 	.word	0x000131e0


	//   ....[92]....
        /*0438*/ 	.word	0x00013820


	//   ....[93]....
        /*043c*/ 	.word	0x00013a00


	//   ....[94]....
        /*0440*/ 	.word	0x00014100


	//   ....[95]....
        /*0444*/ 	.word	0x000141e0


	//   ....[96]....
        /*0448*/ 	.word	0x00014280


	//   ....[97]....
        /*044c*/ 	.word	0x00014300


	//   ....[98]....
        /*0450*/ 	.word	0x000143b0


	//   ....[99]....
        /*0454*/ 	.word	0x00014430


	//   ....[100]....
        /*0458*/ 	.word	0x000144e0


	//   ....[101]....
        /*045c*/ 	.word	0x00014560


	//   ....[102]....
        /*0460*/ 	.word	0x000145f0


	//   ....[103]....
        /*0464*/ 	.word	0x00014680


	//   ....[104]....
        /*0468*/ 	.word	0x000146f0


	//   ....[105]....
        /*046c*/ 	.word	0x00014770


	//   ....[106]....
        /*0470*/ 	.word	0x00014820


	//   ....[107]....
        /*0474*/ 	.word	0x000148a0


	//   ....[108]....
        /*0478*/ 	.word	0x00014940


	//   ....[109]....
        /*047c*/ 	.word	0x000149c0


	//   ....[110]....
        /*0480*/ 	.word	0x00014a50


	//   ....[111]....
        /*0484*/ 	.word	0x00014b80


	//   ....[112]....
        /*0488*/ 	.word	0x00014c80


	//   ....[113]....
        /*048c*/ 	.word	0x00014ea0


	//   ....[114]....
        /*0490*/ 	.word	0x00014ef0


	//   ....[115]....
        /*0494*/ 	.word	0x000150b0


	//   ....[116]....
        /*0498*/ 	.word	0x00015100


	//   ....[117]....
        /*049c*/ 	.word	0x000152c0


	//   ....[118]....
        /*04a0*/ 	.word	0x00015310


	//   ....[119]....
        /*04a4*/ 	.word	0x000153f0


	//   ....[120]....
        /*04a8*/ 	.word	0x00015490


	//   ....[121]....
        /*04ac*/ 	.word	0x000154f0


	//   ....[122]....
        /*04b0*/ 	.word	0x00015590


	//   ....[123]....
        /*04b4*/ 	.word	0x000155f0


	//   ....[124]....
        /*04b8*/ 	.word	0x00015690


	//   ....[125]....
        /*04bc*/ 	.word	0x000156f0


	//   ....[126]....
        /*04c0*/ 	.word	0x00015790


	//   ....[127]....
        /*04c4*/ 	.word	0x00015870


	//   ....[128]....
        /*04c8*/ 	.word	0x00015940


	//   ....[129]....
        /*04cc*/ 	.word	0x00015a30


	//   ....[130]....
        /*04d0*/ 	.word	0x00015b40


	//   ....[131]....
        /*04d4*/ 	.word	0x00015c50


	//   ....[132]....
        /*04d8*/ 	.word	0x00015d30


	//   ....[133]....
        /*04dc*/ 	.word	0x00015e40


	//   ....[134]....
        /*04e0*/ 	.word	0x00015f20


	//   ....[135]....
        /*04e4*/ 	.word	0x00015fb0


	//   ....[136]....
        /*04e8*/ 	.word	0x000160d0


	//----- nvinfo : EIATTR_REG_RECONFIG
	.align		4
.L_316:
        /*04ec*/ 	.byte	0x01, 0x54
	.zero		2


	//----- nvinfo : EIATTR_SYSCALL_OFFSETS
	.align		4
        /*04f0*/ 	.byte	0x04, 0x46
        /*04f2*/ 	.short	(.L_318 - .L_317)


	//   ....[0]....
.L_317:
        /*04f4*/ 	.word	0x00003e90


	//   ....[1]....
        /*04f8*/ 	.word	0x00010a40


	//   ....[2]....
        /*04fc*/ 	.word	0x00010b90


	//   ....[3]....
        /*0500*/ 	.word	0x00010c80


	//   ....[4]....
        /*0504*/ 	.word	0x000116d0


	//----- nvinfo : EIATTR_MBARRIER_INSTR_OFFSETS
	.align		4
.L_318:
        /*0508*/ 	.byte	0x04, 0x39
        /*050a*/ 	.short	(.L_320 - .L_319)


	//   ....[0]....
.L_319:
        /*050c*/ 	.word	0x00000180
        /*0510*/ 	.word	0x000000ff
        /*0514*/ 	.word	0x00028c00
        /*0518*/ 	.short	0x0100
        /*051a*/ 	.byte	0x08
	.zero		1


	//   ....[1]....
        /*051c*/ 	.word	0x00000190
        /*0520*/ 	.word	0x000000ff
        /*0524*/ 	.word	0x00028c20
        /*0528*/ 	.short	0x0100
        /*052a*/ 	.byte	0x08
	.zero		1


	//   ....[2]....
        /*052c*/ 	.word	0x00000240
        /*0530*/ 	.word	0x000000ff
        /*0534*/ 	.word	0x00028c30
        /*0538*/ 	.short	0x0100
        /*053a*/ 	.byte	0x06
	.zero		1


	//   ....[3]....
        /*053c*/ 	.word	0x00000250
        /*0540*/ 	.word	0x000000ff
        /*0544*/ 	.word	0x00028c40
        /*0548*/ 	.short	0x0100
        /*054a*/ 	.byte	0x06
	.zero		1


	//   ....[4]....
        /*054c*/ 	.word	0x00000260
        /*0550*/ 	.word	0x000000ff
        /*0554*/ 	.word	0x00028c38
        /*0558*/ 	.short	0x0100
        /*055a*/ 	.byte	0x06
	.zero		1


	//   ....[5]....
        /*055c*/ 	.word	0x00000270
        /*0560*/ 	.word	0x000000ff
        /*0564*/ 	.word	0x00028c48
        /*0568*/ 	.short	0x0100
        /*056a*/ 	.byte	0x06
	.zero		1


	//   ....[6]....
        /*056c*/ 	.word	0x000003a0
        /*0570*/ 	.word	0x000000ff
        /*0574*/ 	.word	0x00028c50
        /*0578*/ 	.short	0x0100
        /*057a*/ 	.byte	0x08
	.zero		1


	//   ....[7]....
        /*057c*/ 	.word	0x000003b0
        /*0580*/ 	.word	0x000000ff
        /*0584*/ 	.word	0x00028c60
        /*0588*/ 	.short	0x0100
        /*058a*/ 	.byte	0x08
	.zero		1


	//   ....[8]....
        /*058c*/ 	.word	0x000003c0
        /*0590*/ 	.word	0x000000ff
        /*0594*/ 	.word	0x00028c58
        /*0598*/ 	.short	0x0100
        /*059a*/ 	.byte	0x08
	.zero		1


	//   ....[9]....
        /*059c*/ 	.word	0x000003d0
        /*05a0*/ 	.word	0x000000ff
        /*05a4*/ 	.word	0x00028c68
        /*05a8*/ 	.short	0x0100
        /*05aa*/ 	.byte	0x08
	.zero		1


	//   ....[10]....
        /*05ac*/ 	.word	0x000004c0
        /*05b0*/ 	.word	0x000000ff
        /*05b4*/ 	.word	0x00028c70
        /*05b8*/ 	.short	0x0100
        /*05ba*/ 	.byte	0x06
	.zero		1


	//   ....[11]....
        /*05bc*/ 	.word	0x000004d0
        /*05c0*/ 	.word	0x000000ff
        /*05c4*/ 	.word	0x00028c80
        /*05c8*/ 	.short	0x0100
        /*05ca*/ 	.byte	0x06
	.zero		1


	//   ....[12]....
        /*05cc*/ 	.word	0x000004e0
        /*05d0*/ 	.word	0x000000ff
        /*05d4*/ 	.word	0x00028c78
        /*05d8*/ 	.short	0x0100
        /*05da*/ 	.byte	0x06
	.zero		1


	//   ....[13]....
        /*05dc*/ 	.word	0x000004f0
        /*05e0*/ 	.word	0x000000ff
        /*05e4*/ 	.word	0x00028c88
        /*05e8*/ 	.short	0x0100
        /*05ea*/ 	.byte	0x06
	.zero		1


	//   ....[14]....
        /*05ec*/ 	.word	0x00000620
        /*05f0*/ 	.word	0x000000ff
        /*05f4*/ 	.word	0x00028c90
        /*05f8*/ 	.short	0x0100
        /*05fa*/ 	.byte	0x08
	.zero		1


	//   ....[15]....
        /*05fc*/ 	.word	0x00000630
        /*0600*/ 	.word	0x000000ff
        /*0604*/ 	.word	0x00028ca0
        /*0608*/ 	.short	0x0100
        /*060a*/ 	.byte	0x08
	.zero		1


	//   ....[16]....
        /*060c*/ 	.word	0x00000640
        /*0610*/ 	.word	0x000000ff
        /*0614*/ 	.word	0x00028c98
        /*0618*/ 	.short	0x0100
        /*061a*/ 	.byte	0x08
	.zero		1


	//   ....[17]....
        /*061c*/ 	.word	0x00000650
        /*0620*/ 	.word	0x000000ff
        /*0624*/ 	.word	0x00028ca8
        /*0628*/ 	.short	0x0100
        /*062a*/ 	.byte	0x08
	.zero		1


	//   ....[18]....
        /*062c*/ 	.word	0x00000790
        /*0630*/ 	.word	0x000000ff
        /*0634*/ 	.word	0x00028cb0
        /*0638*/ 	.short	0x0100
        /*063a*/ 	.byte	0x08
	.zero		1


	//   ....[19]....
        /*063c*/ 	.word	0x000007a0
        /*0640*/ 	.word	0x000000ff
        /*0644*/ 	.word	0x00028cc0
        /*0648*/ 	.short	0x0100
        /*064a*/ 	.byte	0x08
	.zero		1


	//   ....[20]....
        /*064c*/ 	.word	0x000007b0
        /*0650*/ 	.word	0x000000ff
        /*0654*/ 	.word	0x00028cb8
        /*0658*/ 	.short	0x0100
        /*065a*/ 	.byte	0x08
	.zero		1


	//   ....[21]....
        /*065c*/ 	.word	0x000007c0
        /*0660*/ 	.word	0x000000ff
        /*0664*/ 	.word	0x00028cc8
        /*0668*/ 	.short	0x0100
        /*066a*/ 	.byte	0x08
	.zero		1


	//   ....[22]....
        /*066c*/ 	.word	0x00001c60
        /*0670*/ 	.word	0x000000ff
        /*0674*/ 	.word	0x00028c50
        /*0678*/ 	.short	0x010a
        /*067a*/ 	.byte	0x15
	.zero		1


	//   ....[23]....
        /*067c*/ 	.word	0x00001f20
        /*0680*/ 	.word	0x000000ff
        /*0684*/ 	.word	0x00000000
        /*0688*/ 	.short	0x0101
        /*068a*/ 	.byte	0x06
	.zero		1


	//   ....[24]....
        /*068c*/ 	.word	0x00002860
        /*0690*/ 	.word	0x000000ff
        /*0694*/ 	.word	0x00028c50
        /*0698*/ 	.short	0x010a
        /*069a*/ 	.byte	0x15
	.zero		1


	//   ....[25]....
        /*069c*/ 	.word	0x000028a0
        /*06a0*/ 	.word	0x000000ff
        /*06a4*/ 	.word	0x00028c50
        /*06a8*/ 	.short	0x010a
        /*06aa*/ 	.byte	0x15
	.zero		1


	//   ....[26]....
        /*06ac*/ 	.word	0x00002a80
        /*06b0*/ 	.word	0x000000ff
        /*06b4*/ 	.word	0x00000000
        /*06b8*/ 	.short	0x0101
        /*06ba*/ 	.byte	0x06
	.zero		1


	//   ....[27]....
        /*06bc*/ 	.word	0x00003f10
        /*06c0*/ 	.word	0x000000ff
        /*06c4*/ 	.word	0x00028c00
        /*06c8*/ 	.short	0x010a
        /*06ca*/ 	.byte	0x2a
	.zero		1


	//   ....[28]....
        /*06cc*/ 	.word	0x00003f90
        /*06d0*/ 	.word	0x00000009
        /*06d4*/ 	.word	0x00028c30
        /*06d8*/ 	.short	0x010a
        /*06da*/ 	.byte	0x3f
	.zero		1


	//   ....[29]....
        /*06dc*/ 	.word	0x00003fd0
        /*06e0*/ 	.word	0x00000009
        /*06e4*/ 	.word	0x00028c30
        /*06e8*/ 	.short	0x010a
        /*06ea*/ 	.byte	0x3f
	.zero		1


	//   ....[30]....
        /*06ec*/ 	.word	0x000043d0
        /*06f0*/ 	.word	0x000000ff
        /*06f4*/ 	.word	0x00000000
        /*06f8*/ 	.short	0x0101
        /*06fa*/ 	.byte	0x06
	.zero		1


	//   ....[31]....
        /*06fc*/ 	.word	0x00005a90
        /*0700*/ 	.word	0x00000009
        /*0704*/ 	.word	0x00028c50
        /*0708*/ 	.short	0x010a
        /*070a*/ 	.byte	0x3f
	.zero		1


	//   ....[32]....
        /*070c*/ 	.word	0x00005ad0
        /*0710*/ 	.word	0x00000009
        /*0714*/ 	.word	0x00028c50
        /*0718*/ 	.short	0x010a
        /*071a*/ 	.byte	0x3f
	.zero		1


	//   ....[33]....
        /*071c*/ 	.word	0x00005e00
        /*0720*/ 	.word	0x000000ff
        /*0724*/ 	.word	0x00000000
        /*0728*/ 	.short	0x0101
        /*072a*/ 	.byte	0x0e
	.zero		1


	//   ....[34]....
        /*072c*/ 	.word	0x00006100
        /*0730*/ 	.word	0x000000ff
        /*0734*/ 	.word	0x00028c30
        /*0738*/ 	.short	0x010a
        /*073a*/ 	.byte	0x15
	.zero		1


	//   ....[35]....
        /*073c*/ 	.word	0x00006140
        /*0740*/ 	.word	0x000000ff
        /*0744*/ 	.word	0x00028c30
        /*0748*/ 	.short	0x010a
        /*074a*/ 	.byte	0x15
	.zero		1


	//   ....[36]....
        /*074c*/ 	.word	0x00006400
        /*0750*/ 	.word	0x000000ff
        /*0754*/ 	.word	0x00000000
        /*0758*/ 	.short	0x0101
        /*075a*/ 	.byte	0x06
	.zero		1


	//   ....[37]....
        /*075c*/ 	.word	0x00008120
        /*0760*/ 	.word	0x000000ff
        /*0764*/ 	.word	0x00028c50
        /*0768*/ 	.short	0x010a
        /*076a*/ 	.byte	0x15
	.zero		1


	//   ....[38]....
        /*076c*/ 	.word	0x00008160
        /*0770*/ 	.word	0x000000ff
        /*0774*/ 	.word	0x00028c50
        /*0778*/ 	.short	0x010a
        /*077a*/ 	.byte	0x15
	.zero		1


	//   ....[39]....
        /*077c*/ 	.word	0x00008410
        /*0780*/ 	.word	0x000000ff
        /*0784*/ 	.word	0x00000000
        /*0788*/ 	.short	0x0101
        /*078a*/ 	.byte	0x15
	.zero		1


	//   ....[40]....
        /*078c*/ 	.word	0x00008780
        /*0790*/ 	.word	0x000000ff
        /*0794*/ 	.word	0x00028c30
        /*0798*/ 	.short	0x010a
        /*079a*/ 	.byte	0x15
	.zero		1


	//   ....[41]....
        /*079c*/ 	.word	0x000087c0
        /*07a0*/ 	.word	0x000000ff
        /*07a4*/ 	.word	0x00028c30
        /*07a8*/ 	.short	0x010a
        /*07aa*/ 	.byte	0x15
	.zero		1


	//   ....[42]....
        /*07ac*/ 	.word	0x000089c0
        /*07b0*/ 	.word	0x000000ff
        /*07b4*/ 	.word	0x00000000
        /*07b8*/ 	.short	0x0101
        /*07ba*/ 	.byte	0x06
	.zero		1


	//   ....[43]....
        /*07bc*/ 	.word	0x00009c70
        /*07c0*/ 	.word	0x000000ff
        /*07c4*/ 	.word	0x00028c50
        /*07c8*/ 	.short	0x010a
        /*07ca*/ 	.byte	0x15
	.zero		1


	//   ....[44]....
        /*07cc*/ 	.word	0x00009cb0
        /*07d0*/ 	.word	0x000000ff
        /*07d4*/ 	.word	0x00028c50
        /*07d8*/ 	.short	0x010a
        /*07da*/ 	.byte	0x15
	.zero		1


	//   ....[45]....
        /*07dc*/ 	.word	0x00009f40
        /*07e0*/ 	.word	0x000000ff
        /*07e4*/ 	.word	0x00000000
        /*07e8*/ 	.short	0x0101
        /*07ea*/ 	.byte	0x15
	.zero		1


	//   ....[46]....
        /*07ec*/ 	.word	0x0000a0a0
        /*07f0*/ 	.word	0x000000ff
        /*07f4*/ 	.word	0x00028c30
        /*07f8*/ 	.short	0x010a
        /*07fa*/ 	.byte	0x15
	.zero		1


	//   ....[47]....
        /*07fc*/ 	.word	0x0000a0e0
        /*0800*/ 	.word	0x000000ff
        /*0804*/ 	.word	0x00028c30
        /*0808*/ 	.short	0x010a
        /*080a*/ 	.byte	0x15
	.zero		1


	//   ....[48]....
        /*080c*/ 	.word	0x0000a380
        /*0810*/ 	.word	0x000000ff
        /*0814*/ 	.word	0x00000000
        /*0818*/ 	.short	0x0101
        /*081a*/ 	.byte	0x06
	.zero		1


	//   ....[49]....
        /*081c*/ 	.word	0x0000c0a0
        /*0820*/ 	.word	0x000000ff
        /*0824*/ 	.word	0x00028c50
        /*0828*/ 	.short	0x010a
        /*082a*/ 	.byte	0x15
	.zero		1


	//   ....[50]....
        /*082c*/ 	.word	0x0000c0e0
        /*0830*/ 	.word	0x000000ff
        /*0834*/ 	.word	0x00028c50
        /*0838*/ 	.short	0x010a
        /*083a*/ 	.byte	0x15
	.zero		1


	//   ....[51]....
        /*083c*/ 	.word	0x0000c390
        /*0840*/ 	.word	0x000000ff
        /*0844*/ 	.word	0x00000000
        /*0848*/ 	.short	0x0101
        /*084a*/ 	.byte	0x15
	.zero		1


	//   ....[52]....
        /*084c*/ 	.word	0x0000e870
        /*0850*/ 	.word	0x000000ff
        /*0854*/ 	.word	0x00000000
        /*0858*/ 	.short	0x0101
        /*085a*/ 	.byte	0x05
	.zero		1


	//   ....[53]....
        /*085c*/ 	.word	0x00011080
        /*0860*/ 	.word	0x00000019
        /*0864*/ 	.word	0x00028c40
        /*0868*/ 	.short	0x010a
        /*086a*/ 	.byte	0x3f
	.zero		1


	//   ....[54]....
        /*086c*/ 	.word	0x000114b0
        /*0870*/ 	.word	0x00000019
        /*0874*/ 	.word	0x00028c30
        /*0878*/ 	.short	0x0107
        /*087a*/ 	.byte	0x3f
	.zero		1


	//   ....[55]....
        /*087c*/ 	.word	0x00011580
        /*0880*/ 	.word	0x00000019
        /*0884*/ 	.word	0x00028c30
        /*0888*/ 	.short	0x0101
        /*088a*/ 	.byte	0x3f
	.zero		1


	//   ....[56]....
        /*088c*/ 	.word	0x00011c60
        /*0890*/ 	.word	0x00000011
        /*0894*/ 	.word	0x00028c00
        /*0898*/ 	.short	0x0107
        /*089a*/ 	.byte	0x3f
	.zero		1


	//   ....[57]....
        /*089c*/ 	.word	0x00011d50
        /*08a0*/ 	.word	0x00000011
        /*08a4*/ 	.word	0x00028c00
        /*08a8*/ 	.short	0x0101
        /*08aa*/ 	.byte	0x3f
	.zero		1


	//   ....[58]....
        /*08ac*/ 	.word	0x00011d70
        /*08b0*/ 	.word	0x00000011
        /*08b4*/ 	.word	0x00028c20
        /*08b8*/ 	.short	0x010a
        /*08ba*/ 	.byte	0x3f
	.zero		1


	//   ....[59]....
        /*08bc*/ 	.word	0x00011e00
        /*08c0*/ 	.word	0x00000019
        /*08c4*/ 	.word	0x00028c60
        /*08c8*/ 	.short	0x010a
        /*08ca*/ 	.byte	0x3f
	.zero		1


	//   ....[60]....
        /*08cc*/ 	.word	0x00012660
        /*08d0*/ 	.word	0x00000019
        /*08d4*/ 	.word	0x00028c50
        /*08d8*/ 	.short	0x0107
        /*08da*/ 	.byte	0x3f
	.zero		1


	//   ....[61]....
        /*08dc*/ 	.word	0x00012730
        /*08e0*/ 	.word	0x00000019
        /*08e4*/ 	.word	0x00028c50
        /*08e8*/ 	.short	0x0101
        /*08ea*/ 	.byte	0x3f
	.zero		1


	//   ....[62]....
        /*08ec*/ 	.word	0x00012a60
        /*08f0*/ 	.word	0x00000008
        /*08f4*/ 	.word	0x00028c40
        /*08f8*/ 	.short	0x010a
        /*08fa*/ 	.byte	0x3f
	.zero		1


	//   ....[63]....
        /*08fc*/ 	.word	0x00012d90
        /*0900*/ 	.word	0x00000008
        /*0904*/ 	.word	0x00028c30
        /*0908*/ 	.short	0x0107
        /*090a*/ 	.byte	0x3f
	.zero		1


	//   ....[64]....
        /*090c*/ 	.word	0x00012e50
        /*0910*/ 	.word	0x00000008
        /*0914*/ 	.word	0x00028c30
        /*0918*/ 	.short	0x0101
        /*091a*/ 	.byte	0x3f
	.zero		1


	//   ....[65]....
        /*091c*/ 	.word	0x00012e80
        /*0920*/ 	.word	0x00000008
        /*0924*/ 	.word	0x00028c60
        /*0928*/ 	.short	0x010a
        /*092a*/ 	.byte	0x3f
	.zero		1


	//   ....[66]....
        /*092c*/ 	.word	0x000134e0
        /*0930*/ 	.word	0x00000008
        /*0934*/ 	.word	0x00028c50
        /*0938*/ 	.short	0x0107
        /*093a*/ 	.byte	0x3f
	.zero		1


	//   ....[67]....
        /*093c*/ 	.word	0x000135a0
        /*0940*/ 	.word	0x00000008
        /*0944*/ 	.word	0x00028c50
        /*0948*/ 	.short	0x0101
        /*094a*/ 	.byte	0x3f
	.zero		1


	//   ....[68]....
        /*094c*/ 	.word	0x00013980
        /*0950*/ 	.word	0x00000007
        /*0954*/ 	.word	0x00028c20
        /*0958*/ 	.short	0x010a
        /*095a*/ 	.byte	0x3f
	.zero		1


	//   ....[69]....
        /*095c*/ 	.word	0x00013b00
        /*0960*/ 	.word	0x00000005
        /*0964*/ 	.word	0x00028c40
        /*0968*/ 	.short	0x010a
        /*096a*/ 	.byte	0x3f
	.zero		1


	//   ....[70]....
        /*096c*/ 	.word	0x00013ba0
        /*0970*/ 	.word	0x00000003
        /*0974*/ 	.word	0x00028c40
        /*0978*/ 	.short	0x010a
        /*097a*/ 	.byte	0x3f
	.zero		1


	//   ....[71]....
        /*097c*/ 	.word	0x00013be0
        /*0980*/ 	.word	0x00000005
        /*0984*/ 	.word	0x00028c60
        /*0988*/ 	.short	0x010a
        /*098a*/ 	.byte	0x3f
	.zero		1


	//   ....[72]....
        /*098c*/ 	.word	0x00013c20
        /*0990*/ 	.word	0x00000003
        /*0994*/ 	.word	0x00028c60
        /*0998*/ 	.short	0x010a
        /*099a*/ 	.byte	0x3f
	.zero		1


	//   ....[73]....
        /*099c*/ 	.word	0x00013c90
        /*09a0*/ 	.word	0x00000003
        /*09a4*/ 	.word	0x00028c50
        /*09a8*/ 	.short	0x010a
        /*09aa*/ 	.byte	0x3f
	.zero		1


	//   ....[74]....
        /*09ac*/ 	.word	0x00013cf0
        /*09b0*/ 	.word	0x00000003
        /*09b4*/ 	.word	0x00028c50
        /*09b8*/ 	.short	0x010a
        /*09ba*/ 	.byte	0x3f
	.zero		1


	//   ....[75]....
        /*09bc*/ 	.word	0x00013d50
        /*09c0*/ 	.word	0x00000003
        /*09c4*/ 	.word	0x00028c00
        /*09c8*/ 	.short	0x010a
        /*09ca*/ 	.byte	0x3f
	.zero		1


	//   ....[76]....
        /*09cc*/ 	.word	0x00013da0
        /*09d0*/ 	.word	0x00000009
        /*09d4*/ 	.word	0x00028c30
        /*09d8*/ 	.short	0x010a
        /*09da*/ 	.byte	0x3f
	.zero		1


	//   ....[77]....
        /*09dc*/ 	.word	0x00013df0
        /*09e0*/ 	.word	0x00000009
        /*09e4*/ 	.word	0x00028c50
        /*09e8*/ 	.short	0x010a
        /*09ea*/ 	.byte	0x3f
	.zero		1


	//   ....[78]....
        /*09ec*/ 	.word	0x00013e50
        /*09f0*/ 	.word	0x00000006
        /*09f4*/ 	.word	0x00028c30
        /*09f8*/ 	.short	0x010a
        /*09fa*/ 	.byte	0x3f
	.zero		1


	//   ....[79]....
        /*09fc*/ 	.word	0x00013eb0
        /*0a00*/ 	.word	0x0000000a
        /*0a04*/ 	.word	0x00028c50
        /*0a08*/ 	.short	0x010a
        /*0a0a*/ 	.byte	0x3f
	.zero		1


	//   ....[80]....
        /*0a0c*/ 	.word	0x00013f10
        /*0a10*/ 	.word	0x00000006
        /*0a14*/ 	.word	0x00028c30
        /*0a18*/ 	.short	0x010a
        /*0a1a*/ 	.byte	0x3f
	.zero		1


	//   ....[81]....
        /*0a1c*/ 	.word	0x00013f70
        /*0a20*/ 	.word	0x00000008
        /*0a24*/ 	.word	0x00028c50
        /*0a28*/ 	.short	0x010a
        /*0a2a*/ 	.byte	0x3f
	.zero		1


	//   ....[82]....
        /*0a2c*/ 	.word	0x00013fd0
        /*0a30*/ 	.word	0x00000005
        /*0a34*/ 	.word	0x00028c30
        /*0a38*/ 	.short	0x010a
        /*0a3a*/ 	.byte	0x3f
	.zero		1


	//   ....[83]....
        /*0a3c*/ 	.word	0x00014030
        /*0a40*/ 	.word	0x00000007
        /*0a44*/ 	.word	0x00028c50
        /*0a48*/ 	.short	0x010a
        /*0a4a*/ 	.byte	0x3f
	.zero		1


	//   ....[84]....
        /*0a4c*/ 	.word	0x00014130
        /*0a50*/ 	.word	0x00000019
        /*0a54*/ 	.word	0x00028c40
        /*0a58*/ 	.short	0x010a
        /*0a5a*/ 	.byte	0x3f
	.zero		1


	//   ....[85]....
        /*0a5c*/ 	.word	0x00014a80
        /*0a60*/ 	.word	0x00000011
        /*0a64*/ 	.word	0x00028c20
        /*0a68*/ 	.short	0x010a
        /*0a6a*/ 	.byte	0x3f
	.zero		1


	//   ....[86]....
        /*0a6c*/ 	.word	0x00014ad0
        /*0a70*/ 	.word	0x00000019
        /*0a74*/ 	.word	0x00028c60
        /*0a78*/ 	.short	0x010a
        /*0a7a*/ 	.byte	0x3f
	.zero		1


	//   ....[87]....
        /*0a7c*/ 	.word	0x00015340
        /*0a80*/ 	.word	0x00000008
        /*0a84*/ 	.word	0x00028c40
        /*0a88*/ 	.short	0x010a
        /*0a8a*/ 	.byte	0x3f
	.zero		1


	//   ....[88]....
        /*0a8c*/ 	.word	0x000157c0
        /*0a90*/ 	.word	0x00000008
        /*0a94*/ 	.word	0x00028c60
        /*0a98*/ 	.short	0x010a
        /*0a9a*/ 	.byte	0x3f
	.zero		1


	//   ....[89]....
        /*0a9c*/ 	.word	0x00015ff0
        /*0aa0*/ 	.word	0x00000007
        /*0aa4*/ 	.word	0x00028c20
        /*0aa8*/ 	.short	0x010a
        /*0aaa*/ 	.byte	0x3f
	.zero		1


	//   ....[90]....
        /*0aac*/ 	.word	0x00016190
        /*0ab0*/ 	.word	0x00000005
        /*0ab4*/ 	.word	0x00028c40
        /*0ab8*/ 	.short	0x010a
        /*0aba*/ 	.byte	0x3f
	.zero		1


	//   ....[91]....
        /*0abc*/ 	.word	0x000161e0
        /*0ac0*/ 	.word	0x00000003
        /*0ac4*/ 	.word	0x00028c40
        /*0ac8*/ 	.short	0x010a
        /*0aca*/ 	.byte	0x3f
	.zero		1


	//   ....[92]....
        /*0acc*/ 	.word	0x00016230
        /*0ad0*/ 	.word	0x00000005
        /*0ad4*/ 	.word	0x00028c60
        /*0ad8*/ 	.short	0x010a
        /*0ada*/ 	.byte	0x3f
	.zero		1


	//----- nvinfo : EIATTR_NUM_MBARRIERS
	.align		4
.L_320:
        /*0adc*/ 	.byte	0x03, 0x38
        /*0ade*/ 	.short	0x0016


	//----- nvinfo : EIATTR_EXIT_INSTR_OFFSETS
	.align		4
        /*0ae0*/ 	.byte	0x04, 0x1c
        /*0ae2*/ 	.short	(.L_322 - .L_321)


	//   ....[0]....
.L_321:
        /*0ae4*/ 	.word	0x00000930


	//   ....[1]....
        /*0ae8*/ 	.word	0x0000f970


	//   ....[2]....
        /*0aec*/ 	.word	0x00013c70


	//----- nvinfo : EIATTR_MAX_THREADS
	.align		4
.L_322:
        /*0af0*/ 	.byte	0x04, 0x05
        /*0af2*/ 	.short	(.L_324 - .L_323)
.L_323:
        /*0af4*/ 	.word	0x00000180
        /*0af8*/ 	.word	0x00000001
        /*0afc*/ 	.word	0x00000001


	//----- nvinfo : EIATTR_CRS_STACK_SIZE
	.align		4
.L_324:
        /*0b00*/ 	.byte	0x04, 0x1e
        /*0b02*/ 	.short	(.L_326 - .L_325)
.L_325:
        /*0b04*/ 	.word	0x00000000


	//----- nvinfo : EIATTR_CBANK_PARAM_SIZE
	.align		4
.L_326:
        /*0b08*/ 	.byte	0x03, 0x19
        /*0b0a*/ 	.short	0x0af0


	//----- nvinfo : EIATTR_PARAM_CBANK
	.align		4
        /*0b0c*/ 	.byte	0x04, 0x0a
        /*0b0e*/ 	.short	(.L_328 - .L_327)
	.align		4
.L_327:
        /*0b10*/ 	.word	index@(.nv.constant0._ZN7cutlass13device_kernelIN5flash11enable_sm90INS1_16FlashAttnFwdSm90INS1_25CollectiveMainloopFwdSm90ILi2EN4cute5tupleIJNS5_1CILi1EEES8_S8_EEENS6_IJNS7_ILi64EEESA_SA_EEELi512ENS_6half_tEfNS_4arch4Sm90ELb0ELb1ELb0ELb0ELb1ELb0ELb0ELb0ELb0ELb1ELb0ELb0EEENS1_21CollectiveEpilogueFwdINS6_IJSA_NS7_ILi512EEESA_EEES9_SC_SE_Li256ELb0ELb1ELb0ELb0EEENS1_30DynamicPersistentTileSchedulerILi256ELi128ELb0ELb1ELb1EEEEEEEEEvNT_6ParamsE)
        /*0b14*/ 	.short	0x0210
        /*0b16*/ 	.short	0x0af0


	//----- nvinfo : EIATTR_SW_WAR
	.align		4
.L_328:
        /*0b18*/ 	.byte	0x04, 0x36
        /*0b1a*/ 	.short	(.L_330 - .L_329)
.L_329:
        /*0b1c*/ 	.word	0x00000008
.L_330:


//--------------------- .nv.info._ZN7cutlass13device_kernelIN5flash11enable_sm90INS1_16FlashAttnFwdSm90INS1_25CollectiveMainloopFwdSm90ILi2EN4cute5tupleIJNS5_1CILi1EEES8_S8_EEENS6_IJNS7_ILi64EEESA_SA_EEELi512ENS_6half_tEfNS_4arch4Sm90ELb0ELb1ELb0ELb0ELb1ELb0ELb1ELb0ELb0ELb1ELb0ELb0EEENS1_21CollectiveEpilogueFwdINS6_IJSA_NS7_ILi512EEESA_EEES9_SC_SE_Li256ELb0ELb1ELb0ELb0EEENS1_30DynamicPersistentTileSchedulerILi256ELi128ELb0ELb1ELb1EEEEEEEEEvNT_6ParamsE --------------------------
	.section	.nv.info._ZN7cutlass13device_kernelIN5flash11enable_sm90INS1_16FlashAttnFwdSm90INS1_25CollectiveMainloopFwdSm90ILi2EN4cute5tupleIJNS5_1CILi1EEES8_S8_EEENS6_IJNS7_ILi64EEESA_SA_EEELi512ENS_6half_tEfNS_4arch4Sm90ELb0ELb1ELb0ELb0ELb1ELb0ELb1ELb0ELb0ELb1ELb0ELb0EEENS1_21CollectiveEpilogueFwdINS6_IJSA_NS7_ILi512EEESA_EEES9_SC_SE_Li256ELb0ELb1ELb0ELb0EEENS1_30DynamicPersistentTileSchedulerILi256ELi128ELb0ELb1ELb1EEEEEEEEEvNT_6ParamsE,"",@"SHT_CUDA_INFO"
	.sectionflags	@""
	.align	4


	//----- nvinfo : EIATTR_CUDA_API_VERSION
	.align		4
        /*0000*/ 	.byte	0x04, 0x37
        /*0002*/ 	.short	(.L_332 - .L_331)
.L_331:
        /*0004*/ 	.word	0x00000082


	//----- nvinfo : EIATTR_KPARAM_INFO
	.align		4
.L_332:
        /*0008*/ 	.byte	0x04, 0x17
        /*000a*/ 	.short	(.L_334 - .L_333)
.L_333:
        /*000c*/ 	.word	0x00000000
        /*0010*/ 	.short	0x0000
        /*0012*/ 	.short	0x0070
        /*0014*/ 	.byte	0x00, 0xf0, 0x01, 0x2e


	//----- nvinfo : EIATTR_SPARSE_MMA_MASK
	.align		4
.L_334:
        /*0018*/ 	.byte	0x03, 0x50
        /*001a*/ 	.short	0x0000


	//----- nvinfo : EIATTR_MAXREG_COUNT
	.align		4
        /*001c*/ 	.byte	0x03, 0x1b
        /*001e*/ 	.short	0x00a8


	//----- nvinfo : EIATTR_NUM_BARRIERS
	.align		4
        /*0020*/ 	.byte	0x02, 0x4c
        /*0022*/ 	.byte	0x10
	.zero		1


	//----- nvinfo : EIATTR_EXTERNS
	.align		4
        /*0024*/ 	.byte	0x04, 0x0f
        /*0026*/ 	.short	(.L_336 - .L_335)


	//   ....[0]....
	.align		4
.L_335:
        /*0028*/ 	.word	index@(__assertfail)


	//----- nvinfo : EIATTR_ANNOTATIONS
	.align		4
.L_336:
        /*002c*/ 	.byte	0x04, 0x55
        /*002e*/ 	.short	(.L_338 - .L_337)


	//   ....[0]....
.L_337:
        /* <DEDUP_REMOVED lines=10> */


	//----- nvinfo : EIATTR_MERCURY_ISA_VERSION
	.align		4
.L_338:
        /*00c0*/ 	.byte	0x03, 0x5f
        /*00c2*/ 	.short	0x0101


	//----- nvinfo : EIATTR_INT_WARP_WIDE_INSTR_OFFSETS
	.align		4
        /*00c4*/ 	.byte	0x04, 0x31
        /*00c6*/ 	.short	(.L_340 - .L_339)


	//   ....[0]....
.L_339:
        /*00c8*/ 	.word	0x000000d0


	//   ....[1]....
        /*00cc*/ 	.word	0x000000e0


	//   ....[2]....
        /*00d0*/ 	.word	0x000000f0


	//   ....[3]....
        /*00d4*/ 	.word	0x00000190


	//   ....[4]....
        /*00d8*/ 	.word	0x00014a30


	//   ....[5]....
        /*00dc*/ 	.word	0x00014ac0


	//   ....[6]....
        /*00e0*/ 	.word	0x00018550


	//   ....[7]....
        /*00e4*/ 	.word	0x000185e0


	//----- nvinfo : EIATTR_COOP_GROUP_MASK_REGIDS
	.align		4
.L_340:
        /*00e8*/ 	.byte	0x04, 0x29
        /*00ea*/ 	.short	(.L_342 - .L_341)


	//   ....[0]....
.L_341:
        /*00ec*/ 	.word	0xffffffff


	//   ....[1]....
        /*00f0*/ 	.word	0xffffffff


	//   ....[2]....
        /*00f4*/ 	.word	0xffffffff


	//   ....[3]....
        /*00f8*/ 	.word	0xffffffff


	//   ....[4]....
        /*00fc*/ 	.word	0xffffffff


	//   ....[5]....
        /*0100*/ 	.word	0xffffffff


	//   ....[6]....
        /*0104*/ 	.word	0xffffffff


	//   ....[7]....
        /*0108*/ 	.word	0xffffffff


	//   ....[8]....
        /*010c*/ 	.word	0xffffffff


	//   ....[9]....
        /*0110*/ 	.word	0xffffffff


	//   ....[10]....
        /*0114*/ 	.word	0xffffffff


	//   ....[11]....
        /*0118*/ 	.word	0xffffffff


	//   ....[12]....
        /*011c*/ 	.word	0xffffffff


	//   ....[13]....
        /*0120*/ 	.word	0xffffffff


	//   ....[14]....
        /*0124*/ 	.word	0xffffffff


	//   ....[15]....
        /*0128*/ 	.word	0xffffffff


	//   ....[16]....
        /*012c*/ 	.word	0xffffffff


	//   ....[17]....
        /*0130*/ 	.word	0xffffffff


	//   ....[18]....
        /*0134*/ 	.word	0xffffffff


	//   ....[19]....
        /*0138*/ 	.word	0xffffffff


	//   ....[20]....
        /*013c*/ 	.word	0xffffffff


	//   ....[21]....
        /*0140*/ 	.word	0xffffffff


	//   ....[22]....
        /*0144*/ 	.word	0xffffffff


	//   ....[23]....
        /*0148*/ 	.word	0xffffffff


	//   ....[24]....
        /*014c*/ 	.word	0xffffffff


	//   ....[25]....
        /*0150*/ 	.word	0xffffffff


	//   ....[26]....
        /*0154*/ 	.word	0xffffffff


	//   ....[27]....
        /*0158*/ 	.word	0xffffffff


	//   ....[28]....
        /*015c*/ 	.word	0xffffffff


	//   ....[29]....
        /*0160*/ 	.word	0xffffffff


	//   ....[30]....
        /*0164*/ 	.word	0xffffffff


	//   ....[31]....
        /*0168*/ 	.word	0xffffffff


	//   ....[32]....
        /*016c*/ 	.word	0xffffffff


	//   ....[33]....
        /*0170*/ 	.word	0xffffffff


	//   ....[34]....
        /*0174*/ 	.word	0xffffffff


	//   ....[35]....
        /*0178*/ 	.word	0xffffffff


	//   ....[36]....
        /*017c*/ 	.word	0xffffffff


	//   ....[37]....
        /*0180*/ 	.word	0xffffffff


	//   ....[38]....
        /*0184*/ 	.word	0xffffffff


	//   ....[39]....
        /*0188*/ 	.word	0xffffffff


	//   ....[40]....
        /*018c*/ 	.word	0xffffffff


	//   ....[41]....
        /*0190*/ 	.word	0xffffffff


	//   ....[42]....
        /*0194*/ 	.word	0xffffffff


	//   ....[43]....
        /*0198*/ 	.word	0xffffffff


	//   ....[44]....
        /*019c*/ 	.word	0xffffffff


	//   ....[45]....
        /*01a0*/ 	.word	0xffffffff


	//   ....[46]....
        /*01a4*/ 	.word	0xffffffff


	//   ....[47]....
        /*01a8*/ 	.word	0xffffffff


	//   ....[48]....
        /*01ac*/ 	.word	0xffffffff


	//   ....[49]....
        /*01b0*/ 	.word	0xffffffff


	//   ....[50]....
        /*01b4*/ 	.word	0xffffffff


	//   ....[51]....
        /*01b8*/ 	.word	0xffffffff


	//   ....[52]....
        /*01bc*/ 	.word	0xffffffff


	//   ....[53]....
        /*01c0*/ 	.word	0xffffffff


	//   ....[54]....
        /*01c4*/ 	.word	0xffffffff


	//   ....[55]....
        /*01c8*/ 	.word	0xffffffff


	//   ....[56]....
        /*01cc*/ 	.word	0xffffffff


	//   ....[57]....
        /*01d0*/ 	.word	0xffffffff


	//   ....[58]....
        /*01d4*/ 	.word	0xffffffff


	//   ....[59]....
        /*01d8*/ 	.word	0xffffffff


	//   ....[60]....
        /*01dc*/ 	.word	0xffffffff


	//   ....[61]....
        /*01e0*/ 	.word	0xffffffff


	//   ....[62]....
        /*01e4*/ 	.word	0xffffffff


	//   ....[63]....
        /*01e8*/ 	.word	0xffffffff


	//   ....[64]....
        /*01ec*/ 	.word	0xffffffff


	//   ....[65]....
        /*01f0*/ 	.word	0xffffffff


	//   ....[66]....
        /*01f4*/ 	.word	0xffffffff


	//   ....[67]....
        /*01f8*/ 	.word	0xffffffff


	//   ....[68]....
        /*01fc*/ 	.word	0xffffffff


	//   ....[69]....
        /*0200*/ 	.word	0xffffffff


	//   ....[70]....
        /*0204*/ 	.word	0xffffffff


	//   ....[71]....
        /*0208*/ 	.word	0xffffffff


	//   ....[72]....
        /*020c*/ 	.word	0xffffffff


	//   ....[73]....
        /*0210*/ 	.word	0xffffffff


	//   ....[74]....
        /*0214*/ 	.word	0xffffffff


	//   ....[75]....
        /*0218*/ 	.word	0xffffffff


	//   ....[76]....
        /*021c*/ 	.word	0xffffffff


	//   ....[77]....
        /*0220*/ 	.word	0xffffffff


	//   ....[78]....
        /*0224*/ 	.word	0xffffffff


	//   ....[79]....
        /*0228*/ 	.word	0xffffffff


	//   ....[80]....
        /*022c*/ 	.word	0xffffffff


	//   ....[81]....
        /*0230*/ 	.word	0xffffffff


	//   ....[82]....
        /*0234*/ 	.word	0xffffffff


	//   ....[83]....
        /*0238*/ 	.word	0xffffffff


	//   ....[84]....
        /*023c*/ 	.word	0xffffffff


	//   ....[85]....
        /*0240*/ 	.word	0xffffffff


	//   ....[86]....
        /*0244*/ 	.word	0xffffffff


	//   ....[87]....
        /*0248*/ 	.word	0xffffffff


	//   ....[88]....
        /*024c*/ 	.word	0xffffffff


	//   ....[89]....
        /*0250*/ 	.word	0xffffffff


	//   ....[90]....
        /*0254*/ 	.word	0xffffffff


	//   ....[91]....
        /*0258*/ 	.word	0xffffffff


	//   ....[92]....
        /*025c*/ 	.word	0xffffffff


	//   ....[93]....
        /*0260*/ 	.word	0xffffffff


	//   ....[94]....
        /*0264*/ 	.word	0xffffffff


	//   ....[95]....
        /*0268*/ 	.word	0xffffffff


	//   ....[96]....
        /*026c*/ 	.word	0xffffffff


	//   ....[97]....
        /*0270*/ 	.word	0xffffffff


	//   ....[98]....
        /*0274*/ 	.word	0xffffffff


	//   ....[99]....
        /*0278*/ 	.word	0xffffffff


	//   ....[100]....
        /*027c*/ 	.word	0xffffffff


	//   ....[101]....
        /*0280*/ 	.word	0xffffffff


	//   ....[102]....
        /*0284*/ 	.word	0xffffffff


	//   ....[103]....
        /*0288*/ 	.word	0xffffffff


	//   ....[104]....
        /*028c*/ 	.word	0xffffffff


	//   ....[105]....
        /*0290*/ 	.word	0xffffffff


	//   ....[106]....
        /*0294*/ 	.word	0x0500000f


	//   ....[107]....
        /*0298*/ 	.word	0x0500000f


	//   ....[108]....
        /*029c*/ 	.word	0x0500000f


	//   ....[109]....
        /*02a0*/ 	.word	0x0500000f


	//   ....[110]....
        /*02a4*/ 	.word	0x0500000f


	//   ....[111]....
        /*02a8*/ 	.word	0x0500000f


	//   ....[112]....
        /*02ac*/ 	.word	0x0500000f


	//   ....[113]....
        /*02b0*/ 	.word	0x0500000f


	//   ....[114]....
        /*02b4*/ 	.word	0x0500000f


	//   ....[115]....
        /*02b8*/ 	.word	0x0500000f


	//   ....[116]....
        /*02bc*/ 	.word	0x0500000f


	//   ....[117]....
        /*02c0*/ 	.word	0x0500000f


	//   ....[118]....
        /*02c4*/ 	.word	0x0500000f


	//   ....[119]....
        /*02c8*/ 	.word	0x0500000f


	//   ....[120]....
        /*02cc*/ 	.word	0x0500000f


	//   ....[121]....
        /*02d0*/ 	.word	0x0500000f


	//   ....[122]....
        /*02d4*/ 	.word	0x0500000f


	//   ....[123]....
        /*02d8*/ 	.word	0x0500000f


	//   ....[124]....
        /*02dc*/ 	.word	0x0500000f


	//   ....[125]....
        /*02e0*/ 	.word	0x0500000f


	//   ....[126]....
        /*02e4*/ 	.word	0x0500000f


	//   ....[127]....
        /*02e8*/ 	.word	0x0500000f


	//   ....[128]....
        /*02ec*/ 	.word	0x0500000f


	//   ....[129]....
        /*02f0*/ 	.word	0x0500000f


	//   ....[130]....
        /*02f4*/ 	.word	0x0500000f


	//   ....[131]....
        /*02f8*/ 	.word	0x0500000f


	//   ....[132]....
        /*02fc*/ 	.word	0x0500000f


	//   ....[133]....
        /*0300*/ 	.word	0x0500000f


	//   ....[134]....
        /*0304*/ 	.word	0x0500000f


	//   ....[135]....
        /*0308*/ 	.word	0x0500000f


	//   ....[136]....
        /*030c*/ 	.word	0x0500000f


	//   ....[137]....
        /*0310*/ 	.word	0x0500000f


	//   ....[138]....
        /*0314*/ 	.word	0x0500000f


	//   ....[139]....
        /*0318*/ 	.word	0x0500000f


	//   ....[140]....
        /*031c*/ 	.word	0x0500000f


	//   ....[141]....
        /*0320*/ 	.word	0x0500000f


	//   ....[142]....
        /*0324*/ 	.word	0x0500000f


	//   ....[143]....
        /*0328*/ 	.word	0x0500000f


	//   ....[144]....
        /*032c*/ 	.word	0x0500000f


	//   ....[145]....
        /*0330*/ 	.word	0x0500000f


	//   ....[146]....
        /*0334*/ 	.word	0x0500000f


	//   ....[147]....
        /*0338*/ 	.word	0x0500000f


	//   ....[148]....
        /*033c*/ 	.word	0x0500000f


	//   ....[149]....
        /*0340*/ 	.word	0x0500000f


	//   ....[150]....
        /*0344*/ 	.word	0x0500000f


	//   ....[151]....
        /*0348*/ 	.word	0x0500000f


	//   ....[152]....
        /*034c*/ 	.word	0x0500000f


	//   ....[153]....
        /*0350*/ 	.word	0x0500000f


	//   ....[154]....
        /*0354*/ 	.word	0x0500000f


	//   ....[155]....
        /*0358*/ 	.word	0x0500000f


	//   ....[156]....
        /*035c*/ 	.word	0x0500000f


	//----- nvinfo : EIATTR_COOP_GROUP_INSTR_OFFSETS
	.align		4
.L_342:
        /*0360*/ 	.byte	0x04, 0x28
        /*0362*/ 	.short	(.L_344 - .L_343)


	//   ....[0]....
.L_343:
        /*0364*/ 	.word	0x00000080


	//   ....[1]....
        /*0368*/ 	.word	0x00000090


	//   ....[2]....
        /*036c*/ 	.word	0x000002c0


	//   ....[3]....
        /*0370*/ 	.word	0x00000420


	//   ....[4]....
        /*0374*/ 	.word	0x00000540


	//   ....[5]....
        /*0378*/ 	.word	0x000006a0


	//   ....[6]....
        /*037c*/ 	.word	0x00001b50


	//   ....[7]....
        /*0380*/ 	.word	0x00003b50


	//   ....[8]....
        /*0384*/ 	.word	0x000042b0


	//   ....[9]....
        /*0388*/ 	.word	0x000053b0


	//   ....[10]....
        /*038c*/ 	.word	0x00005610


	//   ....[11]....
        /*0390*/ 	.word	0x00005f10


	//   ....[12]....
        /*0394*/ 	.word	0x00006020


	//   ....[13]....
        /*0398*/ 	.word	0x00006420


	//   ....[14]....
        /*039c*/ 	.word	0x000064e0


	//   ....[15]....
        /*03a0*/ 	.word	0x00006c10


	//   ....[16]....
        /*03a4*/ 	.word	0x00007270


	//   ....[17]....
        /*03a8*/ 	.word	0x00008340


	//   ....[18]....
        /*03ac*/ 	.word	0x00008560


	//   ....[19]....
        /*03b0*/ 	.word	0x00008c70


	//   ....[20]....
        /*03b4*/ 	.word	0x00008d70


	//   ....[21]....
        /*03b8*/ 	.word	0x00009140


	//   ....[22]....
        /*03bc*/ 	.word	0x000091f0


	//   ....[23]....
        /*03c0*/ 	.word	0x0000a250


	//   ....[24]....
        /*03c4*/ 	.word	0x0000a950


	//   ....[25]....
        /*03c8*/ 	.word	0x0000bac0


	//   ....[26]....
        /*03cc*/ 	.word	0x0000baf0


	//   ....[27]....
        /*03d0*/ 	.word	0x0000bdb0


	//   ....[28]....
        /*03d4*/ 	.word	0x0000bf80


	//   ....[29]....
        /*03d8*/ 	.word	0x0000ce10


	//   ....[30]....
        /*03dc*/ 	.word	0x0000d290


	//   ....[31]....
        /*03e0*/ 	.word	0x0000e360


	//   ....[32]....
        /*03e4*/ 	.word	0x0000e580


	//   ....[33]....
        /*03e8*/ 	.word	0x0000ec80


	//   ....[34]....
        /*03ec*/ 	.word	0x0000ed80


	//   ....[35]....
        /*03f0*/ 	.word	0x0000f160


	//   ....[36]....
        /*03f4*/ 	.word	0x0000f210


	//   ....[37]....
        /*03f8*/ 	.word	0x00010240


	//   ....[38]....
        /*03fc*/ 	.word	0x00010310


	//   ....[39]....
        /*0400*/ 	.word	0x00010340


	//   ....[40]....
        /*0404*/ 	.word	0x000103b0


	//   ....[41]....
        /*0408*/ 	.word	0x000103c0


	//   ....[42]....
        /*040c*/ 	.word	0x00011530


	//   ....[43]....
        /*0410*/ 	.word	0x00012110


	//   ....[44]....
        /*0414*/ 	.word	0x00012150


	//   ....[45]....
        /*0418*/ 	.word	0x00012180


	//   ....[46]....
        /*041c*/ 	.word	0x000121a0


	//   ....[47]....
        /*0420*/ 	.word	0x000127b0


	//   ....[48]....
        /*0424*/ 	.word	0x000127d0


	//   ....[49]....
        /*0428*/ 	.word	0x00012a50


	//   ....[50]....
        /*042c*/ 	.word	0x00012a70


	//   ....[51]....
        /*0430*/ 	.word	0x000133e0


	//   ....[52]....
        /*0434*/ 	.word	0x00013410


	//   ....[53]....
        /*0438*/ 	.word	0x00013650


	//   ....[54]....
        /*043c*/ 	.word	0x00013670


	//   ....[55]....
        /*0440*/ 	.word	0x00013950


	//   ....[56]....
        /*0444*/ 	.word	0x000154f0


	//   ....[57]....
        /*0448*/ 	.word	0x00015510


	//   ....[58]....
        /*044c*/ 	.word	0x00015530


	//   ....[59]....
        /*0450*/ 	.word	0x000155a0


	//   ....[60]....
        /*0454*/ 	.word	0x000155d0


	//   ....[61]....
        /*0458*/ 	.word	0x00015640


	//   ....[62]....
        /*045c*/ 	.word	0x00015670


	//   ....[63]....
        /*0460*/ 	.word	0x00015680


	//   ....[64]....
        /*0464*/ 	.word	0x00015d70


	//   ....[65]....
        /*0468*/ 	.word	0x00015da0


	//   ....[66]....
        /*046c*/ 	.word	0x00015dd0


	//   ....[67]....
        /*0470*/ 	.word	0x00015e80


	//   ....[68]....
        /*0474*/ 	.word	0x00015ea0


	//   ....[69]....
        /*0478*/ 	.word	0x00015f30


	//   ....[70]....
        /*047c*/ 	.word	0x00015f50


	//   ....[71]....
        /*0480*/ 	.word	0x00015f60


	//   ....[72]....
        /*0484*/ 	.word	0x000165a0


	//   ....[73]....
        /*0488*/ 	.word	0x000165d0


	//   ....[74]....
        /*048c*/ 	.word	0x000165e0


	//   ....[75]....
        /*0490*/ 	.word	0x00016680


	//   ....[76]....
        /*0494*/ 	.word	0x00016790


	//   ....[77]....
        /*0498*/ 	.word	0x000167a0


	//   ....[78]....
        /*049c*/ 	.word	0x000167b0


	//   ....[79]....
        /*04a0*/ 	.word	0x000168c0


	//   ....[80]....
        /*04a4*/ 	.word	0x00016e70


	//   ....[81]....
        /*04a8*/ 	.word	0x00016ea0


	//   ....[82]....
        /*04ac*/ 	.word	0x00016ed0


	//   ....[83]....
        /*04b0*/ 	.word	0x00016f30


	//   ....[84]....
        /*04b4*/ 	.word	0x00017080


	//   ....[85]....
        /*04b8*/ 	.word	0x000170a0


	//   ....[86]....
        /*04bc*/ 	.word	0x000170b0


	//   ....[87]....
        /*04c0*/ 	.word	0x00017200


	//   ....[88]....
        /*04c4*/ 	.word	0x00017a90


	//   ....[89]....
        /*04c8*/ 	.word	0x00017ab0


	//   ....[90]....
        /*04cc*/ 	.word	0x00017b00


	//   ....[91]....
        /*04d0*/ 	.word	0x00017b10


	//   ....[92]....
        /*04d4*/ 	.word	0x00017b50


	//   ....[93]....
        /*04d8*/ 	.word	0x00017b60


	//   ....[94]....
        /*04dc*/ 	.word	0x00017b70


	//   ....[95]....
        /*04e0*/ 	.word	0x00017bb0


	//   ....[96]....
        /*04e4*/ 	.word	0x00017ed0


	//   ....[97]....
        /*04e8*/ 	.word	0x00017f10


	//   ....[98]....
        /*04ec*/ 	.word	0x00017f30


	//   ....[99]....
        /*04f0*/ 	.word	0x00017fa0


	//   ....[100]....
        /*04f4*/ 	.word	0x00017fc0


	//   ....[101]....
        /*04f8*/ 	.word	0x00017fe0


	//   ....[102]....
        /*04fc*/ 	.word	0x00018070


	//   ....[103]....
        /*0500*/ 	.word	0x00018110


	//   ....[104]....
        /*0504*/ 	.word	0x00018700


	//   ....[105]....
        /*0508*/ 	.word	0x000188e0


	//   ....[106]....
        /*050c*/ 	.word	0x00018f70


	//   ....[107]....
        /*0510*/ 	.word	0x00019050


	//   ....[108]....
        /*0514*/ 	.word	0x000190f0


	//   ....[109]....
        /*0518*/ 	.word	0x00019150


	//   ....[110]....
        /*051c*/ 	.word	0x00019230


	//   ....[111]....
        /*0520*/ 	.word	0x000192a0


	//   ....[112]....
        /*0524*/ 	.word	0x00019380


	//   ....[113]....
        /*0528*/ 	.word	0x000193f0


	//   ....[114]....
        /*052c*/ 	.word	0x000194c0


	//   ....[115]....
        /*0530*/ 	.word	0x00019560


	//   ....[116]....
        /*0534*/ 	.word	0x000195f0


	//   ....[117]....
        /*0538*/ 	.word	0x00019650


	//   ....[118]....
        /*053c*/ 	.word	0x00019750


	//   ....[119]....
        /*0540*/ 	.word	0x000197d0


	//   ....[120]....
        /*0544*/ 	.word	0x000198c0


	//   ....[121]....
        /*0548*/ 	.word	0x00019930


	//   ....[122]....
        /*054c*/ 	.word	0x00019a10


	//   ....[123]....
        /*0550*/ 	.word	0x00019aa0


	//   ....[124]....
        /*0554*/ 	.word	0x00019b40


	//   ....[125]....
        /*0558*/ 	.word	0x00019c60


	//   ....[126]....
        /*055c*/ 	.word	0x00019d50


	//   ....[127]....
        /*0560*/ 	.word	0x00019f00


	//   ....[128]....
        /*0564*/ 	.word	0x00019f50


	//   ....[129]....
        /*0568*/ 	.word	0x0001a060


	//   ....[130]....
        /*056c*/ 	.word	0x0001a140


	//   ....[131]....
        /*0570*/ 	.word	0x0001a2b0


	//   ....[132]....
        /*0574*/ 	.word	0x0001a3b0


	//   ....[133]....
        /*0578*/ 	.word	0x0001a5d0


	//   ....[134]....
        /*057c*/ 	.word	0x0001a620


	//   ....[135]....
        /*0580*/ 	.word	0x0001a7e0


	//   ....[136]....
        /*0584*/ 	.word	0x0001a830


	//   ....[137]....
        /*0588*/ 	.word	0x0001a9f0


	//   ....[138]....
        /*058c*/ 	.word	0x0001aa40


	//   ....[139]....
        /*0590*/ 	.word	0x0001ab20


	//   ....[140]....
        /*0594*/ 	.word	0x0001abc0


	//   ....[141]....
        /*0598*/ 	.word	0x0001ac20


	//   ....[142]....
        /*059c*/ 	.word	0x0001acd0


	//   ....[143]....
        /*05a0*/ 	.word	0x0001ad30


	//   ....[144]....
        /*05a4*/ 	.word	0x0001ade0


	//   ....[145]....
        /*05a8*/ 	.word	0x0001ae40


	//   ....[146]....
        /*05ac*/ 	.word	0x0001aef0


	//   ....[147]....
        /*05b0*/ 	.word	0x0001afe0


	//   ....[148]....
        /*05b4*/ 	.word	0x0001b0c0


	//   ....[149]....
        /*05b8*/ 	.word	0x0001b1a0


	//   ....[150]....
        /*05bc*/ 	.word	0x0001b2b0


	//   ....[151]....
        /*05c0*/ 	.word	0x0001b3d0


	//   ....[152]....
        /*05c4*/ 	.word	0x0001b4b0


	//   ....[153]....
        /*05c8*/ 	.word	0x0001b5c0


	//   ....[154]....
        /*05cc*/ 	.word	0x0001b6a0


	//   ....[155]....
        /*05d0*/ 	.word	0x0001b730


	//   ....[156]....
        /*05d4*/ 	.word	0x0001b850


	//----- nvinfo : EIATTR_REG_RECONFIG
	.align		4
.L_344:
        /*05d8*/ 	.byte	0x01, 0x54
	.zero		2


	//----- nvinfo : EIATTR_SYSCALL_OFFSETS
	.align		4
        /*05dc*/ 	.byte	0x04, 0x46
        /*05de*/ 	.short	(.L_346 - .L_345)


	//   ....[0]....
.L_345:
        /*05e0*/ 	.word	0x00003d20


	//   ....[1]....
        /*05e4*/ 	.word	0x00014c20


	//   ....[2]....
        /*05e8*/ 	.word	0x00014d70


	//   ....[3]....
        /*05ec*/ 	.word	0x00014e60


	//   ....[4]....
        /*05f0*/ 	.word	0x000159a0


	//   ....[5]....
        /*05f4*/ 	.word	0x00016240


	//----- nvinfo : EIATTR_MBARRIER_INSTR_OFFSETS
	.align		4
.L_346:
        /*05f8*/ 	.byte	0x04, 0x39
        /*05fa*/ 	.short	(.L_348 - .L_347)


	//   ....[0]....
.L_347:
        /*05fc*/ 	.word	0x000001a0
        /*0600*/ 	.word	0x000000ff
        /*0604*/ 	.word	0x00038800
        /*0608*/ 	.short	0x0100
        /*060a*/ 	.byte	0x08
	.zero		1


	//   ....[1]....
        /*060c*/ 	.word	0x000001b0
        /*0610*/ 	.word	0x000000ff
        /*0614*/ 	.word	0x00038810
        /*0618*/ 	.short	0x0100
        /*061a*/ 	.byte	0x08
	.zero		1


	//   ....[2]....
        /*061c*/ 	.word	0x000001c0
        /*0620*/ 	.word	0x000000ff
        /*0624*/ 	.word	0x00038820
        /*0628*/ 	.short	0x0100
        /*062a*/ 	.byte	0x08
	.zero		1


	//   ....[3]....
        /*062c*/ 	.word	0x00000270
        /*0630*/ 	.word	0x000000ff
        /*0634*/ 	.word	0x00038830
        /*0638*/ 	.short	0x0100
        /*063a*/ 	.byte	0x06
	.zero		1


	//   ....[4]....
        /*063c*/ 	.word	0x00000280
        /*0640*/ 	.word	0x000000ff
        /*0644*/ 	.word	0x00038840
        /*0648*/ 	.short	0x0100
        /*064a*/ 	.byte	0x06
	.zero		1


	//   ....[5]....
        /*064c*/ 	.word	0x00000290
        /*0650*/ 	.word	0x000000ff
        /*0654*/ 	.word	0x00038838
        /*0658*/ 	.short	0x0100
        /*065a*/ 	.byte	0x06
	.zero		1


	//   ....[6]....
        /*065c*/ 	.word	0x000002a0
        /*0660*/ 	.word	0x000000ff
        /*0664*/ 	.word	0x00038848
        /*0668*/ 	.short	0x0100
        /*066a*/ 	.byte	0x06
	.zero		1


	//   ....[7]....
        /*066c*/ 	.word	0x000003d0
        /*0670*/ 	.word	0x000000ff
        /*0674*/ 	.word	0x00038850
        /*0678*/ 	.short	0x0100
        /*067a*/ 	.byte	0x08
	.zero		1


	//   ....[8]....
        /*067c*/ 	.word	0x000003e0
        /*0680*/ 	.word	0x000000ff
        /*0684*/ 	.word	0x00038860
        /*0688*/ 	.short	0x0100
        /*068a*/ 	.byte	0x08
	.zero		1


	//   ....[9]....
        /*068c*/ 	.word	0x000003f0
        /*0690*/ 	.word	0x000000ff
        /*0694*/ 	.word	0x00038858
        /*0698*/ 	.short	0x0100
        /*069a*/ 	.byte	0x08
	.zero		1


	//   ....[10]....
        /*069c*/ 	.word	0x00000400
        /*06a0*/ 	.word	0x000000ff
        /*06a4*/ 	.word	0x00038868
        /*06a8*/ 	.short	0x0100
        /*06aa*/ 	.byte	0x08
	.zero		1


	//   ....[11]....
        /*06ac*/ 	.word	0x000004f0
        /*06b0*/ 	.word	0x000000ff
        /*06b4*/ 	.word	0x00038870
        /*06b8*/ 	.short	0x0100
        /*06ba*/ 	.byte	0x06
	.zero		1


	//   ....[12]....
        /*06bc*/ 	.word	0x00000500
        /*06c0*/ 	.word	0x000000ff
        /*06c4*/ 	.word	0x00038880
        /*06c8*/ 	.short	0x0100
        /*06ca*/ 	.byte	0x06
	.zero		1


	//   ....[13]....
        /*06cc*/ 	.word	0x00000510
        /*06d0*/ 	.word	0x000000ff
        /*06d4*/ 	.word	0x00038878
        /*06d8*/ 	.short	0x0100
        /*06da*/ 	.byte	0x06
	.zero		1


	//   ....[14]....
        /*06dc*/ 	.word	0x00000520
        /*06e0*/ 	.word	0x000000ff
        /*06e4*/ 	.word	0x00038888
        /*06e8*/ 	.short	0x0100
        /*06ea*/ 	.byte	0x06
	.zero		1


	//   ....[15]....
        /*06ec*/ 	.word	0x00000650
        /*06f0*/ 	.word	0x000000ff
        /*06f4*/ 	.word	0x00038890
        /*06f8*/ 	.short	0x0100
        /*06fa*/ 	.byte	0x08
	.zero		1


	//   ....[16]....
        /*06fc*/ 	.word	0x00000660
        /*0700*/ 	.word	0x000000ff
        /*0704*/ 	.word	0x000388a0
        /*0708*/ 	.short	0x0100
        /*070a*/ 	.byte	0x08
	.zero		1


	//   ....[17]....
        /*070c*/ 	.word	0x00000670
        /*0710*/ 	.word	0x000000ff
        /*0714*/ 	.word	0x00038898
        /*0718*/ 	.short	0x0100
        /*071a*/ 	.byte	0x08
	.zero		1


	//   ....[18]....
        /*071c*/ 	.word	0x00000680
        /*0720*/ 	.word	0x000000ff
        /*0724*/ 	.word	0x000388a8
        /*0728*/ 	.short	0x0100
        /*072a*/ 	.byte	0x08
	.zero		1


	//   ....[19]....
        /*072c*/ 	.word	0x000007b0
        /*0730*/ 	.word	0x000000ff
        /*0734*/ 	.word	0x000388b0
        /*0738*/ 	.short	0x0100
        /*073a*/ 	.byte	0x08
	.zero		1


	//   ....[20]....
        /*073c*/ 	.word	0x000007c0
        /*0740*/ 	.word	0x000000ff
        /*0744*/ 	.word	0x000388c0
        /*0748*/ 	.short	0x0100
        /*074a*/ 	.byte	0x08
	.zero		1


	//   ....[21]....
        /*074c*/ 	.word	0x000007d0
        /*0750*/ 	.word	0x000000ff
        /*0754*/ 	.word	0x000388b8
        /*0758*/ 	.short	0x0100
        /*075a*/ 	.byte	0x08
	.zero		1


	//   ....[22]....
        /*075c*/ 	.word	0x000007e0
        /*0760*/ 	.word	0x000000ff
        /*0764*/ 	.word	0x000388c8
        /*0768*/ 	.short	0x0100
        /*076a*/ 	.byte	0x08
	.zero		1


	//   ....[23]....
        /*076c*/ 	.word	0x00001eb0
        /*0770*/ 	.word	0x000000ff
        /*0774*/ 	.word	0x00000000
        /*0778*/ 	.short	0x0101
        /*077a*/ 	.byte	0x06
	.zero		1


	//   ....[24]....
        /*077c*/ 	.word	0x00002970
        /*0780*/ 	.word	0x000000ff
        /*0784*/ 	.word	0x00000000
        /*0788*/ 	.short	0x0101
        /*078a*/ 	.byte	0x06
	.zero		1


	//   ....[25]....
        /*078c*/ 	.word	0x00003d80
        /*0790*/ 	.word	0x000000ff
        /*0794*/ 	.word	0x00038800
        /*0798*/ 	.short	0x010a
        /*079a*/ 	.byte	0x26
	.zero		1


	//   ....[26]....
        /*079c*/ 	.word	0x00003df0
        /*07a0*/ 	.word	0x00000008
        /*07a4*/ 	.word	0x00038830
        /*07a8*/ 	.short	0x010a
        /*07aa*/ 	.byte	0x3f
	.zero		1


	//   ....[27]....
        /*07ac*/ 	.word	0x00003e30
        /*07b0*/ 	.word	0x00000008
        /*07b4*/ 	.word	0x00038830
        /*07b8*/ 	.short	0x010a
        /*07ba*/ 	.byte	0x3f
	.zero		1


	//   ....[28]....
        /*07bc*/ 	.word	0x000040b0
        /*07c0*/ 	.word	0x000000ff
        /*07c4*/ 	.word	0x00038810
        /*07c8*/ 	.short	0x010a
        /*07ca*/ 	.byte	0x26
	.zero		1


	//   ....[29]....
        /*07cc*/ 	.word	0x000040f0
        /*07d0*/ 	.word	0x00000008
        /*07d4*/ 	.word	0x00038850
        /*07d8*/ 	.short	0x010a
        /*07da*/ 	.byte	0x3f
	.zero		1


	//   ....[30]....
        /*07dc*/ 	.word	0x00004130
        /*07e0*/ 	.word	0x00000008
        /*07e4*/ 	.word	0x00038850
        /*07e8*/ 	.short	0x010a
        /*07ea*/ 	.byte	0x3f
	.zero		1


	//   ....[31]....
        /*07ec*/ 	.word	0x00005340
        /*07f0*/ 	.word	0x000000ff
        /*07f4*/ 	.word	0x00000000
        /*07f8*/ 	.short	0x0101
        /*07fa*/ 	.byte	0x05
	.zero		1


	//   ....[32]....
        /*07fc*/ 	.word	0x00006cd0
        /*0800*/ 	.word	0x000000ff
        /*0804*/ 	.word	0x00000000
        /*0808*/ 	.short	0x0101
        /*080a*/ 	.byte	0x05
	.zero		1


	//   ....[33]....
        /*080c*/ 	.word	0x00006f80
        /*0810*/ 	.word	0x000000ff
        /*0814*/ 	.word	0x00038830
        /*0818*/ 	.short	0x010a
        /*081a*/ 	.byte	0x05
	.zero		1


	//   ....[34]....
        /*081c*/ 	.word	0x00006fc0
        /*0820*/ 	.word	0x000000ff
        /*0824*/ 	.word	0x00038830
        /*0828*/ 	.short	0x010a
        /*082a*/ 	.byte	0x05
	.zero		1


	//   ....[35]....
        /*082c*/ 	.word	0x00007150
        /*0830*/ 	.word	0x000000ff
        /*0834*/ 	.word	0x00038850
        /*0838*/ 	.short	0x010a
        /*083a*/ 	.byte	0x05
	.zero		1


	//   ....[36]....
        /*083c*/ 	.word	0x00007190
        /*0840*/ 	.word	0x000000ff
        /*0844*/ 	.word	0x00038850
        /*0848*/ 	.short	0x010a
        /*084a*/ 	.byte	0x05
	.zero		1


	//   ....[37]....
        /*084c*/ 	.word	0x000082e0
        /*0850*/ 	.word	0x000000ff
        /*0854*/ 	.word	0x00000000
        /*0858*/ 	.short	0x0101
        /*085a*/ 	.byte	0x0a
	.zero		1


	//   ....[38]....
        /*085c*/ 	.word	0x0000a300
        /*0860*/ 	.word	0x000000ff
        /*0864*/ 	.word	0x00000000
        /*0868*/ 	.short	0x0101
        /*086a*/ 	.byte	0x05
	.zero		1


	//   ....[39]....
        /*086c*/ 	.word	0x0000a660
        /*0870*/ 	.word	0x000000ff
        /*0874*/ 	.word	0x00038830
        /*0878*/ 	.short	0x010a
        /*087a*/ 	.byte	0x05
	.zero		1


	//   ....[40]....
        /*087c*/ 	.word	0x0000a6a0
        /*0880*/ 	.word	0x000000ff
        /*0884*/ 	.word	0x00038830
        /*0888*/ 	.short	0x010a
        /*088a*/ 	.byte	0x05
	.zero		1


	//   ....[41]....
        /*088c*/ 	.word	0x0000a830
        /*0890*/ 	.word	0x000000ff
        /*0894*/ 	.word	0x00038850
        /*0898*/ 	.short	0x010a
        /*089a*/ 	.byte	0x05
	.zero		1


	//   ....[42]....
        /*089c*/ 	.word	0x0000a870
        /*08a0*/ 	.word	0x000000ff
        /*08a4*/ 	.word	0x00038850
        /*08a8*/ 	.short	0x010a
        /*08aa*/ 	.byte	0x05
	.zero		1


	//   ....[43]....
        /*08ac*/ 	.word	0x0000b9d0
        /*08b0*/ 	.word	0x000000ff
        /*08b4*/ 	.word	0x00000000
        /*08b8*/ 	.short	0x0101
        /*08ba*/ 	.byte	0x0a
	.zero		1


	//   ....[44]....
        /*08bc*/ 	.word	0x0000cea0
        /*08c0*/ 	.word	0x000000ff
        /*08c4*/ 	.word	0x00000000
        /*08c8*/ 	.short	0x0101
        /*08ca*/ 	.byte	0x05
	.zero		1


	//   ....[45]....
        /*08cc*/ 	.word	0x0000cfa0
        /*08d0*/ 	.word	0x000000ff
        /*08d4*/ 	.word	0x00038830
        /*08d8*/ 	.short	0x010a
        /*08da*/ 	.byte	0x07
	.zero		1


	//   ....[46]....
        /*08dc*/ 	.word	0x0000cfe0
        /*08e0*/ 	.word	0x000000ff
        /*08e4*/ 	.word	0x00038830
        /*08e8*/ 	.short	0x010a
        /*08ea*/ 	.byte	0x07
	.zero		1


	//   ....[47]....
        /*08ec*/ 	.word	0x0000d170
        /*08f0*/ 	.word	0x000000ff
        /*08f4*/ 	.word	0x00038850
        /*08f8*/ 	.short	0x010a
        /*08fa*/ 	.byte	0x07
	.zero		1


	//   ....[48]....
        /*08fc*/ 	.word	0x0000d1b0
        /*0900*/ 	.word	0x000000ff
        /*0904*/ 	.word	0x00038850
        /*0908*/ 	.short	0x010a
        /*090a*/ 	.byte	0x07
	.zero		1


	//   ....[49]....
        /*090c*/ 	.word	0x0000e300
        /*0910*/ 	.word	0x000000ff
        /*0914*/ 	.word	0x00000000
        /*0918*/ 	.short	0x0101
        /*091a*/ 	.byte	0x0a
	.zero		1


	//   ....[50]....
        /*091c*/ 	.word	0x000102f0
        /*0920*/ 	.word	0x000000ff
        /*0924*/ 	.word	0x00000000
        /*0928*/ 	.short	0x0101
        /*092a*/ 	.byte	0x07
	.zero		1


	//   ....[51]....
        /*092c*/ 	.word	0x000127a0
        /*0930*/ 	.word	0x000000ff
        /*0934*/ 	.word	0x00000000
        /*0938*/ 	.short	0x0101
        /*093a*/ 	.byte	0x04
	.zero		1


	//   ....[52]....
        /*093c*/ 	.word	0x00015290
        /*0940*/ 	.word	0x0000001b
        /*0944*/ 	.word	0x00038840
        /*0948*/ 	.short	0x010a
        /*094a*/ 	.byte	0x3f
	.zero		1


	//   ....[53]....
        /*094c*/ 	.word	0x00015770
        /*0950*/ 	.word	0x0000001b
        /*0954*/ 	.word	0x00038830
        /*0958*/ 	.short	0x0107
        /*095a*/ 	.byte	0x3f
	.zero		1


	//   ....[54]....
        /*095c*/ 	.word	0x00015830
        /*0960*/ 	.word	0x0000001b
        /*0964*/ 	.word	0x00038830
        /*0968*/ 	.short	0x0101
        /*096a*/ 	.byte	0x3f
	.zero		1


	//   ....[55]....
        /*096c*/ 	.word	0x00016080
        /*0970*/ 	.word	0x00000011
        /*0974*/ 	.word	0x00038800
        /*0978*/ 	.short	0x0107
        /*097a*/ 	.byte	0x3f
	.zero		1


	//   ....[56]....
        /*097c*/ 	.word	0x00016110
        /*0980*/ 	.word	0x00000011
        /*0984*/ 	.word	0x00038800
        /*0988*/ 	.short	0x0101
        /*098a*/ 	.byte	0x3f
	.zero		1


	//   ....[57]....
        /*098c*/ 	.word	0x00016aa0
        /*0990*/ 	.word	0x00000011
        /*0994*/ 	.word	0x00038810
        /*0998*/ 	.short	0x0107
        /*099a*/ 	.byte	0x3f
	.zero		1


	//   ....[58]....
        /*099c*/ 	.word	0x00016b90
        /*09a0*/ 	.word	0x00000011
        /*09a4*/ 	.word	0x00038810
        /*09a8*/ 	.short	0x0101
        /*09aa*/ 	.byte	0x3f
	.zero		1


	//   ....[59]....
        /*09ac*/ 	.word	0x00016bb0
        /*09b0*/ 	.word	0x00000011
        /*09b4*/ 	.word	0x00038820
        /*09b8*/ 	.short	0x010a
        /*09ba*/ 	.byte	0x3f
	.zero		1


	//   ....[60]....
        /*09bc*/ 	.word	0x00016c40
        /*09c0*/ 	.word	0x0000001b
        /*09c4*/ 	.word	0x00038860
        /*09c8*/ 	.short	0x010a
        /*09ca*/ 	.byte	0x3f
	.zero		1


	//   ....[61]....
        /*09cc*/ 	.word	0x000174c0
        /*09d0*/ 	.word	0x0000001b
        /*09d4*/ 	.word	0x00038850
        /*09d8*/ 	.short	0x0107
        /*09da*/ 	.byte	0x3f
	.zero		1


	//   ....[62]....
        /*09dc*/ 	.word	0x00017590
        /*09e0*/ 	.word	0x0000001b
        /*09e4*/ 	.word	0x00038850
        /*09e8*/ 	.short	0x0101
        /*09ea*/ 	.byte	0x3f
	.zero		1


	//   ....[63]....
        /*09ec*/ 	.word	0x000178f0
        /*09f0*/ 	.word	0x00000008
        /*09f4*/ 	.word	0x00038840
        /*09f8*/ 	.short	0x010a
        /*09fa*/ 	.byte	0x3f
	.zero		1


	//   ....[64]....
        /*09fc*/ 	.word	0x00017c30
        /*0a00*/ 	.word	0x00000008
        /*0a04*/ 	.word	0x00038830
        /*0a08*/ 	.short	0x0107
        /*0a0a*/ 	.byte	0x3f
	.zero		1


	//   ....[65]....
        /*0a0c*/ 	.word	0x00017cf0
        /*0a10*/ 	.word	0x00000008
        /*0a14*/ 	.word	0x00038830
        /*0a18*/ 	.short	0x0101
        /*0a1a*/ 	.byte	0x3f
	.zero		1


	//   ....[66]....
        /*0a1c*/ 	.word	0x00017d20
        /*0a20*/ 	.word	0x00000008
        /*0a24*/ 	.word	0x00038860
        /*0a28*/ 	.short	0x010a
        /*0a2a*/ 	.byte	0x3f
	.zero		1


	//   ....[67]....
        /*0a2c*/ 	.word	0x000183c0
        /*0a30*/ 	.word	0x00000008
        /*0a34*/ 	.word	0x00038850
        /*0a38*/ 	.short	0x0107
        /*0a3a*/ 	.byte	0x3f
	.zero		1


	//   ....[68]....
        /*0a3c*/ 	.word	0x00018480
        /*0a40*/ 	.word	0x00000008
        /*0a44*/ 	.word	0x00038850
        /*0a48*/ 	.short	0x0101
        /*0a4a*/ 	.byte	0x3f
	.zero		1


	//   ....[69]....
        /*0a4c*/ 	.word	0x00018860
        /*0a50*/ 	.word	0x00000005
        /*0a54*/ 	.word	0x00038820
        /*0a58*/ 	.short	0x010a
        /*0a5a*/ 	.byte	0x3f
	.zero		1


	//   ....[70]....
        /*0a5c*/ 	.word	0x000189d0
        /*0a60*/ 	.word	0x00000003
        /*0a64*/ 	.word	0x00038840
        /*0a68*/ 	.short	0x010a
        /*0a6a*/ 	.byte	0x3f
	.zero		1


	//   ....[71]....
        /*0a6c*/ 	.word	0x00018a70
        /*0a70*/ 	.word	0x00000005
        /*0a74*/ 	.word	0x00038840
        /*0a78*/ 	.short	0x010a
        /*0a7a*/ 	.byte	0x3f
	.zero		1


	//   ....[72]....
        /*0a7c*/ 	.word	0x00018ab0
        /*0a80*/ 	.word	0x00000003
        /*0a84*/ 	.word	0x00038860
        /*0a88*/ 	.short	0x010a
        /*0a8a*/ 	.byte	0x3f
	.zero		1


	//   ....[73]....
        /*0a8c*/ 	.word	0x00018af0
        /*0a90*/ 	.word	0x00000005
        /*0a94*/ 	.word	0x00038860
        /*0a98*/ 	.short	0x010a
        /*0a9a*/ 	.byte	0x3f
	.zero		1


	//   ....[74]....
        /*0a9c*/ 	.word	0x00018b60
        /*0aa0*/ 	.word	0x00000003
        /*0aa4*/ 	.word	0x00038800
        /*0aa8*/ 	.short	0x010a
        /*0aaa*/ 	.byte	0x3f
	.zero		1


	//   ....[75]....
        /*0aac*/ 	.word	0x00018bb0
        /*0ab0*/ 	.word	0x00000008
        /*0ab4*/ 	.word	0x00038830
        /*0ab8*/ 	.short	0x010a
        /*0aba*/ 	.byte	0x3f
	.zero		1


	//   ....[76]....
        /*0abc*/ 	.word	0x00018c10
        /*0ac0*/ 	.word	0x00000005
        /*0ac4*/ 	.word	0x00038810
        /*0ac8*/ 	.short	0x010a
        /*0aca*/ 	.byte	0x3f
	.zero		1


	//   ....[77]....
        /*0acc*/ 	.word	0x00018c60
        /*0ad0*/ 	.word	0x00000008
        /*0ad4*/ 	.word	0x00038850
        /*0ad8*/ 	.short	0x010a
        /*0ada*/ 	.byte	0x3f
	.zero		1


	//   ....[78]....
        /*0adc*/ 	.word	0x00018cc0
        /*0ae0*/ 	.word	0x00000006
        /*0ae4*/ 	.word	0x00038830
        /*0ae8*/ 	.short	0x010a
        /*0aea*/ 	.byte	0x3f
	.zero		1


	//   ....[79]....
        /*0aec*/ 	.word	0x00018d20
        /*0af0*/ 	.word	0x00000006
        /*0af4*/ 	.word	0x00038850
        /*0af8*/ 	.short	0x010a
        /*0afa*/ 	.byte	0x3f
	.zero		1


	//   ....[80]....
        /*0afc*/ 	.word	0x00018d80
        /*0b00*/ 	.word	0x0000000a
        /*0b04*/ 	.word	0x00038830
        /*0b08*/ 	.short	0x010a
        /*0b0a*/ 	.byte	0x3f
	.zero		1


	//   ....[81]....
        /*0b0c*/ 	.word	0x00018de0
        /*0b10*/ 	.word	0x0000000a
        /*0b14*/ 	.word	0x00038850
        /*0b18*/ 	.short	0x010a
        /*0b1a*/ 	.byte	0x3f
	.zero		1


	//   ....[82]....
        /*0b1c*/ 	.word	0x00018e40
        /*0b20*/ 	.word	0x00000006
        /*0b24*/ 	.word	0x00038830
        /*0b28*/ 	.short	0x010a
        /*0b2a*/ 	.byte	0x3f
	.zero		1


	//   ....[83]....
        /*0b2c*/ 	.word	0x00018ea0
        /*0b30*/ 	.word	0x00000006
        /*0b34*/ 	.word	0x00038850
        /*0b38*/ 	.short	0x010a
        /*0b3a*/ 	.byte	0x3f
	.zero		1


	//   ....[84]....
        /*0b3c*/ 	.word	0x00018fa0
        /*0b40*/ 	.word	0x0000001b
        /*0b44*/ 	.word	0x00038840
        /*0b48*/ 	.short	0x010a
        /*0b4a*/ 	.byte	0x3f
	.zero		1


	//   ....[85]....
        /*0b4c*/ 	.word	0x0001a1b0
        /*0b50*/ 	.word	0x00000011
        /*0b54*/ 	.word	0x00038820
        /*0b58*/ 	.short	0x010a
        /*0b5a*/ 	.byte	0x3f
	.zero		1


	//   ....[86]....
        /*0b5c*/ 	.word	0x0001a200
        /*0b60*/ 	.word	0x0000001b
        /*0b64*/ 	.word	0x00038860
        /*0b68*/ 	.short	0x010a
        /*0b6a*/ 	.byte	0x3f
	.zero		1


	//   ....[87]....
        /*0b6c*/ 	.word	0x0001aa70
        /*0b70*/ 	.word	0x00000008
        /*0b74*/ 	.word	0x00038840
        /*0b78*/ 	.short	0x010a
        /*0b7a*/ 	.byte	0x3f
	.zero		1


	//   ....[88]....
        /*0b7c*/ 	.word	0x0001af30
        /*0b80*/ 	.word	0x00000008
        /*0b84*/ 	.word	0x00038860
        /*0b88*/ 	.short	0x010a
        /*0b8a*/ 	.byte	0x3f
	.zero		1


	//   ....[89]....
        /*0b8c*/ 	.word	0x0001b770
        /*0b90*/ 	.word	0x00000005
        /*0b94*/ 	.word	0x00038820
        /*0b98*/ 	.short	0x010a
        /*0b9a*/ 	.byte	0x3f
	.zero		1


	//   ....[90]....
        /*0b9c*/ 	.word	0x0001b910
        /*0ba0*/ 	.word	0x00000003
        /*0ba4*/ 	.word	0x00038840
        /*0ba8*/ 	.short	0x010a
        /*0baa*/ 	.byte	0x3f
	.zero		1


	//   ....[91]....
        /*0bac*/ 	.word	0x0001b960
        /*0bb0*/ 	.word	0x00000005
        /*0bb4*/ 	.word	0x00038840
        /*0bb8*/ 	.short	0x010a
        /*0bba*/ 	.byte	0x3f
	.zero		1


	//   ....[92]....
        /*0bbc*/ 	.word	0x0001b9b0
        /*0bc0*/ 	.word	0x00000003
        /*0bc4*/ 	.word	0x00038860
        /*0bc8*/ 	.short	0x010a
        /*0bca*/ 	.byte	0x3f
	.zero		1


	//----- nvinfo : EIATTR_NUM_MBARRIERS
	.align		4
.L_348:
        /*0bcc*/ 	.byte	0x03, 0x38
        /*0bce*/ 	.short	0x0017


	//----- nvinfo : EIATTR_EXIT_INSTR_OFFSETS
	.align		4
        /*0bd0*/ 	.byte	0x04, 0x1c
        /*0bd2*/ 	.short	(.L_350 - .L_349)


	//   ....[0]....
.L_349:
        /*0bd4*/ 	.word	0x00000940


	//   ....[1]....
        /*0bd8*/ 	.word	0x000138c0


	//   ....[2]....
        /*0bdc*/ 	.word	0x00018b40


	//----- nvinfo : EIATTR_MAX_THREADS
	.align		4
.L_350:
        /*0be0*/ 	.byte	0x04, 0x05
        /*0be2*/ 	.short	(.L_352 - .L_351)
.L_351:
        /*0be4*/ 	.word	0x00000180
        /*0be8*/ 	.word	0x00000001
        /*0bec*/ 	.word	0x00000001


	//----- nvinfo : EIATTR_CRS_STACK_SIZE
	.align		4
.L_352:
        /*0bf0*/ 	.byte	0x04, 0x1e
        /*0bf2*/ 	.short	(.L_354 - .L_353)
.L_353:
        /*0bf4*/ 	.word	0x00000000


	//----- nvinfo : EIATTR_CBANK_PARAM_SIZE
	.align		4
.L_354:
        /*0bf8*/ 	.byte	0x03, 0x19
        /*0bfa*/ 	.short	0x0bf0


	//----- nvinfo : EIATTR_PARAM_CBANK
	.align		4
        /*0bfc*/ 	.byte	0x04, 0x0a
        /*0bfe*/ 	.short	(.L_356 - .L_355)
	.align		4
.L_355:
        /*0c00*/ 	.word	index@(.nv.constant0._ZN7cutlass13device_kernelIN5flash11enable_sm90INS1_16FlashAttnFwdSm90INS1_25CollectiveMainloopFwdSm90ILi2EN4cute5tupleIJNS5_1CILi1EEES8_S8_EEENS6_IJNS7_ILi64EEESA_SA_EEELi512ENS_6half_tEfNS_4arch4Sm90ELb0ELb1ELb0ELb0ELb1ELb0ELb1ELb0ELb0ELb1ELb0ELb0EEENS1_21CollectiveEpilogueFwdINS6_IJSA_NS7_ILi512EEESA_EEES9_SC_SE_Li256ELb0ELb1ELb0ELb0EEENS1_30DynamicPersistentTileSchedulerILi256ELi128ELb0ELb1ELb1EEEEEEEEEvNT_6ParamsE)
        /*0c04*/ 	.short	0x0210
        /*0c06*/ 	.short	0x0bf0


	//----- nvinfo : EIATTR_SW_WAR
	.align		4
.L_356:
        /*0c08*/ 	.byte	0x04, 0x36
        /*0c0a*/ 	.short	(.L_358 - .L_357)
.L_357:
        /*0c0c*/ 	.word	0x00000008
.L_358:


//--------------------- .nv.info._ZN7cutlass13device_kernelIN5flash11enable_sm90INS1_16FlashAttnFwdSm90INS1_25CollectiveMainloopFwdSm90ILi2EN4cute5tupleIJNS5_1CILi1EEES8_S8_EEENS6_IJNS7_ILi64EEESA_SA_EEELi512ENS_6half_tEfNS_4arch4Sm90ELb0ELb1ELb0ELb1ELb1ELb0ELb0ELb0ELb0ELb1ELb0ELb0EEENS1_21CollectiveEpilogueFwdINS6_IJSA_NS7_ILi512EEESA_EEES9_SC_SE_Li256ELb1ELb1ELb0ELb0EEENS1_36VarlenDynamicPersistentTileSchedulerILi64ELi64ELi256ELi128ELb0ELb1ELb1ELb1ELb0ELb1EEEEEEEEEvNT_6ParamsE --------------------------
	.section	.nv.info._ZN7cutlass13device_kernelIN5flash11enable_sm90INS1_16FlashAttnFwdSm90INS1_25CollectiveMainloopFwdSm90ILi2EN4cute5tupleIJNS5_1CILi1EEES8_S8_EEENS6_IJNS7_ILi64EEESA_SA_EEELi512ENS_6half_tEfNS_4arch4Sm90ELb0ELb1ELb0ELb1ELb1ELb0ELb0ELb0ELb0ELb1ELb0ELb0EEENS1_21CollectiveEpilogueFwdINS6_IJSA_NS7_ILi512EEESA_EEES9_SC_SE_Li256ELb1ELb1ELb0ELb0EEENS1_36VarlenDynamicPersistentTileSchedulerILi64ELi64ELi256ELi128ELb0ELb1ELb1ELb1ELb0ELb1EEEEEEEEEvNT_6ParamsE,"",@"SHT_CUDA_INFO"
	.sectionflags	@""
	.align	4


	//----- nvinfo : EIATTR_CUDA_API_VERSION
	.align		4
        /*0000*/ 	.byte	0x04, 0x37
        /*0002*/ 	.short	(.L_360 - .L_359)
.L_359:
        /*0004*/ 	.word	0x00000082


	//----- nvinfo : EIATTR_KPARAM_INFO
	.align		4
.L_360:
        /*0008*/ 	.byte	0x04, 0x17
        /*000a*/ 	.short	(.L_362 - .L_361)
.L_361:
        /*000c*/ 	.word	0x00000000
        /*0010*/ 	.short	0x0000
        /*0012*/ 	.short	0x0070
        /*0014*/ 	.byte	0x00, 0xf0, 0x01, 0x2a


	//----- nvinfo : EIATTR_SPARSE_MMA_MASK
	.align		4
.L_362:
        /*0018*/ 	.byte	0x03, 0x50
        /*001a*/ 	.short	0x0000


	//----- nvinfo : EIATTR_MAXREG_COUNT
	.align		4
        /*001c*/ 	.byte	0x03, 0x1b
        /*001e*/ 	.short	0x00a8


	//----- nvinfo : EIATTR_NUM_BARRIERS
	.align		4
        /*0020*/ 	.byte	0x02, 0x4c
        /*0022*/ 	.byte	0x10
	.zero		1


	//----- nvinfo : EIATTR_EXTERNS
	.align		4
        /*0024*/ 	.byte	0x04, 0x0f
        /*0026*/ 	.short	(.L_364 - .L_363)


	//   ....[0]....
	.align		4
.L_363:
        /*0028*/ 	.word	index@(__assertfail)


	//----- nvinfo : EIATTR_ANNOTATIONS
	.align		4
.L_364:
        /*002c*/ 	.byte	0x04, 0x55
        /*002e*/ 	.short	(.L_366 - .L_365)


	//   ....[0]....
.L_365:
        /* <DEDUP_REMOVED lines=10> */


	//----- nvinfo : EIATTR_MERCURY_ISA_VERSION
	.align		4
.L_366:
        /*00b8*/ 	.byte	0x03, 0x5f
        /*00ba*/ 	.short	0x0101


	//----- nvinfo : EIATTR_UNUSED_LOAD_BYTE_OFFSET
	.align		4
        /*00bc*/ 	.byte	0x04, 0x44
        /*00be*/ 	.short	(.L_368 - .L_367)


	//   ....[0]....
.L_367:
        /*00c0*/ 	.word	0x00000940
        /*00c4*/ 	.word	0x0000fff0


	//   ....[1]....
        /*00c8*/ 	.word	0x0000cf30
        /*00cc*/ 	.word	0x0000fff0


	//----- nvinfo : EIATTR_INT_WARP_WIDE_INSTR_OFFSETS
	.align		4
.L_368:
        /*00d0*/ 	.byte	0x04, 0x31
        /*00d2*/ 	.short	(.L_370 - .L_369)


	//   ....[0]....
.L_369:
        /*00d4*/ 	.word	0x000000c0


	//   ....[1]....
        /*00d8*/ 	.word	0x000000d0


	//   ....[2]....
        /*00dc*/ 	.word	0x00000170


	//   ....[3]....
        /*00e0*/ 	.word	0x00011480


	//   ....[4]....
        /*00e4*/ 	.word	0x00011510


	//   ....[5]....
        /*00e8*/ 	.word	0x000149d0


	//   ....[6]....
        /*00ec*/ 	.word	0x00014a60


	//----- nvinfo : EIATTR_COOP_GROUP_MASK_REGIDS
	.align		4
.L_370:
        /*00f0*/ 	.byte	0x04, 0x29
        /*00f2*/ 	.short	(.L_372 - .L_371)


	//   ....[0]....
.L_371:
        /*00f4*/ 	.word	0xffffffff


	//   ....[1]....
        /*00f8*/ 	.word	0xffffffff


	//   ....[2]....
        /*00fc*/ 	.word	0xffffffff


	//   ....[3]....
        /*0100*/ 	.word	0xffffffff


	//   ....[4]....
        /*0104*/ 	.word	0xffffffff


	//   ....[5]....
        /*0108*/ 	.word	0xffffffff


	//   ....[6]....
        /*010c*/ 	.word	0xffffffff


	//   ....[7]....
        /*0110*/ 	.word	0xffffffff


	//   ....[8]....
        /*0114*/ 	.word	0xffffffff


	//   ....[9]....
        /*0118*/ 	.word	0xffffffff


	//   ....[10]....
        /*011c*/ 	.word	0xffffffff


	//   ....[11]....
        /*0120*/ 	.word	0xffffffff


	//   ....[12]....
        /*0124*/ 	.word	0xffffffff


	//   ....[13]....
        /*0128*/ 	.word	0xffffffff


	//   ....[14]....
        /*012c*/ 	.word	0xffffffff


	//   ....[15]....
        /*0130*/ 	.word	0xffffffff


	//   ....[16]....
        /*0134*/ 	.word	0xffffffff


	//   ....[17]....
        /*0138*/ 	.word	0xffffffff


	//   ....[18]....
        /*013c*/ 	.word	0xffffffff


	//   ....[19]....
        /*0140*/ 	.word	0xffffffff


	//   ....[20]....
        /*0144*/ 	.word	0xffffffff


	//   ....[21]....
        /*0148*/ 	.word	0xffffffff


	//   ....[22]....
        /*014c*/ 	.word	0xffffffff


	//   ....[23]....
        /*0150*/ 	.word	0xffffffff


	//   ....[24]....
        /*0154*/ 	.word	0xffffffff


	//   ....[25]....
        /*0158*/ 	.word	0xffffffff


	//   ....[26]....
        /*015c*/ 	.word	0xffffffff


	//   ....[27]....
        /*0160*/ 	.word	0xffffffff


	//   ....[28]....
        /*0164*/ 	.word	0xffffffff


	//   ....[29]....
        /*0168*/ 	.word	0xffffffff


	//   ....[30]....
        /*016c*/ 	.word	0xffffffff


	//   ....[31]....
        /*0170*/ 	.word	0xffffffff


	//   ....[32]....
        /*0174*/ 	.word	0xffffffff


	//   ....[33]....
        /*0178*/ 	.word	0xffffffff


	//   ....[34]....
        /*017c*/ 	.word	0xffffffff


	//   ....[35]....
        /*0180*/ 	.word	0xffffffff


	//   ....[36]....
        /*0184*/ 	.word	0xffffffff


	//   ....[37]....
        /*0188*/ 	.word	0xffffffff


	//   ....[38]....
        /*018c*/ 	.word	0xffffffff


	//   ....[39]....
        /*0190*/ 	.word	0xffffffff


	//   ....[40]....
        /*0194*/ 	.word	0xffffffff


	//   ....[41]....
        /*0198*/ 	.word	0xffffffff


	//   ....[42]....
        /*019c*/ 	.word	0xffffffff


	//   ....[43]....
        /*01a0*/ 	.word	0xffffffff


	//   ....[44]....
        /*01a4*/ 	.word	0xffffffff


	//   ....[45]....
        /*01a8*/ 	.word	0xffffffff


	//   ....[46]....
        /*01ac*/ 	.word	0xffffffff


	//   ....[47]....
        /*01b0*/ 	.word	0xffffffff


	//   ....[48]....
        /*01b4*/ 	.word	0xffffffff


	//   ....[49]....
        /*01b8*/ 	.word	0xffffffff


	//   ....[50]....
        /*01bc*/ 	.word	0xffffffff


	//   ....[51]....
        /*01c0*/ 	.word	0xffffffff


	//   ....[52]....
        /*01c4*/ 	.word	0xffffffff


	//   ....[53]....
        /*01c8*/ 	.word	0xffffffff


	//   ....[54]....
        /*01cc*/ 	.word	0xffffffff


	//   ....[55]....
        /*01d0*/ 	.word	0xffffffff


	//   ....[56]....
        /*01d4*/ 	.word	0xffffffff


	//   ....[57]....
        /*01d8*/ 	.word	0xffffffff


	//   ....[58]....
        /*01dc*/ 	.word	0xffffffff


	//   ....[59]....
        /*01e0*/ 	.word	0xffffffff


	//   ....[60]....
        /*01e4*/ 	.word	0xffffffff


	//   ....[61]....
        /*01e8*/ 	.word	0xffffffff


	//   ....[62]....
        /*01ec*/ 	.word	0xffffffff


	//   ....[63]....
        /*01f0*/ 	.word	0xffffffff


	//   ....[64]....
        /*01f4*/ 	.word	0xffffffff


	//   ....[65]....
        /*01f8*/ 	.word	0xffffffff


	//   ....[66]....
        /*01fc*/ 	.word	0xffffffff


	//   ....[67]....
        /*0200*/ 	.word	0xffffffff


	//   ....[68]....
        /*0204*/ 	.word	0xffffffff


	//   ....[69]....
        /*0208*/ 	.word	0xffffffff


	//   ....[70]....
        /*020c*/ 	.word	0xffffffff


	//   ....[71]....
        /*0210*/ 	.word	0xffffffff


	//   ....[72]....
        /*0214*/ 	.word	0xffffffff


	//   ....[73]....
        /*0218*/ 	.word	0xffffffff


	//   ....[74]....
        /*021c*/ 	.word	0xffffffff


	//   ....[75]....
        /*0220*/ 	.word	0xffffffff


	//   ....[76]....
        /*0224*/ 	.word	0xffffffff


	//   ....[77]....
        /*0228*/ 	.word	0xffffffff


	//   ....[78]....
        /*022c*/ 	.word	0xffffffff


	//   ....[79]....
        /*0230*/ 	.word	0xffffffff


	//   ....[80]....
        /*0234*/ 	.word	0xffffffff


	//   ....[81]....
        /*0238*/ 	.word	0xffffffff


	//   ....[82]....
        /*023c*/ 	.word	0xffffffff


	//   ....[83]....
        /*0240*/ 	.word	0xffffffff


	//   ....[84]....
        /*0244*/ 	.word	0xffffffff


	//   ....[85]....
        /*0248*/ 	.word	0xffffffff


	//   ....[86]....
        /*024c*/ 	.word	0xffffffff


	//   ....[87]....
        /*0250*/ 	.word	0xffffffff


	//   ....[88]....
        /*0254*/ 	.word	0xffffffff


	//   ....[89]....
        /*0258*/ 	.word	0xffffffff


	//   ....[90]....
        /*025c*/ 	.word	0xffffffff


	//   ....[91]....
        /*0260*/ 	.word	0xffffffff


	//   ....[92]....
        /*0264*/ 	.word	0xffffffff


	//   ....[93]....
        /*0268*/ 	.word	0xffffffff


	//   ....[94]....
        /*026c*/ 	.word	0xffffffff


	//   ....[95]....
        /*0270*/ 	.word	0xffffffff


	//   ....[96]....
        /*0274*/ 	.word	0xffffffff


	//   ....[97]....
        /*0278*/ 	.word	0xffffffff


	//   ....[98]....
        /*027c*/ 	.word	0xffffffff


	//   ....[99]....
        /*0280*/ 	.word	0xffffffff


	//   ....[100]....
        /*0284*/ 	.word	0xffffffff


	//   ....[101]....
        /*0288*/ 	.word	0xffffffff


	//   ....[102]....
        /*028c*/ 	.word	0xffffffff


	//   ....[103]....
        /*0290*/ 	.word	0xffffffff


	//   ....[104]....
        /*0294*/ 	.word	0xffffffff


	//   ....[105]....
        /*0298*/ 	.word	0xffffffff


	//   ....[106]....
        /*029c*/ 	.word	0xffffffff


	//   ....[107]....
        /*02a0*/ 	.word	0xffffffff


	//   ....[108]....
        /*02a4*/ 	.word	0xffffffff


	//   ....[109]....
        /*02a8*/ 	.word	0xffffffff


	//   ....[110]....
        /*02ac*/ 	.word	0xffffffff


	//   ....[111]....
        /*02b0*/ 	.word	0xffffffff


	//   ....[112]....
        /*02b4*/ 	.word	0xffffffff


	//   ....[113]....
        /*02b8*/ 	.word	0xffffffff


	//   ....[114]....
        /*02bc*/ 	.word	0xffffffff


	//   ....[115]....
        /*02c0*/ 	.word	0xffffffff


	//   ....[116]....
        /*02c4*/ 	.word	0xffffffff


	//   ....[117]....
        /*02c8*/ 	.word	0xffffffff


	//   ....[118]....
        /*02cc*/ 	.word	0xffffffff


	//   ....[119]....
        /*02d0*/ 	.word	0xffffffff


	//   ....[120]....
        /*02d4*/ 	.word	0xffffffff


	//   ....[121]....
        /*02d8*/ 	.word	0xffffffff


	//   ....[122]....
        /*02dc*/ 	.word	0xffffffff


	//   ....[123]....
        /*02e0*/ 	.word	0xffffffff


	//   ....[124]....
        /*02e4*/ 	.word	0xffffffff


	//   ....[125]....
        /*02e8*/ 	.word	0x0500000f


	//   ....[126]....
        /*02ec*/ 	.word	0x0500000f


	//   ....[127]....
        /*02f0*/ 	.word	0x0500000f


	//   ....[128]....
        /*02f4*/ 	.word	0x0500000f


	//   ....[129]....
        /*02f8*/ 	.word	0x0500000f


	//   ....[130]....
        /*02fc*/ 	.word	0x0500000f


	//   ....[131]....
        /*0300*/ 	.word	0x0500000f


	//   ....[132]....
        /*0304*/ 	.word	0x0500000f


	//   ....[133]....
        /*0308*/ 	.word	0x0500000f


	//   ....[134]....
        /*030c*/ 	.word	0x0500000f


	//   ....[135]....
        /*0310*/ 	.word	0x0500000f


	//   ....[136]....
        /*0314*/ 	.word	0x0500000f


	//   ....[137]....
        /*0318*/ 	.word	0x0500000f


	//   ....[138]....
        /*031c*/ 	.word	0x0500000f


	//   ....[139]....
        /*0320*/ 	.word	0x0500000f


	//   ....[140]....
        /*0324*/ 	.word	0x0500000f


	//   ....[141]....
        /*0328*/ 	.word	0x0500000f


	//   ....[142]....
        /*032c*/ 	.word	0x0500000f


	//   ....[143]....
        /*0330*/ 	.word	0x0500000f


	//   ....[144]....
        /*0334*/ 	.word	0x0500000f


	//   ....[145]....
        /*0338*/ 	.word	0x0500000f


	//   ....[146]....
        /*033c*/ 	.word	0x0500000f


	//   ....[147]....
        /*0340*/ 	.word	0x0500000f


	//   ....[148]....
        /*0344*/ 	.word	0x0500000f


	//   ....[149]....
        /*0348*/ 	.word	0x0500000f


	//   ....[150]....
        /*034c*/ 	.word	0x0500000f


	//   ....[151]....
        /*0350*/ 	.word	0x0500000f


	//   ....[152]....
        /*0354*/ 	.word	0x0500000f


	//   ....[153]....
        /*0358*/ 	.word	0x0500000f


	//   ....[154]....
        /*035c*/ 	.word	0x0500000f


	//   ....[155]....
        /*0360*/ 	.word	0x0500000f


	//   ....[156]....
        /*0364*/ 	.word	0x0500000f


	//   ....[157]....
        /*0368*/ 	.word	0x0500000f


	//   ....[158]....
        /*036c*/ 	.word	0x0500000f


	//   ....[159]....
        /*0370*/ 	.word	0x0500000f


	//   ....[160]....
        /*0374*/ 	.word	0x0500000f


	//   ....[161]....
        /*0378*/ 	.word	0x0500000f


	//   ....[162]....
        /*037c*/ 	.word	0x0500000f


	//   ....[163]....
        /*0380*/ 	.word	0x0500000f


	//   ....[164]....
        /*0384*/ 	.word	0x0500000f


	//   ....[165]....
        /*0388*/ 	.word	0x0500000f


	//   ....[166]....
        /*038c*/ 	.word	0x0500000f


	//   ....[167]....
        /*0390*/ 	.word	0x0500000f


	//   ....[168]....
        /*0394*/ 	.word	0x0500000f


	//   ....[169]....
        /*0398*/ 	.word	0x0500000f


	//   ....[170]....
        /*039c*/ 	.word	0x0500000f


	//   ....[171]....
        /*03a0*/ 	.word	0x0500000f


	//   ....[172]....
        /*03a4*/ 	.word	0x0500000f


	//   ....[173]....
        /*03a8*/ 	.word	0x0500000f


	//   ....[174]....
        /*03ac*/ 	.word	0x0500000f


	//   ....[175]....
        /*03b0*/ 	.word	0x0500000f


	//   ....[176]....
        /*03b4*/ 	.word	0x0500000f


	//   ....[177]....
        /*03b8*/ 	.word	0x0500000f


	//   ....[178]....
        /*03bc*/ 	.word	0x0500000f


	//   ....[179]....
        /*03c0*/ 	.word	0x0500000f


	//   ....[180]....
        /*03c4*/ 	.word	0x0500000f


	//   ....[181]....
        /*03c8*/ 	.word	0x0500000f


	//   ....[182]....
        /*03cc*/ 	.word	0x0500000f


	//   ....[183]....
        /*03d0*/ 	.word	0x0500000f


	//----- nvinfo : EIATTR_COOP_GROUP_INSTR_OFFSETS
	.align		4
.L_372:
        /*03d4*/ 	.byte	0x04, 0x28
        /*03d6*/ 	.short	(.L_374 - .L_373)


	//   ....[0]....
.L_373:
        /*03d8*/ 	.word	0x00000070


	//   ....[1]....
        /*03dc*/ 	.word	0x000000b0


	//   ....[2]....
        /*03e0*/ 	.word	0x00000290


	//   ....[3]....
        /*03e4*/ 	.word	0x000003f0


	//   ....[4]....
        /*03e8*/ 	.word	0x00000510


	//   ....[5]....
        /*03ec*/ 	.word	0x00000670


	//   ....[6]....
        /*03f0*/ 	.word	0x00001cc0


	//   ....[7]....
        /*03f4*/ 	.word	0x00003df0


	//   ....[8]....
        /*03f8*/ 	.word	0x00004510


	//   ....[9]....
        /*03fc*/ 	.word	0x00004b90


	//   ....[10]....
        /*0400*/ 	.word	0x00005060


	//   ....[11]....
        /*0404*/ 	.word	0x00005160


	//   ....[12]....
        /*0408*/ 	.word	0x000054f0


	//   ....[13]....
        /*040c*/ 	.word	0x00005560


	//   ....[14]....
        /*0410*/ 	.word	0x00005dc0


	//   ....[15]....
        /*0414*/ 	.word	0x00006460


	//   ....[16]....
        /*0418*/ 	.word	0x00006680


	//   ....[17]....
        /*041c*/ 	.word	0x00006d70


	//   ....[18]....
        /*0420*/ 	.word	0x00006e70


	//   ....[19]....
        /*0424*/ 	.word	0x00007240


	//   ....[20]....
        /*0428*/ 	.word	0x000072c0


	//   ....[21]....
        /*042c*/ 	.word	0x000083e0


	//   ....[22]....
        /*0430*/ 	.word	0x00008b40


	//   ....[23]....
        /*0434*/ 	.word	0x00008b70


	//   ....[24]....
        /*0438*/ 	.word	0x00008dd0


	//   ....[25]....
        /*043c*/ 	.word	0x00008fa0


	//   ....[26]....
        /*0440*/ 	.word	0x00009f50


	//   ....[27]....
        /*0444*/ 	.word	0x0000a3e0


	//   ....[28]....
        /*0448*/ 	.word	0x0000a600


	//   ....[29]....
        /*044c*/ 	.word	0x0000acf0


	//   ....[30]....
        /*0450*/ 	.word	0x0000adf0


	//   ....[31]....
        /*0454*/ 	.word	0x0000b1c0


	//   ....[32]....
        /*0458*/ 	.word	0x0000b240


	//   ....[33]....
        /*045c*/ 	.word	0x0000c360


	//   ....[34]....
        /*0460*/ 	.word	0x0000c430


	//   ....[35]....
        /*0464*/ 	.word	0x0000c470


	//   ....[36]....
        /*0468*/ 	.word	0x0000c510


	//   ....[37]....
        /*046c*/ 	.word	0x0000c540


	//   ....[38]....
        /*0470*/ 	.word	0x0000de50


	//   ....[39]....
        /*0474*/ 	.word	0x0000e490


	//   ....[40]....
        /*0478*/ 	.word	0x0000e4c0


	//   ....[41]....
        /*047c*/ 	.word	0x0000e4e0


	//   ....[42]....
        /*0480*/ 	.word	0x0000e500


	//   ....[43]....
        /*0484*/ 	.word	0x0000eb90


	//   ....[44]....
        /*0488*/ 	.word	0x0000eba0


	//   ....[45]....
        /*048c*/ 	.word	0x0000edd0


	//   ....[46]....
        /*0490*/ 	.word	0x0000edf0


	//   ....[47]....
        /*0494*/ 	.word	0x0000f990


	//   ....[48]....
        /*0498*/ 	.word	0x0000f9c0


	//   ....[49]....
        /*049c*/ 	.word	0x0000fc00


	//   ....[50]....
        /*04a0*/ 	.word	0x0000fc20


	//   ....[51]....
        /*04a4*/ 	.word	0x0000fee0


	//   ....[52]....
        /*04a8*/ 	.word	0x00010090


	//   ....[53]....
        /*04ac*/ 	.word	0x000100c0


	//   ....[54]....
        /*04b0*/ 	.word	0x000100f0


	//   ....[55]....
        /*04b4*/ 	.word	0x00010120


	//   ....[56]....
        /*04b8*/ 	.word	0x00010150


	//   ....[57]....
        /*04bc*/ 	.word	0x00010180


	//   ....[58]....
        /*04c0*/ 	.word	0x000102d0


	//   ....[59]....
        /*04c4*/ 	.word	0x00010300


	//   ....[60]....
        /*04c8*/ 	.word	0x00010330


	//   ....[61]....
        /*04cc*/ 	.word	0x00010360


	//   ....[62]....
        /*04d0*/ 	.word	0x00010390


	//   ....[63]....
        /*04d4*/ 	.word	0x000103c0


	//   ....[64]....
        /*04d8*/ 	.word	0x00010450


	//   ....[65]....
        /*04dc*/ 	.word	0x000104b0


	//   ....[66]....
        /*04e0*/ 	.word	0x00010540


	//   ....[67]....
        /*04e4*/ 	.word	0x000122a0


	//   ....[68]....
        /*04e8*/ 	.word	0x000122c0


	//   ....[69]....
        /*04ec*/ 	.word	0x00012350


	//   ....[70]....
        /*04f0*/ 	.word	0x00012370


	//   ....[71]....
        /*04f4*/ 	.word	0x000123f0


	//   ....[72]....
        /*04f8*/ 	.word	0x00012410


	//   ....[73]....
        /*04fc*/ 	.word	0x00012420


	//   ....[74]....
        /*0500*/ 	.word	0x00012430


	//   ....[75]....
        /*0504*/ 	.word	0x00012b70


	//   ....[76]....
        /*0508*/ 	.word	0x00012ba0


	//   ....[77]....
        /*050c*/ 	.word	0x00012c40


	//   ....[78]....
        /*0510*/ 	.word	0x00012c60


	//   ....[79]....
        /*0514*/ 	.word	0x00012ce0


	//   ....[80]....
        /*0518*/ 	.word	0x00012d00


	//   ....[81]....
        /*051c*/ 	.word	0x00012d10


	//   ....[82]....
        /*0520*/ 	.word	0x00012d20


	//   ....[83]....
        /*0524*/ 	.word	0x00013190


	//   ....[84]....
        /*0528*/ 	.word	0x000131c0


	//   ....[85]....
        /*052c*/ 	.word	0x000133b0


	//   ....[86]....
        /*0530*/ 	.word	0x000133f0


	//   ....[87]....
        /*0534*/ 	.word	0x00013400


	//   ....[88]....
        /*0538*/ 	.word	0x00013410


	//   ....[89]....
        /*053c*/ 	.word	0x00013560


	//   ....[90]....
        /*0540*/ 	.word	0x000136b0


	//   ....[91]....
        /*0544*/ 	.word	0x00013ee0


	//   ....[92]....
        /*0548*/ 	.word	0x00013f00


	//   ....[93]....
        /*054c*/ 	.word	0x00013f50


	//   ....[94]....
        /*0550*/ 	.word	0x00013f60


	//   ....[95]....
        /*0554*/ 	.word	0x00013fa0


	//   ....[96]....
        /*0558*/ 	.word	0x00013fb0


	//   ....[97]....
        /*055c*/ 	.word	0x00013fc0


	//   ....[98]....
        /*0560*/ 	.word	0x00014000


	//   ....[99]....
        /*0564*/ 	.word	0x00014320


	//   ....[100]....
        /*0568*/ 	.word	0x00014360


	//   ....[101]....
        /*056c*/ 	.word	0x00014380


	//   ....[102]....
        /*0570*/ 	.word	0x000143a0


	//   ....[103]....
        /*0574*/ 	.word	0x000143d0


	//   ....[104]....
        /*0578*/ 	.word	0x000143f0


	//   ....[105]....
        /*057c*/ 	.word	0x000144f0


	//   ....[106]....
        /*0580*/ 	.word	0x00014640


	//   ....[107]....
        /*0584*/ 	.word	0x00014c40


	//   ....[108]....
        /*0588*/ 	.word	0x00014c90


	//   ....[109]....
        /*058c*/ 	.word	0x00014cc0


	//   ....[110]....
        /*0590*/ 	.word	0x00014cf0


	//   ....[111]....
        /*0594*/ 	.word	0x00014d00


	//   ....[112]....
        /*0598*/ 	.word	0x00014d30


	//   ....[113]....
        /*059c*/ 	.word	0x00014d60


	//   ....[114]....
        /*05a0*/ 	.word	0x00014d90


	//   ....[115]....
        /*05a4*/ 	.word	0x00014f10


	//   ....[116]....
        /*05a8*/ 	.word	0x00014f40


	//   ....[117]....
        /*05ac*/ 	.word	0x00014f70


	//   ....[118]....
        /*05b0*/ 	.word	0x00014fa0


	//   ....[119]....
        /*05b4*/ 	.word	0x00014fd0


	//   ....[120]....
        /*05b8*/ 	.word	0x00015000


	//   ....[121]....
        /*05bc*/ 	.word	0x000150c0


	//   ....[122]....
        /*05c0*/ 	.word	0x000150e0


	//   ....[123]....
        /*05c4*/ 	.word	0x00015150


	//   ....[124]....
        /*05c8*/ 	.word	0x000157f0


	//   ....[125]....
        /*05cc*/ 	.word	0x00015f00


	//   ....[126]....
        /*05d0*/ 	.word	0x00015ff0


	//   ....[127]....
        /*05d4*/ 	.word	0x00016090


	//   ....[128]....
        /*05d8*/ 	.word	0x000160f0


	//   ....[129]....
        /*05dc*/ 	.word	0x000161e0


	//   ....[130]....
        /*05e0*/ 	.word	0x00016250


	//   ....[131]....
        /*05e4*/ 	.word	0x00016340


	//   ....[132]....
        /*05e8*/ 	.word	0x000163b0


	//   ....[133]....
        /*05ec*/ 	.word	0x00016450


	//   ....[134]....
        /*05f0*/ 	.word	0x00016540


	//   ....[135]....
        /*05f4*/ 	.word	0x000165b0


	//   ....[136]....
        /*05f8*/ 	.word	0x00016610


	//   ....[137]....
        /*05fc*/ 	.word	0x00016700


	//   ....[138]....
        /*0600*/ 	.word	0x00016760


	//   ....[139]....
        /*0604*/ 	.word	0x00016860


	//   ....[140]....
        /*0608*/ 	.word	0x000168c0


	//   ....[141]....
        /*060c*/ 	.word	0x00016960


	//   ....[142]....
        /*0610*/ 	.word	0x00016ae0


	//   ....[143]....
        /*0614*/ 	.word	0x00016be0


	//   ....[144]....
        /*0618*/ 	.word	0x00016e50


	//   ....[145]....
        /*061c*/ 	.word	0x00016ea0


	//   ....[146]....
        /*0620*/ 	.word	0x00017070


	//   ....[147]....
        /*0624*/ 	.word	0x000170c0


	//   ....[148]....
        /*0628*/ 	.word	0x00017290


	//   ....[149]....
        /*062c*/ 	.word	0x000172e0


	//   ....[150]....
        /*0630*/ 	.word	0x000173d0


	//   ....[151]....
        /*0634*/ 	.word	0x00017470


	//   ....[152]....
        /*0638*/ 	.word	0x000174d0


	//   ....[153]....
        /*063c*/ 	.word	0x00017580


	//   ....[154]....
        /*0640*/ 	.word	0x000175e0


	//   ....[155]....
        /*0644*/ 	.word	0x00017690


	//   ....[156]....
        /*0648*/ 	.word	0x000176f0


	//   ....[157]....
        /*064c*/ 	.word	0x000177a0


	//   ....[158]....
        /*0650*/ 	.word	0x00017890


	//   ....[159]....
        /*0654*/ 	.word	0x00017970


	//   ....[160]....
        /*0658*/ 	.word	0x00017a80


	//   ....[161]....
        /*065c*/ 	.word	0x00017b80


	//   ....[162]....
        /*0660*/ 	.word	0x00017cb0


	//   ....[163]....
        /*0664*/ 	.word	0x00017d90


	//   ....[164]....
        /*0668*/ 	.word	0x00017e90


	//   ....[165]....
        /*066c*/ 	.word	0x00017f70


	//   ....[166]....
        /*0670*/ 	.word	0x00018000


	//   ....[167]....
        /*0674*/ 	.word	0x000180a0


	//   ....[168]....
        /*0678*/ 	.word	0x000181c0


	//   ....[169]....
        /*067c*/ 	.word	0x00018230


	//   ....[170]....
        /*0680*/ 	.word	0x000182a0


	//   ....[171]....
        /*0684*/ 	.word	0x00018310


	//   ....[172]....
        /*0688*/ 	.word	0x00018380


	//   ....[173]....
        /*068c*/ 	.word	0x00018400


	//   ....[174]....
        /*0690*/ 	.word	0x00018490


	//   ....[175]....
        /*0694*/ 	.word	0x00018520


	//   ....[176]....
        /*0698*/ 	.word	0x00018590


	//   ....[177]....
        /*069c*/ 	.word	0x00018600


	//   ....[178]....
        /*06a0*/ 	.word	0x00018670


	//   ....[179]....
        /*06a4*/ 	.word	0x000186f0


	//   ....[180]....
        /*06a8*/ 	.word	0x00018760


	//   ....[181]....
        /*06ac*/ 	.word	0x00018800


	//   ....[182]....
        /*06b0*/ 	.word	0x00018890


	//   ....[183]....
        /*06b4*/ 	.word	0x000189b0


	//----- nvinfo : EIATTR_REG_RECONFIG
	.align		4
.L_374:
        /*06b8*/ 	.byte	0x01, 0x54
	.zero		2


	//----- nvinfo : EIATTR_SYSCALL_OFFSETS
	.align		4
        /*06bc*/ 	.byte	0x04, 0x46
        /*06be*/ 	.short	(.L_376 - .L_375)


	//   ....[0]....
.L_375:
        /*06c0*/ 	.word	0x00003fc0


	//   ....[1]....
        /*06c4*/ 	.word	0x00011670


	//   ....[2]....
        /*06c8*/ 	.word	0x000117c0


	//   ....[3]....
        /*06cc*/ 	.word	0x000118b0


	//   ....[4]....
        /*06d0*/ 	.word	0x00012750


	//----- nvinfo : EIATTR_MBARRIER_INSTR_OFFSETS
	.align		4
.L_376:
        /*06d4*/ 	.byte	0x04, 0x39
        /*06d6*/ 	.short	(.L_378 - .L_377)


	//   ....[0]....
.L_377:
        /*06d8*/ 	.word	0x00000180
        /*06dc*/ 	.word	0x000000ff
        /*06e0*/ 	.word	0x00028c00
        /*06e4*/ 	.short	0x0100
        /*06e6*/ 	.byte	0x08
	.zero		1


	//   ....[1]....
        /*06e8*/ 	.word	0x00000190
        /*06ec*/ 	.word	0x000000ff
        /*06f0*/ 	.word	0x00028c20
        /*06f4*/ 	.short	0x0100
        /*06f6*/ 	.byte	0x08
	.zero		1


	//   ....[2]....
        /*06f8*/ 	.word	0x00000240
        /*06fc*/ 	.word	0x000000ff
        /*0700*/ 	.word	0x00028c30
        /*0704*/ 	.short	0x0100
        /*0706*/ 	.byte	0x06
	.zero		1


	//   ....[3]....
        /*0708*/ 	.word	0x00000250
        /*070c*/ 	.word	0x000000ff
        /*0710*/ 	.word	0x00028c40
        /*0714*/ 	.short	0x0100
        /*0716*/ 	.byte	0x06
	.zero		1


	//   ....[4]....
        /*0718*/ 	.word	0x00000260
        /*071c*/ 	.word	0x000000ff
        /*0720*/ 	.word	0x00028c38
        /*0724*/ 	.short	0x0100
        /*0726*/ 	.byte	0x06
	.zero		1


	//   ....[5]....
        /*0728*/ 	.word	0x00000270
        /*072c*/ 	.word	0x000000ff
        /*0730*/ 	.word	0x00028c48
        /*0734*/ 	.short	0x0100
        /*0736*/ 	.byte	0x06
	.zero		1


	//   ....[6]....
        /*0738*/ 	.word	0x000003a0
        /*073c*/ 	.word	0x000000ff
        /*0740*/ 	.word	0x00028c50
        /*0744*/ 	.short	0x0100
        /*0746*/ 	.byte	0x08
	.zero		1


	//   ....[7]....
        /*0748*/ 	.word	0x000003b0
        /*074c*/ 	.word	0x000000ff
        /*0750*/ 	.word	0x00028c60
        /*0754*/ 	.short	0x0100
        /*0756*/ 	.byte	0x08
	.zero		1


	//   ....[8]....
        /*0758*/ 	.word	0x000003c0
        /*075c*/ 	.word	0x000000ff
        /*0760*/ 	.word	0x00028c58
        /*0764*/ 	.short	0x0100
        /*0766*/ 	.byte	0x08
	.zero		1


	//   ....[9]....
        /*0768*/ 	.word	0x000003d0
        /*076c*/ 	.word	0x000000ff
        /*0770*/ 	.word	0x00028c68
        /*0774*/ 	.short	0x0100
        /*0776*/ 	.byte	0x08
	.zero		1


	//   ....[10]....
        /*0778*/ 	.word	0x000004c0
        /*077c*/ 	.word	0x000000ff
        /*0780*/ 	.word	0x00028c70
        /*0784*/ 	.short	0x0100
        /*0786*/ 	.byte	0x06
	.zero		1


	//   ....[11]....
        /*0788*/ 	.word	0x000004d0
        /*078c*/ 	.word	0x000000ff
        /*0790*/ 	.word	0x00028c80
        /*0794*/ 	.short	0x0100
        /*0796*/ 	.byte	0x06
	.zero		1


	//   ....[12]....
        /*0798*/ 	.word	0x000004e0
        /*079c*/ 	.word	0x000000ff
        /*07a0*/ 	.word	0x00028c78
        /*07a4*/ 	.short	0x0100
        /*07a6*/ 	.byte	0x06
	.zero		1


	//   ....[13]....
        /*07a8*/ 	.word	0x000004f0
        /*07ac*/ 	.word	0x000000ff
        /*07b0*/ 	.word	0x00028c88
        /*07b4*/ 	.short	0x0100
        /*07b6*/ 	.byte	0x06
	.zero		1


	//   ....[14]....
        /*07b8*/ 	.word	0x00000620
        /*07bc*/ 	.word	0x000000ff
        /*07c0*/ 	.word	0x00028c90
        /*07c4*/ 	.short	0x0100
        /*07c6*/ 	.byte	0x08
	.zero		1


	//   ....[15]....
        /*07c8*/ 	.word	0x00000630
        /*07cc*/ 	.word	0x000000ff
        /*07d0*/ 	.word	0x00028ca0
        /*07d4*/ 	.short	0x0100
        /*07d6*/ 	.byte	0x08
	.zero		1


	//   ....[16]....
        /*07d8*/ 	.word	0x00000640
        /*07dc*/ 	.word	0x000000ff
        /*07e0*/ 	.word	0x00028c98
        /*07e4*/ 	.short	0x0100
        /*07e6*/ 	.byte	0x08
	.zero		1


	//   ....[17]....
        /*07e8*/ 	.word	0x00000650
        /*07ec*/ 	.word	0x000000ff
        /*07f0*/ 	.word	0x00028ca8
        /*07f4*/ 	.short	0x0100
        /*07f6*/ 	.byte	0x08
	.zero		1


	//   ....[18]....
        /*07f8*/ 	.word	0x00000790
        /*07fc*/ 	.word	0x000000ff
        /*0800*/ 	.word	0x00028cb0
        /*0804*/ 	.short	0x0100
        /*0806*/ 	.byte	0x08
	.zero		1


	//   ....[19]....
        /*0808*/ 	.word	0x000007a0
        /*080c*/ 	.word	0x000000ff
        /*0810*/ 	.word	0x00028cc0
        /*0814*/ 	.short	0x0100
        /*0816*/ 	.byte	0x08
	.zero		1


	//   ....[20]....
        /*0818*/ 	.word	0x000007b0
        /*081c*/ 	.word	0x000000ff
        /*0820*/ 	.word	0x00028cb8
        /*0824*/ 	.short	0x0100
        /*0826*/ 	.byte	0x08
	.zero		1


	//   ....[21]....
        /*0828*/ 	.word	0x000007c0
        /*082c*/ 	.word	0x000000ff
        /*0830*/ 	.word	0x00028cc8
        /*0834*/ 	.short	0x0100
        /*0836*/ 	.byte	0x08
	.zero		1


	//   ....[22]....
        /*0838*/ 	.word	0x00001dd0
        /*083c*/ 	.word	0x000000ff
        /*0840*/ 	.word	0x00028c50
        /*0844*/ 	.short	0x010a
        /*0846*/ 	.byte	0x15
	.zero		1


	//   ....[23]....
        /*0848*/ 	.word	0x00002090
        /*084c*/ 	.word	0x000000ff
        /*0850*/ 	.word	0x00000000
        /*0854*/ 	.short	0x0101
        /*0856*/ 	.byte	0x06
	.zero		1


	//   ....[24]....
        /*0858*/ 	.word	0x000029d0
        /*085c*/ 	.word	0x000000ff
        /*0860*/ 	.word	0x00028c50
        /*0864*/ 	.short	0x010a
        /*0866*/ 	.byte	0x15
	.zero		1


	//   ....[25]....
        /*0868*/ 	.word	0x00002a10
        /*086c*/ 	.word	0x000000ff
        /*0870*/ 	.word	0x00028c50
        /*0874*/ 	.short	0x010a
        /*0876*/ 	.byte	0x15
	.zero		1


	//   ....[26]....
        /*0878*/ 	.word	0x00002bf0
        /*087c*/ 	.word	0x000000ff
        /*0880*/ 	.word	0x00000000
        /*0884*/ 	.short	0x0101
        /*0886*/ 	.byte	0x06
	.zero		1


	//   ....[27]....
        /*0888*/ 	.word	0x00004040
        /*088c*/ 	.word	0x000000ff
        /*0890*/ 	.word	0x00028c00
        /*0894*/ 	.short	0x010a
        /*0896*/ 	.byte	0x29
	.zero		1


	//   ....[28]....
        /*0898*/ 	.word	0x000040c0
        /*089c*/ 	.word	0x00000007
        /*08a0*/ 	.word	0x00028c30
        /*08a4*/ 	.short	0x010a
        /*08a6*/ 	.byte	0x3f
	.zero		1


	//   ....[29]....
        /*08a8*/ 	.word	0x00004100
        /*08ac*/ 	.word	0x00000007
        /*08b0*/ 	.word	0x00028c30
        /*08b4*/ 	.short	0x010a
        /*08b6*/ 	.byte	0x3f
	.zero		1


	//   ....[30]....
        /*08b8*/ 	.word	0x000044f0
        /*08bc*/ 	.word	0x000000ff
        /*08c0*/ 	.word	0x00000000
        /*08c4*/ 	.short	0x0101
        /*08c6*/ 	.byte	0x06
	.zero		1


	//   ....[31]....
        /*08c8*/ 	.word	0x00005b80
        /*08cc*/ 	.word	0x00000007
        /*08d0*/ 	.word	0x00028c50
        /*08d4*/ 	.short	0x010a
        /*08d6*/ 	.byte	0x3f
	.zero		1


	//   ....[32]....
        /*08d8*/ 	.word	0x00005bc0
        /*08dc*/ 	.word	0x00000007
        /*08e0*/ 	.word	0x00028c50
        /*08e4*/ 	.short	0x010a
        /*08e6*/ 	.byte	0x3f
	.zero		1


	//   ....[33]....
        /*08e8*/ 	.word	0x00005ea0
        /*08ec*/ 	.word	0x000000ff
        /*08f0*/ 	.word	0x00000000
        /*08f4*/ 	.short	0x0101
        /*08f6*/ 	.byte	0x0b
	.zero		1


	//   ....[34]....
        /*08f8*/ 	.word	0x000061b0
        /*08fc*/ 	.word	0x000000ff
        /*0900*/ 	.word	0x00028c30
        /*0904*/ 	.short	0x010a
        /*0906*/ 	.byte	0x15
	.zero		1


	//   ....[35]....
        /*0908*/ 	.word	0x000061f0
        /*090c*/ 	.word	0x000000ff
        /*0910*/ 	.word	0x00028c30
        /*0914*/ 	.short	0x010a
        /*0916*/ 	.byte	0x15
	.zero		1


	//   ....[36]....
        /*0918*/ 	.word	0x00006480
        /*091c*/ 	.word	0x000000ff
        /*0920*/ 	.word	0x00000000
        /*0924*/ 	.short	0x0101
        /*0926*/ 	.byte	0x06
	.zero		1


	//   ....[37]....
        /*0928*/ 	.word	0x000081a0
        /*092c*/ 	.word	0x000000ff
        /*0930*/ 	.word	0x00028c50
        /*0934*/ 	.short	0x010a
        /*0936*/ 	.byte	0x15
	.zero		1


	//   ....[38]....
        /*0938*/ 	.word	0x000081e0
        /*093c*/ 	.word	0x000000ff
        /*0940*/ 	.word	0x00028c50
        /*0944*/ 	.short	0x010a
        /*0946*/ 	.byte	0x15
	.zero		1


	//   ....[39]....
        /*0948*/ 	.word	0x00008490
        /*094c*/ 	.word	0x000000ff
        /*0950*/ 	.word	0x00000000
        /*0954*/ 	.short	0x0101
        /*0956*/ 	.byte	0x15
	.zero		1


	//   ....[40]....
        /*0958*/ 	.word	0x00008820
        /*095c*/ 	.word	0x000000ff
        /*0960*/ 	.word	0x00028c30
        /*0964*/ 	.short	0x010a
        /*0966*/ 	.byte	0x16
	.zero		1


	//   ....[41]....
        /*0968*/ 	.word	0x00008860
        /*096c*/ 	.word	0x000000ff
        /*0970*/ 	.word	0x00028c30
        /*0974*/ 	.short	0x010a
        /*0976*/ 	.byte	0x16
	.zero		1


	//   ....[42]....
        /*0978*/ 	.word	0x00008a60
        /*097c*/ 	.word	0x000000ff
        /*0980*/ 	.word	0x00000000
        /*0984*/ 	.short	0x0101
        /*0986*/ 	.byte	0x06
	.zero		1


	//   ....[43]....
        /*0988*/ 	.word	0x00009d10
        /*098c*/ 	.word	0x000000ff
        /*0990*/ 	.word	0x00028c50
        /*0994*/ 	.short	0x010a
        /*0996*/ 	.byte	0x16
	.zero		1


	//   ....[44]....
        /*0998*/ 	.word	0x00009d50
        /*099c*/ 	.word	0x000000ff
        /*09a0*/ 	.word	0x00028c50
        /*09a4*/ 	.short	0x010a
        /*09a6*/ 	.byte	0x16
	.zero		1


	//   ....[45]....
        /*09a8*/ 	.word	0x00009fe0
        /*09ac*/ 	.word	0x000000ff
        /*09b0*/ 	.word	0x00000000
        /*09b4*/ 	.short	0x0101
        /*09b6*/ 	.byte	0x16
	.zero		1


	//   ....[46]....
        /*09b8*/ 	.word	0x0000a130
        /*09bc*/ 	.word	0x000000ff
        /*09c0*/ 	.word	0x00028c30
        /*09c4*/ 	.short	0x010a
        /*09c6*/ 	.byte	0x15
	.zero		1


	//   ....[47]....
        /*09c8*/ 	.word	0x0000a170
        /*09cc*/ 	.word	0x000000ff
        /*09d0*/ 	.word	0x00028c30
        /*09d4*/ 	.short	0x010a
        /*09d6*/ 	.byte	0x15
	.zero		1


	//   ....[48]....
        /*09d8*/ 	.word	0x0000a400
        /*09dc*/ 	.word	0x000000ff
        /*09e0*/ 	.word	0x00000000
        /*09e4*/ 	.short	0x0101
        /*09e6*/ 	.byte	0x06
	.zero		1


	//   ....[49]....
        /*09e8*/ 	.word	0x0000c120
        /*09ec*/ 	.word	0x000000ff
        /*09f0*/ 	.word	0x00028c50
        /*09f4*/ 	.short	0x010a
        /*09f6*/ 	.byte	0x15
	.zero		1


	//   ....[50]....
        /*09f8*/ 	.word	0x0000c160
        /*09fc*/ 	.word	0x000000ff
        /*0a00*/ 	.word	0x00028c50
        /*0a04*/ 	.short	0x010a
        /*0a06*/ 	.byte	0x15
	.zero		1


	//   ....[51]....
        /*0a08*/ 	.word	0x0000c410
        /*0a0c*/ 	.word	0x000000ff
        /*0a10*/ 	.word	0x00000000
        /*0a14*/ 	.short	0x0101
        /*0a16*/ 	.byte	0x15
	.zero		1


	//   ....[52]....
        /*0a18*/ 	.word	0x0000eb70
        /*0a1c*/ 	.word	0x000000ff
        /*0a20*/ 	.word	0x00000000
        /*0a24*/ 	.short	0x0101
        /*0a26*/ 	.byte	0x04
	.zero		1


	//   ....[53]....
        /*0a28*/ 	.word	0x00012060
        /*0a2c*/ 	.word	0x0000001b
        /*0a30*/ 	.word	0x00028c40
        /*0a34*/ 	.short	0x010a
        /*0a36*/ 	.byte	0x3f
	.zero		1


	//   ....[54]....
        /*0a38*/ 	.word	0x00012530
        /*0a3c*/ 	.word	0x0000001b
        /*0a40*/ 	.word	0x00028c30
        /*0a44*/ 	.short	0x0107
        /*0a46*/ 	.byte	0x3f
	.zero		1


	//   ....[55]....
        /*0a48*/ 	.word	0x00012600
        /*0a4c*/ 	.word	0x0000001b
        /*0a50*/ 	.word	0x00028c30
        /*0a54*/ 	.short	0x0101
        /*0a56*/ 	.byte	0x3f
	.zero		1


	//   ....[56]....
        /*0a58*/ 	.word	0x00012e20
        /*0a5c*/ 	.word	0x00000017
        /*0a60*/ 	.word	0x00028c00
        /*0a64*/ 	.short	0x0107
        /*0a66*/ 	.byte	0x3f
	.zero		1


	//   ....[57]....
        /*0a68*/ 	.word	0x00012f10
        /*0a6c*/ 	.word	0x00000017
        /*0a70*/ 	.word	0x00028c00
        /*0a74*/ 	.short	0x0101
        /*0a76*/ 	.byte	0x3f
	.zero		1


	//   ....[58]....
        /*0a78*/ 	.word	0x00012f30
        /*0a7c*/ 	.word	0x00000017
        /*0a80*/ 	.word	0x00028c20
        /*0a84*/ 	.short	0x010a
        /*0a86*/ 	.byte	0x3f
	.zero		1


	//   ....[59]....
        /*0a88*/ 	.word	0x00012fc0
        /*0a8c*/ 	.word	0x0000001b
        /*0a90*/ 	.word	0x00028c60
        /*0a94*/ 	.short	0x010a
        /*0a96*/ 	.byte	0x3f
	.zero		1


	//   ....[60]....
        /*0a98*/ 	.word	0x000138d0
        /*0a9c*/ 	.word	0x0000001b
        /*0aa0*/ 	.word	0x00028c50
        /*0aa4*/ 	.short	0x0107
        /*0aa6*/ 	.byte	0x3f
	.zero		1


	//   ....[61]....
        /*0aa8*/ 	.word	0x000139a0
        /*0aac*/ 	.word	0x0000001b
        /*0ab0*/ 	.word	0x00028c50
        /*0ab4*/ 	.short	0x0101
        /*0ab6*/ 	.byte	0x3f
	.zero		1


	//   ....[62]....
        /*0ab8*/ 	.word	0x00013d40
        /*0abc*/ 	.word	0x00000006
        /*0ac0*/ 	.word	0x00028c40
        /*0ac4*/ 	.short	0x010a
        /*0ac6*/ 	.byte	0x3f
	.zero		1


	//   ....[63]....
        /*0ac8*/ 	.word	0x00014080
        /*0acc*/ 	.word	0x00000006
        /*0ad0*/ 	.word	0x00028c30
        /*0ad4*/ 	.short	0x0107
        /*0ad6*/ 	.byte	0x3f
	.zero		1


	//   ....[64]....
        /*0ad8*/ 	.word	0x00014140
        /*0adc*/ 	.word	0x00000006
        /*0ae0*/ 	.word	0x00028c30
        /*0ae4*/ 	.short	0x0101
        /*0ae6*/ 	.byte	0x3f
	.zero		1


	//   ....[65]....
        /*0ae8*/ 	.word	0x00014170
        /*0aec*/ 	.word	0x00000006
        /*0af0*/ 	.word	0x00028c60
        /*0af4*/ 	.short	0x010a
        /*0af6*/ 	.byte	0x3f
	.zero		1


	//   ....[66]....
        /*0af8*/ 	.word	0x00014840
        /*0afc*/ 	.word	0x00000006
        /*0b00*/ 	.word	0x00028c50
        /*0b04*/ 	.short	0x0107
        /*0b06*/ 	.byte	0x3f
	.zero		1


	//   ....[67]....
        /*0b08*/ 	.word	0x00014900
        /*0b0c*/ 	.word	0x00000006
        /*0b10*/ 	.word	0x00028c50
        /*0b14*/ 	.short	0x0101
        /*0b16*/ 	.byte	0x3f
	.zero		1


	//   ....[68]....
        /*0b18*/ 	.word	0x00015770
        /*0b1c*/ 	.word	0x00000005
        /*0b20*/ 	.word	0x00028c20
        /*0b24*/ 	.short	0x010a
        /*0b26*/ 	.byte	0x3f
	.zero		1


	//   ....[69]....
        /*0b28*/ 	.word	0x000158f0
        /*0b2c*/ 	.word	0x00000003
        /*0b30*/ 	.word	0x00028c40
        /*0b34*/ 	.short	0x010a
        /*0b36*/ 	.byte	0x3f
	.zero		1


	//   ....[70]....
        /*0b38*/ 	.word	0x00015990
        /*0b3c*/ 	.word	0x00000005
        /*0b40*/ 	.word	0x00028c40
        /*0b44*/ 	.short	0x010a
        /*0b46*/ 	.byte	0x3f
	.zero		1


	//   ....[71]....
        /*0b48*/ 	.word	0x000159d0
        /*0b4c*/ 	.word	0x00000003
        /*0b50*/ 	.word	0x00028c60
        /*0b54*/ 	.short	0x010a
        /*0b56*/ 	.byte	0x3f
	.zero		1


	//   ....[72]....
        /*0b58*/ 	.word	0x00015a10
        /*0b5c*/ 	.word	0x00000005
        /*0b60*/ 	.word	0x00028c60
        /*0b64*/ 	.short	0x010a
        /*0b66*/ 	.byte	0x3f
	.zero		1


	//   ....[73]....
        /*0b68*/ 	.word	0x00015a80
        /*0b6c*/ 	.word	0x00000006
        /*0b70*/ 	.word	0x00028c50
        /*0b74*/ 	.short	0x010a
        /*0b76*/ 	.byte	0x3f
	.zero		1


	//   ....[74]....
        /*0b78*/ 	.word	0x00015ae0
        /*0b7c*/ 	.word	0x00000005
        /*0b80*/ 	.word	0x00028c50
        /*0b84*/ 	.short	0x010a
        /*0b86*/ 	.byte	0x3f
	.zero		1


	//   ....[75]....
        /*0b88*/ 	.word	0x00015b40
        /*0b8c*/ 	.word	0x00000003
        /*0b90*/ 	.word	0x00028c00
        /*0b94*/ 	.short	0x010a
        /*0b96*/ 	.byte	0x3f
	.zero		1


	//   ....[76]....
        /*0b98*/ 	.word	0x00015b90
        /*0b9c*/ 	.word	0x00000007
        /*0ba0*/ 	.word	0x00028c30
        /*0ba4*/ 	.short	0x010a
        /*0ba6*/ 	.byte	0x3f
	.zero		1


	//   ....[77]....
        /*0ba8*/ 	.word	0x00015be0
        /*0bac*/ 	.word	0x00000007
        /*0bb0*/ 	.word	0x00028c50
        /*0bb4*/ 	.short	0x010a
        /*0bb6*/ 	.byte	0x3f
	.zero		1


	//   ....[78]....
        /*0bb8*/ 	.word	0x00015c40
        /*0bbc*/ 	.word	0x00000005
        /*0bc0*/ 	.word	0x00028c30
        /*0bc4*/ 	.short	0x010a
        /*0bc6*/ 	.byte	0x3f
	.zero		1


	//   ....[79]....
        /*0bc8*/ 	.word	0x00015ca0
        /*0bcc*/ 	.word	0x00000007
        /*0bd0*/ 	.word	0x00028c50
        /*0bd4*/ 	.short	0x010a
        /*0bd6*/ 	.byte	0x3f
	.zero		1


	//   ....[80]....
        /*0bd8*/ 	.word	0x00015d00
        /*0bdc*/ 	.word	0x00000006
        /*0be0*/ 	.word	0x00028c30
        /*0be4*/ 	.short	0x010a
        /*0be6*/ 	.byte	0x3f
	.zero		1


	//   ....[81]....
        /*0be8*/ 	.word	0x00015d60
        /*0bec*/ 	.word	0x00000008
        /*0bf0*/ 	.word	0x00028c50
        /*0bf4*/ 	.short	0x010a
        /*0bf6*/ 	.byte	0x3f
	.zero		1


	//   ....[82]....
        /*0bf8*/ 	.word	0x00015dc0
        /*0bfc*/ 	.word	0x00000005
        /*0c00*/ 	.word	0x00028c30
        /*0c04*/ 	.short	0x010a
        /*0c06*/ 	.byte	0x3f
	.zero		1


	//   ....[83]....
        /*0c08*/ 	.word	0x00015e20
        /*0c0c*/ 	.word	0x00000007
        /*0c10*/ 	.word	0x00028c50
        /*0c14*/ 	.short	0x010a
        /*0c16*/ 	.byte	0x3f
	.zero		1


	//   ....[84]....
        /*0c18*/ 	.word	0x00015f40
        /*0c1c*/ 	.word	0x0000001b
        /*0c20*/ 	.word	0x00028c40
        /*0c24*/ 	.short	0x010a
        /*0c26*/ 	.byte	0x3f
	.zero		1


	//   ....[85]....
        /*0c28*/ 	.word	0x000169e0
        /*0c2c*/ 	.word	0x00000017
        /*0c30*/ 	.word	0x00028c20
        /*0c34*/ 	.short	0x010a
        /*0c36*/ 	.byte	0x3f
	.zero		1


	//   ....[86]....
        /*0c38*/ 	.word	0x00016a30
        /*0c3c*/ 	.word	0x0000001b
        /*0c40*/ 	.word	0x00028c60
        /*0c44*/ 	.short	0x010a
        /*0c46*/ 	.byte	0x3f
	.zero		1


	//   ....[87]....
        /*0c48*/ 	.word	0x00017320
        /*0c4c*/ 	.word	0x00000006
        /*0c50*/ 	.word	0x00028c40
        /*0c54*/ 	.short	0x010a
        /*0c56*/ 	.byte	0x3f
	.zero		1


	//   ....[88]....
        /*0c58*/ 	.word	0x000177e0
        /*0c5c*/ 	.word	0x00000006
        /*0c60*/ 	.word	0x00028c60
        /*0c64*/ 	.short	0x010a
        /*0c66*/ 	.byte	0x3f
	.zero		1


	//   ....[89]....
        /*0c68*/ 	.word	0x000188d0
        /*0c6c*/ 	.word	0x00000005
        /*0c70*/ 	.word	0x00028c20
        /*0c74*/ 	.short	0x010a
        /*0c76*/ 	.byte	0x3f
	.zero		1


	//   ....[90]....
        /*0c78*/ 	.word	0x00018a70
        /*0c7c*/ 	.word	0x00000003
        /*0c80*/ 	.word	0x00028c40
        /*0c84*/ 	.short	0x010a
        /*0c86*/ 	.byte	0x3f
	.zero		1


	//   ....[91]....
        /*0c88*/ 	.word	0x00018ac0
        /*0c8c*/ 	.word	0x00000005
        /*0c90*/ 	.word	0x00028c40
        /*0c94*/ 	.short	0x010a
        /*0c96*/ 	.byte	0x3f
	.zero		1


	//   ....[92]....
        /*0c98*/ 	.word	0x00018b10
        /*0c9c*/ 	.word	0x00000003
        /*0ca0*/ 	.word	0x00028c60
        /*0ca4*/ 	.short	0x010a
        /*0ca6*/ 	.byte	0x3f
	.zero		1


	//----- nvinfo : EIATTR_NUM_MBARRIERS
	.align		4
.L_378:
        /*0ca8*/ 	.byte	0x03, 0x38
        /*0caa*/ 	.short	0x0016


	//----- nvinfo : EIATTR_EXIT_INSTR_OFFSETS
	.align		4
        /*0cac*/ 	.byte	0x04, 0x1c
        /*0cae*/ 	.short	(.L_380 - .L_379)


	//   ....[0]....
.L_379:
        /*0cb0*/ 	.word	0x00000970


	//   ....[1]....
        /*0cb4*/ 	.word	0x0000fe80


	//   ....[2]....
        /*0cb8*/ 	.word	0x00015a60


	//----- nvinfo : EIATTR_MAX_THREADS
	.align		4
.L_380:
        /*0cbc*/ 	.byte	0x04, 0x05
        /*0cbe*/ 	.short	(.L_382 - .L_381)
.L_381:
        /*0cc0*/ 	.word	0x00000180
        /*0cc4*/ 	.word	0x00000001
        /*0cc8*/ 	.word	0x00000001


	//----- nvinfo : EIATTR_CRS_STACK_SIZE
	.align		4
.L_382:
        /*0ccc*/ 	.byte	0x04, 0x1e
        /*0cce*/ 	.short	(.L_384 - .L_383)
.L_383:
        /*0cd0*/ 	.word	0x00000000


	//----- nvinfo : EIATTR_CBANK_PARAM_SIZE
	.align		4
.L_384:
        /*0cd4*/ 	.byte	0x03, 0x19
        /*0cd6*/ 	.short	0x0af0


	//----- nvinfo : EIATTR_PARAM_CBANK
	.align		4
        /*0cd8*/ 	.byte	0x04, 0x0a
        /*0cda*/ 	.short	(.L_386 - .L_385)
	.align		4
.L_385:
        /*0cdc*/ 	.word	index@(.nv.constant0._ZN7cutlass13device_kernelIN5flash11enable_sm90INS1_16FlashAttnFwdSm90INS1_25CollectiveMainloopFwdSm90ILi2EN4cute5tupleIJNS5_1CILi1EEES8_S8_EEENS6_IJNS7_ILi64EEESA_SA_EEELi512ENS_6half_tEfNS_4arch4Sm90ELb0ELb1ELb0ELb1ELb1ELb0ELb0ELb0ELb0ELb1ELb0ELb0EEENS1_21CollectiveEpilogueFwdINS6_IJSA_NS7_ILi512EEESA_EEES9_SC_SE_Li256ELb1ELb1ELb0ELb0EEENS1_36VarlenDynamicPersistentTileSchedulerILi64ELi64ELi256ELi128ELb0ELb1ELb1ELb1ELb0ELb1EEEEEEEEEvNT_6ParamsE)
        /*0ce0*/ 	.short	0x0210
        /*0ce2*/ 	.short	0x0af0


	//----- nvinfo : EIATTR_SW_WAR
	.align		4
.L_386:
        /*0ce4*/ 	.byte	0x04, 0x36
        /*0ce6*/ 	.short	(.L_388 - .L_387)
.L_387:
        /*0ce8*/ 	.word	0x00000008
.L_388:


//--------------------- .nv.info._ZN7cutlass13device_kernelIN5flash11enable_sm90INS1_16FlashAttnFwdSm90INS1_25CollectiveMainloopFwdSm90ILi2EN4cute5tupleIJNS5_1CILi1EEES8_S8_EEENS6_IJNS7_ILi64EEESA_SA_EEELi512ENS_6half_tEfNS_4arch4Sm90ELb0ELb1ELb0ELb1ELb1ELb1ELb0ELb0ELb0ELb1ELb0ELb0EEENS1_21CollectiveEpilogueFwdINS6_IJSA_NS7_ILi512EEESA_EEES9_SC_SE_Li256ELb1ELb1ELb0ELb0EEENS1_36VarlenDynamicPersistentTileSchedulerILi64ELi64ELi256ELi128ELb0ELb1ELb1ELb1ELb0ELb1EEEEEEEEEvNT_6ParamsE --------------------------
	.section	.nv.info._ZN7cutlass13device_kernelIN5flash11enable_sm90INS1_16FlashAttnFwdSm90INS1_25CollectiveMainloopFwdSm90ILi2EN4cute5tupleIJNS5_1CILi1EEES8_S8_EEENS6_IJNS7_ILi64EEESA_SA_EEELi512ENS_6half_tEfNS_4arch4Sm90ELb0ELb1ELb0ELb1ELb1ELb1ELb0ELb0ELb0ELb1ELb0ELb0EEENS1_21CollectiveEpilogueFwdINS6_IJSA_NS7_ILi512EEESA_EEES9_SC_SE_Li256ELb1ELb1ELb0ELb0EEENS1_36VarlenDynamicPersistentTileSchedulerILi64ELi64ELi256ELi128ELb0ELb1ELb1ELb1ELb0ELb1EEEEEEEEEvNT_6ParamsE,"",@"SHT_CUDA_INFO"
	.sectionflags	@""
	.align	4


	//----- nvinfo : EIATTR_CUDA_API_VERSION
	.align		4
        /*0000*/ 	.byte	0x04, 0x37
        /*0002*/ 	.short	(.L_390 - .L_389)
.L_389:
        /*0004*/ 	.word	0x00000082


	//----- nvinfo : EIATTR_KPARAM_INFO
	.align		4
.L_390:
        /*0008*/ 	.byte	0x04, 0x17
        /*000a*/ 	.short	(.L_392 - .L_391)
.L_391:
        /*000c*/ 	.word	0x00000000
        /*0010*/ 	.short	0x0000
        /*0012*/ 	.short	0x0070
        /*0014*/ 	.byte	0x00, 0xf0, 0x01, 0x2a


	//----- nvinfo : EIATTR_SPARSE_MMA_MASK
	.align		4
.L_392:
        /*0018*/ 	.byte	0x03, 0x50
        /*001a*/ 	.short	0x0000


	//----- nvinfo : EIATTR_MAXREG_COUNT
	.align		4
        /*001c*/ 	.byte	0x03, 0x1b
        /*001e*/ 	.short	0x00a8


	//----- nvinfo : EIATTR_NUM_BARRIERS
	.align		4
        /*0020*/ 	.byte	0x02, 0x4c
        /*0022*/ 	.byte	0x10
	.zero		1


	//----- nvinfo : EIATTR_EXTERNS
	.align		4
        /*0024*/ 	.byte	0x04, 0x0f
        /*0026*/ 	.short	(.L_394 - .L_393)


	//   ....[0]....
	.align		4
.L_393:
        /*0028*/ 	.word	index@(__assertfail)


	//----- nvinfo : EIATTR_ANNOTATIONS
	.align		4
.L_394:
        /*002c*/ 	.byte	0x04, 0x55
        /*002e*/ 	.short	(.L_396 - .L_395)


	//   ....[0]....
.L_395:
        /* <DEDUP_REMOVED lines=50> */


	//----- nvinfo : EIATTR_MERCURY_ISA_VERSION
	.align		4
.L_396:
        /*0340*/ 	.byte	0x03, 0x5f
        /*0342*/ 	.short	0x0101


	//----- nvinfo : EIATTR_UNUSED_LOAD_BYTE_OFFSET
	.align		4
        /*0344*/ 	.byte	0x04, 0x44
        /*0346*/ 	.short	(.L_398 - .L_397)


	//   ....[0]....
.L_397:
        /*0348*/ 	.word	0x00000a20
        /*034c*/ 	.word	0x0000fff0


	//   ....[1]....
        /*0350*/ 	.word	0x00014350
        /*0354*/ 	.word	0x0000fff0


	//----- nvinfo : EIATTR_INT_WARP_WIDE_INSTR_OFFSETS
	.align		4
.L_398:
        /*0358*/ 	.byte	0x04, 0x31
        /*035a*/ 	.short	(.L_400 - .L_399)


	//   ....[0]....
.L_399:
        /*035c*/ 	.word	0x00000130


	//   ....[1]....
        /*0360*/ 	.word	0x00000170


	//   ....[2]....
        /*0364*/ 	.word	0x000001e0


	//   ....[3]....
        /*0368*/ 	.word	0x0001aae0


	//   ....[4]....
        /*036c*/ 	.word	0x0001ab70


	//   ....[5]....
        /*0370*/ 	.word	0x0001e0e0


	//   ....[6]....
        /*0374*/ 	.word	0x0001e170


	//----- nvinfo : EIATTR_COOP_GROUP_MASK_REGIDS
	.align		4
.L_400:
        /*0378*/ 	.byte	0x04, 0x29
        /*037a*/ 	.short	(.L_402 - .L_401)


	//   ....[0]....
.L_401:
        /*037c*/ 	.word	0xffffffff


	//   ....[1]....
        /*0380*/ 	.word	0xffffffff


	//   ....[2]....
        /*0384*/ 	.word	0xffffffff


	//   ....[3]....
        /*0388*/ 	.word	0xffffffff


	//   ....[4]....
        /*038c*/ 	.word	0xffffffff


	//   ....[5]....
        /*0390*/ 	.word	0xffffffff


	//   ....[6]....
        /*0394*/ 	.word	0xffffffff


	//   ....[7]....
        /*0398*/ 	.word	0xffffffff


	//   ....[8]....
        /*039c*/ 	.word	0xffffffff


	//   ....[9]....
        /*03a0*/ 	.word	0xffffffff


	//   ....[10]....
        /*03a4*/ 	.word	0xffffffff


	//   ....[11]....
        /*03a8*/ 	.word	0xffffffff


	//   ....[12]....
        /*03ac*/ 	.word	0xffffffff


	//   ....[13]....
        /*03b0*/ 	.word	0xffffffff


	//   ....[14]....
        /*03b4*/ 	.word	0xffffffff


	//   ....[15]....
        /*03b8*/ 	.word	0xffffffff


	//   ....[16]....
        /*03bc*/ 	.word	0xffffffff


	//   ....[17]....
        /*03c0*/ 	.word	0xffffffff


	//   ....[18]....
        /*03c4*/ 	.word	0xffffffff


	//   ....[19]....
        /*03c8*/ 	.word	0xffffffff


	//   ....[20]....
        /*03cc*/ 	.word	0xffffffff


	//   ....[21]....
        /*03d0*/ 	.word	0xffffffff


	//   ....[22]....
        /*03d4*/ 	.word	0xffffffff


	//   ....[23]....
        /*03d8*/ 	.word	0xffffffff


	//   ....[24]....
        /*03dc*/ 	.word	0xffffffff


	//   ....[25]....
        /*03e0*/ 	.word	0xffffffff


	//   ....[26]....
        /*03e4*/ 	.word	0xffffffff


	//   ....[27]....
        /*03e8*/ 	.word	0xffffffff


	//   ....[28]....
        /*03ec*/ 	.word	0xffffffff


	//   ....[29]....
        /*03f0*/ 	.word	0xffffffff


	//   ....[30]....
        /*03f4*/ 	.word	0xffffffff


	//   ....[31]....
        /*03f8*/ 	.word	0xffffffff


	//   ....[32]....
        /*03fc*/ 	.word	0xffffffff


	//   ....[33]....
        /*0400*/ 	.word	0xffffffff


	//   ....[34]....
        /*0404*/ 	.word	0xffffffff


	//   ....[35]....
        /*0408*/ 	.word	0xffffffff


	//   ....[36]....
        /*040c*/ 	.word	0xffffffff


	//   ....[37]....
        /*0410*/ 	.word	0xffffffff


	//   ....[38]....
        /*0414*/ 	.word	0xffffffff


	//   ....[39]....
        /*0418*/ 	.word	0xffffffff


	//   ....[40]....
        /*041c*/ 	.word	0xffffffff


	//   ....[41]....
        /*0420*/ 	.word	0xffffffff


	//   ....[42]....
        /*0424*/ 	.word	0xffffffff


	//   ....[43]....
        /*0428*/ 	.word	0xffffffff


	//   ....[44]....
        /*042c*/ 	.word	0xffffffff


	//   ....[45]....
        /*0430*/ 	.word	0xffffffff


	//   ....[46]....
        /*0434*/ 	.word	0xffffffff


	//   ....[47]....
        /*0438*/ 	.word	0xffffffff


	//   ....[48]....
        /*043c*/ 	.word	0xffffffff


	//   ....[49]....
        /*0440*/ 	.word	0xffffffff


	//   ....[50]....
        /*0444*/ 	.word	0xffffffff


	//   ....[51]....
        /*0448*/ 	.word	0xffffffff


	//   ....[52]....
        /*044c*/ 	.word	0xffffffff


	//   ....[53]....
        /*0450*/ 	.word	0xffffffff


	//   ....[54]....
        /*0454*/ 	.word	0xffffffff


	//   ....[55]....
        /*0458*/ 	.word	0xffffffff


	//   ....[56]....
        /*045c*/ 	.word	0xffffffff


	//   ....[57]....
        /*0460*/ 	.word	0xffffffff


	//   ....[58]....
        /*0464*/ 	.word	0xffffffff


	//   ....[59]....
        /*0468*/ 	.word	0xffffffff


	//   ....[60]....
        /*046c*/ 	.word	0xffffffff


	//   ....[61]....
        /*0470*/ 	.word	0xffffffff


	//   ....[62]....
        /*0474*/ 	.word	0xffffffff


	//   ....[63]....
        /*0478*/ 	.word	0xffffffff


	//   ....[64]....
        /*047c*/ 	.word	0xffffffff


	//   ....[65]....
        /*0480*/ 	.word	0xffffffff


	//   ....[66]....
        /*0484*/ 	.word	0xffffffff


	//   ....[67]....
        /*0488*/ 	.word	0xffffffff


	//   ....[68]....
        /*048c*/ 	.word	0xffffffff


	//   ....[69]....
        /*0490*/ 	.word	0xffffffff


	//   ....[70]....
        /*0494*/ 	.word	0xffffffff


	//   ....[71]....
        /*0498*/ 	.word	0xffffffff


	//   ....[72]....
        /*049c*/ 	.word	0xffffffff


	//   ....[73]....
        /*04a0*/ 	.word	0xffffffff


	//   ....[74]....
        /*04a4*/ 	.word	0xffffffff


	//   ....[75]....
        /*04a8*/ 	.word	0xffffffff


	//   ....[76]....
        /*04ac*/ 	.word	0xffffffff


	//   ....[77]....
        /*04b0*/ 	.word	0xffffffff


	//   ....[78]....
        /*04b4*/ 	.word	0xffffffff


	//   ....[79]....
        /*04b8*/ 	.word	0xffffffff


	//   ....[80]....
        /*04bc*/ 	.word	0xffffffff


	//   ....[81]....
        /*04c0*/ 	.word	0xffffffff


	//   ....[82]....
        /*04c4*/ 	.word	0xffffffff


	//   ....[83]....
        /*04c8*/ 	.word	0xffffffff


	//   ....[84]....
        /*04cc*/ 	.word	0xffffffff


	//   ....[85]....
        /*04d0*/ 	.word	0xffffffff


	//   ....[86]....
        /*04d4*/ 	.word	0xffffffff


	//   ....[87]....
        /*04d8*/ 	.word	0xffffffff


	//   ....[88]....
        /*04dc*/ 	.word	0xffffffff


	//   ....[89]....
        /*04e0*/ 	.word	0xffffffff


	//   ....[90]....
        /*04e4*/ 	.word	0xffffffff


	//   ....[91]....
        /*04e8*/ 	.word	0xffffffff


	//   ....[92]....
        /*04ec*/ 	.word	0xffffffff


	//   ....[93]....
        /*04f0*/ 	.word	0xffffffff


	//   ....[94]....
        /*04f4*/ 	.word	0xffffffff


	//   ....[95]....
        /*04f8*/ 	.word	0xffffffff


	//   ....[96]....
        /*04fc*/ 	.word	0xffffffff


	//   ....[97]....
        /*0500*/ 	.word	0xffffffff


	//   ....[98]....
        /*0504*/ 	.word	0xffffffff


	//   ....[99]....
        /*0508*/ 	.word	0xffffffff


	//   ....[100]....
        /*050c*/ 	.word	0xffffffff


	//   ....[101]....
        /*0510*/ 	.word	0xffffffff


	//   ....[102]....
        /*0514*/ 	.word	0xffffffff


	//   ....[103]....
        /*0518*/ 	.word	0xffffffff


	//   ....[104]....
        /*051c*/ 	.word	0xffffffff


	//   ....[105]....
        /*0520*/ 	.word	0xffffffff


	//   ....[106]....
        /*0524*/ 	.word	0xffffffff


	//   ....[107]....
        /*0528*/ 	.word	0xffffffff


	//   ....[108]....
        /*052c*/ 	.word	0xffffffff


	//   ....[109]....
        /*0530*/ 	.word	0xffffffff


	//   ....[110]....
        /*0534*/ 	.word	0xffffffff


	//   ....[111]....
        /*0538*/ 	.word	0xffffffff


	//   ....[112]....
        /*053c*/ 	.word	0xffffffff


	//   ....[113]....
        /*0540*/ 	.word	0xffffffff


	//   ....[114]....
        /*0544*/ 	.word	0xffffffff


	//   ....[115]....
        /*0548*/ 	.word	0xffffffff


	//   ....[116]....
        /*054c*/ 	.word	0xffffffff


	//   ....[117]....
        /*0550*/ 	.word	0xffffffff


	//   ....[118]....
        /*0554*/ 	.word	0xffffffff


	//   ....[119]....
        /*0558*/ 	.word	0xffffffff


	//   ....[120]....
        /*055c*/ 	.word	0xffffffff


	//   ....[121]....
        /*0560*/ 	.word	0xffffffff


	//   ....[122]....
        /*0564*/ 	.word	0xffffffff


	//   ....[123]....
        /*0568*/ 	.word	0xffffffff


	//   ....[124]....
        /*056c*/ 	.word	0xffffffff


	//   ....[125]....
        /*0570*/ 	.word	0xffffffff


	//   ....[126]....
        /*0574*/ 	.word	0xffffffff


	//   ....[127]....
        /*0578*/ 	.word	0xffffffff


	//   ....[128]....
        /*057c*/ 	.word	0xffffffff


	//   ....[129]....
        /*0580*/ 	.word	0xffffffff


	//   ....[130]....
        /*0584*/ 	.word	0xffffffff


	//   ....[131]....
        /*0588*/ 	.word	0xffffffff


	//   ....[132]....
        /*058c*/ 	.word	0xffffffff


	//   ....[133]....
        /*0590*/ 	.word	0xffffffff


	//   ....[134]....
        /*0594*/ 	.word	0xffffffff


	//   ....[135]....
        /*0598*/ 	.word	0xffffffff


	//   ....[136]....
        /*059c*/ 	.word	0xffffffff


	//   ....[137]....
        /*05a0*/ 	.word	0xffffffff


	//   ....[138]....
        /*05a4*/ 	.word	0xffffffff


	//   ....[139]....
        /*05a8*/ 	.word	0xffffffff


	//   ....[140]....
        /*05ac*/ 	.word	0xffffffff


	//   ....[141]....
        /*05b0*/ 	.word	0xffffffff


	//   ....[142]....
        /*05b4*/ 	.word	0xffffffff


	//   ....[143]....
        /*05b8*/ 	.word	0xffffffff


	//   ....[144]....
        /*05bc*/ 	.word	0xffffffff


	//   ....[145]....
        /*05c0*/ 	.word	0xffffffff


	//   ....[146]....
        /*05c4*/ 	.word	0xffffffff


	//   ....[147]....
        /*05c8*/ 	.word	0xffffffff


	//   ....[148]....
        /*05cc*/ 	.word	0xffffffff


	//   ....[149]....
        /*05d0*/ 	.word	0xffffffff


	//   ....[150]....
        /*05d4*/ 	.word	0xffffffff


	//   ....[151]....
        /*05d8*/ 	.word	0x0500000f


	//   ....[152]....
        /*05dc*/ 	.word	0x0500000f


	//   ....[153]....
        /*05e0*/ 	.word	0x0500000f


	//   ....[154]....
        /*05e4*/ 	.word	0x0500000f


	//   ....[155]....
        /*05e8*/ 	.word	0x0500000f


	//   ....[156]....
        /*05ec*/ 	.word	0x0500000f


	//   ....[157]....
        /*05f0*/ 	.word	0x0500000f


	//   ....[158]....
        /*05f4*/ 	.word	0x0500000f


	//   ....[159]....
        /*05f8*/ 	.word	0x0500000f


	//   ....[160]....
        /*05fc*/ 	.word	0x0500000f


	//   ....[161]....
        /*0600*/ 	.word	0x0500000f


	//   ....[162]....
        /*0604*/ 	.word	0x0500000f


	//   ....[163]....
        /*0608*/ 	.word	0x0500000f


	//   ....[164]....
        /*060c*/ 	.word	0x0500000f


	//   ....[165]....
        /*0610*/ 	.word	0x0500000f


	//   ....[166]....
        /*0614*/ 	.word	0x0500000f


	//   ....[167]....
        /*0618*/ 	.word	0x0500000f


	//   ....[168]....
        /*061c*/ 	.word	0x0500000f


	//   ....[169]....
        /*0620*/ 	.word	0x0500000f


	//   ....[170]....
        /*0624*/ 	.word	0x0500000f


	//   ....[171]....
        /*0628*/ 	.word	0x0500000f


	//   ....[172]....
        /*062c*/ 	.word	0x0500000f


	//   ....[173]....
        /*0630*/ 	.word	0x0500000f


	//   ....[174]....
        /*0634*/ 	.word	0x0500000f


	//   ....[175]....
        /*0638*/ 	.word	0x0500000f


	//   ....[176]....
        /*063c*/ 	.word	0x0500000f


	//   ....[177]....
        /*0640*/ 	.word	0x0500000f


	//   ....[178]....
        /*0644*/ 	.word	0x0500000f


	//   ....[179]....
        /*0648*/ 	.word	0x0500000f


	//   ....[180]....
        /*064c*/ 	.word	0x0500000f


	//   ....[181]....
        /*0650*/ 	.word	0x0500000f


	//   ....[182]....
        /*0654*/ 	.word	0x0500000f


	//   ....[183]....
        /*0658*/ 	.word	0x0500000f


	//   ....[184]....
        /*065c*/ 	.word	0x0500000f


	//   ....[185]....
        /*0660*/ 	.word	0x0500000f


	//   ....[186]....
        /*0664*/ 	.word	0x0500000f


	//   ....[187]....
        /*0668*/ 	.word	0x0500000f


	//   ....[188]....
        /*066c*/ 	.word	0x0500000f


	//   ....[189]....
        /*0670*/ 	.word	0x0500000f


	//   ....[190]....
        /*0674*/ 	.word	0x0500000f


	//   ....[191]....
        /*0678*/ 	.word	0x0500000f


	//   ....[192]....
        /*067c*/ 	.word	0x0500000f


	//   ....[193]....
        /*0680*/ 	.word	0x0500000f


	//   ....[194]....
        /*0684*/ 	.word	0x0500000f


	//   ....[195]....
        /*0688*/ 	.word	0x0500000f


	//   ....[196]....
        /*068c*/ 	.word	0x0500000f


	//   ....[197]....
        /*0690*/ 	.word	0x0500000f


	//   ....[198]....
        /*0694*/ 	.word	0x0500000f


	//   ....[199]....
        /*0698*/ 	.word	0x0500000f


	//   ....[200]....
        /*069c*/ 	.word	0x0500000f


	//   ....[201]....
        /*06a0*/ 	.word	0x0500000f


	//   ....[202]....
        /*06a4*/ 	.word	0x0500000f


	//   ....[203]....
        /*06a8*/ 	.word	0x0500000f


	//   ....[204]....
        /*06ac*/ 	.word	0x0500000f


	//   ....[205]....
        /*06b0*/ 	.word	0x0500000f


	//   ....[206]....
        /*06b4*/ 	.word	0x0500000f


	//   ....[207]....
        /*06b8*/ 	.word	0x0500000f


	//   ....[208]....
        /*06bc*/ 	.word	0x0500000f


	//   ....[209]....
        /*06c0*/ 	.word	0x0500000f


	//   ....[210]....
        /*06c4*/ 	.word	0x0500000f


	//   ....[211]....
        /*06c8*/ 	.word	0x0500000f


	//   ....[212]....
        /*06cc*/ 	.word	0x0500000f


	//   ....[213]....
        /*06d0*/ 	.word	0x0500000f


	//   ....[214]....
        /*06d4*/ 	.word	0x0500000f


	//   ....[215]....
        /*06d8*/ 	.word	0x0500000f


	//   ....[216]....
        /*06dc*/ 	.word	0x0500000f


	//   ....[217]....
        /*06e0*/ 	.word	0x0500000f


	//   ....[218]....
        /*06e4*/ 	.word	0x0500000f


	//   ....[219]....
        /*06e8*/ 	.word	0x0500000f


	//   ....[220]....
        /*06ec*/ 	.word	0x0500000f


	//   ....[221]....
        /*06f0*/ 	.word	0x0500000f


	//   ....[222]....
        /*06f4*/ 	.word	0x0500000f


	//   ....[223]....
        /*06f8*/ 	.word	0x0500000f


	//   ....[224]....
        /*06fc*/ 	.word	0x0500000f


	//   ....[225]....
        /*0700*/ 	.word	0x0500000f


	//   ....[226]....
        /*0704*/ 	.word	0x0500000f


	//   ....[227]....
        /*0708*/ 	.word	0x0500000f


	//   ....[228]....
        /*070c*/ 	.word	0x0500000f


	//   ....[229]....
        /*0710*/ 	.word	0x0500000f


	//   ....[230]....
        /*0714*/ 	.word	0x0500000f


	//   ....[231]....
        /*0718*/ 	.word	0x0500000f


	//   ....[232]....
        /*071c*/ 	.word	0x0500000f


	//----- nvinfo : EIATTR_COOP_GROUP_INSTR_OFFSETS
	.align		4
.L_402:
        /*0720*/ 	.byte	0x04, 0x28
        /*0722*/ 	.short	(.L_404 - .L_403)


	//   ....[0]....
.L_403:
        /*0724*/ 	.word	0x00000060


	//   ....[1]....
        /*0728*/ 	.word	0x00000140


	//   ....[2]....
        /*072c*/ 	.word	0x00000190


	//   ....[3]....
        /*0730*/ 	.word	0x00000380


	//   ....[4]....
        /*0734*/ 	.word	0x000004e0


	//   ....[5]....
        /*0738*/ 	.word	0x00000600


	//   ....[6]....
        /*073c*/ 	.word	0x00000760


	//   ....[7]....
        /*0740*/ 	.word	0x00002e70


	//   ....[8]....
        /*0744*/ 	.word	0x00002e80


	//   ....[9]....
        /*0748*/ 	.word	0x00003880


	//   ....[10]....
        /*074c*/ 	.word	0x00003890


	//   ....[11]....
        /*0750*/ 	.word	0x00004270


	//   ....[12]....
        /*0754*/ 	.word	0x00004280


	//   ....[13]....
        /*0758*/ 	.word	0x00004650


	//   ....[14]....
        /*075c*/ 	.word	0x00004670


	//   ....[15]....
        /*0760*/ 	.word	0x000057e0


	//   ....[16]....
        /*0764*/ 	.word	0x00007b90


	//   ....[17]....
        /*0768*/ 	.word	0x00008320


	//   ....[18]....
        /*076c*/ 	.word	0x00008330


	//   ....[19]....
        /*0770*/ 	.word	0x00008340


	//   ....[20]....
        /*0774*/ 	.word	0x00008350


	//   ....[21]....
        /*0778*/ 	.word	0x00008650


	//   ....[22]....
        /*077c*/ 	.word	0x00008660


	//   ....[23]....
        /*0780*/ 	.word	0x00008670


	//   ....[24]....
        /*0784*/ 	.word	0x00008680


	//   ....[25]....
        /*0788*/ 	.word	0x00009920


	//   ....[26]....
        /*078c*/ 	.word	0x00009940


	//   ....[27]....
        /*0790*/ 	.word	0x00009950


	//   ....[28]....
        /*0794*/ 	.word	0x00009960


	//   ....[29]....
        /*0798*/ 	.word	0x00009a50


	//   ....[30]....
        /*079c*/ 	.word	0x00009a70


	//   ....[31]....
        /*07a0*/ 	.word	0x00009b00


	//   ....[32]....
        /*07a4*/ 	.word	0x00009b30


	//   ....[33]....
        /*07a8*/ 	.word	0x0000b190


	//   ....[34]....
        /*07ac*/ 	.word	0x0000b870


	//   ....[35]....
        /*07b0*/ 	.word	0x0000bd70


	//   ....[36]....
        /*07b4*/ 	.word	0x0000be80


	//   ....[37]....
        /*07b8*/ 	.word	0x0000c160


	//   ....[38]....
        /*07bc*/ 	.word	0x0000c220


	//   ....[39]....
        /*07c0*/ 	.word	0x0000cb40


	//   ....[40]....
        /*07c4*/ 	.word	0x0000d270


	//   ....[41]....
        /*07c8*/ 	.word	0x0000d4c0


	//   ....[42]....
        /*07cc*/ 	.word	0x0000dc00


	//   ....[43]....
        /*07d0*/ 	.word	0x0000dd20


	//   ....[44]....
        /*07d4*/ 	.word	0x0000e290


	//   ....[45]....
        /*07d8*/ 	.word	0x0000e2f0


	//   ....[46]....
        /*07dc*/ 	.word	0x0000f460


	//   ....[47]....
        /*07e0*/ 	.word	0x0000fd00


	//   ....[48]....
        /*07e4*/ 	.word	0x0000fd20


	//   ....[49]....
        /*07e8*/ 	.word	0x000102f0


	//   ....[50]....
        /*07ec*/ 	.word	0x000104c0


	//   ....[51]....
        /*07f0*/ 	.word	0x000111e0


	//   ....[52]....
        /*07f4*/ 	.word	0x00011770


	//   ....[53]....
        /*07f8*/ 	.word	0x00011980


	//   ....[54]....
        /*07fc*/ 	.word	0x00012060


	//   ....[55]....
        /*0800*/ 	.word	0x00012110


	//   ....[56]....
        /*0804*/ 	.word	0x00012730


	//   ....[57]....
        /*0808*/ 	.word	0x00012900


	//   ....[58]....
        /*080c*/ 	.word	0x00013750


	//   ....[59]....
        /*0810*/ 	.word	0x00013850


	//   ....[60]....
        /*0814*/ 	.word	0x00013860


	//   ....[61]....
        /*0818*/ 	.word	0x000138a0


	//   ....[62]....
        /*081c*/ 	.word	0x000138b0


	//   ....[63]....
        /*0820*/ 	.word	0x000153d0


	//   ....[64]....
        /*0824*/ 	.word	0x000158d0


	//   ....[65]....
        /*0828*/ 	.word	0x000158f0


	//   ....[66]....
        /*082c*/ 	.word	0x00015920


	//   ....[67]....
        /*0830*/ 	.word	0x00015930


	//   ....[68]....
        /*0834*/ 	.word	0x000160a0


	//   ....[69]....
        /*0838*/ 	.word	0x000160d0


	//   ....[70]....
        /*083c*/ 	.word	0x00016360


	//   ....[71]....
        /*0840*/ 	.word	0x00016380


	//   ....[72]....
        /*0844*/ 	.word	0x00017010


	//   ....[73]....
        /*0848*/ 	.word	0x00017040


	//   ....[74]....
        /*084c*/ 	.word	0x000172d0


	//   ....[75]....
        /*0850*/ 	.word	0x000172f0


	//   ....[76]....
        /*0854*/ 	.word	0x000175a0


	//   ....[77]....
        /*0858*/ 	.word	0x00017750


	//   ....[78]....
        /*085c*/ 	.word	0x00017780


	//   ....[79]....
        /*0860*/ 	.word	0x000177b0


	//   ....[80]....
        /*0864*/ 	.word	0x000177e0


	//   ....[81]....
        /*0868*/ 	.word	0x00017810


	//   ....[82]....
        /*086c*/ 	.word	0x00017840


	//   ....[83]....
        /*0870*/ 	.word	0x000179b0


	//   ....[84]....
        /*0874*/ 	.word	0x000179e0


	//   ....[85]....
        /*0878*/ 	.word	0x00017a10


	//   ....[86]....
        /*087c*/ 	.word	0x00017a40


	//   ....[87]....
        /*0880*/ 	.word	0x00017a70


	//   ....[88]....
        /*0884*/ 	.word	0x00017aa0


	//   ....[89]....
        /*0888*/ 	.word	0x00017b30


	//   ....[90]....
        /*088c*/ 	.word	0x00017b90


	//   ....[91]....
        /*0890*/ 	.word	0x00017c20


	//   ....[92]....
        /*0894*/ 	.word	0x00018cf0


	//   ....[93]....
        /*0898*/ 	.word	0x0001b8c0


	//   ....[94]....
        /*089c*/ 	.word	0x0001b8e0


	//   ....[95]....
        /*08a0*/ 	.word	0x0001b970


	//   ....[96]....
        /*08a4*/ 	.word	0x0001b990


	//   ....[97]....
        /*08a8*/ 	.word	0x0001ba10


	//   ....[98]....
        /*08ac*/ 	.word	0x0001ba30


	//   ....[99]....
        /*08b0*/ 	.word	0x0001ba40


	//   ....[100]....
        /*08b4*/ 	.word	0x0001ba50


	//   ....[101]....
        /*08b8*/ 	.word	0x0001c260


	//   ....[102]....
        /*08bc*/ 	.word	0x0001c290


	//   ....[103]....
        /*08c0*/ 	.word	0x0001c330


	//   ....[104]....
        /*08c4*/ 	.word	0x0001c350


	//   ....[105]....
        /*08c8*/ 	.word	0x0001c3d0


	//   ....[106]....
        /*08cc*/ 	.word	0x0001c3f0


	//   ....[107]....
        /*08d0*/ 	.word	0x0001c400


	//   ....[108]....
        /*08d4*/ 	.word	0x0001c470


	//   ....[109]....
        /*08d8*/ 	.word	0x0001c8c0


	//   ....[110]....
        /*08dc*/ 	.word	0x0001c980


	//   ....[111]....
        /*08e0*/ 	.word	0x0001cad0


	//   ....[112]....
        /*08e4*/ 	.word	0x0001cb10


	//   ....[113]....
        /*08e8*/ 	.word	0x0001cb20


	//   ....[114]....
        /*08ec*/ 	.word	0x0001cb30


	//   ....[115]....
        /*08f0*/ 	.word	0x0001cc80


	//   ....[116]....
        /*08f4*/ 	.word	0x0001cdd0


	//   ....[117]....
        /*08f8*/ 	.word	0x0001d5f0


	//   ....[118]....
        /*08fc*/ 	.word	0x0001d610


	//   ....[119]....
        /*0900*/ 	.word	0x0001d660


	//   ....[120]....
        /*0904*/ 	.word	0x0001d670


	//   ....[121]....
        /*0908*/ 	.word	0x0001d6b0


	//   ....[122]....
        /*090c*/ 	.word	0x0001d6c0


	//   ....[123]....
        /*0910*/ 	.word	0x0001d6d0


	//   ....[124]....
        /*0914*/ 	.word	0x0001d710


	//   ....[125]....
        /*0918*/ 	.word	0x0001da30


	//   ....[126]....
        /*091c*/ 	.word	0x0001da70


	//   ....[127]....
        /*0920*/ 	.word	0x0001da90


	//   ....[128]....
        /*0924*/ 	.word	0x0001dab0


	//   ....[129]....
        /*0928*/ 	.word	0x0001dae0


	//   ....[130]....
        /*092c*/ 	.word	0x0001db00


	//   ....[131]....
        /*0930*/ 	.word	0x0001dc00


	//   ....[132]....
        /*0934*/ 	.word	0x0001dd50


	//   ....[133]....
        /*0938*/ 	.word	0x0001e350


	//   ....[134]....
        /*093c*/ 	.word	0x0001e3a0


	//   ....[135]....
        /*0940*/ 	.word	0x0001e3d0


	//   ....[136]....
        /*0944*/ 	.word	0x0001e400


	//   ....[137]....
        /*0948*/ 	.word	0x0001e410


	//   ....[138]....
        /*094c*/ 	.word	0x0001e440


	//   ....[139]....
        /*0950*/ 	.word	0x0001e470


	//   ....[140]....
        /*0954*/ 	.word	0x0001e4a0


	//   ....[141]....
        /*0958*/ 	.word	0x0001e620


	//   ....[142]....
        /*095c*/ 	.word	0x0001e650


	//   ....[143]....
        /*0960*/ 	.word	0x0001e680


	//   ....[144]....
        /*0964*/ 	.word	0x0001e6b0


	//   ....[145]....
        /*0968*/ 	.word	0x0001e6e0


	//   ....[146]....
        /*096c*/ 	.word	0x0001e710


	//   ....[147]....
        /*0970*/ 	.word	0x0001e7d0


	//   ....[148]....
        /*0974*/ 	.word	0x0001e7f0


	//   ....[149]....
        /*0978*/ 	.word	0x0001e860


	//   ....[150]....
        /*097c*/ 	.word	0x0001ef00


	//   ....[151]....
        /*0980*/ 	.word	0x0001f220


	//   ....[152]....
        /*0984*/ 	.word	0x0001f2b0


	//   ....[153]....
        /*0988*/ 	.word	0x0001f390


	//   ....[154]....
        /*098c*/ 	.word	0x0001f420


	//   ....[155]....
        /*0990*/ 	.word	0x0001f500


	//   ....[156]....
        /*0994*/ 	.word	0x0001f590


	//   ....[157]....
        /*0998*/ 	.word	0x0001f710


	//   ....[158]....
        /*099c*/ 	.word	0x0001f7a0


	//   ....[159]....
        /*09a0*/ 	.word	0x0001f7f0


	//   ....[160]....
        /*09a4*/ 	.word	0x0001f840


	//   ....[161]....
        /*09a8*/ 	.word	0x0001f8d0


	//   ....[162]....
        /*09ac*/ 	.word	0x0001f960


	//   ....[163]....
        /*09b0*/ 	.word	0x0001f9b0


	//   ....[164]....
        /*09b4*/ 	.word	0x0001fa00


	//   ....[165]....
        /*09b8*/ 	.word	0x0001faf0


	//   ....[166]....
        /*09bc*/ 	.word	0x0001fba0


	//   ....[167]....
        /*09c0*/ 	.word	0x0001fc20


	//   ....[168]....
        /*09c4*/ 	.word	0x0001fc90


	//   ....[169]....
        /*09c8*/ 	.word	0x0001fdc0


	//   ....[170]....
        /*09cc*/ 	.word	0x0001fee0


	//   ....[171]....
        /*09d0*/ 	.word	0x0001ffa0


	//   ....[172]....
        /*09d4*/ 	.word	0x0001fff0


	//   ....[173]....
        /*09d8*/ 	.word	0x00020380


	//   ....[174]....
        /*09dc*/ 	.word	0x00020660


	//   ....[175]....
        /*09e0*/ 	.word	0x00020750


	//   ....[176]....
        /*09e4*/ 	.word	0x000207f0


	//   ....[177]....
        /*09e8*/ 	.word	0x00020850


	//   ....[178]....
        /*09ec*/ 	.word	0x00020940


	//   ....[179]....
        /*09f0*/ 	.word	0x000209b0


	//   ....[180]....
        /*09f4*/ 	.word	0x00020aa0


	//   ....[181]....
        /*09f8*/ 	.word	0x00020b10


	//   ....[182]....
        /*09fc*/ 	.word	0x00020bb0


	//   ....[183]....
        /*0a00*/ 	.word	0x00020ca0


	//   ....[184]....
        /*0a04*/ 	.word	0x00020d10


	//   ....[185]....
        /*0a08*/ 	.word	0x00020d70


	//   ....[186]....
        /*0a0c*/ 	.word	0x00020e60


	//   ....[187]....
        /*0a10*/ 	.word	0x00020ec0


	//   ....[188]....
        /*0a14*/ 	.word	0x00020fc0


	//   ....[189]....
        /*0a18*/ 	.word	0x00021020


	//   ....[190]....
        /*0a1c*/ 	.word	0x00021100


	//   ....[191]....
        /*0a20*/ 	.word	0x00021240


	//   ....[192]....
        /*0a24*/ 	.word	0x00021340


	//   ....[193]....
        /*0a28*/ 	.word	0x000215c0


	//   ....[194]....
        /*0a2c*/ 	.word	0x00021610


	//   ....[195]....
        /*0a30*/ 	.word	0x000217e0


	//   ....[196]....
        /*0a34*/ 	.word	0x00021830


	//   ....[197]....
        /*0a38*/ 	.word	0x00021a00


	//   ....[198]....
        /*0a3c*/ 	.word	0x00021a50


	//   ....[199]....
        /*0a40*/ 	.word	0x00021b40


	//   ....[200]....
        /*0a44*/ 	.word	0x00021be0


	//   ....[201]....
        /*0a48*/ 	.word	0x00021c40


	//   ....[202]....
        /*0a4c*/ 	.word	0x00021cf0


	//   ....[203]....
        /*0a50*/ 	.word	0x00021d50


	//   ....[204]....
        /*0a54*/ 	.word	0x00021e00


	//   ....[205]....
        /*0a58*/ 	.word	0x00021e60


	//   ....[206]....
        /*0a5c*/ 	.word	0x00021f10


	//   ....[207]....
        /*0a60*/ 	.word	0x00022000


	//   ....[208]....
        /*0a64*/ 	.word	0x000220e0


	//   ....[209]....
        /*0a68*/ 	.word	0x000221f0


	//   ....[210]....
        /*0a6c*/ 	.word	0x000222f0


	//   ....[211]....
        /*0a70*/ 	.word	0x00022420


	//   ....[212]....
        /*0a74*/ 	.word	0x00022500


	//   ....[213]....
        /*0a78*/ 	.word	0x00022600


	//   ....[214]....
        /*0a7c*/ 	.word	0x000226e0


	//   ....[215]....
        /*0a80*/ 	.word	0x00022770


	//   ....[216]....
        /*0a84*/ 	.word	0x00022810


	//   ....[217]....
        /*0a88*/ 	.word	0x00022930


	//   ....[218]....
        /*0a8c*/ 	.word	0x000229a0


	//   ....[219]....
        /*0a90*/ 	.word	0x00022a10


	//   ....[220]....
        /*0a94*/ 	.word	0x00022a80


	//   ....[221]....
        /*0a98*/ 	.word	0x00022af0


	//   ....[222]....
        /*0a9c*/ 	.word	0x00022b70


	//   ....[223]....
        /*0aa0*/ 	.word	0x00022c00


	//   ....[224]....
        /*0aa4*/ 	.word	0x00022c90


	//   ....[225]....
        /*0aa8*/ 	.word	0x00022d00


	//   ....[226]....
        /*0aac*/ 	.word	0x00022d70


	//   ....[227]....
        /*0ab0*/ 	.word	0x00022de0


	//   ....[228]....
        /*0ab4*/ 	.word	0x00022e60


	//   ....[229]....
        /*0ab8*/ 	.word	0x00022ed0


	//   ....[230]....
        /*0abc*/ 	.word	0x00022f70


	//   ....[231]....
        /*0ac0*/ 	.word	0x00023000


	//   ....[232]....
        /*0ac4*/ 	.word	0x00023120


	//----- nvinfo : EIATTR_REG_RECONFIG
	.align		4
.L_404:
        /*0ac8*/ 	.byte	0x01, 0x54
	.zero		2


	//----- nvinfo : EIATTR_SYSCALL_OFFSETS
	.align		4
        /*0acc*/ 	.byte	0x04, 0x46
        /*0ace*/ 	.short	(.L_406 - .L_405)


	//   ....[0]....
.L_405:
        /*0ad0*/ 	.word	0x000020c0


	//   ....[1]....
        /*0ad4*/ 	.word	0x00002210


	//   ....[2]....
        /*0ad8*/ 	.word	0x00007d40


	//   ....[3]....
        /*0adc*/ 	.word	0x00008070


	//   ....[4]....
        /*0ae0*/ 	.word	0x0001acd0


	//   ....[5]....
        /*0ae4*/ 	.word	0x0001ae20


	//   ....[6]....
        /*0ae8*/ 	.word	0x0001af10


	//   ....[7]....
        /*0aec*/ 	.word	0x0001bea0


	//----- nvinfo : EIATTR_MBARRIER_INSTR_OFFSETS
	.align		4
.L_406:
        /*0af0*/ 	.byte	0x04, 0x39
        /*0af2*/ 	.short	(.L_408 - .L_407)


	//   ....[0]....
.L_407:
        /*0af4*/ 	.word	0x00000270
        /*0af8*/ 	.word	0x000000ff
        /*0afc*/ 	.word	0x00028c00
        /*0b00*/ 	.short	0x0100
        /*0b02*/ 	.byte	0x08
	.zero		1


	//   ....[1]....
        /*0b04*/ 	.word	0x00000280
        /*0b08*/ 	.word	0x000000ff
        /*0b0c*/ 	.word	0x00028c20
        /*0b10*/ 	.short	0x0100
        /*0b12*/ 	.byte	0x08
	.zero		1


	//   ....[2]....
        /*0b14*/ 	.word	0x00000330
        /*0b18*/ 	.word	0x000000ff
        /*0b1c*/ 	.word	0x00028c30
        /*0b20*/ 	.short	0x0100
        /*0b22*/ 	.byte	0x06
	.zero		1


	//   ....[3]....
        /*0b24*/ 	.word	0x00000340
        /*0b28*/ 	.word	0x000000ff
        /*0b2c*/ 	.word	0x00028c40
        /*0b30*/ 	.short	0x0100
        /*0b32*/ 	.byte	0x06
	.zero		1


	//   ....[4]....
        /*0b34*/ 	.word	0x00000350
        /*0b38*/ 	.word	0x000000ff
        /*0b3c*/ 	.word	0x00028c38
        /*0b40*/ 	.short	0x0100
        /*0b42*/ 	.byte	0x06
	.zero		1


	//   ....[5]....
        /*0b44*/ 	.word	0x00000360
        /*0b48*/ 	.word	0x000000ff
        /*0b4c*/ 	.word	0x00028c48
        /*0b50*/ 	.short	0x0100
        /*0b52*/ 	.byte	0x06
	.zero		1


	//   ....[6]....
        /*0b54*/ 	.word	0x00000490
        /*0b58*/ 	.word	0x000000ff
        /*0b5c*/ 	.word	0x00028c50
        /*0b60*/ 	.short	0x0100
        /*0b62*/ 	.byte	0x08
	.zero		1


	//   ....[7]....
        /*0b64*/ 	.word	0x000004a0
        /*0b68*/ 	.word	0x000000ff
        /*0b6c*/ 	.word	0x00028c60
        /*0b70*/ 	.short	0x0100
        /*0b72*/ 	.byte	0x08
	.zero		1


	//   ....[8]....
        /*0b74*/ 	.word	0x000004b0
        /*0b78*/ 	.word	0x000000ff
        /*0b7c*/ 	.word	0x00028c58
        /*0b80*/ 	.short	0x0100
        /*0b82*/ 	.byte	0x08
	.zero		1


	//   ....[9]....
        /*0b84*/ 	.word	0x000004c0
        /*0b88*/ 	.word	0x000000ff
        /*0b8c*/ 	.word	0x00028c68
        /*0b90*/ 	.short	0x0100
        /*0b92*/ 	.byte	0x08
	.zero		1


	//   ....[10]....
        /*0b94*/ 	.word	0x000005b0
        /*0b98*/ 	.word	0x000000ff
        /*0b9c*/ 	.word	0x00028c70
        /*0ba0*/ 	.short	0x0100
        /*0ba2*/ 	.byte	0x06
	.zero		1


	//   ....[11]....
        /*0ba4*/ 	.word	0x000005c0
        /*0ba8*/ 	.word	0x000000ff
        /*0bac*/ 	.word	0x00028c80
        /*0bb0*/ 	.short	0x0100
        /*0bb2*/ 	.byte	0x06
	.zero		1


	//   ....[12]....
        /*0bb4*/ 	.word	0x000005d0
        /*0bb8*/ 	.word	0x000000ff
        /*0bbc*/ 	.word	0x00028c78
        /*0bc0*/ 	.short	0x0100
        /*0bc2*/ 	.byte	0x06
	.zero		1


	//   ....[13]....
        /*0bc4*/ 	.word	0x000005e0
        /*0bc8*/ 	.word	0x000000ff
        /*0bcc*/ 	.word	0x00028c88
        /*0bd0*/ 	.short	0x0100
        /*0bd2*/ 	.byte	0x06
	.zero		1


	//   ....[14]....
        /*0bd4*/ 	.word	0x00000710
        /*0bd8*/ 	.word	0x000000ff
        /*0bdc*/ 	.word	0x00028c90
        /*0be0*/ 	.short	0x0100
        /*0be2*/ 	.byte	0x08
	.zero		1


	//   ....[15]....
        /*0be4*/ 	.word	0x00000720
        /*0be8*/ 	.word	0x000000ff
        /*0bec*/ 	.word	0x00028ca0
        /*0bf0*/ 	.short	0x0100
        /*0bf2*/ 	.byte	0x08
	.zero		1


	//   ....[16]....
        /*0bf4*/ 	.word	0x00000730
        /*0bf8*/ 	.word	0x000000ff
        /*0bfc*/ 	.word	0x00028c98
        /*0c00*/ 	.short	0x0100
        /*0c02*/ 	.byte	0x08
	.zero		1


	//   ....[17]....
        /*0c04*/ 	.word	0x00000740
        /*0c08*/ 	.word	0x000000ff
        /*0c0c*/ 	.word	0x00028ca8
        /*0c10*/ 	.short	0x0100
        /*0c12*/ 	.byte	0x08
	.zero		1


	//   ....[18]....
        /*0c14*/ 	.word	0x00000870
        /*0c18*/ 	.word	0x000000ff
        /*0c1c*/ 	.word	0x00028cb0
        /*0c20*/ 	.short	0x0100
        /*0c22*/ 	.byte	0x08
	.zero		1


	//   ....[19]....
        /*0c24*/ 	.word	0x00000880
        /*0c28*/ 	.word	0x000000ff
        /*0c2c*/ 	.word	0x00028cc0
        /*0c30*/ 	.short	0x0100
        /*0c32*/ 	.byte	0x08
	.zero		1


	//   ....[20]....
        /*0c34*/ 	.word	0x00000890
        /*0c38*/ 	.word	0x000000ff
        /*0c3c*/ 	.word	0x00028cb8
        /*0c40*/ 	.short	0x0100
        /*0c42*/ 	.byte	0x08
	.zero		1


	//   ....[21]....
        /*0c44*/ 	.word	0x000008a0
        /*0c48*/ 	.word	0x000000ff
        /*0c4c*/ 	.word	0x00028cc8
        /*0c50*/ 	.short	0x0100
        /*0c52*/ 	.byte	0x08
	.zero		1


	//   ....[22]....
        /*0c54*/ 	.word	0x00002e20
        /*0c58*/ 	.word	0x0000003e
        /*0c5c*/ 	.word	0x00028c90
        /*0c60*/ 	.short	0x010a
        /*0c62*/ 	.byte	0x3f
	.zero		1


	//   ....[23]....
        /*0c64*/ 	.word	0x00003830
        /*0c68*/ 	.word	0x0000003e
        /*0c6c*/ 	.word	0x00028c90
        /*0c70*/ 	.short	0x010a
        /*0c72*/ 	.byte	0x3f
	.zero		1


	//   ....[24]....
        /*0c74*/ 	.word	0x000040c0
        /*0c78*/ 	.word	0x0000003e
        /*0c7c*/ 	.word	0x00028c90
        /*0c80*/ 	.short	0x010a
        /*0c82*/ 	.byte	0x3f
	.zero		1


	//   ....[25]....
        /*0c84*/ 	.word	0x000044a0
        /*0c88*/ 	.word	0x00000004
        /*0c8c*/ 	.word	0x00000000
        /*0c90*/ 	.short	0x0101
        /*0c92*/ 	.byte	0x3f
	.zero		1


	//   ....[26]....
        /*0c94*/ 	.word	0x000044e0
        /*0c98*/ 	.word	0x0000003e
        /*0c9c*/ 	.word	0x00028cb0
        /*0ca0*/ 	.short	0x010a
        /*0ca2*/ 	.byte	0x3f
	.zero		1


	//   ....[27]....
        /*0ca4*/ 	.word	0x00004df0
        /*0ca8*/ 	.word	0x0000003e
        /*0cac*/ 	.word	0x00000000
        /*0cb0*/ 	.short	0x0101
        /*0cb2*/ 	.byte	0x3f
	.zero		1


	//   ....[28]....
        /*0cb4*/ 	.word	0x00005900
        /*0cb8*/ 	.word	0x00000003
        /*0cbc*/ 	.word	0x00028c50
        /*0cc0*/ 	.short	0x010a
        /*0cc2*/ 	.byte	0x3f
	.zero		1


	//   ....[29]....
        /*0cc4*/ 	.word	0x00005cc0
        /*0cc8*/ 	.word	0x0000000e
        /*0ccc*/ 	.word	0x00000000
        /*0cd0*/ 	.short	0x0101
        /*0cd2*/ 	.byte	0x3f
	.zero		1


	//   ....[30]....
        /*0cd4*/ 	.word	0x000065e0
        /*0cd8*/ 	.word	0x00000007
        /*0cdc*/ 	.word	0x00028c50
        /*0ce0*/ 	.short	0x010a
        /*0ce2*/ 	.byte	0x3f
	.zero		1


	//   ....[31]....
        /*0ce4*/ 	.word	0x00006630
        /*0ce8*/ 	.word	0x00000007
        /*0cec*/ 	.word	0x00028c50
        /*0cf0*/ 	.short	0x010a
        /*0cf2*/ 	.byte	0x3f
	.zero		1


	//   ....[32]....
        /*0cf4*/ 	.word	0x00006920
        /*0cf8*/ 	.word	0x0000000e
        /*0cfc*/ 	.word	0x00000000
        /*0d00*/ 	.short	0x0101
        /*0d02*/ 	.byte	0x3f
	.zero		1


	//   ....[33]....
        /*0d04*/ 	.word	0x00007de0
        /*0d08*/ 	.word	0x00000002
        /*0d0c*/ 	.word	0x00028c00
        /*0d10*/ 	.short	0x010a
        /*0d12*/ 	.byte	0x3f
	.zero		1


	//   ....[34]....
        /*0d14*/ 	.word	0x00007e30
        /*0d18*/ 	.word	0x00000002
        /*0d1c*/ 	.word	0x00028c00
        /*0d20*/ 	.short	0x010a
        /*0d22*/ 	.byte	0x3f
	.zero		1


	//   ....[35]....
        /*0d24*/ 	.word	0x000088f0
        /*0d28*/ 	.word	0x00000002
        /*0d2c*/ 	.word	0x00028c00
        /*0d30*/ 	.short	0x010a
        /*0d32*/ 	.byte	0x3f
	.zero		1


	//   ....[36]....
        /*0d34*/ 	.word	0x00009da0
        /*0d38*/ 	.word	0x00000002
        /*0d3c*/ 	.word	0x00028c00
        /*0d40*/ 	.short	0x010a
        /*0d42*/ 	.byte	0x3f
	.zero		1


	//   ....[37]....
        /*0d44*/ 	.word	0x0000ac80
        /*0d48*/ 	.word	0x0000000f
        /*0d4c*/ 	.word	0x00028c30
        /*0d50*/ 	.short	0x010a
        /*0d52*/ 	.byte	0x3f
	.zero		1


	//   ....[38]....
        /*0d54*/ 	.word	0x0000ad30
        /*0d58*/ 	.word	0x0000000f
        /*0d5c*/ 	.word	0x00028c30
        /*0d60*/ 	.short	0x010a
        /*0d62*/ 	.byte	0x3f
	.zero		1


	//   ....[39]....
        /*0d64*/ 	.word	0x0000b1d0
        /*0d68*/ 	.word	0x00000000
        /*0d6c*/ 	.word	0x00000000
        /*0d70*/ 	.short	0x0101
        /*0d72*/ 	.byte	0x3f
	.zero		1


	//   ....[40]....
        /*0d74*/ 	.word	0x0000c830
        /*0d78*/ 	.word	0x0000000f
        /*0d7c*/ 	.word	0x00028c50
        /*0d80*/ 	.short	0x010a
        /*0d82*/ 	.byte	0x3f
	.zero		1


	//   ....[41]....
        /*0d84*/ 	.word	0x0000c8e0
        /*0d88*/ 	.word	0x0000000f
        /*0d8c*/ 	.word	0x00028c50
        /*0d90*/ 	.short	0x010a
        /*0d92*/ 	.byte	0x3f
	.zero		1


	//   ....[42]....
        /*0d94*/ 	.word	0x0000cbd0
        /*0d98*/ 	.word	0x0000000f
        /*0d9c*/ 	.word	0x00000000
        /*0da0*/ 	.short	0x0101
        /*0da2*/ 	.byte	0x3f
	.zero		1


	//   ....[43]....
        /*0da4*/ 	.word	0x0000cef0
        /*0da8*/ 	.word	0x000000d1
        /*0dac*/ 	.word	0x00028c30
        /*0db0*/ 	.short	0x010a
        /*0db2*/ 	.byte	0x3f
	.zero		1


	//   ....[44]....
        /*0db4*/ 	.word	0x0000cf60
        /*0db8*/ 	.word	0x000000d1
        /*0dbc*/ 	.word	0x00028c30
        /*0dc0*/ 	.short	0x010a
        /*0dc2*/ 	.byte	0x3f
	.zero		1


	//   ....[45]....
        /*0dc4*/ 	.word	0x0000d290
        /*0dc8*/ 	.word	0x00000007
        /*0dcc*/ 	.word	0x00000000
        /*0dd0*/ 	.short	0x0101
        /*0dd2*/ 	.byte	0x3f
	.zero		1


	//   ....[46]....
        /*0dd4*/ 	.word	0x0000f1a0
        /*0dd8*/ 	.word	0x000000d1
        /*0ddc*/ 	.word	0x00028c50
        /*0de0*/ 	.short	0x010a
        /*0de2*/ 	.byte	0x3f
	.zero		1


	//   ....[47]....
        /*0de4*/ 	.word	0x0000f1f0
        /*0de8*/ 	.word	0x000000d1
        /*0dec*/ 	.word	0x00028c50
        /*0df0*/ 	.short	0x010a
        /*0df2*/ 	.byte	0x3f
	.zero		1


	//   ....[48]....
        /*0df4*/ 	.word	0x0000f510
        /*0df8*/ 	.word	0x000000d1
        /*0dfc*/ 	.word	0x00000000
        /*0e00*/ 	.short	0x0101
        /*0e02*/ 	.byte	0x3f
	.zero		1


	//   ....[49]....
        /*0e04*/ 	.word	0x0000f910
        /*0e08*/ 	.word	0x0000000f
        /*0e0c*/ 	.word	0x00028c30
        /*0e10*/ 	.short	0x010a
        /*0e12*/ 	.byte	0x3f
	.zero		1


	//   ....[50]....
        /*0e14*/ 	.word	0x0000f980
        /*0e18*/ 	.word	0x0000000f
        /*0e1c*/ 	.word	0x00028c30
        /*0e20*/ 	.short	0x010a
        /*0e22*/ 	.byte	0x3f
	.zero		1


	//   ....[51]....
        /*0e24*/ 	.word	0x0000fee0
        /*0e28*/ 	.word	0x0000000e
        /*0e2c*/ 	.word	0x00000000
        /*0e30*/ 	.short	0x0101
        /*0e32*/ 	.byte	0x3f
	.zero		1


	//   ....[52]....
        /*0e34*/ 	.word	0x00010f10
        /*0e38*/ 	.word	0x0000000f
        /*0e3c*/ 	.word	0x00028c50
        /*0e40*/ 	.short	0x010a
        /*0e42*/ 	.byte	0x3f
	.zero		1


	//   ....[53]....
        /*0e44*/ 	.word	0x00010f60
        /*0e48*/ 	.word	0x0000000f
        /*0e4c*/ 	.word	0x00028c50
        /*0e50*/ 	.short	0x010a
        /*0e52*/ 	.byte	0x3f
	.zero		1


	//   ....[54]....
        /*0e54*/ 	.word	0x00011270
        /*0e58*/ 	.word	0x0000000f
        /*0e5c*/ 	.word	0x00000000
        /*0e60*/ 	.short	0x0101
        /*0e62*/ 	.byte	0x3f
	.zero		1


	//   ....[55]....
        /*0e64*/ 	.word	0x000113c0
        /*0e68*/ 	.word	0x00000014
        /*0e6c*/ 	.word	0x00028c30
        /*0e70*/ 	.short	0x010a
        /*0e72*/ 	.byte	0x3f
	.zero		1


	//   ....[56]....
        /*0e74*/ 	.word	0x00011430
        /*0e78*/ 	.word	0x00000014
        /*0e7c*/ 	.word	0x00028c30
        /*0e80*/ 	.short	0x010a
        /*0e82*/ 	.byte	0x3f
	.zero		1


	//   ....[57]....
        /*0e84*/ 	.word	0x000117b0
        /*0e88*/ 	.word	0x00000006
        /*0e8c*/ 	.word	0x00000000
        /*0e90*/ 	.short	0x0101
        /*0e92*/ 	.byte	0x3f
	.zero		1


	//   ....[58]....
        /*0e94*/ 	.word	0x00013490
        /*0e98*/ 	.word	0x00000014
        /*0e9c*/ 	.word	0x00028c50
        /*0ea0*/ 	.short	0x010a
        /*0ea2*/ 	.byte	0x3f
	.zero		1


	//   ....[59]....
        /*0ea4*/ 	.word	0x000134e0
        /*0ea8*/ 	.word	0x00000014
        /*0eac*/ 	.word	0x00028c50
        /*0eb0*/ 	.short	0x010a
        /*0eb2*/ 	.byte	0x3f
	.zero		1


	//   ....[60]....
        /*0eb4*/ 	.word	0x000137f0
        /*0eb8*/ 	.word	0x00000014
        /*0ebc*/ 	.word	0x00000000
        /*0ec0*/ 	.short	0x0101
        /*0ec2*/ 	.byte	0x3f
	.zero		1


	//   ....[61]....
        /*0ec4*/ 	.word	0x00016080
        /*0ec8*/ 	.word	0x00000000
        /*0ecc*/ 	.word	0x00000000
        /*0ed0*/ 	.short	0x0101
        /*0ed2*/ 	.byte	0x3f
	.zero		1


	//   ....[62]....
        /*0ed4*/ 	.word	0x00018dd0
        /*0ed8*/ 	.word	0x00000017
        /*0edc*/ 	.word	0x00028c20
        /*0ee0*/ 	.short	0x010a
        /*0ee2*/ 	.byte	0x3f
	.zero		1


	//   ....[63]....
        /*0ee4*/ 	.word	0x00018e60
        /*0ee8*/ 	.word	0x0000000c
        /*0eec*/ 	.word	0x00028ca0
        /*0ef0*/ 	.short	0x010a
        /*0ef2*/ 	.byte	0x3f
	.zero		1


	//   ....[64]....
        /*0ef4*/ 	.word	0x000190b0
        /*0ef8*/ 	.word	0x0000000c
        /*0efc*/ 	.word	0x00028cc0
        /*0f00*/ 	.short	0x010a
        /*0f02*/ 	.byte	0x3f
	.zero		1


	//   ....[65]....
        /*0f04*/ 	.word	0x00019a80
        /*0f08*/ 	.word	0x0000000a
        /*0f0c*/ 	.word	0x00028ca0
        /*0f10*/ 	.short	0x010a
        /*0f12*/ 	.byte	0x3f
	.zero		1


	//   ....[66]....
        /*0f14*/ 	.word	0x00019cc0
        /*0f18*/ 	.word	0x0000000a
        /*0f1c*/ 	.word	0x00028cc0
        /*0f20*/ 	.short	0x010a
        /*0f22*/ 	.byte	0x3f
	.zero		1


	//   ....[67]....
        /*0f24*/ 	.word	0x0001b670
        /*0f28*/ 	.word	0x0000001b
        /*0f2c*/ 	.word	0x00028c40
        /*0f30*/ 	.short	0x010a
        /*0f32*/ 	.byte	0x3f
	.zero		1


	//   ....[68]....
        /*0f34*/ 	.word	0x0001bb50
        /*0f38*/ 	.word	0x0000001b
        /*0f3c*/ 	.word	0x00028c30
        /*0f40*/ 	.short	0x0107
        /*0f42*/ 	.byte	0x3f
	.zero		1


	//   ....[69]....
        /*0f44*/ 	.word	0x0001bc20
        /*0f48*/ 	.word	0x0000001b
        /*0f4c*/ 	.word	0x00028c30
        /*0f50*/ 	.short	0x0101
        /*0f52*/ 	.byte	0x3f
	.zero		1


	//   ....[70]....
        /*0f54*/ 	.word	0x0001c510
        /*0f58*/ 	.word	0x00000017
        /*0f5c*/ 	.word	0x00028c00
        /*0f60*/ 	.short	0x0107
        /*0f62*/ 	.byte	0x3f
	.zero		1


	//   ....[71]....
        /*0f64*/ 	.word	0x0001c600
        /*0f68*/ 	.word	0x00000017
        /*0f6c*/ 	.word	0x00028c00
        /*0f70*/ 	.short	0x0101
        /*0f72*/ 	.byte	0x3f
	.zero		1


	//   ....[72]....
        /*0f74*/ 	.word	0x0001c620
        /*0f78*/ 	.word	0x00000017
        /*0f7c*/ 	.word	0x00028c20
        /*0f80*/ 	.short	0x010a
        /*0f82*/ 	.byte	0x3f
	.zero		1


	//   ....[73]....
        /*0f84*/ 	.word	0x0001c6b0
        /*0f88*/ 	.word	0x0000001b
        /*0f8c*/ 	.word	0x00028c60
        /*0f90*/ 	.short	0x010a
        /*0f92*/ 	.byte	0x3f
	.zero		1


	//   ....[74]....
        /*0f94*/ 	.word	0x0001cff0
        /*0f98*/ 	.word	0x0000001b
        /*0f9c*/ 	.word	0x00028c50
        /*0fa0*/ 	.short	0x0107
        /*0fa2*/ 	.byte	0x3f
	.zero		1


	//   ....[75]....
        /*0fa4*/ 	.word	0x0001d0c0
        /*0fa8*/ 	.word	0x0000001b
        /*0fac*/ 	.word	0x00028c50
        /*0fb0*/ 	.short	0x0101
        /*0fb2*/ 	.byte	0x3f
	.zero		1


	//   ....[76]....
        /*0fb4*/ 	.word	0x0001d450
        /*0fb8*/ 	.word	0x00000006
        /*0fbc*/ 	.word	0x00028c40
        /*0fc0*/ 	.short	0x010a
        /*0fc2*/ 	.byte	0x3f
	.zero		1


	//   ....[77]....
        /*0fc4*/ 	.word	0x0001d790
        /*0fc8*/ 	.word	0x00000006
        /*0fcc*/ 	.word	0x00028c30
        /*0fd0*/ 	.short	0x0107
        /*0fd2*/ 	.byte	0x3f
	.zero		1


	//   ....[78]....
        /*0fd4*/ 	.word	0x0001d850
        /*0fd8*/ 	.word	0x00000006
        /*0fdc*/ 	.word	0x00028c30
        /*0fe0*/ 	.short	0x0101
        /*0fe2*/ 	.byte	0x3f
	.zero		1


	//   ....[79]....
        /*0fe4*/ 	.word	0x0001d880
        /*0fe8*/ 	.word	0x00000006
        /*0fec*/ 	.word	0x00028c60
        /*0ff0*/ 	.short	0x010a
        /*0ff2*/ 	.byte	0x3f
	.zero		1


	//   ....[80]....
        /*0ff4*/ 	.word	0x0001df50
        /*0ff8*/ 	.word	0x00000006
        /*0ffc*/ 	.word	0x00028c50
        /*1000*/ 	.short	0x0107
        /*1002*/ 	.byte	0x3f
	.zero		1


	//   ....[81]....
        /*1004*/ 	.word	0x0001e010
        /*1008*/ 	.word	0x00000006
        /*100c*/ 	.word	0x00028c50
        /*1010*/ 	.short	0x0101
        /*1012*/ 	.byte	0x3f
	.zero		1


	//   ....[82]....
        /*1014*/ 	.word	0x0001ee80
        /*1018*/ 	.word	0x00000004
        /*101c*/ 	.word	0x00028c20
        /*1020*/ 	.short	0x010a
        /*1022*/ 	.byte	0x3f
	.zero		1


	//   ....[83]....
        /*1024*/ 	.word	0x0001eff0
        /*1028*/ 	.word	0x00000005
        /*102c*/ 	.word	0x00028c40
        /*1030*/ 	.short	0x010a
        /*1032*/ 	.byte	0x3f
	.zero		1


	//   ....[84]....
        /*1034*/ 	.word	0x0001f090
        /*1038*/ 	.word	0x00000019
        /*103c*/ 	.word	0x00028c40
        /*1040*/ 	.short	0x010a
        /*1042*/ 	.byte	0x3f
	.zero		1


	//   ....[85]....
        /*1044*/ 	.word	0x0001f0d0
        /*1048*/ 	.word	0x00000005
        /*104c*/ 	.word	0x00028c60
        /*1050*/ 	.short	0x010a
        /*1052*/ 	.byte	0x3f
	.zero		1


	//   ....[86]....
        /*1054*/ 	.word	0x0001f110
        /*1058*/ 	.word	0x00000019
        /*105c*/ 	.word	0x00028c60
        /*1060*/ 	.short	0x010a
        /*1062*/ 	.byte	0x3f
	.zero		1


	//   ....[87]....
        /*1064*/ 	.word	0x0001f170
        /*1068*/ 	.word	0x0000003e
        /*106c*/ 	.word	0x00028c90
        /*1070*/ 	.short	0x010a
        /*1072*/ 	.byte	0x3f
	.zero		1


	//   ....[88]....
        /*1074*/ 	.word	0x0001f2e0
        /*1078*/ 	.word	0x0000003e
        /*107c*/ 	.word	0x00028c90
        /*1080*/ 	.short	0x010a
        /*1082*/ 	.byte	0x3f
	.zero		1


	//   ....[89]....
        /*1084*/ 	.word	0x0001f460
        /*1088*/ 	.word	0x0000003e
        /*108c*/ 	.word	0x00028c90
        /*1090*/ 	.short	0x010a
        /*1092*/ 	.byte	0x3f
	.zero		1


	//   ....[90]....
        /*1094*/ 	.word	0x0001f5c0
        /*1098*/ 	.word	0x0000003e
        /*109c*/ 	.word	0x00028cb0
        /*10a0*/ 	.short	0x010a
        /*10a2*/ 	.byte	0x3f
	.zero		1


	//   ....[91]....
        /*10a4*/ 	.word	0x0001f610
        /*10a8*/ 	.word	0x00000003
        /*10ac*/ 	.word	0x00028c50
        /*10b0*/ 	.short	0x010a
        /*10b2*/ 	.byte	0x3f
	.zero		1


	//   ....[92]....
        /*10b4*/ 	.word	0x0001f660
        /*10b8*/ 	.word	0x00000007
        /*10bc*/ 	.word	0x00028c50
        /*10c0*/ 	.short	0x010a
        /*10c2*/ 	.byte	0x3f
	.zero		1


	//   ....[93]....
        /*10c4*/ 	.word	0x0001fa30
        /*10c8*/ 	.word	0x00000002
        /*10cc*/ 	.word	0x00028c00
        /*10d0*/ 	.short	0x010a
        /*10d2*/ 	.byte	0x3f
	.zero		1


	//   ....[94]....
        /*10d4*/ 	.word	0x00020020
        /*10d8*/ 	.word	0x00000002
        /*10dc*/ 	.word	0x00028c00
        /*10e0*/ 	.short	0x010a
        /*10e2*/ 	.byte	0x3f
	.zero		1


	//   ....[95]....
        /*10e4*/ 	.word	0x00020070
        /*10e8*/ 	.word	0x0000000f
        /*10ec*/ 	.word	0x00028c30
        /*10f0*/ 	.short	0x010a
        /*10f2*/ 	.byte	0x3f
	.zero		1


	//   ....[96]....
        /*10f4*/ 	.word	0x000200c0
        /*10f8*/ 	.word	0x0000000f
        /*10fc*/ 	.word	0x00028c50
        /*1100*/ 	.short	0x010a
        /*1102*/ 	.byte	0x3f
	.zero		1


	//   ....[97]....
        /*1104*/ 	.word	0x00020110
        /*1108*/ 	.word	0x000000d1
        /*110c*/ 	.word	0x00028c30
        /*1110*/ 	.short	0x010a
        /*1112*/ 	.byte	0x3f
	.zero		1


	//   ....[98]....
        /*1114*/ 	.word	0x00020160
        /*1118*/ 	.word	0x000000d1
        /*111c*/ 	.word	0x00028c50
        /*1120*/ 	.short	0x010a
        /*1122*/ 	.byte	0x3f
	.zero		1


	//   ....[99]....
        /*1124*/ 	.word	0x000201b0
        /*1128*/ 	.word	0x0000000f
        /*112c*/ 	.word	0x00028c30
        /*1130*/ 	.short	0x010a
        /*1132*/ 	.byte	0x3f
	.zero		1


	//   ....[100]....
        /*1134*/ 	.word	0x00020200
        /*1138*/ 	.word	0x0000000f
        /*113c*/ 	.word	0x00028c50
        /*1140*/ 	.short	0x010a
        /*1142*/ 	.byte	0x3f
	.zero		1


	//   ....[101]....
        /*1144*/ 	.word	0x00020250
        /*1148*/ 	.word	0x00000014
        /*114c*/ 	.word	0x00028c30
        /*1150*/ 	.short	0x010a
        /*1152*/ 	.byte	0x3f
	.zero		1


	//   ....[102]....
        /*1154*/ 	.word	0x000202a0
        /*1158*/ 	.word	0x00000014
        /*115c*/ 	.word	0x00028c50
        /*1160*/ 	.short	0x010a
        /*1162*/ 	.byte	0x3f
	.zero		1


	//   ....[103]....
        /*1164*/ 	.word	0x00020440
        /*1168*/ 	.word	0x00000017
        /*116c*/ 	.word	0x00028c20
        /*1170*/ 	.short	0x010a
        /*1172*/ 	.byte	0x3f
	.zero		1


	//   ....[104]....
        /*1174*/ 	.word	0x00020490
        /*1178*/ 	.word	0x0000000c
        /*117c*/ 	.word	0x00028ca0
        /*1180*/ 	.short	0x010a
        /*1182*/ 	.byte	0x3f
	.zero		1


	//   ....[105]....
        /*1184*/ 	.word	0x000204e0
        /*1188*/ 	.word	0x0000000c
        /*118c*/ 	.word	0x00028cc0
        /*1190*/ 	.short	0x010a
        /*1192*/ 	.byte	0x3f
	.zero		1


	//   ....[106]....
        /*1194*/ 	.word	0x00020530
        /*1198*/ 	.word	0x0000000a
        /*119c*/ 	.word	0x00028ca0
        /*11a0*/ 	.short	0x010a
        /*11a2*/ 	.byte	0x3f
	.zero		1


	//   ....[107]....
        /*11a4*/ 	.word	0x00020580
        /*11a8*/ 	.word	0x0000000a
        /*11ac*/ 	.word	0x00028cc0
        /*11b0*/ 	.short	0x010a
        /*11b2*/ 	.byte	0x3f
	.zero		1


	//   ....[108]....
        /*11b4*/ 	.word	0x000206a0
        /*11b8*/ 	.word	0x0000001b
        /*11bc*/ 	.word	0x00028c40
        /*11c0*/ 	.short	0x010a
        /*11c2*/ 	.byte	0x3f
	.zero		1


	//   ....[109]....
        /*11c4*/ 	.word	0x00021140
        /*11c8*/ 	.word	0x00000017
        /*11cc*/ 	.word	0x00028c20
        /*11d0*/ 	.short	0x010a
        /*11d2*/ 	.byte	0x3f
	.zero		1


	//   ....[110]....
        /*11d4*/ 	.word	0x00021190
        /*11d8*/ 	.word	0x0000001b
        /*11dc*/ 	.word	0x00028c60
        /*11e0*/ 	.short	0x010a
        /*11e2*/ 	.byte	0x3f
	.zero		1


	//   ....[111]....
        /*11e4*/ 	.word	0x00021a90
        /*11e8*/ 	.word	0x00000006
        /*11ec*/ 	.word	0x00028c40
        /*11f0*/ 	.short	0x010a
        /*11f2*/ 	.byte	0x3f
	.zero		1


	//   ....[112]....
        /*11f4*/ 	.word	0x00021f50
        /*11f8*/ 	.word	0x00000006
        /*11fc*/ 	.word	0x00028c60
        /*1200*/ 	.short	0x010a
        /*1202*/ 	.byte	0x3f
	.zero		1


	//   ....[113]....
        /*1204*/ 	.word	0x00023040
        /*1208*/ 	.word	0x00000004
        /*120c*/ 	.word	0x00028c20
        /*1210*/ 	.short	0x010a
        /*1212*/ 	.byte	0x3f
	.zero		1


	//   ....[114]....
        /*1214*/ 	.word	0x000231e0
        /*1218*/ 	.word	0x00000005
        /*121c*/ 	.word	0x00028c40
        /*1220*/ 	.short	0x010a
        /*1222*/ 	.byte	0x3f
	.zero		1


	//   ....[115]....
        /*1224*/ 	.word	0x00023230
        /*1228*/ 	.word	0x00000019
        /*122c*/ 	.word	0x00028c40
        /*1230*/ 	.short	0x010a
        /*1232*/ 	.byte	0x3f
	.zero		1


	//   ....[116]....
        /*1234*/ 	.word	0x00023280
        /*1238*/ 	.word	0x00000005
        /*123c*/ 	.word	0x00028c60
        /*1240*/ 	.short	0x010a
        /*1242*/ 	.byte	0x3f
	.zero		1


	//----- nvinfo : EIATTR_NUM_MBARRIERS
	.align		4
.L_408:
        /*1244*/ 	.byte	0x03, 0x38
        /*1246*/ 	.short	0x0016


	//----- nvinfo : EIATTR_EXIT_INSTR_OFFSETS
	.align		4
        /*1248*/ 	.byte	0x04, 0x1c
        /*124a*/ 	.short	(.L_410 - .L_409)


	//   ....[0]....
.L_409:
        /*124c*/ 	.word	0x0001f160


	//----- nvinfo : EIATTR_MAX_THREADS
	.align		4
.L_410:
        /*1250*/ 	.byte	0x04, 0x05
        /*1252*/ 	.short	(.L_412 - .L_411)
.L_411:
        /*1254*/ 	.word	0x00000180
        /*1258*/ 	.word	0x00000001
        /*125c*/ 	.word	0x00000001


	//----- nvinfo : EIATTR_CRS_STACK_SIZE
	.align		4
.L_412:
        /*1260*/ 	.byte	0x04, 0x1e
        /*1262*/ 	.short	(.L_414 - .L_413)
.L_413:
        /*1264*/ 	.word	0x00000000


	//----- nvinfo : EIATTR_CBANK_PARAM_SIZE
	.align		4
.L_414:
        /*1268*/ 	.byte	0x03, 0x19
        /*126a*/ 	.short	0x0af0


	//----- nvinfo : EIATTR_PARAM_CBANK
	.align		4
        /*126c*/ 	.byte	0x04, 0x0a
        /*126e*/ 	.short	(.L_416 - .L_415)
	.align		4
.L_415:
        /*1270*/ 	.word	index@(.nv.constant0._ZN7cutlass13device_kernelIN5flash11enable_sm90INS1_16FlashAttnFwdSm90INS1_25CollectiveMainloopFwdSm90ILi2EN4cute5tupleIJNS5_1CILi1EEES8_S8_EEENS6_IJNS7_ILi64EEESA_SA_EEELi512ENS_6half_tEfNS_4arch4Sm90ELb0ELb1ELb0ELb1ELb1ELb1ELb0ELb0ELb0ELb1ELb0ELb0EEENS1_21CollectiveEpilogueFwdINS6_IJSA_NS7_ILi512EEESA_EEES9_SC_SE_Li256ELb1ELb1ELb0ELb0EEENS1_36VarlenDynamicPersistentTileSchedulerILi64ELi64ELi256ELi128ELb0ELb1ELb1ELb1ELb0ELb1EEEEEEEEEvNT_6ParamsE)
        /*1274*/ 	.short	0x0210
        /*1276*/ 	.short	0x0af0


	//----- nvinfo : EIATTR_SW_WAR
	.align		4
.L_416:
        /*1278*/ 	.byte	0x04, 0x36
        /*127a*/ 	.short	(.L_418 - .L_417)
.L_417:
        /*127c*/ 	.word	0x00000008
.L_418:


//--------------------- .nv.info._ZN7cutlass13device_kernelIN5flash11enable_sm90INS1_16FlashAttnFwdSm90INS1_25CollectiveMainloopFwdSm90ILi2EN4cute5tupleIJNS5_1CILi1EEES8_S8_EEENS6_IJNS7_ILi64EEESA_SA_EEELi512ENS_6half_tEfNS_4arch4Sm90ELb0ELb1ELb0ELb1ELb1ELb0ELb1ELb0ELb0ELb1ELb0ELb0EEENS1_21CollectiveEpilogueFwdINS6_IJSA_NS7_ILi512EEESA_EEES9_SC_SE_Li256ELb1ELb1ELb0ELb0EEENS1_36VarlenDynamicPersistentTileSchedulerILi64ELi64ELi256ELi128ELb0ELb1ELb1ELb1ELb0ELb1EEEEEEEEEvNT_6ParamsE --------------------------
	.section	.nv.info._ZN7cutlass13device_kernelIN5flash11enable_sm90INS1_16FlashAttnFwdSm90INS1_25CollectiveMainloopFwdSm90ILi2EN4cute5tupleIJNS5_1CILi1EEES8_S8_EEENS6_IJNS7_ILi64EEESA_SA_EEELi512ENS_6half_tEfNS_4arch4Sm90ELb0ELb1ELb0ELb1ELb1ELb0ELb1ELb0ELb0ELb1ELb0ELb0EEENS1_21CollectiveEpilogueFwdINS6_IJSA_NS7_ILi512EEESA_EEES9_SC_SE_Li256ELb1ELb1ELb0ELb0EEENS1_36VarlenDynamicPersistentTileSchedulerILi64ELi64ELi256ELi128ELb0ELb1ELb1ELb1ELb0ELb1EEEEEEEEEvNT_6ParamsE,"",@"SHT_CUDA_INFO"
	.sectionflags	@""
	.align	4


	//----- nvinfo : EIATTR_CUDA_API_VERSION
	.align		4
        /*0000*/ 	.byte	0x04, 0x37
        /*0002*/ 	.short	(.L_420 - .L_419)
.L_419:
        /*0004*/ 	.word	0x00000082


	//----- nvinfo : EIATTR_KPARAM_INFO
	.align		4
.L_420:
        /*0008*/ 	.byte	0x04, 0x17
        /*000a*/ 	.short	(.L_422 - .L_421)
.L_421:
        /*000c*/ 	.word	0x00000000
        /*0010*/ 	.short	0x0000
        /*0012*/ 	.short	0x0070
        /*0014*/ 	.byte	0x00, 0xf0, 0x01, 0x2e


	//----- nvinfo : EIATTR_SPARSE_MMA_MASK
	.align		4
.L_422:
        /*0018*/ 	.byte	0x03, 0x50
        /*001a*/ 	.short	0x0000


	//----- nvinfo : EIATTR_MAXREG_COUNT
	.align		4
        /*001c*/ 	.byte	0x03, 0x1b
        /*001e*/ 	.short	0x00a8


	//----- nvinfo : EIATTR_NUM_BARRIERS
	.align		4
        /*0020*/ 	.byte	0x02, 0x4c
        /*0022*/ 	.byte	0x10
	.zero		1


	//----- nvinfo : EIATTR_EXTERNS
	.align		4
        /*0024*/ 	.byte	0x04, 0x0f
        /*0026*/ 	.short	(.L_424 - .L_423)


	//   ....[0]....
	.align		4
.L_423:
        /*0028*/ 	.word	index@(__assertfail)


	//----- nvinfo : EIATTR_ANNOTATIONS
	.align		4
.L_424:
        /*002c*/ 	.byte	0x04, 0x55
        /*002e*/ 	.short	(.L_426 - .L_425)


	//   ....[0]....
.L_425:
        /* <DEDUP_REMOVED lines=24> */


	//----- nvinfo : EIATTR_MERCURY_ISA_VERSION
	.align		4
.L_426:
        /*0198*/ 	.byte	0x03, 0x5f
        /*019a*/ 	.short	0x0101


	//----- nvinfo : EIATTR_UNUSED_LOAD_BYTE_OFFSET
	.align		4
        /*019c*/ 	.byte	0x04, 0x44
        /*019e*/ 	.short	(.L_428 - .L_427)


	//   ....[0]....
.L_427:
        /*01a0*/ 	.word	0x00000960
        /*01a4*/ 	.word	0x0000fff0


	//   ....[1]....
        /*01a8*/ 	.word	0x00010c70
        /*01ac*/ 	.word	0x0000fff0


	//----- nvinfo : EIATTR_INT_WARP_WIDE_INSTR_OFFSETS
	.align		4
.L_428:
        /*01b0*/ 	.byte	0x04, 0x31
        /*01b2*/ 	.short	(.L_430 - .L_429)


	//   ....[0]....
.L_429:
        /*01b4*/ 	.word	0x000000d0


	//   ....[1]....
        /*01b8*/ 	.word	0x000000e0


	//   ....[2]....
        /*01bc*/ 	.word	0x000000f0


	//   ....[3]....
        /*01c0*/ 	.word	0x00000190


	//   ....[4]....
        /*01c4*/ 	.word	0x00015060


	//   ....[5]....
        /*01c8*/ 	.word	0x000150f0


	//   ....[6]....
        /*01cc*/ 	.word	0x00019430


	//   ....[7]....
        /*01d0*/ 	.word	0x000194c0


	//----- nvinfo : EIATTR_COOP_GROUP_MASK_REGIDS
	.align		4
.L_430:
        /*01d4*/ 	.byte	0x04, 0x29
        /*01d6*/ 	.short	(.L_432 - .L_431)


	//   ....[0]....
.L_431:
        /*01d8*/ 	.word	0xffffffff


	//   ....[1]....
        /*01dc*/ 	.word	0xffffffff


	//   ....[2]....
        /*01e0*/ 	.word	0xffffffff


	//   ....[3]....
        /*01e4*/ 	.word	0xffffffff


	//   ....[4]....
        /*01e8*/ 	.word	0xffffffff


	//   ....[5]....
        /*01ec*/ 	.word	0xffffffff


	//   ....[6]....
        /*01f0*/ 	.word	0xffffffff


	//   ....[7]....
        /*01f4*/ 	.word	0xffffffff


	//   ....[8]....
        /*01f8*/ 	.word	0xffffffff


	//   ....[9]....
        /*01fc*/ 	.word	0xffffffff


	//   ....[10]....
        /*0200*/ 	.word	0xffffffff


	//   ....[11]....
        /*0204*/ 	.word	0xffffffff


	//   ....[12]....
        /*0208*/ 	.word	0xffffffff


	//   ....[13]....
        /*020c*/ 	.word	0xffffffff


	//   ....[14]....
        /*0210*/ 	.word	0xffffffff


	//   ....[15]....
        /*0214*/ 	.word	0xffffffff


	//   ....[16]....
        /*0218*/ 	.word	0xffffffff


	//   ....[17]....
        /*021c*/ 	.word	0xffffffff


	//   ....[18]....
        /*0220*/ 	.word	0xffffffff


	//   ....[19]....
        /*0224*/ 	.word	0xffffffff


	//   ....[20]....
        /*0228*/ 	.word	0xffffffff


	//   ....[21]....
        /*022c*/ 	.word	0xffffffff


	//   ....[22]....
        /*0230*/ 	.word	0xffffffff


	//   ....[23]....
        /*0234*/ 	.word	0xffffffff


	//   ....[24]....
        /*0238*/ 	.word	0xffffffff


	//   ....[25]....
        /*023c*/ 	.word	0xffffffff


	//   ....[26]....
        /*0240*/ 	.word	0xffffffff


	//   ....[27]....
        /*0244*/ 	.word	0xffffffff


	//   ....[28]....
        /*0248*/ 	.word	0xffffffff


	//   ....[29]....
        /*024c*/ 	.word	0xffffffff


	//   ....[30]....
        /*0250*/ 	.word	0xffffffff


	//   ....[31]....
        /*0254*/ 	.word	0xffffffff


	//   ....[32]....
        /*0258*/ 	.word	0xffffffff


	//   ....[33]....
        /*025c*/ 	.word	0xffffffff


	//   ....[34]....
        /*0260*/ 	.word	0xffffffff


	//   ....[35]....
        /*0264*/ 	.word	0xffffffff


	//   ....[36]....
        /*0268*/ 	.word	0xffffffff


	//   ....[37]....
        /*026c*/ 	.word	0xffffffff


	//   ....[38]....
        /*0270*/ 	.word	0xffffffff


	//   ....[39]....
        /*0274*/ 	.word	0xffffffff


	//   ....[40]....
        /*0278*/ 	.word	0xffffffff


	//   ....[41]....
        /*027c*/ 	.word	0xffffffff


	//   ....[42]....
        /*0280*/ 	.word	0xffffffff


	//   ....[43]....
        /*0284*/ 	.word	0xffffffff


	//   ....[44]....
        /*0288*/ 	.word	0xffffffff


	//   ....[45]....
        /*028c*/ 	.word	0xffffffff


	//   ....[46]....
        /*0290*/ 	.word	0xffffffff


	//   ....[47]....
        /*0294*/ 	.word	0xffffffff


	//   ....[48]....
        /*0298*/ 	.word	0xffffffff


	//   ....[49]....
        /*029c*/ 	.word	0xffffffff


	//   ....[50]....
        /*02a0*/ 	.word	0xffffffff


	//   ....[51]....
        /*02a4*/ 	.word	0xffffffff


	//   ....[52]....
        /*02a8*/ 	.word	0xffffffff


	//   ....[53]....
        /*02ac*/ 	.word	0xffffffff


	//   ....[54]....
        /*02b0*/ 	.word	0xffffffff


	//   ....[55]....
        /*02b4*/ 	.word	0xffffffff


	//   ....[56]....
        /*02b8*/ 	.word	0xffffffff


	//   ....[57]....
        /*02bc*/ 	.word	0xffffffff


	//   ....[58]....
        /*02c0*/ 	.word	0xffffffff


	//   ....[59]....
        /*02c4*/ 	.word	0xffffffff


	//   ....[60]....
        /*02c8*/ 	.word	0xffffffff


	//   ....[61]....
        /*02cc*/ 	.word	0xffffffff


	//   ....[62]....
        /*02d0*/ 	.word	0xffffffff


	//   ....[63]....
        /*02d4*/ 	.word	0xffffffff


	//   ....[64]....
        /*02d8*/ 	.word	0xffffffff


	//   ....[65]....
        /*02dc*/ 	.word	0xffffffff


	//   ....[66]....
        /*02e0*/ 	.word	0xffffffff


	//   ....[67]....
        /*02e4*/ 	.word	0xffffffff


	//   ....[68]....
        /*02e8*/ 	.word	0xffffffff


	//   ....[69]....
        /*02ec*/ 	.word	0xffffffff


	//   ....[70]....
        /*02f0*/ 	.word	0xffffffff


	//   ....[71]....
        /*02f4*/ 	.word	0xffffffff


	//   ....[72]....
        /*02f8*/ 	.word	0xffffffff


	//   ....[73]....
        /*02fc*/ 	.word	0xffffffff


	//   ....[74]....
        /*0300*/ 	.word	0xffffffff


	//   ....[75]....
        /*0304*/ 	.word	0xffffffff


	//   ....[76]....
        /*0308*/ 	.word	0xffffffff


	//   ....[77]....
        /*030c*/ 	.word	0xffffffff


	//   ....[78]....
        /*0310*/ 	.word	0xffffffff


	//   ....[79]....
        /*0314*/ 	.word	0xffffffff


	//   ....[80]....
        /*0318*/ 	.word	0xffffffff


	//   ....[81]....
        /*031c*/ 	.word	0xffffffff


	//   ....[82]....
        /*0320*/ 	.word	0xffffffff


	//   ....[83]....
        /*0324*/ 	.word	0xffffffff


	//   ....[84]....
        /*0328*/ 	.word	0xffffffff


	//   ....[85]....
        /*032c*/ 	.word	0xffffffff


	//   ....[86]....
        /*0330*/ 	.word	0xffffffff


	//   ....[87]....
        /*0334*/ 	.word	0xffffffff


	//   ....[88]....
        /*0338*/ 	.word	0xffffffff


	//   ....[89]....
        /*033c*/ 	.word	0xffffffff


	//   ....[90]....
        /*0340*/ 	.word	0xffffffff


	//   ....[91]....
        /*0344*/ 	.word	0xffffffff


	//   ....[92]....
        /*0348*/ 	.word	0xffffffff


	//   ....[93]....
        /*034c*/ 	.word	0xffffffff


	//   ....[94]....
        /*0350*/ 	.word	0xffffffff


	//   ....[95]....
        /*0354*/ 	.word	0xffffffff


	//   ....[96]....
        /*0358*/ 	.word	0xffffffff


	//   ....[97]....
        /*035c*/ 	.word	0xffffffff


	//   ....[98]....
        /*0360*/ 	.word	0xffffffff


	//   ....[99]....
        /*0364*/ 	.word	0xffffffff


	//   ....[100]....
        /*0368*/ 	.word	0xffffffff


	//   ....[101]....
        /*036c*/ 	.word	0xffffffff


	//   ....[102]....
        /*0370*/ 	.word	0xffffffff


	//   ....[103]....
        /*0374*/ 	.word	0xffffffff


	//   ....[104]....
        /*0378*/ 	.word	0xffffffff


	//   ....[105]....
        /*037c*/ 	.word	0xffffffff


	//   ....[106]....
        /*0380*/ 	.word	0xffffffff


	//   ....[107]....
        /*0384*/ 	.word	0xffffffff


	//   ....[108]....
        /*0388*/ 	.word	0xffffffff


	//   ....[109]....
        /*038c*/ 	.word	0xffffffff


	//   ....[110]....
        /*0390*/ 	.word	0xffffffff


	//   ....[111]....
        /*0394*/ 	.word	0xffffffff


	//   ....[112]....
        /*0398*/ 	.word	0xffffffff


	//   ....[113]....
        /*039c*/ 	.word	0xffffffff


	//   ....[114]....
        /*03a0*/ 	.word	0xffffffff


	//   ....[115]....
        /*03a4*/ 	.word	0xffffffff


	//   ....[116]....
        /*03a8*/ 	.word	0xffffffff


	//   ....[117]....
        /*03ac*/ 	.word	0xffffffff


	//   ....[118]....
        /*03b0*/ 	.word	0xffffffff


	//   ....[119]....
        /*03b4*/ 	.word	0xffffffff


	//   ....[120]....
        /*03b8*/ 	.word	0xffffffff


	//   ....[121]....
        /*03bc*/ 	.word	0xffffffff


	//   ....[122]....
        /*03c0*/ 	.word	0xffffffff


	//   ....[123]....
        /*03c4*/ 	.word	0xffffffff


	//   ....[124]....
        /*03c8*/ 	.word	0xffffffff


	//   ....[125]....
        /*03cc*/ 	.word	0xffffffff


	//   ....[126]....
        /*03d0*/ 	.word	0xffffffff


	//   ....[127]....
        /*03d4*/ 	.word	0xffffffff


	//   ....[128]....
        /*03d8*/ 	.word	0xffffffff


	//   ....[129]....
        /*03dc*/ 	.word	0xffffffff


	//   ....[130]....
        /*03e0*/ 	.word	0xffffffff


	//   ....[131]....
        /*03e4*/ 	.word	0xffffffff


	//   ....[132]....
        /*03e8*/ 	.word	0xffffffff


	//   ....[133]....
        /*03ec*/ 	.word	0xffffffff


	//   ....[134]....
        /*03f0*/ 	.word	0xffffffff


	//   ....[135]....
        /*03f4*/ 	.word	0xffffffff


	//   ....[136]....
        /*03f8*/ 	.word	0xffffffff


	//   ....[137]....
        /*03fc*/ 	.word	0x0500000f


	//   ....[138]....
        /*0400*/ 	.word	0x0500000f


	//   ....[139]....
        /*0404*/ 	.word	0x0500000f


	//   ....[140]....
        /*0408*/ 	.word	0x0500000f


	//   ....[141]....
        /*040c*/ 	.word	0x0500000f


	//   ....[142]....
        /*0410*/ 	.word	0x0500000f


	//   ....[143]....
        /*0414*/ 	.word	0x0500000f


	//   ....[144]....
        /*0418*/ 	.word	0x0500000f


	//   ....[145]....
        /*041c*/ 	.word	0x0500000f


	//   ....[146]....
        /*0420*/ 	.word	0x0500000f


	//   ....[147]....
        /*0424*/ 	.word	0x0500000f


	//   ....[148]....
        /*0428*/ 	.word	0x0500000f


	//   ....[149]....
        /*042c*/ 	.word	0x0500000f


	//   ....[150]....
        /*0430*/ 	.word	0x0500000f


	//   ....[151]....
        /*0434*/ 	.word	0x0500000f


	//   ....[152]....
        /*0438*/ 	.word	0x0500000f


	//   ....[153]....
        /*043c*/ 	.word	0x0500000f


	//   ....[154]....
        /*0440*/ 	.word	0x0500000f


	//   ....[155]....
        /*0444*/ 	.word	0x0500000f


	//   ....[156]....
        /*0448*/ 	.word	0x0500000f


	//   ....[157]....
        /*044c*/ 	.word	0x0500000f


	//   ....[158]....
        /*0450*/ 	.word	0x0500000f


	//   ....[159]....
        /*0454*/ 	.word	0x0500000f


	//   ....[160]....
        /*0458*/ 	.word	0x0500000f


	//   ....[161]....
        /*045c*/ 	.word	0x0500000f


	//   ....[162]....
        /*0460*/ 	.word	0x0500000f


	//   ....[163]....
        /*0464*/ 	.word	0x0500000f


	//   ....[164]....
        /*0468*/ 	.word	0x0500000f


	//   ....[165]....
        /*046c*/ 	.word	0x0500000f


	//   ....[166]....
        /*0470*/ 	.word	0x0500000f


	//   ....[167]....
        /*0474*/ 	.word	0x0500000f


	//   ....[168]....
        /*0478*/ 	.word	0x0500000f


	//   ....[169]....
        /*047c*/ 	.word	0x0500000f


	//   ....[170]....
        /*0480*/ 	.word	0x0500000f


	//   ....[171]....
        /*0484*/ 	.word	0x0500000f


	//   ....[172]....
        /*0488*/ 	.word	0x0500000f


	//   ....[173]....
        /*048c*/ 	.word	0x0500000f


	//   ....[174]....
        /*0490*/ 	.word	0x0500000f


	//   ....[175]....
        /*0494*/ 	.word	0x0500000f


	//   ....[176]....
        /*0498*/ 	.word	0x0500000f


	//   ....[177]....
        /*049c*/ 	.word	0x0500000f


	//   ....[178]....
        /*04a0*/ 	.word	0x0500000f


	//   ....[179]....
        /*04a4*/ 	.word	0x0500000f


	//   ....[180]....
        /*04a8*/ 	.word	0x0500000f


	//   ....[181]....
        /*04ac*/ 	.word	0x0500000f


	//   ....[182]....
        /*04b0*/ 	.word	0x0500000f


	//   ....[183]....
        /*04b4*/ 	.word	0x0500000f


	//   ....[184]....
        /*04b8*/ 	.word	0x0500000f


	//   ....[185]....
        /*04bc*/ 	.word	0x0500000f


	//   ....[186]....
        /*04c0*/ 	.word	0x0500000f


	//   ....[187]....
        /*04c4*/ 	.word	0x0500000f


	//   ....[188]....
        /*04c8*/ 	.word	0x0500000f


	//   ....[189]....
        /*04cc*/ 	.word	0x0500000f


	//   ....[190]....
        /*04d0*/ 	.word	0x0500000f


	//   ....[191]....
        /*04d4*/ 	.word	0x0500000f


	//   ....[192]....
        /*04d8*/ 	.word	0x0500000f


	//   ....[193]....
        /*04dc*/ 	.word	0x0500000f


	//   ....[194]....
        /*04e0*/ 	.word	0x0500000f


	//   ....[195]....
        /*04e4*/ 	.word	0x0500000f


	//   ....[196]....
        /*04e8*/ 	.word	0x0500000f


	//   ....[197]....
        /*04ec*/ 	.word	0x0500000f


	//   ....[198]....
        /*04f0*/ 	.word	0x0500000f


	//   ....[199]....
        /*04f4*/ 	.word	0x0500000f


	//   ....[200]....
        /*04f8*/ 	.word	0x0500000f


	//   ....[201]....
        /*04fc*/ 	.word	0x0500000f


	//   ....[202]....
        /*0500*/ 	.word	0x0500000f


	//   ....[203]....
        /*0504*/ 	.word	0x0500000f


	//----- nvinfo : EIATTR_COOP_GROUP_INSTR_OFFSETS
	.align		4
.L_432:
        /*0508*/ 	.byte	0x04, 0x28
        /*050a*/ 	.short	(.L_434 - .L_433)


	//   ....[0]....
.L_433:
        /*050c*/ 	.word	0x00000080


	//   ....[1]....
        /*0510*/ 	.word	0x00000090


	//   ....[2]....
        /*0514*/ 	.word	0x000002c0


	//   ....[3]....
        /*0518*/ 	.word	0x00000420


	//   ....[4]....
        /*051c*/ 	.word	0x00000540


	//   ....[5]....
        /*0520*/ 	.word	0x000006a0


	//   ....[6]....
        /*0524*/ 	.word	0x00001ba0


	//   ....[7]....
        /*0528*/ 	.word	0x00003b70


	//   ....[8]....
        /*052c*/ 	.word	0x000042d0


	//   ....[9]....
        /*0530*/ 	.word	0x000053b0


	//   ....[10]....
        /*0534*/ 	.word	0x000055e0


	//   ....[11]....
        /*0538*/ 	.word	0x00005f20


	//   ....[12]....
        /*053c*/ 	.word	0x00006030


	//   ....[13]....
        /*0540*/ 	.word	0x00006420


	//   ....[14]....
        /*0544*/ 	.word	0x000064c0


	//   ....[15]....
        /*0548*/ 	.word	0x00006bc0


	//   ....[16]....
        /*054c*/ 	.word	0x00007220


	//   ....[17]....
        /*0550*/ 	.word	0x000082e0


	//   ....[18]....
        /*0554*/ 	.word	0x000084d0


	//   ....[19]....
        /*0558*/ 	.word	0x00008bb0


	//   ....[20]....
        /*055c*/ 	.word	0x00008cb0


	//   ....[21]....
        /*0560*/ 	.word	0x00009080


	//   ....[22]....
        /*0564*/ 	.word	0x000091d0


	//   ....[23]....
        /*0568*/ 	.word	0x0000a190


	//   ....[24]....
        /*056c*/ 	.word	0x0000a870


	//   ....[25]....
        /*0570*/ 	.word	0x0000b9e0


	//   ....[26]....
        /*0574*/ 	.word	0x0000ba40


	//   ....[27]....
        /*0578*/ 	.word	0x0000bc90


	//   ....[28]....
        /*057c*/ 	.word	0x0000be60


	//   ....[29]....
        /*0580*/ 	.word	0x0000cd00


	//   ....[30]....
        /*0584*/ 	.word	0x0000d180


	//   ....[31]....
        /*0588*/ 	.word	0x0000e240


	//   ....[32]....
        /*058c*/ 	.word	0x0000e430


	//   ....[33]....
        /*0590*/ 	.word	0x0000eb20


	//   ....[34]....
        /*0594*/ 	.word	0x0000ec20


	//   ....[35]....
        /*0598*/ 	.word	0x0000efc0


	//   ....[36]....
        /*059c*/ 	.word	0x0000f060


	//   ....[37]....
        /*05a0*/ 	.word	0x000100c0


	//   ....[38]....
        /*05a4*/ 	.word	0x00010190


	//   ....[39]....
        /*05a8*/ 	.word	0x000101c0


	//   ....[40]....
        /*05ac*/ 	.word	0x00010240


	//   ....[41]....
        /*05b0*/ 	.word	0x00010260


	//   ....[42]....
        /*05b4*/ 	.word	0x00011c20


	//   ....[43]....
        /*05b8*/ 	.word	0x00012120


	//   ....[44]....
        /*05bc*/ 	.word	0x00012150


	//   ....[45]....
        /*05c0*/ 	.word	0x00012180


	//   ....[46]....
        /*05c4*/ 	.word	0x00012190


	//   ....[47]....
        /*05c8*/ 	.word	0x000127e0


	//   ....[48]....
        /*05cc*/ 	.word	0x00012800


	//   ....[49]....
        /*05d0*/ 	.word	0x00012a30


	//   ....[50]....
        /*05d4*/ 	.word	0x00012a50


	//   ....[51]....
        /*05d8*/ 	.word	0x00013530


	//   ....[52]....
        /*05dc*/ 	.word	0x00013560


	//   ....[53]....
        /*05e0*/ 	.word	0x000137a0


	//   ....[54]....
        /*05e4*/ 	.word	0x000137c0


	//   ....[55]....
        /*05e8*/ 	.word	0x00013a70


	//   ....[56]....
        /*05ec*/ 	.word	0x00013c20


	//   ....[57]....
        /*05f0*/ 	.word	0x00013c50


	//   ....[58]....
        /*05f4*/ 	.word	0x00013c80


	//   ....[59]....
        /*05f8*/ 	.word	0x00013cb0


	//   ....[60]....
        /*05fc*/ 	.word	0x00013ce0


	//   ....[61]....
        /*0600*/ 	.word	0x00013d10


	//   ....[62]....
        /*0604*/ 	.word	0x00013e60


	//   ....[63]....
        /*0608*/ 	.word	0x00013e90


	//   ....[64]....
        /*060c*/ 	.word	0x00013ec0


	//   ....[65]....
        /*0610*/ 	.word	0x00013ef0


	//   ....[66]....
        /*0614*/ 	.word	0x00013f20


	//   ....[67]....
        /*0618*/ 	.word	0x00013f50


	//   ....[68]....
        /*061c*/ 	.word	0x00013fe0


	//   ....[69]....
        /*0620*/ 	.word	0x00014040


	//   ....[70]....
        /*0624*/ 	.word	0x000140d0


	//   ....[71]....
        /*0628*/ 	.word	0x00015ea0


	//   ....[72]....
        /*062c*/ 	.word	0x00015ec0


	//   ....[73]....
        /*0630*/ 	.word	0x00015f50


	//   ....[74]....
        /*0634*/ 	.word	0x00015f70


	//   ....[75]....
        /*0638*/ 	.word	0x00015ff0


	//   ....[76]....
        /*063c*/ 	.word	0x00016010


	//   ....[77]....
        /*0640*/ 	.word	0x00016020


	//   ....[78]....
        /*0644*/ 	.word	0x00016030


	//   ....[79]....
        /*0648*/ 	.word	0x000167e0


	//   ....[80]....
        /*064c*/ 	.word	0x00016810


	//   ....[81]....
        /*0650*/ 	.word	0x000168d0


	//   ....[82]....
        /*0654*/ 	.word	0x000168e0


	//   ....[83]....
        /*0658*/ 	.word	0x00016970


	//   ....[84]....
        /*065c*/ 	.word	0x00016980


	//   ....[85]....
        /*0660*/ 	.word	0x000169a0


	//   ....[86]....
        /*0664*/ 	.word	0x000169e0


	//   ....[87]....
        /*0668*/ 	.word	0x00017270


	//   ....[88]....
        /*066c*/ 	.word	0x00017290


	//   ....[89]....
        /*0670*/ 	.word	0x00017430


	//   ....[90]....
        /*0674*/ 	.word	0x00017460


	//   ....[91]....
        /*0678*/ 	.word	0x00017570


	//   ....[92]....
        /*067c*/ 	.word	0x00017580


	//   ....[93]....
        /*0680*/ 	.word	0x000175b0


	//   ....[94]....
        /*0684*/ 	.word	0x000175c0


	//   ....[95]....
        /*0688*/ 	.word	0x00017bf0


	//   ....[96]....
        /*068c*/ 	.word	0x00017c20


	//   ....[97]....
        /*0690*/ 	.word	0x00017e10


	//   ....[98]....
        /*0694*/ 	.word	0x00017e50


	//   ....[99]....
        /*0698*/ 	.word	0x00017e60


	//   ....[100]....
        /*069c*/ 	.word	0x00017e70


	//   ....[101]....
        /*06a0*/ 	.word	0x00017fc0


	//   ....[102]....
        /*06a4*/ 	.word	0x00018110


	//   ....[103]....
        /*06a8*/ 	.word	0x00018940


	//   ....[104]....
        /*06ac*/ 	.word	0x00018960


	//   ....[105]....
        /*06b0*/ 	.word	0x000189b0


	//   ....[106]....
        /*06b4*/ 	.word	0x000189c0


	//   ....[107]....
        /*06b8*/ 	.word	0x00018a00


	//   ....[108]....
        /*06bc*/ 	.word	0x00018a10


	//   ....[109]....
        /*06c0*/ 	.word	0x00018a20


	//   ....[110]....
        /*06c4*/ 	.word	0x00018a60


	//   ....[111]....
        /*06c8*/ 	.word	0x00018d80


	//   ....[112]....
        /*06cc*/ 	.word	0x00018dc0


	//   ....[113]....
        /*06d0*/ 	.word	0x00018de0


	//   ....[114]....
        /*06d4*/ 	.word	0x00018e00


	//   ....[115]....
        /*06d8*/ 	.word	0x00018e30


	//   ....[116]....
        /*06dc*/ 	.word	0x00018e50


	//   ....[117]....
        /*06e0*/ 	.word	0x00018f50


	//   ....[118]....
        /*06e4*/ 	.word	0x000190a0


	//   ....[119]....
        /*06e8*/ 	.word	0x000196a0


	//   ....[120]....
        /*06ec*/ 	.word	0x000196f0


	//   ....[121]....
        /*06f0*/ 	.word	0x00019720


	//   ....[122]....
        /*06f4*/ 	.word	0x00019750


	//   ....[123]....
        /*06f8*/ 	.word	0x00019760


	//   ....[124]....
        /*06fc*/ 	.word	0x00019790


	//   ....[125]....
        /*0700*/ 	.word	0x000197c0


	//   ....[126]....
        /*0704*/ 	.word	0x000197f0


	//   ....[127]....
        /*0708*/ 	.word	0x00019970


	//   ....[128]....
        /*070c*/ 	.word	0x000199a0


	//   ....[129]....
        /*0710*/ 	.word	0x000199d0


	//   ....[130]....
        /*0714*/ 	.word	0x00019a00


	//   ....[131]....
        /*0718*/ 	.word	0x00019a30


	//   ....[132]....
        /*071c*/ 	.word	0x00019a60


	//   ....[133]....
        /*0720*/ 	.word	0x00019b20


	//   ....[134]....
        /*0724*/ 	.word	0x00019b40


	//   ....[135]....
        /*0728*/ 	.word	0x00019bb0


	//   ....[136]....
        /*072c*/ 	.word	0x0001a250


	//   ....[137]....
        /*0730*/ 	.word	0x0001a900


	//   ....[138]....
        /*0734*/ 	.word	0x0001a9f0


	//   ....[139]....
        /*0738*/ 	.word	0x0001aa90


	//   ....[140]....
        /*073c*/ 	.word	0x0001aaf0


	//   ....[141]....
        /*0740*/ 	.word	0x0001abe0


	//   ....[142]....
        /*0744*/ 	.word	0x0001ac50


	//   ....[143]....
        /*0748*/ 	.word	0x0001ad40


	//   ....[144]....
        /*074c*/ 	.word	0x0001adb0


	//   ....[145]....
        /*0750*/ 	.word	0x0001ae50


	//   ....[146]....
        /*0754*/ 	.word	0x0001af50


	//   ....[147]....
        /*0758*/ 	.word	0x0001afe0


	//   ....[148]....
        /*075c*/ 	.word	0x0001b040


	//   ....[149]....
        /*0760*/ 	.word	0x0001b120


	//   ....[150]....
        /*0764*/ 	.word	0x0001b1a0


	//   ....[151]....
        /*0768*/ 	.word	0x0001b280


	//   ....[152]....
        /*076c*/ 	.word	0x0001b2f0


	//   ....[153]....
        /*0770*/ 	.word	0x0001b3b0


	//   ....[154]....
        /*0774*/ 	.word	0x0001b6c0


	//   ....[155]....
        /*0778*/ 	.word	0x0001b780


	//   ....[156]....
        /*077c*/ 	.word	0x0001b9f0


	//   ....[157]....
        /*0780*/ 	.word	0x0001ba40


	//   ....[158]....
        /*0784*/ 	.word	0x0001bc50


	//   ....[159]....
        /*0788*/ 	.word	0x0001bca0


	//   ....[160]....
        /*078c*/ 	.word	0x0001be50


	//   ....[161]....
        /*0790*/ 	.word	0x0001bea0


	//   ....[162]....
        /*0794*/ 	.word	0x0001bfe0


	//   ....[163]....
        /*0798*/ 	.word	0x0001c0e0


	//   ....[164]....
        /*079c*/ 	.word	0x0001c350


	//   ....[165]....
        /*07a0*/ 	.word	0x0001c3a0


	//   ....[166]....
        /*07a4*/ 	.word	0x0001c570


	//   ....[167]....
        /*07a8*/ 	.word	0x0001c5c0


	//   ....[168]....
        /*07ac*/ 	.word	0x0001c790


	//   ....[169]....
        /*07b0*/ 	.word	0x0001c7e0


	//   ....[170]....
        /*07b4*/ 	.word	0x0001c8d0


	//   ....[171]....
        /*07b8*/ 	.word	0x0001c970


	//   ....[172]....
        /*07bc*/ 	.word	0x0001c9d0


	//   ....[173]....
        /*07c0*/ 	.word	0x0001ca80


	//   ....[174]....
        /*07c4*/ 	.word	0x0001cae0


	//   ....[175]....
        /*07c8*/ 	.word	0x0001cb90


	//   ....[176]....
        /*07cc*/ 	.word	0x0001cbf0


	//   ....[177]....
        /*07d0*/ 	.word	0x0001cca0


	//   ....[178]....
        /*07d4*/ 	.word	0x0001cd90


	//   ....[179]....
        /*07d8*/ 	.word	0x0001ce70


	//   ....[180]....
        /*07dc*/ 	.word	0x0001cf80


	//   ....[181]....
        /*07e0*/ 	.word	0x0001d080


	//   ....[182]....
        /*07e4*/ 	.word	0x0001d1b0


	//   ....[183]....
        /*07e8*/ 	.word	0x0001d290


	//   ....[184]....
        /*07ec*/ 	.word	0x0001d390


	//   ....[185]....
        /*07f0*/ 	.word	0x0001d470


	//   ....[186]....
        /*07f4*/ 	.word	0x0001d500


	//   ....[187]....
        /*07f8*/ 	.word	0x0001d5a0


	//   ....[188]....
        /*07fc*/ 	.word	0x0001d6c0


	//   ....[189]....
        /*0800*/ 	.word	0x0001d730


	//   ....[190]....
        /*0804*/ 	.word	0x0001d7a0


	//   ....[191]....
        /*0808*/ 	.word	0x0001d810


	//   ....[192]....
        /*080c*/ 	.word	0x0001d880


	//   ....[193]....
        /*0810*/ 	.word	0x0001d900


	//   ....[194]....
        /*0814*/ 	.word	0x0001d990


	//   ....[195]....
        /*0818*/ 	.word	0x0001da20


	//   ....[196]....
        /*081c*/ 	.word	0x0001da90


	//   ....[197]....
        /*0820*/ 	.word	0x0001db00


	//   ....[198]....
        /*0824*/ 	.word	0x0001db70


	//   ....[199]....
        /*0828*/ 	.word	0x0001dbf0


	//   ....[200]....
        /*082c*/ 	.word	0x0001dc60


	//   ....[201]....
        /*0830*/ 	.word	0x0001dd00


	//   ....[202]....
        /*0834*/ 	.word	0x0001dd90


	//   ....[203]....
        /*0838*/ 	.word	0x0001deb0


	//----- nvinfo : EIATTR_REG_RECONFIG
	.align		4
.L_434:
        /*083c*/ 	.byte	0x01, 0x54
	.zero		2


	//----- nvinfo : EIATTR_SYSCALL_OFFSETS
	.align		4
        /*0840*/ 	.byte	0x04, 0x46
        /*0842*/ 	.short	(.L_436 - .L_435)


	//   ....[0]....
.L_435:
        /*0844*/ 	.word	0x00003d40


	//   ....[1]....
        /*0848*/ 	.word	0x00015250


	//   ....[2]....
        /*084c*/ 	.word	0x000153a0


	//   ....[3]....
        /*0850*/ 	.word	0x00015490


	//   ....[4]....
        /*0854*/ 	.word	0x000163d0


	//   ....[5]....
        /*0858*/ 	.word	0x00016c70


	//----- nvinfo : EIATTR_MBARRIER_INSTR_OFFSETS
	.align		4
.L_436:
        /*085c*/ 	.byte	0x04, 0x39
        /*085e*/ 	.short	(.L_438 - .L_437)


	//   ....[0]....
.L_437:
        /*0860*/ 	.word	0x000001a0
        /*0864*/ 	.word	0x000000ff
        /*0868*/ 	.word	0x00038800
        /*086c*/ 	.short	0x0100
        /*086e*/ 	.byte	0x08
	.zero		1


	//   ....[1]....
        /*0870*/ 	.word	0x000001b0
        /*0874*/ 	.word	0x000000ff
        /*0878*/ 	.word	0x00038810
        /*087c*/ 	.short	0x0100
        /*087e*/ 	.byte	0x08
	.zero		1


	//   ....[2]....
        /*0880*/ 	.word	0x000001c0
        /*0884*/ 	.word	0x000000ff
        /*0888*/ 	.word	0x00038820
        /*088c*/ 	.short	0x0100
        /*088e*/ 	.byte	0x08
	.zero		1


	//   ....[3]....
        /*0890*/ 	.word	0x00000270
        /*0894*/ 	.word	0x000000ff
        /*0898*/ 	.word	0x00038830
        /*089c*/ 	.short	0x0100
        /*089e*/ 	.byte	0x06
	.zero		1


	//   ....[4]....
        /*08a0*/ 	.word	0x00000280
        /*08a4*/ 	.word	0x000000ff
        /*08a8*/ 	.word	0x00038840
        /*08ac*/ 	.short	0x0100
        /*08ae*/ 	.byte	0x06
	.zero		1


	//   ....[5]....
        /*08b0*/ 	.word	0x00000290
        /*08b4*/ 	.word	0x000000ff
        /*08b8*/ 	.word	0x00038838
        /*08bc*/ 	.short	0x0100
        /*08be*/ 	.byte	0x06
	.zero		1


	//   ....[6]....
        /*08c0*/ 	.word	0x000002a0
        /*08c4*/ 	.word	0x000000ff
        /*08c8*/ 	.word	0x00038848
        /*08cc*/ 	.short	0x0100
        /*08ce*/ 	.byte	0x06
	.zero		1


	//   ....[7]....
        /*08d0*/ 	.word	0x000003d0
        /*08d4*/ 	.word	0x000000ff
        /*08d8*/ 	.word	0x00038850
        /*08dc*/ 	.short	0x0100
        /*08de*/ 	.byte	0x08
	.zero		1


	//   ....[8]....
        /*08e0*/ 	.word	0x000003e0
        /*08e4*/ 	.word	0x000000ff
        /*08e8*/ 	.word	0x00038860
        /*08ec*/ 	.short	0x0100
        /*08ee*/ 	.byte	0x08
	.zero		1


	//   ....[9]....
        /*08f0*/ 	.word	0x000003f0
        /*08f4*/ 	.word	0x000000ff
        /*08f8*/ 	.word	0x00038858
        /*08fc*/ 	.short	0x0100
        /*08fe*/ 	.byte	0x08
	.zero		1


	//   ....[10]....
        /*0900*/ 	.word	0x00000400
        /*0904*/ 	.word	0x000000ff
        /*0908*/ 	.word	0x00038868
        /*090c*/ 	.short	0x0100
        /*090e*/ 	.byte	0x08
	.zero		1


	//   ....[11]....
        /*0910*/ 	.word	0x000004f0
        /*0914*/ 	.word	0x000000ff
        /*0918*/ 	.word	0x00038870
        /*091c*/ 	.short	0x0100
        /*091e*/ 	.byte	0x06
	.zero		1


	//   ....[12]....
        /*0920*/ 	.word	0x00000500
        /*0924*/ 	.word	0x000000ff
        /*0928*/ 	.word	0x00038880
        /*092c*/ 	.short	0x0100
        /*092e*/ 	.byte	0x06
	.zero		1


	//   ....[13]....
        /*0930*/ 	.word	0x00000510
        /*0934*/ 	.word	0x000000ff
        /*0938*/ 	.word	0x00038878
        /*093c*/ 	.short	0x0100
        /*093e*/ 	.byte	0x06
	.zero		1


	//   ....[14]....
        /*0940*/ 	.word	0x00000520
        /*0944*/ 	.word	0x000000ff
        /*0948*/ 	.word	0x00038888
        /*094c*/ 	.short	0x0100
        /*094e*/ 	.byte	0x06
	.zero		1


	//   ....[15]....
        /*0950*/ 	.word	0x00000650
        /*0954*/ 	.word	0x000000ff
        /*0958*/ 	.word	0x00038890
        /*095c*/ 	.short	0x0100
        /*095e*/ 	.byte	0x08
	.zero		1


	//   ....[16]....
        /*0960*/ 	.word	0x00000660
        /*0964*/ 	.word	0x000000ff
        /*0968*/ 	.word	0x000388a0
        /*096c*/ 	.short	0x0100
        /*096e*/ 	.byte	0x08
	.zero		1


	//   ....[17]....
        /*0970*/ 	.word	0x00000670
        /*0974*/ 	.word	0x000000ff
        /*0978*/ 	.word	0x00038898
        /*097c*/ 	.short	0x0100
        /*097e*/ 	.byte	0x08
	.zero		1


	//   ....[18]....
        /*0980*/ 	.word	0x00000680
        /*0984*/ 	.word	0x000000ff
        /*0988*/ 	.word	0x000388a8
        /*098c*/ 	.short	0x0100
        /*098e*/ 	.byte	0x08
	.zero		1


	//   ....[19]....
        /*0990*/ 	.word	0x000007b0
        /*0994*/ 	.word	0x000000ff
        /*0998*/ 	.word	0x000388b0
        /*099c*/ 	.short	0x0100
        /*099e*/ 	.byte	0x08
	.zero		1


	//   ....[20]....
        /*09a0*/ 	.word	0x000007c0
        /*09a4*/ 	.word	0x000000ff
        /*09a8*/ 	.word	0x000388c0
        /*09ac*/ 	.short	0x0100
        /*09ae*/ 	.byte	0x08
	.zero		1


	//   ....[21]....
        /*09b0*/ 	.word	0x000007d0
        /*09b4*/ 	.word	0x000000ff
        /*09b8*/ 	.word	0x000388b8
        /*09bc*/ 	.short	0x0100
        /*09be*/ 	.byte	0x08
	.zero		1


	//   ....[22]....
        /*09c0*/ 	.word	0x000007e0
        /*09c4*/ 	.word	0x000000ff
        /*09c8*/ 	.word	0x000388c8
        /*09cc*/ 	.short	0x0100
        /*09ce*/ 	.byte	0x08
	.zero		1


	//   ....[23]....
        /*09d0*/ 	.word	0x00001f00
        /*09d4*/ 	.word	0x000000ff
        /*09d8*/ 	.word	0x00000000
        /*09dc*/ 	.short	0x0101
        /*09de*/ 	.byte	0x06
	.zero		1


	//   ....[24]....
        /*09e0*/ 	.word	0x000029c0
        /*09e4*/ 	.word	0x000000ff
        /*09e8*/ 	.word	0x00000000
        /*09ec*/ 	.short	0x0101
        /*09ee*/ 	.byte	0x06
	.zero		1


	//   ....[25]....
        /*09f0*/ 	.word	0x00003da0
        /*09f4*/ 	.word	0x000000ff
        /*09f8*/ 	.word	0x00038800
        /*09fc*/ 	.short	0x010a
        /*09fe*/ 	.byte	0x26
	.zero		1


	//   ....[26]....
        /*0a00*/ 	.word	0x00003e10
        /*0a04*/ 	.word	0x00000008
        /*0a08*/ 	.word	0x00038830
        /*0a0c*/ 	.short	0x010a
        /*0a0e*/ 	.byte	0x3f
	.zero		1


	//   ....[27]....
        /*0a10*/ 	.word	0x00003e50
        /*0a14*/ 	.word	0x00000008
        /*0a18*/ 	.word	0x00038830
        /*0a1c*/ 	.short	0x010a
        /*0a1e*/ 	.byte	0x3f
	.zero		1


	//   ....[28]....
        /*0a20*/ 	.word	0x000040d0
        /*0a24*/ 	.word	0x000000ff
        /*0a28*/ 	.word	0x00038810
        /*0a2c*/ 	.short	0x010a
        /*0a2e*/ 	.byte	0x26
	.zero		1


	//   ....[29]....
        /*0a30*/ 	.word	0x00004110
        /*0a34*/ 	.word	0x00000008
        /*0a38*/ 	.word	0x00038850
        /*0a3c*/ 	.short	0x010a
        /*0a3e*/ 	.byte	0x3f
	.zero		1


	//   ....[30]....
        /*0a40*/ 	.word	0x00004150
        /*0a44*/ 	.word	0x00000008
        /*0a48*/ 	.word	0x00038850
        /*0a4c*/ 	.short	0x010a
        /*0a4e*/ 	.byte	0x3f
	.zero		1


	//   ....[31]....
        /*0a50*/ 	.word	0x00005360
        /*0a54*/ 	.word	0x000000ff
        /*0a58*/ 	.word	0x00000000
        /*0a5c*/ 	.short	0x0101
        /*0a5e*/ 	.byte	0x05
	.zero		1


	//   ....[32]....
        /*0a60*/ 	.word	0x00006c70
        /*0a64*/ 	.word	0x000000ff
        /*0a68*/ 	.word	0x00000000
        /*0a6c*/ 	.short	0x0101
        /*0a6e*/ 	.byte	0x05
	.zero		1


	//   ....[33]....
        /*0a70*/ 	.word	0x00006f30
        /*0a74*/ 	.word	0x000000ff
        /*0a78*/ 	.word	0x00038830
        /*0a7c*/ 	.short	0x010a
        /*0a7e*/ 	.byte	0x05
	.zero		1


	//   ....[34]....
        /*0a80*/ 	.word	0x00006f70
        /*0a84*/ 	.word	0x000000ff
        /*0a88*/ 	.word	0x00038830
        /*0a8c*/ 	.short	0x010a
        /*0a8e*/ 	.byte	0x05
	.zero		1


	//   ....[35]....
        /*0a90*/ 	.word	0x00007100
        /*0a94*/ 	.word	0x000000ff
        /*0a98*/ 	.word	0x00038850
        /*0a9c*/ 	.short	0x010a
        /*0a9e*/ 	.byte	0x05
	.zero		1


	//   ....[36]....
        /*0aa0*/ 	.word	0x00007140
        /*0aa4*/ 	.word	0x000000ff
        /*0aa8*/ 	.word	0x00038850
        /*0aac*/ 	.short	0x010a
        /*0aae*/ 	.byte	0x05
	.zero		1


	//   ....[37]....
        /*0ab0*/ 	.word	0x00008290
        /*0ab4*/ 	.word	0x000000ff
        /*0ab8*/ 	.word	0x00000000
        /*0abc*/ 	.short	0x0101
        /*0abe*/ 	.byte	0x0a
	.zero		1


	//   ....[38]....
        /*0ac0*/ 	.word	0x0000a240
        /*0ac4*/ 	.word	0x000000ff
        /*0ac8*/ 	.word	0x00000000
        /*0acc*/ 	.short	0x0101
        /*0ace*/ 	.byte	0x05
	.zero		1


	//   ....[39]....
        /*0ad0*/ 	.word	0x0000a580
        /*0ad4*/ 	.word	0x000000ff
        /*0ad8*/ 	.word	0x00038830
        /*0adc*/ 	.short	0x010a
        /*0ade*/ 	.byte	0x05
	.zero		1


	//   ....[40]....
        /*0ae0*/ 	.word	0x0000a5c0
        /*0ae4*/ 	.word	0x000000ff
        /*0ae8*/ 	.word	0x00038830
        /*0aec*/ 	.short	0x010a
        /*0aee*/ 	.byte	0x05
	.zero		1


	//   ....[41]....
        /*0af0*/ 	.word	0x0000a750
        /*0af4*/ 	.word	0x000000ff
        /*0af8*/ 	.word	0x00038850
        /*0afc*/ 	.short	0x010a
        /*0afe*/ 	.byte	0x05
	.zero		1


	//   ....[42]....
        /*0b00*/ 	.word	0x0000a790
        /*0b04*/ 	.word	0x000000ff
        /*0b08*/ 	.word	0x00038850
        /*0b0c*/ 	.short	0x010a
        /*0b0e*/ 	.byte	0x05
	.zero		1


	//   ....[43]....
        /*0b10*/ 	.word	0x0000b8d0
        /*0b14*/ 	.word	0x000000ff
        /*0b18*/ 	.word	0x00000000
        /*0b1c*/ 	.short	0x0101
        /*0b1e*/ 	.byte	0x0a
	.zero		1


	//   ....[44]....
        /*0b20*/ 	.word	0x0000cd90
        /*0b24*/ 	.word	0x000000ff
        /*0b28*/ 	.word	0x00000000
        /*0b2c*/ 	.short	0x0101
        /*0b2e*/ 	.byte	0x05
	.zero		1


	//   ....[45]....
        /*0b30*/ 	.word	0x0000ce90
        /*0b34*/ 	.word	0x000000ff
        /*0b38*/ 	.word	0x00038830
        /*0b3c*/ 	.short	0x010a
        /*0b3e*/ 	.byte	0x07
	.zero		1


	//   ....[46]....
        /*0b40*/ 	.word	0x0000ced0
        /*0b44*/ 	.word	0x000000ff
        /*0b48*/ 	.word	0x00038830
        /*0b4c*/ 	.short	0x010a
        /*0b4e*/ 	.byte	0x07
	.zero		1


	//   ....[47]....
        /*0b50*/ 	.word	0x0000d060
        /*0b54*/ 	.word	0x000000ff
        /*0b58*/ 	.word	0x00038850
        /*0b5c*/ 	.short	0x010a
        /*0b5e*/ 	.byte	0x07
	.zero		1


	//   ....[48]....
        /*0b60*/ 	.word	0x0000d0a0
        /*0b64*/ 	.word	0x000000ff
        /*0b68*/ 	.word	0x00038850
        /*0b6c*/ 	.short	0x010a
        /*0b6e*/ 	.byte	0x07
	.zero		1


	//   ....[49]....
        /*0b70*/ 	.word	0x0000e1e0
        /*0b74*/ 	.word	0x000000ff
        /*0b78*/ 	.word	0x00000000
        /*0b7c*/ 	.short	0x0101
        /*0b7e*/ 	.byte	0x0a
	.zero		1


	//   ....[50]....
        /*0b80*/ 	.word	0x00010170
        /*0b84*/ 	.word	0x000000ff
        /*0b88*/ 	.word	0x00000000
        /*0b8c*/ 	.short	0x0101
        /*0b8e*/ 	.byte	0x07
	.zero		1


	//   ....[51]....
        /*0b90*/ 	.word	0x000127f0
        /*0b94*/ 	.word	0x000000ff
        /*0b98*/ 	.word	0x00000000
        /*0b9c*/ 	.short	0x0101
        /*0b9e*/ 	.byte	0x04
	.zero		1


	//   ....[52]....
        /*0ba0*/ 	.word	0x00015c50
        /*0ba4*/ 	.word	0x00000016
        /*0ba8*/ 	.word	0x00038840
        /*0bac*/ 	.short	0x010a
        /*0bae*/ 	.byte	0x3f
	.zero		1


	//   ....[53]....
        /*0bb0*/ 	.word	0x00016130
        /*0bb4*/ 	.word	0x00000016
        /*0bb8*/ 	.word	0x00038830
        /*0bbc*/ 	.short	0x0107
        /*0bbe*/ 	.byte	0x3f
	.zero		1


	//   ....[54]....
        /*0bc0*/ 	.word	0x00016210
        /*0bc4*/ 	.word	0x00000016
        /*0bc8*/ 	.word	0x00038830
        /*0bcc*/ 	.short	0x0101
        /*0bce*/ 	.byte	0x3f
	.zero		1


	//   ....[55]....
        /*0bd0*/ 	.word	0x00016ab0
        /*0bd4*/ 	.word	0x00000011
        /*0bd8*/ 	.word	0x00038800
        /*0bdc*/ 	.short	0x0107
        /*0bde*/ 	.byte	0x3f
	.zero		1


	//   ....[56]....
        /*0be0*/ 	.word	0x00016b40
        /*0be4*/ 	.word	0x00000011
        /*0be8*/ 	.word	0x00038800
        /*0bec*/ 	.short	0x0101
        /*0bee*/ 	.byte	0x3f
	.zero		1


	//   ....[57]....
        /*0bf0*/ 	.word	0x00017860
        /*0bf4*/ 	.word	0x00000011
        /*0bf8*/ 	.word	0x00038810
        /*0bfc*/ 	.short	0x0107
        /*0bfe*/ 	.byte	0x3f
	.zero		1


	//   ....[58]....
        /*0c00*/ 	.word	0x00017960
        /*0c04*/ 	.word	0x00000011
        /*0c08*/ 	.word	0x00038810
        /*0c0c*/ 	.short	0x0101
        /*0c0e*/ 	.byte	0x3f
	.zero		1


	//   ....[59]....
        /*0c10*/ 	.word	0x00017980
        /*0c14*/ 	.word	0x00000011
        /*0c18*/ 	.word	0x00038820
        /*0c1c*/ 	.short	0x010a
        /*0c1e*/ 	.byte	0x3f
	.zero		1


	//   ....[60]....
        /*0c20*/ 	.word	0x00017a10
        /*0c24*/ 	.word	0x00000016
        /*0c28*/ 	.word	0x00038860
        /*0c2c*/ 	.short	0x010a
        /*0c2e*/ 	.byte	0x3f
	.zero		1


	//   ....[61]....
        /*0c30*/ 	.word	0x00018330
        /*0c34*/ 	.word	0x00000016
        /*0c38*/ 	.word	0x00038850
        /*0c3c*/ 	.short	0x0107
        /*0c3e*/ 	.byte	0x3f
	.zero		1


	//   ....[62]....
        /*0c40*/ 	.word	0x00018400
        /*0c44*/ 	.word	0x00000016
        /*0c48*/ 	.word	0x00038850
        /*0c4c*/ 	.short	0x0101
        /*0c4e*/ 	.byte	0x3f
	.zero		1


	//   ....[63]....
        /*0c50*/ 	.word	0x000187a0
        /*0c54*/ 	.word	0x00000006
        /*0c58*/ 	.word	0x00038840
        /*0c5c*/ 	.short	0x010a
        /*0c5e*/ 	.byte	0x3f
	.zero		1


	//   ....[64]....
        /*0c60*/ 	.word	0x00018ae0
        /*0c64*/ 	.word	0x00000006
        /*0c68*/ 	.word	0x00038830
        /*0c6c*/ 	.short	0x0107
        /*0c6e*/ 	.byte	0x3f
	.zero		1


	//   ....[65]....
        /*0c70*/ 	.word	0x00018ba0
        /*0c74*/ 	.word	0x00000006
        /*0c78*/ 	.word	0x00038830
        /*0c7c*/ 	.short	0x0101
        /*0c7e*/ 	.byte	0x3f
	.zero		1


	//   ....[66]....
        /*0c80*/ 	.word	0x00018bd0
        /*0c84*/ 	.word	0x00000006
        /*0c88*/ 	.word	0x00038860
        /*0c8c*/ 	.short	0x010a
        /*0c8e*/ 	.byte	0x3f
	.zero		1


	//   ....[67]....
        /*0c90*/ 	.word	0x000192a0
        /*0c94*/ 	.word	0x00000006
        /*0c98*/ 	.word	0x00038850
        /*0c9c*/ 	.short	0x0107
        /*0c9e*/ 	.byte	0x3f
	.zero		1


	//   ....[68]....
        /*0ca0*/ 	.word	0x00019360
        /*0ca4*/ 	.word	0x00000006
        /*0ca8*/ 	.word	0x00038850
        /*0cac*/ 	.short	0x0101
        /*0cae*/ 	.byte	0x3f
	.zero		1


	//   ....[69]....
        /*0cb0*/ 	.word	0x0001a1d0
        /*0cb4*/ 	.word	0x00000005
        /*0cb8*/ 	.word	0x00038820
        /*0cbc*/ 	.short	0x010a
        /*0cbe*/ 	.byte	0x3f
	.zero		1


	//   ....[70]....
        /*0cc0*/ 	.word	0x0001a350
        /*0cc4*/ 	.word	0x00000003
        /*0cc8*/ 	.word	0x00038840
        /*0ccc*/ 	.short	0x010a
        /*0cce*/ 	.byte	0x3f
	.zero		1


	//   ....[71]....
        /*0cd0*/ 	.word	0x0001a3f0
        /*0cd4*/ 	.word	0x00000005
        /*0cd8*/ 	.word	0x00038840
        /*0cdc*/ 	.short	0x010a
        /*0cde*/ 	.byte	0x3f
	.zero		1


	//   ....[72]....
        /*0ce0*/ 	.word	0x0001a430
        /*0ce4*/ 	.word	0x00000003
        /*0ce8*/ 	.word	0x00038860
        /*0cec*/ 	.short	0x010a
        /*0cee*/ 	.byte	0x3f
	.zero		1


	//   ....[73]....
        /*0cf0*/ 	.word	0x0001a470
        /*0cf4*/ 	.word	0x00000005
        /*0cf8*/ 	.word	0x00038860
        /*0cfc*/ 	.short	0x010a
        /*0cfe*/ 	.byte	0x3f
	.zero		1


	//   ....[74]....
        /*0d00*/ 	.word	0x0001a4e0
        /*0d04*/ 	.word	0x00000003
        /*0d08*/ 	.word	0x00038800
        /*0d0c*/ 	.short	0x010a
        /*0d0e*/ 	.byte	0x3f
	.zero		1


	//   ....[75]....
        /*0d10*/ 	.word	0x0001a530
        /*0d14*/ 	.word	0x00000008
        /*0d18*/ 	.word	0x00038830
        /*0d1c*/ 	.short	0x010a
        /*0d1e*/ 	.byte	0x3f
	.zero		1


	//   ....[76]....
        /*0d20*/ 	.word	0x0001a590
        /*0d24*/ 	.word	0x00000005
        /*0d28*/ 	.word	0x00038810
        /*0d2c*/ 	.short	0x010a
        /*0d2e*/ 	.byte	0x3f
	.zero		1


	//   ....[77]....
        /*0d30*/ 	.word	0x0001a5e0
        /*0d34*/ 	.word	0x00000008
        /*0d38*/ 	.word	0x00038850
        /*0d3c*/ 	.short	0x010a
        /*0d3e*/ 	.byte	0x3f
	.zero		1


	//   ....[78]....
        /*0d40*/ 	.word	0x0001a640
        /*0d44*/ 	.word	0x00000006
        /*0d48*/ 	.word	0x00038830
        /*0d4c*/ 	.short	0x010a
        /*0d4e*/ 	.byte	0x3f
	.zero		1


	//   ....[79]....
        /*0d50*/ 	.word	0x0001a6a0
        /*0d54*/ 	.word	0x00000006
        /*0d58*/ 	.word	0x00038850
        /*0d5c*/ 	.short	0x010a
        /*0d5e*/ 	.byte	0x3f
	.zero		1


	//   ....[80]....
        /*0d60*/ 	.word	0x0001a700
        /*0d64*/ 	.word	0x00000006
        /*0d68*/ 	.word	0x00038830
        /*0d6c*/ 	.short	0x010a
        /*0d6e*/ 	.byte	0x3f
	.zero		1


	//   ....[81]....
        /*0d70*/ 	.word	0x0001a760
        /*0d74*/ 	.word	0x00000006
        /*0d78*/ 	.word	0x00038850
        /*0d7c*/ 	.short	0x010a
        /*0d7e*/ 	.byte	0x3f
	.zero		1


	//   ....[82]....
        /*0d80*/ 	.word	0x0001a7c0
        /*0d84*/ 	.word	0x00000006
        /*0d88*/ 	.word	0x00038830
        /*0d8c*/ 	.short	0x010a
        /*0d8e*/ 	.byte	0x3f
	.zero		1


	//   ....[83]....
        /*0d90*/ 	.word	0x0001a820
        /*0d94*/ 	.word	0x00000006
        /*0d98*/ 	.word	0x00038850
        /*0d9c*/ 	.short	0x010a
        /*0d9e*/ 	.byte	0x3f
	.zero		1


	//   ....[84]....
        /*0da0*/ 	.word	0x0001a940
        /*0da4*/ 	.word	0x00000016
        /*0da8*/ 	.word	0x00038840
        /*0dac*/ 	.short	0x010a
        /*0dae*/ 	.byte	0x3f
	.zero		1


	//   ....[85]....
        /*0db0*/ 	.word	0x0001bee0
        /*0db4*/ 	.word	0x00000011
        /*0db8*/ 	.word	0x00038820
        /*0dbc*/ 	.short	0x010a
        /*0dbe*/ 	.byte	0x3f
	.zero		1


	//   ....[86]....
        /*0dc0*/ 	.word	0x0001bf30
        /*0dc4*/ 	.word	0x00000016
        /*0dc8*/ 	.word	0x00038860
        /*0dcc*/ 	.short	0x010a
        /*0dce*/ 	.byte	0x3f
	.zero		1


	//   ....[87]....
        /*0dd0*/ 	.word	0x0001c820
        /*0dd4*/ 	.word	0x00000006
        /*0dd8*/ 	.word	0x00038840
        /*0ddc*/ 	.short	0x010a
        /*0dde*/ 	.byte	0x3f
	.zero		1


	//   ....[88]....
        /*0de0*/ 	.word	0x0001cce0
        /*0de4*/ 	.word	0x00000006
        /*0de8*/ 	.word	0x00038860
        /*0dec*/ 	.short	0x010a
        /*0dee*/ 	.byte	0x3f
	.zero		1


	//   ....[89]....
        /*0df0*/ 	.word	0x0001ddd0
        /*0df4*/ 	.word	0x00000005
        /*0df8*/ 	.word	0x00038820
        /*0dfc*/ 	.short	0x010a
        /*0dfe*/ 	.byte	0x3f
	.zero		1


	//   ....[90]....
        /*0e00*/ 	.word	0x0001df70
        /*0e04*/ 	.word	0x00000003
        /*0e08*/ 	.word	0x00038840
        /*0e0c*/ 	.short	0x010a
        /*0e0e*/ 	.byte	0x3f
	.zero		1


	//   ....[91]....
        /*0e10*/ 	.word	0x0001dfc0
        /*0e14*/ 	.word	0x00000005
        /*0e18*/ 	.word	0x00038840
        /*0e1c*/ 	.short	0x010a
        /*0e1e*/ 	.byte	0x3f
	.zero		1


	//   ....[92]....
        /*0e20*/ 	.word	0x0001e010
        /*0e24*/ 	.word	0x00000003
        /*0e28*/ 	.word	0x00038860
        /*0e2c*/ 	.short	0x010a
        /*0e2e*/ 	.byte	0x3f
	.zero		1


	//----- nvinfo : EIATTR_NUM_MBARRIERS
	.align		4
.L_438:
        /*0e30*/ 	.byte	0x03, 0x38
        /*0e32*/ 	.short	0x0017


	//----- nvinfo : EIATTR_EXIT_INSTR_OFFSETS
	.align		4
        /*0e34*/ 	.byte	0x04, 0x1c
        /*0e36*/ 	.short	(.L_440 - .L_439)


	//   ....[0]....
.L_439:
        /*0e38*/ 	.word	0x00000990


	//   ....[1]....
        /*0e3c*/ 	.word	0x00013a10


	//   ....[2]....
        /*0e40*/ 	.word	0x0001a4c0


	//----- nvinfo : EIATTR_MAX_THREADS
	.align		4
.L_440:
        /*0e44*/ 	.byte	0x04, 0x05
        /*0e46*/ 	.short	(.L_442 - .L_441)
.L_441:
        /*0e48*/ 	.word	0x00000180
        /*0e4c*/ 	.word	0x00000001
        /*0e50*/ 	.word	0x00000001


	//----- nvinfo : EIATTR_CRS_STACK_SIZE
	.align		4
.L_442:
        /*0e54*/ 	.byte	0x04, 0x1e
        /*0e56*/ 	.short	(.L_444 - .L_443)
.L_443:
        /*0e58*/ 	.word	0x00000000


	//----- nvinfo : EIATTR_CBANK_PARAM_SIZE
	.align		4
.L_444:
        /*0e5c*/ 	.byte	0x03, 0x19
        /*0e5e*/ 	.short	0x0bf0


	//----- nvinfo : EIATTR_PARAM_CBANK
	.align		4
        /*0e60*/ 	.byte	0x04, 0x0a
        /*0e62*/ 	.short	(.L_446 - .L_445)
	.align		4
.L_445:
        /*0e64*/ 	.word	index@(.nv.constant0._ZN7cutlass13device_kernelIN5flash11enable_sm90INS1_16FlashAttnFwdSm90INS1_25CollectiveMainloopFwdSm90ILi2EN4cute5tupleIJNS5_1CILi1EEES8_S8_EEENS6_IJNS7_ILi64EEESA_SA_EEELi512ENS_6half_tEfNS_4arch4Sm90ELb0ELb1ELb0ELb1ELb1ELb0ELb1ELb0ELb0ELb1ELb0ELb0EEENS1_21CollectiveEpilogueFwdINS6_IJSA_NS7_ILi512EEESA_EEES9_SC_SE_Li256ELb1ELb1ELb0ELb0EEENS1_36VarlenDynamicPersistentTileSchedulerILi64ELi64ELi256ELi128ELb0ELb1ELb1ELb1ELb0ELb1EEEEEEEEEvNT_6ParamsE)
        /*0e68*/ 	.short	0x0210
        /*0e6a*/ 	.short	0x0bf0


	//----- nvinfo : EIATTR_SW_WAR
	.align		4
.L_446:
        /*0e6c*/ 	.byte	0x04, 0x36
        /*0e6e*/ 	.short	(.L_448 - .L_447)
.L_447:
        /*0e70*/ 	.word	0x00000008
.L_448:


//--------------------- .nv.info._ZN7cutlass13device_kernelIN5flash11enable_sm90INS1_16FlashAttnFwdSm90INS1_25CollectiveMainloopFwdSm90ILi2EN4cute5tupleIJNS5_1CILi1EEES8_S8_EEENS6_IJNS7_ILi64EEESA_SA_EEELi512ENS_6half_tEfNS_4arch4Sm90ELb0ELb1ELb0ELb1ELb1ELb1ELb1ELb0ELb0ELb1ELb0ELb0EEENS1_21CollectiveEpilogueFwdINS6_IJSA_NS7_ILi512EEESA_EEES9_SC_SE_Li256ELb1ELb1ELb0ELb0EEENS1_36VarlenDynamicPersistentTileSchedulerILi64ELi64ELi256ELi128ELb0ELb1ELb1ELb1ELb0ELb1EEEEEEEEEvNT_6ParamsE --------------------------
	.section	.nv.info._ZN7cutlass13device_kernelIN5flash11enable_sm90INS1_16FlashAttnFwdSm90INS1_25CollectiveMainloopFwdSm90ILi2EN4cute5tupleIJNS5_1CILi1EEES8_S8_EEENS6_IJNS7_ILi64EEESA_SA_EEELi512ENS_6half_tEfNS_4arch4Sm90ELb0ELb1ELb0ELb1ELb1ELb1ELb1ELb0ELb0ELb1ELb0ELb0EEENS1_21CollectiveEpilogueFwdINS6_IJSA_NS7_ILi512EEESA_EEES9_SC_SE_Li256ELb1ELb1ELb0ELb0EEENS1_36VarlenDynamicPersistentTileSchedulerILi64ELi64ELi256ELi128ELb0ELb1ELb1ELb1ELb0ELb1EEEEEEEEEvNT_6ParamsE,"",@"SHT_CUDA_INFO"
	.sectionflags	@""
	.align	4


	//----- nvinfo : EIATTR_CUDA_API_VERSION
	.align		4
        /*0000*/ 	.byte	0x04, 0x37
        /*0002*/ 	.short	(.L_450 - .L_449)
.L_449:
        /*0004*/ 	.word	0x00000082


	//----- nvinfo : EIATTR_KPARAM_INFO
	.align		4
.L_450:
        /*0008*/ 	.byte	0x04, 0x17
        /*000a*/ 	.short	(.L_452 - .L_451)
.L_451:
        /*000c*/ 	.word	0x00000000
        /*0010*/ 	.short	0x0000
        /*0012*/ 	.short	0x0070
        /*0014*/ 	.byte	0x00, 0xf0, 0x01, 0x2e


	//----- nvinfo : EIATTR_SPARSE_MMA_MASK
	.align		4
.L_452:
        /*0018*/ 	.byte	0x03, 0x50
        /*001a*/ 	.short	0x0000


	//----- nvinfo : EIATTR_MAXREG_COUNT
	.align		4
        /*001c*/ 	.byte	0x03, 0x1b
        /*001e*/ 	.short	0x00a8


	//----- nvinfo : EIATTR_NUM_BARRIERS
	.align		4
        /*0020*/ 	.byte	0x02, 0x4c
        /*0022*/ 	.byte	0x10
	.zero		1


	//----- nvinfo : EIATTR_EXTERNS
	.align		4
        /*0024*/ 	.byte	0x04, 0x0f
        /*0026*/ 	.short	(.L_454 - .L_453)


	//   ....[0]....
	.align		4
.L_453:
        /*0028*/ 	.word	index@(__assertfail)


	//----- nvinfo : EIATTR_ANNOTATIONS
	.align		4
.L_454:
        /*002c*/ 	.byte	0x04, 0x55
        /*002e*/ 	.short	(.L_456 - .L_455)


	//   ....[0]....
.L_455:
        /* <DEDUP_REMOVED lines=60> */


	//----- nvinfo : EIATTR_MERCURY_ISA_VERSION
	.align		4
.L_456:
        /*03d8*/ 	.byte	0x03, 0x5f
        /*03da*/ 	.short	0x0101


	//----- nvinfo : EIATTR_UNUSED_LOAD_BYTE_OFFSET
	.align		4
        /*03dc*/ 	.byte	0x04, 0x44
        /*03de*/ 	.short	(.L_458 - .L_457)


	//   ....[0]....
.L_457:
        /*03e0*/ 	.word	0x00000a50
        /*03e4*/ 	.word	0x0000fff0


	//   ....[1]....
        /*03e8*/ 	.word	0x0001a3f0
        /*03ec*/ 	.word	0x0000fff0


	//----- nvinfo : EIATTR_INT_WARP_WIDE_INSTR_OFFSETS
	.align		4
.L_458:
        /*03f0*/ 	.byte	0x04, 0x31
        /*03f2*/ 	.short	(.L_460 - .L_459)


	//   ....[0]....
.L_459:
        /*03f4*/ 	.word	0x00000130


	//   ....[1]....
        /*03f8*/ 	.word	0x00000170


	//   ....[2]....
        /*03fc*/ 	.word	0x000001e0


	//   ....[3]....
        /*0400*/ 	.word	0x000001f0


	//   ....[4]....
        /*0404*/ 	.word	0x00020b90


	//   ....[5]....
        /*0408*/ 	.word	0x00020c20


	//   ....[6]....
        /*040c*/ 	.word	0x00025110


	//   ....[7]....
        /*0410*/ 	.word	0x000251a0


	//----- nvinfo : EIATTR_COOP_GROUP_MASK_REGIDS
	.align		4
.L_460:
        /*0414*/ 	.byte	0x04, 0x29
        /*0416*/ 	.short	(.L_462 - .L_461)


	//   ....[0]....
.L_461:
        /*0418*/ 	.word	0xffffffff


	//   ....[1]....
        /*041c*/ 	.word	0xffffffff


	//   ....[2]....
        /*0420*/ 	.word	0xffffffff


	//   ....[3]....
        /*0424*/ 	.word	0xffffffff


	//   ....[4]....
        /*0428*/ 	.word	0xffffffff


	//   ....[5]....
        /*042c*/ 	.word	0xffffffff


	//   ....[6]....
        /*0430*/ 	.word	0xffffffff


	//   ....[7]....
        /*0434*/ 	.word	0xffffffff


	//   ....[8]....
        /*0438*/ 	.word	0xffffffff


	//   ....[9]....
        /*043c*/ 	.word	0xffffffff


	//   ....[10]....
        /*0440*/ 	.word	0xffffffff


	//   ....[11]....
        /*0444*/ 	.word	0xffffffff


	//   ....[12]....
        /*0448*/ 	.word	0xffffffff


	//   ....[13]....
        /*044c*/ 	.word	0xffffffff


	//   ....[14]....
        /*0450*/ 	.word	0xffffffff


	//   ....[15]....
        /*0454*/ 	.word	0xffffffff


	//   ....[16]....
        /*0458*/ 	.word	0xffffffff


	//   ....[17]....
        /*045c*/ 	.word	0xffffffff


	//   ....[18]....
        /*0460*/ 	.word	0xffffffff


	//   ....[19]....
        /*0464*/ 	.word	0xffffffff


	//   ....[20]....
        /*0468*/ 	.word	0xffffffff


	//   ....[21]....
        /*046c*/ 	.word	0xffffffff


	//   ....[22]....
        /*0470*/ 	.word	0xffffffff


	//   ....[23]....
        /*0474*/ 	.word	0xffffffff


	//   ....[24]....
        /*0478*/ 	.word	0xffffffff


	//   ....[25]....
        /*047c*/ 	.word	0xffffffff


	//   ....[26]....
        /*0480*/ 	.word	0xffffffff


	//   ....[27]....
        /*0484*/ 	.word	0xffffffff


	//   ....[28]....
        /*0488*/ 	.word	0xffffffff


	//   ....[29]....
        /*048c*/ 	.word	0xffffffff


	//   ....[30]....
        /*0490*/ 	.word	0xffffffff


	//   ....[31]....
        /*0494*/ 	.word	0xffffffff


	//   ....[32]....
        /*0498*/ 	.word	0xffffffff


	//   ....[33]....
        /*049c*/ 	.word	0xffffffff


	//   ....[34]....
        /*04a0*/ 	.word	0xffffffff


	//   ....[35]....
        /*04a4*/ 	.word	0xffffffff


	//   ....[36]....
        /*04a8*/ 	.word	0xffffffff


	//   ....[37]....
        /*04ac*/ 	.word	0xffffffff


	//   ....[38]....
        /*04b0*/ 	.word	0xffffffff


	//   ....[39]....
        /*04b4*/ 	.word	0xffffffff


	//   ....[40]....
        /*04b8*/ 	.word	0xffffffff


	//   ....[41]....
        /*04bc*/ 	.word	0xffffffff


	//   ....[42]....
        /*04c0*/ 	.word	0xffffffff


	//   ....[43]....
        /*04c4*/ 	.word	0xffffffff


	//   ....[44]....
        /*04c8*/ 	.word	0xffffffff


	//   ....[45]....
        /*04cc*/ 	.word	0xffffffff


	//   ....[46]....
        /*04d0*/ 	.word	0xffffffff


	//   ....[47]....
        /*04d4*/ 	.word	0xffffffff


	//   ....[48]....
        /*04d8*/ 	.word	0xffffffff


	//   ....[49]....
        /*04dc*/ 	.word	0xffffffff


	//   ....[50]....
        /*04e0*/ 	.word	0xffffffff


	//   ....[51]....
        /*04e4*/ 	.word	0xffffffff


	//   ....[52]....
        /*04e8*/ 	.word	0xffffffff


	//   ....[53]....
        /*04ec*/ 	.word	0xffffffff


	//   ....[54]....
        /*04f0*/ 	.word	0xffffffff


	//   ....[55]....
        /*04f4*/ 	.word	0xffffffff


	//   ....[56]....
        /*04f8*/ 	.word	0xffffffff


	//   ....[57]....
        /*04fc*/ 	.word	0xffffffff


	//   ....[58]....
        /*0500*/ 	.word	0xffffffff


	//   ....[59]....
        /*0504*/ 	.word	0xffffffff


	//   ....[60]....
        /*0508*/ 	.word	0xffffffff


	//   ....[61]....
        /*050c*/ 	.word	0xffffffff


	//   ....[62]....
        /*0510*/ 	.word	0xffffffff


	//   ....[63]....
        /*0514*/ 	.word	0xffffffff


	//   ....[64]....
        /*0518*/ 	.word	0xffffffff


	//   ....[65]....
        /*051c*/ 	.word	0xffffffff


	//   ....[66]....
        /*0520*/ 	.word	0xffffffff


	//   ....[67]....
        /*0524*/ 	.word	0xffffffff


	//   ....[68]....
        /*0528*/ 	.word	0xffffffff


	//   ....[69]....
        /*052c*/ 	.word	0xffffffff


	//   ....[70]....
        /*0530*/ 	.word	0xffffffff


	//   ....[71]....
        /*0534*/ 	.word	0xffffffff


	//   ....[72]....
        /*0538*/ 	.word	0xffffffff


	//   ....[73]....
        /*053c*/ 	.word	0xffffffff


	//   ....[74]....
        /*0540*/ 	.word	0xffffffff


	//   ....[75]....
        /*0544*/ 	.word	0xffffffff


	//   ....[76]....
        /*0548*/ 	.word	0xffffffff


	//   ....[77]....
        /*054c*/ 	.word	0xffffffff


	//   ....[78]....
        /*0550*/ 	.word	0xffffffff


	//   ....[79]....
        /*0554*/ 	.word	0xffffffff


	//   ....[80]....
        /*0558*/ 	.word	0xffffffff


	//   ....[81]....
        /*055c*/ 	.word	0xffffffff


	//   ....[82]....
        /*0560*/ 	.word	0xffffffff


	//   ....[83]....
        /*0564*/ 	.word	0xffffffff


	//   ....[84]....
        /*0568*/ 	.word	0xffffffff


	//   ....[85]....
        /*056c*/ 	.word	0xffffffff


	//   ....[86]....
        /*0570*/ 	.word	0xffffffff


	//   ....[87]....
        /*0574*/ 	.word	0xffffffff


	//   ....[88]....
        /*0578*/ 	.word	0xffffffff


	//   ....[89]....
        /*057c*/ 	.word	0xffffffff


	//   ....[90]....
        /*0580*/ 	.word	0xffffffff


	//   ....[91]....
        /*0584*/ 	.word	0xffffffff


	//   ....[92]....
        /*0588*/ 	.word	0xffffffff


	//   ....[93]....
        /*058c*/ 	.word	0xffffffff


	//   ....[94]....
        /*0590*/ 	.word	0xffffffff


	//   ....[95]....
        /*0594*/ 	.word	0xffffffff


	//   ....[96]....
        /*0598*/ 	.word	0xffffffff


	//   ....[97]....
        /*059c*/ 	.word	0xffffffff


	//   ....[98]....
        /*05a0*/ 	.word	0xffffffff


	//   ....[99]....
        /*05a4*/ 	.word	0xffffffff


	//   ....[100]....
        /*05a8*/ 	.word	0xffffffff


	//   ....[101]....
        /*05ac*/ 	.word	0xffffffff


	//   ....[102]....
        /*05b0*/ 	.word	0xffffffff


	//   ....[103]....
        /*05b4*/ 	.word	0xffffffff


	//   ....[104]....
        /*05b8*/ 	.word	0xffffffff


	//   ....[105]....
        /*05bc*/ 	.word	0xffffffff


	//   ....[106]....
        /*05c0*/ 	.word	0xffffffff


	//   ....[107]....
        /*05c4*/ 	.word	0xffffffff


	//   ....[108]....
        /*05c8*/ 	.word	0xffffffff


	//   ....[109]....
        /*05cc*/ 	.word	0xffffffff


	//   ....[110]....
        /*05d0*/ 	.word	0xffffffff


	//   ....[111]....
        /*05d4*/ 	.word	0xffffffff


	//   ....[112]....
        /*05d8*/ 	.word	0xffffffff


	//   ....[113]....
        /*05dc*/ 	.word	0xffffffff


	//   ....[114]....
        /*05e0*/ 	.word	0xffffffff


	//   ....[115]....
        /*05e4*/ 	.word	0xffffffff


	//   ....[116]....
        /*05e8*/ 	.word	0xffffffff


	//   ....[117]....
        /*05ec*/ 	.word	0xffffffff


	//   ....[118]....
        /*05f0*/ 	.word	0xffffffff


	//   ....[119]....
        /*05f4*/ 	.word	0xffffffff


	//   ....[120]....
        /*05f8*/ 	.word	0xffffffff


	//   ....[121]....
        /*05fc*/ 	.word	0xffffffff


	//   ....[122]....
        /*0600*/ 	.word	0xffffffff


	//   ....[123]....
        /*0604*/ 	.word	0xffffffff


	//   ....[124]....
        /*0608*/ 	.word	0xffffffff


	//   ....[125]....
        /*060c*/ 	.word	0xffffffff


	//   ....[126]....
        /*0610*/ 	.word	0xffffffff


	//   ....[127]....
        /*0614*/ 	.word	0xffffffff


	//   ....[128]....
        /*0618*/ 	.word	0xffffffff


	//   ....[129]....
        /*061c*/ 	.word	0xffffffff


	//   ....[130]....
        /*0620*/ 	.word	0xffffffff


	//   ....[131]....
        /*0624*/ 	.word	0xffffffff


	//   ....[132]....
        /*0628*/ 	.word	0xffffffff


	//   ....[133]....
        /*062c*/ 	.word	0xffffffff


	//   ....[134]....
        /*0630*/ 	.word	0xffffffff


	//   ....[135]....
        /*0634*/ 	.word	0xffffffff


	//   ....[136]....
        /*0638*/ 	.word	0xffffffff


	//   ....[137]....
        /*063c*/ 	.word	0xffffffff


	//   ....[138]....
        /*0640*/ 	.word	0xffffffff


	//   ....[139]....
        /*0644*/ 	.word	0xffffffff


	//   ....[140]....
        /*0648*/ 	.word	0xffffffff


	//   ....[141]....
        /*064c*/ 	.word	0xffffffff


	//   ....[142]....
        /*0650*/ 	.word	0xffffffff


	//   ....[143]....
        /*0654*/ 	.word	0xffffffff


	//   ....[144]....
        /*0658*/ 	.word	0xffffffff


	//   ....[145]....
        /*065c*/ 	.word	0xffffffff


	//   ....[146]....
        /*0660*/ 	.word	0xffffffff


	//   ....[147]....
        /*0664*/ 	.word	0xffffffff


	//   ....[148]....
        /*0668*/ 	.word	0xffffffff


	//   ....[149]....
        /*066c*/ 	.word	0xffffffff


	//   ....[150]....
        /*0670*/ 	.word	0xffffffff


	//   ....[151]....
        /*0674*/ 	.word	0xffffffff


	//   ....[152]....
        /*0678*/ 	.word	0xffffffff


	//   ....[153]....
        /*067c*/ 	.word	0xffffffff


	//   ....[154]....
        /*0680*/ 	.word	0xffffffff


	//   ....[155]....
        /*0684*/ 	.word	0xffffffff


	//   ....[156]....
        /*0688*/ 	.word	0xffffffff


	//   ....[157]....
        /*068c*/ 	.word	0xffffffff


	//   ....[158]....
        /*0690*/ 	.word	0xffffffff


	//   ....[159]....
        /*0694*/ 	.word	0xffffffff


	//   ....[160]....
        /*0698*/ 	.word	0xffffffff


	//   ....[161]....
        /*069c*/ 	.word	0xffffffff


	//   ....[162]....
        /*06a0*/ 	.word	0xffffffff


	//   ....[163]....
        /*06a4*/ 	.word	0x0500000f


	//   ....[164]....
        /*06a8*/ 	.word	0x0500000f


	//   ....[165]....
        /*06ac*/ 	.word	0x0500000f


	//   ....[166]....
        /*06b0*/ 	.word	0x0500000f


	//   ....[167]....
        /*06b4*/ 	.word	0x0500000f


	//   ....[168]....
        /*06b8*/ 	.word	0x0500000f


	//   ....[169]....
        /*06bc*/ 	.word	0x0500000f


	//   ....[170]....
        /*06c0*/ 	.word	0x0500000f


	//   ....[171]....
        /*06c4*/ 	.word	0x0500000f


	//   ....[172]....
        /*06c8*/ 	.word	0x0500000f


	//   ....[173]....
        /*06cc*/ 	.word	0x0500000f


	//   ....[174]....
        /*06d0*/ 	.word	0x0500000f


	//   ....[175]....
        /*06d4*/ 	.word	0x0500000f


	//   ....[176]....
        /*06d8*/ 	.word	0x0500000f


	//   ....[177]....
        /*06dc*/ 	.word	0x0500000f


	//   ....[178]....
        /*06e0*/ 	.word	0x0500000f


	//   ....[179]....
        /*06e4*/ 	.word	0x0500000f


	//   ....[180]....
        /*06e8*/ 	.word	0x0500000f


	//   ....[181]....
        /*06ec*/ 	.word	0x0500000f


	//   ....[182]....
        /*06f0*/ 	.word	0x0500000f


	//   ....[183]....
        /*06f4*/ 	.word	0x0500000f


	//   ....[184]....
        /*06f8*/ 	.word	0x0500000f


	//   ....[185]....
        /*06fc*/ 	.word	0x0500000f


	//   ....[186]....
        /*0700*/ 	.word	0x0500000f


	//   ....[187]....
        /*0704*/ 	.word	0x0500000f


	//   ....[188]....
        /*0708*/ 	.word	0x0500000f


	//   ....[189]....
        /*070c*/ 	.word	0x0500000f


	//   ....[190]....
        /*0710*/ 	.word	0x0500000f


	//   ....[191]....
        /*0714*/ 	.word	0x0500000f


	//   ....[192]....
        /*0718*/ 	.word	0x0500000f


	//   ....[193]....
        /*071c*/ 	.word	0x0500000f


	//   ....[194]....
        /*0720*/ 	.word	0x0500000f


	//   ....[195]....
        /*0724*/ 	.word	0x0500000f


	//   ....[196]....
        /*0728*/ 	.word	0x0500000f


	//   ....[197]....
        /*072c*/ 	.word	0x0500000f


	//   ....[198]....
        /*0730*/ 	.word	0x0500000f


	//   ....[199]....
        /*0734*/ 	.word	0x0500000f


	//   ....[200]....
        /*0738*/ 	.word	0x0500000f


	//   ....[201]....
        /*073c*/ 	.word	0x0500000f


	//   ....[202]....
        /*0740*/ 	.word	0x0500000f


	//   ....[203]....
        /*0744*/ 	.word	0x0500000f


	//   ....[204]....
        /*0748*/ 	.word	0x0500000f


	//   ....[205]....
        /*074c*/ 	.word	0x0500000f


	//   ....[206]....
        /*0750*/ 	.word	0x0500000f


	//   ....[207]....
        /*0754*/ 	.word	0x0500000f


	//   ....[208]....
        /*0758*/ 	.word	0x0500000f


	//   ....[209]....
        /*075c*/ 	.word	0x0500000f


	//   ....[210]....
        /*0760*/ 	.word	0x0500000f


	//   ....[211]....
        /*0764*/ 	.word	0x0500000f


	//   ....[212]....
        /*0768*/ 	.word	0x0500000f


	//   ....[213]....
        /*076c*/ 	.word	0x0500000f


	//   ....[214]....
        /*0770*/ 	.word	0x0500000f


	//   ....[215]....
        /*0774*/ 	.word	0x0500000f


	//   ....[216]....
        /*0778*/ 	.word	0x0500000f


	//   ....[217]....
        /*077c*/ 	.word	0x0500000f


	//   ....[218]....
        /*0780*/ 	.word	0x0500000f


	//   ....[219]....
        /*0784*/ 	.word	0x0500000f


	//   ....[220]....
        /*0788*/ 	.word	0x0500000f


	//   ....[221]....
        /*078c*/ 	.word	0x0500000f


	//   ....[222]....
        /*0790*/ 	.word	0x0500000f


	//   ....[223]....
        /*0794*/ 	.word	0x0500000f


	//   ....[224]....
        /*0798*/ 	.word	0x0500000f


	//   ....[225]....
        /*079c*/ 	.word	0x0500000f


	//   ....[226]....
        /*07a0*/ 	.word	0x0500000f


	//   ....[227]....
        /*07a4*/ 	.word	0x0500000f


	//   ....[228]....
        /*07a8*/ 	.word	0x0500000f


	//   ....[229]....
        /*07ac*/ 	.word	0x0500000f


	//   ....[230]....
        /*07b0*/ 	.word	0x0500000f


	//   ....[231]....
        /*07b4*/ 	.word	0x0500000f


	//   ....[232]....
        /*07b8*/ 	.word	0x0500000f


	//   ....[233]....
        /*07bc*/ 	.word	0x0500000f


	//   ....[234]....
        /*07c0*/ 	.word	0x0500000f


	//   ....[235]....
        /*07c4*/ 	.word	0x0500000f


	//   ....[236]....
        /*07c8*/ 	.word	0x0500000f


	//   ....[237]....
        /*07cc*/ 	.word	0x0500000f


	//   ....[238]....
        /*07d0*/ 	.word	0x0500000f


	//   ....[239]....
        /*07d4*/ 	.word	0x0500000f


	//   ....[240]....
        /*07d8*/ 	.word	0x0500000f


	//   ....[241]....
        /*07dc*/ 	.word	0x0500000f


	//   ....[242]....
        /*07e0*/ 	.word	0x0500000f


	//   ....[243]....
        /*07e4*/ 	.word	0x0500000f


	//   ....[244]....
        /*07e8*/ 	.word	0x0500000f


	//   ....[245]....
        /*07ec*/ 	.word	0x0500000f


	//   ....[246]....
        /*07f0*/ 	.word	0x0500000f


	//   ....[247]....
        /*07f4*/ 	.word	0x0500000f


	//   ....[248]....
        /*07f8*/ 	.word	0x0500000f


	//   ....[249]....
        /*07fc*/ 	.word	0x0500000f


	//   ....[250]....
        /*0800*/ 	.word	0x0500000f


	//   ....[251]....
        /*0804*/ 	.word	0x0500000f


	//   ....[252]....
        /*0808*/ 	.word	0x0500000f


	//----- nvinfo : EIATTR_COOP_GROUP_INSTR_OFFSETS
	.align		4
.L_462:
        /*080c*/ 	.byte	0x04, 0x28
        /*080e*/ 	.short	(.L_464 - .L_463)


	//   ....[0]....
.L_463:
        /*0810*/ 	.word	0x00000070


	//   ....[1]....
        /*0814*/ 	.word	0x00000140


	//   ....[2]....
        /*0818*/ 	.word	0x00000190


	//   ....[3]....
        /*081c*/ 	.word	0x000003a0


	//   ....[4]....
        /*0820*/ 	.word	0x00000500


	//   ....[5]....
        /*0824*/ 	.word	0x00000620


	//   ....[6]....
        /*0828*/ 	.word	0x00000780


	//   ....[7]....
        /*082c*/ 	.word	0x00002ef0


	//   ....[8]....
        /*0830*/ 	.word	0x00002f00


	//   ....[9]....
        /*0834*/ 	.word	0x00003900


	//   ....[10]....
        /*0838*/ 	.word	0x00003910


	//   ....[11]....
        /*083c*/ 	.word	0x000042c0


	//   ....[12]....
        /*0840*/ 	.word	0x000042d0


	//   ....[13]....
        /*0844*/ 	.word	0x000046a0


	//   ....[14]....
        /*0848*/ 	.word	0x000046c0


	//   ....[15]....
        /*084c*/ 	.word	0x000058c0


	//   ....[16]....
        /*0850*/ 	.word	0x00007a90


	//   ....[17]....
        /*0854*/ 	.word	0x00008220


	//   ....[18]....
        /*0858*/ 	.word	0x00008230


	//   ....[19]....
        /*085c*/ 	.word	0x00008240


	//   ....[20]....
        /*0860*/ 	.word	0x00008250


	//   ....[21]....
        /*0864*/ 	.word	0x00008550


	//   ....[22]....
        /*0868*/ 	.word	0x00008560


	//   ....[23]....
        /*086c*/ 	.word	0x00008570


	//   ....[24]....
        /*0870*/ 	.word	0x00008580


	//   ....[25]....
        /*0874*/ 	.word	0x00009800


	//   ....[26]....
        /*0878*/ 	.word	0x00009820


	//   ....[27]....
        /*087c*/ 	.word	0x00009830


	//   ....[28]....
        /*0880*/ 	.word	0x00009840


	//   ....[29]....
        /*0884*/ 	.word	0x00009950


	//   ....[30]....
        /*0888*/ 	.word	0x00009960


	//   ....[31]....
        /*088c*/ 	.word	0x00009970


	//   ....[32]....
        /*0890*/ 	.word	0x000099f0


	//   ....[33]....
        /*0894*/ 	.word	0x0000b220


	//   ....[34]....
        /*0898*/ 	.word	0x0000ca90


	//   ....[35]....
        /*089c*/ 	.word	0x0000cda0


	//   ....[36]....
        /*08a0*/ 	.word	0x0000d550


	//   ....[37]....
        /*08a4*/ 	.word	0x0000d660


	//   ....[38]....
        /*08a8*/ 	.word	0x0000da30


	//   ....[39]....
        /*08ac*/ 	.word	0x0000dad0


	//   ....[40]....
        /*08b0*/ 	.word	0x0000e2f0


	//   ....[41]....
        /*08b4*/ 	.word	0x0000ebe0


	//   ....[42]....
        /*08b8*/ 	.word	0x000103a0


	//   ....[43]....
        /*08bc*/ 	.word	0x000105f0


	//   ....[44]....
        /*08c0*/ 	.word	0x00010d30


	//   ....[45]....
        /*08c4*/ 	.word	0x00010e50


	//   ....[46]....
        /*08c8*/ 	.word	0x000113b0


	//   ....[47]....
        /*08cc*/ 	.word	0x000114e0


	//   ....[48]....
        /*08d0*/ 	.word	0x00012500


	//   ....[49]....
        /*08d4*/ 	.word	0x00012e60


	//   ....[50]....
        /*08d8*/ 	.word	0x00014670


	//   ....[51]....
        /*08dc*/ 	.word	0x00014690


	//   ....[52]....
        /*08e0*/ 	.word	0x00014c60


	//   ....[53]....
        /*08e4*/ 	.word	0x00014e30


	//   ....[54]....
        /*08e8*/ 	.word	0x00015aa0


	//   ....[55]....
        /*08ec*/ 	.word	0x00016150


	//   ....[56]....
        /*08f0*/ 	.word	0x000178d0


	//   ....[57]....
        /*08f4*/ 	.word	0x00017af0


	//   ....[58]....
        /*08f8*/ 	.word	0x000181a0


	//   ....[59]....
        /*08fc*/ 	.word	0x00018270


	//   ....[60]....
        /*0900*/ 	.word	0x00018970


	//   ....[61]....
        /*0904*/ 	.word	0x00018b40


	//   ....[62]....
        /*0908*/ 	.word	0x000197f0


	//   ....[63]....
        /*090c*/ 	.word	0x000198f0


	//   ....[64]....
        /*0910*/ 	.word	0x00019900


	//   ....[65]....
        /*0914*/ 	.word	0x00019930


	//   ....[66]....
        /*0918*/ 	.word	0x00019950


	//   ....[67]....
        /*091c*/ 	.word	0x0001b470


	//   ....[68]....
        /*0920*/ 	.word	0x0001b980


	//   ....[69]....
        /*0924*/ 	.word	0x0001b9a0


	//   ....[70]....
        /*0928*/ 	.word	0x0001b9d0


	//   ....[71]....
        /*092c*/ 	.word	0x0001b9e0


	//   ....[72]....
        /*0930*/ 	.word	0x0001c140


	//   ....[73]....
        /*0934*/ 	.word	0x0001c180


	//   ....[74]....
        /*0938*/ 	.word	0x0001c410


	//   ....[75]....
        /*093c*/ 	.word	0x0001c430


	//   ....[76]....
        /*0940*/ 	.word	0x0001d0a0


	//   ....[77]....
        /*0944*/ 	.word	0x0001d0e0


	//   ....[78]....
        /*0948*/ 	.word	0x0001d380


	//   ....[79]....
        /*094c*/ 	.word	0x0001d3a0


	//   ....[80]....
        /*0950*/ 	.word	0x0001d650


	//   ....[81]....
        /*0954*/ 	.word	0x0001d800


	//   ....[82]....
        /*0958*/ 	.word	0x0001d830


	//   ....[83]....
        /*095c*/ 	.word	0x0001d860


	//   ....[84]....
        /*0960*/ 	.word	0x0001d890


	//   ....[85]....
        /*0964*/ 	.word	0x0001d8c0


	//   ....[86]....
        /*0968*/ 	.word	0x0001d8f0


	//   ....[87]....
        /*096c*/ 	.word	0x0001da60


	//   ....[88]....
        /*0970*/ 	.word	0x0001da90


	//   ....[89]....
        /*0974*/ 	.word	0x0001dac0


	//   ....[90]....
        /*0978*/ 	.word	0x0001daf0


	//   ....[91]....
        /*097c*/ 	.word	0x0001db20


	//   ....[92]....
        /*0980*/ 	.word	0x0001db50


	//   ....[93]....
        /*0984*/ 	.word	0x0001dbe0


	//   ....[94]....
        /*0988*/ 	.word	0x0001dc40


	//   ....[95]....
        /*098c*/ 	.word	0x0001dcd0


	//   ....[96]....
        /*0990*/ 	.word	0x0001eda0


	//   ....[97]....
        /*0994*/ 	.word	0x00021980


	//   ....[98]....
        /*0998*/ 	.word	0x000219a0


	//   ....[99]....
        /*099c*/ 	.word	0x00021a30


	//   ....[100]....
        /*09a0*/ 	.word	0x00021a50


	//   ....[101]....
        /*09a4*/ 	.word	0x00021ad0


	//   ....[102]....
        /*09a8*/ 	.word	0x00021af0


	//   ....[103]....
        /*09ac*/ 	.word	0x00021b00


	//   ....[104]....
        /*09b0*/ 	.word	0x00021b10


	//   ....[105]....
        /*09b4*/ 	.word	0x000222f0


	//   ....[106]....
        /*09b8*/ 	.word	0x00022320


	//   ....[107]....
        /*09bc*/ 	.word	0x000223d0


	//   ....[108]....
        /*09c0*/ 	.word	0x000223e0


	//   ....[109]....
        /*09c4*/ 	.word	0x000223f0


	//   ....[110]....
        /*09c8*/ 	.word	0x00022400


	//   ....[111]....
        /*09cc*/ 	.word	0x00022480


	//   ....[112]....
        /*09d0*/ 	.word	0x00022490


	//   ....[113]....
        /*09d4*/ 	.word	0x00022e10


	//   ....[114]....
        /*09d8*/ 	.word	0x00022ea0


	//   ....[115]....
        /*09dc*/ 	.word	0x00022f20


	//   ....[116]....
        /*09e0*/ 	.word	0x00023070


	//   ....[117]....
        /*09e4*/ 	.word	0x000230d0


	//   ....[118]....
        /*09e8*/ 	.word	0x000230f0


	//   ....[119]....
        /*09ec*/ 	.word	0x00023100


	//   ....[120]....
        /*09f0*/ 	.word	0x00023390


	//   ....[121]....
        /*09f4*/ 	.word	0x000238f0


	//   ....[122]....
        /*09f8*/ 	.word	0x00023920


	//   ....[123]....
        /*09fc*/ 	.word	0x00023b40


	//   ....[124]....
        /*0a00*/ 	.word	0x00023b50


	//   ....[125]....
        /*0a04*/ 	.word	0x00023b70


	//   ....[126]....
        /*0a08*/ 	.word	0x00023ba0


	//   ....[127]....
        /*0a0c*/ 	.word	0x00023bc0


	//   ....[128]....
        /*0a10*/ 	.word	0x00023e10


	//   ....[129]....
        /*0a14*/ 	.word	0x00024620


	//   ....[130]....
        /*0a18*/ 	.word	0x00024640


	//   ....[131]....
        /*0a1c*/ 	.word	0x00024690


	//   ....[132]....
        /*0a20*/ 	.word	0x000246a0


	//   ....[133]....
        /*0a24*/ 	.word	0x000246e0


	//   ....[134]....
        /*0a28*/ 	.word	0x000246f0


	//   ....[135]....
        /*0a2c*/ 	.word	0x00024700


	//   ....[136]....
        /*0a30*/ 	.word	0x00024740


	//   ....[137]....
        /*0a34*/ 	.word	0x00024a60


	//   ....[138]....
        /*0a38*/ 	.word	0x00024aa0


	//   ....[139]....
        /*0a3c*/ 	.word	0x00024ac0


	//   ....[140]....
        /*0a40*/ 	.word	0x00024ae0


	//   ....[141]....
        /*0a44*/ 	.word	0x00024b10


	//   ....[142]....
        /*0a48*/ 	.word	0x00024b30


	//   ....[143]....
        /*0a4c*/ 	.word	0x00024c30


	//   ....[144]....
        /*0a50*/ 	.word	0x00024d80


	//   ....[145]....
        /*0a54*/ 	.word	0x00025380


	//   ....[146]....
        /*0a58*/ 	.word	0x000253d0


	//   ....[147]....
        /*0a5c*/ 	.word	0x00025400


	//   ....[148]....
        /*0a60*/ 	.word	0x00025430


	//   ....[149]....
        /*0a64*/ 	.word	0x00025440


	//   ....[150]....
        /*0a68*/ 	.word	0x00025470


	//   ....[151]....
        /*0a6c*/ 	.word	0x000254a0


	//   ....[152]....
        /*0a70*/ 	.word	0x000254d0


	//   ....[153]....
        /*0a74*/ 	.word	0x00025650


	//   ....[154]....
        /*0a78*/ 	.word	0x00025680


	//   ....[155]....
        /*0a7c*/ 	.word	0x000256b0


	//   ....[156]....
        /*0a80*/ 	.word	0x000256e0


	//   ....[157]....
        /*0a84*/ 	.word	0x00025710


	//   ....[158]....
        /*0a88*/ 	.word	0x00025740


	//   ....[159]....
        /*0a8c*/ 	.word	0x00025800


	//   ....[160]....
        /*0a90*/ 	.word	0x00025820


	//   ....[161]....
        /*0a94*/ 	.word	0x00025890


	//   ....[162]....
        /*0a98*/ 	.word	0x00025f30


	//   ....[163]....
        /*0a9c*/ 	.word	0x00026250


	//   ....[164]....
        /*0aa0*/ 	.word	0x000262e0


	//   ....[165]....
        /*0aa4*/ 	.word	0x000263c0


	//   ....[166]....
        /*0aa8*/ 	.word	0x00026450


	//   ....[167]....
        /*0aac*/ 	.word	0x00026530


	//   ....[168]....
        /*0ab0*/ 	.word	0x000265c0


	//   ....[169]....
        /*0ab4*/ 	.word	0x000266a0


	//   ....[170]....
        /*0ab8*/ 	.word	0x00026730


	//   ....[171]....
        /*0abc*/ 	.word	0x00026780


	//   ....[172]....
        /*0ac0*/ 	.word	0x000267d0


	//   ....[173]....
        /*0ac4*/ 	.word	0x00026860


	//   ....[174]....
        /*0ac8*/ 	.word	0x000268f0


	//   ....[175]....
        /*0acc*/ 	.word	0x00026940


	//   ....[176]....
        /*0ad0*/ 	.word	0x00026990


	//   ....[177]....
        /*0ad4*/ 	.word	0x00026a80


	//   ....[178]....
        /*0ad8*/ 	.word	0x00026b30


	//   ....[179]....
        /*0adc*/ 	.word	0x00026bb0


	//   ....[180]....
        /*0ae0*/ 	.word	0x00026c40


	//   ....[181]....
        /*0ae4*/ 	.word	0x00026d60


	//   ....[182]....
        /*0ae8*/ 	.word	0x00026e80


	//   ....[183]....
        /*0aec*/ 	.word	0x00026f50


	//   ....[184]....
        /*0af0*/ 	.word	0x00026fa0


	//   ....[185]....
        /*0af4*/ 	.word	0x00027380


	//   ....[186]....
        /*0af8*/ 	.word	0x00027660


	//   ....[187]....
        /*0afc*/ 	.word	0x00027750


	//   ....[188]....
        /*0b00*/ 	.word	0x000277f0


	//   ....[189]....
        /*0b04*/ 	.word	0x00027850


	//   ....[190]....
        /*0b08*/ 	.word	0x00027940


	//   ....[191]....
        /*0b0c*/ 	.word	0x000279b0


	//   ....[192]....
        /*0b10*/ 	.word	0x00027aa0


	//   ....[193]....
        /*0b14*/ 	.word	0x00027b10


	//   ....[194]....
        /*0b18*/ 	.word	0x00027bb0


	//   ....[195]....
        /*0b1c*/ 	.word	0x00027ca0


	//   ....[196]....
        /*0b20*/ 	.word	0x00027d40


	//   ....[197]....
        /*0b24*/ 	.word	0x00027da0


	//   ....[198]....
        /*0b28*/ 	.word	0x00027e60


	//   ....[199]....
        /*0b2c*/ 	.word	0x00027ec0


	//   ....[200]....
        /*0b30*/ 	.word	0x00027f60


	//   ....[201]....
        /*0b34*/ 	.word	0x00028010


	//   ....[202]....
        /*0b38*/ 	.word	0x000280b0


	//   ....[203]....
        /*0b3c*/ 	.word	0x000283e0


	//   ....[204]....
        /*0b40*/ 	.word	0x000284a0


	//   ....[205]....
        /*0b44*/ 	.word	0x00028710


	//   ....[206]....
        /*0b48*/ 	.word	0x00028790


	//   ....[207]....
        /*0b4c*/ 	.word	0x000289a0


	//   ....[208]....
        /*0b50*/ 	.word	0x000289f0


	//   ....[209]....
        /*0b54*/ 	.word	0x00028b60


	//   ....[210]....
        /*0b58*/ 	.word	0x00028bf0


	//   ....[211]....
        /*0b5c*/ 	.word	0x00028d30


	//   ....[212]....
        /*0b60*/ 	.word	0x00028e30


	//   ....[213]....
        /*0b64*/ 	.word	0x000290a0


	//   ....[214]....
        /*0b68*/ 	.word	0x000290f0


	//   ....[215]....
        /*0b6c*/ 	.word	0x000292c0


	//   ....[216]....
        /*0b70*/ 	.word	0x00029310


	//   ....[217]....
        /*0b74*/ 	.word	0x000294e0


	//   ....[218]....
        /*0b78*/ 	.word	0x00029530


	//   ....[219]....
        /*0b7c*/ 	.word	0x00029620


	//   ....[220]....
        /*0b80*/ 	.word	0x000296c0


	//   ....[221]....
        /*0b84*/ 	.word	0x00029720


	//   ....[222]....
        /*0b88*/ 	.word	0x000297d0


	//   ....[223]....
        /*0b8c*/ 	.word	0x00029830


	//   ....[224]....
        /*0b90*/ 	.word	0x000298e0


	//   ....[225]....
        /*0b94*/ 	.word	0x00029940


	//   ....[226]....
        /*0b98*/ 	.word	0x000299f0


	//   ....[227]....
        /*0b9c*/ 	.word	0x00029ae0


	//   ....[228]....
        /*0ba0*/ 	.word	0x00029bc0


	//   ....[229]....
        /*0ba4*/ 	.word	0x00029cd0


	//   ....[230]....
        /*0ba8*/ 	.word	0x00029dd0


	//   ....[231]....
        /*0bac*/ 	.word	0x00029f00


	//   ....[232]....
        /*0bb0*/ 	.word	0x00029fe0


	//   ....[233]....
        /*0bb4*/ 	.word	0x0002a0e0


	//   ....[234]....
        /*0bb8*/ 	.word	0x0002a1c0


	//   ....[235]....
        /*0bbc*/ 	.word	0x0002a250


	//   ....[236]....
        /*0bc0*/ 	.word	0x0002a2f0


	//   ....[237]....
        /*0bc4*/ 	.word	0x0002a410


	//   ....[238]....
        /*0bc8*/ 	.word	0x0002a480


	//   ....[239]....
        /*0bcc*/ 	.word	0x0002a4f0


	//   ....[240]....
        /*0bd0*/ 	.word	0x0002a560


	//   ....[241]....
        /*0bd4*/ 	.word	0x0002a5d0


	//   ....[242]....
        /*0bd8*/ 	.word	0x0002a650


	//   ....[243]....
        /*0bdc*/ 	.word	0x0002a6e0


	//   ....[244]....
        /*0be0*/ 	.word	0x0002a770


	//   ....[245]....
        /*0be4*/ 	.word	0x0002a7e0


	//   ....[246]....
        /*0be8*/ 	.word	0x0002a850


	//   ....[247]....
        /*0bec*/ 	.word	0x0002a8c0


	//   ....[248]....
        /*0bf0*/ 	.word	0x0002a940


	//   ....[249]....
        /*0bf4*/ 	.word	0x0002a9b0


	//   ....[250]....
        /*0bf8*/ 	.word	0x0002aa50


	//   ....[251]....
        /*0bfc*/ 	.word	0x0002aae0


	//   ....[252]....
        /*0c00*/ 	.word	0x0002ac00


	//----- nvinfo : EIATTR_REG_RECONFIG
	.align		4
.L_464:
        /*0c04*/ 	.byte	0x01, 0x54
	.zero		2


	//----- nvinfo : EIATTR_SYSCALL_OFFSETS
	.align		4
        /*0c08*/ 	.byte	0x04, 0x46
        /*0c0a*/ 	.short	(.L_466 - .L_465)


	//   ....[0]....
.L_465:
        /*0c0c*/ 	.word	0x00002120


	//   ....[1]....
        /*0c10*/ 	.word	0x00002270


	//   ....[2]....
        /*0c14*/ 	.word	0x00007c40


	//   ....[3]....
        /*0c18*/ 	.word	0x00007f70


	//   ....[4]....
        /*0c1c*/ 	.word	0x00020d80


	//   ....[5]....
        /*0c20*/ 	.word	0x00020ed0


	//   ....[6]....
        /*0c24*/ 	.word	0x00020fc0


	//   ....[7]....
        /*0c28*/ 	.word	0x00021ee0


	//   ....[8]....
        /*0c2c*/ 	.word	0x00022760


	//----- nvinfo : EIATTR_MBARRIER_INSTR_OFFSETS
	.align		4
.L_466:
        /*0c30*/ 	.byte	0x04, 0x39
        /*0c32*/ 	.short	(.L_468 - .L_467)


	//   ....[0]....
.L_467:
        /*0c34*/ 	.word	0x00000280
        /*0c38*/ 	.word	0x000000ff
        /*0c3c*/ 	.word	0x00038800
        /*0c40*/ 	.short	0x0100
        /*0c42*/ 	.byte	0x08
	.zero		1


	//   ....[1]....
        /*0c44*/ 	.word	0x00000290
        /*0c48*/ 	.word	0x000000ff
        /*0c4c*/ 	.word	0x00038810
        /*0c50*/ 	.short	0x0100
        /*0c52*/ 	.byte	0x08
	.zero		1


	//   ....[2]....
        /*0c54*/ 	.word	0x000002a0
        /*0c58*/ 	.word	0x000000ff
        /*0c5c*/ 	.word	0x00038820
        /*0c60*/ 	.short	0x0100
        /*0c62*/ 	.byte	0x08
	.zero		1


	//   ....[3]....
        /*0c64*/ 	.word	0x00000350
        /*0c68*/ 	.word	0x000000ff
        /*0c6c*/ 	.word	0x00038830
        /*0c70*/ 	.short	0x0100
        /*0c72*/ 	.byte	0x06
	.zero		1


	//   ....[4]....
        /*0c74*/ 	.word	0x00000360
        /*0c78*/ 	.word	0x000000ff
        /*0c7c*/ 	.word	0x00038840
        /*0c80*/ 	.short	0x0100
        /*0c82*/ 	.byte	0x06
	.zero		1


	//   ....[5]....
        /*0c84*/ 	.word	0x00000370
        /*0c88*/ 	.word	0x000000ff
        /*0c8c*/ 	.word	0x00038838
        /*0c90*/ 	.short	0x0100
        /*0c92*/ 	.byte	0x06
	.zero		1


	//   ....[6]....
        /*0c94*/ 	.word	0x00000380
        /*0c98*/ 	.word	0x000000ff
        /*0c9c*/ 	.word	0x00038848
        /*0ca0*/ 	.short	0x0100
        /*0ca2*/ 	.byte	0x06
	.zero		1


	//   ....[7]....
        /*0ca4*/ 	.word	0x000004b0
        /*0ca8*/ 	.word	0x000000ff
        /*0cac*/ 	.word	0x00038850
        /*0cb0*/ 	.short	0x0100
        /*0cb2*/ 	.byte	0x08
	.zero		1


	//   ....[8]....
        /*0cb4*/ 	.word	0x000004c0
        /*0cb8*/ 	.word	0x000000ff
        /*0cbc*/ 	.word	0x00038860
        /*0cc0*/ 	.short	0x0100
        /*0cc2*/ 	.byte	0x08
	.zero		1


	//   ....[9]....
        /*0cc4*/ 	.word	0x000004d0
        /*0cc8*/ 	.word	0x000000ff
        /*0ccc*/ 	.word	0x00038858
        /*0cd0*/ 	.short	0x0100
        /*0cd2*/ 	.byte	0x08
	.zero		1


	//   ....[10]....
        /*0cd4*/ 	.word	0x000004e0
        /*0cd8*/ 	.word	0x000000ff
        /*0cdc*/ 	.word	0x00038868
        /*0ce0*/ 	.short	0x0100
        /*0ce2*/ 	.byte	0x08
	.zero		1


	//   ....[11]....
        /*0ce4*/ 	.word	0x000005d0
        /*0ce8*/ 	.word	0x000000ff
        /*0cec*/ 	.word	0x00038870
        /*0cf0*/ 	.short	0x0100
        /*0cf2*/ 	.byte	0x06
	.zero		1


	//   ....[12]....
        /*0cf4*/ 	.word	0x000005e0
        /*0cf8*/ 	.word	0x000000ff
        /*0cfc*/ 	.word	0x00038880
        /*0d00*/ 	.short	0x0100
        /*0d02*/ 	.byte	0x06
	.zero		1


	//   ....[13]....
        /*0d04*/ 	.word	0x000005f0
        /*0d08*/ 	.word	0x000000ff
        /*0d0c*/ 	.word	0x00038878
        /*0d10*/ 	.short	0x0100
        /*0d12*/ 	.byte	0x06
	.zero		1


	//   ....[14]....
        /*0d14*/ 	.word	0x00000600
        /*0d18*/ 	.word	0x000000ff
        /*0d1c*/ 	.word	0x00038888
        /*0d20*/ 	.short	0x0100
        /*0d22*/ 	.byte	0x06
	.zero		1


	//   ....[15]....
        /*0d24*/ 	.word	0x00000730
        /*0d28*/ 	.word	0x000000ff
        /*0d2c*/ 	.word	0x00038890
        /*0d30*/ 	.short	0x0100
        /*0d32*/ 	.byte	0x08
	.zero		1


	//   ....[16]....
        /*0d34*/ 	.word	0x00000740
        /*0d38*/ 	.word	0x000000ff
        /*0d3c*/ 	.word	0x000388a0
        /*0d40*/ 	.short	0x0100
        /*0d42*/ 	.byte	0x08
	.zero		1


	//   ....[17]....
        /*0d44*/ 	.word	0x00000750
        /*0d48*/ 	.word	0x000000ff
        /*0d4c*/ 	.word	0x00038898
        /*0d50*/ 	.short	0x0100
        /*0d52*/ 	.byte	0x08
	.zero		1


	//   ....[18]....
        /*0d54*/ 	.word	0x00000760
        /*0d58*/ 	.word	0x000000ff
        /*0d5c*/ 	.word	0x000388a8
        /*0d60*/ 	.short	0x0100
        /*0d62*/ 	.byte	0x08
	.zero		1


	//   ....[19]....
        /*0d64*/ 	.word	0x00000890
        /*0d68*/ 	.word	0x000000ff
        /*0d6c*/ 	.word	0x000388b0
        /*0d70*/ 	.short	0x0100
        /*0d72*/ 	.byte	0x08
	.zero		1


	//   ....[20]....
        /*0d74*/ 	.word	0x000008a0
        /*0d78*/ 	.word	0x000000ff
        /*0d7c*/ 	.word	0x000388c0
        /*0d80*/ 	.short	0x0100
        /*0d82*/ 	.byte	0x08
	.zero		1


	//   ....[21]....
        /*0d84*/ 	.word	0x000008b0
        /*0d88*/ 	.word	0x000000ff
        /*0d8c*/ 	.word	0x000388b8
        /*0d90*/ 	.short	0x0100
        /*0d92*/ 	.byte	0x08
	.zero		1


	//   ....[22]....
        /*0d94*/ 	.word	0x000008c0
        /*0d98*/ 	.word	0x000000ff
        /*0d9c*/ 	.word	0x000388c8
        /*0da0*/ 	.short	0x0100
        /*0da2*/ 	.byte	0x08
	.zero		1


	//   ....[23]....
        /*0da4*/ 	.word	0x00002ea0
        /*0da8*/ 	.word	0x0000003d
        /*0dac*/ 	.word	0x00038890
        /*0db0*/ 	.short	0x010a
        /*0db2*/ 	.byte	0x3f
	.zero		1


	//   ....[24]....
        /*0db4*/ 	.word	0x000038b0
        /*0db8*/ 	.word	0x0000003d
        /*0dbc*/ 	.word	0x00038890
        /*0dc0*/ 	.short	0x010a
        /*0dc2*/ 	.byte	0x3f
	.zero		1


	//   ....[25]....
        /*0dc4*/ 	.word	0x00004110
        /*0dc8*/ 	.word	0x0000003d
        /*0dcc*/ 	.word	0x00038890
        /*0dd0*/ 	.short	0x010a
        /*0dd2*/ 	.byte	0x3f
	.zero		1


	//   ....[26]....
        /*0dd4*/ 	.word	0x000044f0
        /*0dd8*/ 	.word	0x00000004
        /*0ddc*/ 	.word	0x00000000
        /*0de0*/ 	.short	0x0101
        /*0de2*/ 	.byte	0x3f
	.zero		1


	//   ....[27]....
        /*0de4*/ 	.word	0x00004530
        /*0de8*/ 	.word	0x0000003d
        /*0dec*/ 	.word	0x000388b0
        /*0df0*/ 	.short	0x010a
        /*0df2*/ 	.byte	0x3f
	.zero		1


	//   ....[28]....
        /*0df4*/ 	.word	0x00004e60
        /*0df8*/ 	.word	0x0000003d
        /*0dfc*/ 	.word	0x00000000
        /*0e00*/ 	.short	0x0101
        /*0e02*/ 	.byte	0x3f
	.zero		1


	//   ....[29]....
        /*0e04*/ 	.word	0x00005c80
        /*0e08*/ 	.word	0x00000005
        /*0e0c*/ 	.word	0x00000000
        /*0e10*/ 	.short	0x0101
        /*0e12*/ 	.byte	0x3f
	.zero		1


	//   ....[30]....
        /*0e14*/ 	.word	0x00006840
        /*0e18*/ 	.word	0x0000000d
        /*0e1c*/ 	.word	0x00000000
        /*0e20*/ 	.short	0x0101
        /*0e22*/ 	.byte	0x3f
	.zero		1


	//   ....[31]....
        /*0e24*/ 	.word	0x00007ce0
        /*0e28*/ 	.word	0x00000010
        /*0e2c*/ 	.word	0x00038800
        /*0e30*/ 	.short	0x010a
        /*0e32*/ 	.byte	0x3f
	.zero		1


	//   ....[32]....
        /*0e34*/ 	.word	0x00007d30
        /*0e38*/ 	.word	0x00000010
        /*0e3c*/ 	.word	0x00038800
        /*0e40*/ 	.short	0x010a
        /*0e42*/ 	.byte	0x3f
	.zero		1


	//   ....[33]....
        /*0e44*/ 	.word	0x000087d0
        /*0e48*/ 	.word	0x00000010
        /*0e4c*/ 	.word	0x00038800
        /*0e50*/ 	.short	0x010a
        /*0e52*/ 	.byte	0x3f
	.zero		1


	//   ....[34]....
        /*0e54*/ 	.word	0x00009ca0
        /*0e58*/ 	.word	0x00000010
        /*0e5c*/ 	.word	0x00038800
        /*0e60*/ 	.short	0x010a
        /*0e62*/ 	.byte	0x3f
	.zero		1


	//   ....[35]....
        /*0e64*/ 	.word	0x0000ab80
        /*0e68*/ 	.word	0x0000000e
        /*0e6c*/ 	.word	0x00038830
        /*0e70*/ 	.short	0x010a
        /*0e72*/ 	.byte	0x3f
	.zero		1


	//   ....[36]....
        /*0e74*/ 	.word	0x0000ac30
        /*0e78*/ 	.word	0x0000000e
        /*0e7c*/ 	.word	0x00038830
        /*0e80*/ 	.short	0x010a
        /*0e82*/ 	.byte	0x3f
	.zero		1


	//   ....[37]....
        /*0e84*/ 	.word	0x0000af40
        /*0e88*/ 	.word	0x00000010
        /*0e8c*/ 	.word	0x00038810
        /*0e90*/ 	.short	0x010a
        /*0e92*/ 	.byte	0x3f
	.zero		1


	//   ....[38]....
        /*0e94*/ 	.word	0x0000af90
        /*0e98*/ 	.word	0x0000000e
        /*0e9c*/ 	.word	0x00038850
        /*0ea0*/ 	.short	0x010a
        /*0ea2*/ 	.byte	0x3f
	.zero		1


	//   ....[39]....
        /*0ea4*/ 	.word	0x0000b040
        /*0ea8*/ 	.word	0x0000000e
        /*0eac*/ 	.word	0x00038850
        /*0eb0*/ 	.short	0x010a
        /*0eb2*/ 	.byte	0x3f
	.zero		1


	//   ....[40]....
        /*0eb4*/ 	.word	0x0000cac0
        /*0eb8*/ 	.word	0x00000007
        /*0ebc*/ 	.word	0x00000000
        /*0ec0*/ 	.short	0x0101
        /*0ec2*/ 	.byte	0x3f
	.zero		1


	//   ....[41]....
        /*0ec4*/ 	.word	0x0000e380
        /*0ec8*/ 	.word	0x0000000e
        /*0ecc*/ 	.word	0x00000000
        /*0ed0*/ 	.short	0x0101
        /*0ed2*/ 	.byte	0x3f
	.zero		1


	//   ....[42]....
        /*0ed4*/ 	.word	0x0000e720
        /*0ed8*/ 	.word	0x000000c7
        /*0edc*/ 	.word	0x00038830
        /*0ee0*/ 	.short	0x010a
        /*0ee2*/ 	.byte	0x3f
	.zero		1


	//   ....[43]....
        /*0ee4*/ 	.word	0x0000e790
        /*0ee8*/ 	.word	0x000000c7
        /*0eec*/ 	.word	0x00038830
        /*0ef0*/ 	.short	0x010a
        /*0ef2*/ 	.byte	0x3f
	.zero		1


	//   ....[44]....
        /*0ef4*/ 	.word	0x0000ea00
        /*0ef8*/ 	.word	0x000000c7
        /*0efc*/ 	.word	0x00038850
        /*0f00*/ 	.short	0x010a
        /*0f02*/ 	.byte	0x3f
	.zero		1


	//   ....[45]....
        /*0f04*/ 	.word	0x0000ea50
        /*0f08*/ 	.word	0x000000c7
        /*0f0c*/ 	.word	0x00038850
        /*0f10*/ 	.short	0x010a
        /*0f12*/ 	.byte	0x3f
	.zero		1


	//   ....[46]....
        /*0f14*/ 	.word	0x000103c0
        /*0f18*/ 	.word	0x0000000f
        /*0f1c*/ 	.word	0x00000000
        /*0f20*/ 	.short	0x0101
        /*0f22*/ 	.byte	0x3f
	.zero		1


	//   ....[47]....
        /*0f24*/ 	.word	0x000125b0
        /*0f28*/ 	.word	0x000000c7
        /*0f2c*/ 	.word	0x00000000
        /*0f30*/ 	.short	0x0101
        /*0f32*/ 	.byte	0x3f
	.zero		1


	//   ....[48]....
        /*0f34*/ 	.word	0x00012990
        /*0f38*/ 	.word	0x00000015
        /*0f3c*/ 	.word	0x00038830
        /*0f40*/ 	.short	0x010a
        /*0f42*/ 	.byte	0x3f
	.zero		1


	//   ....[49]....
        /*0f44*/ 	.word	0x00012a00
        /*0f48*/ 	.word	0x00000015
        /*0f4c*/ 	.word	0x00038830
        /*0f50*/ 	.short	0x010a
        /*0f52*/ 	.byte	0x3f
	.zero		1


	//   ....[50]....
        /*0f54*/ 	.word	0x00012c70
        /*0f58*/ 	.word	0x00000015
        /*0f5c*/ 	.word	0x00038850
        /*0f60*/ 	.short	0x010a
        /*0f62*/ 	.byte	0x3f
	.zero		1


	//   ....[51]....
        /*0f64*/ 	.word	0x00012cc0
        /*0f68*/ 	.word	0x00000015
        /*0f6c*/ 	.word	0x00038850
        /*0f70*/ 	.short	0x010a
        /*0f72*/ 	.byte	0x3f
	.zero		1


	//   ....[52]....
        /*0f74*/ 	.word	0x00014850
        /*0f78*/ 	.word	0x00000014
        /*0f7c*/ 	.word	0x00000000
        /*0f80*/ 	.short	0x0101
        /*0f82*/ 	.byte	0x3f
	.zero		1


	//   ....[53]....
        /*0f84*/ 	.word	0x00015b30
        /*0f88*/ 	.word	0x00000015
        /*0f8c*/ 	.word	0x00000000
        /*0f90*/ 	.short	0x0101
        /*0f92*/ 	.byte	0x3f
	.zero		1


	//   ....[54]....
        /*0f94*/ 	.word	0x00015c70
        /*0f98*/ 	.word	0x00000015
        /*0f9c*/ 	.word	0x00038830
        /*0fa0*/ 	.short	0x010a
        /*0fa2*/ 	.byte	0x3f
	.zero		1


	//   ....[55]....
        /*0fa4*/ 	.word	0x00015ce0
        /*0fa8*/ 	.word	0x00000015
        /*0fac*/ 	.word	0x00038830
        /*0fb0*/ 	.short	0x010a
        /*0fb2*/ 	.byte	0x3f
	.zero		1


	//   ....[56]....
        /*0fb4*/ 	.word	0x00015f50
        /*0fb8*/ 	.word	0x00000015
        /*0fbc*/ 	.word	0x00038850
        /*0fc0*/ 	.short	0x010a
        /*0fc2*/ 	.byte	0x3f
	.zero		1


	//   ....[57]....
        /*0fc4*/ 	.word	0x00015fa0
        /*0fc8*/ 	.word	0x00000015
        /*0fcc*/ 	.word	0x00038850
        /*0fd0*/ 	.short	0x010a
        /*0fd2*/ 	.byte	0x3f
	.zero		1


	//   ....[58]....
        /*0fd4*/ 	.word	0x000178f0
        /*0fd8*/ 	.word	0x00000007
        /*0fdc*/ 	.word	0x00000000
        /*0fe0*/ 	.short	0x0101
        /*0fe2*/ 	.byte	0x3f
	.zero		1


	//   ....[59]....
        /*0fe4*/ 	.word	0x00019890
        /*0fe8*/ 	.word	0x00000015
        /*0fec*/ 	.word	0x00000000
        /*0ff0*/ 	.short	0x0101
        /*0ff2*/ 	.byte	0x3f
	.zero		1


	//   ....[60]....
        /*0ff4*/ 	.word	0x0001c120
        /*0ff8*/ 	.word	0x00000014
        /*0ffc*/ 	.word	0x00000000
        /*1000*/ 	.short	0x0101
        /*1002*/ 	.byte	0x3f
	.zero		1


	//   ....[61]....
        /*1004*/ 	.word	0x0001ee80
        /*1008*/ 	.word	0x00000017
        /*100c*/ 	.word	0x00038820
        /*1010*/ 	.short	0x010a
        /*1012*/ 	.byte	0x3f
	.zero		1


	//   ....[62]....
        /*1014*/ 	.word	0x0001ef10
        /*1018*/ 	.word	0x00000003
        /*101c*/ 	.word	0x000388a0
        /*1020*/ 	.short	0x010a
        /*1022*/ 	.byte	0x3f
	.zero		1


	//   ....[63]....
        /*1024*/ 	.word	0x0001f160
        /*1028*/ 	.word	0x00000003
        /*102c*/ 	.word	0x000388c0
        /*1030*/ 	.short	0x010a
        /*1032*/ 	.byte	0x3f
	.zero		1


	//   ....[64]....
        /*1034*/ 	.word	0x0001fb30
        /*1038*/ 	.word	0x0000000a
        /*103c*/ 	.word	0x000388a0
        /*1040*/ 	.short	0x010a
        /*1042*/ 	.byte	0x3f
	.zero		1


	//   ....[65]....
        /*1044*/ 	.word	0x0001fd70
        /*1048*/ 	.word	0x0000000a
        /*104c*/ 	.word	0x000388c0
        /*1050*/ 	.short	0x010a
        /*1052*/ 	.byte	0x3f
	.zero		1


	//   ....[66]....
        /*1054*/ 	.word	0x00021720
        /*1058*/ 	.word	0x00000011
        /*105c*/ 	.word	0x00038840
        /*1060*/ 	.short	0x010a
        /*1062*/ 	.byte	0x3f
	.zero		1


	//   ....[67]....
        /*1064*/ 	.word	0x00021c10
        /*1068*/ 	.word	0x00000011
        /*106c*/ 	.word	0x00038830
        /*1070*/ 	.short	0x0107
        /*1072*/ 	.byte	0x3f
	.zero		1


	//   ....[68]....
        /*1074*/ 	.word	0x00021ce0
        /*1078*/ 	.word	0x00000011
        /*107c*/ 	.word	0x00038830
        /*1080*/ 	.short	0x0101
        /*1082*/ 	.byte	0x3f
	.zero		1


	//   ....[69]....
        /*1084*/ 	.word	0x000225a0
        /*1088*/ 	.word	0x00000017
        /*108c*/ 	.word	0x00038800
        /*1090*/ 	.short	0x0107
        /*1092*/ 	.byte	0x3f
	.zero		1


	//   ....[70]....
        /*1094*/ 	.word	0x00022630
        /*1098*/ 	.word	0x00000017
        /*109c*/ 	.word	0x00038800
        /*10a0*/ 	.short	0x0101
        /*10a2*/ 	.byte	0x3f
	.zero		1


	//   ....[71]....
        /*10a4*/ 	.word	0x00023550
        /*10a8*/ 	.word	0x00000017
        /*10ac*/ 	.word	0x00038810
        /*10b0*/ 	.short	0x0107
        /*10b2*/ 	.byte	0x3f
	.zero		1


	//   ....[72]....
        /*10b4*/ 	.word	0x00023650
        /*10b8*/ 	.word	0x00000017
        /*10bc*/ 	.word	0x00038810
        /*10c0*/ 	.short	0x0101
        /*10c2*/ 	.byte	0x3f
	.zero		1


	//   ....[73]....
        /*10c4*/ 	.word	0x00023670
        /*10c8*/ 	.word	0x00000017
        /*10cc*/ 	.word	0x00038820
        /*10d0*/ 	.short	0x010a
        /*10d2*/ 	.byte	0x3f
	.zero		1


	//   ....[74]....
        /*10d4*/ 	.word	0x00023700
        /*10d8*/ 	.word	0x00000011
        /*10dc*/ 	.word	0x00038860
        /*10e0*/ 	.short	0x010a
        /*10e2*/ 	.byte	0x3f
	.zero		1


	//   ....[75]....
        /*10e4*/ 	.word	0x00024030
        /*10e8*/ 	.word	0x00000011
        /*10ec*/ 	.word	0x00038850
        /*10f0*/ 	.short	0x0107
        /*10f2*/ 	.byte	0x3f
	.zero		1


	//   ....[76]....
        /*10f4*/ 	.word	0x00024100
        /*10f8*/ 	.word	0x00000011
        /*10fc*/ 	.word	0x00038850
        /*1100*/ 	.short	0x0101
        /*1102*/ 	.byte	0x3f
	.zero		1


	//   ....[77]....
        /*1104*/ 	.word	0x00024480
        /*1108*/ 	.word	0x00000006
        /*110c*/ 	.word	0x00038840
        /*1110*/ 	.short	0x010a
        /*1112*/ 	.byte	0x3f
	.zero		1


	//   ....[78]....
        /*1114*/ 	.word	0x000247c0
        /*1118*/ 	.word	0x00000006
        /*111c*/ 	.word	0x00038830
        /*1120*/ 	.short	0x0107
        /*1122*/ 	.byte	0x3f
	.zero		1


	//   ....[79]....
        /*1124*/ 	.word	0x00024880
        /*1128*/ 	.word	0x00000006
        /*112c*/ 	.word	0x00038830
        /*1130*/ 	.short	0x0101
        /*1132*/ 	.byte	0x3f
	.zero		1


	//   ....[80]....
        /*1134*/ 	.word	0x000248b0
        /*1138*/ 	.word	0x00000006
        /*113c*/ 	.word	0x00038860
        /*1140*/ 	.short	0x010a
        /*1142*/ 	.byte	0x3f
	.zero		1


	//   ....[81]....
        /*1144*/ 	.word	0x00024f80
        /*1148*/ 	.word	0x00000006
        /*114c*/ 	.word	0x00038850
        /*1150*/ 	.short	0x0107
        /*1152*/ 	.byte	0x3f
	.zero		1


	//   ....[82]....
        /*1154*/ 	.word	0x00025040
        /*1158*/ 	.word	0x00000006
        /*115c*/ 	.word	0x00038850
        /*1160*/ 	.short	0x0101
        /*1162*/ 	.byte	0x3f
	.zero		1


	//   ....[83]....
        /*1164*/ 	.word	0x00025eb0
        /*1168*/ 	.word	0x00000004
        /*116c*/ 	.word	0x00038820
        /*1170*/ 	.short	0x010a
        /*1172*/ 	.byte	0x3f
	.zero		1


	//   ....[84]....
        /*1174*/ 	.word	0x00026020
        /*1178*/ 	.word	0x00000005
        /*117c*/ 	.word	0x00038840
        /*1180*/ 	.short	0x010a
        /*1182*/ 	.byte	0x3f
	.zero		1


	//   ....[85]....
        /*1184*/ 	.word	0x000260c0
        /*1188*/ 	.word	0x00000019
        /*118c*/ 	.word	0x00038840
        /*1190*/ 	.short	0x010a
        /*1192*/ 	.byte	0x3f
	.zero		1


	//   ....[86]....
        /*1194*/ 	.word	0x00026100
        /*1198*/ 	.word	0x00000005
        /*119c*/ 	.word	0x00038860
        /*11a0*/ 	.short	0x010a
        /*11a2*/ 	.byte	0x3f
	.zero		1


	//   ....[87]....
        /*11a4*/ 	.word	0x00026140
        /*11a8*/ 	.word	0x00000019
        /*11ac*/ 	.word	0x00038860
        /*11b0*/ 	.short	0x010a
        /*11b2*/ 	.byte	0x3f
	.zero		1


	//   ....[88]....
        /*11b4*/ 	.word	0x000261a0
        /*11b8*/ 	.word	0x0000003d
        /*11bc*/ 	.word	0x00038890
        /*11c0*/ 	.short	0x010a
        /*11c2*/ 	.byte	0x3f
	.zero		1


	//   ....[89]....
        /*11c4*/ 	.word	0x00026310
        /*11c8*/ 	.word	0x0000003d
        /*11cc*/ 	.word	0x00038890
        /*11d0*/ 	.short	0x010a
        /*11d2*/ 	.byte	0x3f
	.zero		1


	//   ....[90]....
        /*11d4*/ 	.word	0x00026490
        /*11d8*/ 	.word	0x0000003d
        /*11dc*/ 	.word	0x00038890
        /*11e0*/ 	.short	0x010a
        /*11e2*/ 	.byte	0x3f
	.zero		1


	//   ....[91]....
        /*11e4*/ 	.word	0x000265f0
        /*11e8*/ 	.word	0x0000003d
        /*11ec*/ 	.word	0x000388b0
        /*11f0*/ 	.short	0x010a
        /*11f2*/ 	.byte	0x3f
	.zero		1


	//   ....[92]....
        /*11f4*/ 	.word	0x000269c0
        /*11f8*/ 	.word	0x00000010
        /*11fc*/ 	.word	0x00038800
        /*1200*/ 	.short	0x010a
        /*1202*/ 	.byte	0x3f
	.zero		1


	//   ....[93]....
        /*1204*/ 	.word	0x00026fd0
        /*1208*/ 	.word	0x00000010
        /*120c*/ 	.word	0x00038800
        /*1210*/ 	.short	0x010a
        /*1212*/ 	.byte	0x3f
	.zero		1


	//   ....[94]....
        /*1214*/ 	.word	0x00027020
        /*1218*/ 	.word	0x0000000e
        /*121c*/ 	.word	0x00038830
        /*1220*/ 	.short	0x010a
        /*1222*/ 	.byte	0x3f
	.zero		1


	//   ....[95]....
        /*1224*/ 	.word	0x00027070
        /*1228*/ 	.word	0x00000010
        /*122c*/ 	.word	0x00038810
        /*1230*/ 	.short	0x010a
        /*1232*/ 	.byte	0x3f
	.zero		1


	//   ....[96]....
        /*1234*/ 	.word	0x000270c0
        /*1238*/ 	.word	0x0000000e
        /*123c*/ 	.word	0x00038850
        /*1240*/ 	.short	0x010a
        /*1242*/ 	.byte	0x3f
	.zero		1


	//   ....[97]....
        /*1244*/ 	.word	0x00027110
        /*1248*/ 	.word	0x000000c7
        /*124c*/ 	.word	0x00038830
        /*1250*/ 	.short	0x010a
        /*1252*/ 	.byte	0x3f
	.zero		1


	//   ....[98]....
        /*1254*/ 	.word	0x00027160
        /*1258*/ 	.word	0x000000c7
        /*125c*/ 	.word	0x00038850
        /*1260*/ 	.short	0x010a
        /*1262*/ 	.byte	0x3f
	.zero		1


	//   ....[99]....
        /*1264*/ 	.word	0x000271b0
        /*1268*/ 	.word	0x00000015
        /*126c*/ 	.word	0x00038830
        /*1270*/ 	.short	0x010a
        /*1272*/ 	.byte	0x3f
	.zero		1


	//   ....[100]....
        /*1274*/ 	.word	0x00027200
        /*1278*/ 	.word	0x00000015
        /*127c*/ 	.word	0x00038850
        /*1280*/ 	.short	0x010a
        /*1282*/ 	.byte	0x3f
	.zero		1


	//   ....[101]....
        /*1284*/ 	.word	0x00027250
        /*1288*/ 	.word	0x00000015
        /*128c*/ 	.word	0x00038830
        /*1290*/ 	.short	0x010a
        /*1292*/ 	.byte	0x3f
	.zero		1


	//   ....[102]....
        /*1294*/ 	.word	0x000272a0
        /*1298*/ 	.word	0x00000015
        /*129c*/ 	.word	0x00038850
        /*12a0*/ 	.short	0x010a
        /*12a2*/ 	.byte	0x3f
	.zero		1


	//   ....[103]....
        /*12a4*/ 	.word	0x00027440
        /*12a8*/ 	.word	0x00000017
        /*12ac*/ 	.word	0x00038820
        /*12b0*/ 	.short	0x010a
        /*12b2*/ 	.byte	0x3f
	.zero		1


	//   ....[104]....
        /*12b4*/ 	.word	0x00027490
        /*12b8*/ 	.word	0x00000003
        /*12bc*/ 	.word	0x000388a0
        /*12c0*/ 	.short	0x010a
        /*12c2*/ 	.byte	0x3f
	.zero		1


	//   ....[105]....
        /*12c4*/ 	.word	0x000274e0
        /*12c8*/ 	.word	0x00000003
        /*12cc*/ 	.word	0x000388c0
        /*12d0*/ 	.short	0x010a
        /*12d2*/ 	.byte	0x3f
	.zero		1


	//   ....[106]....
        /*12d4*/ 	.word	0x00027530
        /*12d8*/ 	.word	0x0000000a
        /*12dc*/ 	.word	0x000388a0
        /*12e0*/ 	.short	0x010a
        /*12e2*/ 	.byte	0x3f
	.zero		1


	//   ....[107]....
        /*12e4*/ 	.word	0x00027580
        /*12e8*/ 	.word	0x0000000a
        /*12ec*/ 	.word	0x000388c0
        /*12f0*/ 	.short	0x010a
        /*12f2*/ 	.byte	0x3f
	.zero		1


	//   ....[108]....
        /*12f4*/ 	.word	0x000276a0
        /*12f8*/ 	.word	0x00000011
        /*12fc*/ 	.word	0x00038840
        /*1300*/ 	.short	0x010a
        /*1302*/ 	.byte	0x3f
	.zero		1


	//   ....[109]....
        /*1304*/ 	.word	0x00028c30
        /*1308*/ 	.word	0x00000017
        /*130c*/ 	.word	0x00038820
        /*1310*/ 	.short	0x010a
        /*1312*/ 	.byte	0x3f
	.zero		1


	//   ....[110]....
        /*1314*/ 	.word	0x00028c80
        /*1318*/ 	.word	0x00000011
        /*131c*/ 	.word	0x00038860
        /*1320*/ 	.short	0x010a
        /*1322*/ 	.byte	0x3f
	.zero		1


	//   ....[111]....
        /*1324*/ 	.word	0x00029570
        /*1328*/ 	.word	0x00000006
        /*132c*/ 	.word	0x00038840
        /*1330*/ 	.short	0x010a
        /*1332*/ 	.byte	0x3f
	.zero		1


	//   ....[112]....
        /*1334*/ 	.word	0x00029a30
        /*1338*/ 	.word	0x00000006
        /*133c*/ 	.word	0x00038860
        /*1340*/ 	.short	0x010a
        /*1342*/ 	.byte	0x3f
	.zero		1


	//   ....[113]....
        /*1344*/ 	.word	0x0002ab20
        /*1348*/ 	.word	0x00000004
        /*134c*/ 	.word	0x00038820
        /*1350*/ 	.short	0x010a
        /*1352*/ 	.byte	0x3f
	.zero		1


	//   ....[114]....
        /*1354*/ 	.word	0x0002acc0
        /*1358*/ 	.word	0x00000005
        /*135c*/ 	.word	0x00038840
        /*1360*/ 	.short	0x010a
        /*1362*/ 	.byte	0x3f
	.zero		1


	//   ....[115]....
        /*1364*/ 	.word	0x0002ad10
        /*1368*/ 	.word	0x00000019
        /*136c*/ 	.word	0x00038840
        /*1370*/ 	.short	0x010a
        /*1372*/ 	.byte	0x3f
	.zero		1


	//   ....[116]....
        /*1374*/ 	.word	0x0002ad60
        /*1378*/ 	.word	0x00000005
        /*137c*/ 	.word	0x00038860
        /*1380*/ 	.short	0x010a
        /*1382*/ 	.byte	0x3f
	.zero		1


	//----- nvinfo : EIATTR_NUM_MBARRIERS
	.align		4
.L_468:
        /*1384*/ 	.byte	0x03, 0x38
        /*1386*/ 	.short	0x0017


	//----- nvinfo : EIATTR_EXIT_INSTR_OFFSETS
	.align		4
        /*1388*/ 	.byte	0x04, 0x1c
        /*138a*/ 	.short	(.L_470 - .L_469)


	//   ....[0]....
.L_469:
        /*138c*/ 	.word	0x00026190


	//----- nvinfo : EIATTR_MAX_THREADS
	.align		4
.L_470:
        /*1390*/ 	.byte	0x04, 0x05
        /*1392*/ 	.short	(.L_472 - .L_471)
.L_471:
        /*1394*/ 	.word	0x00000180
        /*1398*/ 	.word	0x00000001
        /*139c*/ 	.word	0x00000001


	//----- nvinfo : EIATTR_CRS_STACK_SIZE
	.align		4
.L_472:
        /*13a0*/ 	.byte	0x04, 0x1e
        /*13a2*/ 	.short	(.L_474 - .L_473)
.L_473:
        /*13a4*/ 	.word	0x00000000


	//----- nvinfo : EIATTR_CBANK_PARAM_SIZE
	.align		4
.L_474:
        /*13a8*/ 	.byte	0x03, 0x19
        /*13aa*/ 	.short	0x0bf0


	//----- nvinfo : EIATTR_PARAM_CBANK
	.align		4
        /*13ac*/ 	.byte	0x04, 0x0a
        /*13ae*/ 	.short	(.L_476 - .L_475)
	.align		4
.L_475:
        /*13b0*/ 	.word	index@(.nv.constant0._ZN7cutlass13device_kernelIN5flash11enable_sm90INS1_16FlashAttnFwdSm90INS1_25CollectiveMainloopFwdSm90ILi2EN4cute5tupleIJNS5_1CILi1EEES8_S8_EEENS6_IJNS7_ILi64EEESA_SA_EEELi512ENS_6half_tEfNS_4arch4Sm90ELb0ELb1ELb0ELb1ELb1ELb1ELb1ELb0ELb0ELb1ELb0ELb0EEENS1_21CollectiveEpilogueFwdINS6_IJSA_NS7_ILi512EEESA_EEES9_SC_SE_Li256ELb1ELb1ELb0ELb0EEENS1_36VarlenDynamicPersistentTileSchedulerILi64ELi64ELi256ELi128ELb0ELb1ELb1ELb1ELb0ELb1EEEEEEEEEvNT_6ParamsE)
        /*13b4*/ 	.short	0x0210
        /*13b6*/ 	.short	0x0bf0


	//----- nvinfo : EIATTR_SW_WAR
	.align		4
.L_476:
        /*13b8*/ 	.byte	0x04, 0x36
        /*13ba*/ 	.short	(.L_478 - .L_477)
.L_477:
        /*13bc*/ 	.word	0x00000008
.L_478:


//--------------------- .nv.info._ZN7cutlass13device_kernelIN5flash11enable_sm90INS1_16FlashAttnFwdSm90INS1_25CollectiveMainloopFwdSm90ILi2EN4cute5tupleIJNS5_1CILi1EEES8_S8_EEENS6_IJNS7_ILi64EEESA_SA_EEELi512ENS_6half_tEfNS_4arch4Sm90ELb1ELb0ELb0ELb0ELb1ELb0ELb0ELb0ELb0ELb1ELb0ELb0EEENS1_21CollectiveEpilogueFwdINS6_IJSA_NS7_ILi512EEESA_EEES9_SC_SE_Li256ELb0ELb1ELb0ELb0EEENS1_30DynamicPersistentTileSchedulerILi256ELi128ELb0ELb1ELb1EEEEEEEEEvNT_6ParamsE --------------------------
	.section	.nv.info._ZN7cutlass13device_kernelIN5flash11enable_sm90INS1_16FlashAttnFwdSm90INS1_25CollectiveMainloopFwdSm90ILi2EN4cute5tupleIJNS5_1CILi1EEES8_S8_EEENS6_IJNS7_ILi64EEESA_SA_EEELi512ENS_6half_tEfNS_4arch4Sm90ELb1ELb0ELb0ELb0ELb1ELb0ELb0ELb0ELb0ELb1ELb0ELb0EEENS1_21CollectiveEpilogueFwdINS6_IJSA_NS7_ILi512EEESA_EEES9_SC_SE_Li256ELb0ELb1ELb0ELb0EEENS1_30DynamicPersistentTileSchedulerILi256ELi128ELb0ELb1ELb1EEEEEEEEEvNT_6ParamsE,"",@"SHT_CUDA_INFO"
	.sectionflags	@""
	.align	4


	//----- nvinfo : EIATTR_CUDA_API_VERSION
	.align		4
        /*0000*/ 	.byte	0x04, 0x37
        /*0002*/ 	.short	(.L_480 - .L_479)
.L_479:
        /*0004*/ 	.word	0x00000082


	//----- nvinfo : EIATTR_KPARAM_INFO
	.align		4
.L_480:
        /*0008*/ 	.byte	0x04, 0x17
        /*000a*/ 	.short	(.L_482 - .L_481)
.L_481:
        /*000c*/ 	.word	0x00000000
        /*0010*/ 	.short	0x0000
        /*0012*/ 	.short	0x0070
        /*0014*/ 	.byte	0x00, 0xf0, 0x01, 0x2a


	//----- nvinfo : EIATTR_SPARSE_MMA_MASK
	.align		4
.L_482:
        /*0018*/ 	.byte	0x03, 0x50
        /*001a*/ 	.short	0x0000


	//----- nvinfo : EIATTR_MAXREG_COUNT
	.align		4
        /*001c*/ 	.byte	0x03, 0x1b
        /*001e*/ 	.short	0x00a8


	//----- nvinfo : EIATTR_NUM_BARRIERS
	.align		4
        /*0020*/ 	.byte	0x02, 0x4c
        /*0022*/ 	.byte	0x10
	.zero		1


	//----- nvinfo : EIATTR_EXTERNS
	.align		4
        /*0024*/ 	.byte	0x04, 0x0f
        /*0026*/ 	.short	(.L_484 - .L_483)


	//   ....[0]....
	.align		4
.L_483:
        /*0028*/ 	.word	index@(__assertfail)


	//----- nvinfo : EIATTR_ANNOTATIONS
	.align		4
.L_484:
        /*002c*/ 	.byte	0x04, 0x55
        /*002e*/ 	.short	(.L_486 - .L_485)


	//   ....[0]....
.L_485:
        /*0030*/ 	.word	0x00000001
        /*0034*/ 	.byte	0xd0, 0xbc, 0x00, 0x00, 0x01, 0x00, 0x00, 0x00, 0xe0, 0xbd, 0x00, 0x00, 0x01, 0x00, 0x00, 0x00
        /*0044*/ 	.byte	0xd0, 0xc1, 0x00, 0x00, 0x01, 0x00, 0x00, 0x00, 0x90, 0xd0, 0x00, 0x00, 0x01, 0x00, 0x00, 0x00
        /*0054*/ 	.byte	0x50, 0xd6, 0x00, 0x00, 0x01, 0x00, 0x00, 0x00, 0x50, 0xdc, 0x00, 0x00, 0x01, 0x00, 0x00, 0x00
        /*0064*/ 	.byte	0x70, 0xdc, 0x00, 0x00, 0x01, 0x00, 0x00, 0x00, 0xb0, 0xdd, 0x00, 0x00, 0x01, 0x00, 0x00, 0x00
        /*0074*/ 	.byte	0x60, 0xf8, 0x00, 0x00


	//----- nvinfo : EIATTR_MERCURY_ISA_VERSION
	.align		4
.L_486:
        /*0078*/ 	.byte	0x03, 0x5f
        /*007a*/ 	.short	0x0101


	//----- nvinfo : EIATTR_INT_WARP_WIDE_INSTR_OFFSETS
	.align		4
        /*007c*/ 	.byte	0x04, 0x31
        /*007e*/ 	.short	(.L_488 - .L_487)


	//   ....[0]....
.L_487:
        /*0080*/ 	.word	0x000000c0


	//   ....[1]....
        /*0084*/ 	.word	0x000000d0


	//   ....[2]....
        /*0088*/ 	.word	0x00000170


	//   ....[3]....
        /*008c*/ 	.word	0x0000c7b0


	//   ....[4]....
        /*0090*/ 	.word	0x0000c840


	//   ....[5]....
        /*0094*/ 	.word	0x0000f5f0


	//   ....[6]....
        /*0098*/ 	.word	0x0000f680


	//----- nvinfo : EIATTR_COOP_GROUP_MASK_REGIDS
	.align		4
.L_488:
        /*009c*/ 	.byte	0x04, 0x29
        /*009e*/ 	.short	(.L_490 - .L_489)


	//   ....[0]....
.L_489:
        /*00a0*/ 	.word	0xffffffff


	//   ....[1]....
        /*00a4*/ 	.word	0xffffffff


	//   ....[2]....
        /*00a8*/ 	.word	0xffffffff


	//   ....[3]....
        /*00ac*/ 	.word	0xffffffff


	//   ....[4]....
        /*00b0*/ 	.word	0xffffffff


	//   ....[5]....
        /*00b4*/ 	.word	0xffffffff


	//   ....[6]....
        /*00b8*/ 	.word	0xffffffff


	//   ....[7]....
        /*00bc*/ 	.word	0xffffffff


	//   ....[8]....
        /*00c0*/ 	.word	0xffffffff


	//   ....[9]....
        /*00c4*/ 	.word	0xffffffff


	//   ....[10]....
        /*00c8*/ 	.word	0xffffffff


	//   ....[11]....
        /*00cc*/ 	.word	0xffffffff


	//   ....[12]....
        /*00d0*/ 	.word	0xffffffff


	//   ....[13]....
        /*00d4*/ 	.word	0xffffffff


	//   ....[14]....
        /*00d8*/ 	.word	0xffffffff


	//   ....[15]....
        /*00dc*/ 	.word	0xffffffff


	//   ....[16]....
        /*00e0*/ 	.word	0xffffffff


	//   ....[17]....
        /*00e4*/ 	.word	0xffffffff


	//   ....[18]....
        /*00e8*/ 	.word	0xffffffff


	//   ....[19]....
        /*00ec*/ 	.word	0xffffffff


	//   ....[20]....
        /*00f0*/ 	.word	0xffffffff


	//   ....[21]....
        /*00f4*/ 	.word	0xffffffff


	//   ....[22]....
        /*00f8*/ 	.word	0xffffffff


	//   ....[23]....
        /*00fc*/ 	.word	0xffffffff


	//   ....[24]....
        /*0100*/ 	.word	0xffffffff


	//   ....[25]....
        /*0104*/ 	.word	0xffffffff


	//   ....[26]....
        /*0108*/ 	.word	0xffffffff


	//   ....[27]....
        /*010c*/ 	.word	0xffffffff


	//   ....[28]....
        /*0110*/ 	.word	0xffffffff


	//   ....[29]....
        /*0114*/ 	.word	0xffffffff


	//   ....[30]....
        /*0118*/ 	.word	0xffffffff


	//   ....[31]....
        /*011c*/ 	.word	0xffffffff


	//   ....[32]....
        /*0120*/ 	.word	0xffffffff


	//   ....[33]....
        /*0124*/ 	.word	0xffffffff


	//   ....[34]....
        /*0128*/ 	.word	0xffffffff


	//   ....[35]....
        /*012c*/ 	.word	0xffffffff


	//   ....[36]....
        /*0130*/ 	.word	0xffffffff


	//   ....[37]....
        /*0134*/ 	.word	0xffffffff


	//   ....[38]....
        /*0138*/ 	.word	0xffffffff


	//   ....[39]....
        /*013c*/ 	.word	0xffffffff


	//   ....[40]....
        /*0140*/ 	.word	0xffffffff


	//   ....[41]....
        /*0144*/ 	.word	0xffffffff


	//   ....[42]....
        /*0148*/ 	.word	0xffffffff


	//   ....[43]....
        /*014c*/ 	.word	0xffffffff


	//   ....[44]....
        /*0150*/ 	.word	0xffffffff


	//   ....[45]....
        /*0154*/ 	.word	0xffffffff


	//   ....[46]....
        /*0158*/ 	.word	0xffffffff


	//   ....[47]....
        /*015c*/ 	.word	0xffffffff


	//   ....[48]....
        /*0160*/ 	.word	0xffffffff


	//   ....[49]....
        /*0164*/ 	.word	0xffffffff


	//   ....[50]....
        /*0168*/ 	.word	0xffffffff


	//   ....[51]....
        /*016c*/ 	.word	0xffffffff


	//   ....[52]....
        /*0170*/ 	.word	0xffffffff


	//   ....[53]....
        /*0174*/ 	.word	0xffffffff


	//   ....[54]....
        /*0178*/ 	.word	0xffffffff


	//   ....[55]....
        /*017c*/ 	.word	0xffffffff


	//   ....[56]....
        /*0180*/ 	.word	0xffffffff


	//   ....[57]....
        /*0184*/ 	.word	0xffffffff


	//   ....[58]....
        /*0188*/ 	.word	0xffffffff


	//   ....[59]....
        /*018c*/ 	.word	0xffffffff


	//   ....[60]....
        /*0190*/ 	.word	0xffffffff


	//   ....[61]....
        /*0194*/ 	.word	0xffffffff


	//   ....[62]....
        /*0198*/ 	.word	0xffffffff


	//   ....[63]....
        /*019c*/ 	.word	0xffffffff


	//   ....[64]....
        /*01a0*/ 	.word	0xffffffff


	//   ....[65]....
        /*01a4*/ 	.word	0xffffffff


	//   ....[66]....
        /*01a8*/ 	.word	0xffffffff


	//   ....[67]....
        /*01ac*/ 	.word	0xffffffff


	//   ....[68]....
        /*01b0*/ 	.word	0xffffffff


	//   ....[69]....
        /*01b4*/ 	.word	0xffffffff


	//   ....[70]....
        /*01b8*/ 	.word	0xffffffff


	//   ....[71]....
        /*01bc*/ 	.word	0xffffffff


	//   ....[72]....
        /*01c0*/ 	.word	0xffffffff


	//   ....[73]....
        /*01c4*/ 	.word	0xffffffff


	//   ....[74]....
        /*01c8*/ 	.word	0xffffffff


	//   ....[75]....
        /*01cc*/ 	.word	0xffffffff


	//   ....[76]....
        /*01d0*/ 	.word	0xffffffff


	//   ....[77]....
        /*01d4*/ 	.word	0xffffffff


	//   ....[78]....
        /*01d8*/ 	.word	0xffffffff


	//   ....[79]....
        /*01dc*/ 	.word	0xffffffff


	//   ....[80]....
        /*01e0*/ 	.word	0xffffffff


	//   ....[81]....
        /*01e4*/ 	.word	0xffffffff


	//   ....[82]....
        /*01e8*/ 	.word	0xffffffff


	//   ....[83]....
        /*01ec*/ 	.word	0xffffffff


	//   ....[84]....
        /*01f0*/ 	.word	0xffffffff


	//   ....[85]....
        /*01f4*/ 	.word	0xffffffff


	//   ....[86]....
        /*01f8*/ 	.word	0xffffffff


	//   ....[87]....
        /*01fc*/ 	.word	0x0500000f


	//   ....[88]....
        /*0200*/ 	.word	0x0500000f


	//   ....[89]....
        /*0204*/ 	.word	0x0500000f


	//   ....[90]....
        /*0208*/ 	.word	0x0500000f


	//   ....[91]....
        /*020c*/ 	.word	0x0500000f


	//   ....[92]....
        /*0210*/ 	.word	0x0500000f


	//   ....[93]....
        /*0214*/ 	.word	0x0500000f


	//   ....[94]....
        /*0218*/ 	.word	0x0500000f


	//   ....[95]....
        /*021c*/ 	.word	0x0500000f


	//   ....[96]....
        /*0220*/ 	.word	0x0500000f


	//   ....[97]....
        /*0224*/ 	.word	0x0500000f


	//   ....[98]....
        /*0228*/ 	.word	0x0500000f


	//   ....[99]....
        /*022c*/ 	.word	0x0500000f


	//   ....[100]....
        /*0230*/ 	.word	0x0500000f


	//   ....[101]....
        /*0234*/ 	.word	0x0500000f


	//   ....[102]....
        /*0238*/ 	.word	0x0500000f


	//   ....[103]....
        /*023c*/ 	.word	0x0500000f


	//   ....[104]....
        /*0240*/ 	.word	0x0500000f


	//   ....[105]....
        /*0244*/ 	.word	0x0500000f


	//   ....[106]....
        /*0248*/ 	.word	0x0500000f


	//   ....[107]....
        /*024c*/ 	.word	0x0500000f


	//   ....[108]....
        /*0250*/ 	.word	0x0500000f


	//   ....[109]....
        /*0254*/ 	.word	0x0500000f


	//   ....[110]....
        /*0258*/ 	.word	0x0500000f


	//   ....[111]....
        /*025c*/ 	.word	0x0500000f


	//   ....[112]....
        /*0260*/ 	.word	0x0500000f


	//   ....[113]....
        /*0264*/ 	.word	0x0500000f


	//   ....[114]....
        /*0268*/ 	.word	0x0500000f


	//   ....[115]....
        /*026c*/ 	.word	0x0500000f


	//   ....[116]....
        /*0270*/ 	.word	0x0500000f


	//   ....[117]....
        /*0274*/ 	.word	0x0500000f


	//   ....[118]....
        /*0278*/ 	.word	0x0500000f


	//   ....[119]....
        /*027c*/ 	.word	0x0500000f


	//   ....[120]....
        /*0280*/ 	.word	0x0500000f


	//   ....[121]....
        /*0284*/ 	.word	0x0500000f


	//   ....[122]....
        /*0288*/ 	.word	0x0500000f


	//   ....[123]....
        /*028c*/ 	.word	0x0500000f


	//   ....[124]....
        /*0290*/ 	.word	0x0500000f


	//   ....[125]....
        /*0294*/ 	.word	0x0500000f


	//   ....[126]....
        /*0298*/ 	.word	0x0500000f


	//   ....[127]....
        /*029c*/ 	.word	0x0500000f


	//   ....[128]....
        /*02a0*/ 	.word	0x0500000f


	//   ....[129]....
        /*02a4*/ 	.word	0x0500000f


	//----- nvinfo : EIATTR_COOP_GROUP_INSTR_OFFSETS
	.align		4
.L_490:
        /*02a8*/ 	.byte	0x04, 0x28
        /*02aa*/ 	.short	(.L_492 - .L_491)


	//   ....[0]....
.L_491:
        /*02ac*/ 	.word	0x00000070


	//   ....[1]....
        /*02b0*/ 	.word	0x000000b0


	//   ....[2]....
        /*02b4*/ 	.word	0x00000290


	//   ....[3]....
        /*02b8*/ 	.word	0x000003f0


	//   ....[4]....
        /*02bc*/ 	.word	0x00000510


	//   ....[5]....
        /*02c0*/ 	.word	0x00000670


	//   ....[6]....
        /*02c4*/ 	.word	0x00001830


	//   ....[7]....
        /*02c8*/ 	.word	0x00003610


	//   ....[8]....
        /*02cc*/ 	.word	0x00003c90


	//   ....[9]....
        /*02d0*/ 	.word	0x00003cc0


	//   ....[10]....
        /*02d4*/ 	.word	0x00004090


	//   ....[11]....
        /*02d8*/ 	.word	0x00004190


	//   ....[12]....
        /*02dc*/ 	.word	0x000043c0


	//   ....[13]....
        /*02e0*/ 	.word	0x00004510


	//   ....[14]....
        /*02e4*/ 	.word	0x00004dc0


	//   ....[15]....
        /*02e8*/ 	.word	0x000052d0


	//   ....[16]....
        /*02ec*/ 	.word	0x000052f0


	//   ....[17]....
        /*02f0*/ 	.word	0x00005680


	//   ....[18]....
        /*02f4*/ 	.word	0x00005780


	//   ....[19]....
        /*02f8*/ 	.word	0x000059d0


	//   ....[20]....
        /*02fc*/ 	.word	0x00005b30


	//   ....[21]....
        /*0300*/ 	.word	0x00006ce0


	//   ....[22]....
        /*0304*/ 	.word	0x000071e0


	//   ....[23]....
        /*0308*/ 	.word	0x00007210


	//   ....[24]....
        /*030c*/ 	.word	0x00007460


	//   ....[25]....
        /*0310*/ 	.word	0x00007630


	//   ....[26]....
        /*0314*/ 	.word	0x000085f0


	//   ....[27]....
        /*0318*/ 	.word	0x000086c0


	//   ....[28]....
        /*031c*/ 	.word	0x00008700


	//   ....[29]....
        /*0320*/ 	.word	0x00008790


	//   ....[30]....
        /*0324*/ 	.word	0x000087d0


	//   ....[31]....
        /*0328*/ 	.word	0x00009210


	//   ....[32]....
        /*032c*/ 	.word	0x0000a4e0


	//   ....[33]....
        /*0330*/ 	.word	0x0000a510


	//   ....[34]....
        /*0334*/ 	.word	0x0000a540


	//   ....[35]....
        /*0338*/ 	.word	0x0000a560


	//   ....[36]....
        /*033c*/ 	.word	0x0000abb0


	//   ....[37]....
        /*0340*/ 	.word	0x0000abc0


	//   ....[38]....
        /*0344*/ 	.word	0x0000adf0


	//   ....[39]....
        /*0348*/ 	.word	0x0000ae10


	//   ....[40]....
        /*034c*/ 	.word	0x0000b7a0


	//   ....[41]....
        /*0350*/ 	.word	0x0000b7c0


	//   ....[42]....
        /*0354*/ 	.word	0x0000b9f0


	//   ....[43]....
        /*0358*/ 	.word	0x0000ba10


	//   ....[44]....
        /*035c*/ 	.word	0x0000bd00


	//   ....[45]....
        /*0360*/ 	.word	0x0000d1f0


	//   ....[46]....
        /*0364*/ 	.word	0x0000d210


	//   ....[47]....
        /*0368*/ 	.word	0x0000d250


	//   ....[48]....
        /*036c*/ 	.word	0x0000d280


	//   ....[49]....
        /*0370*/ 	.word	0x0000d2d0


	//   ....[50]....
        /*0374*/ 	.word	0x0000d300


	//   ....[51]....
        /*0378*/ 	.word	0x0000d320


	//   ....[52]....
        /*037c*/ 	.word	0x0000d360


	//   ....[53]....
        /*0380*/ 	.word	0x0000d9a0


	//   ....[54]....
        /*0384*/ 	.word	0x0000d9c0


	//   ....[55]....
        /*0388*/ 	.word	0x0000da30


	//   ....[56]....
        /*038c*/ 	.word	0x0000da70


	//   ....[57]....
        /*0390*/ 	.word	0x0000dab0


	//   ....[58]....
        /*0394*/ 	.word	0x0000dae0


	//   ....[59]....
        /*0398*/ 	.word	0x0000daf0


	//   ....[60]....
        /*039c*/ 	.word	0x0000db30


	//   ....[61]....
        /*03a0*/ 	.word	0x0000df90


	//   ....[62]....
        /*03a4*/ 	.word	0x0000dfc0


	//   ....[63]....
        /*03a8*/ 	.word	0x0000dff0


	//   ....[64]....
        /*03ac*/ 	.word	0x0000e050


	//   ....[65]....
        /*03b0*/ 	.word	0x0000e1a0


	//   ....[66]....
        /*03b4*/ 	.word	0x0000e1c0


	//   ....[67]....
        /*03b8*/ 	.word	0x0000e1d0


	//   ....[68]....
        /*03bc*/ 	.word	0x0000e320


	//   ....[69]....
        /*03c0*/ 	.word	0x0000eb80


	//   ....[70]....
        /*03c4*/ 	.word	0x0000eba0


	//   ....[71]....
        /*03c8*/ 	.word	0x0000ebc0


	//   ....[72]....
        /*03cc*/ 	.word	0x0000ebf0


	//   ....[73]....
        /*03d0*/ 	.word	0x0000ec10


	//   ....[74]....
        /*03d4*/ 	.word	0x0000ec40


	//   ....[75]....
        /*03d8*/ 	.word	0x0000ec60


	//   ....[76]....
        /*03dc*/ 	.word	0x0000ec70


	//   ....[77]....
        /*03e0*/ 	.word	0x0000efb0


	//   ....[78]....
        /*03e4*/ 	.word	0x0000eff0


	//   ....[79]....
        /*03e8*/ 	.word	0x0000f020


	//   ....[80]....
        /*03ec*/ 	.word	0x0000f060


	//   ....[81]....
        /*03f0*/ 	.word	0x0000f080


	//   ....[82]....
        /*03f4*/ 	.word	0x0000f130


	//   ....[83]....
        /*03f8*/ 	.word	0x0000f150


	//   ....[84]....
        /*03fc*/ 	.word	0x0000f160


	//   ....[85]....
        /*0400*/ 	.word	0x0000f7a0


	//   ....[86]....
        /*0404*/ 	.word	0x0000f980


	//   ....[87]....
        /*0408*/ 	.word	0x0000ffc0


	//   ....[88]....
        /*040c*/ 	.word	0x000100a0


	//   ....[89]....
        /*0410*/ 	.word	0x00010140


	//   ....[90]....
        /*0414*/ 	.word	0x000101c0


	//   ....[91]....
        /*0418*/ 	.word	0x00010270


	//   ....[92]....
        /*041c*/ 	.word	0x000102f0


	//   ....[93]....
        /*0420*/ 	.word	0x000103a0


	//   ....[94]....
        /*0424*/ 	.word	0x00010420


	//   ....[95]....
        /*0428*/ 	.word	0x000104b0


	//   ....[96]....
        /*042c*/ 	.word	0x00010540


	//   ....[97]....
        /*0430*/ 	.word	0x000105c0


	//   ....[98]....
        /*0434*/ 	.word	0x00010640


	//   ....[99]....
        /*0438*/ 	.word	0x000106f0


	//   ....[100]....
        /*043c*/ 	.word	0x00010770


	//   ....[101]....
        /*0440*/ 	.word	0x00010810


	//   ....[102]....
        /*0444*/ 	.word	0x00010890


	//   ....[103]....
        /*0448*/ 	.word	0x00010920


	//   ....[104]....
        /*044c*/ 	.word	0x00010a50


	//   ....[105]....
        /*0450*/ 	.word	0x00010b40


	//   ....[106]....
        /*0454*/ 	.word	0x00010d70


	//   ....[107]....
        /*0458*/ 	.word	0x00010dc0


	//   ....[108]....
        /*045c*/ 	.word	0x00010f80


	//   ....[109]....
        /*0460*/ 	.word	0x00010fd0


	//   ....[110]....
        /*0464*/ 	.word	0x00011190


	//   ....[111]....
        /*0468*/ 	.word	0x000111e0


	//   ....[112]....
        /*046c*/ 	.word	0x000112c0


	//   ....[113]....
        /*0470*/ 	.word	0x00011360


	//   ....[114]....
        /*0474*/ 	.word	0x000113c0


	//   ....[115]....
        /*0478*/ 	.word	0x00011460


	//   ....[116]....
        /*047c*/ 	.word	0x000114c0


	//   ....[117]....
        /*0480*/ 	.word	0x00011560


	//   ....[118]....
        /*0484*/ 	.word	0x000115c0


	//   ....[119]....
        /*0488*/ 	.word	0x00011660


	//   ....[120]....
        /*048c*/ 	.word	0x00011740


	//   ....[121]....
        /*0490*/ 	.word	0x00011810


	//   ....[122]....
        /*0494*/ 	.word	0x00011900


	//   ....[123]....
        /*0498*/ 	.word	0x00011a10


	//   ....[124]....
        /*049c*/ 	.word	0x00011b20


	//   ....[125]....
        /*04a0*/ 	.word	0x00011c00


	//   ....[126]....
        /*04a4*/ 	.word	0x00011d10


	//   ....[127]....
        /*04a8*/ 	.word	0x00011df0


	//   ....[128]....
        /*04ac*/ 	.word	0x00011e80


	//   ....[129]....
        /*04b0*/ 	.word	0x00011fa0


	//----- nvinfo : EIATTR_REG_RECONFIG
	.align		4
.L_492:
        /*04b4*/ 	.byte	0x01, 0x54
	.zero		2


	//----- nvinfo : EIATTR_SYSCALL_OFFSETS
	.align		4
        /*04b8*/ 	.byte	0x04, 0x46
        /*04ba*/ 	.short	(.L_494 - .L_493)


	//   ....[0]....
.L_493:
        /*04bc*/ 	.word	0x000037e0


	//   ....[1]....
        /*04c0*/ 	.word	0x0000c9a0


	//   ....[2]....
        /*04c4*/ 	.word	0x0000caf0


	//   ....[3]....
        /*04c8*/ 	.word	0x0000cbe0


	//   ....[4]....
        /*04cc*/ 	.word	0x0000d630


	//----- nvinfo : EIATTR_MBARRIER_INSTR_OFFSETS
	.align		4
.L_494:
        /*04d0*/ 	.byte	0x04, 0x39
        /*04d2*/ 	.short	(.L_496 - .L_495)


	//   ....[0]....
.L_495:
        /*04d4*/ 	.word	0x00000180
        /*04d8*/ 	.word	0x000000ff
        /*04dc*/ 	.word	0x00028c00
        /*04e0*/ 	.short	0x0100
        /*04e2*/ 	.byte	0x08
	.zero		1


	//   ....[1]....
        /*04e4*/ 	.word	0x00000190
        /*04e8*/ 	.word	0x000000ff
        /*04ec*/ 	.word	0x00028c20
        /*04f0*/ 	.short	0x0100
        /*04f2*/ 	.byte	0x08
	.zero		1


	//   ....[2]....
        /*04f4*/ 	.word	0x00000240
        /*04f8*/ 	.word	0x000000ff
        /*04fc*/ 	.word	0x00028c30
        /*0500*/ 	.short	0x0100
        /*0502*/ 	.byte	0x06
	.zero		1


	//   ....[3]....
        /*0504*/ 	.word	0x00000250
        /*0508*/ 	.word	0x000000ff
        /*050c*/ 	.word	0x00028c40
        /*0510*/ 	.short	0x0100
        /*0512*/ 	.byte	0x06
	.zero		1


	//   ....[4]....
        /*0514*/ 	.word	0x00000260
        /*0518*/ 	.word	0x000000ff
        /*051c*/ 	.word	0x00028c38
        /*0520*/ 	.short	0x0100
        /*0522*/ 	.byte	0x06
	.zero		1


	//   ....[5]....
        /*0524*/ 	.word	0x00000270
        /*0528*/ 	.word	0x000000ff
        /*052c*/ 	.word	0x00028c48
        /*0530*/ 	.short	0x0100
        /*0532*/ 	.byte	0x06
	.zero		1


	//   ....[6]....
        /*0534*/ 	.word	0x000003a0
        /*0538*/ 	.word	0x000000ff
        /*053c*/ 	.word	0x00028c50
        /*0540*/ 	.short	0x0100
        /*0542*/ 	.byte	0x08
	.zero		1


	//   ....[7]....
        /*0544*/ 	.word	0x000003b0
        /*0548*/ 	.word	0x000000ff
        /*054c*/ 	.word	0x00028c60
        /*0550*/ 	.short	0x0100
        /*0552*/ 	.byte	0x08
	.zero		1


	//   ....[8]....
        /*0554*/ 	.word	0x000003c0
        /*0558*/ 	.word	0x000000ff
        /*055c*/ 	.word	0x00028c58
        /*0560*/ 	.short	0x0100
        /*0562*/ 	.byte	0x08
	.zero		1


	//   ....[9]....
        /*0564*/ 	.word	0x000003d0
        /*0568*/ 	.word	0x000000ff
        /*056c*/ 	.word	0x00028c68
        /*0570*/ 	.short	0x0100
        /*0572*/ 	.byte	0x08
	.zero		1


	//   ....[10]....
        /*0574*/ 	.word	0x000004c0
        /*0578*/ 	.word	0x000000ff
        /*057c*/ 	.word	0x00028c70
        /*0580*/ 	.short	0x0100
        /*0582*/ 	.byte	0x06
	.zero		1


	//   ....[11]....
        /*0584*/ 	.word	0x000004d0
        /*0588*/ 	.word	0x000000ff
        /*058c*/ 	.word	0x00028c80
        /*0590*/ 	.short	0x0100
        /*0592*/ 	.byte	0x06
	.zero		1


	//   ....[12]....
        /*0594*/ 	.word	0x000004e0
        /*0598*/ 	.word	0x000000ff
        /*059c*/ 	.word	0x00028c78
        /*05a0*/ 	.short	0x0100
        /*05a2*/ 	.byte	0x06
	.zero		1


	//   ....[13]....
        /*05a4*/ 	.word	0x000004f0
        /*05a8*/ 	.word	0x000000ff
        /*05ac*/ 	.word	0x00028c88
        /*05b0*/ 	.short	0x0100
        /*05b2*/ 	.byte	0x06
	.zero		1


	//   ....[14]....
        /*05b4*/ 	.word	0x00000620
        /*05b8*/ 	.word	0x000000ff
        /*05bc*/ 	.word	0x00028c90
        /*05c0*/ 	.short	0x0100
        /*05c2*/ 	.byte	0x08
	.zero		1


	//   ....[15]....
        /*05c4*/ 	.word	0x00000630
        /*05c8*/ 	.word	0x000000ff
        /*05cc*/ 	.word	0x00028ca0
        /*05d0*/ 	.short	0x0100
        /*05d2*/ 	.byte	0x08
	.zero		1


	//   ....[16]....
        /*05d4*/ 	.word	0x00000640
        /*05d8*/ 	.word	0x000000ff
        /*05dc*/ 	.word	0x00028c98
        /*05e0*/ 	.short	0x0100
        /*05e2*/ 	.byte	0x08
	.zero		1


	//   ....[17]....
        /*05e4*/ 	.word	0x00000650
        /*05e8*/ 	.word	0x000000ff
        /*05ec*/ 	.word	0x00028ca8
        /*05f0*/ 	.short	0x0100
        /*05f2*/ 	.byte	0x08
	.zero		1


	//   ....[18]....
        /*05f4*/ 	.word	0x00000790
        /*05f8*/ 	.word	0x000000ff
        /*05fc*/ 	.word	0x00028cb0
        /*0600*/ 	.short	0x0100
        /*0602*/ 	.byte	0x08
	.zero		1


	//   ....[19]....
        /*0604*/ 	.word	0x000007a0
        /*0608*/ 	.word	0x000000ff
        /*060c*/ 	.word	0x00028cc0
        /*0610*/ 	.short	0x0100
        /*0612*/ 	.byte	0x08
	.zero		1


	//   ....[20]....
        /*0614*/ 	.word	0x000007b0
        /*0618*/ 	.word	0x000000ff
        /*061c*/ 	.word	0x00028cb8
        /*0620*/ 	.short	0x0100
        /*0622*/ 	.byte	0x08
	.zero		1


	//   ....[21]....
        /*0624*/ 	.word	0x000007c0
        /*0628*/ 	.word	0x000000ff
        /*062c*/ 	.word	0x00028cc8
        /*0630*/ 	.short	0x0100
        /*0632*/ 	.byte	0x08
	.zero		1


	//   ....[22]....
        /*0634*/ 	.word	0x00001940
        /*0638*/ 	.word	0x000000ff
        /*063c*/ 	.word	0x00028c50
        /*0640*/ 	.short	0x010a
        /*0642*/ 	.byte	0x15
	.zero		1


	//   ....[23]....
        /*0644*/ 	.word	0x00001bf0
        /*0648*/ 	.word	0x000000ff
        /*064c*/ 	.word	0x00000000
        /*0650*/ 	.short	0x0101
        /*0652*/ 	.byte	0x06
	.zero		1


	//   ....[24]....
        /*0654*/ 	.word	0x00002540
        /*0658*/ 	.word	0x000000ff
        /*065c*/ 	.word	0x00028c50
        /*0660*/ 	.short	0x010a
        /*0662*/ 	.byte	0x15
	.zero		1


	//   ....[25]....
        /*0664*/ 	.word	0x00002580
        /*0668*/ 	.word	0x000000ff
        /*066c*/ 	.word	0x00028c50
        /*0670*/ 	.short	0x010a
        /*0672*/ 	.byte	0x15
	.zero		1


	//   ....[26]....
        /*0674*/ 	.word	0x00002760
        /*0678*/ 	.word	0x000000ff
        /*067c*/ 	.word	0x00000000
        /*0680*/ 	.short	0x0101
        /*0682*/ 	.byte	0x06
	.zero		1


	//   ....[27]....
        /*0684*/ 	.word	0x00003860
        /*0688*/ 	.word	0x000000ff
        /*068c*/ 	.word	0x00028c00
        /*0690*/ 	.short	0x010a
        /*0692*/ 	.byte	0x2a
	.zero		1


	//   ....[28]....
        /*0694*/ 	.word	0x000038e0
        /*0698*/ 	.word	0x00000007
        /*069c*/ 	.word	0x00028c30
        /*06a0*/ 	.short	0x010a
        /*06a2*/ 	.byte	0x3f
	.zero		1


	//   ....[29]....
        /*06a4*/ 	.word	0x00003920
        /*06a8*/ 	.word	0x00000007
        /*06ac*/ 	.word	0x00028c30
        /*06b0*/ 	.short	0x010a
        /*06b2*/ 	.byte	0x3f
	.zero		1


	//   ....[30]....
        /*06b4*/ 	.word	0x00003dc0
        /*06b8*/ 	.word	0x000000ff
        /*06bc*/ 	.word	0x00000000
        /*06c0*/ 	.short	0x0101
        /*06c2*/ 	.byte	0x06
	.zero		1


	//   ....[31]....
        /*06c4*/ 	.word	0x00004b80
        /*06c8*/ 	.word	0x00000007
        /*06cc*/ 	.word	0x00028c50
        /*06d0*/ 	.short	0x010a
        /*06d2*/ 	.byte	0x3f
	.zero		1


	//   ....[32]....
        /*06d4*/ 	.word	0x00004bc0
        /*06d8*/ 	.word	0x00000007
        /*06dc*/ 	.word	0x00028c50
        /*06e0*/ 	.short	0x010a
        /*06e2*/ 	.byte	0x3f
	.zero		1


	//   ....[33]....
        /*06e4*/ 	.word	0x00004ed0
        /*06e8*/ 	.word	0x000000ff
        /*06ec*/ 	.word	0x00000000
        /*06f0*/ 	.short	0x0101
        /*06f2*/ 	.byte	0x06
	.zero		1


	//   ....[34]....
        /*06f4*/ 	.word	0x00005040
        /*06f8*/ 	.word	0x000000ff
        /*06fc*/ 	.word	0x00028c30
        /*0700*/ 	.short	0x010a
        /*0702*/ 	.byte	0x17
	.zero		1


	//   ....[35]....
        /*0704*/ 	.word	0x00005080
        /*0708*/ 	.word	0x000000ff
        /*070c*/ 	.word	0x00028c30
        /*0710*/ 	.short	0x010a
        /*0712*/ 	.byte	0x17
	.zero		1


	//   ....[36]....
        /*0714*/ 	.word	0x00005330
        /*0718*/ 	.word	0x000000ff
        /*071c*/ 	.word	0x00000000
        /*0720*/ 	.short	0x0101
        /*0722*/ 	.byte	0x06
	.zero		1


	//   ....[37]....
        /*0724*/ 	.word	0x00006aa0
        /*0728*/ 	.word	0x000000ff
        /*072c*/ 	.word	0x00028c50
        /*0730*/ 	.short	0x010a
        /*0732*/ 	.byte	0x17
	.zero		1


	//   ....[38]....
        /*0734*/ 	.word	0x00006ae0
        /*0738*/ 	.word	0x000000ff
        /*073c*/ 	.word	0x00028c50
        /*0740*/ 	.short	0x010a
        /*0742*/ 	.byte	0x17
	.zero		1


	//   ....[39]....
        /*0744*/ 	.word	0x00006da0
        /*0748*/ 	.word	0x000000ff
        /*074c*/ 	.word	0x00000000
        /*0750*/ 	.short	0x0101
        /*0752*/ 	.byte	0x17
	.zero		1


	//   ....[40]....
        /*0754*/ 	.word	0x00006ec0
        /*0758*/ 	.word	0x000000ff
        /*075c*/ 	.word	0x00028c30
        /*0760*/ 	.short	0x010a
        /*0762*/ 	.byte	0x16
	.zero		1


	//   ....[41]....
        /*0764*/ 	.word	0x00006f00
        /*0768*/ 	.word	0x000000ff
        /*076c*/ 	.word	0x00028c30
        /*0770*/ 	.short	0x010a
        /*0772*/ 	.byte	0x16
	.zero		1


	//   ....[42]....
        /*0774*/ 	.word	0x00007100
        /*0778*/ 	.word	0x000000ff
        /*077c*/ 	.word	0x00000000
        /*0780*/ 	.short	0x0101
        /*0782*/ 	.byte	0x06
	.zero		1


	//   ....[43]....
        /*0784*/ 	.word	0x000083b0
        /*0788*/ 	.word	0x000000ff
        /*078c*/ 	.word	0x00028c50
        /*0790*/ 	.short	0x010a
        /*0792*/ 	.byte	0x16
	.zero		1


	//   ....[44]....
        /*0794*/ 	.word	0x000083f0
        /*0798*/ 	.word	0x000000ff
        /*079c*/ 	.word	0x00028c50
        /*07a0*/ 	.short	0x010a
        /*07a2*/ 	.byte	0x16
	.zero		1


	//   ....[45]....
        /*07a4*/ 	.word	0x000086a0
        /*07a8*/ 	.word	0x000000ff
        /*07ac*/ 	.word	0x00000000
        /*07b0*/ 	.short	0x0101
        /*07b2*/ 	.byte	0x16
	.zero		1


	//   ....[46]....
        /*07b4*/ 	.word	0x0000ab80
        /*07b8*/ 	.word	0x000000ff
        /*07bc*/ 	.word	0x00000000
        /*07c0*/ 	.short	0x0101
        /*07c2*/ 	.byte	0x05
	.zero		1


	//   ....[47]....
        /*07c4*/ 	.word	0x0000cfe0
        /*07c8*/ 	.word	0x00000019
        /*07cc*/ 	.word	0x00028c40
        /*07d0*/ 	.short	0x010a
        /*07d2*/ 	.byte	0x3f
	.zero		1


	//   ....[48]....
        /*07d4*/ 	.word	0x0000d410
        /*07d8*/ 	.word	0x00000019
        /*07dc*/ 	.word	0x00028c30
        /*07e0*/ 	.short	0x0107
        /*07e2*/ 	.byte	0x3f
	.zero		1


	//   ....[49]....
        /*07e4*/ 	.word	0x0000d4e0
        /*07e8*/ 	.word	0x00000019
        /*07ec*/ 	.word	0x00028c30
        /*07f0*/ 	.short	0x0101
        /*07f2*/ 	.byte	0x3f
	.zero		1


	//   ....[50]....
        /*07f4*/ 	.word	0x0000dbe0
        /*07f8*/ 	.word	0x00000011
        /*07fc*/ 	.word	0x00028c00
        /*0800*/ 	.short	0x0107
        /*0802*/ 	.byte	0x3f
	.zero		1


	//   ....[51]....
        /*0804*/ 	.word	0x0000dcd0
        /*0808*/ 	.word	0x00000011
        /*080c*/ 	.word	0x00028c00
        /*0810*/ 	.short	0x0101
        /*0812*/ 	.byte	0x3f
	.zero		1


	//   ....[52]....
        /*0814*/ 	.word	0x0000dcf0
        /*0818*/ 	.word	0x00000011
        /*081c*/ 	.word	0x00028c20
        /*0820*/ 	.short	0x010a
        /*0822*/ 	.byte	0x3f
	.zero		1


	//   ....[53]....
        /*0824*/ 	.word	0x0000dd80
        /*0828*/ 	.word	0x00000019
        /*082c*/ 	.word	0x00028c60
        /*0830*/ 	.short	0x010a
        /*0832*/ 	.byte	0x3f
	.zero		1


	//   ....[54]....
        /*0834*/ 	.word	0x0000e5e0
        /*0838*/ 	.word	0x00000019
        /*083c*/ 	.word	0x00028c50
        /*0840*/ 	.short	0x0107
        /*0842*/ 	.byte	0x3f
	.zero		1


	//   ....[55]....
        /*0844*/ 	.word	0x0000e6b0
        /*0848*/ 	.word	0x00000019
        /*084c*/ 	.word	0x00028c50
        /*0850*/ 	.short	0x0101
        /*0852*/ 	.byte	0x3f
	.zero		1


	//   ....[56]....
        /*0854*/ 	.word	0x0000e9e0
        /*0858*/ 	.word	0x00000008
        /*085c*/ 	.word	0x00028c40
        /*0860*/ 	.short	0x010a
        /*0862*/ 	.byte	0x3f
	.zero		1


	//   ....[57]....
        /*0864*/ 	.word	0x0000ed10
        /*0868*/ 	.word	0x00000008
        /*086c*/ 	.word	0x00028c30
        /*0870*/ 	.short	0x0107
        /*0872*/ 	.byte	0x3f
	.zero		1


	//   ....[58]....
        /*0874*/ 	.word	0x0000edd0
        /*0878*/ 	.word	0x00000008
        /*087c*/ 	.word	0x00028c30
        /*0880*/ 	.short	0x0101
        /*0882*/ 	.byte	0x3f
	.zero		1


	//   ....[59]....
        /*0884*/ 	.word	0x0000ee00
        /*0888*/ 	.word	0x00000008
        /*088c*/ 	.word	0x00028c60
        /*0890*/ 	.short	0x010a
        /*0892*/ 	.byte	0x3f
	.zero		1


	//   ....[60]....
        /*0894*/ 	.word	0x0000f460
        /*0898*/ 	.word	0x00000008
        /*089c*/ 	.word	0x00028c50
        /*08a0*/ 	.short	0x0107
        /*08a2*/ 	.byte	0x3f
	.zero		1


	//   ....[61]....
        /*08a4*/ 	.word	0x0000f520
        /*08a8*/ 	.word	0x00000008
        /*08ac*/ 	.word	0x00028c50
        /*08b0*/ 	.short	0x0101
        /*08b2*/ 	.byte	0x3f
	.zero		1


	//   ....[62]....
        /*08b4*/ 	.word	0x0000f900
        /*08b8*/ 	.word	0x00000007
        /*08bc*/ 	.word	0x00028c20
        /*08c0*/ 	.short	0x010a
        /*08c2*/ 	.byte	0x3f
	.zero		1


	//   ....[63]....
        /*08c4*/ 	.word	0x0000fa80
        /*08c8*/ 	.word	0x00000005
        /*08cc*/ 	.word	0x00028c40
        /*08d0*/ 	.short	0x010a
        /*08d2*/ 	.byte	0x3f
	.zero		1


	//   ....[64]....
        /*08d4*/ 	.word	0x0000fb20
        /*08d8*/ 	.word	0x00000003
        /*08dc*/ 	.word	0x00028c40
        /*08e0*/ 	.short	0x010a
        /*08e2*/ 	.byte	0x3f
	.zero		1


	//   ....[65]....
        /*08e4*/ 	.word	0x0000fb60
        /*08e8*/ 	.word	0x00000005
        /*08ec*/ 	.word	0x00028c60
        /*08f0*/ 	.short	0x010a
        /*08f2*/ 	.byte	0x3f
	.zero		1


	//   ....[66]....
        /*08f4*/ 	.word	0x0000fba0
        /*08f8*/ 	.word	0x00000003
        /*08fc*/ 	.word	0x00028c60
        /*0900*/ 	.short	0x010a
        /*0902*/ 	.byte	0x3f
	.zero		1


	//   ....[67]....
        /*0904*/ 	.word	0x0000fc10
        /*0908*/ 	.word	0x00000003
        /*090c*/ 	.word	0x00028c50
        /*0910*/ 	.short	0x010a
        /*0912*/ 	.byte	0x3f
	.zero		1


	//   ....[68]....
        /*0914*/ 	.word	0x0000fc70
        /*0918*/ 	.word	0x00000003
        /*091c*/ 	.word	0x00028c50
        /*0920*/ 	.short	0x010a
        /*0922*/ 	.byte	0x3f
	.zero		1


	//   ....[69]....
        /*0924*/ 	.word	0x0000fcd0
        /*0928*/ 	.word	0x00000003
        /*092c*/ 	.word	0x00028c00
        /*0930*/ 	.short	0x010a
        /*0932*/ 	.byte	0x3f
	.zero		1


	//   ....[70]....
        /*0934*/ 	.word	0x0000fd20
        /*0938*/ 	.word	0x00000007
        /*093c*/ 	.word	0x00028c30
        /*0940*/ 	.short	0x010a
        /*0942*/ 	.byte	0x3f
	.zero		1


	//   ....[71]....
        /*0944*/ 	.word	0x0000fd70
        /*0948*/ 	.word	0x00000007
        /*094c*/ 	.word	0x00028c50
        /*0950*/ 	.short	0x010a
        /*0952*/ 	.byte	0x3f
	.zero		1


	//   ....[72]....
        /*0954*/ 	.word	0x0000fdd0
        /*0958*/ 	.word	0x00000006
        /*095c*/ 	.word	0x00028c30
        /*0960*/ 	.short	0x010a
        /*0962*/ 	.byte	0x3f
	.zero		1


	//   ....[73]....
        /*0964*/ 	.word	0x0000fe30
        /*0968*/ 	.word	0x00000008
        /*096c*/ 	.word	0x00028c50
        /*0970*/ 	.short	0x010a
        /*0972*/ 	.byte	0x3f
	.zero		1


	//   ....[74]....
        /*0974*/ 	.word	0x0000fe90
        /*0978*/ 	.word	0x00000006
        /*097c*/ 	.word	0x00028c30
        /*0980*/ 	.short	0x010a
        /*0982*/ 	.byte	0x3f
	.zero		1


	//   ....[75]....
        /*0984*/ 	.word	0x0000fef0
        /*0988*/ 	.word	0x00000008
        /*098c*/ 	.word	0x00028c50
        /*0990*/ 	.short	0x010a
        /*0992*/ 	.byte	0x3f
	.zero		1


	//   ....[76]....
        /*0994*/ 	.word	0x0000fff0
        /*0998*/ 	.word	0x00000019
        /*099c*/ 	.word	0x00028c40
        /*09a0*/ 	.short	0x010a
        /*09a2*/ 	.byte	0x3f
	.zero		1


	//   ....[77]....
        /*09a4*/ 	.word	0x00010950
        /*09a8*/ 	.word	0x00000011
        /*09ac*/ 	.word	0x00028c20
        /*09b0*/ 	.short	0x010a
        /*09b2*/ 	.byte	0x3f
	.zero		1


	//   ....[78]....
        /*09b4*/ 	.word	0x000109a0
        /*09b8*/ 	.word	0x00000019
        /*09bc*/ 	.word	0x00028c60
        /*09c0*/ 	.short	0x010a
        /*09c2*/ 	.byte	0x3f
	.zero		1


	//   ....[79]....
        /*09c4*/ 	.word	0x00011210
        /*09c8*/ 	.word	0x00000008
        /*09cc*/ 	.word	0x00028c40
        /*09d0*/ 	.short	0x010a
        /*09d2*/ 	.byte	0x3f
	.zero		1


	//   ....[80]....
        /*09d4*/ 	.word	0x00011690
        /*09d8*/ 	.word	0x00000008
        /*09dc*/ 	.word	0x00028c60
        /*09e0*/ 	.short	0x010a
        /*09e2*/ 	.byte	0x3f
	.zero		1


	//   ....[81]....
        /*09e4*/ 	.word	0x00011ec0
        /*09e8*/ 	.word	0x00000007
        /*09ec*/ 	.word	0x00028c20
        /*09f0*/ 	.short	0x010a
        /*09f2*/ 	.byte	0x3f
	.zero		1


	//   ....[82]....
        /*09f4*/ 	.word	0x00012060
        /*09f8*/ 	.word	0x00000005
        /*09fc*/ 	.word	0x00028c40
        /*0a00*/ 	.short	0x010a
        /*0a02*/ 	.byte	0x3f
	.zero		1


	//   ....[83]....
        /*0a04*/ 	.word	0x000120b0
        /*0a08*/ 	.word	0x00000003
        /*0a0c*/ 	.word	0x00028c40
        /*0a10*/ 	.short	0x010a
        /*0a12*/ 	.byte	0x3f
	.zero		1


	//   ....[84]....
        /*0a14*/ 	.word	0x00012100
        /*0a18*/ 	.word	0x00000005
        /*0a1c*/ 	.word	0x00028c60
        /*0a20*/ 	.short	0x010a
        /*0a22*/ 	.byte	0x3f
	.zero		1


	//----- nvinfo : EIATTR_NUM_MBARRIERS
	.align		4
.L_496:
        /*0a24*/ 	.byte	0x03, 0x38
        /*0a26*/ 	.short	0x0016


	//----- nvinfo : EIATTR_EXIT_INSTR_OFFSETS
	.align		4
        /*0a28*/ 	.byte	0x04, 0x1c
        /*0a2a*/ 	.short	(.L_498 - .L_497)


	//   ....[0]....
.L_497:
        /*0a2c*/ 	.word	0x00000930


	//   ....[1]....
        /*0a30*/ 	.word	0x0000bc70


	//   ....[2]....
        /*0a34*/ 	.word	0x0000fbf0


	//----- nvinfo : EIATTR_MAX_THREADS
	.align		4
.L_498:
        /*0a38*/ 	.byte	0x04, 0x05
        /*0a3a*/ 	.short	(.L_500 - .L_499)
.L_499:
        /*0a3c*/ 	.word	0x00000180
        /*0a40*/ 	.word	0x00000001
        /*0a44*/ 	.word	0x00000001


	//----- nvinfo : EIATTR_CRS_STACK_SIZE
	.align		4
.L_500:
        /*0a48*/ 	.byte	0x04, 0x1e
        /*0a4a*/ 	.short	(.L_502 - .L_501)
.L_501:
        /*0a4c*/ 	.word	0x00000000


	//----- nvinfo : EIATTR_CBANK_PARAM_SIZE
	.align		4
.L_502:
        /*0a50*/ 	.byte	0x03, 0x19
        /*0a52*/ 	.short	0x0af0


	//----- nvinfo : EIATTR_PARAM_CBANK
	.align		4
        /*0a54*/ 	.byte	0x04, 0x0a
        /*0a56*/ 	.short	(.L_504 - .L_503)
	.align		4
.L_503:
        /*0a58*/ 	.word	index@(.nv.constant0._ZN7cutlass13device_kernelIN5flash11enable_sm90INS1_16FlashAttnFwdSm90INS1_25CollectiveMainloopFwdSm90ILi2EN4cute5tupleIJNS5_1CILi1EEES8_S8_EEENS6_IJNS7_ILi64EEESA_SA_EEELi512ENS_6half_tEfNS_4arch4Sm90ELb1ELb0ELb0ELb0ELb1ELb0ELb0ELb0ELb0ELb1ELb0ELb0EEENS1_21CollectiveEpilogueFwdINS6_IJSA_NS7_ILi512EEESA_EEES9_SC_SE_Li256ELb0ELb1ELb0ELb0EEENS1_30DynamicPersistentTileSchedulerILi256ELi128ELb0ELb1ELb1EEEEEEEEEvNT_6ParamsE)
        /*0a5c*/ 	.short	0x0210
        /*0a5e*/ 	.short	0x0af0


	//----- nvinfo : EIATTR_SW_WAR
	.align		4
.L_504:
        /*0a60*/ 	.byte	0x04, 0x36
        /*0a62*/ 	.short	(.L_506 - .L_505)
.L_505:
        /*0a64*/ 	.word	0x00000008
.L_506:


//--------------------- .nv.info._ZN7cutlass13device_kernelIN5flash11enable_sm90INS1_16FlashAttnFwdSm90INS1_25CollectiveMainloopFwdSm90ILi2EN4cute5tupleIJNS5_1CILi1EEES8_S8_EEENS6_IJNS7_ILi64EEESA_SA_EEELi512ENS_6half_tEfNS_4arch4Sm90ELb1ELb0ELb0ELb0ELb1ELb0ELb1ELb0ELb0ELb1ELb0ELb0EEENS1_21CollectiveEpilogueFwdINS6_IJSA_NS7_ILi512EEESA_EEES9_SC_SE_Li256ELb0ELb1ELb0ELb0EEENS1_30DynamicPersistentTileSchedulerILi256ELi128ELb0ELb1ELb1EEEEEEEEEvNT_6ParamsE --------------------------
	.section	.nv.info._ZN7cutlass13device_kernelIN5flash11enable_sm90INS1_16FlashAttnFwdSm90INS1_25CollectiveMainloopFwdSm90ILi2EN4cute5tupleIJNS5_1CILi1EEES8_S8_EEENS6_IJNS7_ILi64EEESA_SA_EEELi512ENS_6half_tEfNS_4arch4Sm90ELb1ELb0ELb0ELb0ELb1ELb0ELb1ELb0ELb0ELb1ELb0ELb0EEENS1_21CollectiveEpilogueFwdINS6_IJSA_NS7_ILi512EEESA_EEES9_SC_SE_Li256ELb0ELb1ELb0ELb0EEENS1_30DynamicPersistentTileSchedulerILi256ELi128ELb0ELb1ELb1EEEEEEEEEvNT_6ParamsE,"",@"SHT_CUDA_INFO"
	.sectionflags	@""
	.align	4


	//----- nvinfo : EIATTR_CUDA_API_VERSION
	.align		4
        /*0000*/ 	.byte	0x04, 0x37
        /*0002*/ 	.short	(.L_508 - .L_507)
.L_507:
        /*0004*/ 	.word	0x00000082


	//----- nvinfo : EIATTR_KPARAM_INFO
	.align		4
.L_508:
        /*0008*/ 	.byte	0x04, 0x17
        /*000a*/ 	.short	(.L_510 - .L_509)
.L_509:
        /*000c*/ 	.word	0x00000000
        /*0010*/ 	.short	0x0000
        /*0012*/ 	.short	0x0070
        /*0014*/ 	.byte	0x00, 0xf0, 0x01, 0x2e


	//----- nvinfo : EIATTR_SPARSE_MMA_MASK
	.align		4
.L_510:
        /*0018*/ 	.byte	0x03, 0x50
        /*001a*/ 	.short	0x0000


	//----- nvinfo : EIATTR_MAXREG_COUNT
	.align		4
        /*001c*/ 	.byte	0x03, 0x1b
        /*001e*/ 	.short	0x00a8


	//----- nvinfo : EIATTR_NUM_BARRIERS
	.align		4
        /*0020*/ 	.byte	0x02, 0x4c
        /*0022*/ 	.byte	0x10
	.zero		1


	//----- nvinfo : EIATTR_EXTERNS
	.align		4
        /*0024*/ 	.byte	0x04, 0x0f
        /*0026*/ 	.short	(.L_512 - .L_511)


	//   ....[0]....
	.align		4
.L_511:
        /*0028*/ 	.word	index@(__assertfail)


	//----- nvinfo : EIATTR_ANNOTATIONS
	.align		4
.L_512:
        /*002c*/ 	.byte	0x04, 0x55
        /*002e*/ 	.short	(.L_514 - .L_513)


	//   ....[0]....
.L_513:
        /*0030*/ 	.word	0x00000001
        /*0034*/ 	.byte	0xb0, 0xf9, 0x00, 0x00, 0x01, 0x00, 0x00, 0x00, 0xb0, 0xfa, 0x00, 0x00, 0x01, 0x00, 0x00, 0x00
        /*0044*/ 	.byte	0xf0, 0x01, 0x01, 0x00, 0x01, 0x00, 0x00, 0x00, 0x20, 0x02, 0x01, 0x00, 0x01, 0x00, 0x00, 0x00
        /*0054*/ 	.byte	0x10, 0x10, 0x01, 0x00, 0x01, 0x00, 0x00, 0x00, 0x20, 0x10, 0x01, 0x00, 0x01, 0x00, 0x00, 0x00
        /*0064*/ 	.byte	0x80, 0x1e, 0x01, 0x00, 0x01, 0x00, 0x00, 0x00, 0x90, 0x1e, 0x01, 0x00, 0x01, 0x00, 0x00, 0x00
        /*0074*/ 	.byte	0x10, 0x27, 0x01, 0x00, 0x01, 0x00, 0x00, 0x00, 0x30, 0x27, 0x01, 0x00, 0x01, 0x00, 0x00, 0x00
        /*0084*/ 	.byte	0x70, 0x28, 0x01, 0x00, 0x01, 0x00, 0x00, 0x00, 0x90, 0x28, 0x01, 0x00, 0x01, 0x00, 0x00, 0x00
        /*0094*/ 	.byte	0x80, 0x43, 0x01, 0x00


	//----- nvinfo : EIATTR_MERCURY_ISA_VERSION
	.align		4
.L_514:
        /*0098*/ 	.byte	0x03, 0x5f
        /*009a*/ 	.short	0x0101


	//----- nvinfo : EIATTR_INT_WARP_WIDE_INSTR_OFFSETS
	.align		4
        /*009c*/ 	.byte	0x04, 0x31
        /*009e*/ 	.short	(.L_516 - .L_515)


	//   ....[0]....
.L_515:
        /*00a0*/ 	.word	0x000000c0


	//   ....[1]....
        /*00a4*/ 	.word	0x000000d0


	//   ....[2]....
        /*00a8*/ 	.word	0x000000e0


	//   ....[3]....
        /*00ac*/ 	.word	0x00000180


	//   ....[4]....
        /*00b0*/ 	.word	0x00010730


	//   ....[5]....
        /*00b4*/ 	.word	0x000107c0


	//   ....[6]....
        /*00b8*/ 	.word	0x00014110


	//   ....[7]....
        /*00bc*/ 	.word	0x000141a0


	//----- nvinfo : EIATTR_COOP_GROUP_MASK_REGIDS
	.align		4
.L_516:
        /*00c0*/ 	.byte	0x04, 0x29
        /*00c2*/ 	.short	(.L_518 - .L_517)


	//   ....[0]....
.L_517:
        /*00c4*/ 	.word	0xffffffff


	//   ....[1]....
        /*00c8*/ 	.word	0xffffffff


	//   ....[2]....
        /*00cc*/ 	.word	0xffffffff


	//   ....[3]....
        /*00d0*/ 	.word	0xffffffff


	//   ....[4]....
        /*00d4*/ 	.word	0xffffffff


	//   ....[5]....
        /*00d8*/ 	.word	0xffffffff


	//   ....[6]....
        /*00dc*/ 	.word	0xffffffff


	//   ....[7]....
        /*00e0*/ 	.word	0xffffffff


	//   ....[8]....
        /*00e4*/ 	.word	0xffffffff


	//   ....[9]....
        /*00e8*/ 	.word	0xffffffff


	//   ....[10]....
        /*00ec*/ 	.word	0xffffffff


	//   ....[11]....
        /*00f0*/ 	.word	0xffffffff


	//   ....[12]....
        /*00f4*/ 	.word	0xffffffff


	//   ....[13]....
        /*00f8*/ 	.word	0xffffffff


	//   ....[14]....
        /*00fc*/ 	.word	0xffffffff


	//   ....[15]....
        /*0100*/ 	.word	0xffffffff


	//   ....[16]....
        /*0104*/ 	.word	0xffffffff


	//   ....[17]....
        /*0108*/ 	.word	0xffffffff


	//   ....[18]....
        /*010c*/ 	.word	0xffffffff


	//   ....[19]....
        /*0110*/ 	.word	0xffffffff


	//   ....[20]....
        /*0114*/ 	.word	0xffffffff


	//   ....[21]....
        /*0118*/ 	.word	0xffffffff


	//   ....[22]....
        /*011c*/ 	.word	0xffffffff


	//   ....[23]....
        /*0120*/ 	.word	0xffffffff


	//   ....[24]....
        /*0124*/ 	.word	0xffffffff


	//   ....[25]....
        /*0128*/ 	.word	0xffffffff


	//   ....[26]....
        /*012c*/ 	.word	0xffffffff


	//   ....[27]....
        /*0130*/ 	.word	0xffffffff


	//   ....[28]....
        /*0134*/ 	.word	0xffffffff


	//   ....[29]....
        /*0138*/ 	.word	0xffffffff


	//   ....[30]....
        /*013c*/ 	.word	0xffffffff


	//   ....[31]....
        /*0140*/ 	.word	0xffffffff


	//   ....[32]....
        /*0144*/ 	.word	0xffffffff


	//   ....[33]....
        /*0148*/ 	.word	0xffffffff


	//   ....[34]....
        /*014c*/ 	.word	0xffffffff


	//   ....[35]....
        /*0150*/ 	.word	0xffffffff


	//   ....[36]....
        /*0154*/ 	.word	0xffffffff


	//   ....[37]....
        /*0158*/ 	.word	0xffffffff


	//   ....[38]....
        /*015c*/ 	.word	0xffffffff


	//   ....[39]....
        /*0160*/ 	.word	0xffffffff


	//   ....[40]....
        /*0164*/ 	.word	0xffffffff


	//   ....[41]....
        /*0168*/ 	.word	0xffffffff


	//   ....[42]....
        /*016c*/ 	.word	0xffffffff


	//   ....[43]....
        /*0170*/ 	.word	0xffffffff


	//   ....[44]....
        /*0174*/ 	.word	0xffffffff


	//   ....[45]....
        /*0178*/ 	.word	0xffffffff


	//   ....[46]....
        /*017c*/ 	.word	0xffffffff


	//   ....[47]....
        /*0180*/ 	.word	0xffffffff


	//   ....[48]....
        /*0184*/ 	.word	0xffffffff


	//   ....[49]....
        /*0188*/ 	.word	0xffffffff


	//   ....[50]....
        /*018c*/ 	.word	0xffffffff


	//   ....[51]....
        /*0190*/ 	.word	0xffffffff


	//   ....[52]....
        /*0194*/ 	.word	0xffffffff


	//   ....[53]....
        /*0198*/ 	.word	0xffffffff


	//   ....[54]....
        /*019c*/ 	.word	0xffffffff


	//   ....[55]....
        /*01a0*/ 	.word	0xffffffff


	//   ....[56]....
        /*01a4*/ 	.word	0xffffffff


	//   ....[57]....
        /*01a8*/ 	.word	0xffffffff


	//   ....[58]....
        /*01ac*/ 	.word	0xffffffff


	//   ....[59]....
        /*01b0*/ 	.word	0xffffffff


	//   ....[60]....
        /*01b4*/ 	.word	0xffffffff


	//   ....[61]....
        /*01b8*/ 	.word	0xffffffff


	//   ....[62]....
        /*01bc*/ 	.word	0xffffffff


	//   ....[63]....
        /*01c0*/ 	.word	0xffffffff


	//   ....[64]....
        /*01c4*/ 	.word	0xffffffff


	//   ....[65]....
        /*01c8*/ 	.word	0xffffffff


	//   ....[66]....
        /*01cc*/ 	.word	0xffffffff


	//   ....[67]....
        /*01d0*/ 	.word	0xffffffff


	//   ....[68]....
        /*01d4*/ 	.word	0xffffffff


	//   ....[69]....
        /*01d8*/ 	.word	0xffffffff


	//   ....[70]....
        /*01dc*/ 	.word	0xffffffff


	//   ....[71]....
        /*01e0*/ 	.word	0xffffffff


	//   ....[72]....
        /*01e4*/ 	.word	0xffffffff


	//   ....[73]....
        /*01e8*/ 	.word	0xffffffff


	//   ....[74]....
        /*01ec*/ 	.word	0xffffffff


	//   ....[75]....
        /*01f0*/ 	.word	0xffffffff


	//   ....[76]....
        /*01f4*/ 	.word	0xffffffff


	//   ....[77]....
        /*01f8*/ 	.word	0xffffffff


	//   ....[78]....
        /*01fc*/ 	.word	0xffffffff


	//   ....[79]....
        /*0200*/ 	.word	0xffffffff


	//   ....[80]....
        /*0204*/ 	.word	0xffffffff


	//   ....[81]....
        /*0208*/ 	.word	0xffffffff


	//   ....[82]....
        /*020c*/ 	.word	0xffffffff


	//   ....[83]....
        /*0210*/ 	.word	0xffffffff


	//   ....[84]....
        /*0214*/ 	.word	0xffffffff


	//   ....[85]....
        /*0218*/ 	.word	0xffffffff


	//   ....[86]....
        /*021c*/ 	.word	0xffffffff


	//   ....[87]....
        /*0220*/ 	.word	0xffffffff


	//   ....[88]....
        /*0224*/ 	.word	0xffffffff


	//   ....[89]....
        /*0228*/ 	.word	0xffffffff


	//   ....[90]....
        /*022c*/ 	.word	0xffffffff


	//   ....[91]....
        /*0230*/ 	.word	0xffffffff


	//   ....[92]....
        /*0234*/ 	.word	0xffffffff


	//   ....[93]....
        /*0238*/ 	.word	0xffffffff


	//   ....[94]....
        /*023c*/ 	.word	0xffffffff


	//   ....[95]....
        /*0240*/ 	.word	0xffffffff


	//   ....[96]....
        /*0244*/ 	.word	0xffffffff


	//   ....[97]....
        /*0248*/ 	.word	0xffffffff


	//   ....[98]....
        /*024c*/ 	.word	0x0500000f


	//   ....[99]....
        /*0250*/ 	.word	0x0500000f


	//   ....[100]....
        /*0254*/ 	.word	0x0500000f


	//   ....[101]....
        /*0258*/ 	.word	0x0500000f


	//   ....[102]....
        /*025c*/ 	.word	0x0500000f


	//   ....[103]....
        /*0260*/ 	.word	0x0500000f


	//   ....[104]....
        /*0264*/ 	.word	0x0500000f


	//   ....[105]....
        /*0268*/ 	.word	0x0500000f


	//   ....[106]....
        /*026c*/ 	.word	0x0500000f


	//   ....[107]....
        /*0270*/ 	.word	0x0500000f


	//   ....[108]....
        /*0274*/ 	.word	0x0500000f


	//   ....[109]....
        /*0278*/ 	.word	0x0500000f


	//   ....[110]....
        /*027c*/ 	.word	0x0500000f


	//   ....[111]....
        /*0280*/ 	.word	0x0500000f


	//   ....[112]....
        /*0284*/ 	.word	0x0500000f


	//   ....[113]....
        /*0288*/ 	.word	0x0500000f


	//   ....[114]....
        /*028c*/ 	.word	0x0500000f


	//   ....[115]....
        /*0290*/ 	.word	0x0500000f


	//   ....[116]....
        /*0294*/ 	.word	0x0500000f


	//   ....[117]....
        /*0298*/ 	.word	0x0500000f


	//   ....[118]....
        /*029c*/ 	.word	0x0500000f


	//   ....[119]....
        /*02a0*/ 	.word	0x0500000f


	//   ....[120]....
        /*02a4*/ 	.word	0x0500000f


	//   ....[121]....
        /*02a8*/ 	.word	0x0500000f


	//   ....[122]....
        /*02ac*/ 	.word	0x0500000f


	//   ....[123]....
        /*02b0*/ 	.word	0x0500000f


	//   ....[124]....
        /*02b4*/ 	.word	0x0500000f


	//   ....[125]....
        /*02b8*/ 	.word	0x0500000f


	//   ....[126]....
        /*02bc*/ 	.word	0x0500000f


	//   ....[127]....
        /*02c0*/ 	.word	0x0500000f


	//   ....[128]....
        /*02c4*/ 	.word	0x0500000f


	//   ....[129]....
        /*02c8*/ 	.word	0x0500000f


	//   ....[130]....
        /*02cc*/ 	.word	0x0500000f


	//   ....[131]....
        /*02d0*/ 	.word	0x0500000f


	//   ....[132]....
        /*02d4*/ 	.word	0x0500000f


	//   ....[133]....
        /*02d8*/ 	.word	0x0500000f


	//   ....[134]....
        /*02dc*/ 	.word	0x0500000f


	//   ....[135]....
        /*02e0*/ 	.word	0x0500000f


	//   ....[136]....
        /*02e4*/ 	.word	0x0500000f


	//   ....[137]....
        /*02e8*/ 	.word	0x0500000f


	//   ....[138]....
        /*02ec*/ 	.word	0x0500000f


	//   ....[139]....
        /*02f0*/ 	.word	0x0500000f


	//   ....[140]....
        /*02f4*/ 	.word	0x0500000f


	//   ....[141]....
        /*02f8*/ 	.word	0x0500000f


	//   ....[142]....
        /*02fc*/ 	.word	0x0500000f


	//   ....[143]....
        /*0300*/ 	.word	0x0500000f


	//   ....[144]....
        /*0304*/ 	.word	0x0500000f


	//   ....[145]....
        /*0308*/ 	.word	0x0500000f


	//   ....[146]....
        /*030c*/ 	.word	0x0500000f


	//   ....[147]....
        /*0310*/ 	.word	0x0500000f


	//   ....[148]....
        /*0314*/ 	.word	0x0500000f


	//----- nvinfo : EIATTR_COOP_GROUP_INSTR_OFFSETS
	.align		4
.L_518:
        /*0318*/ 	.byte	0x04, 0x28
        /*031a*/ 	.short	(.L_520 - .L_519)


	//   ....[0]....
.L_519:
        /*031c*/ 	.word	0x00000080


	//   ....[1]....
        /*0320*/ 	.word	0x00000090


	//   ....[2]....
        /*0324*/ 	.word	0x000002b0


	//   ....[3]....
        /*0328*/ 	.word	0x00000410


	//   ....[4]....
        /*032c*/ 	.word	0x00000530


	//   ....[5]....
        /*0330*/ 	.word	0x00000690


	//   ....[6]....
        /*0334*/ 	.word	0x00001860


	//   ....[7]....
        /*0338*/ 	.word	0x000035b0


	//   ....[8]....
        /*033c*/ 	.word	0x00004540


	//   ....[9]....
        /*0340*/ 	.word	0x00005200


	//   ....[10]....
        /*0344*/ 	.word	0x00005220


	//   ....[11]....
        /*0348*/ 	.word	0x00005570


	//   ....[12]....
        /*034c*/ 	.word	0x000056a0


	//   ....[13]....
        /*0350*/ 	.word	0x000058d0


	//   ....[14]....
        /*0354*/ 	.word	0x00005a00


	//   ....[15]....
        /*0358*/ 	.word	0x00006250


	//   ....[16]....
        /*035c*/ 	.word	0x00006fd0


	//   ....[17]....
        /*0360*/ 	.word	0x00007c10


	//   ....[18]....
        /*0364*/ 	.word	0x00007c30


	//   ....[19]....
        /*0368*/ 	.word	0x00007f60


	//   ....[20]....
        /*036c*/ 	.word	0x00008060


	//   ....[21]....
        /*0370*/ 	.word	0x000083d0


	//   ....[22]....
        /*0374*/ 	.word	0x00008440


	//   ....[23]....
        /*0378*/ 	.word	0x00009590


	//   ....[24]....
        /*037c*/ 	.word	0x0000a260


	//   ....[25]....
        /*0380*/ 	.word	0x0000af50


	//   ....[26]....
        /*0384*/ 	.word	0x0000af80


	//   ....[27]....
        /*0388*/ 	.word	0x0000b1c0


	//   ....[28]....
        /*038c*/ 	.word	0x0000b390


	//   ....[29]....
        /*0390*/ 	.word	0x0000c300


	//   ....[30]....
        /*0394*/ 	.word	0x0000c3d0


	//   ....[31]....
        /*0398*/ 	.word	0x0000c400


	//   ....[32]....
        /*039c*/ 	.word	0x0000c460


	//   ....[33]....
        /*03a0*/ 	.word	0x0000c480


	//   ....[34]....
        /*03a4*/ 	.word	0x0000d680


	//   ....[35]....
        /*03a8*/ 	.word	0x0000e1c0


	//   ....[36]....
        /*03ac*/ 	.word	0x0000e1f0


	//   ....[37]....
        /*03b0*/ 	.word	0x0000e220


	//   ....[38]....
        /*03b4*/ 	.word	0x0000e240


	//   ....[39]....
        /*03b8*/ 	.word	0x0000e880


	//   ....[40]....
        /*03bc*/ 	.word	0x0000e8a0


	//   ....[41]....
        /*03c0*/ 	.word	0x0000ead0


	//   ....[42]....
        /*03c4*/ 	.word	0x0000eaf0


	//   ....[43]....
        /*03c8*/ 	.word	0x0000f470


	//   ....[44]....
        /*03cc*/ 	.word	0x0000f490


	//   ....[45]....
        /*03d0*/ 	.word	0x0000f6d0


	//   ....[46]....
        /*03d4*/ 	.word	0x0000f6f0


	//   ....[47]....
        /*03d8*/ 	.word	0x0000f9e0


	//   ....[48]....
        /*03dc*/ 	.word	0x000111d0


	//   ....[49]....
        /*03e0*/ 	.word	0x000111f0


	//   ....[50]....
        /*03e4*/ 	.word	0x00011210


	//   ....[51]....
        /*03e8*/ 	.word	0x00011260


	//   ....[52]....
        /*03ec*/ 	.word	0x00011290


	//   ....[53]....
        /*03f0*/ 	.word	0x000112e0


	//   ....[54]....
        /*03f4*/ 	.word	0x00011310


	//   ....[55]....
        /*03f8*/ 	.word	0x00011320


	//   ....[56]....
        /*03fc*/ 	.word	0x000119e0


	//   ....[57]....
        /*0400*/ 	.word	0x00011a10


	//   ....[58]....
        /*0404*/ 	.word	0x00011a60


	//   ....[59]....
        /*0408*/ 	.word	0x00011ad0


	//   ....[60]....
        /*040c*/ 	.word	0x00011af0


	//   ....[61]....
        /*0410*/ 	.word	0x00011b70


	//   ....[62]....
        /*0414*/ 	.word	0x00011b90


	//   ....[63]....
        /*0418*/ 	.word	0x00011bb0


	//   ....[64]....
        /*041c*/ 	.word	0x000121b0


	//   ....[65]....
        /*0420*/ 	.word	0x000121e0


	//   ....[66]....
        /*0424*/ 	.word	0x00012240


	//   ....[67]....
        /*0428*/ 	.word	0x00012330


	//   ....[68]....
        /*042c*/ 	.word	0x00012350


	//   ....[69]....
        /*0430*/ 	.word	0x00012450


	//   ....[70]....
        /*0434*/ 	.word	0x00012460


	//   ....[71]....
        /*0438*/ 	.word	0x00012490


	//   ....[72]....
        /*043c*/ 	.word	0x00012a60


	//   ....[73]....
        /*0440*/ 	.word	0x00012a90


	//   ....[74]....
        /*0444*/ 	.word	0x00012ac0


	//   ....[75]....
        /*0448*/ 	.word	0x00012b20


	//   ....[76]....
        /*044c*/ 	.word	0x00012c70


	//   ....[77]....
        /*0450*/ 	.word	0x00012c90


	//   ....[78]....
        /*0454*/ 	.word	0x00012ca0


	//   ....[79]....
        /*0458*/ 	.word	0x00012df0


	//   ....[80]....
        /*045c*/ 	.word	0x00013670


	//   ....[81]....
        /*0460*/ 	.word	0x00013690


	//   ....[82]....
        /*0464*/ 	.word	0x000136e0


	//   ....[83]....
        /*0468*/ 	.word	0x000136f0


	//   ....[84]....
        /*046c*/ 	.word	0x00013730


	//   ....[85]....
        /*0470*/ 	.word	0x00013740


	//   ....[86]....
        /*0474*/ 	.word	0x00013750


	//   ....[87]....
        /*0478*/ 	.word	0x00013790


	//   ....[88]....
        /*047c*/ 	.word	0x00013ab0


	//   ....[89]....
        /*0480*/ 	.word	0x00013af0


	//   ....[90]....
        /*0484*/ 	.word	0x00013b10


	//   ....[91]....
        /*0488*/ 	.word	0x00013b80


	//   ....[92]....
        /*048c*/ 	.word	0x00013ba0


	//   ....[93]....
        /*0490*/ 	.word	0x00013bc0


	//   ....[94]....
        /*0494*/ 	.word	0x00013c60


	//   ....[95]....
        /*0498*/ 	.word	0x00013c80


	//   ....[96]....
        /*049c*/ 	.word	0x000142c0


	//   ....[97]....
        /*04a0*/ 	.word	0x000144a0


	//   ....[98]....
        /*04a4*/ 	.word	0x00014a20


	//   ....[99]....
        /*04a8*/ 	.word	0x00014b00


	//   ....[100]....
        /*04ac*/ 	.word	0x00014ba0


	//   ....[101]....
        /*04b0*/ 	.word	0x00014c00


	//   ....[102]....
        /*04b4*/ 	.word	0x00014cc0


	//   ....[103]....
        /*04b8*/ 	.word	0x00014d30


	//   ....[104]....
        /*04bc*/ 	.word	0x00014df0


	//   ....[105]....
        /*04c0*/ 	.word	0x00014e60


	//   ....[106]....
        /*04c4*/ 	.word	0x00014f10


	//   ....[107]....
        /*04c8*/ 	.word	0x00014fb0


	//   ....[108]....
        /*04cc*/ 	.word	0x00015040


	//   ....[109]....
        /*04d0*/ 	.word	0x000150a0


	//   ....[110]....
        /*04d4*/ 	.word	0x00015180


	//   ....[111]....
        /*04d8*/ 	.word	0x000151f0


	//   ....[112]....
        /*04dc*/ 	.word	0x000152d0


	//   ....[113]....
        /*04e0*/ 	.word	0x00015330


	//   ....[114]....
        /*04e4*/ 	.word	0x000153e0


	//   ....[115]....
        /*04e8*/ 	.word	0x00015470


	//   ....[116]....
        /*04ec*/ 	.word	0x00015520


	//   ....[117]....
        /*04f0*/ 	.word	0x00015620


	//   ....[118]....
        /*04f4*/ 	.word	0x00015710


	//   ....[119]....
        /*04f8*/ 	.word	0x000158c0


	//   ....[120]....
        /*04fc*/ 	.word	0x00015910


	//   ....[121]....
        /*0500*/ 	.word	0x00015a20


	//   ....[122]....
        /*0504*/ 	.word	0x00015b00


	//   ....[123]....
        /*0508*/ 	.word	0x00015c70


	//   ....[124]....
        /*050c*/ 	.word	0x00015d70


	//   ....[125]....
        /*0510*/ 	.word	0x00015f90


	//   ....[126]....
        /*0514*/ 	.word	0x00015fe0


	//   ....[127]....
        /*0518*/ 	.word	0x000161a0


	//   ....[128]....
        /*051c*/ 	.word	0x000161f0


	//   ....[129]....
        /*0520*/ 	.word	0x000163b0


	//   ....[130]....
        /*0524*/ 	.word	0x00016400


	//   ....[131]....
        /*0528*/ 	.word	0x000164e0


	//   ....[132]....
        /*052c*/ 	.word	0x00016580


	//   ....[133]....
        /*0530*/ 	.word	0x000165e0


	//   ....[134]....
        /*0534*/ 	.word	0x00016690


	//   ....[135]....
        /*0538*/ 	.word	0x000166f0


	//   ....[136]....
        /*053c*/ 	.word	0x000167a0


	//   ....[137]....
        /*0540*/ 	.word	0x00016800


	//   ....[138]....
        /*0544*/ 	.word	0x000168b0


	//   ....[139]....
        /*0548*/ 	.word	0x000169a0


	//   ....[140]....
        /*054c*/ 	.word	0x00016a80


	//   ....[141]....
        /*0550*/ 	.word	0x00016b60


	//   ....[142]....
        /*0554*/ 	.word	0x00016c70


	//   ....[143]....
        /*0558*/ 	.word	0x00016d90


	//   ....[144]....
        /*055c*/ 	.word	0x00016e70


	//   ....[145]....
        /*0560*/ 	.word	0x00016f80


	//   ....[146]....
        /*0564*/ 	.word	0x00017060


	//   ....[147]....
        /*0568*/ 	.word	0x000170f0


	//   ....[148]....
        /*056c*/ 	.word	0x00017210


	//----- nvinfo : EIATTR_REG_RECONFIG
	.align		4
.L_520:
        /*0570*/ 	.byte	0x01, 0x54
	.zero		2


	//----- nvinfo : EIATTR_SYSCALL_OFFSETS
	.align		4
        /*0574*/ 	.byte	0x04, 0x46
        /*0576*/ 	.short	(.L_522 - .L_521)


	//   ....[0]....
.L_521:
        /*0578*/ 	.word	0x00003760


	//   ....[1]....
        /*057c*/ 	.word	0x00010920


	//   ....[2]....
        /*0580*/ 	.word	0x00010a70


	//   ....[3]....
        /*0584*/ 	.word	0x00010b60


	//   ....[4]....
        /*0588*/ 	.word	0x00011620


	//   ....[5]....
        /*058c*/ 	.word	0x00011e60


	//----- nvinfo : EIATTR_MBARRIER_INSTR_OFFSETS
	.align		4
.L_522:
        /*0590*/ 	.byte	0x04, 0x39
        /*0592*/ 	.short	(.L_524 - .L_523)


	//   ....[0]....
.L_523:
        /*0594*/ 	.word	0x00000190
        /*0598*/ 	.word	0x000000ff
        /*059c*/ 	.word	0x00038800
        /*05a0*/ 	.short	0x0100
        /*05a2*/ 	.byte	0x08
	.zero		1


	//   ....[1]....
        /*05a4*/ 	.word	0x000001a0
        /*05a8*/ 	.word	0x000000ff
        /*05ac*/ 	.word	0x00038810
        /*05b0*/ 	.short	0x0100
        /*05b2*/ 	.byte	0x08
	.zero		1


	//   ....[2]....
        /*05b4*/ 	.word	0x000001b0
        /*05b8*/ 	.word	0x000000ff
        /*05bc*/ 	.word	0x00038820
        /*05c0*/ 	.short	0x0100
        /*05c2*/ 	.byte	0x08
	.zero		1


	//   ....[3]....
        /*05c4*/ 	.word	0x00000260
        /*05c8*/ 	.word	0x000000ff
        /*05cc*/ 	.word	0x00038830
        /*05d0*/ 	.short	0x0100
        /*05d2*/ 	.byte	0x06
	.zero		1


	//   ....[4]....
        /*05d4*/ 	.word	0x00000270
        /*05d8*/ 	.word	0x000000ff
        /*05dc*/ 	.word	0x00038840
        /*05e0*/ 	.short	0x0100
        /*05e2*/ 	.byte	0x06
	.zero		1


	//   ....[5]....
        /*05e4*/ 	.word	0x00000280
        /*05e8*/ 	.word	0x000000ff
        /*05ec*/ 	.word	0x00038838
        /*05f0*/ 	.short	0x0100
        /*05f2*/ 	.byte	0x06
	.zero		1


	//   ....[6]....
        /*05f4*/ 	.word	0x00000290
        /*05f8*/ 	.word	0x000000ff
        /*05fc*/ 	.word	0x00038848
        /*0600*/ 	.short	0x0100
        /*0602*/ 	.byte	0x06
	.zero		1


	//   ....[7]....
        /*0604*/ 	.word	0x000003c0
        /*0608*/ 	.word	0x000000ff
        /*060c*/ 	.word	0x00038850
        /*0610*/ 	.short	0x0100
        /*0612*/ 	.byte	0x08
	.zero		1


	//   ....[8]....
        /*0614*/ 	.word	0x000003d0
        /*0618*/ 	.word	0x000000ff
        /*061c*/ 	.word	0x00038860
        /*0620*/ 	.short	0x0100
        /*0622*/ 	.byte	0x08
	.zero		1


	//   ....[9]....
        /*0624*/ 	.word	0x000003e0
        /*0628*/ 	.word	0x000000ff
        /*062c*/ 	.word	0x00038858
        /*0630*/ 	.short	0x0100
        /*0632*/ 	.byte	0x08
	.zero		1


	//   ....[10]....
        /*0634*/ 	.word	0x000003f0
        /*0638*/ 	.word	0x000000ff
        /*063c*/ 	.word	0x00038868
        /*0640*/ 	.short	0x0100
        /*0642*/ 	.byte	0x08
	.zero		1


	//   ....[11]....
        /*0644*/ 	.word	0x000004e0
        /*0648*/ 	.word	0x000000ff
        /*064c*/ 	.word	0x00038870
        /*0650*/ 	.short	0x0100
        /*0652*/ 	.byte	0x06
	.zero		1


	//   ....[12]....
        /*0654*/ 	.word	0x000004f0
        /*0658*/ 	.word	0x000000ff
        /*065c*/ 	.word	0x00038880
        /*0660*/ 	.short	0x0100
        /*0662*/ 	.byte	0x06
	.zero		1


	//   ....[13]....
        /*0664*/ 	.word	0x00000500
        /*0668*/ 	.word	0x000000ff
        /*066c*/ 	.word	0x00038878
        /*0670*/ 	.short	0x0100
        /*0672*/ 	.byte	0x06
	.zero		1


	//   ....[14]....
        /*0674*/ 	.word	0x00000510
        /*0678*/ 	.word	0x000000ff
        /*067c*/ 	.word	0x00038888
        /*0680*/ 	.short	0x0100
        /*0682*/ 	.byte	0x06
	.zero		1


	//   ....[15]....
        /*0684*/ 	.word	0x00000640
        /*0688*/ 	.word	0x000000ff
        /*068c*/ 	.word	0x00038890
        /*0690*/ 	.short	0x0100
        /*0692*/ 	.byte	0x08
	.zero		1


	//   ....[16]....
        /*0694*/ 	.word	0x00000650
        /*0698*/ 	.word	0x000000ff
        /*069c*/ 	.word	0x000388a0
        /*06a0*/ 	.short	0x0100
        /*06a2*/ 	.byte	0x08
	.zero		1


	//   ....[17]....
        /*06a4*/ 	.word	0x00000660
        /*06a8*/ 	.word	0x000000ff
        /*06ac*/ 	.word	0x00038898
        /*06b0*/ 	.short	0x0100
        /*06b2*/ 	.byte	0x08
	.zero		1


	//   ....[18]....
        /*06b4*/ 	.word	0x00000670
        /*06b8*/ 	.word	0x000000ff
        /*06bc*/ 	.word	0x000388a8
        /*06c0*/ 	.short	0x0100
        /*06c2*/ 	.byte	0x08
	.zero		1


	//   ....[19]....
        /*06c4*/ 	.word	0x000007b0
        /*06c8*/ 	.word	0x000000ff
        /*06cc*/ 	.word	0x000388b0
        /*06d0*/ 	.short	0x0100
        /*06d2*/ 	.byte	0x08
	.zero		1


	//   ....[20]....
        /*06d4*/ 	.word	0x000007c0
        /*06d8*/ 	.word	0x000000ff
        /*06dc*/ 	.word	0x000388c0
        /*06e0*/ 	.short	0x0100
        /*06e2*/ 	.byte	0x08
	.zero		1


	//   ....[21]....
        /*06e4*/ 	.word	0x000007d0
        /*06e8*/ 	.word	0x000000ff
        /*06ec*/ 	.word	0x000388b8
        /*06f0*/ 	.short	0x0100
        /*06f2*/ 	.byte	0x08
	.zero		1


	//   ....[22]....
        /*06f4*/ 	.word	0x000007e0
        /*06f8*/ 	.word	0x000000ff
        /*06fc*/ 	.word	0x000388c8
        /*0700*/ 	.short	0x0100
        /*0702*/ 	.byte	0x08
	.zero		1


	//   ....[23]....
        /*0704*/ 	.word	0x00001c30
        /*0708*/ 	.word	0x00000000
        /*070c*/ 	.word	0x00000000
        /*0710*/ 	.short	0x0101
        /*0712*/ 	.byte	0x3f
	.zero		1


	//   ....[24]....
        /*0714*/ 	.word	0x00002730
        /*0718*/ 	.word	0x00000000
        /*071c*/ 	.word	0x00000000
        /*0720*/ 	.short	0x0101
        /*0722*/ 	.byte	0x3f
	.zero		1


	//   ....[25]....
        /*0724*/ 	.word	0x000037e0
        /*0728*/ 	.word	0x00000011
        /*072c*/ 	.word	0x00038800
        /*0730*/ 	.short	0x010a
        /*0732*/ 	.byte	0x3f
	.zero		1


	//   ....[26]....
        /*0734*/ 	.word	0x00003840
        /*0738*/ 	.word	0x00000009
        /*073c*/ 	.word	0x00038830
        /*0740*/ 	.short	0x010a
        /*0742*/ 	.byte	0x3f
	.zero		1


	//   ....[27]....
        /*0744*/ 	.word	0x000038b0
        /*0748*/ 	.word	0x00000009
        /*074c*/ 	.word	0x00038830
        /*0750*/ 	.short	0x010a
        /*0752*/ 	.byte	0x3f
	.zero		1


	//   ....[28]....
        /*0754*/ 	.word	0x00003b30
        /*0758*/ 	.word	0x00000011
        /*075c*/ 	.word	0x00038810
        /*0760*/ 	.short	0x010a
        /*0762*/ 	.byte	0x3f
	.zero		1


	//   ....[29]....
        /*0764*/ 	.word	0x00003b70
        /*0768*/ 	.word	0x00000009
        /*076c*/ 	.word	0x00038850
        /*0770*/ 	.short	0x010a
        /*0772*/ 	.byte	0x3f
	.zero		1


	//   ....[30]....
        /*0774*/ 	.word	0x00003c40
        /*0778*/ 	.word	0x00000009
        /*077c*/ 	.word	0x00038850
        /*0780*/ 	.short	0x010a
        /*0782*/ 	.byte	0x3f
	.zero		1


	//   ....[31]....
        /*0784*/ 	.word	0x00005c20
        /*0788*/ 	.word	0x00000018
        /*078c*/ 	.word	0x00000000
        /*0790*/ 	.short	0x0101
        /*0792*/ 	.byte	0x3f
	.zero		1


	//   ....[32]....
        /*0794*/ 	.word	0x00006380
        /*0798*/ 	.word	0x0000000a
        /*079c*/ 	.word	0x00000000
        /*07a0*/ 	.short	0x0101
        /*07a2*/ 	.byte	0x3f
	.zero		1


	//   ....[33]....
        /*07a4*/ 	.word	0x000064d0
        /*07a8*/ 	.word	0x00000009
        /*07ac*/ 	.word	0x00038830
        /*07b0*/ 	.short	0x010a
        /*07b2*/ 	.byte	0x3f
	.zero		1


	//   ....[34]....
        /*07b4*/ 	.word	0x00006520
        /*07b8*/ 	.word	0x00000009
        /*07bc*/ 	.word	0x00038830
        /*07c0*/ 	.short	0x010a
        /*07c2*/ 	.byte	0x3f
	.zero		1


	//   ....[35]....
        /*07c4*/ 	.word	0x000066a0
        /*07c8*/ 	.word	0x00000009
        /*07cc*/ 	.word	0x00038850
        /*07d0*/ 	.short	0x010a
        /*07d2*/ 	.byte	0x3f
	.zero		1


	//   ....[36]....
        /*07d4*/ 	.word	0x000066f0
        /*07d8*/ 	.word	0x00000009
        /*07dc*/ 	.word	0x00038850
        /*07e0*/ 	.short	0x010a
        /*07e2*/ 	.byte	0x3f
	.zero		1


	//   ....[37]....
        /*07e4*/ 	.word	0x00008680
        /*07e8*/ 	.word	0x00000098
        /*07ec*/ 	.word	0x00000000
        /*07f0*/ 	.short	0x0101
        /*07f2*/ 	.byte	0x3f
	.zero		1


	//   ....[38]....
        /*07f4*/ 	.word	0x00009640
        /*07f8*/ 	.word	0x0000000a
        /*07fc*/ 	.word	0x00000000
        /*0800*/ 	.short	0x0101
        /*0802*/ 	.byte	0x3f
	.zero		1


	//   ....[39]....
        /*0804*/ 	.word	0x00009760
        /*0808*/ 	.word	0x00000009
        /*080c*/ 	.word	0x00038830
        /*0810*/ 	.short	0x010a
        /*0812*/ 	.byte	0x3f
	.zero		1


	//   ....[40]....
        /*0814*/ 	.word	0x000097b0
        /*0818*/ 	.word	0x00000009
        /*081c*/ 	.word	0x00038830
        /*0820*/ 	.short	0x010a
        /*0822*/ 	.byte	0x3f
	.zero		1


	//   ....[41]....
        /*0824*/ 	.word	0x00009930
        /*0828*/ 	.word	0x00000009
        /*082c*/ 	.word	0x00038850
        /*0830*/ 	.short	0x010a
        /*0832*/ 	.byte	0x3f
	.zero		1


	//   ....[42]....
        /*0834*/ 	.word	0x00009980
        /*0838*/ 	.word	0x00000009
        /*083c*/ 	.word	0x00038850
        /*0840*/ 	.short	0x010a
        /*0842*/ 	.byte	0x3f
	.zero		1


	//   ....[43]....
        /*0844*/ 	.word	0x0000b710
        /*0848*/ 	.word	0x0000009a
        /*084c*/ 	.word	0x00000000
        /*0850*/ 	.short	0x0101
        /*0852*/ 	.byte	0x3f
	.zero		1


	//   ....[44]....
        /*0854*/ 	.word	0x0000c3a0
        /*0858*/ 	.word	0x0000000a
        /*085c*/ 	.word	0x00000000
        /*0860*/ 	.short	0x0101
        /*0862*/ 	.byte	0x3f
	.zero		1


	//   ....[45]....
        /*0864*/ 	.word	0x0000e870
        /*0868*/ 	.word	0x00000000
        /*086c*/ 	.word	0x00000000
        /*0870*/ 	.short	0x0101
        /*0872*/ 	.byte	0x3f
	.zero		1


	//   ....[46]....
        /*0874*/ 	.word	0x00010f80
        /*0878*/ 	.word	0x0000001b
        /*087c*/ 	.word	0x00038840
        /*0880*/ 	.short	0x010a
        /*0882*/ 	.byte	0x3f
	.zero		1


	//   ....[47]....
        /*0884*/ 	.word	0x000113f0
        /*0888*/ 	.word	0x0000001b
        /*088c*/ 	.word	0x00038830
        /*0890*/ 	.short	0x0107
        /*0892*/ 	.byte	0x3f
	.zero		1


	//   ....[48]....
        /*0894*/ 	.word	0x000114b0
        /*0898*/ 	.word	0x0000001b
        /*089c*/ 	.word	0x00038830
        /*08a0*/ 	.short	0x0101
        /*08a2*/ 	.byte	0x3f
	.zero		1


	//   ....[49]....
        /*08a4*/ 	.word	0x00011ca0
        /*08a8*/ 	.word	0x00000011
        /*08ac*/ 	.word	0x00038800
        /*08b0*/ 	.short	0x0107
        /*08b2*/ 	.byte	0x3f
	.zero		1


	//   ....[50]....
        /*08b4*/ 	.word	0x00011d30
        /*08b8*/ 	.word	0x00000011
        /*08bc*/ 	.word	0x00038800
        /*08c0*/ 	.short	0x0101
        /*08c2*/ 	.byte	0x3f
	.zero		1


	//   ....[51]....
        /*08c4*/ 	.word	0x000126a0
        /*08c8*/ 	.word	0x00000011
        /*08cc*/ 	.word	0x00038810
        /*08d0*/ 	.short	0x0107
        /*08d2*/ 	.byte	0x3f
	.zero		1


	//   ....[52]....
        /*08d4*/ 	.word	0x00012790
        /*08d8*/ 	.word	0x00000011
        /*08dc*/ 	.word	0x00038810
        /*08e0*/ 	.short	0x0101
        /*08e2*/ 	.byte	0x3f
	.zero		1


	//   ....[53]....
        /*08e4*/ 	.word	0x000127b0
        /*08e8*/ 	.word	0x00000011
        /*08ec*/ 	.word	0x00038820
        /*08f0*/ 	.short	0x010a
        /*08f2*/ 	.byte	0x3f
	.zero		1


	//   ....[54]....
        /*08f4*/ 	.word	0x00012840
        /*08f8*/ 	.word	0x0000001b
        /*08fc*/ 	.word	0x00038860
        /*0900*/ 	.short	0x010a
        /*0902*/ 	.byte	0x3f
	.zero		1


	//   ....[55]....
        /*0904*/ 	.word	0x000130b0
        /*0908*/ 	.word	0x0000001b
        /*090c*/ 	.word	0x00038850
        /*0910*/ 	.short	0x0107
        /*0912*/ 	.byte	0x3f
	.zero		1


	//   ....[56]....
        /*0914*/ 	.word	0x00013180
        /*0918*/ 	.word	0x0000001b
        /*091c*/ 	.word	0x00038850
        /*0920*/ 	.short	0x0101
        /*0922*/ 	.byte	0x3f
	.zero		1


	//   ....[57]....
        /*0924*/ 	.word	0x000134d0
        /*0928*/ 	.word	0x00000008
        /*092c*/ 	.word	0x00038840
        /*0930*/ 	.short	0x010a
        /*0932*/ 	.byte	0x3f
	.zero		1


	//   ....[58]....
        /*0934*/ 	.word	0x00013810
        /*0938*/ 	.word	0x00000008
        /*093c*/ 	.word	0x00038830
        /*0940*/ 	.short	0x0107
        /*0942*/ 	.byte	0x3f
	.zero		1


	//   ....[59]....
        /*0944*/ 	.word	0x000138d0
        /*0948*/ 	.word	0x00000008
        /*094c*/ 	.word	0x00038830
        /*0950*/ 	.short	0x0101
        /*0952*/ 	.byte	0x3f
	.zero		1


	//   ....[60]....
        /*0954*/ 	.word	0x00013900
        /*0958*/ 	.word	0x00000008
        /*095c*/ 	.word	0x00038860
        /*0960*/ 	.short	0x010a
        /*0962*/ 	.byte	0x3f
	.zero		1


	//   ....[61]....
        /*0964*/ 	.word	0x00013f80
        /*0968*/ 	.word	0x00000008
        /*096c*/ 	.word	0x00038850
        /*0970*/ 	.short	0x0107
        /*0972*/ 	.byte	0x3f
	.zero		1


	//   ....[62]....
        /*0974*/ 	.word	0x00014040
        /*0978*/ 	.word	0x00000008
        /*097c*/ 	.word	0x00038850
        /*0980*/ 	.short	0x0101
        /*0982*/ 	.byte	0x3f
	.zero		1


	//   ....[63]....
        /*0984*/ 	.word	0x00014420
        /*0988*/ 	.word	0x00000005
        /*098c*/ 	.word	0x00038820
        /*0990*/ 	.short	0x010a
        /*0992*/ 	.byte	0x3f
	.zero		1


	//   ....[64]....
        /*0994*/ 	.word	0x000145a0
        /*0998*/ 	.word	0x00000003
        /*099c*/ 	.word	0x00038840
        /*09a0*/ 	.short	0x010a
        /*09a2*/ 	.byte	0x3f
	.zero		1


	//   ....[65]....
        /*09a4*/ 	.word	0x00014640
        /*09a8*/ 	.word	0x00000005
        /*09ac*/ 	.word	0x00038840
        /*09b0*/ 	.short	0x010a
        /*09b2*/ 	.byte	0x3f
	.zero		1


	//   ....[66]....
        /*09b4*/ 	.word	0x00014680
        /*09b8*/ 	.word	0x00000003
        /*09bc*/ 	.word	0x00038860
        /*09c0*/ 	.short	0x010a
        /*09c2*/ 	.byte	0x3f
	.zero		1


	//   ....[67]....
        /*09c4*/ 	.word	0x000146c0
        /*09c8*/ 	.word	0x00000005
        /*09cc*/ 	.word	0x00038860
        /*09d0*/ 	.short	0x010a
        /*09d2*/ 	.byte	0x3f
	.zero		1


	//   ....[68]....
        /*09d4*/ 	.word	0x00014720
        /*09d8*/ 	.word	0x00000011
        /*09dc*/ 	.word	0x00038800
        /*09e0*/ 	.short	0x010a
        /*09e2*/ 	.byte	0x3f
	.zero		1


	//   ....[69]....
        /*09e4*/ 	.word	0x00014770
        /*09e8*/ 	.word	0x00000009
        /*09ec*/ 	.word	0x00038830
        /*09f0*/ 	.short	0x010a
        /*09f2*/ 	.byte	0x3f
	.zero		1


	//   ....[70]....
        /*09f4*/ 	.word	0x000147c0
        /*09f8*/ 	.word	0x00000011
        /*09fc*/ 	.word	0x00038810
        /*0a00*/ 	.short	0x010a
        /*0a02*/ 	.byte	0x3f
	.zero		1


	//   ....[71]....
        /*0a04*/ 	.word	0x00014810
        /*0a08*/ 	.word	0x00000009
        /*0a0c*/ 	.word	0x00038850
        /*0a10*/ 	.short	0x010a
        /*0a12*/ 	.byte	0x3f
	.zero		1


	//   ....[72]....
        /*0a14*/ 	.word	0x00014860
        /*0a18*/ 	.word	0x00000009
        /*0a1c*/ 	.word	0x00038830
        /*0a20*/ 	.short	0x010a
        /*0a22*/ 	.byte	0x3f
	.zero		1


	//   ....[73]....
        /*0a24*/ 	.word	0x000148b0
        /*0a28*/ 	.word	0x00000009
        /*0a2c*/ 	.word	0x00038850
        /*0a30*/ 	.short	0x010a
        /*0a32*/ 	.byte	0x3f
	.zero		1


	//   ....[74]....
        /*0a34*/ 	.word	0x00014900
        /*0a38*/ 	.word	0x00000009
        /*0a3c*/ 	.word	0x00038830
        /*0a40*/ 	.short	0x010a
        /*0a42*/ 	.byte	0x3f
	.zero		1


	//   ....[75]....
        /*0a44*/ 	.word	0x00014950
        /*0a48*/ 	.word	0x00000009
        /*0a4c*/ 	.word	0x00038850
        /*0a50*/ 	.short	0x010a
        /*0a52*/ 	.byte	0x3f
	.zero		1


	//   ....[76]....
        /*0a54*/ 	.word	0x00014a50
        /*0a58*/ 	.word	0x0000001b
        /*0a5c*/ 	.word	0x00038840
        /*0a60*/ 	.short	0x010a
        /*0a62*/ 	.byte	0x3f
	.zero		1


	//   ....[77]....
        /*0a64*/ 	.word	0x00015b70
        /*0a68*/ 	.word	0x00000011
        /*0a6c*/ 	.word	0x00038820
        /*0a70*/ 	.short	0x010a
        /*0a72*/ 	.byte	0x3f
	.zero		1


	//   ....[78]....
        /*0a74*/ 	.word	0x00015bc0
        /*0a78*/ 	.word	0x0000001b
        /*0a7c*/ 	.word	0x00038860
        /*0a80*/ 	.short	0x010a
        /*0a82*/ 	.byte	0x3f
	.zero		1


	//   ....[79]....
        /*0a84*/ 	.word	0x00016430
        /*0a88*/ 	.word	0x00000008
        /*0a8c*/ 	.word	0x00038840
        /*0a90*/ 	.short	0x010a
        /*0a92*/ 	.byte	0x3f
	.zero		1


	//   ....[80]....
        /*0a94*/ 	.word	0x000168f0
        /*0a98*/ 	.word	0x00000008
        /*0a9c*/ 	.word	0x00038860
        /*0aa0*/ 	.short	0x010a
        /*0aa2*/ 	.byte	0x3f
	.zero		1


	//   ....[81]....
        /*0aa4*/ 	.word	0x00017130
        /*0aa8*/ 	.word	0x00000005
        /*0aac*/ 	.word	0x00038820
        /*0ab0*/ 	.short	0x010a
        /*0ab2*/ 	.byte	0x3f
	.zero		1


	//   ....[82]....
        /*0ab4*/ 	.word	0x000172d0
        /*0ab8*/ 	.word	0x00000003
        /*0abc*/ 	.word	0x00038840
        /*0ac0*/ 	.short	0x010a
        /*0ac2*/ 	.byte	0x3f
	.zero		1


	//   ....[83]....
        /*0ac4*/ 	.word	0x00017320
        /*0ac8*/ 	.word	0x00000005
        /*0acc*/ 	.word	0x00038840
        /*0ad0*/ 	.short	0x010a
        /*0ad2*/ 	.byte	0x3f
	.zero		1


	//   ....[84]....
        /*0ad4*/ 	.word	0x00017370
        /*0ad8*/ 	.word	0x00000003
        /*0adc*/ 	.word	0x00038860
        /*0ae0*/ 	.short	0x010a
        /*0ae2*/ 	.byte	0x3f
	.zero		1


	//----- nvinfo : EIATTR_NUM_MBARRIERS
	.align		4
.L_524:
        /*0ae4*/ 	.byte	0x03, 0x38
        /*0ae6*/ 	.short	0x0017


	//----- nvinfo : EIATTR_EXIT_INSTR_OFFSETS
	.align		4
        /*0ae8*/ 	.byte	0x04, 0x1c
        /*0aea*/ 	.short	(.L_526 - .L_525)


	//   ....[0]....
.L_525:
        /*0aec*/ 	.word	0x00000960


	//   ....[1]....
        /*0af0*/ 	.word	0x0000f950


	//   ....[2]....
        /*0af4*/ 	.word	0x00014710


	//----- nvinfo : EIATTR_MAX_THREADS
	.align		4
.L_526:
        /*0af8*/ 	.byte	0x04, 0x05
        /*0afa*/ 	.short	(.L_528 - .L_527)
.L_527:
        /*0afc*/ 	.word	0x00000180
        /*0b00*/ 	.word	0x00000001
        /*0b04*/ 	.word	0x00000001


	//----- nvinfo : EIATTR_CRS_STACK_SIZE
	.align		4
.L_528:
        /*0b08*/ 	.byte	0x04, 0x1e
        /*0b0a*/ 	.short	(.L_530 - .L_529)
.L_529:
        /*0b0c*/ 	.word	0x00000000


	//----- nvinfo : EIATTR_CBANK_PARAM_SIZE
	.align		4
.L_530:
        /*0b10*/ 	.byte	0x03, 0x19
        /*0b12*/ 	.short	0x0bf0


	//----- nvinfo : EIATTR_PARAM_CBANK
	.align		4
        /*0b14*/ 	.byte	0x04, 0x0a
        /*0b16*/ 	.short	(.L_532 - .L_531)
	.align		4
.L_531:
        /*0b18*/ 	.word	index@(.nv.constant0._ZN7cutlass13device_kernelIN5flash11enable_sm90INS1_16FlashAttnFwdSm90INS1_25CollectiveMainloopFwdSm90ILi2EN4cute5tupleIJNS5_1CILi1EEES8_S8_EEENS6_IJNS7_ILi64EEESA_SA_EEELi512ENS_6half_tEfNS_4arch4Sm90ELb1ELb0ELb0ELb0ELb1ELb0ELb1ELb0ELb0ELb1ELb0ELb0EEENS1_21CollectiveEpilogueFwdINS6_IJSA_NS7_ILi512EEESA_EEES9_SC_SE_Li256ELb0ELb1ELb0ELb0EEENS1_30DynamicPersistentTileSchedulerILi256ELi128ELb0ELb1ELb1EEEEEEEEEvNT_6ParamsE)
        /*0b1c*/ 	.short	0x0210
        /*0b1e*/ 	.short	0x0bf0


	//----- nvinfo : EIATTR_SW_WAR
	.align		4
.L_532:
        /*0b20*/ 	.byte	0x04, 0x36
        /*0b22*/ 	.short	(.L_534 - .L_533)
.L_533:
        /*0b24*/ 	.word	0x00000008
.L_534:


//--------------------- .nv.info._ZN7cutlass13device_kernelIN5flash11enable_sm90INS1_16FlashAttnFwdSm90INS1_25CollectiveMainloopFwdSm90ILi2EN4cute5tupleIJNS5_1CILi1EEES8_S8_EEENS6_IJNS7_ILi64EEESA_SA_EEELi512ENS_6half_tEfNS_4arch4Sm90ELb1ELb0ELb0ELb1ELb1ELb0ELb0ELb0ELb0ELb1ELb0ELb0EEENS1_21CollectiveEpilogueFwdINS6_IJSA_NS7_ILi512EEESA_EEES9_SC_SE_Li256ELb1ELb1ELb0ELb0EEENS1_36VarlenDynamicPersistentTileSchedulerILi64ELi64ELi256ELi128ELb0ELb1ELb1ELb1ELb1ELb1EEEEEEEEEvNT_6ParamsE --------------------------
	.section	.nv.info._ZN7cutlass13device_kernelIN5flash11enable_sm90INS1_16FlashAttnFwdSm90INS1_25CollectiveMainloopFwdSm90ILi2EN4cute5tupleIJNS5_1CILi1EEES8_S8_EEENS6_IJNS7_ILi64EEESA_SA_EEELi512ENS_6half_tEfNS_4arch4Sm90ELb1ELb0ELb0ELb1ELb1ELb0ELb0ELb0ELb0ELb1ELb0ELb0EEENS1_21CollectiveEpilogueFwdINS6_IJSA_NS7_ILi512EEESA_EEES9_SC_SE_Li256ELb1ELb1ELb0ELb0EEENS1_36VarlenDynamicPersistentTileSchedulerILi64ELi64ELi256ELi128ELb0ELb1ELb1ELb1ELb1ELb1EEEEEEEEEvNT_6ParamsE,"",@"SHT_CUDA_INFO"
	.sectionflags	@""
	.align	4


	//----- nvinfo : EIATTR_CUDA_API_VERSION
	.align		4
        /*0000*/ 	.byte	0x04, 0x37
        /*0002*/ 	.short	(.L_536 - .L_535)
.L_535:
        /*0004*/ 	.word	0x00000082


	//----- nvinfo : EIATTR_KPARAM_INFO
	.align		4
.L_536:
        /*0008*/ 	.byte	0x04, 0x17
        /*000a*/ 	.short	(.L_538 - .L_537)
.L_537:
        /*000c*/ 	.word	0x00000000
        /*0010*/ 	.short	0x0000
        /*0012*/ 	.short	0x0070
        /*0014*/ 	.byte	0x00, 0xf0, 0x01, 0x2a


	//----- nvinfo : EIATTR_SPARSE_MMA_MASK
	.align		4
.L_538:
        /*0018*/ 	.byte	0x03, 0x50
        /*001a*/ 	.short	0x0000


	//----- nvinfo : EIATTR_MAXREG_COUNT
	.align		4
        /*001c*/ 	.byte	0x03, 0x1b
        /*001e*/ 	.short	0x00a8


	//----- nvinfo : EIATTR_NUM_BARRIERS
	.align		4
        /*0020*/ 	.byte	0x02, 0x4c
        /*0022*/ 	.byte	0x10
	.zero		1


	//----- nvinfo : EIATTR_EXTERNS
	.align		4
        /*0024*/ 	.byte	0x04, 0x0f
        /*0026*/ 	.short	(.L_540 - .L_539)


	//   ....[0]....
	.align		4
.L_539:
        /*0028*/ 	.word	index@(__assertfail)


	//----- nvinfo : EIATTR_ANNOTATIONS
	.align		4
.L_540:
        /*002c*/ 	.byte	0x04, 0x55
        /*002e*/ 	.short	(.L_542 - .L_541)


	//   ....[0]....
.L_541:
        /* <DEDUP_REMOVED lines=18> */


	//----- nvinfo : EIATTR_MERCURY_ISA_VERSION
	.align		4
.L_542:
        /*0138*/ 	.byte	0x03, 0x5f
        /*013a*/ 	.short	0x0101


	//----- nvinfo : EIATTR_UNUSED_LOAD_BYTE_OFFSET
	.align		4
        /*013c*/ 	.byte	0x04, 0x44
        /*013e*/ 	.short	(.L_544 - .L_543)


	//   ....[0]....
.L_543:
        /*0140*/ 	.word	0x00000940
        /*0144*/ 	.word	0x0000fff0


	//   ....[1]....
        /*0148*/ 	.word	0x000092e0
        /*014c*/ 	.word	0x0000fff0


	//----- nvinfo : EIATTR_INT_WARP_WIDE_INSTR_OFFSETS
	.align		4
.L_544:
        /*0150*/ 	.byte	0x04, 0x31
        /*0152*/ 	.short	(.L_546 - .L_545)


	//   ....[0]....
.L_545:
        /*0154*/ 	.word	0x000000c0


	//   ....[1]....
        /*0158*/ 	.word	0x000000d0


	//   ....[2]....
        /*015c*/ 	.word	0x00000170


	//   ....[3]....
        /*0160*/ 	.word	0x0000d590


	//   ....[4]....
        /*0164*/ 	.word	0x0000d620


	//   ....[5]....
        /*0168*/ 	.word	0x00010a90


	//   ....[6]....
        /*016c*/ 	.word	0x00010b20


	//----- nvinfo : EIATTR_COOP_GROUP_MASK_REGIDS
	.align		4
.L_546:
        /*0170*/ 	.byte	0x04, 0x29
        /*0172*/ 	.short	(.L_548 - .L_547)


	//   ....[0]....
.L_547:
        /*0174*/ 	.word	0xffffffff


	//   ....[1]....
        /*0178*/ 	.word	0xffffffff


	//   ....[2]....
        /*017c*/ 	.word	0xffffffff


	//   ....[3]....
        /*0180*/ 	.word	0xffffffff


	//   ....[4]....
        /*0184*/ 	.word	0xffffffff


	//   ....[5]....
        /*0188*/ 	.word	0xffffffff


	//   ....[6]....
        /*018c*/ 	.word	0xffffffff


	//   ....[7]....
        /*0190*/ 	.word	0xffffffff


	//   ....[8]....
        /*0194*/ 	.word	0xffffffff


	//   ....[9]....
        /*0198*/ 	.word	0xffffffff


	//   ....[10]....
        /*019c*/ 	.word	0xffffffff


	//   ....[11]....
        /*01a0*/ 	.word	0xffffffff


	//   ....[12]....
        /*01a4*/ 	.word	0xffffffff


	//   ....[13]....
        /*01a8*/ 	.word	0xffffffff


	//   ....[14]....
        /*01ac*/ 	.word	0xffffffff


	//   ....[15]....
        /*01b0*/ 	.word	0xffffffff


	//   ....[16]....
        /*01b4*/ 	.word	0xffffffff


	//   ....[17]....
        /*01b8*/ 	.word	0xffffffff


	//   ....[18]....
        /*01bc*/ 	.word	0xffffffff


	//   ....[19]....
        /*01c0*/ 	.word	0xffffffff


	//   ....[20]....
        /*01c4*/ 	.word	0xffffffff


	//   ....[21]....
        /*01c8*/ 	.word	0xffffffff


	//   ....[22]....
        /*01cc*/ 	.word	0xffffffff


	//   ....[23]....
        /*01d0*/ 	.word	0xffffffff


	//   ....[24]....
        /*01d4*/ 	.word	0xffffffff


	//   ....[25]....
        /*01d8*/ 	.word	0xffffffff


	//   ....[26]....
        /*01dc*/ 	.word	0xffffffff


	//   ....[27]....
        /*01e0*/ 	.word	0xffffffff


	//   ....[28]....
        /*01e4*/ 	.word	0xffffffff


	//   ....[29]....
        /*01e8*/ 	.word	0xffffffff


	//   ....[30]....
        /*01ec*/ 	.word	0xffffffff


	//   ....[31]....
        /*01f0*/ 	.word	0xffffffff


	//   ....[32]....
        /*01f4*/ 	.word	0xffffffff


	//   ....[33]....
        /*01f8*/ 	.word	0xffffffff


	//   ....[34]....
        /*01fc*/ 	.word	0xffffffff


	//   ....[35]....
        /*0200*/ 	.word	0xffffffff


	//   ....[36]....
        /*0204*/ 	.word	0xffffffff


	//   ....[37]....
        /*0208*/ 	.word	0xffffffff


	//   ....[38]....
        /*020c*/ 	.word	0xffffffff


	//   ....[39]....
        /*0210*/ 	.word	0xffffffff


	//   ....[40]....
        /*0214*/ 	.word	0xffffffff


	//   ....[41]....
        /*0218*/ 	.word	0xffffffff


	//   ....[42]....
        /*021c*/ 	.word	0xffffffff


	//   ....[43]....
        /*0220*/ 	.word	0xffffffff


	//   ....[44]....
        /*0224*/ 	.word	0xffffffff


	//   ....[45]....
        /*0228*/ 	.word	0xffffffff


	//   ....[46]....
        /*022c*/ 	.word	0xffffffff


	//   ....[47]....
        /*0230*/ 	.word	0xffffffff


	//   ....[48]....
        /*0234*/ 	.word	0xffffffff


	//   ....[49]....
        /*0238*/ 	.word	0xffffffff


	//   ....[50]....
        /*023c*/ 	.word	0xffffffff


	//   ....[51]....
        /*0240*/ 	.word	0xffffffff


	//   ....[52]....
        /*0244*/ 	.word	0xffffffff


	//   ....[53]....
        /*0248*/ 	.word	0xffffffff


	//   ....[54]....
        /*024c*/ 	.word	0xffffffff


	//   ....[55]....
        /*0250*/ 	.word	0xffffffff


	//   ....[56]....
        /*0254*/ 	.word	0xffffffff


	//   ....[57]....
        /*0258*/ 	.word	0xffffffff


	//   ....[58]....
        /*025c*/ 	.word	0xffffffff


	//   ....[59]....
        /*0260*/ 	.word	0xffffffff


	//   ....[60]....
        /*0264*/ 	.word	0xffffffff


	//   ....[61]....
        /*0268*/ 	.word	0xffffffff


	//   ....[62]....
        /*026c*/ 	.word	0xffffffff


	//   ....[63]....
        /*0270*/ 	.word	0xffffffff


	//   ....[64]....
        /*0274*/ 	.word	0xffffffff


	//   ....[65]....
        /*0278*/ 	.word	0xffffffff


	//   ....[66]....
        /*027c*/ 	.word	0xffffffff


	//   ....[67]....
        /*0280*/ 	.word	0xffffffff


	//   ....[68]....
        /*0284*/ 	.word	0xffffffff


	//   ....[69]....
        /*0288*/ 	.word	0xffffffff


	//   ....[70]....
        /*028c*/ 	.word	0xffffffff


	//   ....[71]....
        /*0290*/ 	.word	0xffffffff


	//   ....[72]....
        /*0294*/ 	.word	0xffffffff


	//   ....[73]....
        /*0298*/ 	.word	0xffffffff


	//   ....[74]....
        /*029c*/ 	.word	0xffffffff


	//   ....[75]....
        /*02a0*/ 	.word	0xffffffff


	//   ....[76]....
        /*02a4*/ 	.word	0xffffffff


	//   ....[77]....
        /*02a8*/ 	.word	0xffffffff


	//   ....[78]....
        /*02ac*/ 	.word	0xffffffff


	//   ....[79]....
        /*02b0*/ 	.word	0xffffffff


	//   ....[80]....
        /*02b4*/ 	.word	0xffffffff


	//   ....[81]....
        /*02b8*/ 	.word	0xffffffff


	//   ....[82]....
        /*02bc*/ 	.word	0xffffffff


	//   ....[83]....
        /*02c0*/ 	.word	0xffffffff


	//   ....[84]....
        /*02c4*/ 	.word	0xffffffff


	//   ....[85]....
        /*02c8*/ 	.word	0xffffffff


	//   ....[86]....
        /*02cc*/ 	.word	0xffffffff


	//   ....[87]....
        /*02d0*/ 	.word	0xffffffff


	//   ....[88]....
        /*02d4*/ 	.word	0xffffffff


	//   ....[89]....
        /*02d8*/ 	.word	0xffffffff


	//   ....[90]....
        /*02dc*/ 	.word	0xffffffff


	//   ....[91]....
        /*02e0*/ 	.word	0xffffffff


	//   ....[92]....
        /*02e4*/ 	.word	0xffffffff


	//   ....[93]....
        /*02e8*/ 	.word	0xffffffff


	//   ....[94]....
        /*02ec*/ 	.word	0xffffffff


	//   ....[95]....
        /*02f0*/ 	.word	0xffffffff


	//   ....[96]....
        /*02f4*/ 	.word	0xffffffff


	//   ....[97]....
        /*02f8*/ 	.word	0xffffffff


	//   ....[98]....
        /*02fc*/ 	.word	0xffffffff


	//   ....[99]....
        /*0300*/ 	.word	0xffffffff


	//   ....[100]....
        /*0304*/ 	.word	0xffffffff


	//   ....[101]....
        /*0308*/ 	.word	0xffffffff


	//   ....[102]....
        /*030c*/ 	.word	0xffffffff


	//   ....[103]....
        /*0310*/ 	.word	0xffffffff


	//   ....[104]....
        /*0314*/ 	.word	0xffffffff


	//   ....[105]....
        /*0318*/ 	.word	0xffffffff


	//   ....[106]....
        /*031c*/ 	.word	0xffffffff


	//   ....[107]....
        /*0320*/ 	.word	0xffffffff


	//   ....[108]....
        /*0324*/ 	.word	0xffffffff


	//   ....[109]....
        /*0328*/ 	.word	0xffffffff


	//   ....[110]....
        /*032c*/ 	.word	0xffffffff


	//   ....[111]....
        /*0330*/ 	.word	0xffffffff


	//   ....[112]....
        /*0334*/ 	.word	0xffffffff


	//   ....[113]....
        /*0338*/ 	.word	0xffffffff


	//   ....[114]....
        /*033c*/ 	.word	0xffffffff


	//   ....[115]....
        /*0340*/ 	.word	0xffffffff


	//   ....[116]....
        /*0344*/ 	.word	0xffffffff


	//   ....[117]....
        /*0348*/ 	.word	0xffffffff


	//   ....[118]....
        /*034c*/ 	.word	0x0500000f


	//   ....[119]....
        /*0350*/ 	.word	0x0500000f


	//   ....[120]....
        /*0354*/ 	.word	0x0500000f


	//   ....[121]....
        /*0358*/ 	.word	0x0500000f


	//   ....[122]....
        /*035c*/ 	.word	0x0500000f


	//   ....[123]....
        /*0360*/ 	.word	0x0500000f


	//   ....[124]....
        /*0364*/ 	.word	0x0500000f


	//   ....[125]....
        /*0368*/ 	.word	0x0500000f


	//   ....[126]....
        /*036c*/ 	.word	0x0500000f


	//   ....[127]....
        /*0370*/ 	.word	0x0500000f


	//   ....[128]....
        /*0374*/ 	.word	0x0500000f


	//   ....[129]....
        /*0378*/ 	.word	0x0500000f


	//   ....[130]....
        /*037c*/ 	.word	0x0500000f


	//   ....[131]....
        /*0380*/ 	.word	0x0500000f


	//   ....[132]....
        /*0384*/ 	.word	0x0500000f


	//   ....[133]....
        /*0388*/ 	.word	0x0500000f


	//   ....[134]....
        /*038c*/ 	.word	0x0500000f


	//   ....[135]....
        /*0390*/ 	.word	0x0500000f


	//   ....[136]....
        /*0394*/ 	.word	0x0500000f


	//   ....[137]....
        /*0398*/ 	.word	0x0500000f


	//   ....[138]....
        /*039c*/ 	.word	0x0500000f


	//   ....[139]....
        /*03a0*/ 	.word	0x0500000f


	//   ....[140]....
        /*03a4*/ 	.word	0x0500000f


	//   ....[141]....
        /*03a8*/ 	.word	0x0500000f


	//   ....[142]....
        /*03ac*/ 	.word	0x0500000f


	//   ....[143]....
        /*03b0*/ 	.word	0x0500000f


	//   ....[144]....
        /*03b4*/ 	.word	0x0500000f


	//   ....[145]....
        /*03b8*/ 	.word	0x0500000f


	//   ....[146]....
        /*03bc*/ 	.word	0x0500000f


	//   ....[147]....
        /*03c0*/ 	.word	0x0500000f


	//   ....[148]....
        /*03c4*/ 	.word	0x0500000f


	//   ....[149]....
        /*03c8*/ 	.word	0x0500000f


	//   ....[150]....
        /*03cc*/ 	.word	0x0500000f


	//   ....[151]....
        /*03d0*/ 	.word	0x0500000f


	//   ....[152]....
        /*03d4*/ 	.word	0x0500000f


	//   ....[153]....
        /*03d8*/ 	.word	0x0500000f


	//   ....[154]....
        /*03dc*/ 	.word	0x0500000f


	//   ....[155]....
        /*03e0*/ 	.word	0x0500000f


	//   ....[156]....
        /*03e4*/ 	.word	0x0500000f


	//   ....[157]....
        /*03e8*/ 	.word	0x0500000f


	//   ....[158]....
        /*03ec*/ 	.word	0x0500000f


	//   ....[159]....
        /*03f0*/ 	.word	0x0500000f


	//   ....[160]....
        /*03f4*/ 	.word	0x0500000f


	//   ....[161]....
        /*03f8*/ 	.word	0x0500000f


	//   ....[162]....
        /*03fc*/ 	.word	0x0500000f


	//   ....[163]....
        /*0400*/ 	.word	0x0500000f


	//   ....[164]....
        /*0404*/ 	.word	0x0500000f


	//   ....[165]....
        /*0408*/ 	.word	0x0500000f


	//   ....[166]....
        /*040c*/ 	.word	0x0500000f


	//   ....[167]....
        /*0410*/ 	.word	0x0500000f


	//   ....[168]....
        /*0414*/ 	.word	0x0500000f


	//   ....[169]....
        /*0418*/ 	.word	0x0500000f


	//   ....[170]....
        /*041c*/ 	.word	0x0500000f


	//   ....[171]....
        /*0420*/ 	.word	0x0500000f


	//   ....[172]....
        /*0424*/ 	.word	0x0500000f


	//   ....[173]....
        /*0428*/ 	.word	0x0500000f


	//   ....[174]....
        /*042c*/ 	.word	0x0500000f


	//   ....[175]....
        /*0430*/ 	.word	0x0500000f


	//   ....[176]....
        /*0434*/ 	.word	0x0500000f


	//----- nvinfo : EIATTR_COOP_GROUP_INSTR_OFFSETS
	.align		4
.L_548:
        /*0438*/ 	.byte	0x04, 0x28
        /*043a*/ 	.short	(.L_550 - .L_549)


	//   ....[0]....
.L_549:
        /*043c*/ 	.word	0x00000070


	//   ....[1]....
        /*0440*/ 	.word	0x000000b0


	//   ....[2]....
        /*0444*/ 	.word	0x00000290


	//   ....[3]....
        /*0448*/ 	.word	0x000003f0


	//   ....[4]....
        /*044c*/ 	.word	0x00000510


	//   ....[5]....
        /*0450*/ 	.word	0x00000670


	//   ....[6]....
        /*0454*/ 	.word	0x000019e0


	//   ....[7]....
        /*0458*/ 	.word	0x00003780


	//   ....[8]....
        /*045c*/ 	.word	0x00003de0


	//   ....[9]....
        /*0460*/ 	.word	0x00003e10


	//   ....[10]....
        /*0464*/ 	.word	0x000041d0


	//   ....[11]....
        /*0468*/ 	.word	0x000042d0


	//   ....[12]....
        /*046c*/ 	.word	0x00004500


	//   ....[13]....
        /*0470*/ 	.word	0x00004650


	//   ....[14]....
        /*0474*/ 	.word	0x00004f00


	//   ....[15]....
        /*0478*/ 	.word	0x000053f0


	//   ....[16]....
        /*047c*/ 	.word	0x00005410


	//   ....[17]....
        /*0480*/ 	.word	0x000057b0


	//   ....[18]....
        /*0484*/ 	.word	0x000058b0


	//   ....[19]....
        /*0488*/ 	.word	0x00005af0


	//   ....[20]....
        /*048c*/ 	.word	0x00005c50


	//   ....[21]....
        /*0490*/ 	.word	0x00006e00


	//   ....[22]....
        /*0494*/ 	.word	0x00007300


	//   ....[23]....
        /*0498*/ 	.word	0x00007330


	//   ....[24]....
        /*049c*/ 	.word	0x00007580


	//   ....[25]....
        /*04a0*/ 	.word	0x00007750


	//   ....[26]....
        /*04a4*/ 	.word	0x00008710


	//   ....[27]....
        /*04a8*/ 	.word	0x000087e0


	//   ....[28]....
        /*04ac*/ 	.word	0x00008820


	//   ....[29]....
        /*04b0*/ 	.word	0x000088c0


	//   ....[30]....
        /*04b4*/ 	.word	0x000088f0


	//   ....[31]....
        /*04b8*/ 	.word	0x0000a220


	//   ....[32]....
        /*04bc*/ 	.word	0x0000a850


	//   ....[33]....
        /*04c0*/ 	.word	0x0000a880


	//   ....[34]....
        /*04c4*/ 	.word	0x0000a8a0


	//   ....[35]....
        /*04c8*/ 	.word	0x0000a8c0


	//   ....[36]....
        /*04cc*/ 	.word	0x0000af50


	//   ....[37]....
        /*04d0*/ 	.word	0x0000af60


	//   ....[38]....
        /*04d4*/ 	.word	0x0000b190


	//   ....[39]....
        /*04d8*/ 	.word	0x0000b1b0


	//   ....[40]....
        /*04dc*/ 	.word	0x0000bd40


	//   ....[41]....
        /*04e0*/ 	.word	0x0000bd70


	//   ....[42]....
        /*04e4*/ 	.word	0x0000bfb0


	//   ....[43]....
        /*04e8*/ 	.word	0x0000bfd0


	//   ....[44]....
        /*04ec*/ 	.word	0x0000c290


	//   ....[45]....
        /*04f0*/ 	.word	0x0000c440


	//   ....[46]....
        /*04f4*/ 	.word	0x0000c470


	//   ....[47]....
        /*04f8*/ 	.word	0x0000c4a0


	//   ....[48]....
        /*04fc*/ 	.word	0x0000c4d0


	//   ....[49]....
        /*0500*/ 	.word	0x0000c500


	//   ....[50]....
        /*0504*/ 	.word	0x0000c530


	//   ....[51]....
        /*0508*/ 	.word	0x0000c680


	//   ....[52]....
        /*050c*/ 	.word	0x0000c6b0


	//   ....[53]....
        /*0510*/ 	.word	0x0000c6e0


	//   ....[54]....
        /*0514*/ 	.word	0x0000c710


	//   ....[55]....
        /*0518*/ 	.word	0x0000c740


	//   ....[56]....
        /*051c*/ 	.word	0x0000c770


	//   ....[57]....
        /*0520*/ 	.word	0x0000c800


	//   ....[58]....
        /*0524*/ 	.word	0x0000c860


	//   ....[59]....
        /*0528*/ 	.word	0x0000c8f0


	//   ....[60]....
        /*052c*/ 	.word	0x0000e320


	//   ....[61]....
        /*0530*/ 	.word	0x0000e340


	//   ....[62]....
        /*0534*/ 	.word	0x0000e3d0


	//   ....[63]....
        /*0538*/ 	.word	0x0000e3f0


	//   ....[64]....
        /*053c*/ 	.word	0x0000e470


	//   ....[65]....
        /*0540*/ 	.word	0x0000e490


	//   ....[66]....
        /*0544*/ 	.word	0x0000e4a0


	//   ....[67]....
        /*0548*/ 	.word	0x0000e4b0


	//   ....[68]....
        /*054c*/ 	.word	0x0000ec30


	//   ....[69]....
        /*0550*/ 	.word	0x0000ec60


	//   ....[70]....
        /*0554*/ 	.word	0x0000ed00


	//   ....[71]....
        /*0558*/ 	.word	0x0000ed20


	//   ....[72]....
        /*055c*/ 	.word	0x0000eda0


	//   ....[73]....
        /*0560*/ 	.word	0x0000edc0


	//   ....[74]....
        /*0564*/ 	.word	0x0000edd0


	//   ....[75]....
        /*0568*/ 	.word	0x0000ede0


	//   ....[76]....
        /*056c*/ 	.word	0x0000f280


	//   ....[77]....
        /*0570*/ 	.word	0x0000f340


	//   ....[78]....
        /*0574*/ 	.word	0x0000f490


	//   ....[79]....
        /*0578*/ 	.word	0x0000f4d0


	//   ....[80]....
        /*057c*/ 	.word	0x0000f4e0


	//   ....[81]....
        /*0580*/ 	.word	0x0000f4f0


	//   ....[82]....
        /*0584*/ 	.word	0x0000f640


	//   ....[83]....
        /*0588*/ 	.word	0x0000f790


	//   ....[84]....
        /*058c*/ 	.word	0x0000ffa0


	//   ....[85]....
        /*0590*/ 	.word	0x0000ffc0


	//   ....[86]....
        /*0594*/ 	.word	0x00010010


	//   ....[87]....
        /*0598*/ 	.word	0x00010020


	//   ....[88]....
        /*059c*/ 	.word	0x00010060


	//   ....[89]....
        /*05a0*/ 	.word	0x00010070


	//   ....[90]....
        /*05a4*/ 	.word	0x00010080


	//   ....[91]....
        /*05a8*/ 	.word	0x000100c0


	//   ....[92]....
        /*05ac*/ 	.word	0x000103e0


	//   ....[93]....
        /*05b0*/ 	.word	0x00010420


	//   ....[94]....
        /*05b4*/ 	.word	0x00010440


	//   ....[95]....
        /*05b8*/ 	.word	0x00010460


	//   ....[96]....
        /*05bc*/ 	.word	0x00010490


	//   ....[97]....
        /*05c0*/ 	.word	0x000104b0


	//   ....[98]....
        /*05c4*/ 	.word	0x000105b0


	//   ....[99]....
        /*05c8*/ 	.word	0x00010700


	//   ....[100]....
        /*05cc*/ 	.word	0x00010d00


	//   ....[101]....
        /*05d0*/ 	.word	0x00010d50


	//   ....[102]....
        /*05d4*/ 	.word	0x00010d80


	//   ....[103]....
        /*05d8*/ 	.word	0x00010db0


	//   ....[104]....
        /*05dc*/ 	.word	0x00010dc0


	//   ....[105]....
        /*05e0*/ 	.word	0x00010df0


	//   ....[106]....
        /*05e4*/ 	.word	0x00010e20


	//   ....[107]....
        /*05e8*/ 	.word	0x00010e50


	//   ....[108]....
        /*05ec*/ 	.word	0x00010fd0


	//   ....[109]....
        /*05f0*/ 	.word	0x00011000


	//   ....[110]....
        /*05f4*/ 	.word	0x00011030


	//   ....[111]....
        /*05f8*/ 	.word	0x00011060


	//   ....[112]....
        /*05fc*/ 	.word	0x00011090


	//   ....[113]....
        /*0600*/ 	.word	0x000110c0


	//   ....[114]....
        /*0604*/ 	.word	0x00011180


	//   ....[115]....
        /*0608*/ 	.word	0x000111a0


	//   ....[116]....
        /*060c*/ 	.word	0x00011210


	//   ....[117]....
        /*0610*/ 	.word	0x000118b0


	//   ....[118]....
        /*0614*/ 	.word	0x00011f00


	//   ....[119]....
        /*0618*/ 	.word	0x00011ff0


	//   ....[120]....
        /*061c*/ 	.word	0x00012090


	//   ....[121]....
        /*0620*/ 	.word	0x000120f0


	//   ....[122]....
        /*0624*/ 	.word	0x000121e0


	//   ....[123]....
        /*0628*/ 	.word	0x00012250


	//   ....[124]....
        /*062c*/ 	.word	0x00012340


	//   ....[125]....
        /*0630*/ 	.word	0x000123b0


	//   ....[126]....
        /*0634*/ 	.word	0x00012490


	//   ....[127]....
        /*0638*/ 	.word	0x00012540


	//   ....[128]....
        /*063c*/ 	.word	0x000125b0


	//   ....[129]....
        /*0640*/ 	.word	0x00012610


	//   ....[130]....
        /*0644*/ 	.word	0x00012700


	//   ....[131]....
        /*0648*/ 	.word	0x00012760


	//   ....[132]....
        /*064c*/ 	.word	0x00012860


	//   ....[133]....
        /*0650*/ 	.word	0x000128c0


	//   ....[134]....
        /*0654*/ 	.word	0x000129a0


	//   ....[135]....
        /*0658*/ 	.word	0x00012ae0


	//   ....[136]....
        /*065c*/ 	.word	0x00012bd0


	//   ....[137]....
        /*0660*/ 	.word	0x00012e60


	//   ....[138]....
        /*0664*/ 	.word	0x00012eb0


	//   ....[139]....
        /*0668*/ 	.word	0x00013080


	//   ....[140]....
        /*066c*/ 	.word	0x000130d0


	//   ....[141]....
        /*0670*/ 	.word	0x000132a0


	//   ....[142]....
        /*0674*/ 	.word	0x000132f0


	//   ....[143]....
        /*0678*/ 	.word	0x000133e0


	//   ....[144]....
        /*067c*/ 	.word	0x00013480


	//   ....[145]....
        /*0680*/ 	.word	0x000134e0


	//   ....[146]....
        /*0684*/ 	.word	0x00013590


	//   ....[147]....
        /*0688*/ 	.word	0x000135f0


	//   ....[148]....
        /*068c*/ 	.word	0x000136a0


	//   ....[149]....
        /*0690*/ 	.word	0x00013700


	//   ....[150]....
        /*0694*/ 	.word	0x000137b0


	//   ....[151]....
        /*0698*/ 	.word	0x000138a0


	//   ....[152]....
        /*069c*/ 	.word	0x00013970


	//   ....[153]....
        /*06a0*/ 	.word	0x00013a90


	//   ....[154]....
        /*06a4*/ 	.word	0x00013b90


	//   ....[155]....
        /*06a8*/ 	.word	0x00013cc0


	//   ....[156]....
        /*06ac*/ 	.word	0x00013da0


	//   ....[157]....
        /*06b0*/ 	.word	0x00013ea0


	//   ....[158]....
        /*06b4*/ 	.word	0x00013f80


	//   ....[159]....
        /*06b8*/ 	.word	0x00014010


	//   ....[160]....
        /*06bc*/ 	.word	0x000140b0


	//   ....[161]....
        /*06c0*/ 	.word	0x000141d0


	//   ....[162]....
        /*06c4*/ 	.word	0x00014240


	//   ....[163]....
        /*06c8*/ 	.word	0x000142b0


	//   ....[164]....
        /*06cc*/ 	.word	0x00014320


	//   ....[165]....
        /*06d0*/ 	.word	0x00014390


	//   ....[166]....
        /*06d4*/ 	.word	0x00014410


	//   ....[167]....
        /*06d8*/ 	.word	0x000144a0


	//   ....[168]....
        /*06dc*/ 	.word	0x00014530


	//   ....[169]....
        /*06e0*/ 	.word	0x000145a0


	//   ....[170]....
        /*06e4*/ 	.word	0x00014610


	//   ....[171]....
        /*06e8*/ 	.word	0x00014680


	//   ....[172]....
        /*06ec*/ 	.word	0x00014700


	//   ....[173]....
        /*06f0*/ 	.word	0x00014770


	//   ....[174]....
        /*06f4*/ 	.word	0x00014810


	//   ....[175]....
        /*06f8*/ 	.word	0x000148a0


	//   ....[176]....
        /*06fc*/ 	.word	0x000149c0


	//----- nvinfo : EIATTR_REG_RECONFIG
	.align		4
.L_550:
        /*0700*/ 	.byte	0x01, 0x54
	.zero		2


	//----- nvinfo : EIATTR_SYSCALL_OFFSETS
	.align		4
        /*0704*/ 	.byte	0x04, 0x46
        /*0706*/ 	.short	(.L_552 - .L_551)


	//   ....[0]....
.L_551:
        /*0708*/ 	.word	0x00003950


	//   ....[1]....
        /*070c*/ 	.word	0x0000d780


	//   ....[2]....
        /*0710*/ 	.word	0x0000d8d0


	//   ....[3]....
        /*0714*/ 	.word	0x0000d9c0


	//   ....[4]....
        /*0718*/ 	.word	0x0000e8d0


	//----- nvinfo : EIATTR_MBARRIER_INSTR_OFFSETS
	.align		4
.L_552:
        /*071c*/ 	.byte	0x04, 0x39
        /*071e*/ 	.short	(.L_554 - .L_553)


	//   ....[0]....
.L_553:
        /*0720*/ 	.word	0x00000180
        /*0724*/ 	.word	0x000000ff
        /*0728*/ 	.word	0x00028c00
        /*072c*/ 	.short	0x0100
        /*072e*/ 	.byte	0x08
	.zero		1


	//   ....[1]....
        /*0730*/ 	.word	0x00000190
        /*0734*/ 	.word	0x000000ff
        /*0738*/ 	.word	0x00028c20
        /*073c*/ 	.short	0x0100
        /*073e*/ 	.byte	0x08
	.zero		1


	//   ....[2]....
        /*0740*/ 	.word	0x00000240
        /*0744*/ 	.word	0x000000ff
        /*0748*/ 	.word	0x00028c30
        /*074c*/ 	.short	0x0100
        /*074e*/ 	.byte	0x06
	.zero		1


	//   ....[3]....
        /*0750*/ 	.word	0x00000250
        /*0754*/ 	.word	0x000000ff
        /*0758*/ 	.word	0x00028c40
        /*075c*/ 	.short	0x0100
        /*075e*/ 	.byte	0x06
	.zero		1


	//   ....[4]....
        /*0760*/ 	.word	0x00000260
        /*0764*/ 	.word	0x000000ff
        /*0768*/ 	.word	0x00028c38
        /*076c*/ 	.short	0x0100
        /*076e*/ 	.byte	0x06
	.zero		1


	//   ....[5]....
        /*0770*/ 	.word	0x00000270
        /*0774*/ 	.word	0x000000ff
        /*0778*/ 	.word	0x00028c48
        /*077c*/ 	.short	0x0100
        /*077e*/ 	.byte	0x06
	.zero		1


	//   ....[6]....
        /*0780*/ 	.word	0x000003a0
        /*0784*/ 	.word	0x000000ff
        /*0788*/ 	.word	0x00028c50
        /*078c*/ 	.short	0x0100
        /*078e*/ 	.byte	0x08
	.zero		1


	//   ....[7]....
        /*0790*/ 	.word	0x000003b0
        /*0794*/ 	.word	0x000000ff
        /*0798*/ 	.word	0x00028c60
        /*079c*/ 	.short	0x0100
        /*079e*/ 	.byte	0x08
	.zero		1


	//   ....[8]....
        /*07a0*/ 	.word	0x000003c0
        /*07a4*/ 	.word	0x000000ff
        /*07a8*/ 	.word	0x00028c58
        /*07ac*/ 	.short	0x0100
        /*07ae*/ 	.byte	0x08
	.zero		1


	//   ....[9]....
        /*07b0*/ 	.word	0x000003d0
        /*07b4*/ 	.word	0x000000ff
        /*07b8*/ 	.word	0x00028c68
        /*07bc*/ 	.short	0x0100
        /*07be*/ 	.byte	0x08
	.zero		1


	//   ....[10]....
        /*07c0*/ 	.word	0x000004c0
        /*07c4*/ 	.word	0x000000ff
        /*07c8*/ 	.word	0x00028c70
        /*07cc*/ 	.short	0x0100
        /*07ce*/ 	.byte	0x06
	.zero		1


	//   ....[11]....
        /*07d0*/ 	.word	0x000004d0
        /*07d4*/ 	.word	0x000000ff
        /*07d8*/ 	.word	0x00028c80
        /*07dc*/ 	.short	0x0100
        /*07de*/ 	.byte	0x06
	.zero		1


	//   ....[12]....
        /*07e0*/ 	.word	0x000004e0
        /*07e4*/ 	.word	0x000000ff
        /*07e8*/ 	.word	0x00028c78
        /*07ec*/ 	.short	0x0100
        /*07ee*/ 	.byte	0x06
	.zero		1


	//   ....[13]....
        /*07f0*/ 	.word	0x000004f0
        /*07f4*/ 	.word	0x000000ff
        /*07f8*/ 	.word	0x00028c88
        /*07fc*/ 	.short	0x0100
        /*07fe*/ 	.byte	0x06
	.zero		1


	//   ....[14]....
        /*0800*/ 	.word	0x00000620
        /*0804*/ 	.word	0x000000ff
        /*0808*/ 	.word	0x00028c90
        /*080c*/ 	.short	0x0100
        /*080e*/ 	.byte	0x08
	.zero		1


	//   ....[15]....
        /*0810*/ 	.word	0x00000630
        /*0814*/ 	.word	0x000000ff
        /*0818*/ 	.word	0x00028ca0
        /*081c*/ 	.short	0x0100
        /*081e*/ 	.byte	0x08
	.zero		1


	//   ....[16]....
        /*0820*/ 	.word	0x00000640
        /*0824*/ 	.word	0x000000ff
        /*0828*/ 	.word	0x00028c98
        /*082c*/ 	.short	0x0100
        /*082e*/ 	.byte	0x08
	.zero		1


	//   ....[17]....
        /*0830*/ 	.word	0x00000650
        /*0834*/ 	.word	0x000000ff
        /*0838*/ 	.word	0x00028ca8
        /*083c*/ 	.short	0x0100
        /*083e*/ 	.byte	0x08
	.zero		1


	//   ....[18]....
        /*0840*/ 	.word	0x00000790
        /*0844*/ 	.word	0x000000ff
        /*0848*/ 	.word	0x00028cb0
        /*084c*/ 	.short	0x0100
        /*084e*/ 	.byte	0x08
	.zero		1


	//   ....[19]....
        /*0850*/ 	.word	0x000007a0
        /*0854*/ 	.word	0x000000ff
        /*0858*/ 	.word	0x00028cc0
        /*085c*/ 	.short	0x0100
        /*085e*/ 	.byte	0x08
	.zero		1


	//   ....[20]....
        /*0860*/ 	.word	0x000007b0
        /*0864*/ 	.word	0x000000ff
        /*0868*/ 	.word	0x00028cb8
        /*086c*/ 	.short	0x0100
        /*086e*/ 	.byte	0x08
	.zero		1


	//   ....[21]....
        /*0870*/ 	.word	0x000007c0
        /*0874*/ 	.word	0x000000ff
        /*0878*/ 	.word	0x00028cc8
        /*087c*/ 	.short	0x0100
        /*087e*/ 	.byte	0x08
	.zero		1


	//   ....[22]....
        /*0880*/ 	.word	0x00001af0
        /*0884*/ 	.word	0x000000ff
        /*0888*/ 	.word	0x00028c50
        /*088c*/ 	.short	0x010a
        /*088e*/ 	.byte	0x15
	.zero		1


	//   ....[23]....
        /*0890*/ 	.word	0x00001da0
        /*0894*/ 	.word	0x000000ff
        /*0898*/ 	.word	0x00000000
        /*089c*/ 	.short	0x0101
        /*089e*/ 	.byte	0x06
	.zero		1


	//   ....[24]....
        /*08a0*/ 	.word	0x000026f0
        /*08a4*/ 	.word	0x000000ff
        /*08a8*/ 	.word	0x00028c50
        /*08ac*/ 	.short	0x010a
        /*08ae*/ 	.byte	0x15
	.zero		1


	//   ....[25]....
        /*08b0*/ 	.word	0x00002730
        /*08b4*/ 	.word	0x000000ff
        /*08b8*/ 	.word	0x00028c50
        /*08bc*/ 	.short	0x010a
        /*08be*/ 	.byte	0x15
	.zero		1


	//   ....[26]....
        /*08c0*/ 	.word	0x00002910
        /*08c4*/ 	.word	0x000000ff
        /*08c8*/ 	.word	0x00000000
        /*08cc*/ 	.short	0x0101
        /*08ce*/ 	.byte	0x06
	.zero		1


	//   ....[27]....
        /*08d0*/ 	.word	0x000039d0
        /*08d4*/ 	.word	0x000000ff
        /*08d8*/ 	.word	0x00028c00
        /*08dc*/ 	.short	0x010a
        /*08de*/ 	.byte	0x29
	.zero		1


	//   ....[28]....
        /*08e0*/ 	.word	0x00003a50
        /*08e4*/ 	.word	0x00000007
        /*08e8*/ 	.word	0x00028c30
        /*08ec*/ 	.short	0x010a
        /*08ee*/ 	.byte	0x3f
	.zero		1


	//   ....[29]....
        /*08f0*/ 	.word	0x00003a90
        /*08f4*/ 	.word	0x00000007
        /*08f8*/ 	.word	0x00028c30
        /*08fc*/ 	.short	0x010a
        /*08fe*/ 	.byte	0x3f
	.zero		1


	//   ....[30]....
        /*0900*/ 	.word	0x00003ec0
        /*0904*/ 	.word	0x000000ff
        /*0908*/ 	.word	0x00000000
        /*090c*/ 	.short	0x0101
        /*090e*/ 	.byte	0x06
	.zero		1


	//   ....[31]....
        /*0910*/ 	.word	0x00004cc0
        /*0914*/ 	.word	0x00000007
        /*0918*/ 	.word	0x00028c50
        /*091c*/ 	.short	0x010a
        /*091e*/ 	.byte	0x3f
	.zero		1


	//   ....[32]....
        /*0920*/ 	.word	0x00004d00
        /*0924*/ 	.word	0x00000007
        /*0928*/ 	.word	0x00028c50
        /*092c*/ 	.short	0x010a
        /*092e*/ 	.byte	0x3f
	.zero		1


	//   ....[33]....
        /*0930*/ 	.word	0x00005000
        /*0934*/ 	.word	0x000000ff
        /*0938*/ 	.word	0x00000000
        /*093c*/ 	.short	0x0101
        /*093e*/ 	.byte	0x06
	.zero		1


	//   ....[34]....
        /*0940*/ 	.word	0x00005160
        /*0944*/ 	.word	0x000000ff
        /*0948*/ 	.word	0x00028c30
        /*094c*/ 	.short	0x010a
        /*094e*/ 	.byte	0x17
	.zero		1


	//   ....[35]....
        /*0950*/ 	.word	0x000051a0
        /*0954*/ 	.word	0x000000ff
        /*0958*/ 	.word	0x00028c30
        /*095c*/ 	.short	0x010a
        /*095e*/ 	.byte	0x17
	.zero		1


	//   ....[36]....
        /*0960*/ 	.word	0x00005450
        /*0964*/ 	.word	0x000000ff
        /*0968*/ 	.word	0x00000000
        /*096c*/ 	.short	0x0101
        /*096e*/ 	.byte	0x06
	.zero		1


	//   ....[37]....
        /*0970*/ 	.word	0x00006bc0
        /*0974*/ 	.word	0x000000ff
        /*0978*/ 	.word	0x00028c50
        /*097c*/ 	.short	0x010a
        /*097e*/ 	.byte	0x17
	.zero		1


	//   ....[38]....
        /*0980*/ 	.word	0x00006c00
        /*0984*/ 	.word	0x000000ff
        /*0988*/ 	.word	0x00028c50
        /*098c*/ 	.short	0x010a
        /*098e*/ 	.byte	0x17
	.zero		1


	//   ....[39]....
        /*0990*/ 	.word	0x00006ec0
        /*0994*/ 	.word	0x000000ff
        /*0998*/ 	.word	0x00000000
        /*099c*/ 	.short	0x0101
        /*099e*/ 	.byte	0x17
	.zero		1


	//   ....[40]....
        /*09a0*/ 	.word	0x00006fe0
        /*09a4*/ 	.word	0x000000ff
        /*09a8*/ 	.word	0x00028c30
        /*09ac*/ 	.short	0x010a
        /*09ae*/ 	.byte	0x16
	.zero		1


	//   ....[41]....
        /*09b0*/ 	.word	0x00007020
        /*09b4*/ 	.word	0x000000ff
        /*09b8*/ 	.word	0x00028c30
        /*09bc*/ 	.short	0x010a
        /*09be*/ 	.byte	0x16
	.zero		1


	//   ....[42]....
        /*09c0*/ 	.word	0x00007220
        /*09c4*/ 	.word	0x000000ff
        /*09c8*/ 	.word	0x00000000
        /*09cc*/ 	.short	0x0101
        /*09ce*/ 	.byte	0x06
	.zero		1


	//   ....[43]....
        /*09d0*/ 	.word	0x000084d0
        /*09d4*/ 	.word	0x000000ff
        /*09d8*/ 	.word	0x00028c50
        /*09dc*/ 	.short	0x010a
        /*09de*/ 	.byte	0x16
	.zero		1


	//   ....[44]....
        /*09e0*/ 	.word	0x00008510
        /*09e4*/ 	.word	0x000000ff
        /*09e8*/ 	.word	0x00028c50
        /*09ec*/ 	.short	0x010a
        /*09ee*/ 	.byte	0x16
	.zero		1


	//   ....[45]....
        /*09f0*/ 	.word	0x000087c0
        /*09f4*/ 	.word	0x000000ff
        /*09f8*/ 	.word	0x00000000
        /*09fc*/ 	.short	0x0101
        /*09fe*/ 	.byte	0x16
	.zero		1


	//   ....[46]....
        /*0a00*/ 	.word	0x0000af20
        /*0a04*/ 	.word	0x000000ff
        /*0a08*/ 	.word	0x00000000
        /*0a0c*/ 	.short	0x0101
        /*0a0e*/ 	.byte	0x04
	.zero		1


	//   ....[47]....
        /*0a10*/ 	.word	0x0000e0e0
        /*0a14*/ 	.word	0x0000001b
        /*0a18*/ 	.word	0x00028c40
        /*0a1c*/ 	.short	0x010a
        /*0a1e*/ 	.byte	0x3f
	.zero		1


	//   ....[48]....
        /*0a20*/ 	.word	0x0000e5b0
        /*0a24*/ 	.word	0x0000001b
        /*0a28*/ 	.word	0x00028c30
        /*0a2c*/ 	.short	0x0107
        /*0a2e*/ 	.byte	0x3f
	.zero		1


	//   ....[49]....
        /*0a30*/ 	.word	0x0000e690
        /*0a34*/ 	.word	0x0000001b
        /*0a38*/ 	.word	0x00028c30
        /*0a3c*/ 	.short	0x0101
        /*0a3e*/ 	.byte	0x3f
	.zero		1


	//   ....[50]....
        /*0a40*/ 	.word	0x0000eee0
        /*0a44*/ 	.word	0x00000017
        /*0a48*/ 	.word	0x00028c00
        /*0a4c*/ 	.short	0x0107
        /*0a4e*/ 	.byte	0x3f
	.zero		1


	//   ....[51]....
        /*0a50*/ 	.word	0x0000efd0
        /*0a54*/ 	.word	0x00000017
        /*0a58*/ 	.word	0x00028c00
        /*0a5c*/ 	.short	0x0101
        /*0a5e*/ 	.byte	0x3f
	.zero		1


	//   ....[52]....
        /*0a60*/ 	.word	0x0000eff0
        /*0a64*/ 	.word	0x00000017
        /*0a68*/ 	.word	0x00028c20
        /*0a6c*/ 	.short	0x010a
        /*0a6e*/ 	.byte	0x3f
	.zero		1


	//   ....[53]....
        /*0a70*/ 	.word	0x0000f080
        /*0a74*/ 	.word	0x0000001b
        /*0a78*/ 	.word	0x00028c60
        /*0a7c*/ 	.short	0x010a
        /*0a7e*/ 	.byte	0x3f
	.zero		1


	//   ....[54]....
        /*0a80*/ 	.word	0x0000f9b0
        /*0a84*/ 	.word	0x0000001b
        /*0a88*/ 	.word	0x00028c50
        /*0a8c*/ 	.short	0x0107
        /*0a8e*/ 	.byte	0x3f
	.zero		1


	//   ....[55]....
        /*0a90*/ 	.word	0x0000fa80
        /*0a94*/ 	.word	0x0000001b
        /*0a98*/ 	.word	0x00028c50
        /*0a9c*/ 	.short	0x0101
        /*0a9e*/ 	.byte	0x3f
	.zero		1


	//   ....[56]....
        /*0aa0*/ 	.word	0x0000fe00
        /*0aa4*/ 	.word	0x00000006
        /*0aa8*/ 	.word	0x00028c40
        /*0aac*/ 	.short	0x010a
        /*0aae*/ 	.byte	0x3f
	.zero		1


	//   ....[57]....
        /*0ab0*/ 	.word	0x00010140
        /*0ab4*/ 	.word	0x00000006
        /*0ab8*/ 	.word	0x00028c30
        /*0abc*/ 	.short	0x0107
        /*0abe*/ 	.byte	0x3f
	.zero		1


	//   ....[58]....
        /*0ac0*/ 	.word	0x00010200
        /*0ac4*/ 	.word	0x00000006
        /*0ac8*/ 	.word	0x00028c30
        /*0acc*/ 	.short	0x0101
        /*0ace*/ 	.byte	0x3f
	.zero		1


	//   ....[59]....
        /*0ad0*/ 	.word	0x00010230
        /*0ad4*/ 	.word	0x00000006
        /*0ad8*/ 	.word	0x00028c60
        /*0adc*/ 	.short	0x010a
        /*0ade*/ 	.byte	0x3f
	.zero		1


	//   ....[60]....
        /*0ae0*/ 	.word	0x00010900
        /*0ae4*/ 	.word	0x00000006
        /*0ae8*/ 	.word	0x00028c50
        /*0aec*/ 	.short	0x0107
        /*0aee*/ 	.byte	0x3f
	.zero		1


	//   ....[61]....
        /*0af0*/ 	.word	0x000109c0
        /*0af4*/ 	.word	0x00000006
        /*0af8*/ 	.word	0x00028c50
        /*0afc*/ 	.short	0x0101
        /*0afe*/ 	.byte	0x3f
	.zero		1


	//   ....[62]....
        /*0b00*/ 	.word	0x00011830
        /*0b04*/ 	.word	0x00000005
        /*0b08*/ 	.word	0x00028c20
        /*0b0c*/ 	.short	0x010a
        /*0b0e*/ 	.byte	0x3f
	.zero		1


	//   ....[63]....
        /*0b10*/ 	.word	0x000119b0
        /*0b14*/ 	.word	0x00000003
        /*0b18*/ 	.word	0x00028c40
        /*0b1c*/ 	.short	0x010a
        /*0b1e*/ 	.byte	0x3f
	.zero		1


	//   ....[64]....
        /*0b20*/ 	.word	0x00011a50
        /*0b24*/ 	.word	0x00000005
        /*0b28*/ 	.word	0x00028c40
        /*0b2c*/ 	.short	0x010a
        /*0b2e*/ 	.byte	0x3f
	.zero		1


	//   ....[65]....
        /*0b30*/ 	.word	0x00011a90
        /*0b34*/ 	.word	0x00000003
        /*0b38*/ 	.word	0x00028c60
        /*0b3c*/ 	.short	0x010a
        /*0b3e*/ 	.byte	0x3f
	.zero		1


	//   ....[66]....
        /*0b40*/ 	.word	0x00011ad0
        /*0b44*/ 	.word	0x00000005
        /*0b48*/ 	.word	0x00028c60
        /*0b4c*/ 	.short	0x010a
        /*0b4e*/ 	.byte	0x3f
	.zero		1


	//   ....[67]....
        /*0b50*/ 	.word	0x00011b40
        /*0b54*/ 	.word	0x00000004
        /*0b58*/ 	.word	0x00028c50
        /*0b5c*/ 	.short	0x010a
        /*0b5e*/ 	.byte	0x3f
	.zero		1


	//   ....[68]....
        /*0b60*/ 	.word	0x00011ba0
        /*0b64*/ 	.word	0x00000004
        /*0b68*/ 	.word	0x00028c50
        /*0b6c*/ 	.short	0x010a
        /*0b6e*/ 	.byte	0x3f
	.zero		1


	//   ....[69]....
        /*0b70*/ 	.word	0x00011c00
        /*0b74*/ 	.word	0x00000003
        /*0b78*/ 	.word	0x00028c00
        /*0b7c*/ 	.short	0x010a
        /*0b7e*/ 	.byte	0x3f
	.zero		1


	//   ....[70]....
        /*0b80*/ 	.word	0x00011c50
        /*0b84*/ 	.word	0x00000007
        /*0b88*/ 	.word	0x00028c30
        /*0b8c*/ 	.short	0x010a
        /*0b8e*/ 	.byte	0x3f
	.zero		1


	//   ....[71]....
        /*0b90*/ 	.word	0x00011ca0
        /*0b94*/ 	.word	0x00000007
        /*0b98*/ 	.word	0x00028c50
        /*0b9c*/ 	.short	0x010a
        /*0b9e*/ 	.byte	0x3f
	.zero		1


	//   ....[72]....
        /*0ba0*/ 	.word	0x00011d00
        /*0ba4*/ 	.word	0x00000006
        /*0ba8*/ 	.word	0x00028c30
        /*0bac*/ 	.short	0x010a
        /*0bae*/ 	.byte	0x3f
	.zero		1


	//   ....[73]....
        /*0bb0*/ 	.word	0x00011d60
        /*0bb4*/ 	.word	0x00000008
        /*0bb8*/ 	.word	0x00028c50
        /*0bbc*/ 	.short	0x010a
        /*0bbe*/ 	.byte	0x3f
	.zero		1


	//   ....[74]....
        /*0bc0*/ 	.word	0x00011dc0
        /*0bc4*/ 	.word	0x00000006
        /*0bc8*/ 	.word	0x00028c30
        /*0bcc*/ 	.short	0x010a
        /*0bce*/ 	.byte	0x3f
	.zero		1


	//   ....[75]....
        /*0bd0*/ 	.word	0x00011e20
        /*0bd4*/ 	.word	0x00000008
        /*0bd8*/ 	.word	0x00028c50
        /*0bdc*/ 	.short	0x010a
        /*0bde*/ 	.byte	0x3f
	.zero		1


	//   ....[76]....
        /*0be0*/ 	.word	0x00011f40
        /*0be4*/ 	.word	0x0000001b
        /*0be8*/ 	.word	0x00028c40
        /*0bec*/ 	.short	0x010a
        /*0bee*/ 	.byte	0x3f
	.zero		1


	//   ....[77]....
        /*0bf0*/ 	.word	0x000129e0
        /*0bf4*/ 	.word	0x00000017
        /*0bf8*/ 	.word	0x00028c20
        /*0bfc*/ 	.short	0x010a
        /*0bfe*/ 	.byte	0x3f
	.zero		1


	//   ....[78]....
        /*0c00*/ 	.word	0x00012a30
        /*0c04*/ 	.word	0x0000001b
        /*0c08*/ 	.word	0x00028c60
        /*0c0c*/ 	.short	0x010a
        /*0c0e*/ 	.byte	0x3f
	.zero		1


	//   ....[79]....
        /*0c10*/ 	.word	0x00013330
        /*0c14*/ 	.word	0x00000006
        /*0c18*/ 	.word	0x00028c40
        /*0c1c*/ 	.short	0x010a
        /*0c1e*/ 	.byte	0x3f
	.zero		1


	//   ....[80]....
        /*0c20*/ 	.word	0x000137f0
        /*0c24*/ 	.word	0x00000006
        /*0c28*/ 	.word	0x00028c60
        /*0c2c*/ 	.short	0x010a
        /*0c2e*/ 	.byte	0x3f
	.zero		1


	//   ....[81]....
        /*0c30*/ 	.word	0x000148e0
        /*0c34*/ 	.word	0x00000005
        /*0c38*/ 	.word	0x00028c20
        /*0c3c*/ 	.short	0x010a
        /*0c3e*/ 	.byte	0x3f
	.zero		1


	//   ....[82]....
        /*0c40*/ 	.word	0x00014a80
        /*0c44*/ 	.word	0x00000003
        /*0c48*/ 	.word	0x00028c40
        /*0c4c*/ 	.short	0x010a
        /*0c4e*/ 	.byte	0x3f
	.zero		1


	//   ....[83]....
        /*0c50*/ 	.word	0x00014ad0
        /*0c54*/ 	.word	0x00000005
        /*0c58*/ 	.word	0x00028c40
        /*0c5c*/ 	.short	0x010a
        /*0c5e*/ 	.byte	0x3f
	.zero		1


	//   ....[84]....
        /*0c60*/ 	.word	0x00014b20
        /*0c64*/ 	.word	0x00000003
        /*0c68*/ 	.word	0x00028c60
        /*0c6c*/ 	.short	0x010a
        /*0c6e*/ 	.byte	0x3f
	.zero		1


	//----- nvinfo : EIATTR_NUM_MBARRIERS
	.align		4
.L_554:
        /*0c70*/ 	.byte	0x03, 0x38
        /*0c72*/ 	.short	0x0016


	//----- nvinfo : EIATTR_EXIT_INSTR_OFFSETS
	.align		4
        /*0c74*/ 	.byte	0x04, 0x1c
        /*0c76*/ 	.short	(.L_556 - .L_555)


	//   ....[0]....
.L_555:
        /*0c78*/ 	.word	0x00000970


	//   ....[1]....
        /*0c7c*/ 	.word	0x0000c230


	//   ....[2]....
        /*0c80*/ 	.word	0x00011b20


	//----- nvinfo : EIATTR_MAX_THREADS
	.align		4
.L_556:
        /*0c84*/ 	.byte	0x04, 0x05
        /*0c86*/ 	.short	(.L_558 - .L_557)
.L_557:
        /*0c88*/ 	.word	0x00000180
        /*0c8c*/ 	.word	0x00000001
        /*0c90*/ 	.word	0x00000001


	//----- nvinfo : EIATTR_CRS_STACK_SIZE
	.align		4
.L_558:
        /*0c94*/ 	.byte	0x04, 0x1e
        /*0c96*/ 	.short	(.L_560 - .L_559)
.L_559:
        /*0c98*/ 	.word	0x00000000


	//----- nvinfo : EIATTR_CBANK_PARAM_SIZE
	.align		4
.L_560:
        /*0c9c*/ 	.byte	0x03, 0x19
        /*0c9e*/ 	.short	0x0af0


	//----- nvinfo : EIATTR_PARAM_CBANK
	.align		4
        /*0ca0*/ 	.byte	0x04, 0x0a
        /*0ca2*/ 	.short	(.L_562 - .L_561)
	.align		4
.L_561:
        /*0ca4*/ 	.word	index@(.nv.constant0._ZN7cutlass13device_kernelIN5flash11enable_sm90INS1_16FlashAttnFwdSm90INS1_25CollectiveMainloopFwdSm90ILi2EN4cute5tupleIJNS5_1CILi1EEES8_S8_EEENS6_IJNS7_ILi64EEESA_SA_EEELi512ENS_6half_tEfNS_4arch4Sm90ELb1ELb0ELb0ELb1ELb1ELb0ELb0ELb0ELb0ELb1ELb0ELb0EEENS1_21CollectiveEpilogueFwdINS6_IJSA_NS7_ILi512EEESA_EEES9_SC_SE_Li256ELb1ELb1ELb0ELb0EEENS1_36VarlenDynamicPersistentTileSchedulerILi64ELi64ELi256ELi128ELb0ELb1ELb1ELb1ELb1ELb1EEEEEEEEEvNT_6ParamsE)
        /*0ca8*/ 	.short	0x0210
        /*0caa*/ 	.short	0x0af0


	//----- nvinfo : EIATTR_SW_WAR
	.align		4
.L_562:
        /*0cac*/ 	.byte	0x04, 0x36
        /*0cae*/ 	.short	(.L_564 - .L_563)
.L_563:
        /*0cb0*/ 	.word	0x00000008
.L_564:


//--------------------- .nv.info._ZN7cutlass13device_kernelIN5flash11enable_sm90INS1_16FlashAttnFwdSm90INS1_25CollectiveMainloopFwdSm90ILi2EN4cute5tupleIJNS5_1CILi1EEES8_S8_EEENS6_IJNS7_ILi64EEESA_SA_EEELi512ENS_6half_tEfNS_4arch4Sm90ELb1ELb0ELb0ELb1ELb1ELb1ELb0ELb0ELb0ELb1ELb0ELb0EEENS1_21CollectiveEpilogueFwdINS6_IJSA_NS7_ILi512EEESA_EEES9_SC_SE_Li256ELb1ELb1ELb0ELb0EEENS1_36VarlenDynamicPersistentTileSchedulerILi64ELi64ELi256ELi128ELb0ELb1ELb1ELb1ELb1ELb1EEEEEEEEEvNT_6ParamsE --------------------------
	.section	.nv.info._ZN7cutlass13device_kernelIN5flash11enable_sm90INS1_16FlashAttnFwdSm90INS1_25CollectiveMainloopFwdSm90ILi2EN4cute5tupleIJNS5_1CILi1EEES8_S8_EEENS6_IJNS7_ILi64EEESA_SA_EEELi512ENS_6half_tEfNS_4arch4Sm90ELb1ELb0ELb0ELb1ELb1ELb1ELb0ELb0ELb0ELb1ELb0ELb0EEENS1_21CollectiveEpilogueFwdINS6_IJSA_NS7_ILi512EEESA_EEES9_SC_SE_Li256ELb1ELb1ELb0ELb0EEENS1_36VarlenDynamicPersistentTileSchedulerILi64ELi64ELi256ELi128ELb0ELb1ELb1ELb1ELb1ELb1EEEEEEEEEvNT_6ParamsE,"",@"SHT_CUDA_INFO"
	.sectionflags	@""
	.align	4


	//----- nvinfo : EIATTR_CUDA_API_VERSION
	.align		4
        /*0000*/ 	.byte	0x04, 0x37
        /*0002*/ 	.short	(.L_566 - .L_565)
.L_565:
        /*0004*/ 	.word	0x00000082


	//----- nvinfo : EIATTR_KPARAM_INFO
	.align		4
.L_566:
        /*0008*/ 	.byte	0x04, 0x17
        /*000a*/ 	.short	(.L_568 - .L_567)
.L_567:
        /*000c*/ 	.word	0x00000000
        /*0010*/ 	.short	0x0000
        /*0012*/ 	.short	0x0070
        /*0014*/ 	.byte	0x00, 0xf0, 0x01, 0x2a


	//----- nvinfo : EIATTR_SPARSE_MMA_MASK
	.align		4
.L_568:
        /*0018*/ 	.byte	0x03, 0x50
        /*001a*/ 	.short	0x0000


	//----- nvinfo : EIATTR_MAXREG_COUNT
	.align		4
        /*001c*/ 	.byte	0x03, 0x1b
        /*001e*/ 	.short	0x00a8


	//----- nvinfo : EIATTR_NUM_BARRIERS
	.align		4
        /*0020*/ 	.byte	0x02, 0x4c
        /*0022*/ 	.byte	0x10
	.zero		1


	//----- nvinfo : EIATTR_EXTERNS
	.align		4
        /*0024*/ 	.byte	0x04, 0x0f
        /*0026*/ 	.short	(.L_570 - .L_569)


	//   ....[0]....
	.align		4
.L_569:
        /*0028*/ 	.word	index@(__assertfail)


	//----- nvinfo : EIATTR_ANNOTATIONS
	.align		4
.L_570:
        /*002c*/ 	.byte	0x04, 0x55
        /*002e*/ 	.short	(.L_572 - .L_571)


	//   ....[0]....
.L_571:
        /* <DEDUP_REMOVED lines=50> */


	//----- nvinfo : EIATTR_MERCURY_ISA_VERSION
	.align		4
.L_572:
        /*0340*/ 	.byte	0x03, 0x5f
        /*0342*/ 	.short	0x0101


	//----- nvinfo : EIATTR_UNUSED_LOAD_BYTE_OFFSET
	.align		4
        /*0344*/ 	.byte	0x04, 0x44
        /*0346*/ 	.short	(.L_574 - .L_573)


	//   ....[0]....
.L_573:
        /*0348*/ 	.word	0x00000a10
        /*034c*/ 	.word	0x0000fff0


	//   ....[1]....
        /*0350*/ 	.word	0x0000fe10
        /*0354*/ 	.word	0x0000fff0


	//----- nvinfo : EIATTR_INT_WARP_WIDE_INSTR_OFFSETS
	.align		4
.L_574:
        /*0358*/ 	.byte	0x04, 0x31
        /*035a*/ 	.short	(.L_576 - .L_575)


	//   ....[0]....
.L_575:
        /*035c*/ 	.word	0x00000130


	//   ....[1]....
        /*0360*/ 	.word	0x00000160


	//   ....[2]....
        /*0364*/ 	.word	0x00000230


	//   ....[3]....
        /*0368*/ 	.word	0x00015fd0


	//   ....[4]....
        /*036c*/ 	.word	0x00016060


	//   ....[5]....
        /*0370*/ 	.word	0x000195e0


	//   ....[6]....
        /*0374*/ 	.word	0x00019670


	//----- nvinfo : EIATTR_COOP_GROUP_MASK_REGIDS
	.align		4
.L_576:
        /*0378*/ 	.byte	0x04, 0x29
        /*037a*/ 	.short	(.L_578 - .L_577)


	//   ....[0]....
.L_577:
        /*037c*/ 	.word	0xffffffff


	//   ....[1]....
        /*0380*/ 	.word	0xffffffff


	//   ....[2]....
        /*0384*/ 	.word	0xffffffff


	//   ....[3]....
        /*0388*/ 	.word	0xffffffff


	//   ....[4]....
        /*038c*/ 	.word	0xffffffff


	//   ....[5]....
        /*0390*/ 	.word	0xffffffff


	//   ....[6]....
        /*0394*/ 	.word	0xffffffff


	//   ....[7]....
        /*0398*/ 	.word	0xffffffff


	//   ....[8]....
        /*039c*/ 	.word	0xffffffff


	//   ....[9]....
        /*03a0*/ 	.word	0xffffffff


	//   ....[10]....
        /*03a4*/ 	.word	0xffffffff


	//   ....[11]....
        /*03a8*/ 	.word	0xffffffff


	//   ....[12]....
        /*03ac*/ 	.word	0xffffffff


	//   ....[13]....
        /*03b0*/ 	.word	0xffffffff


	//   ....[14]....
        /*03b4*/ 	.word	0xffffffff


	//   ....[15]....
        /*03b8*/ 	.word	0xffffffff


	//   ....[16]....
        /*03bc*/ 	.word	0xffffffff


	//   ....[17]....
        /*03c0*/ 	.word	0xffffffff


	//   ....[18]....
        /*03c4*/ 	.word	0xffffffff


	//   ....[19]....
        /*03c8*/ 	.word	0xffffffff


	//   ....[20]....
        /*03cc*/ 	.word	0xffffffff


	//   ....[21]....
        /*03d0*/ 	.word	0xffffffff


	//   ....[22]....
        /*03d4*/ 	.word	0xffffffff


	//   ....[23]....
        /*03d8*/ 	.word	0xffffffff


	//   ....[24]....
        /*03dc*/ 	.word	0xffffffff


	//   ....[25]....
        /*03e0*/ 	.word	0xffffffff


	//   ....[26]....
        /*03e4*/ 	.word	0xffffffff


	//   ....[27]....
        /*03e8*/ 	.word	0xffffffff


	//   ....[28]....
        /*03ec*/ 	.word	0xffffffff


	//   ....[29]....
        /*03f0*/ 	.word	0xffffffff


	//   ....[30]....
        /*03f4*/ 	.word	0xffffffff


	//   ....[31]....
        /*03f8*/ 	.word	0xffffffff


	//   ....[32]....
        /*03fc*/ 	.word	0xffffffff


	//   ....[33]....
        /*0400*/ 	.word	0xffffffff


	//   ....[34]....
        /*0404*/ 	.word	0xffffffff


	//   ....[35]....
        /*0408*/ 	.word	0xffffffff


	//   ....[36]....
        /*040c*/ 	.word	0xffffffff


	//   ....[37]....
        /*0410*/ 	.word	0xffffffff


	//   ....[38]....
        /*0414*/ 	.word	0xffffffff


	//   ....[39]....
        /*0418*/ 	.word	0xffffffff


	//   ....[40]....
        /*041c*/ 	.word	0xffffffff


	//   ....[41]....
        /*0420*/ 	.word	0xffffffff


	//   ....[42]....
        /*0424*/ 	.word	0xffffffff


	//   ....[43]....
        /*0428*/ 	.word	0xffffffff


	//   ....[44]....
        /*042c*/ 	.word	0xffffffff


	//   ....[45]....
        /*0430*/ 	.word	0xffffffff


	//   ....[46]....
        /*0434*/ 	.word	0xffffffff


	//   ....[47]....
        /*0438*/ 	.word	0xffffffff


	//   ....[48]....
        /*043c*/ 	.word	0xffffffff


	//   ....[49]....
        /*0440*/ 	.word	0xffffffff


	//   ....[50]....
        /*0444*/ 	.word	0xffffffff


	//   ....[51]....
        /*0448*/ 	.word	0xffffffff


	//   ....[52]....
        /*044c*/ 	.word	0xffffffff


	//   ....[53]....
        /*0450*/ 	.word	0xffffffff


	//   ....[54]....
        /*0454*/ 	.word	0xffffffff


	//   ....[55]....
        /*0458*/ 	.word	0xffffffff


	//   ....[56]....
        /*045c*/ 	.word	0xffffffff


	//   ....[57]....
        /*0460*/ 	.word	0xffffffff


	//   ....[58]....
        /*0464*/ 	.word	0xffffffff


	//   ....[59]....
        /*0468*/ 	.word	0xffffffff


	//   ....[60]....
        /*046c*/ 	.word	0xffffffff


	//   ....[61]....
        /*0470*/ 	.word	0xffffffff


	//   ....[62]....
        /*0474*/ 	.word	0xffffffff


	//   ....[63]....
        /*0478*/ 	.word	0xffffffff


	//   ....[64]....
        /*047c*/ 	.word	0xffffffff


	//   ....[65]....
        /*0480*/ 	.word	0xffffffff


	//   ....[66]....
        /*0484*/ 	.word	0xffffffff


	//   ....[67]....
        /*0488*/ 	.word	0xffffffff


	//   ....[68]....
        /*048c*/ 	.word	0xffffffff


	//   ....[69]....
        /*0490*/ 	.word	0xffffffff


	//   ....[70]....
        /*0494*/ 	.word	0xffffffff


	//   ....[71]....
        /*0498*/ 	.word	0xffffffff


	//   ....[72]....
        /*049c*/ 	.word	0xffffffff


	//   ....[73]....
        /*04a0*/ 	.word	0xffffffff


	//   ....[74]....
        /*04a4*/ 	.word	0xffffffff


	//   ....[75]....
        /*04a8*/ 	.word	0xffffffff


	//   ....[76]....
        /*04ac*/ 	.word	0xffffffff


	//   ....[77]....
        /*04b0*/ 	.word	0xffffffff


	//   ....[78]....
        /*04b4*/ 	.word	0xffffffff


	//   ....[79]....
        /*04b8*/ 	.word	0xffffffff


	//   ....[80]....
        /*04bc*/ 	.word	0xffffffff


	//   ....[81]....
        /*04c0*/ 	.word	0xffffffff


	//   ....[82]....
        /*04c4*/ 	.word	0xffffffff


	//   ....[83]....
        /*04c8*/ 	.word	0xffffffff


	//   ....[84]....
        /*04cc*/ 	.word	0xffffffff


	//   ....[85]....
        /*04d0*/ 	.word	0xffffffff


	//   ....[86]....
        /*04d4*/ 	.word	0xffffffff


	//   ....[87]....
        /*04d8*/ 	.word	0xffffffff


	//   ....[88]....
        /*04dc*/ 	.word	0xffffffff


	//   ....[89]....
        /*04e0*/ 	.word	0xffffffff


	//   ....[90]....
        /*04e4*/ 	.word	0xffffffff


	//   ....[91]....
        /*04e8*/ 	.word	0xffffffff


	//   ....[92]....
        /*04ec*/ 	.word	0xffffffff


	//   ....[93]....
        /*04f0*/ 	.word	0xffffffff


	//   ....[94]....
        /*04f4*/ 	.word	0xffffffff


	//   ....[95]....
        /*04f8*/ 	.word	0xffffffff


	//   ....[96]....
        /*04fc*/ 	.word	0xffffffff


	//   ....[97]....
        /*0500*/ 	.word	0xffffffff


	//   ....[98]....
        /*0504*/ 	.word	0xffffffff


	//   ....[99]....
        /*0508*/ 	.word	0xffffffff


	//   ....[100]....
        /*050c*/ 	.word	0xffffffff


	//   ....[101]....
        /*0510*/ 	.word	0xffffffff


	//   ....[102]....
        /*0514*/ 	.word	0xffffffff


	//   ....[103]....
        /*0518*/ 	.word	0xffffffff


	//   ....[104]....
        /*051c*/ 	.word	0xffffffff


	//   ....[105]....
        /*0520*/ 	.word	0xffffffff


	//   ....[106]....
        /*0524*/ 	.word	0xffffffff


	//   ....[107]....
        /*0528*/ 	.word	0xffffffff


	//   ....[108]....
        /*052c*/ 	.word	0xffffffff


	//   ....[109]....
        /*0530*/ 	.word	0xffffffff


	//   ....[110]....
        /*0534*/ 	.word	0xffffffff


	//   ....[111]....
        /*0538*/ 	.word	0xffffffff


	//   ....[112]....
        /*053c*/ 	.word	0xffffffff


	//   ....[113]....
        /*0540*/ 	.word	0xffffffff


	//   ....[114]....
        /*0544*/ 	.word	0xffffffff


	//   ....[115]....
        /*0548*/ 	.word	0xffffffff


	//   ....[116]....
        /*054c*/ 	.word	0xffffffff


	//   ....[117]....
        /*0550*/ 	.word	0xffffffff


	//   ....[118]....
        /*0554*/ 	.word	0xffffffff


	//   ....[119]....
        /*0558*/ 	.word	0xffffffff


	//   ....[120]....
        /*055c*/ 	.word	0xffffffff


	//   ....[121]....
        /*0560*/ 	.word	0xffffffff


	//   ....[122]....
        /*0564*/ 	.word	0xffffffff


	//   ....[123]....
        /*0568*/ 	.word	0xffffffff


	//   ....[124]....
        /*056c*/ 	.word	0xffffffff


	//   ....[125]....
        /*0570*/ 	.word	0xffffffff


	//   ....[126]....
        /*0574*/ 	.word	0xffffffff


	//   ....[127]....
        /*0578*/ 	.word	0xffffffff


	//   ....[128]....
        /*057c*/ 	.word	0xffffffff


	//   ....[129]....
        /*0580*/ 	.word	0xffffffff


	//   ....[130]....
        /*0584*/ 	.word	0xffffffff


	//   ....[131]....
        /*0588*/ 	.word	0xffffffff


	//   ....[132]....
        /*058c*/ 	.word	0xffffffff


	//   ....[133]....
        /*0590*/ 	.word	0xffffffff


	//   ....[134]....
        /*0594*/ 	.word	0xffffffff


	//   ....[135]....
        /*0598*/ 	.word	0xffffffff


	//   ....[136]....
        /*059c*/ 	.word	0xffffffff


	//   ....[137]....
        /*05a0*/ 	.word	0xffffffff


	//   ....[138]....
        /*05a4*/ 	.word	0xffffffff


	//   ....[139]....
        /*05a8*/ 	.word	0xffffffff


	//   ....[140]....
        /*05ac*/ 	.word	0xffffffff


	//   ....[141]....
        /*05b0*/ 	.word	0xffffffff


	//   ....[142]....
        /*05b4*/ 	.word	0xffffffff


	//   ....[143]....
        /*05b8*/ 	.word	0xffffffff


	//   ....[144]....
        /*05bc*/ 	.word	0x0500000f


	//   ....[145]....
        /*05c0*/ 	.word	0x0500000f


	//   ....[146]....
        /*05c4*/ 	.word	0x0500000f


	//   ....[147]....
        /*05c8*/ 	.word	0x0500000f


	//   ....[148]....
        /*05cc*/ 	.word	0x0500000f


	//   ....[149]....
        /*05d0*/ 	.word	0x0500000f


	//   ....[150]....
        /*05d4*/ 	.word	0x0500000f


	//   ....[151]....
        /*05d8*/ 	.word	0x0500000f


	//   ....[152]....
        /*05dc*/ 	.word	0x0500000f


	//   ....[153]....
        /*05e0*/ 	.word	0x0500000f


	//   ....[154]....
        /*05e4*/ 	.word	0x0500000f


	//   ....[155]....
        /*05e8*/ 	.word	0x0500000f


	//   ....[156]....
        /*05ec*/ 	.word	0x0500000f


	//   ....[157]....
        /*05f0*/ 	.word	0x0500000f


	//   ....[158]....
        /*05f4*/ 	.word	0x0500000f


	//   ....[159]....
        /*05f8*/ 	.word	0x0500000f


	//   ....[160]....
        /*05fc*/ 	.word	0x0500000f


	//   ....[161]....
        /*0600*/ 	.word	0x0500000f


	//   ....[162]....
        /*0604*/ 	.word	0x0500000f


	//   ....[163]....
        /*0608*/ 	.word	0x0500000f


	//   ....[164]....
        /*060c*/ 	.word	0x0500000f


	//   ....[165]....
        /*0610*/ 	.word	0x0500000f


	//   ....[166]....
        /*0614*/ 	.word	0x0500000f


	//   ....[167]....
        /*0618*/ 	.word	0x0500000f


	//   ....[168]....
        /*061c*/ 	.word	0x0500000f


	//   ....[169]....
        /*0620*/ 	.word	0x0500000f


	//   ....[170]....
        /*0624*/ 	.word	0x0500000f


	//   ....[171]....
        /*0628*/ 	.word	0x0500000f


	//   ....[172]....
        /*062c*/ 	.word	0x0500000f


	//   ....[173]....
        /*0630*/ 	.word	0x0500000f


	//   ....[174]....
        /*0634*/ 	.word	0x0500000f


	//   ....[175]....
        /*0638*/ 	.word	0x0500000f


	//   ....[176]....
        /*063c*/ 	.word	0x0500000f


	//   ....[177]....
        /*0640*/ 	.word	0x0500000f


	//   ....[178]....
        /*0644*/ 	.word	0x0500000f


	//   ....[179]....
        /*0648*/ 	.word	0x0500000f


	//   ....[180]....
        /*064c*/ 	.word	0x0500000f


	//   ....[181]....
        /*0650*/ 	.word	0x0500000f


	//   ....[182]....
        /*0654*/ 	.word	0x0500000f


	//   ....[183]....
        /*0658*/ 	.word	0x0500000f


	//   ....[184]....
        /*065c*/ 	.word	0x0500000f


	//   ....[185]....
        /*0660*/ 	.word	0x0500000f


	//   ....[186]....
        /*0664*/ 	.word	0x0500000f


	//   ....[187]....
        /*0668*/ 	.word	0x0500000f


	//   ....[188]....
        /*066c*/ 	.word	0x0500000f


	//   ....[189]....
        /*0670*/ 	.word	0x0500000f


	//   ....[190]....
        /*0674*/ 	.word	0x0500000f


	//   ....[191]....
        /*0678*/ 	.word	0x0500000f


	//   ....[192]....
        /*067c*/ 	.word	0x0500000f


	//   ....[193]....
        /*0680*/ 	.word	0x0500000f


	//   ....[194]....
        /*0684*/ 	.word	0x0500000f


	//   ....[195]....
        /*0688*/ 	.word	0x0500000f


	//   ....[196]....
        /*068c*/ 	.word	0x0500000f


	//   ....[197]....
        /*0690*/ 	.word	0x0500000f


	//   ....[198]....
        /*0694*/ 	.word	0x0500000f


	//   ....[199]....
        /*0698*/ 	.word	0x0500000f


	//   ....[200]....
        /*069c*/ 	.word	0x0500000f


	//   ....[201]....
        /*06a0*/ 	.word	0x0500000f


	//   ....[202]....
        /*06a4*/ 	.word	0x0500000f


	//   ....[203]....
        /*06a8*/ 	.word	0x0500000f


	//   ....[204]....
        /*06ac*/ 	.word	0x0500000f


	//   ....[205]....
        /*06b0*/ 	.word	0x0500000f


	//   ....[206]....
        /*06b4*/ 	.word	0x0500000f


	//   ....[207]....
        /*06b8*/ 	.word	0x0500000f


	//   ....[208]....
        /*06bc*/ 	.word	0x0500000f


	//   ....[209]....
        /*06c0*/ 	.word	0x0500000f


	//   ....[210]....
        /*06c4*/ 	.word	0x0500000f


	//   ....[211]....
        /*06c8*/ 	.word	0x0500000f


	//   ....[212]....
        /*06cc*/ 	.word	0x0500000f


	//   ....[213]....
        /*06d0*/ 	.word	0x0500000f


	//   ....[214]....
        /*06d4*/ 	.word	0x0500000f


	//   ....[215]....
        /*06d8*/ 	.word	0x0500000f


	//   ....[216]....
        /*06dc*/ 	.word	0x0500000f


	//   ....[217]....
        /*06e0*/ 	.word	0x0500000f


	//   ....[218]....
        /*06e4*/ 	.word	0x0500000f


	//   ....[219]....
        /*06e8*/ 	.word	0x0500000f


	//   ....[220]....
        /*06ec*/ 	.word	0x0500000f


	//   ....[221]....
        /*06f0*/ 	.word	0x0500000f


	//   ....[222]....
        /*06f4*/ 	.word	0x0500000f


	//   ....[223]....
        /*06f8*/ 	.word	0x0500000f


	//   ....[224]....
        /*06fc*/ 	.word	0x0500000f


	//   ....[225]....
        /*0700*/ 	.word	0x0500000f


	//----- nvinfo : EIATTR_COOP_GROUP_INSTR_OFFSETS
	.align		4
.L_578:
        /*0704*/ 	.byte	0x04, 0x28
        /*0706*/ 	.short	(.L_580 - .L_579)


	//   ....[0]....
.L_579:
        /*0708*/ 	.word	0x00000060


	//   ....[1]....
        /*070c*/ 	.word	0x00000120


	//   ....[2]....
        /*0710*/ 	.word	0x000001f0


	//   ....[3]....
        /*0714*/ 	.word	0x00000370


	//   ....[4]....
        /*0718*/ 	.word	0x000004d0


	//   ....[5]....
        /*071c*/ 	.word	0x000005f0


	//   ....[6]....
        /*0720*/ 	.word	0x00000750


	//   ....[7]....
        /*0724*/ 	.word	0x00002ae0


	//   ....[8]....
        /*0728*/ 	.word	0x00002af0


	//   ....[9]....
        /*072c*/ 	.word	0x000034e0


	//   ....[10]....
        /*0730*/ 	.word	0x000034f0


	//   ....[11]....
        /*0734*/ 	.word	0x00003e40


	//   ....[12]....
        /*0738*/ 	.word	0x00003e50


	//   ....[13]....
        /*073c*/ 	.word	0x00004230


	//   ....[14]....
        /*0740*/ 	.word	0x00004240


	//   ....[15]....
        /*0744*/ 	.word	0x00005020


	//   ....[16]....
        /*0748*/ 	.word	0x00007020


	//   ....[17]....
        /*074c*/ 	.word	0x000077a0


	//   ....[18]....
        /*0750*/ 	.word	0x000077b0


	//   ....[19]....
        /*0754*/ 	.word	0x000077c0


	//   ....[20]....
        /*0758*/ 	.word	0x000077d0


	//   ....[21]....
        /*075c*/ 	.word	0x00007af0


	//   ....[22]....
        /*0760*/ 	.word	0x00007b00


	//   ....[23]....
        /*0764*/ 	.word	0x00007b10


	//   ....[24]....
        /*0768*/ 	.word	0x00007b20


	//   ....[25]....
        /*076c*/ 	.word	0x00008d80


	//   ....[26]....
        /*0770*/ 	.word	0x00008da0


	//   ....[27]....
        /*0774*/ 	.word	0x00008db0


	//   ....[28]....
        /*0778*/ 	.word	0x00008dc0


	//   ....[29]....
        /*077c*/ 	.word	0x00008eb0


	//   ....[30]....
        /*0780*/ 	.word	0x00008ed0


	//   ....[31]....
        /*0784*/ 	.word	0x00008f70


	//   ....[32]....
        /*0788*/ 	.word	0x00008fa0


	//   ....[33]....
        /*078c*/ 	.word	0x0000a4d0


	//   ....[34]....
        /*0790*/ 	.word	0x0000a4f0


	//   ....[35]....
        /*0794*/ 	.word	0x0000a860


	//   ....[36]....
        /*0798*/ 	.word	0x0000a960


	//   ....[37]....
        /*079c*/ 	.word	0x0000ac70


	//   ....[38]....
        /*07a0*/ 	.word	0x0000ad20


	//   ....[39]....
        /*07a4*/ 	.word	0x0000b6a0


	//   ....[40]....
        /*07a8*/ 	.word	0x0000bc80


	//   ....[41]....
        /*07ac*/ 	.word	0x0000bca0


	//   ....[42]....
        /*07b0*/ 	.word	0x0000c200


	//   ....[43]....
        /*07b4*/ 	.word	0x0000c240


	//   ....[44]....
        /*07b8*/ 	.word	0x0000c770


	//   ....[45]....
        /*07bc*/ 	.word	0x0000c940


	//   ....[46]....
        /*07c0*/ 	.word	0x0000d780


	//   ....[47]....
        /*07c4*/ 	.word	0x0000dd50


	//   ....[48]....
        /*07c8*/ 	.word	0x0000dd80


	//   ....[49]....
        /*07cc*/ 	.word	0x0000e340


	//   ....[50]....
        /*07d0*/ 	.word	0x0000e510


	//   ....[51]....
        /*07d4*/ 	.word	0x0000f230


	//   ....[52]....
        /*07d8*/ 	.word	0x0000f320


	//   ....[53]....
        /*07dc*/ 	.word	0x0000f330


	//   ....[54]....
        /*07e0*/ 	.word	0x0000f370


	//   ....[55]....
        /*07e4*/ 	.word	0x0000f380


	//   ....[56]....
        /*07e8*/ 	.word	0x00010ef0


	//   ....[57]....
        /*07ec*/ 	.word	0x000113c0


	//   ....[58]....
        /*07f0*/ 	.word	0x000113e0


	//   ....[59]....
        /*07f4*/ 	.word	0x00011410


	//   ....[60]....
        /*07f8*/ 	.word	0x00011420


	//   ....[61]....
        /*07fc*/ 	.word	0x00011b80


	//   ....[62]....
        /*0800*/ 	.word	0x00011bc0


	//   ....[63]....
        /*0804*/ 	.word	0x00011e50


	//   ....[64]....
        /*0808*/ 	.word	0x00011e70


	//   ....[65]....
        /*080c*/ 	.word	0x00012b20


	//   ....[66]....
        /*0810*/ 	.word	0x00012b50


	//   ....[67]....
        /*0814*/ 	.word	0x00012de0


	//   ....[68]....
        /*0818*/ 	.word	0x00012e00


	//   ....[69]....
        /*081c*/ 	.word	0x000130b0


	//   ....[70]....
        /*0820*/ 	.word	0x00013260


	//   ....[71]....
        /*0824*/ 	.word	0x00013290


	//   ....[72]....
        /*0828*/ 	.word	0x000132c0


	//   ....[73]....
        /*082c*/ 	.word	0x000132f0


	//   ....[74]....
        /*0830*/ 	.word	0x00013320


	//   ....[75]....
        /*0834*/ 	.word	0x00013350


	//   ....[76]....
        /*0838*/ 	.word	0x000134c0


	//   ....[77]....
        /*083c*/ 	.word	0x000134f0


	//   ....[78]....
        /*0840*/ 	.word	0x00013520


	//   ....[79]....
        /*0844*/ 	.word	0x00013550


	//   ....[80]....
        /*0848*/ 	.word	0x00013580


	//   ....[81]....
        /*084c*/ 	.word	0x000135b0


	//   ....[82]....
        /*0850*/ 	.word	0x00013640


	//   ....[83]....
        /*0854*/ 	.word	0x000136a0


	//   ....[84]....
        /*0858*/ 	.word	0x00013730


	//   ....[85]....
        /*085c*/ 	.word	0x00014530


	//   ....[86]....
        /*0860*/ 	.word	0x00016db0


	//   ....[87]....
        /*0864*/ 	.word	0x00016dd0


	//   ....[88]....
        /*0868*/ 	.word	0x00016e60


	//   ....[89]....
        /*086c*/ 	.word	0x00016e80


	//   ....[90]....
        /*0870*/ 	.word	0x00016f00


	//   ....[91]....
        /*0874*/ 	.word	0x00016f20


	//   ....[92]....
        /*0878*/ 	.word	0x00016f30


	//   ....[93]....
        /*087c*/ 	.word	0x00016f40


	//   ....[94]....
        /*0880*/ 	.word	0x00017760


	//   ....[95]....
        /*0884*/ 	.word	0x00017790


	//   ....[96]....
        /*0888*/ 	.word	0x00017830


	//   ....[97]....
        /*088c*/ 	.word	0x00017850


	//   ....[98]....
        /*0890*/ 	.word	0x000178d0


	//   ....[99]....
        /*0894*/ 	.word	0x000178f0


	//   ....[100]....
        /*0898*/ 	.word	0x00017900


	//   ....[101]....
        /*089c*/ 	.word	0x00017970


	//   ....[102]....
        /*08a0*/ 	.word	0x00017dc0


	//   ....[103]....
        /*08a4*/ 	.word	0x00017e80


	//   ....[104]....
        /*08a8*/ 	.word	0x00017fd0


	//   ....[105]....
        /*08ac*/ 	.word	0x00018010


	//   ....[106]....
        /*08b0*/ 	.word	0x00018020


	//   ....[107]....
        /*08b4*/ 	.word	0x00018030


	//   ....[108]....
        /*08b8*/ 	.word	0x00018180


	//   ....[109]....
        /*08bc*/ 	.word	0x000182d0


	//   ....[110]....
        /*08c0*/ 	.word	0x00018af0


	//   ....[111]....
        /*08c4*/ 	.word	0x00018b10


	//   ....[112]....
        /*08c8*/ 	.word	0x00018b60


	//   ....[113]....
        /*08cc*/ 	.word	0x00018b70


	//   ....[114]....
        /*08d0*/ 	.word	0x00018bb0


	//   ....[115]....
        /*08d4*/ 	.word	0x00018bc0


	//   ....[116]....
        /*08d8*/ 	.word	0x00018bd0


	//   ....[117]....
        /*08dc*/ 	.word	0x00018c10


	//   ....[118]....
        /*08e0*/ 	.word	0x00018f30


	//   ....[119]....
        /*08e4*/ 	.word	0x00018f70


	//   ....[120]....
        /*08e8*/ 	.word	0x00018f90


	//   ....[121]....
        /*08ec*/ 	.word	0x00018fb0


	//   ....[122]....
        /*08f0*/ 	.word	0x00018fe0


	//   ....[123]....
        /*08f4*/ 	.word	0x00019000


	//   ....[124]....
        /*08f8*/ 	.word	0x00019110


	//   ....[125]....
        /*08fc*/ 	.word	0x00019250


	//   ....[126]....
        /*0900*/ 	.word	0x00019840


	//   ....[127]....
        /*0904*/ 	.word	0x00019870


	//   ....[128]....
        /*0908*/ 	.word	0x000198b0


	//   ....[129]....
        /*090c*/ 	.word	0x000198e0


	//   ....[130]....
        /*0910*/ 	.word	0x00019910


	//   ....[131]....
        /*0914*/ 	.word	0x00019940


	//   ....[132]....
        /*0918*/ 	.word	0x00019970


	//   ....[133]....
        /*091c*/ 	.word	0x000199a0


	//   ....[134]....
        /*0920*/ 	.word	0x00019b20


	//   ....[135]....
        /*0924*/ 	.word	0x00019b50


	//   ....[136]....
        /*0928*/ 	.word	0x00019b80


	//   ....[137]....
        /*092c*/ 	.word	0x00019bb0


	//   ....[138]....
        /*0930*/ 	.word	0x00019be0


	//   ....[139]....
        /*0934*/ 	.word	0x00019c10


	//   ....[140]....
        /*0938*/ 	.word	0x00019cd0


	//   ....[141]....
        /*093c*/ 	.word	0x00019cf0


	//   ....[142]....
        /*0940*/ 	.word	0x00019d60


	//   ....[143]....
        /*0944*/ 	.word	0x0001a400


	//   ....[144]....
        /*0948*/ 	.word	0x0001a710


	//   ....[145]....
        /*094c*/ 	.word	0x0001a7a0


	//   ....[146]....
        /*0950*/ 	.word	0x0001a880


	//   ....[147]....
        /*0954*/ 	.word	0x0001a910


	//   ....[148]....
        /*0958*/ 	.word	0x0001a9f0


	//   ....[149]....
        /*095c*/ 	.word	0x0001aa80


	//   ....[150]....
        /*0960*/ 	.word	0x0001ac00


	//   ....[151]....
        /*0964*/ 	.word	0x0001ac90


	//   ....[152]....
        /*0968*/ 	.word	0x0001ace0


	//   ....[153]....
        /*096c*/ 	.word	0x0001ad30


	//   ....[154]....
        /*0970*/ 	.word	0x0001adc0


	//   ....[155]....
        /*0974*/ 	.word	0x0001ae50


	//   ....[156]....
        /*0978*/ 	.word	0x0001aea0


	//   ....[157]....
        /*097c*/ 	.word	0x0001aef0


	//   ....[158]....
        /*0980*/ 	.word	0x0001afe0


	//   ....[159]....
        /*0984*/ 	.word	0x0001b090


	//   ....[160]....
        /*0988*/ 	.word	0x0001b110


	//   ....[161]....
        /*098c*/ 	.word	0x0001b180


	//   ....[162]....
        /*0990*/ 	.word	0x0001b2b0


	//   ....[163]....
        /*0994*/ 	.word	0x0001b3c0


	//   ....[164]....
        /*0998*/ 	.word	0x0001b490


	//   ....[165]....
        /*099c*/ 	.word	0x0001b4e0


	//   ....[166]....
        /*09a0*/ 	.word	0x0001b7d0


	//   ....[167]....
        /*09a4*/ 	.word	0x0001bab0


	//   ....[168]....
        /*09a8*/ 	.word	0x0001bba0


	//   ....[169]....
        /*09ac*/ 	.word	0x0001bc40


	//   ....[170]....
        /*09b0*/ 	.word	0x0001bca0


	//   ....[171]....
        /*09b4*/ 	.word	0x0001bd90


	//   ....[172]....
        /*09b8*/ 	.word	0x0001be00


	//   ....[173]....
        /*09bc*/ 	.word	0x0001bef0


	//   ....[174]....
        /*09c0*/ 	.word	0x0001bf60


	//   ....[175]....
        /*09c4*/ 	.word	0x0001c000


	//   ....[176]....
        /*09c8*/ 	.word	0x0001c0f0


	//   ....[177]....
        /*09cc*/ 	.word	0x0001c160


	//   ....[178]....
        /*09d0*/ 	.word	0x0001c1c0


	//   ....[179]....
        /*09d4*/ 	.word	0x0001c2b0


	//   ....[180]....
        /*09d8*/ 	.word	0x0001c310


	//   ....[181]....
        /*09dc*/ 	.word	0x0001c410


	//   ....[182]....
        /*09e0*/ 	.word	0x0001c470


	//   ....[183]....
        /*09e4*/ 	.word	0x0001c550


	//   ....[184]....
        /*09e8*/ 	.word	0x0001c690


	//   ....[185]....
        /*09ec*/ 	.word	0x0001c790


	//   ....[186]....
        /*09f0*/ 	.word	0x0001ca10


	//   ....[187]....
        /*09f4*/ 	.word	0x0001ca60


	//   ....[188]....
        /*09f8*/ 	.word	0x0001cc30


	//   ....[189]....
        /*09fc*/ 	.word	0x0001cc80


	//   ....[190]....
        /*0a00*/ 	.word	0x0001ce50


	//   ....[191]....
        /*0a04*/ 	.word	0x0001cea0


	//   ....[192]....
        /*0a08*/ 	.word	0x0001cf90


	//   ....[193]....
        /*0a0c*/ 	.word	0x0001d030


	//   ....[194]....
        /*0a10*/ 	.word	0x0001d090


	//   ....[195]....
        /*0a14*/ 	.word	0x0001d140


	//   ....[196]....
        /*0a18*/ 	.word	0x0001d1a0


	//   ....[197]....
        /*0a1c*/ 	.word	0x0001d250


	//   ....[198]....
        /*0a20*/ 	.word	0x0001d2b0


	//   ....[199]....
        /*0a24*/ 	.word	0x0001d360


	//   ....[200]....
        /*0a28*/ 	.word	0x0001d450


	//   ....[201]....
        /*0a2c*/ 	.word	0x0001d520


	//   ....[202]....
        /*0a30*/ 	.word	0x0001d640


	//   ....[203]....
        /*0a34*/ 	.word	0x0001d740


	//   ....[204]....
        /*0a38*/ 	.word	0x0001d870


	//   ....[205]....
        /*0a3c*/ 	.word	0x0001d950


	//   ....[206]....
        /*0a40*/ 	.word	0x0001da50


	//   ....[207]....
        /*0a44*/ 	.word	0x0001db30


	//   ....[208]....
        /*0a48*/ 	.word	0x0001dbc0


	//   ....[209]....
        /*0a4c*/ 	.word	0x0001dc60


	//   ....[210]....
        /*0a50*/ 	.word	0x0001dd80


	//   ....[211]....
        /*0a54*/ 	.word	0x0001ddf0


	//   ....[212]....
        /*0a58*/ 	.word	0x0001de60


	//   ....[213]....
        /*0a5c*/ 	.word	0x0001ded0


	//   ....[214]....
        /*0a60*/ 	.word	0x0001df40


	//   ....[215]....
        /*0a64*/ 	.word	0x0001dfc0


	//   ....[216]....
        /*0a68*/ 	.word	0x0001e050


	//   ....[217]....
        /*0a6c*/ 	.word	0x0001e0e0


	//   ....[218]....
        /*0a70*/ 	.word	0x0001e150


	//   ....[219]....
        /*0a74*/ 	.word	0x0001e1c0


	//   ....[220]....
        /*0a78*/ 	.word	0x0001e230


	//   ....[221]....
        /*0a7c*/ 	.word	0x0001e2b0


	//   ....[222]....
        /*0a80*/ 	.word	0x0001e320


	//   ....[223]....
        /*0a84*/ 	.word	0x0001e3c0


	//   ....[224]....
        /*0a88*/ 	.word	0x0001e450


	//   ....[225]....
        /*0a8c*/ 	.word	0x0001e580


	//----- nvinfo : EIATTR_REG_RECONFIG
	.align		4
.L_580:
        /*0a90*/ 	.byte	0x01, 0x54
	.zero		2


	//----- nvinfo : EIATTR_SYSCALL_OFFSETS
	.align		4
        /*0a94*/ 	.byte	0x04, 0x46
        /*0a96*/ 	.short	(.L_582 - .L_581)


	//   ....[0]....
.L_581:
        /*0a98*/ 	.word	0x00001da0


	//   ....[1]....
        /*0a9c*/ 	.word	0x00001ef0


	//   ....[2]....
        /*0aa0*/ 	.word	0x000071c0


	//   ....[3]....
        /*0aa4*/ 	.word	0x000074f0


	//   ....[4]....
        /*0aa8*/ 	.word	0x000161c0


	//   ....[5]....
        /*0aac*/ 	.word	0x00016310


	//   ....[6]....
        /*0ab0*/ 	.word	0x00016400


	//   ....[7]....
        /*0ab4*/ 	.word	0x000173a0


	//----- nvinfo : EIATTR_MBARRIER_INSTR_OFFSETS
	.align		4
.L_582:
        /*0ab8*/ 	.byte	0x04, 0x39
        /*0aba*/ 	.short	(.L_584 - .L_583)


	//   ....[0]....
.L_583:
        /*0abc*/ 	.word	0x00000250
        /*0ac0*/ 	.word	0x000000ff
        /*0ac4*/ 	.word	0x00028c00
        /*0ac8*/ 	.short	0x0100
        /*0aca*/ 	.byte	0x08
	.zero		1


	//   ....[1]....
        /*0acc*/ 	.word	0x00000270
        /*0ad0*/ 	.word	0x000000ff
        /*0ad4*/ 	.word	0x00028c20
        /*0ad8*/ 	.short	0x0100
        /*0ada*/ 	.byte	0x08
	.zero		1


	//   ....[2]....
        /*0adc*/ 	.word	0x00000320
        /*0ae0*/ 	.word	0x000000ff
        /*0ae4*/ 	.word	0x00028c30
        /*0ae8*/ 	.short	0x0100
        /*0aea*/ 	.byte	0x06
	.zero		1


	//   ....[3]....
        /*0aec*/ 	.word	0x00000330
        /*0af0*/ 	.word	0x000000ff
        /*0af4*/ 	.word	0x00028c40
        /*0af8*/ 	.short	0x0100
        /*0afa*/ 	.byte	0x06
	.zero		1


	//   ....[4]....
        /*0afc*/ 	.word	0x00000340
        /*0b00*/ 	.word	0x000000ff
        /*0b04*/ 	.word	0x00028c38
        /*0b08*/ 	.short	0x0100
        /*0b0a*/ 	.byte	0x06
	.zero		1


	//   ....[5]....
        /*0b0c*/ 	.word	0x00000350
        /*0b10*/ 	.word	0x000000ff
        /*0b14*/ 	.word	0x00028c48
        /*0b18*/ 	.short	0x0100
        /*0b1a*/ 	.byte	0x06
	.zero		1


	//   ....[6]....
        /*0b1c*/ 	.word	0x00000480
        /*0b20*/ 	.word	0x000000ff
        /*0b24*/ 	.word	0x00028c50
        /*0b28*/ 	.short	0x0100
        /*0b2a*/ 	.byte	0x08
	.zero		1


	//   ....[7]....
        /*0b2c*/ 	.word	0x00000490
        /*0b30*/ 	.word	0x000000ff
        /*0b34*/ 	.word	0x00028c60
        /*0b38*/ 	.short	0x0100
        /*0b3a*/ 	.byte	0x08
	.zero		1


	//   ....[8]....
        /*0b3c*/ 	.word	0x000004a0
        /*0b40*/ 	.word	0x000000ff
        /*0b44*/ 	.word	0x00028c58
        /*0b48*/ 	.short	0x0100
        /*0b4a*/ 	.byte	0x08
	.zero		1


	//   ....[9]....
        /*0b4c*/ 	.word	0x000004b0
        /*0b50*/ 	.word	0x000000ff
        /*0b54*/ 	.word	0x00028c68
        /*0b58*/ 	.short	0x0100
        /*0b5a*/ 	.byte	0x08
	.zero		1


	//   ....[10]....
        /*0b5c*/ 	.word	0x000005a0
        /*0b60*/ 	.word	0x000000ff
        /*0b64*/ 	.word	0x00028c70
        /*0b68*/ 	.short	0x0100
        /*0b6a*/ 	.byte	0x06
	.zero		1


	//   ....[11]....
        /*0b6c*/ 	.word	0x000005b0
        /*0b70*/ 	.word	0x000000ff
        /*0b74*/ 	.word	0x00028c80
        /*0b78*/ 	.short	0x0100
        /*0b7a*/ 	.byte	0x06
	.zero		1


	//   ....[12]....
        /*0b7c*/ 	.word	0x000005c0
        /*0b80*/ 	.word	0x000000ff
        /*0b84*/ 	.word	0x00028c78
        /*0b88*/ 	.short	0x0100
        /*0b8a*/ 	.byte	0x06
	.zero		1


	//   ....[13]....
        /*0b8c*/ 	.word	0x000005d0
        /*0b90*/ 	.word	0x000000ff
        /*0b94*/ 	.word	0x00028c88
        /*0b98*/ 	.short	0x0100
        /*0b9a*/ 	.byte	0x06
	.zero		1


	//   ....[14]....
        /*0b9c*/ 	.word	0x00000700
        /*0ba0*/ 	.word	0x000000ff
        /*0ba4*/ 	.word	0x00028c90
        /*0ba8*/ 	.short	0x0100
        /*0baa*/ 	.byte	0x08
	.zero		1


	//   ....[15]....
        /*0bac*/ 	.word	0x00000710
        /*0bb0*/ 	.word	0x000000ff
        /*0bb4*/ 	.word	0x00028ca0
        /*0bb8*/ 	.short	0x0100
        /*0bba*/ 	.byte	0x08
	.zero		1


	//   ....[16]....
        /*0bbc*/ 	.word	0x00000720
        /*0bc0*/ 	.word	0x000000ff
        /*0bc4*/ 	.word	0x00028c98
        /*0bc8*/ 	.short	0x0100
        /*0bca*/ 	.byte	0x08
	.zero		1


	//   ....[17]....
        /*0bcc*/ 	.word	0x00000730
        /*0bd0*/ 	.word	0x000000ff
        /*0bd4*/ 	.word	0x00028ca8
        /*0bd8*/ 	.short	0x0100
        /*0bda*/ 	.byte	0x08
	.zero		1


	//   ....[18]....
        /*0bdc*/ 	.word	0x00000860
        /*0be0*/ 	.word	0x000000ff
        /*0be4*/ 	.word	0x00028cb0
        /*0be8*/ 	.short	0x0100
        /*0bea*/ 	.byte	0x08
	.zero		1


	//   ....[19]....
        /*0bec*/ 	.word	0x00000870
        /*0bf0*/ 	.word	0x000000ff
        /*0bf4*/ 	.word	0x00028cc0
        /*0bf8*/ 	.short	0x0100
        /*0bfa*/ 	.byte	0x08
	.zero		1


	//   ....[20]....
        /*0bfc*/ 	.word	0x00000880
        /*0c00*/ 	.word	0x000000ff
        /*0c04*/ 	.word	0x00028cb8
        /*0c08*/ 	.short	0x0100
        /*0c0a*/ 	.byte	0x08
	.zero		1


	//   ....[21]....
        /*0c0c*/ 	.word	0x00000890
        /*0c10*/ 	.word	0x000000ff
        /*0c14*/ 	.word	0x00028cc8
        /*0c18*/ 	.short	0x0100
        /*0c1a*/ 	.byte	0x08
	.zero		1


	//   ....[22]....
        /*0c1c*/ 	.word	0x00002a90
        /*0c20*/ 	.word	0x0000003e
        /*0c24*/ 	.word	0x00028c90
        /*0c28*/ 	.short	0x010a
        /*0c2a*/ 	.byte	0x3f
	.zero		1


	//   ....[23]....
        /*0c2c*/ 	.word	0x00003490
        /*0c30*/ 	.word	0x0000003e
        /*0c34*/ 	.word	0x00028c90
        /*0c38*/ 	.short	0x010a
        /*0c3a*/ 	.byte	0x3f
	.zero		1


	//   ....[24]....
        /*0c3c*/ 	.word	0x00003c90
        /*0c40*/ 	.word	0x0000003e
        /*0c44*/ 	.word	0x00028c90
        /*0c48*/ 	.short	0x010a
        /*0c4a*/ 	.byte	0x3f
	.zero		1


	//   ....[25]....
        /*0c4c*/ 	.word	0x00004070
        /*0c50*/ 	.word	0x00000004
        /*0c54*/ 	.word	0x00000000
        /*0c58*/ 	.short	0x0101
        /*0c5a*/ 	.byte	0x3f
	.zero		1


	//   ....[26]....
        /*0c5c*/ 	.word	0x000040b0
        /*0c60*/ 	.word	0x0000003e
        /*0c64*/ 	.word	0x00028cb0
        /*0c68*/ 	.short	0x010a
        /*0c6a*/ 	.byte	0x3f
	.zero		1


	//   ....[27]....
        /*0c6c*/ 	.word	0x00004990
        /*0c70*/ 	.word	0x0000003e
        /*0c74*/ 	.word	0x00000000
        /*0c78*/ 	.short	0x0101
        /*0c7a*/ 	.byte	0x3f
	.zero		1


	//   ....[28]....
        /*0c7c*/ 	.word	0x00005120
        /*0c80*/ 	.word	0x00000003
        /*0c84*/ 	.word	0x00028c50
        /*0c88*/ 	.short	0x010a
        /*0c8a*/ 	.byte	0x3f
	.zero		1


	//   ....[29]....
        /*0c8c*/ 	.word	0x000054c0
        /*0c90*/ 	.word	0x0000000e
        /*0c94*/ 	.word	0x00000000
        /*0c98*/ 	.short	0x0101
        /*0c9a*/ 	.byte	0x3f
	.zero		1


	//   ....[30]....
        /*0c9c*/ 	.word	0x00005df0
        /*0ca0*/ 	.word	0x00000014
        /*0ca4*/ 	.word	0x00028c50
        /*0ca8*/ 	.short	0x010a
        /*0caa*/ 	.byte	0x3f
	.zero		1


	//   ....[31]....
        /*0cac*/ 	.word	0x00005e40
        /*0cb0*/ 	.word	0x00000014
        /*0cb4*/ 	.word	0x00028c50
        /*0cb8*/ 	.short	0x010a
        /*0cba*/ 	.byte	0x3f
	.zero		1


	//   ....[32]....
        /*0cbc*/ 	.word	0x00006130
        /*0cc0*/ 	.word	0x00000014
        /*0cc4*/ 	.word	0x00000000
        /*0cc8*/ 	.short	0x0101
        /*0cca*/ 	.byte	0x3f
	.zero		1


	//   ....[33]....
        /*0ccc*/ 	.word	0x00007260
        /*0cd0*/ 	.word	0x00000002
        /*0cd4*/ 	.word	0x00028c00
        /*0cd8*/ 	.short	0x010a
        /*0cda*/ 	.byte	0x3f
	.zero		1


	//   ....[34]....
        /*0cdc*/ 	.word	0x000072b0
        /*0ce0*/ 	.word	0x00000002
        /*0ce4*/ 	.word	0x00028c00
        /*0ce8*/ 	.short	0x010a
        /*0cea*/ 	.byte	0x3f
	.zero		1


	//   ....[35]....
        /*0cec*/ 	.word	0x00007d80
        /*0cf0*/ 	.word	0x00000002
        /*0cf4*/ 	.word	0x00028c00
        /*0cf8*/ 	.short	0x010a
        /*0cfa*/ 	.byte	0x3f
	.zero		1


	//   ....[36]....
        /*0cfc*/ 	.word	0x00009200
        /*0d00*/ 	.word	0x00000002
        /*0d04*/ 	.word	0x00028c00
        /*0d08*/ 	.short	0x010a
        /*0d0a*/ 	.byte	0x3f
	.zero		1


	//   ....[37]....
        /*0d0c*/ 	.word	0x0000a060
        /*0d10*/ 	.word	0x00000015
        /*0d14*/ 	.word	0x00028c30
        /*0d18*/ 	.short	0x010a
        /*0d1a*/ 	.byte	0x3f
	.zero		1


	//   ....[38]....
        /*0d1c*/ 	.word	0x0000a110
        /*0d20*/ 	.word	0x00000015
        /*0d24*/ 	.word	0x00028c30
        /*0d28*/ 	.short	0x010a
        /*0d2a*/ 	.byte	0x3f
	.zero		1


	//   ....[39]....
        /*0d2c*/ 	.word	0x0000af80
        /*0d30*/ 	.word	0x00000000
        /*0d34*/ 	.word	0x00000000
        /*0d38*/ 	.short	0x0101
        /*0d3a*/ 	.byte	0x3f
	.zero		1


	//   ....[40]....
        /*0d3c*/ 	.word	0x0000b3a0
        /*0d40*/ 	.word	0x00000015
        /*0d44*/ 	.word	0x00028c50
        /*0d48*/ 	.short	0x010a
        /*0d4a*/ 	.byte	0x3f
	.zero		1


	//   ....[41]....
        /*0d4c*/ 	.word	0x0000b440
        /*0d50*/ 	.word	0x00000015
        /*0d54*/ 	.word	0x00028c50
        /*0d58*/ 	.short	0x010a
        /*0d5a*/ 	.byte	0x3f
	.zero		1


	//   ....[42]....
        /*0d5c*/ 	.word	0x0000b740
        /*0d60*/ 	.word	0x00000015
        /*0d64*/ 	.word	0x00000000
        /*0d68*/ 	.short	0x0101
        /*0d6a*/ 	.byte	0x3f
	.zero		1


	//   ....[43]....
        /*0d6c*/ 	.word	0x0000b8f0
        /*0d70*/ 	.word	0x000000bb
        /*0d74*/ 	.word	0x00028c30
        /*0d78*/ 	.short	0x010a
        /*0d7a*/ 	.byte	0x3f
	.zero		1


	//   ....[44]....
        /*0d7c*/ 	.word	0x0000b960
        /*0d80*/ 	.word	0x000000bb
        /*0d84*/ 	.word	0x00028c30
        /*0d88*/ 	.short	0x010a
        /*0d8a*/ 	.byte	0x3f
	.zero		1


	//   ....[45]....
        /*0d8c*/ 	.word	0x0000c360
        /*0d90*/ 	.word	0x0000000f
        /*0d94*/ 	.word	0x00000000
        /*0d98*/ 	.short	0x0101
        /*0d9a*/ 	.byte	0x3f
	.zero		1


	//   ....[46]....
        /*0d9c*/ 	.word	0x0000d4c0
        /*0da0*/ 	.word	0x000000bb
        /*0da4*/ 	.word	0x00028c50
        /*0da8*/ 	.short	0x010a
        /*0daa*/ 	.byte	0x3f
	.zero		1


	//   ....[47]....
        /*0dac*/ 	.word	0x0000d510
        /*0db0*/ 	.word	0x000000bb
        /*0db4*/ 	.word	0x00028c50
        /*0db8*/ 	.short	0x010a
        /*0dba*/ 	.byte	0x3f
	.zero		1


	//   ....[48]....
        /*0dbc*/ 	.word	0x0000d830
        /*0dc0*/ 	.word	0x000000bb
        /*0dc4*/ 	.word	0x00000000
        /*0dc8*/ 	.short	0x0101
        /*0dca*/ 	.byte	0x3f
	.zero		1


	//   ....[49]....
        /*0dcc*/ 	.word	0x0000d970
        /*0dd0*/ 	.word	0x00000015
        /*0dd4*/ 	.word	0x00028c30
        /*0dd8*/ 	.short	0x010a
        /*0dda*/ 	.byte	0x3f
	.zero		1


	//   ....[50]....
        /*0ddc*/ 	.word	0x0000d9e0
        /*0de0*/ 	.word	0x00000015
        /*0de4*/ 	.word	0x00028c30
        /*0de8*/ 	.short	0x010a
        /*0dea*/ 	.byte	0x3f
	.zero		1


	//   ....[51]....
        /*0dec*/ 	.word	0x0000df30
        /*0df0*/ 	.word	0x0000000d
        /*0df4*/ 	.word	0x00000000
        /*0df8*/ 	.short	0x0101
        /*0dfa*/ 	.byte	0x3f
	.zero		1


	//   ....[52]....
        /*0dfc*/ 	.word	0x0000ef60
        /*0e00*/ 	.word	0x00000015
        /*0e04*/ 	.word	0x00028c50
        /*0e08*/ 	.short	0x010a
        /*0e0a*/ 	.byte	0x3f
	.zero		1


	//   ....[53]....
        /*0e0c*/ 	.word	0x0000efb0
        /*0e10*/ 	.word	0x00000015
        /*0e14*/ 	.word	0x00028c50
        /*0e18*/ 	.short	0x010a
        /*0e1a*/ 	.byte	0x3f
	.zero		1


	//   ....[54]....
        /*0e1c*/ 	.word	0x0000f2e0
        /*0e20*/ 	.word	0x00000015
        /*0e24*/ 	.word	0x00000000
        /*0e28*/ 	.short	0x0101
        /*0e2a*/ 	.byte	0x3f
	.zero		1


	//   ....[55]....
        /*0e2c*/ 	.word	0x00011b40
        /*0e30*/ 	.word	0x00000000
        /*0e34*/ 	.word	0x00000000
        /*0e38*/ 	.short	0x0101
        /*0e3a*/ 	.byte	0x3f
	.zero		1


	//   ....[56]....
        /*0e3c*/ 	.word	0x00014610
        /*0e40*/ 	.word	0x00000017
        /*0e44*/ 	.word	0x00028c20
        /*0e48*/ 	.short	0x010a
        /*0e4a*/ 	.byte	0x3f
	.zero		1


	//   ....[57]....
        /*0e4c*/ 	.word	0x000146a0
        /*0e50*/ 	.word	0x00000003
        /*0e54*/ 	.word	0x00028ca0
        /*0e58*/ 	.short	0x010a
        /*0e5a*/ 	.byte	0x3f
	.zero		1


	//   ....[58]....
        /*0e5c*/ 	.word	0x000148f0
        /*0e60*/ 	.word	0x00000003
        /*0e64*/ 	.word	0x00028cc0
        /*0e68*/ 	.short	0x010a
        /*0e6a*/ 	.byte	0x3f
	.zero		1


	//   ....[59]....
        /*0e6c*/ 	.word	0x000152c0
        /*0e70*/ 	.word	0x00000008
        /*0e74*/ 	.word	0x00028ca0
        /*0e78*/ 	.short	0x010a
        /*0e7a*/ 	.byte	0x3f
	.zero		1


	//   ....[60]....
        /*0e7c*/ 	.word	0x00015500
        /*0e80*/ 	.word	0x00000008
        /*0e84*/ 	.word	0x00028cc0
        /*0e88*/ 	.short	0x010a
        /*0e8a*/ 	.byte	0x3f
	.zero		1


	//   ....[61]....
        /*0e8c*/ 	.word	0x00016b60
        /*0e90*/ 	.word	0x0000001f
        /*0e94*/ 	.word	0x00028c40
        /*0e98*/ 	.short	0x010a
        /*0e9a*/ 	.byte	0x3f
	.zero		1


	//   ....[62]....
        /*0e9c*/ 	.word	0x00017040
        /*0ea0*/ 	.word	0x0000001f
        /*0ea4*/ 	.word	0x00028c30
        /*0ea8*/ 	.short	0x0107
        /*0eaa*/ 	.byte	0x3f
	.zero		1


	//   ....[63]....
        /*0eac*/ 	.word	0x00017110
        /*0eb0*/ 	.word	0x0000001f
        /*0eb4*/ 	.word	0x00028c30
        /*0eb8*/ 	.short	0x0101
        /*0eba*/ 	.byte	0x3f
	.zero		1


	//   ....[64]....
        /*0ebc*/ 	.word	0x00017a10
        /*0ec0*/ 	.word	0x00000017
        /*0ec4*/ 	.word	0x00028c00
        /*0ec8*/ 	.short	0x0107
        /*0eca*/ 	.byte	0x3f
	.zero		1


	//   ....[65]....
        /*0ecc*/ 	.word	0x00017b00
        /*0ed0*/ 	.word	0x00000017
        /*0ed4*/ 	.word	0x00028c00
        /*0ed8*/ 	.short	0x0101
        /*0eda*/ 	.byte	0x3f
	.zero		1


	//   ....[66]....
        /*0edc*/ 	.word	0x00017b20
        /*0ee0*/ 	.word	0x00000017
        /*0ee4*/ 	.word	0x00028c20
        /*0ee8*/ 	.short	0x010a
        /*0eea*/ 	.byte	0x3f
	.zero		1


	//   ....[67]....
        /*0eec*/ 	.word	0x00017bb0
        /*0ef0*/ 	.word	0x0000001f
        /*0ef4*/ 	.word	0x00028c60
        /*0ef8*/ 	.short	0x010a
        /*0efa*/ 	.byte	0x3f
	.zero		1


	//   ....[68]....
        /*0efc*/ 	.word	0x000184f0
        /*0f00*/ 	.word	0x0000001f
        /*0f04*/ 	.word	0x00028c50
        /*0f08*/ 	.short	0x0107
        /*0f0a*/ 	.byte	0x3f
	.zero		1


	//   ....[69]....
        /*0f0c*/ 	.word	0x000185c0
        /*0f10*/ 	.word	0x0000001f
        /*0f14*/ 	.word	0x00028c50
        /*0f18*/ 	.short	0x0101
        /*0f1a*/ 	.byte	0x3f
	.zero		1


	//   ....[70]....
        /*0f1c*/ 	.word	0x00018950
        /*0f20*/ 	.word	0x00000006
        /*0f24*/ 	.word	0x00028c40
        /*0f28*/ 	.short	0x010a
        /*0f2a*/ 	.byte	0x3f
	.zero		1


	//   ....[71]....
        /*0f2c*/ 	.word	0x00018c90
        /*0f30*/ 	.word	0x00000006
        /*0f34*/ 	.word	0x00028c30
        /*0f38*/ 	.short	0x0107
        /*0f3a*/ 	.byte	0x3f
	.zero		1


	//   ....[72]....
        /*0f3c*/ 	.word	0x00018d50
        /*0f40*/ 	.word	0x00000006
        /*0f44*/ 	.word	0x00028c30
        /*0f48*/ 	.short	0x0101
        /*0f4a*/ 	.byte	0x3f
	.zero		1


	//   ....[73]....
        /*0f4c*/ 	.word	0x00018d80
        /*0f50*/ 	.word	0x00000006
        /*0f54*/ 	.word	0x00028c60
        /*0f58*/ 	.short	0x010a
        /*0f5a*/ 	.byte	0x3f
	.zero		1


	//   ....[74]....
        /*0f5c*/ 	.word	0x00019450
        /*0f60*/ 	.word	0x00000006
        /*0f64*/ 	.word	0x00028c50
        /*0f68*/ 	.short	0x0107
        /*0f6a*/ 	.byte	0x3f
	.zero		1


	//   ....[75]....
        /*0f6c*/ 	.word	0x00019510
        /*0f70*/ 	.word	0x00000006
        /*0f74*/ 	.word	0x00028c50
        /*0f78*/ 	.short	0x0101
        /*0f7a*/ 	.byte	0x3f
	.zero		1


	//   ....[76]....
        /*0f7c*/ 	.word	0x0001a380
        /*0f80*/ 	.word	0x00000004
        /*0f84*/ 	.word	0x00028c20
        /*0f88*/ 	.short	0x010a
        /*0f8a*/ 	.byte	0x3f
	.zero		1


	//   ....[77]....
        /*0f8c*/ 	.word	0x0001a4e0
        /*0f90*/ 	.word	0x00000005
        /*0f94*/ 	.word	0x00028c40
        /*0f98*/ 	.short	0x010a
        /*0f9a*/ 	.byte	0x3f
	.zero		1


	//   ....[78]....
        /*0f9c*/ 	.word	0x0001a580
        /*0fa0*/ 	.word	0x00000019
        /*0fa4*/ 	.word	0x00028c40
        /*0fa8*/ 	.short	0x010a
        /*0faa*/ 	.byte	0x3f
	.zero		1


	//   ....[79]....
        /*0fac*/ 	.word	0x0001a5c0
        /*0fb0*/ 	.word	0x00000005
        /*0fb4*/ 	.word	0x00028c60
        /*0fb8*/ 	.short	0x010a
        /*0fba*/ 	.byte	0x3f
	.zero		1


	//   ....[80]....
        /*0fbc*/ 	.word	0x0001a600
        /*0fc0*/ 	.word	0x00000019
        /*0fc4*/ 	.word	0x00028c60
        /*0fc8*/ 	.short	0x010a
        /*0fca*/ 	.byte	0x3f
	.zero		1


	//   ....[81]....
        /*0fcc*/ 	.word	0x0001a660
        /*0fd0*/ 	.word	0x0000003e
        /*0fd4*/ 	.word	0x00028c90
        /*0fd8*/ 	.short	0x010a
        /*0fda*/ 	.byte	0x3f
	.zero		1


	//   ....[82]....
        /*0fdc*/ 	.word	0x0001a7d0
        /*0fe0*/ 	.word	0x0000003e
        /*0fe4*/ 	.word	0x00028c90
        /*0fe8*/ 	.short	0x010a
        /*0fea*/ 	.byte	0x3f
	.zero		1


	//   ....[83]....
        /*0fec*/ 	.word	0x0001a950
        /*0ff0*/ 	.word	0x0000003e
        /*0ff4*/ 	.word	0x00028c90
        /*0ff8*/ 	.short	0x010a
        /*0ffa*/ 	.byte	0x3f
	.zero		1


	//   ....[84]....
        /*0ffc*/ 	.word	0x0001aab0
        /*1000*/ 	.word	0x0000003e
        /*1004*/ 	.word	0x00028cb0
        /*1008*/ 	.short	0x010a
        /*100a*/ 	.byte	0x3f
	.zero		1


	//   ....[85]....
        /*100c*/ 	.word	0x0001ab00
        /*1010*/ 	.word	0x00000003
        /*1014*/ 	.word	0x00028c50
        /*1018*/ 	.short	0x010a
        /*101a*/ 	.byte	0x3f
	.zero		1


	//   ....[86]....
        /*101c*/ 	.word	0x0001ab50
        /*1020*/ 	.word	0x00000014
        /*1024*/ 	.word	0x00028c50
        /*1028*/ 	.short	0x010a
        /*102a*/ 	.byte	0x3f
	.zero		1


	//   ....[87]....
        /*102c*/ 	.word	0x0001af20
        /*1030*/ 	.word	0x00000002
        /*1034*/ 	.word	0x00028c00
        /*1038*/ 	.short	0x010a
        /*103a*/ 	.byte	0x3f
	.zero		1


	//   ....[88]....
        /*103c*/ 	.word	0x0001b510
        /*1040*/ 	.word	0x00000002
        /*1044*/ 	.word	0x00028c00
        /*1048*/ 	.short	0x010a
        /*104a*/ 	.byte	0x3f
	.zero		1


	//   ....[89]....
        /*104c*/ 	.word	0x0001b560
        /*1050*/ 	.word	0x00000015
        /*1054*/ 	.word	0x00028c30
        /*1058*/ 	.short	0x010a
        /*105a*/ 	.byte	0x3f
	.zero		1


	//   ....[90]....
        /*105c*/ 	.word	0x0001b5b0
        /*1060*/ 	.word	0x00000015
        /*1064*/ 	.word	0x00028c50
        /*1068*/ 	.short	0x010a
        /*106a*/ 	.byte	0x3f
	.zero		1


	//   ....[91]....
        /*106c*/ 	.word	0x0001b600
        /*1070*/ 	.word	0x000000bb
        /*1074*/ 	.word	0x00028c30
        /*1078*/ 	.short	0x010a
        /*107a*/ 	.byte	0x3f
	.zero		1


	//   ....[92]....
        /*107c*/ 	.word	0x0001b650
        /*1080*/ 	.word	0x000000bb
        /*1084*/ 	.word	0x00028c50
        /*1088*/ 	.short	0x010a
        /*108a*/ 	.byte	0x3f
	.zero		1


	//   ....[93]....
        /*108c*/ 	.word	0x0001b6a0
        /*1090*/ 	.word	0x00000015
        /*1094*/ 	.word	0x00028c30
        /*1098*/ 	.short	0x010a
        /*109a*/ 	.byte	0x3f
	.zero		1


	//   ....[94]....
        /*109c*/ 	.word	0x0001b6f0
        /*10a0*/ 	.word	0x00000015
        /*10a4*/ 	.word	0x00028c50
        /*10a8*/ 	.short	0x010a
        /*10aa*/ 	.byte	0x3f
	.zero		1


	//   ....[95]....
        /*10ac*/ 	.word	0x0001b890
        /*10b0*/ 	.word	0x00000017
        /*10b4*/ 	.word	0x00028c20
        /*10b8*/ 	.short	0x010a
        /*10ba*/ 	.byte	0x3f
	.zero		1


	//   ....[96]....
        /*10bc*/ 	.word	0x0001b8e0
        /*10c0*/ 	.word	0x00000003
        /*10c4*/ 	.word	0x00028ca0
        /*10c8*/ 	.short	0x010a
        /*10ca*/ 	.byte	0x3f
	.zero		1


	//   ....[97]....
        /*10cc*/ 	.word	0x0001b930
        /*10d0*/ 	.word	0x00000003
        /*10d4*/ 	.word	0x00028cc0
        /*10d8*/ 	.short	0x010a
        /*10da*/ 	.byte	0x3f
	.zero		1


	//   ....[98]....
        /*10dc*/ 	.word	0x0001b980
        /*10e0*/ 	.word	0x00000008
        /*10e4*/ 	.word	0x00028ca0
        /*10e8*/ 	.short	0x010a
        /*10ea*/ 	.byte	0x3f
	.zero		1


	//   ....[99]....
        /*10ec*/ 	.word	0x0001b9d0
        /*10f0*/ 	.word	0x00000008
        /*10f4*/ 	.word	0x00028cc0
        /*10f8*/ 	.short	0x010a
        /*10fa*/ 	.byte	0x3f
	.zero		1


	//   ....[100]....
        /*10fc*/ 	.word	0x0001baf0
        /*1100*/ 	.word	0x0000001f
        /*1104*/ 	.word	0x00028c40
        /*1108*/ 	.short	0x010a
        /*110a*/ 	.byte	0x3f
	.zero		1


	//   ....[101]....
        /*110c*/ 	.word	0x0001c590
        /*1110*/ 	.word	0x00000017
        /*1114*/ 	.word	0x00028c20
        /*1118*/ 	.short	0x010a
        /*111a*/ 	.byte	0x3f
	.zero		1


	//   ....[102]....
        /*111c*/ 	.word	0x0001c5e0
        /*1120*/ 	.word	0x0000001f
        /*1124*/ 	.word	0x00028c60
        /*1128*/ 	.short	0x010a
        /*112a*/ 	.byte	0x3f
	.zero		1


	//   ....[103]....
        /*112c*/ 	.word	0x0001cee0
        /*1130*/ 	.word	0x00000006
        /*1134*/ 	.word	0x00028c40
        /*1138*/ 	.short	0x010a
        /*113a*/ 	.byte	0x3f
	.zero		1


	//   ....[104]....
        /*113c*/ 	.word	0x0001d3a0
        /*1140*/ 	.word	0x00000006
        /*1144*/ 	.word	0x00028c60
        /*1148*/ 	.short	0x010a
        /*114a*/ 	.byte	0x3f
	.zero		1


	//   ....[105]....
        /*114c*/ 	.word	0x0001e4a0
        /*1150*/ 	.word	0x00000004
        /*1154*/ 	.word	0x00028c20
        /*1158*/ 	.short	0x010a
        /*115a*/ 	.byte	0x3f
	.zero		1


	//   ....[106]....
        /*115c*/ 	.word	0x0001e640
        /*1160*/ 	.word	0x00000005
        /*1164*/ 	.word	0x00028c40
        /*1168*/ 	.short	0x010a
        /*116a*/ 	.byte	0x3f
	.zero		1


	//   ....[107]....
        /*116c*/ 	.word	0x0001e690
        /*1170*/ 	.word	0x00000019
        /*1174*/ 	.word	0x00028c40
        /*1178*/ 	.short	0x010a
        /*117a*/ 	.byte	0x3f
	.zero		1


	//   ....[108]....
        /*117c*/ 	.word	0x0001e6e0
        /*1180*/ 	.word	0x00000005
        /*1184*/ 	.word	0x00028c60
        /*1188*/ 	.short	0x010a
        /*118a*/ 	.byte	0x3f
	.zero		1


	//----- nvinfo : EIATTR_NUM_MBARRIERS
	.align		4
.L_584:
        /*118c*/ 	.byte	0x03, 0x38
        /*118e*/ 	.short	0x0016


	//----- nvinfo : EIATTR_EXIT_INSTR_OFFSETS
	.align		4
        /*1190*/ 	.byte	0x04, 0x1c
        /*1192*/ 	.short	(.L_586 - .L_585)


	//   ....[0]....
.L_585:
        /*1194*/ 	.word	0x0001a650


	//----- nvinfo : EIATTR_MAX_THREADS
	.align		4
.L_586:
        /*1198*/ 	.byte	0x04, 0x05
        /*119a*/ 	.short	(.L_588 - .L_587)
.L_587:
        /*119c*/ 	.word	0x00000180
        /*11a0*/ 	.word	0x00000001
        /*11a4*/ 	.word	0x00000001


	//----- nvinfo : EIATTR_CRS_STACK_SIZE
	.align		4
.L_588:
        /*11a8*/ 	.byte	0x04, 0x1e
        /*11aa*/ 	.short	(.L_590 - .L_589)
.L_589:
        /*11ac*/ 	.word	0x00000000


	//----- nvinfo : EIATTR_CBANK_PARAM_SIZE
	.align		4
.L_590:
        /*11b0*/ 	.byte	0x03, 0x19
        /*11b2*/ 	.short	0x0af0


	//----- nvinfo : EIATTR_PARAM_CBANK
	.align		4
        /*11b4*/ 	.byte	0x04, 0x0a
        /*11b6*/ 	.short	(.L_592 - .L_591)
	.align		4
.L_591:
        /*11b8*/ 	.word	index@(.nv.constant0._ZN7cutlass13device_kernelIN5flash11enable_sm90INS1_16FlashAttnFwdSm90INS1_25CollectiveMainloopFwdSm90ILi2EN4cute5tupleIJNS5_1CILi1EEES8_S8_EEENS6_IJNS7_ILi64EEESA_SA_EEELi512ENS_6half_tEfNS_4arch4Sm90ELb1ELb0ELb0ELb1ELb1ELb1ELb0ELb0ELb0ELb1ELb0ELb0EEENS1_21CollectiveEpilogueFwdINS6_IJSA_NS7_ILi512EEESA_EEES9_SC_SE_Li256ELb1ELb1ELb0ELb0EEENS1_36VarlenDynamicPersistentTileSchedulerILi64ELi64ELi256ELi128ELb0ELb1ELb1ELb1ELb1ELb1EEEEEEEEEvNT_6ParamsE)
        /*11bc*/ 	.short	0x0210
        /*11be*/ 	.short	0x0af0


	//----- nvinfo : EIATTR_SW_WAR
	.align		4
.L_592:
        /*11c0*/ 	.byte	0x04, 0x36
        /*11c2*/ 	.short	(.L_594 - .L_593)
.L_593:
        /*11c4*/ 	.word	0x00000008
.L_594:


//--------------------- .nv.info._ZN7cutlass13device_kernelIN5flash11enable_sm90INS1_16FlashAttnFwdSm90INS1_25CollectiveMainloopFwdSm90ILi2EN4cute5tupleIJNS5_1CILi1EEES8_S8_EEENS6_IJNS7_ILi64EEESA_SA_EEELi512ENS_6half_tEfNS_4arch4Sm90ELb1ELb0ELb0ELb1ELb1ELb0ELb1ELb0ELb0ELb1ELb0ELb0EEENS1_21CollectiveEpilogueFwdINS6_IJSA_NS7_ILi512EEESA_EEES9_SC_SE_Li256ELb1ELb1ELb0ELb0EEENS1_36VarlenDynamicPersistentTileSchedulerILi64ELi64ELi256ELi128ELb0ELb1ELb1ELb1ELb1ELb1EEEEEEEEEvNT_6ParamsE --------------------------
	.section	.nv.info._ZN7cutlass13device_kernelIN5flash11enable_sm90INS1_16FlashAttnFwdSm90INS1_25CollectiveMainloopFwdSm90ILi2EN4cute5tupleIJNS5_1CILi1EEES8_S8_EEENS6_IJNS7_ILi64EEESA_SA_EEELi512ENS_6half_tEfNS_4arch4Sm90ELb1ELb0ELb0ELb1ELb1ELb0ELb1ELb0ELb0ELb1ELb0ELb0EEENS1_21CollectiveEpilogueFwdINS6_IJSA_NS7_ILi512EEESA_EEES9_SC_SE_Li256ELb1ELb1ELb0ELb0EEENS1_36VarlenDynamicPersistentTileSchedulerILi64ELi64ELi256ELi128ELb0ELb1ELb1ELb1ELb1ELb1EEEEEEEEEvNT_6ParamsE,"",@"SHT_CUDA_INFO"
	.sectionflags	@""
	.align	4


	//----- nvinfo : EIATTR_CUDA_API_VERSION
	.align		4
        /*0000*/ 	.byte	0x04, 0x37
        /*0002*/ 	.short	(.L_596 - .L_595)
.L_595:
        /*0004*/ 	.word	0x00000082


	//----- nvinfo : EIATTR_KPARAM_INFO
	.align		4
.L_596:
        /*0008*/ 	.byte	0x04, 0x17
        /*000a*/ 	.short	(.L_598 - .L_597)
.L_597:
        /*000c*/ 	.word	0x00000000
        /*0010*/ 	.short	0x0000
        /*0012*/ 	.short	0x0070
        /*0014*/ 	.byte	0x00, 0xf0, 0x01, 0x2e


	//----- nvinfo : EIATTR_SPARSE_MMA_MASK
	.align		4
.L_598:
        /*0018*/ 	.byte	0x03, 0x50
        /*001a*/ 	.short	0x0000


	//----- nvinfo : EIATTR_MAXREG_COUNT
	.align		4
        /*001c*/ 	.byte	0x03, 0x1b
        /*001e*/ 	.short	0x00a8


	//----- nvinfo : EIATTR_NUM_BARRIERS
	.align		4
        /*0020*/ 	.byte	0x02, 0x4c
        /*0022*/ 	.byte	0x10
	.zero		1


	//----- nvinfo : EIATTR_EXTERNS
	.align		4
        /*0024*/ 	.byte	0x04, 0x0f
        /*0026*/ 	.short	(.L_600 - .L_599)


	//   ....[0]....
	.align		4
.L_599:
        /*0028*/ 	.word	index@(__assertfail)


	//----- nvinfo : EIATTR_ANNOTATIONS
	.align		4
.L_600:
        /*002c*/ 	.byte	0x04, 0x55
        /*002e*/ 	.short	(.L_602 - .L_601)


	//   ....[0]....
.L_601:
        /* <DEDUP_REMOVED lines=17> */


	//----- nvinfo : EIATTR_MERCURY_ISA_VERSION
	.align		4
.L_602:
        /*0130*/ 	.byte	0x03, 0x5f
        /*0132*/ 	.short	0x0101


	//----- nvinfo : EIATTR_UNUSED_LOAD_BYTE_OFFSET
	.align		4
        /*0134*/ 	.byte	0x04, 0x44
        /*0136*/ 	.short	(.L_604 - .L_603)


	//   ....[0]....
.L_603:
        /*0138*/ 	.word	0x00000970
        /*013c*/ 	.word	0x0000fff0


	//   ....[1]....
        /*0140*/ 	.word	0x0000cf70
        /*0144*/ 	.word	0x0000fff0


	//----- nvinfo : EIATTR_INT_WARP_WIDE_INSTR_OFFSETS
	.align		4
.L_604:
        /*0148*/ 	.byte	0x04, 0x31
        /*014a*/ 	.short	(.L_606 - .L_605)


	//   ....[0]....
.L_605:
        /*014c*/ 	.word	0x000000c0


	//   ....[1]....
        /*0150*/ 	.word	0x000000d0


	//   ....[2]....
        /*0154*/ 	.word	0x000000e0


	//   ....[3]....
        /*0158*/ 	.word	0x00000180


	//   ....[4]....
        /*015c*/ 	.word	0x00011200


	//   ....[5]....
        /*0160*/ 	.word	0x00011290


	//   ....[6]....
        /*0164*/ 	.word	0x000155a0


	//   ....[7]....
        /*0168*/ 	.word	0x00015630


	//----- nvinfo : EIATTR_COOP_GROUP_MASK_REGIDS
	.align		4
.L_606:
        /*016c*/ 	.byte	0x04, 0x29
        /*016e*/ 	.short	(.L_608 - .L_607)


	//   ....[0]....
.L_607:
        /*0170*/ 	.word	0xffffffff


	//   ....[1]....
        /*0174*/ 	.word	0xffffffff


	//   ....[2]....
        /*0178*/ 	.word	0xffffffff


	//   ....[3]....
        /*017c*/ 	.word	0xffffffff


	//   ....[4]....
        /*0180*/ 	.word	0xffffffff


	//   ....[5]....
        /*0184*/ 	.word	0xffffffff


	//   ....[6]....
        /*0188*/ 	.word	0xffffffff


	//   ....[7]....
        /*018c*/ 	.word	0xffffffff


	//   ....[8]....
        /*0190*/ 	.word	0xffffffff


	//   ....[9]....
        /*0194*/ 	.word	0xffffffff


	//   ....[10]....
        /*0198*/ 	.word	0xffffffff


	//   ....[11]....
        /*019c*/ 	.word	0xffffffff


	//   ....[12]....
        /*01a0*/ 	.word	0xffffffff


	//   ....[13]....
        /*01a4*/ 	.word	0xffffffff


	//   ....[14]....
        /*01a8*/ 	.word	0xffffffff


	//   ....[15]....
        /*01ac*/ 	.word	0xffffffff


	//   ....[16]....
        /*01b0*/ 	.word	0xffffffff


	//   ....[17]....
        /*01b4*/ 	.word	0xffffffff


	//   ....[18]....
        /*01b8*/ 	.word	0xffffffff


	//   ....[19]....
        /*01bc*/ 	.word	0xffffffff


	//   ....[20]....
        /*01c0*/ 	.word	0xffffffff


	//   ....[21]....
        /*01c4*/ 	.word	0xffffffff


	//   ....[22]....
        /*01c8*/ 	.word	0xffffffff


	//   ....[23]....
        /*01cc*/ 	.word	0xffffffff


	//   ....[24]....
        /*01d0*/ 	.word	0xffffffff


	//   ....[25]....
        /*01d4*/ 	.word	0xffffffff


	//   ....[26]....
        /*01d8*/ 	.word	0xffffffff


	//   ....[27]....
        /*01dc*/ 	.word	0xffffffff


	//   ....[28]....
        /*01e0*/ 	.word	0xffffffff


	//   ....[29]....
        /*01e4*/ 	.word	0xffffffff


	//   ....[30]....
        /*01e8*/ 	.word	0xffffffff


	//   ....[31]....
        /*01ec*/ 	.word	0xffffffff


	//   ....[32]....
        /*01f0*/ 	.word	0xffffffff


	//   ....[33]....
        /*01f4*/ 	.word	0xffffffff


	//   ....[34]....
        /*01f8*/ 	.word	0xffffffff


	//   ....[35]....
        /*01fc*/ 	.word	0xffffffff


	//   ....[36]....
        /*0200*/ 	.word	0xffffffff


	//   ....[37]....
        /*0204*/ 	.word	0xffffffff


	//   ....[38]....
        /*0208*/ 	.word	0xffffffff


	//   ....[39]....
        /*020c*/ 	.word	0xffffffff


	//   ....[40]....
        /*0210*/ 	.word	0xffffffff


	//   ....[41]....
        /*0214*/ 	.word	0xffffffff


	//   ....[42]....
        /*0218*/ 	.word	0xffffffff


	//   ....[43]....
        /*021c*/ 	.word	0xffffffff


	//   ....[44]....
        /*0220*/ 	.word	0xffffffff


	//   ....[45]....
        /*0224*/ 	.word	0xffffffff


	//   ....[46]....
        /*0228*/ 	.word	0xffffffff


	//   ....[47]....
        /*022c*/ 	.word	0xffffffff


	//   ....[48]....
        /*0230*/ 	.word	0xffffffff


	//   ....[49]....
        /*0234*/ 	.word	0xffffffff


	//   ....[50]....
        /*0238*/ 	.word	0xffffffff


	//   ....[51]....
        /*023c*/ 	.word	0xffffffff


	//   ....[52]....
        /*0240*/ 	.word	0xffffffff


	//   ....[53]....
        /*0244*/ 	.word	0xffffffff


	//   ....[54]....
        /*0248*/ 	.word	0xffffffff


	//   ....[55]....
        /*024c*/ 	.word	0xffffffff


	//   ....[56]....
        /*0250*/ 	.word	0xffffffff


	//   ....[57]....
        /*0254*/ 	.word	0xffffffff


	//   ....[58]....
        /*0258*/ 	.word	0xffffffff


	//   ....[59]....
        /*025c*/ 	.word	0xffffffff


	//   ....[60]....
        /*0260*/ 	.word	0xffffffff


	//   ....[61]....
        /*0264*/ 	.word	0xffffffff


	//   ....[62]....
        /*0268*/ 	.word	0xffffffff


	//   ....[63]....
        /*026c*/ 	.word	0xffffffff


	//   ....[64]....
        /*0270*/ 	.word	0xffffffff


	//   ....[65]....
        /*0274*/ 	.word	0xffffffff


	//   ....[66]....
        /*0278*/ 	.word	0xffffffff


	//   ....[67]....
        /*027c*/ 	.word	0xffffffff


	//   ....[68]....
        /*0280*/ 	.word	0xffffffff


	//   ....[69]....
        /*0284*/ 	.word	0xffffffff


	//   ....[70]....
        /*0288*/ 	.word	0xffffffff


	//   ....[71]....
        /*028c*/ 	.word	0xffffffff


	//   ....[72]....
        /*0290*/ 	.word	0xffffffff


	//   ....[73]....
        /*0294*/ 	.word	0xffffffff


	//   ....[74]....
        /*0298*/ 	.word	0xffffffff


	//   ....[75]....
        /*029c*/ 	.word	0xffffffff


	//   ....[76]....
        /*02a0*/ 	.word	0xffffffff


	//   ....[77]....
        /*02a4*/ 	.word	0xffffffff


	//   ....[78]....
        /*02a8*/ 	.word	0xffffffff


	//   ....[79]....
        /*02ac*/ 	.word	0xffffffff


	//   ....[80]....
        /*02b0*/ 	.word	0xffffffff


	//   ....[81]....
        /*02b4*/ 	.word	0xffffffff


	//   ....[82]....
        /*02b8*/ 	.word	0xffffffff


	//   ....[83]....
        /*02bc*/ 	.word	0xffffffff


	//   ....[84]....
        /*02c0*/ 	.word	0xffffffff


	//   ....[85]....
        /*02c4*/ 	.word	0xffffffff


	//   ....[86]....
        /*02c8*/ 	.word	0xffffffff


	//   ....[87]....
        /*02cc*/ 	.word	0xffffffff


	//   ....[88]....
        /*02d0*/ 	.word	0xffffffff


	//   ....[89]....
        /*02d4*/ 	.word	0xffffffff


	//   ....[90]....
        /*02d8*/ 	.word	0xffffffff


	//   ....[91]....
        /*02dc*/ 	.word	0xffffffff


	//   ....[92]....
        /*02e0*/ 	.word	0xffffffff


	//   ....[93]....
        /*02e4*/ 	.word	0xffffffff


	//   ....[94]....
        /*02e8*/ 	.word	0xffffffff


	//   ....[95]....
        /*02ec*/ 	.word	0xffffffff


	//   ....[96]....
        /*02f0*/ 	.word	0xffffffff


	//   ....[97]....
        /*02f4*/ 	.word	0xffffffff


	//   ....[98]....
        /*02f8*/ 	.word	0xffffffff


	//   ....[99]....
        /*02fc*/ 	.word	0xffffffff


	//   ....[100]....
        /*0300*/ 	.word	0xffffffff


	//   ....[101]....
        /*0304*/ 	.word	0xffffffff


	//   ....[102]....
        /*0308*/ 	.word	0xffffffff


	//   ....[103]....
        /*030c*/ 	.word	0xffffffff


	//   ....[104]....
        /*0310*/ 	.word	0xffffffff


	//   ....[105]....
        /*0314*/ 	.word	0xffffffff


	//   ....[106]....
        /*0318*/ 	.word	0xffffffff


	//   ....[107]....
        /*031c*/ 	.word	0xffffffff


	//   ....[108]....
        /*0320*/ 	.word	0xffffffff


	//   ....[109]....
        /*0324*/ 	.word	0xffffffff


	//   ....[110]....
        /*0328*/ 	.word	0xffffffff


	//   ....[111]....
        /*032c*/ 	.word	0xffffffff


	//   ....[112]....
        /*0330*/ 	.word	0xffffffff


	//   ....[113]....
        /*0334*/ 	.word	0xffffffff


	//   ....[114]....
        /*0338*/ 	.word	0xffffffff


	//   ....[115]....
        /*033c*/ 	.word	0xffffffff


	//   ....[116]....
        /*0340*/ 	.word	0xffffffff


	//   ....[117]....
        /*0344*/ 	.word	0xffffffff


	//   ....[118]....
        /*0348*/ 	.word	0xffffffff


	//   ....[119]....
        /*034c*/ 	.word	0xffffffff


	//   ....[120]....
        /*0350*/ 	.word	0xffffffff


	//   ....[121]....
        /*0354*/ 	.word	0xffffffff


	//   ....[122]....
        /*0358*/ 	.word	0xffffffff


	//   ....[123]....
        /*035c*/ 	.word	0xffffffff


	//   ....[124]....
        /*0360*/ 	.word	0xffffffff


	//   ....[125]....
        /*0364*/ 	.word	0xffffffff


	//   ....[126]....
        /*0368*/ 	.word	0xffffffff


	//   ....[127]....
        /*036c*/ 	.word	0xffffffff


	//   ....[128]....
        /*0370*/ 	.word	0xffffffff


	//   ....[129]....
        /*0374*/ 	.word	0x0500000f


	//   ....[130]....
        /*0378*/ 	.word	0x0500000f


	//   ....[131]....
        /*037c*/ 	.word	0x0500000f


	//   ....[132]....
        /*0380*/ 	.word	0x0500000f


	//   ....[133]....
        /*0384*/ 	.word	0x0500000f


	//   ....[134]....
        /*0388*/ 	.word	0x0500000f


	//   ....[135]....
        /*038c*/ 	.word	0x0500000f


	//   ....[136]....
        /*0390*/ 	.word	0x0500000f


	//   ....[137]....
        /*0394*/ 	.word	0x0500000f


	//   ....[138]....
        /*0398*/ 	.word	0x0500000f


	//   ....[139]....
        /*039c*/ 	.word	0x0500000f


	//   ....[140]....
        /*03a0*/ 	.word	0x0500000f


	//   ....[141]....
        /*03a4*/ 	.word	0x0500000f


	//   ....[142]....
        /*03a8*/ 	.word	0x0500000f


	//   ....[143]....
        /*03ac*/ 	.word	0x0500000f


	//   ....[144]....
        /*03b0*/ 	.word	0x0500000f


	//   ....[145]....
        /*03b4*/ 	.word	0x0500000f


	//   ....[146]....
        /*03b8*/ 	.word	0x0500000f


	//   ....[147]....
        /*03bc*/ 	.word	0x0500000f


	//   ....[148]....
        /*03c0*/ 	.word	0x0500000f


	//   ....[149]....
        /*03c4*/ 	.word	0x0500000f


	//   ....[150]....
        /*03c8*/ 	.word	0x0500000f


	//   ....[151]....
        /*03cc*/ 	.word	0x0500000f


	//   ....[152]....
        /*03d0*/ 	.word	0x0500000f


	//   ....[153]....
        /*03d4*/ 	.word	0x0500000f


	//   ....[154]....
        /*03d8*/ 	.word	0x0500000f


	//   ....[155]....
        /*03dc*/ 	.word	0x0500000f


	//   ....[156]....
        /*03e0*/ 	.word	0x0500000f


	//   ....[157]....
        /*03e4*/ 	.word	0x0500000f


	//   ....[158]....
        /*03e8*/ 	.word	0x0500000f


	//   ....[159]....
        /*03ec*/ 	.word	0x0500000f


	//   ....[160]....
        /*03f0*/ 	.word	0x0500000f


	//   ....[161]....
        /*03f4*/ 	.word	0x0500000f


	//   ....[162]....
        /*03f8*/ 	.word	0x0500000f


	//   ....[163]....
        /*03fc*/ 	.word	0x0500000f


	//   ....[164]....
        /*0400*/ 	.word	0x0500000f


	//   ....[165]....
        /*0404*/ 	.word	0x0500000f


	//   ....[166]....
        /*0408*/ 	.word	0x0500000f


	//   ....[167]....
        /*040c*/ 	.word	0x0500000f


	//   ....[168]....
        /*0410*/ 	.word	0x0500000f


	//   ....[169]....
        /*0414*/ 	.word	0x0500000f


	//   ....[170]....
        /*0418*/ 	.word	0x0500000f


	//   ....[171]....
        /*041c*/ 	.word	0x0500000f


	//   ....[172]....
        /*0420*/ 	.word	0x0500000f


	//   ....[173]....
        /*0424*/ 	.word	0x0500000f


	//   ....[174]....
        /*0428*/ 	.word	0x0500000f


	//   ....[175]....
        /*042c*/ 	.word	0x0500000f


	//   ....[176]....
        /*0430*/ 	.word	0x0500000f


	//   ....[177]....
        /*0434*/ 	.word	0x0500000f


	//   ....[178]....
        /*0438*/ 	.word	0x0500000f


	//   ....[179]....
        /*043c*/ 	.word	0x0500000f


	//   ....[180]....
        /*0440*/ 	.word	0x0500000f


	//   ....[181]....
        /*0444*/ 	.word	0x0500000f


	//   ....[182]....
        /*0448*/ 	.word	0x0500000f


	//   ....[183]....
        /*044c*/ 	.word	0x0500000f


	//   ....[184]....
        /*0450*/ 	.word	0x0500000f


	//   ....[185]....
        /*0454*/ 	.word	0x0500000f


	//   ....[186]....
        /*0458*/ 	.word	0x0500000f


	//   ....[187]....
        /*045c*/ 	.word	0x0500000f


	//   ....[188]....
        /*0460*/ 	.word	0x0500000f


	//   ....[189]....
        /*0464*/ 	.word	0x0500000f


	//   ....[190]....
        /*0468*/ 	.word	0x0500000f


	//   ....[191]....
        /*046c*/ 	.word	0x0500000f


	//   ....[192]....
        /*0470*/ 	.word	0x0500000f


	//   ....[193]....
        /*0474*/ 	.word	0x0500000f


	//   ....[194]....
        /*0478*/ 	.word	0x0500000f


	//   ....[195]....
        /*047c*/ 	.word	0x0500000f


	//----- nvinfo : EIATTR_COOP_GROUP_INSTR_OFFSETS
	.align		4
.L_608:
        /*0480*/ 	.byte	0x04, 0x28
        /*0482*/ 	.short	(.L_610 - .L_609)


	//   ....[0]....
.L_609:
        /*0484*/ 	.word	0x00000080


	//   ....[1]....
        /*0488*/ 	.word	0x00000090


	//   ....[2]....
        /*048c*/ 	.word	0x000002b0


	//   ....[3]....
        /*0490*/ 	.word	0x00000410


	//   ....[4]....
        /*0494*/ 	.word	0x00000530


	//   ....[5]....
        /*0498*/ 	.word	0x00000690


	//   ....[6]....
        /*049c*/ 	.word	0x000019b0


	//   ....[7]....
        /*04a0*/ 	.word	0x000036f0


	//   ....[8]....
        /*04a4*/ 	.word	0x00004670


	//   ....[9]....
        /*04a8*/ 	.word	0x000052e0


	//   ....[10]....
        /*04ac*/ 	.word	0x00005310


	//   ....[11]....
        /*04b0*/ 	.word	0x00005660


	//   ....[12]....
        /*04b4*/ 	.word	0x00005760


	//   ....[13]....
        /*04b8*/ 	.word	0x000059a0


	//   ....[14]....
        /*04bc*/ 	.word	0x00005ae0


	//   ....[15]....
        /*04c0*/ 	.word	0x00006340


	//   ....[16]....
        /*04c4*/ 	.word	0x00007090


	//   ....[17]....
        /*04c8*/ 	.word	0x00007cd0


	//   ....[18]....
        /*04cc*/ 	.word	0x00007cf0


	//   ....[19]....
        /*04d0*/ 	.word	0x00008020


	//   ....[20]....
        /*04d4*/ 	.word	0x00008120


	//   ....[21]....
        /*04d8*/ 	.word	0x00008490


	//   ....[22]....
        /*04dc*/ 	.word	0x000084f0


	//   ....[23]....
        /*04e0*/ 	.word	0x00009650


	//   ....[24]....
        /*04e4*/ 	.word	0x0000a320


	//   ....[25]....
        /*04e8*/ 	.word	0x0000b000


	//   ....[26]....
        /*04ec*/ 	.word	0x0000b030


	//   ....[27]....
        /*04f0*/ 	.word	0x0000b270


	//   ....[28]....
        /*04f4*/ 	.word	0x0000b440


	//   ....[29]....
        /*04f8*/ 	.word	0x0000c3b0


	//   ....[30]....
        /*04fc*/ 	.word	0x0000c480


	//   ....[31]....
        /*0500*/ 	.word	0x0000c4a0


	//   ....[32]....
        /*0504*/ 	.word	0x0000c500


	//   ....[33]....
        /*0508*/ 	.word	0x0000c520


	//   ....[34]....
        /*050c*/ 	.word	0x0000de80


	//   ....[35]....
        /*0510*/ 	.word	0x0000e4a0


	//   ....[36]....
        /*0514*/ 	.word	0x0000e4d0


	//   ....[37]....
        /*0518*/ 	.word	0x0000e4f0


	//   ....[38]....
        /*051c*/ 	.word	0x0000e520


	//   ....[39]....
        /*0520*/ 	.word	0x0000eba0


	//   ....[40]....
        /*0524*/ 	.word	0x0000ebc0


	//   ....[41]....
        /*0528*/ 	.word	0x0000ee00


	//   ....[42]....
        /*052c*/ 	.word	0x0000ee20


	//   ....[43]....
        /*0530*/ 	.word	0x0000f9b0


	//   ....[44]....
        /*0534*/ 	.word	0x0000f9e0


	//   ....[45]....
        /*0538*/ 	.word	0x0000fc20


	//   ....[46]....
        /*053c*/ 	.word	0x0000fc40


	//   ....[47]....
        /*0540*/ 	.word	0x0000fee0


	//   ....[48]....
        /*0544*/ 	.word	0x000100b0


	//   ....[49]....
        /*0548*/ 	.word	0x000100e0


	//   ....[50]....
        /*054c*/ 	.word	0x00010110


	//   ....[51]....
        /*0550*/ 	.word	0x00010140


	//   ....[52]....
        /*0554*/ 	.word	0x00010170


	//   ....[53]....
        /*0558*/ 	.word	0x000101a0


	//   ....[54]....
        /*055c*/ 	.word	0x000102f0


	//   ....[55]....
        /*0560*/ 	.word	0x00010320


	//   ....[56]....
        /*0564*/ 	.word	0x00010350


	//   ....[57]....
        /*0568*/ 	.word	0x00010380


	//   ....[58]....
        /*056c*/ 	.word	0x000103b0


	//   ....[59]....
        /*0570*/ 	.word	0x000103e0


	//   ....[60]....
        /*0574*/ 	.word	0x00010470


	//   ....[61]....
        /*0578*/ 	.word	0x000104d0


	//   ....[62]....
        /*057c*/ 	.word	0x00010560


	//   ....[63]....
        /*0580*/ 	.word	0x00011ff0


	//   ....[64]....
        /*0584*/ 	.word	0x00012010


	//   ....[65]....
        /*0588*/ 	.word	0x000120a0


	//   ....[66]....
        /*058c*/ 	.word	0x000120c0


	//   ....[67]....
        /*0590*/ 	.word	0x00012140


	//   ....[68]....
        /*0594*/ 	.word	0x00012160


	//   ....[69]....
        /*0598*/ 	.word	0x00012170


	//   ....[70]....
        /*059c*/ 	.word	0x00012180


	//   ....[71]....
        /*05a0*/ 	.word	0x00012910


	//   ....[72]....
        /*05a4*/ 	.word	0x00012940


	//   ....[73]....
        /*05a8*/ 	.word	0x00012a00


	//   ....[74]....
        /*05ac*/ 	.word	0x00012a20


	//   ....[75]....
        /*05b0*/ 	.word	0x00012ac0


	//   ....[76]....
        /*05b4*/ 	.word	0x00012ae0


	//   ....[77]....
        /*05b8*/ 	.word	0x00012af0


	//   ....[78]....
        /*05bc*/ 	.word	0x00012b70


	//   ....[79]....
        /*05c0*/ 	.word	0x000133e0


	//   ....[80]....
        /*05c4*/ 	.word	0x00013400


	//   ....[81]....
        /*05c8*/ 	.word	0x000135a0


	//   ....[82]....
        /*05cc*/ 	.word	0x000135d0


	//   ....[83]....
        /*05d0*/ 	.word	0x000136e0


	//   ....[84]....
        /*05d4*/ 	.word	0x000136f0


	//   ....[85]....
        /*05d8*/ 	.word	0x00013720


	//   ....[86]....
        /*05dc*/ 	.word	0x00013730


	//   ....[87]....
        /*05e0*/ 	.word	0x00013d60


	//   ....[88]....
        /*05e4*/ 	.word	0x00013dc0


	//   ....[89]....
        /*05e8*/ 	.word	0x00013f80


	//   ....[90]....
        /*05ec*/ 	.word	0x00013fc0


	//   ....[91]....
        /*05f0*/ 	.word	0x00013fd0


	//   ....[92]....
        /*05f4*/ 	.word	0x00013fe0


	//   ....[93]....
        /*05f8*/ 	.word	0x00014130


	//   ....[94]....
        /*05fc*/ 	.word	0x00014280


	//   ....[95]....
        /*0600*/ 	.word	0x00014ab0


	//   ....[96]....
        /*0604*/ 	.word	0x00014ad0


	//   ....[97]....
        /*0608*/ 	.word	0x00014b20


	//   ....[98]....
        /*060c*/ 	.word	0x00014b30


	//   ....[99]....
        /*0610*/ 	.word	0x00014b70


	//   ....[100]....
        /*0614*/ 	.word	0x00014b80


	//   ....[101]....
        /*0618*/ 	.word	0x00014b90


	//   ....[102]....
        /*061c*/ 	.word	0x00014bd0


	//   ....[103]....
        /*0620*/ 	.word	0x00014ef0


	//   ....[104]....
        /*0624*/ 	.word	0x00014f30


	//   ....[105]....
        /*0628*/ 	.word	0x00014f50


	//   ....[106]....
        /*062c*/ 	.word	0x00014f70


	//   ....[107]....
        /*0630*/ 	.word	0x00014fa0


	//   ....[108]....
        /*0634*/ 	.word	0x00014fc0


	//   ....[109]....
        /*0638*/ 	.word	0x000150c0


	//   ....[110]....
        /*063c*/ 	.word	0x00015210


	//   ....[111]....
        /*0640*/ 	.word	0x00015810


	//   ....[112]....
        /*0644*/ 	.word	0x00015860


	//   ....[113]....
        /*0648*/ 	.word	0x00015890


	//   ....[114]....
        /*064c*/ 	.word	0x000158c0


	//   ....[115]....
        /*0650*/ 	.word	0x000158d0


	//   ....[116]....
        /*0654*/ 	.word	0x00015900


	//   ....[117]....
        /*0658*/ 	.word	0x00015930


	//   ....[118]....
        /*065c*/ 	.word	0x00015960


	//   ....[119]....
        /*0660*/ 	.word	0x00015ae0


	//   ....[120]....
        /*0664*/ 	.word	0x00015b10


	//   ....[121]....
        /*0668*/ 	.word	0x00015b40


	//   ....[122]....
        /*066c*/ 	.word	0x00015b70


	//   ....[123]....
        /*0670*/ 	.word	0x00015ba0


	//   ....[124]....
        /*0674*/ 	.word	0x00015bd0


	//   ....[125]....
        /*0678*/ 	.word	0x00015c90


	//   ....[126]....
        /*067c*/ 	.word	0x00015cb0


	//   ....[127]....
        /*0680*/ 	.word	0x00015d20


	//   ....[128]....
        /*0684*/ 	.word	0x000163c0


	//   ....[129]....
        /*0688*/ 	.word	0x00016940


	//   ....[130]....
        /*068c*/ 	.word	0x00016a30


	//   ....[131]....
        /*0690*/ 	.word	0x00016ad0


	//   ....[132]....
        /*0694*/ 	.word	0x00016b30


	//   ....[133]....
        /*0698*/ 	.word	0x00016c20


	//   ....[134]....
        /*069c*/ 	.word	0x00016c90


	//   ....[135]....
        /*06a0*/ 	.word	0x00016d80


	//   ....[136]....
        /*06a4*/ 	.word	0x00016df0


	//   ....[137]....
        /*06a8*/ 	.word	0x00016e90


	//   ....[138]....
        /*06ac*/ 	.word	0x00016f90


	//   ....[139]....
        /*06b0*/ 	.word	0x00017020


	//   ....[140]....
        /*06b4*/ 	.word	0x00017080


	//   ....[141]....
        /*06b8*/ 	.word	0x00017170


	//   ....[142]....
        /*06bc*/ 	.word	0x000171f0


	//   ....[143]....
        /*06c0*/ 	.word	0x000172f0


	//   ....[144]....
        /*06c4*/ 	.word	0x00017360


	//   ....[145]....
        /*06c8*/ 	.word	0x00017440


	//   ....[146]....
        /*06cc*/ 	.word	0x00017750


	//   ....[147]....
        /*06d0*/ 	.word	0x00017810


	//   ....[148]....
        /*06d4*/ 	.word	0x00017a80


	//   ....[149]....
        /*06d8*/ 	.word	0x00017ad0


	//   ....[150]....
        /*06dc*/ 	.word	0x00017ce0


	//   ....[151]....
        /*06e0*/ 	.word	0x00017d30


	//   ....[152]....
        /*06e4*/ 	.word	0x00017ee0


	//   ....[153]....
        /*06e8*/ 	.word	0x00017f30


	//   ....[154]....
        /*06ec*/ 	.word	0x00018070


	//   ....[155]....
        /*06f0*/ 	.word	0x00018170


	//   ....[156]....
        /*06f4*/ 	.word	0x000183e0


	//   ....[157]....
        /*06f8*/ 	.word	0x00018430


	//   ....[158]....
        /*06fc*/ 	.word	0x00018600


	//   ....[159]....
        /*0700*/ 	.word	0x00018650


	//   ....[160]....
        /*0704*/ 	.word	0x00018820


	//   ....[161]....
        /*0708*/ 	.word	0x00018870


	//   ....[162]....
        /*070c*/ 	.word	0x00018960


	//   ....[163]....
        /*0710*/ 	.word	0x00018a00


	//   ....[164]....
        /*0714*/ 	.word	0x00018a60


	//   ....[165]....
        /*0718*/ 	.word	0x00018b10


	//   ....[166]....
        /*071c*/ 	.word	0x00018b70


	//   ....[167]....
        /*0720*/ 	.word	0x00018c20


	//   ....[168]....
        /*0724*/ 	.word	0x00018c80


	//   ....[169]....
        /*0728*/ 	.word	0x00018d30


	//   ....[170]....
        /*072c*/ 	.word	0x00018e20


	//   ....[171]....
        /*0730*/ 	.word	0x00018f00


	//   ....[172]....
        /*0734*/ 	.word	0x00019010


	//   ....[173]....
        /*0738*/ 	.word	0x00019110


	//   ....[174]....
        /*073c*/ 	.word	0x00019240


	//   ....[175]....
        /*0740*/ 	.word	0x00019320


	//   ....[176]....
        /*0744*/ 	.word	0x00019420


	//   ....[177]....
        /*0748*/ 	.word	0x00019500


	//   ....[178]....
        /*074c*/ 	.word	0x00019590


	//   ....[179]....
        /*0750*/ 	.word	0x00019630


	//   ....[180]....
        /*0754*/ 	.word	0x00019750


	//   ....[181]....
        /*0758*/ 	.word	0x000197c0


	//   ....[182]....
        /*075c*/ 	.word	0x00019830


	//   ....[183]....
        /*0760*/ 	.word	0x000198a0


	//   ....[184]....
        /*0764*/ 	.word	0x00019910


	//   ....[185]....
        /*0768*/ 	.word	0x00019990


	//   ....[186]....
        /*076c*/ 	.word	0x00019a20


	//   ....[187]....
        /*0770*/ 	.word	0x00019ab0


	//   ....[188]....
        /*0774*/ 	.word	0x00019b20


	//   ....[189]....
        /*0778*/ 	.word	0x00019b90


	//   ....[190]....
        /*077c*/ 	.word	0x00019c00


	//   ....[191]....
        /*0780*/ 	.word	0x00019c80


	//   ....[192]....
        /*0784*/ 	.word	0x00019cf0


	//   ....[193]....
        /*0788*/ 	.word	0x00019d90


	//   ....[194]....
        /*078c*/ 	.word	0x00019e20


	//   ....[195]....
        /*0790*/ 	.word	0x00019f40


	//----- nvinfo : EIATTR_REG_RECONFIG
	.align		4
.L_610:
        /*0794*/ 	.byte	0x01, 0x54
	.zero		2


	//----- nvinfo : EIATTR_SYSCALL_OFFSETS
	.align		4
        /*0798*/ 	.byte	0x04, 0x46
        /*079a*/ 	.short	(.L_612 - .L_611)


	//   ....[0]....
.L_611:
        /*079c*/ 	.word	0x000038a0


	//   ....[1]....
        /*07a0*/ 	.word	0x000113f0


	//   ....[2]....
        /*07a4*/ 	.word	0x00011540


	//   ....[3]....
        /*07a8*/ 	.word	0x00011630


	//   ....[4]....
        /*07ac*/ 	.word	0x00012520


	//   ....[5]....
        /*07b0*/ 	.word	0x00012df0


	//----- nvinfo : EIATTR_MBARRIER_INSTR_OFFSETS
	.align		4
.L_612:
        /*07b4*/ 	.byte	0x04, 0x39
        /*07b6*/ 	.short	(.L_614 - .L_613)


	//   ....[0]....
.L_613:
        /*07b8*/ 	.word	0x00000190
        /*07bc*/ 	.word	0x000000ff
        /*07c0*/ 	.word	0x00038800
        /*07c4*/ 	.short	0x0100
        /*07c6*/ 	.byte	0x08
	.zero		1


	//   ....[1]....
        /*07c8*/ 	.word	0x000001a0
        /*07cc*/ 	.word	0x000000ff
        /*07d0*/ 	.word	0x00038810
        /*07d4*/ 	.short	0x0100
        /*07d6*/ 	.byte	0x08
	.zero		1


	//   ....[2]....
        /*07d8*/ 	.word	0x000001b0
        /*07dc*/ 	.word	0x000000ff
        /*07e0*/ 	.word	0x00038820
        /*07e4*/ 	.short	0x0100
        /*07e6*/ 	.byte	0x08
	.zero		1


	//   ....[3]....
        /*07e8*/ 	.word	0x00000260
        /*07ec*/ 	.word	0x000000ff
        /*07f0*/ 	.word	0x00038830
        /*07f4*/ 	.short	0x0100
        /*07f6*/ 	.byte	0x06
	.zero		1


	//   ....[4]....
        /*07f8*/ 	.word	0x00000270
        /*07fc*/ 	.word	0x000000ff
        /*0800*/ 	.word	0x00038840
        /*0804*/ 	.short	0x0100
        /*0806*/ 	.byte	0x06
	.zero		1


	//   ....[5]....
        /*0808*/ 	.word	0x00000280
        /*080c*/ 	.word	0x000000ff
        /*0810*/ 	.word	0x00038838
        /*0814*/ 	.short	0x0100
        /*0816*/ 	.byte	0x06
	.zero		1


	//   ....[6]....
        /*0818*/ 	.word	0x00000290
        /*081c*/ 	.word	0x000000ff
        /*0820*/ 	.word	0x00038848
        /*0824*/ 	.short	0x0100
        /*0826*/ 	.byte	0x06
	.zero		1


	//   ....[7]....
        /*0828*/ 	.word	0x000003c0
        /*082c*/ 	.word	0x000000ff
        /*0830*/ 	.word	0x00038850
        /*0834*/ 	.short	0x0100
        /*0836*/ 	.byte	0x08
	.zero		1


	//   ....[8]....
        /*0838*/ 	.word	0x000003d0
        /*083c*/ 	.word	0x000000ff
        /*0840*/ 	.word	0x00038860
        /*0844*/ 	.short	0x0100
        /*0846*/ 	.byte	0x08
	.zero		1


	//   ....[9]....
        /*0848*/ 	.word	0x000003e0
        /*084c*/ 	.word	0x000000ff
        /*0850*/ 	.word	0x00038858
        /*0854*/ 	.short	0x0100
        /*0856*/ 	.byte	0x08
	.zero		1


	//   ....[10]....
        /*0858*/ 	.word	0x000003f0
        /*085c*/ 	.word	0x000000ff
        /*0860*/ 	.word	0x00038868
        /*0864*/ 	.short	0x0100
        /*0866*/ 	.byte	0x08
	.zero		1


	//   ....[11]....
        /*0868*/ 	.word	0x000004e0
        /*086c*/ 	.word	0x000000ff
        /*0870*/ 	.word	0x00038870
        /*0874*/ 	.short	0x0100
        /*0876*/ 	.byte	0x06
	.zero		1


	//   ....[12]....
        /*0878*/ 	.word	0x000004f0
        /*087c*/ 	.word	0x000000ff
        /*0880*/ 	.word	0x00038880
        /*0884*/ 	.short	0x0100
        /*0886*/ 	.byte	0x06
	.zero		1


	//   ....[13]....
        /*0888*/ 	.word	0x00000500
        /*088c*/ 	.word	0x000000ff
        /*0890*/ 	.word	0x00038878
        /*0894*/ 	.short	0x0100
        /*0896*/ 	.byte	0x06
	.zero		1


	//   ....[14]....
        /*0898*/ 	.word	0x00000510
        /*089c*/ 	.word	0x000000ff
        /*08a0*/ 	.word	0x00038888
        /*08a4*/ 	.short	0x0100
        /*08a6*/ 	.byte	0x06
	.zero		1


	//   ....[15]....
        /*08a8*/ 	.word	0x00000640
        /*08ac*/ 	.word	0x000000ff
        /*08b0*/ 	.word	0x00038890
        /*08b4*/ 	.short	0x0100
        /*08b6*/ 	.byte	0x08
	.zero		1


	//   ....[16]....
        /*08b8*/ 	.word	0x00000650
        /*08bc*/ 	.word	0x000000ff
        /*08c0*/ 	.word	0x000388a0
        /*08c4*/ 	.short	0x0100
        /*08c6*/ 	.byte	0x08
	.zero		1


	//   ....[17]....
        /*08c8*/ 	.word	0x00000660
        /*08cc*/ 	.word	0x000000ff
        /*08d0*/ 	.word	0x00038898
        /*08d4*/ 	.short	0x0100
        /*08d6*/ 	.byte	0x08
	.zero		1


	//   ....[18]....
        /*08d8*/ 	.word	0x00000670
        /*08dc*/ 	.word	0x000000ff
        /*08e0*/ 	.word	0x000388a8
        /*08e4*/ 	.short	0x0100
        /*08e6*/ 	.byte	0x08
	.zero		1


	//   ....[19]....
        /*08e8*/ 	.word	0x000007b0
        /*08ec*/ 	.word	0x000000ff
        /*08f0*/ 	.word	0x000388b0
        /*08f4*/ 	.short	0x0100
        /*08f6*/ 	.byte	0x08
	.zero		1


	//   ....[20]....
        /*08f8*/ 	.word	0x000007c0
        /*08fc*/ 	.word	0x000000ff
        /*0900*/ 	.word	0x000388c0
        /*0904*/ 	.short	0x0100
        /*0906*/ 	.byte	0x08
	.zero		1


	//   ....[21]....
        /*0908*/ 	.word	0x000007d0
        /*090c*/ 	.word	0x000000ff
        /*0910*/ 	.word	0x000388b8
        /*0914*/ 	.short	0x0100
        /*0916*/ 	.byte	0x08
	.zero		1


	//   ....[22]....
        /*0918*/ 	.word	0x000007e0
        /*091c*/ 	.word	0x000000ff
        /*0920*/ 	.word	0x000388c8
        /*0924*/ 	.short	0x0100
        /*0926*/ 	.byte	0x08
	.zero		1


	//   ....[23]....
        /*0928*/ 	.word	0x00001d80
        /*092c*/ 	.word	0x00000003
        /*0930*/ 	.word	0x00000000
        /*0934*/ 	.short	0x0101
        /*0936*/ 	.byte	0x3f
	.zero		1


	//   ....[24]....
        /*0938*/ 	.word	0x00002880
        /*093c*/ 	.word	0x00000003
        /*0940*/ 	.word	0x00000000
        /*0944*/ 	.short	0x0101
        /*0946*/ 	.byte	0x3f
	.zero		1


	//   ....[25]....
        /*0948*/ 	.word	0x00003920
        /*094c*/ 	.word	0x00000011
        /*0950*/ 	.word	0x00038800
        /*0954*/ 	.short	0x010a
        /*0956*/ 	.byte	0x3f
	.zero		1


	//   ....[26]....
        /*0958*/ 	.word	0x00003980
        /*095c*/ 	.word	0x00000009
        /*0960*/ 	.word	0x00038830
        /*0964*/ 	.short	0x010a
        /*0966*/ 	.byte	0x3f
	.zero		1


	//   ....[27]....
        /*0968*/ 	.word	0x000039f0
        /*096c*/ 	.word	0x00000009
        /*0970*/ 	.word	0x00038830
        /*0974*/ 	.short	0x010a
        /*0976*/ 	.byte	0x3f
	.zero		1


	//   ....[28]....
        /*0978*/ 	.word	0x00003c70
        /*097c*/ 	.word	0x00000011
        /*0980*/ 	.word	0x00038810
        /*0984*/ 	.short	0x010a
        /*0986*/ 	.byte	0x3f
	.zero		1


	//   ....[29]....
        /*0988*/ 	.word	0x00003cb0
        /*098c*/ 	.word	0x00000009
        /*0990*/ 	.word	0x00038850
        /*0994*/ 	.short	0x010a
        /*0996*/ 	.byte	0x3f
	.zero		1


	//   ....[30]....
        /*0998*/ 	.word	0x00003d80
        /*099c*/ 	.word	0x00000009
        /*09a0*/ 	.word	0x00038850
        /*09a4*/ 	.short	0x010a
        /*09a6*/ 	.byte	0x3f
	.zero		1


	//   ....[31]....
        /*09a8*/ 	.word	0x00005bd0
        /*09ac*/ 	.word	0x00000019
        /*09b0*/ 	.word	0x00000000
        /*09b4*/ 	.short	0x0101
        /*09b6*/ 	.byte	0x3f
	.zero		1


	//   ....[32]....
        /*09b8*/ 	.word	0x000063f0
        /*09bc*/ 	.word	0x00000009
        /*09c0*/ 	.word	0x00000000
        /*09c4*/ 	.short	0x0101
        /*09c6*/ 	.byte	0x3f
	.zero		1


	//   ....[33]....
        /*09c8*/ 	.word	0x00006590
        /*09cc*/ 	.word	0x00000009
        /*09d0*/ 	.word	0x00038830
        /*09d4*/ 	.short	0x010a
        /*09d6*/ 	.byte	0x3f
	.zero		1


	//   ....[34]....
        /*09d8*/ 	.word	0x000065e0
        /*09dc*/ 	.word	0x00000009
        /*09e0*/ 	.word	0x00038830
        /*09e4*/ 	.short	0x010a
        /*09e6*/ 	.byte	0x3f
	.zero		1


	//   ....[35]....
        /*09e8*/ 	.word	0x00006760
        /*09ec*/ 	.word	0x00000009
        /*09f0*/ 	.word	0x00038850
        /*09f4*/ 	.short	0x010a
        /*09f6*/ 	.byte	0x3f
	.zero		1


	//   ....[36]....
        /*09f8*/ 	.word	0x000067b0
        /*09fc*/ 	.word	0x00000009
        /*0a00*/ 	.word	0x00038850
        /*0a04*/ 	.short	0x010a
        /*0a06*/ 	.byte	0x3f
	.zero		1


	//   ....[37]....
        /*0a08*/ 	.word	0x00008750
        /*0a0c*/ 	.word	0x00000099
        /*0a10*/ 	.word	0x00000000
        /*0a14*/ 	.short	0x0101
        /*0a16*/ 	.byte	0x3f
	.zero		1


	//   ....[38]....
        /*0a18*/ 	.word	0x00009710
        /*0a1c*/ 	.word	0x00000009
        /*0a20*/ 	.word	0x00000000
        /*0a24*/ 	.short	0x0101
        /*0a26*/ 	.byte	0x3f
	.zero		1


	//   ....[39]....
        /*0a28*/ 	.word	0x00009820
        /*0a2c*/ 	.word	0x00000009
        /*0a30*/ 	.word	0x00038830
        /*0a34*/ 	.short	0x010a
        /*0a36*/ 	.byte	0x3f
	.zero		1


	//   ....[40]....
        /*0a38*/ 	.word	0x00009870
        /*0a3c*/ 	.word	0x00000009
        /*0a40*/ 	.word	0x00038830
        /*0a44*/ 	.short	0x010a
        /*0a46*/ 	.byte	0x3f
	.zero		1


	//   ....[41]....
        /*0a48*/ 	.word	0x000099f0
        /*0a4c*/ 	.word	0x00000009
        /*0a50*/ 	.word	0x00038850
        /*0a54*/ 	.short	0x010a
        /*0a56*/ 	.byte	0x3f
	.zero		1


	//   ....[42]....
        /*0a58*/ 	.word	0x00009a40
        /*0a5c*/ 	.word	0x00000009
        /*0a60*/ 	.word	0x00038850
        /*0a64*/ 	.short	0x010a
        /*0a66*/ 	.byte	0x3f
	.zero		1


	//   ....[43]....
        /*0a68*/ 	.word	0x0000b7e0
        /*0a6c*/ 	.word	0x00000099
        /*0a70*/ 	.word	0x00000000
        /*0a74*/ 	.short	0x0101
        /*0a76*/ 	.byte	0x3f
	.zero		1


	//   ....[44]....
        /*0a78*/ 	.word	0x0000c460
        /*0a7c*/ 	.word	0x00000009
        /*0a80*/ 	.word	0x00000000
        /*0a84*/ 	.short	0x0101
        /*0a86*/ 	.byte	0x3f
	.zero		1


	//   ....[45]....
        /*0a88*/ 	.word	0x0000ebd0
        /*0a8c*/ 	.word	0x00000000
        /*0a90*/ 	.word	0x00000000
        /*0a94*/ 	.short	0x0101
        /*0a96*/ 	.byte	0x3f
	.zero		1


	//   ....[46]....
        /*0a98*/ 	.word	0x00011da0
        /*0a9c*/ 	.word	0x0000001b
        /*0aa0*/ 	.word	0x00038840
        /*0aa4*/ 	.short	0x010a
        /*0aa6*/ 	.byte	0x3f
	.zero		1


	//   ....[47]....
        /*0aa8*/ 	.word	0x00012280
        /*0aac*/ 	.word	0x0000001b
        /*0ab0*/ 	.word	0x00038830
        /*0ab4*/ 	.short	0x0107
        /*0ab6*/ 	.byte	0x3f
	.zero		1


	//   ....[48]....
        /*0ab8*/ 	.word	0x00012360
        /*0abc*/ 	.word	0x0000001b
        /*0ac0*/ 	.word	0x00038830
        /*0ac4*/ 	.short	0x0101
        /*0ac6*/ 	.byte	0x3f
	.zero		1


	//   ....[49]....
        /*0ac8*/ 	.word	0x00012c30
        /*0acc*/ 	.word	0x00000017
        /*0ad0*/ 	.word	0x00038800
        /*0ad4*/ 	.short	0x0107
        /*0ad6*/ 	.byte	0x3f
	.zero		1


	//   ....[50]....
        /*0ad8*/ 	.word	0x00012cc0
        /*0adc*/ 	.word	0x00000017
        /*0ae0*/ 	.word	0x00038800
        /*0ae4*/ 	.short	0x0101
        /*0ae6*/ 	.byte	0x3f
	.zero		1


	//   ....[51]....
        /*0ae8*/ 	.word	0x000139d0
        /*0aec*/ 	.word	0x00000017
        /*0af0*/ 	.word	0x00038810
        /*0af4*/ 	.short	0x0107
        /*0af6*/ 	.byte	0x3f
	.zero		1


	//   ....[52]....
        /*0af8*/ 	.word	0x00013ad0
        /*0afc*/ 	.word	0x00000017
        /*0b00*/ 	.word	0x00038810
        /*0b04*/ 	.short	0x0101
        /*0b06*/ 	.byte	0x3f
	.zero		1


	//   ....[53]....
        /*0b08*/ 	.word	0x00013af0
        /*0b0c*/ 	.word	0x00000017
        /*0b10*/ 	.word	0x00038820
        /*0b14*/ 	.short	0x010a
        /*0b16*/ 	.byte	0x3f
	.zero		1


	//   ....[54]....
        /*0b18*/ 	.word	0x00013b80
        /*0b1c*/ 	.word	0x0000001b
        /*0b20*/ 	.word	0x00038860
        /*0b24*/ 	.short	0x010a
        /*0b26*/ 	.byte	0x3f
	.zero		1


	//   ....[55]....
        /*0b28*/ 	.word	0x000144a0
        /*0b2c*/ 	.word	0x0000001b
        /*0b30*/ 	.word	0x00038850
        /*0b34*/ 	.short	0x0107
        /*0b36*/ 	.byte	0x3f
	.zero		1


	//   ....[56]....
        /*0b38*/ 	.word	0x00014570
        /*0b3c*/ 	.word	0x0000001b
        /*0b40*/ 	.word	0x00038850
        /*0b44*/ 	.short	0x0101
        /*0b46*/ 	.byte	0x3f
	.zero		1


	//   ....[57]....
        /*0b48*/ 	.word	0x00014910
        /*0b4c*/ 	.word	0x00000006
        /*0b50*/ 	.word	0x00038840
        /*0b54*/ 	.short	0x010a
        /*0b56*/ 	.byte	0x3f
	.zero		1


	//   ....[58]....
        /*0b58*/ 	.word	0x00014c50
        /*0b5c*/ 	.word	0x00000006
        /*0b60*/ 	.word	0x00038830
        /*0b64*/ 	.short	0x0107
        /*0b66*/ 	.byte	0x3f
	.zero		1


	//   ....[59]....
        /*0b68*/ 	.word	0x00014d10
        /*0b6c*/ 	.word	0x00000006
        /*0b70*/ 	.word	0x00038830
        /*0b74*/ 	.short	0x0101
        /*0b76*/ 	.byte	0x3f
	.zero		1


	//   ....[60]....
        /*0b78*/ 	.word	0x00014d40
        /*0b7c*/ 	.word	0x00000006
        /*0b80*/ 	.word	0x00038860
        /*0b84*/ 	.short	0x010a
        /*0b86*/ 	.byte	0x3f
	.zero		1


	//   ....[61]....
        /*0b88*/ 	.word	0x00015410
        /*0b8c*/ 	.word	0x00000006
        /*0b90*/ 	.word	0x00038850
        /*0b94*/ 	.short	0x0107
        /*0b96*/ 	.byte	0x3f
	.zero		1


	//   ....[62]....
        /*0b98*/ 	.word	0x000154d0
        /*0b9c*/ 	.word	0x00000006
        /*0ba0*/ 	.word	0x00038850
        /*0ba4*/ 	.short	0x0101
        /*0ba6*/ 	.byte	0x3f
	.zero		1


	//   ....[63]....
        /*0ba8*/ 	.word	0x00016340
        /*0bac*/ 	.word	0x00000007
        /*0bb0*/ 	.word	0x00038820
        /*0bb4*/ 	.short	0x010a
        /*0bb6*/ 	.byte	0x3f
	.zero		1


	//   ....[64]....
        /*0bb8*/ 	.word	0x000164c0
        /*0bbc*/ 	.word	0x00000005
        /*0bc0*/ 	.word	0x00038840
        /*0bc4*/ 	.short	0x010a
        /*0bc6*/ 	.byte	0x3f
	.zero		1


	//   ....[65]....
        /*0bc8*/ 	.word	0x00016560
        /*0bcc*/ 	.word	0x00000003
        /*0bd0*/ 	.word	0x00038840
        /*0bd4*/ 	.short	0x010a
        /*0bd6*/ 	.byte	0x3f
	.zero		1


	//   ....[66]....
        /*0bd8*/ 	.word	0x000165a0
        /*0bdc*/ 	.word	0x00000005
        /*0be0*/ 	.word	0x00038860
        /*0be4*/ 	.short	0x010a
        /*0be6*/ 	.byte	0x3f
	.zero		1


	//   ....[67]....
        /*0be8*/ 	.word	0x000165e0
        /*0bec*/ 	.word	0x00000003
        /*0bf0*/ 	.word	0x00038860
        /*0bf4*/ 	.short	0x010a
        /*0bf6*/ 	.byte	0x3f
	.zero		1


	//   ....[68]....
        /*0bf8*/ 	.word	0x00016640
        /*0bfc*/ 	.word	0x00000011
        /*0c00*/ 	.word	0x00038800
        /*0c04*/ 	.short	0x010a
        /*0c06*/ 	.byte	0x3f
	.zero		1


	//   ....[69]....
        /*0c08*/ 	.word	0x00016690
        /*0c0c*/ 	.word	0x00000009
        /*0c10*/ 	.word	0x00038830
        /*0c14*/ 	.short	0x010a
        /*0c16*/ 	.byte	0x3f
	.zero		1


	//   ....[70]....
        /*0c18*/ 	.word	0x000166e0
        /*0c1c*/ 	.word	0x00000011
        /*0c20*/ 	.word	0x00038810
        /*0c24*/ 	.short	0x010a
        /*0c26*/ 	.byte	0x3f
	.zero		1


	//   ....[71]....
        /*0c28*/ 	.word	0x00016730
        /*0c2c*/ 	.word	0x00000009
        /*0c30*/ 	.word	0x00038850
        /*0c34*/ 	.short	0x010a
        /*0c36*/ 	.byte	0x3f
	.zero		1


	//   ....[72]....
        /*0c38*/ 	.word	0x00016780
        /*0c3c*/ 	.word	0x00000009
        /*0c40*/ 	.word	0x00038830
        /*0c44*/ 	.short	0x010a
        /*0c46*/ 	.byte	0x3f
	.zero		1


	//   ....[73]....
        /*0c48*/ 	.word	0x000167d0
        /*0c4c*/ 	.word	0x00000009
        /*0c50*/ 	.word	0x00038850
        /*0c54*/ 	.short	0x010a
        /*0c56*/ 	.byte	0x3f
	.zero		1


	//   ....[74]....
        /*0c58*/ 	.word	0x00016820
        /*0c5c*/ 	.word	0x00000009
        /*0c60*/ 	.word	0x00038830
        /*0c64*/ 	.short	0x010a
        /*0c66*/ 	.byte	0x3f
	.zero		1


	//   ....[75]....
        /*0c68*/ 	.word	0x00016870
        /*0c6c*/ 	.word	0x00000009
        /*0c70*/ 	.word	0x00038850
        /*0c74*/ 	.short	0x010a
        /*0c76*/ 	.byte	0x3f
	.zero		1


	//   ....[76]....
        /*0c78*/ 	.word	0x00016980
        /*0c7c*/ 	.word	0x0000001b
        /*0c80*/ 	.word	0x00038840
        /*0c84*/ 	.short	0x010a
        /*0c86*/ 	.byte	0x3f
	.zero		1


	//   ....[77]....
        /*0c88*/ 	.word	0x00017f70
        /*0c8c*/ 	.word	0x00000017
        /*0c90*/ 	.word	0x00038820
        /*0c94*/ 	.short	0x010a
        /*0c96*/ 	.byte	0x3f
	.zero		1


	//   ....[78]....
        /*0c98*/ 	.word	0x00017fc0
        /*0c9c*/ 	.word	0x0000001b
        /*0ca0*/ 	.word	0x00038860
        /*0ca4*/ 	.short	0x010a
        /*0ca6*/ 	.byte	0x3f
	.zero		1


	//   ....[79]....
        /*0ca8*/ 	.word	0x000188b0
        /*0cac*/ 	.word	0x00000006
        /*0cb0*/ 	.word	0x00038840
        /*0cb4*/ 	.short	0x010a
        /*0cb6*/ 	.byte	0x3f
	.zero		1


	//   ....[80]....
        /*0cb8*/ 	.word	0x00018d70
        /*0cbc*/ 	.word	0x00000006
        /*0cc0*/ 	.word	0x00038860
        /*0cc4*/ 	.short	0x010a
        /*0cc6*/ 	.byte	0x3f
	.zero		1


	//   ....[81]....
        /*0cc8*/ 	.word	0x00019e60
        /*0ccc*/ 	.word	0x00000007
        /*0cd0*/ 	.word	0x00038820
        /*0cd4*/ 	.short	0x010a
        /*0cd6*/ 	.byte	0x3f
	.zero		1


	//   ....[82]....
        /*0cd8*/ 	.word	0x0001a000
        /*0cdc*/ 	.word	0x00000005
        /*0ce0*/ 	.word	0x00038840
        /*0ce4*/ 	.short	0x010a
        /*0ce6*/ 	.byte	0x3f
	.zero		1


	//   ....[83]....
        /*0ce8*/ 	.word	0x0001a050
        /*0cec*/ 	.word	0x00000003
        /*0cf0*/ 	.word	0x00038840
        /*0cf4*/ 	.short	0x010a
        /*0cf6*/ 	.byte	0x3f
	.zero		1


	//   ....[84]....
        /*0cf8*/ 	.word	0x0001a0a0
        /*0cfc*/ 	.word	0x00000005
        /*0d00*/ 	.word	0x00038860
        /*0d04*/ 	.short	0x010a
        /*0d06*/ 	.byte	0x3f
	.zero		1


	//----- nvinfo : EIATTR_NUM_MBARRIERS
	.align		4
.L_614:
        /*0d08*/ 	.byte	0x03, 0x38
        /*0d0a*/ 	.short	0x0017


	//----- nvinfo : EIATTR_EXIT_INSTR_OFFSETS
	.align		4
        /*0d0c*/ 	.byte	0x04, 0x1c
        /*0d0e*/ 	.short	(.L_616 - .L_615)


	//   ....[0]....
.L_615:
        /*0d10*/ 	.word	0x000009a0


	//   ....[1]....
        /*0d14*/ 	.word	0x0000fe90


	//   ....[2]....
        /*0d18*/ 	.word	0x00016630


	//----- nvinfo : EIATTR_MAX_THREADS
	.align		4
.L_616:
        /*0d1c*/ 	.byte	0x04, 0x05
        /*0d1e*/ 	.short	(.L_618 - .L_617)
.L_617:
        /*0d20*/ 	.word	0x00000180
        /*0d24*/ 	.word	0x00000001
        /*0d28*/ 	.word	0x00000001


	//----- nvinfo : EIATTR_CRS_STACK_SIZE
	.align		4
.L_618:
        /*0d2c*/ 	.byte	0x04, 0x1e
        /*0d2e*/ 	.short	(.L_620 - .L_619)
.L_619:
        /*0d30*/ 	.word	0x00000000


	//----- nvinfo : EIATTR_CBANK_PARAM_SIZE
	.align		4
.L_620:
        /*0d34*/ 	.byte	0x03, 0x19
        /*0d36*/ 	.short	0x0bf0


	//----- nvinfo : EIATTR_PARAM_CBANK
	.align		4
        /*0d38*/ 	.byte	0x04, 0x0a
        /*0d3a*/ 	.short	(.L_622 - .L_621)
	.align		4
.L_621:
        /*0d3c*/ 	.word	index@(.nv.constant0._ZN7cutlass13device_kernelIN5flash11enable_sm90INS1_16FlashAttnFwdSm90INS1_25CollectiveMainloopFwdSm90ILi2EN4cute5tupleIJNS5_1CILi1EEES8_S8_EEENS6_IJNS7_ILi64EEESA_SA_EEELi512ENS_6half_tEfNS_4arch4Sm90ELb1ELb0ELb0ELb1ELb1ELb0ELb1ELb0ELb0ELb1ELb0ELb0EEENS1_21CollectiveEpilogueFwdINS6_IJSA_NS7_ILi512EEESA_EEES9_SC_SE_Li256ELb1ELb1ELb0ELb0EEENS1_36VarlenDynamicPersistentTileSchedulerILi64ELi64ELi256ELi128ELb0ELb1ELb1ELb1ELb1ELb1EEEEEEEEEvNT_6ParamsE)
        /*0d40*/ 	.short	0x0210
        /*0d42*/ 	.short	0x0bf0


	//----- nvinfo : EIATTR_SW_WAR
	.align		4
.L_622:
        /*0d44*/ 	.byte	0x04, 0x36
        /*0d46*/ 	.short	(.L_624 - .L_623)
.L_623:
        /*0d48*/ 	.word	0x00000008
.L_624:


//--------------------- .nv.info._ZN7cutlass13device_kernelIN5flash11enable_sm90INS1_16FlashAttnFwdSm90INS1_25CollectiveMainloopFwdSm90ILi2EN4cute5tupleIJNS5_1CILi1EEES8_S8_EEENS6_IJNS7_ILi64EEESA_SA_EEELi512ENS_6half_tEfNS_4arch4Sm90ELb1ELb0ELb0ELb1ELb1ELb1ELb1ELb0ELb0ELb1ELb0ELb0EEENS1_21CollectiveEpilogueFwdINS6_IJSA_NS7_ILi512EEESA_EEES9_SC_SE_Li256ELb1ELb1ELb0ELb0EEENS1_36VarlenDynamicPersistentTileSchedulerILi64ELi64ELi256ELi128ELb0ELb1ELb1ELb1ELb1ELb1EEEEEEEEEvNT_6ParamsE --------------------------
	.section	.nv.info._ZN7cutlass13device_kernelIN5flash11enable_sm90INS1_16FlashAttnFwdSm90INS1_25CollectiveMainloopFwdSm90ILi2EN4cute5tupleIJNS5_1CILi1EEES8_S8_EEENS6_IJNS7_ILi64EEESA_SA_EEELi512ENS_6half_tEfNS_4arch4Sm90ELb1ELb0ELb0ELb1ELb1ELb1ELb1ELb0ELb0ELb1ELb0ELb0EEENS1_21CollectiveEpilogueFwdINS6_IJSA_NS7_ILi512EEESA_EEES9_SC_SE_Li256ELb1ELb1ELb0ELb0EEENS1_36VarlenDynamicPersistentTileSchedulerILi64ELi64ELi256ELi128ELb0ELb1ELb1ELb1ELb1ELb1EEEEEEEEEvNT_6ParamsE,"",@"SHT_CUDA_INFO"
	.sectionflags	@""
	.align	4


	//----- nvinfo : EIATTR_CUDA_API_VERSION
	.align		4
        /*0000*/ 	.byte	0x04, 0x37
        /*0002*/ 	.short	(.L_626 - .L_625)
.L_625:
        /*0004*/ 	.word	0x00000082


	//----- nvinfo : EIATTR_KPARAM_INFO
	.align		4
.L_626:
        /*0008*/ 	.byte	0x04, 0x17
        /*000a*/ 	.short	(.L_628 - .L_627)
.L_627:
        /*000c*/ 	.word	0x00000000
        /*0010*/ 	.short	0x0000
        /*0012*/ 	.short	0x0070
        /*0014*/ 	.byte	0x00, 0xf0, 0x01, 0x2e


	//----- nvinfo : EIATTR_SPARSE_MMA_MASK
	.align		4
.L_628:
        /*0018*/ 	.byte	0x03, 0x50
        /*001a*/ 	.short	0x0000


	//----- nvinfo : EIATTR_MAXREG_COUNT
	.align		4
        /*001c*/ 	.byte	0x03, 0x1b
        /*001e*/ 	.short	0x00a8


	//----- nvinfo : EIATTR_NUM_BARRIERS
	.align		4
        /*0020*/ 	.byte	0x02, 0x4c
        /*0022*/ 	.byte	0x10
	.zero		1


	//----- nvinfo : EIATTR_EXTERNS
	.align		4
        /*0024*/ 	.byte	0x04, 0x0f
        /*0026*/ 	.short	(.L_630 - .L_629)


	//   ....[0]....
	.align		4
.L_629:
        /*0028*/ 	.word	index@(__assertfail)


	//----- nvinfo : EIATTR_ANNOTATIONS
	.align		4
.L_630:
        /*002c*/ 	.byte	0x04, 0x55
        /*002e*/ 	.short	(.L_632 - .L_631)


	//   ....[0]....
.L_631:
        /* <DEDUP_REMOVED lines=68> */


	//----- nvinfo : EIATTR_MERCURY_ISA_VERSION
	.align		4
.L_632:
        /*0460*/ 	.byte	0x03, 0x5f
        /*0462*/ 	.short	0x0101


	//----- nvinfo : EIATTR_UNUSED_LOAD_BYTE_OFFSET
	.align		4
        /*0464*/ 	.byte	0x04, 0x44
        /*0466*/ 	.short	(.L_634 - .L_633)


	//   ....[0]....
.L_633:
        /*0468*/ 	.word	0x00000a50
        /*046c*/ 	.word	0x0000fff0


	//   ....[1]....
        /*0470*/ 	.word	0x000148c0
        /*0474*/ 	.word	0x0000fff0


	//----- nvinfo : EIATTR_INT_WARP_WIDE_INSTR_OFFSETS
	.align		4
.L_634:
        /*0478*/ 	.byte	0x04, 0x31
        /*047a*/ 	.short	(.L_636 - .L_635)


	//   ....[0]....
.L_635:
        /*047c*/ 	.word	0x00000130


	//   ....[1]....
        /*0480*/ 	.word	0x00000170


	//   ....[2]....
        /*0484*/ 	.word	0x000001e0


	//   ....[3]....
        /*0488*/ 	.word	0x00000250


	//   ....[4]....
        /*048c*/ 	.word	0x0001aaa0


	//   ....[5]....
        /*0490*/ 	.word	0x0001ab30


	//   ....[6]....
        /*0494*/ 	.word	0x0001eff0


	//   ....[7]....
        /*0498*/ 	.word	0x0001f080


	//----- nvinfo : EIATTR_COOP_GROUP_MASK_REGIDS
	.align		4
.L_636:
        /*049c*/ 	.byte	0x04, 0x29
        /*049e*/ 	.short	(.L_638 - .L_637)


	//   ....[0]....
.L_637:
        /*04a0*/ 	.word	0xffffffff


	//   ....[1]....
        /*04a4*/ 	.word	0xffffffff


	//   ....[2]....
        /*04a8*/ 	.word	0xffffffff


	//   ....[3]....
        /*04ac*/ 	.word	0xffffffff


	//   ....[4]....
        /*04b0*/ 	.word	0xffffffff


	//   ....[5]....
        /*04b4*/ 	.word	0xffffffff


	//   ....[6]....
        /*04b8*/ 	.word	0xffffffff


	//   ....[7]....
        /*04bc*/ 	.word	0xffffffff


	//   ....[8]....
        /*04c0*/ 	.word	0xffffffff


	//   ....[9]....
        /*04c4*/ 	.word	0xffffffff


	//   ....[10]....
        /*04c8*/ 	.word	0xffffffff


	//   ....[11]....
        /*04cc*/ 	.word	0xffffffff


	//   ....[12]....
        /*04d0*/ 	.word	0xffffffff


	//   ....[13]....
        /*04d4*/ 	.word	0xffffffff


	//   ....[14]....
        /*04d8*/ 	.word	0xffffffff


	//   ....[15]....
        /*04dc*/ 	.word	0xffffffff


	//   ....[16]....
        /*04e0*/ 	.word	0xffffffff


	//   ....[17]....
        /*04e4*/ 	.word	0xffffffff


	//   ....[18]....
        /*04e8*/ 	.word	0xffffffff


	//   ....[19]....
        /*04ec*/ 	.word	0xffffffff


	//   ....[20]....
        /*04f0*/ 	.word	0xffffffff


	//   ....[21]....
        /*04f4*/ 	.word	0xffffffff


	//   ....[22]....
        /*04f8*/ 	.word	0xffffffff


	//   ....[23]....
        /*04fc*/ 	.word	0xffffffff


	//   ....[24]....
        /*0500*/ 	.word	0xffffffff


	//   ....[25]....
        /*0504*/ 	.word	0xffffffff


	//   ....[26]....
        /*0508*/ 	.word	0xffffffff


	//   ....[27]....
        /*050c*/ 	.word	0xffffffff


	//   ....[28]....
        /*0510*/ 	.word	0xffffffff


	//   ....[29]....
        /*0514*/ 	.word	0xffffffff


	//   ....[30]....
        /*0518*/ 	.word	0xffffffff


	//   ....[31]....
        /*051c*/ 	.word	0xffffffff


	//   ....[32]....
        /*0520*/ 	.word	0xffffffff


	//   ....[33]....
        /*0524*/ 	.word	0xffffffff


	//   ....[34]....
        /*0528*/ 	.word	0xffffffff


	//   ....[35]....
        /*052c*/ 	.word	0xffffffff


	//   ....[36]....
        /*0530*/ 	.word	0xffffffff


	//   ....[37]....
        /*0534*/ 	.word	0xffffffff


	//   ....[38]....
        /*0538*/ 	.word	0xffffffff


	//   ....[39]....
        /*053c*/ 	.word	0xffffffff


	//   ....[40]....
        /*0540*/ 	.word	0xffffffff


	//   ....[41]....
        /*0544*/ 	.word	0xffffffff


	//   ....[42]....
        /*0548*/ 	.word	0xffffffff


	//   ....[43]....
        /*054c*/ 	.word	0xffffffff


	//   ....[44]....
        /*0550*/ 	.word	0xffffffff


	//   ....[45]....
        /*0554*/ 	.word	0xffffffff


	//   ....[46]....
        /*0558*/ 	.word	0xffffffff


	//   ....[47]....
        /*055c*/ 	.word	0xffffffff


	//   ....[48]....
        /*0560*/ 	.word	0xffffffff


	//   ....[49]....
        /*0564*/ 	.word	0xffffffff


	//   ....[50]....
        /*0568*/ 	.word	0xffffffff


	//   ....[51]....
        /*056c*/ 	.word	0xffffffff


	//   ....[52]....
        /*0570*/ 	.word	0xffffffff


	//   ....[53]....
        /*0574*/ 	.word	0xffffffff


	//   ....[54]....
        /*0578*/ 	.word	0xffffffff


	//   ....[55]....
        /*057c*/ 	.word	0xffffffff


	//   ....[56]....
        /*0580*/ 	.word	0xffffffff


	//   ....[57]....
        /*0584*/ 	.word	0xffffffff


	//   ....[58]....
        /*0588*/ 	.word	0xffffffff


	//   ....[59]....
        /*058c*/ 	.word	0xffffffff


	//   ....[60]....
        /*0590*/ 	.word	0xffffffff


	//   ....[61]....
        /*0594*/ 	.word	0xffffffff


	//   ....[62]....
        /*0598*/ 	.word	0xffffffff


	//   ....[63]....
        /*059c*/ 	.word	0xffffffff


	//   ....[64]....
        /*05a0*/ 	.word	0xffffffff


	//   ....[65]....
        /*05a4*/ 	.word	0xffffffff


	//   ....[66]....
        /*05a8*/ 	.word	0xffffffff


	//   ....[67]....
        /*05ac*/ 	.word	0xffffffff


	//   ....[68]....
        /*05b0*/ 	.word	0xffffffff


	//   ....[69]....
        /*05b4*/ 	.word	0xffffffff


	//   ....[70]....
        /*05b8*/ 	.word	0xffffffff


	//   ....[71]....
        /*05bc*/ 	.word	0xffffffff


	//   ....[72]....
        /*05c0*/ 	.word	0xffffffff


	//   ....[73]....
        /*05c4*/ 	.word	0xffffffff


	//   ....[74]....
        /*05c8*/ 	.word	0xffffffff


	//   ....[75]....
        /*05cc*/ 	.word	0xffffffff


	//   ....[76]....
        /*05d0*/ 	.word	0xffffffff


	//   ....[77]....
        /*05d4*/ 	.word	0xffffffff


	//   ....[78]....
        /*05d8*/ 	.word	0xffffffff


	//   ....[79]....
        /*05dc*/ 	.word	0xffffffff


	//   ....[80]....
        /*05e0*/ 	.word	0xffffffff


	//   ....[81]....
        /*05e4*/ 	.word	0xffffffff


	//   ....[82]....
        /*05e8*/ 	.word	0xffffffff


	//   ....[83]....
        /*05ec*/ 	.word	0xffffffff


	//   ....[84]....
        /*05f0*/ 	.word	0xffffffff


	//   ....[85]....
        /*05f4*/ 	.word	0xffffffff


	//   ....[86]....
        /*05f8*/ 	.word	0xffffffff


	//   ....[87]....
        /*05fc*/ 	.word	0xffffffff


	//   ....[88]....
        /*0600*/ 	.word	0xffffffff


	//   ....[89]....
        /*0604*/ 	.word	0xffffffff


	//   ....[90]....
        /*0608*/ 	.word	0xffffffff


	//   ....[91]....
        /*060c*/ 	.word	0xffffffff


	//   ....[92]....
        /*0610*/ 	.word	0xffffffff


	//   ....[93]....
        /*0614*/ 	.word	0xffffffff


	//   ....[94]....
        /*0618*/ 	.word	0xffffffff


	//   ....[95]....
        /*061c*/ 	.word	0xffffffff


	//   ....[96]....
        /*0620*/ 	.word	0xffffffff


	//   ....[97]....
        /*0624*/ 	.word	0xffffffff


	//   ....[98]....
        /*0628*/ 	.word	0xffffffff


	//   ....[99]....
        /*062c*/ 	.word	0xffffffff


	//   ....[100]....
        /*0630*/ 	.word	0xffffffff


	//   ....[101]....
        /*0634*/ 	.word	0xffffffff


	//   ....[102]....
        /*0638*/ 	.word	0xffffffff


	//   ....[103]....
        /*063c*/ 	.word	0xffffffff


	//   ....[104]....
        /*0640*/ 	.word	0xffffffff


	//   ....[105]....
        /*0644*/ 	.word	0xffffffff


	//   ....[106]....
        /*0648*/ 	.word	0xffffffff


	//   ....[107]....
        /*064c*/ 	.word	0xffffffff


	//   ....[108]....
        /*0650*/ 	.word	0xffffffff


	//   ....[109]....
        /*0654*/ 	.word	0xffffffff


	//   ....[110]....
        /*0658*/ 	.word	0xffffffff


	//   ....[111]....
        /*065c*/ 	.word	0xffffffff


	//   ....[112]....
        /*0660*/ 	.word	0xffffffff


	//   ....[113]....
        /*0664*/ 	.word	0xffffffff


	//   ....[114]....
        /*0668*/ 	.word	0xffffffff


	//   ....[115]....
        /*066c*/ 	.word	0xffffffff


	//   ....[116]....
        /*0670*/ 	.word	0xffffffff


	//   ....[117]....
        /*0674*/ 	.word	0xffffffff


	//   ....[118]....
        /*0678*/ 	.word	0xffffffff


	//   ....[119]....
        /*067c*/ 	.word	0xffffffff


	//   ....[120]....
        /*0680*/ 	.word	0xffffffff


	//   ....[121]....
        /*0684*/ 	.word	0xffffffff


	//   ....[122]....
        /*0688*/ 	.word	0xffffffff


	//   ....[123]....
        /*068c*/ 	.word	0xffffffff


	//   ....[124]....
        /*0690*/ 	.word	0xffffffff


	//   ....[125]....
        /*0694*/ 	.word	0xffffffff


	//   ....[126]....
        /*0698*/ 	.word	0xffffffff


	//   ....[127]....
        /*069c*/ 	.word	0xffffffff


	//   ....[128]....
        /*06a0*/ 	.word	0xffffffff


	//   ....[129]....
        /*06a4*/ 	.word	0xffffffff


	//   ....[130]....
        /*06a8*/ 	.word	0xffffffff


	//   ....[131]....
        /*06ac*/ 	.word	0xffffffff


	//   ....[132]....
        /*06b0*/ 	.word	0xffffffff


	//   ....[133]....
        /*06b4*/ 	.word	0xffffffff


	//   ....[134]....
        /*06b8*/ 	.word	0xffffffff


	//   ....[135]....
        /*06bc*/ 	.word	0xffffffff


	//   ....[136]....
        /*06c0*/ 	.word	0xffffffff


	//   ....[137]....
        /*06c4*/ 	.word	0xffffffff


	//   ....[138]....
        /*06c8*/ 	.word	0xffffffff


	//   ....[139]....
        /*06cc*/ 	.word	0xffffffff


	//   ....[140]....
        /*06d0*/ 	.word	0xffffffff


	//   ....[141]....
        /*06d4*/ 	.word	0xffffffff


	//   ....[142]....
        /*06d8*/ 	.word	0xffffffff


	//   ....[143]....
        /*06dc*/ 	.word	0xffffffff


	//   ....[144]....
        /*06e0*/ 	.word	0xffffffff


	//   ....[145]....
        /*06e4*/ 	.word	0xffffffff


	//   ....[146]....
        /*06e8*/ 	.word	0xffffffff


	//   ....[147]....
        /*06ec*/ 	.word	0xffffffff


	//   ....[148]....
        /*06f0*/ 	.word	0xffffffff


	//   ....[149]....
        /*06f4*/ 	.word	0xffffffff


	//   ....[150]....
        /*06f8*/ 	.word	0xffffffff


	//   ....[151]....
        /*06fc*/ 	.word	0xffffffff


	//   ....[152]....
        /*0700*/ 	.word	0xffffffff


	//   ....[153]....
        /*0704*/ 	.word	0xffffffff


	//   ....[154]....
        /*0708*/ 	.word	0xffffffff


	//   ....[155]....
        /*070c*/ 	.word	0x0500000f


	//   ....[156]....
        /*0710*/ 	.word	0x0500000f


	//   ....[157]....
        /*0714*/ 	.word	0x0500000f


	//   ....[158]....
        /*0718*/ 	.word	0x0500000f


	//   ....[159]....
        /*071c*/ 	.word	0x0500000f


	//   ....[160]....
        /*0720*/ 	.word	0x0500000f


	//   ....[161]....
        /*0724*/ 	.word	0x0500000f


	//   ....[162]....
        /*0728*/ 	.word	0x0500000f


	//   ....[163]....
        /*072c*/ 	.word	0x0500000f


	//   ....[164]....
        /*0730*/ 	.word	0x0500000f


	//   ....[165]....
        /*0734*/ 	.word	0x0500000f


	//   ....[166]....
        /*0738*/ 	.word	0x0500000f


	//   ....[167]....
        /*073c*/ 	.word	0x0500000f


	//   ....[168]....
        /*0740*/ 	.word	0x0500000f


	//   ....[169]....
        /*0744*/ 	.word	0x0500000f


	//   ....[170]....
        /*0748*/ 	.word	0x0500000f


	//   ....[171]....
        /*074c*/ 	.word	0x0500000f


	//   ....[172]....
        /*0750*/ 	.word	0x0500000f


	//   ....[173]....
        /*0754*/ 	.word	0x0500000f


	//   ....[174]....
        /*0758*/ 	.word	0x0500000f


	//   ....[175]....
        /*075c*/ 	.word	0x0500000f


	//   ....[176]....
        /*0760*/ 	.word	0x0500000f


	//   ....[177]....
        /*0764*/ 	.word	0x0500000f


	//   ....[178]....
        /*0768*/ 	.word	0x0500000f


	//   ....[179]....
        /*076c*/ 	.word	0x0500000f


	//   ....[180]....
        /*0770*/ 	.word	0x0500000f


	//   ....[181]....
        /*0774*/ 	.word	0x0500000f


	//   ....[182]....
        /*0778*/ 	.word	0x0500000f


	//   ....[183]....
        /*077c*/ 	.word	0x0500000f


	//   ....[184]....
        /*0780*/ 	.word	0x0500000f


	//   ....[185]....
        /*0784*/ 	.word	0x0500000f


	//   ....[186]....
        /*0788*/ 	.word	0x0500000f


	//   ....[187]....
        /*078c*/ 	.word	0x0500000f


	//   ....[188]....
        /*0790*/ 	.word	0x0500000f


	//   ....[189]....
        /*0794*/ 	.word	0x0500000f


	//   ....[190]....
        /*0798*/ 	.word	0x0500000f


	//   ....[191]....
        /*079c*/ 	.word	0x0500000f


	//   ....[192]....
        /*07a0*/ 	.word	0x0500000f


	//   ....[193]....
        /*07a4*/ 	.word	0x0500000f


	//   ....[194]....
        /*07a8*/ 	.word	0x0500000f


	//   ....[195]....
        /*07ac*/ 	.word	0x0500000f


	//   ....[196]....
        /*07b0*/ 	.word	0x0500000f


	//   ....[197]....
        /*07b4*/ 	.word	0x0500000f


	//   ....[198]....
        /*07b8*/ 	.word	0x0500000f


	//   ....[199]....
        /*07bc*/ 	.word	0x0500000f


	//   ....[200]....
        /*07c0*/ 	.word	0x0500000f


	//   ....[201]....
        /*07c4*/ 	.word	0x0500000f


	//   ....[202]....
        /*07c8*/ 	.word	0x0500000f


	//   ....[203]....
        /*07cc*/ 	.word	0x0500000f


	//   ....[204]....
        /*07d0*/ 	.word	0x0500000f


	//   ....[205]....
        /*07d4*/ 	.word	0x0500000f


	//   ....[206]....
        /*07d8*/ 	.word	0x0500000f


	//   ....[207]....
        /*07dc*/ 	.word	0x0500000f


	//   ....[208]....
        /*07e0*/ 	.word	0x0500000f


	//   ....[209]....
        /*07e4*/ 	.word	0x0500000f


	//   ....[210]....
        /*07e8*/ 	.word	0x0500000f


	//   ....[211]....
        /*07ec*/ 	.word	0x0500000f


	//   ....[212]....
        /*07f0*/ 	.word	0x0500000f


	//   ....[213]....
        /*07f4*/ 	.word	0x0500000f


	//   ....[214]....
        /*07f8*/ 	.word	0x0500000f


	//   ....[215]....
        /*07fc*/ 	.word	0x0500000f


	//   ....[216]....
        /*0800*/ 	.word	0x0500000f


	//   ....[217]....
        /*0804*/ 	.word	0x0500000f


	//   ....[218]....
        /*0808*/ 	.word	0x0500000f


	//   ....[219]....
        /*080c*/ 	.word	0x0500000f


	//   ....[220]....
        /*0810*/ 	.word	0x0500000f


	//   ....[221]....
        /*0814*/ 	.word	0x0500000f


	//   ....[222]....
        /*0818*/ 	.word	0x0500000f


	//   ....[223]....
        /*081c*/ 	.word	0x0500000f


	//   ....[224]....
        /*0820*/ 	.word	0x0500000f


	//   ....[225]....
        /*0824*/ 	.word	0x0500000f


	//   ....[226]....
        /*0828*/ 	.word	0x0500000f


	//   ....[227]....
        /*082c*/ 	.word	0x0500000f


	//   ....[228]....
        /*0830*/ 	.word	0x0500000f


	//   ....[229]....
        /*0834*/ 	.word	0x0500000f


	//   ....[230]....
        /*0838*/ 	.word	0x0500000f


	//   ....[231]....
        /*083c*/ 	.word	0x0500000f


	//   ....[232]....
        /*0840*/ 	.word	0x0500000f


	//   ....[233]....
        /*0844*/ 	.word	0x0500000f


	//   ....[234]....
        /*0848*/ 	.word	0x0500000f


	//   ....[235]....
        /*084c*/ 	.word	0x0500000f


	//   ....[236]....
        /*0850*/ 	.word	0x0500000f


	//   ....[237]....
        /*0854*/ 	.word	0x0500000f


	//   ....[238]....
        /*0858*/ 	.word	0x0500000f


	//   ....[239]....
        /*085c*/ 	.word	0x0500000f


	//   ....[240]....
        /*0860*/ 	.word	0x0500000f


	//   ....[241]....
        /*0864*/ 	.word	0x0500000f


	//   ....[242]....
        /*0868*/ 	.word	0x0500000f


	//   ....[243]....
        /*086c*/ 	.word	0x0500000f


	//   ....[244]....
        /*0870*/ 	.word	0x0500000f


	//----- nvinfo : EIATTR_COOP_GROUP_INSTR_OFFSETS
	.align		4
.L_638:
        /*0874*/ 	.byte	0x04, 0x28
        /*0876*/ 	.short	(.L_640 - .L_639)


	//   ....[0]....
.L_639:
        /*0878*/ 	.word	0x00000060


	//   ....[1]....
        /*087c*/ 	.word	0x00000140


	//   ....[2]....
        /*0880*/ 	.word	0x00000180


	//   ....[3]....
        /*0884*/ 	.word	0x00000390


	//   ....[4]....
        /*0888*/ 	.word	0x000004f0


	//   ....[5]....
        /*088c*/ 	.word	0x00000610


	//   ....[6]....
        /*0890*/ 	.word	0x00000770


	//   ....[7]....
        /*0894*/ 	.word	0x00002c00


	//   ....[8]....
        /*0898*/ 	.word	0x00002c10


	//   ....[9]....
        /*089c*/ 	.word	0x00003600


	//   ....[10]....
        /*08a0*/ 	.word	0x00003610


	//   ....[11]....
        /*08a4*/ 	.word	0x00003fb0


	//   ....[12]....
        /*08a8*/ 	.word	0x00003fc0


	//   ....[13]....
        /*08ac*/ 	.word	0x000043a0


	//   ....[14]....
        /*08b0*/ 	.word	0x000043b0


	//   ....[15]....
        /*08b4*/ 	.word	0x00005220


	//   ....[16]....
        /*08b8*/ 	.word	0x00007070


	//   ....[17]....
        /*08bc*/ 	.word	0x000077f0


	//   ....[18]....
        /*08c0*/ 	.word	0x00007800


	//   ....[19]....
        /*08c4*/ 	.word	0x00007810


	//   ....[20]....
        /*08c8*/ 	.word	0x00007820


	//   ....[21]....
        /*08cc*/ 	.word	0x00007b20


	//   ....[22]....
        /*08d0*/ 	.word	0x00007b30


	//   ....[23]....
        /*08d4*/ 	.word	0x00007b40


	//   ....[24]....
        /*08d8*/ 	.word	0x00007b50


	//   ....[25]....
        /*08dc*/ 	.word	0x00008dd0


	//   ....[26]....
        /*08e0*/ 	.word	0x00008df0


	//   ....[27]....
        /*08e4*/ 	.word	0x00008e00


	//   ....[28]....
        /*08e8*/ 	.word	0x00008e10


	//   ....[29]....
        /*08ec*/ 	.word	0x00008f20


	//   ....[30]....
        /*08f0*/ 	.word	0x00008f30


	//   ....[31]....
        /*08f4*/ 	.word	0x00008f40


	//   ....[32]....
        /*08f8*/ 	.word	0x00008f50


	//   ....[33]....
        /*08fc*/ 	.word	0x0000a7e0


	//   ....[34]....
        /*0900*/ 	.word	0x0000bf90


	//   ....[35]....
        /*0904*/ 	.word	0x0000c2d0


	//   ....[36]....
        /*0908*/ 	.word	0x0000c2f0


	//   ....[37]....
        /*090c*/ 	.word	0x0000c460


	//   ....[38]....
        /*0910*/ 	.word	0x0000c690


	//   ....[39]....
        /*0914*/ 	.word	0x0000c6b0


	//   ....[40]....
        /*0918*/ 	.word	0x0000d0a0


	//   ....[41]....
        /*091c*/ 	.word	0x0000e140


	//   ....[42]....
        /*0920*/ 	.word	0x0000ef50


	//   ....[43]....
        /*0924*/ 	.word	0x0000ef60


	//   ....[44]....
        /*0928*/ 	.word	0x0000f2d0


	//   ....[45]....
        /*092c*/ 	.word	0x0000f2f0


	//   ....[46]....
        /*0930*/ 	.word	0x0000f8d0


	//   ....[47]....
        /*0934*/ 	.word	0x0000f8f0


	//   ....[48]....
        /*0938*/ 	.word	0x000109d0


	//   ....[49]....
        /*093c*/ 	.word	0x00011a10


	//   ....[50]....
        /*0940*/ 	.word	0x000128a0


	//   ....[51]....
        /*0944*/ 	.word	0x000128c0


	//   ....[52]....
        /*0948*/ 	.word	0x00012e90


	//   ....[53]....
        /*094c*/ 	.word	0x00013060


	//   ....[54]....
        /*0950*/ 	.word	0x00013cd0


	//   ....[55]....
        /*0954*/ 	.word	0x00013dc0


	//   ....[56]....
        /*0958*/ 	.word	0x00013dd0


	//   ....[57]....
        /*095c*/ 	.word	0x00013e10


	//   ....[58]....
        /*0960*/ 	.word	0x00013e20


	//   ....[59]....
        /*0964*/ 	.word	0x000159a0


	//   ....[60]....
        /*0968*/ 	.word	0x00015e70


	//   ....[61]....
        /*096c*/ 	.word	0x00015ea0


	//   ....[62]....
        /*0970*/ 	.word	0x00015ed0


	//   ....[63]....
        /*0974*/ 	.word	0x00015ee0


	//   ....[64]....
        /*0978*/ 	.word	0x00016640


	//   ....[65]....
        /*097c*/ 	.word	0x000166a0


	//   ....[66]....
        /*0980*/ 	.word	0x00016910


	//   ....[67]....
        /*0984*/ 	.word	0x00016930


	//   ....[68]....
        /*0988*/ 	.word	0x000175f0


	//   ....[69]....
        /*098c*/ 	.word	0x00017620


	//   ....[70]....
        /*0990*/ 	.word	0x000178a0


	//   ....[71]....
        /*0994*/ 	.word	0x000178c0


	//   ....[72]....
        /*0998*/ 	.word	0x00017b70


	//   ....[73]....
        /*099c*/ 	.word	0x00017d20


	//   ....[74]....
        /*09a0*/ 	.word	0x00017d50


	//   ....[75]....
        /*09a4*/ 	.word	0x00017d80


	//   ....[76]....
        /*09a8*/ 	.word	0x00017db0


	//   ....[77]....
        /*09ac*/ 	.word	0x00017de0


	//   ....[78]....
        /*09b0*/ 	.word	0x00017e10


	//   ....[79]....
        /*09b4*/ 	.word	0x00017f80


	//   ....[80]....
        /*09b8*/ 	.word	0x00017fb0


	//   ....[81]....
        /*09bc*/ 	.word	0x00017fe0


	//   ....[82]....
        /*09c0*/ 	.word	0x00018010


	//   ....[83]....
        /*09c4*/ 	.word	0x00018040


	//   ....[84]....
        /*09c8*/ 	.word	0x00018070


	//   ....[85]....
        /*09cc*/ 	.word	0x00018100


	//   ....[86]....
        /*09d0*/ 	.word	0x00018160


	//   ....[87]....
        /*09d4*/ 	.word	0x000181f0


	//   ....[88]....
        /*09d8*/ 	.word	0x00019000


	//   ....[89]....
        /*09dc*/ 	.word	0x0001b880


	//   ....[90]....
        /*09e0*/ 	.word	0x0001b8a0


	//   ....[91]....
        /*09e4*/ 	.word	0x0001b930


	//   ....[92]....
        /*09e8*/ 	.word	0x0001b950


	//   ....[93]....
        /*09ec*/ 	.word	0x0001b9d0


	//   ....[94]....
        /*09f0*/ 	.word	0x0001b9f0


	//   ....[95]....
        /*09f4*/ 	.word	0x0001ba00


	//   ....[96]....
        /*09f8*/ 	.word	0x0001ba10


	//   ....[97]....
        /*09fc*/ 	.word	0x0001c1e0


	//   ....[98]....
        /*0a00*/ 	.word	0x0001c210


	//   ....[99]....
        /*0a04*/ 	.word	0x0001c2c0


	//   ....[100]....
        /*0a08*/ 	.word	0x0001c2d0


	//   ....[101]....
        /*0a0c*/ 	.word	0x0001c2e0


	//   ....[102]....
        /*0a10*/ 	.word	0x0001c2f0


	//   ....[103]....
        /*0a14*/ 	.word	0x0001c370


	//   ....[104]....
        /*0a18*/ 	.word	0x0001c380


	//   ....[105]....
        /*0a1c*/ 	.word	0x0001ccf0


	//   ....[106]....
        /*0a20*/ 	.word	0x0001cd80


	//   ....[107]....
        /*0a24*/ 	.word	0x0001ce00


	//   ....[108]....
        /*0a28*/ 	.word	0x0001cf50


	//   ....[109]....
        /*0a2c*/ 	.word	0x0001cfb0


	//   ....[110]....
        /*0a30*/ 	.word	0x0001cfd0


	//   ....[111]....
        /*0a34*/ 	.word	0x0001cfe0


	//   ....[112]....
        /*0a38*/ 	.word	0x0001d270


	//   ....[113]....
        /*0a3c*/ 	.word	0x0001d7d0


	//   ....[114]....
        /*0a40*/ 	.word	0x0001d800


	//   ....[115]....
        /*0a44*/ 	.word	0x0001d9f0


	//   ....[116]....
        /*0a48*/ 	.word	0x0001da30


	//   ....[117]....
        /*0a4c*/ 	.word	0x0001da40


	//   ....[118]....
        /*0a50*/ 	.word	0x0001da50


	//   ....[119]....
        /*0a54*/ 	.word	0x0001dba0


	//   ....[120]....
        /*0a58*/ 	.word	0x0001dcf0


	//   ....[121]....
        /*0a5c*/ 	.word	0x0001e500


	//   ....[122]....
        /*0a60*/ 	.word	0x0001e520


	//   ....[123]....
        /*0a64*/ 	.word	0x0001e570


	//   ....[124]....
        /*0a68*/ 	.word	0x0001e580


	//   ....[125]....
        /*0a6c*/ 	.word	0x0001e5c0


	//   ....[126]....
        /*0a70*/ 	.word	0x0001e5d0


	//   ....[127]....
        /*0a74*/ 	.word	0x0001e5e0


	//   ....[128]....
        /*0a78*/ 	.word	0x0001e620


	//   ....[129]....
        /*0a7c*/ 	.word	0x0001e940


	//   ....[130]....
        /*0a80*/ 	.word	0x0001e980


	//   ....[131]....
        /*0a84*/ 	.word	0x0001e9a0


	//   ....[132]....
        /*0a88*/ 	.word	0x0001e9c0


	//   ....[133]....
        /*0a8c*/ 	.word	0x0001e9f0


	//   ....[134]....
        /*0a90*/ 	.word	0x0001ea10


	//   ....[135]....
        /*0a94*/ 	.word	0x0001eb10


	//   ....[136]....
        /*0a98*/ 	.word	0x0001ec60


	//   ....[137]....
        /*0a9c*/ 	.word	0x0001f250


	//   ....[138]....
        /*0aa0*/ 	.word	0x0001f280


	//   ....[139]....
        /*0aa4*/ 	.word	0x0001f2c0


	//   ....[140]....
        /*0aa8*/ 	.word	0x0001f2f0


	//   ....[141]....
        /*0aac*/ 	.word	0x0001f320


	//   ....[142]....
        /*0ab0*/ 	.word	0x0001f350


	//   ....[143]....
        /*0ab4*/ 	.word	0x0001f380


	//   ....[144]....
        /*0ab8*/ 	.word	0x0001f3b0


	//   ....[145]....
        /*0abc*/ 	.word	0x0001f530


	//   ....[146]....
        /*0ac0*/ 	.word	0x0001f560


	//   ....[147]....
        /*0ac4*/ 	.word	0x0001f590


	//   ....[148]....
        /*0ac8*/ 	.word	0x0001f5c0


	//   ....[149]....
        /*0acc*/ 	.word	0x0001f5f0


	//   ....[150]....
        /*0ad0*/ 	.word	0x0001f620


	//   ....[151]....
        /*0ad4*/ 	.word	0x0001f6e0


	//   ....[152]....
        /*0ad8*/ 	.word	0x0001f700


	//   ....[153]....
        /*0adc*/ 	.word	0x0001f770


	//   ....[154]....
        /*0ae0*/ 	.word	0x0001fe10


	//   ....[155]....
        /*0ae4*/ 	.word	0x00020130


	//   ....[156]....
        /*0ae8*/ 	.word	0x000201c0


	//   ....[157]....
        /*0aec*/ 	.word	0x000202a0


	//   ....[158]....
        /*0af0*/ 	.word	0x00020330


	//   ....[159]....
        /*0af4*/ 	.word	0x00020410


	//   ....[160]....
        /*0af8*/ 	.word	0x000204a0


	//   ....[161]....
        /*0afc*/ 	.word	0x00020580


	//   ....[162]....
        /*0b00*/ 	.word	0x00020610


	//   ....[163]....
        /*0b04*/ 	.word	0x00020660


	//   ....[164]....
        /*0b08*/ 	.word	0x000206b0


	//   ....[165]....
        /*0b0c*/ 	.word	0x00020740


	//   ....[166]....
        /*0b10*/ 	.word	0x000207d0


	//   ....[167]....
        /*0b14*/ 	.word	0x00020820


	//   ....[168]....
        /*0b18*/ 	.word	0x00020870


	//   ....[169]....
        /*0b1c*/ 	.word	0x00020970


	//   ....[170]....
        /*0b20*/ 	.word	0x00020a20


	//   ....[171]....
        /*0b24*/ 	.word	0x00020aa0


	//   ....[172]....
        /*0b28*/ 	.word	0x00020b30


	//   ....[173]....
        /*0b2c*/ 	.word	0x00020c50


	//   ....[174]....
        /*0b30*/ 	.word	0x00020d70


	//   ....[175]....
        /*0b34*/ 	.word	0x00020e40


	//   ....[176]....
        /*0b38*/ 	.word	0x00020e90


	//   ....[177]....
        /*0b3c*/ 	.word	0x000211d0


	//   ....[178]....
        /*0b40*/ 	.word	0x000214b0


	//   ....[179]....
        /*0b44*/ 	.word	0x000215a0


	//   ....[180]....
        /*0b48*/ 	.word	0x00021640


	//   ....[181]....
        /*0b4c*/ 	.word	0x000216a0


	//   ....[182]....
        /*0b50*/ 	.word	0x00021790


	//   ....[183]....
        /*0b54*/ 	.word	0x00021800


	//   ....[184]....
        /*0b58*/ 	.word	0x000218f0


	//   ....[185]....
        /*0b5c*/ 	.word	0x00021960


	//   ....[186]....
        /*0b60*/ 	.word	0x00021a00


	//   ....[187]....
        /*0b64*/ 	.word	0x00021af0


	//   ....[188]....
        /*0b68*/ 	.word	0x00021b90


	//   ....[189]....
        /*0b6c*/ 	.word	0x00021bf0


	//   ....[190]....
        /*0b70*/ 	.word	0x00021cb0


	//   ....[191]....
        /*0b74*/ 	.word	0x00021d10


	//   ....[192]....
        /*0b78*/ 	.word	0x00021db0


	//   ....[193]....
        /*0b7c*/ 	.word	0x00021e60


	//   ....[194]....
        /*0b80*/ 	.word	0x00021f00


	//   ....[195]....
        /*0b84*/ 	.word	0x00022230


	//   ....[196]....
        /*0b88*/ 	.word	0x000222f0


	//   ....[197]....
        /*0b8c*/ 	.word	0x00022560


	//   ....[198]....
        /*0b90*/ 	.word	0x000225e0


	//   ....[199]....
        /*0b94*/ 	.word	0x000227f0


	//   ....[200]....
        /*0b98*/ 	.word	0x00022840


	//   ....[201]....
        /*0b9c*/ 	.word	0x000229b0


	//   ....[202]....
        /*0ba0*/ 	.word	0x00022a40


	//   ....[203]....
        /*0ba4*/ 	.word	0x00022b80


	//   ....[204]....
        /*0ba8*/ 	.word	0x00022c80


	//   ....[205]....
        /*0bac*/ 	.word	0x00022ef0


	//   ....[206]....
        /*0bb0*/ 	.word	0x00022f40


	//   ....[207]....
        /*0bb4*/ 	.word	0x00023110


	//   ....[208]....
        /*0bb8*/ 	.word	0x00023160


	//   ....[209]....
        /*0bbc*/ 	.word	0x00023330


	//   ....[210]....
        /*0bc0*/ 	.word	0x00023380


	//   ....[211]....
        /*0bc4*/ 	.word	0x00023470


	//   ....[212]....
        /*0bc8*/ 	.word	0x00023510


	//   ....[213]....
        /*0bcc*/ 	.word	0x00023570


	//   ....[214]....
        /*0bd0*/ 	.word	0x00023620


	//   ....[215]....
        /*0bd4*/ 	.word	0x00023680


	//   ....[216]....
        /*0bd8*/ 	.word	0x00023730


	//   ....[217]....
        /*0bdc*/ 	.word	0x00023790


	//   ....[218]....
        /*0be0*/ 	.word	0x00023840


	//   ....[219]....
        /*0be4*/ 	.word	0x00023930


	//   ....[220]....
        /*0be8*/ 	.word	0x00023a10


	//   ....[221]....
        /*0bec*/ 	.word	0x00023b20


	//   ....[222]....
        /*0bf0*/ 	.word	0x00023c20


	//   ....[223]....
        /*0bf4*/ 	.word	0x00023d50


	//   ....[224]....
        /*0bf8*/ 	.word	0x00023e30


	//   ....[225]....
        /*0bfc*/ 	.word	0x00023f30


	//   ....[226]....
        /*0c00*/ 	.word	0x00024010


	//   ....[227]....
        /*0c04*/ 	.word	0x000240a0


	//   ....[228]....
        /*0c08*/ 	.word	0x00024140


	//   ....[229]....
        /*0c0c*/ 	.word	0x00024260


	//   ....[230]....
        /*0c10*/ 	.word	0x000242d0


	//   ....[231]....
        /*0c14*/ 	.word	0x00024340


	//   ....[232]....
        /*0c18*/ 	.word	0x000243b0


	//   ....[233]....
        /*0c1c*/ 	.word	0x00024420


	//   ....[234]....
        /*0c20*/ 	.word	0x000244a0


	//   ....[235]....
        /*0c24*/ 	.word	0x00024530


	//   ....[236]....
        /*0c28*/ 	.word	0x000245c0


	//   ....[237]....
        /*0c2c*/ 	.word	0x00024630


	//   ....[238]....
        /*0c30*/ 	.word	0x000246a0


	//   ....[239]....
        /*0c34*/ 	.word	0x00024710


	//   ....[240]....
        /*0c38*/ 	.word	0x00024790


	//   ....[241]....
        /*0c3c*/ 	.word	0x00024800


	//   ....[242]....
        /*0c40*/ 	.word	0x000248a0


	//   ....[243]....
        /*0c44*/ 	.word	0x00024930


	//   ....[244]....
        /*0c48*/ 	.word	0x00024a60


	//----- nvinfo : EIATTR_REG_RECONFIG
	.align		4
.L_640:
        /*0c4c*/ 	.byte	0x01, 0x54
	.zero		2


	//----- nvinfo : EIATTR_SYSCALL_OFFSETS
	.align		4
        /*0c50*/ 	.byte	0x04, 0x46
        /*0c52*/ 	.short	(.L_642 - .L_641)


	//   ....[0]....
.L_641:
        /*0c54*/ 	.word	0x00001e50


	//   ....[1]....
        /*0c58*/ 	.word	0x00001fa0


	//   ....[2]....
        /*0c5c*/ 	.word	0x00007210


	//   ....[3]....
        /*0c60*/ 	.word	0x00007540


	//   ....[4]....
        /*0c64*/ 	.word	0x0001ac90


	//   ....[5]....
        /*0c68*/ 	.word	0x0001ade0


	//   ....[6]....
        /*0c6c*/ 	.word	0x0001aed0


	//   ....[7]....
        /*0c70*/ 	.word	0x0001bde0


	//   ....[8]....
        /*0c74*/ 	.word	0x0001c650


	//----- nvinfo : EIATTR_MBARRIER_INSTR_OFFSETS
	.align		4
.L_642:
        /*0c78*/ 	.byte	0x04, 0x39
        /*0c7a*/ 	.short	(.L_644 - .L_643)


	//   ....[0]....
.L_643:
        /*0c7c*/ 	.word	0x00000270
        /*0c80*/ 	.word	0x000000ff
        /*0c84*/ 	.word	0x00038800
        /*0c88*/ 	.short	0x0100
        /*0c8a*/ 	.byte	0x08
	.zero		1


	//   ....[1]....
        /*0c8c*/ 	.word	0x00000280
        /*0c90*/ 	.word	0x000000ff
        /*0c94*/ 	.word	0x00038810
        /*0c98*/ 	.short	0x0100
        /*0c9a*/ 	.byte	0x08
	.zero		1


	//   ....[2]....
        /*0c9c*/ 	.word	0x00000290
        /*0ca0*/ 	.word	0x000000ff
        /*0ca4*/ 	.word	0x00038820
        /*0ca8*/ 	.short	0x0100
        /*0caa*/ 	.byte	0x08
	.zero		1


	//   ....[3]....
        /*0cac*/ 	.word	0x00000340
        /*0cb0*/ 	.word	0x000000ff
        /*0cb4*/ 	.word	0x00038830
        /*0cb8*/ 	.short	0x0100
        /*0cba*/ 	.byte	0x06
	.zero		1


	//   ....[4]....
        /*0cbc*/ 	.word	0x00000350
        /*0cc0*/ 	.word	0x000000ff
        /*0cc4*/ 	.word	0x00038840
        /*0cc8*/ 	.short	0x0100
        /*0cca*/ 	.byte	0x06
	.zero		1


	//   ....[5]....
        /*0ccc*/ 	.word	0x00000360
        /*0cd0*/ 	.word	0x000000ff
        /*0cd4*/ 	.word	0x00038838
        /*0cd8*/ 	.short	0x0100
        /*0cda*/ 	.byte	0x06
	.zero		1


	//   ....[6]....
        /*0cdc*/ 	.word	0x00000370
        /*0ce0*/ 	.word	0x000000ff
        /*0ce4*/ 	.word	0x00038848
        /*0ce8*/ 	.short	0x0100
        /*0cea*/ 	.byte	0x06
	.zero		1


	//   ....[7]....
        /*0cec*/ 	.word	0x000004a0
        /*0cf0*/ 	.word	0x000000ff
        /*0cf4*/ 	.word	0x00038850
        /*0cf8*/ 	.short	0x0100
        /*0cfa*/ 	.byte	0x08
	.zero		1


	//   ....[8]....
        /*0cfc*/ 	.word	0x000004b0
        /*0d00*/ 	.word	0x000000ff
        /*0d04*/ 	.word	0x00038860
        /*0d08*/ 	.short	0x0100
        /*0d0a*/ 	.byte	0x08
	.zero		1


	//   ....[9]....
        /*0d0c*/ 	.word	0x000004c0
        /*0d10*/ 	.word	0x000000ff
        /*0d14*/ 	.word	0x00038858
        /*0d18*/ 	.short	0x0100
        /*0d1a*/ 	.byte	0x08
	.zero		1


	//   ....[10]....
        /*0d1c*/ 	.word	0x000004d0
        /*0d20*/ 	.word	0x000000ff
        /*0d24*/ 	.word	0x00038868
        /*0d28*/ 	.short	0x0100
        /*0d2a*/ 	.byte	0x08
	.zero		1


	//   ....[11]....
        /*0d2c*/ 	.word	0x000005c0
        /*0d30*/ 	.word	0x000000ff
        /*0d34*/ 	.word	0x00038870
        /*0d38*/ 	.short	0x0100
        /*0d3a*/ 	.byte	0x06
	.zero		1


	//   ....[12]....
        /*0d3c*/ 	.word	0x000005d0
        /*0d40*/ 	.word	0x000000ff
        /*0d44*/ 	.word	0x00038880
        /*0d48*/ 	.short	0x0100
        /*0d4a*/ 	.byte	0x06
	.zero		1


	//   ....[13]....
        /*0d4c*/ 	.word	0x000005e0
        /*0d50*/ 	.word	0x000000ff
        /*0d54*/ 	.word	0x00038878
        /*0d58*/ 	.short	0x0100
        /*0d5a*/ 	.byte	0x06
	.zero		1


	//   ....[14]....
        /*0d5c*/ 	.word	0x000005f0
        /*0d60*/ 	.word	0x000000ff
        /*0d64*/ 	.word	0x00038888
        /*0d68*/ 	.short	0x0100
        /*0d6a*/ 	.byte	0x06
	.zero		1


	//   ....[15]....
        /*0d6c*/ 	.word	0x00000720
        /*0d70*/ 	.word	0x000000ff
        /*0d74*/ 	.word	0x00038890
        /*0d78*/ 	.short	0x0100
        /*0d7a*/ 	.byte	0x08
	.zero		1


	//   ....[16]....
        /*0d7c*/ 	.word	0x00000730
        /*0d80*/ 	.word	0x000000ff
        /*0d84*/ 	.word	0x000388a0
        /*0d88*/ 	.short	0x0100
        /*0d8a*/ 	.byte	0x08
	.zero		1


	//   ....[17]....
        /*0d8c*/ 	.word	0x00000740
        /*0d90*/ 	.word	0x000000ff
        /*0d94*/ 	.word	0x00038898
        /*0d98*/ 	.short	0x0100
        /*0d9a*/ 	.byte	0x08
	.zero		1


	//   ....[18]....
        /*0d9c*/ 	.word	0x00000750
        /*0da0*/ 	.word	0x000000ff
        /*0da4*/ 	.word	0x000388a8
        /*0da8*/ 	.short	0x0100
        /*0daa*/ 	.byte	0x08
	.zero		1


	//   ....[19]....
        /*0dac*/ 	.word	0x00000880
        /*0db0*/ 	.word	0x000000ff
        /*0db4*/ 	.word	0x000388b0
        /*0db8*/ 	.short	0x0100
        /*0dba*/ 	.byte	0x08
	.zero		1


	//   ....[20]....
        /*0dbc*/ 	.word	0x00000890
        /*0dc0*/ 	.word	0x000000ff
        /*0dc4*/ 	.word	0x000388c0
        /*0dc8*/ 	.short	0x0100
        /*0dca*/ 	.byte	0x08
	.zero		1


	//   ....[21]....
        /*0dcc*/ 	.word	0x000008a0
        /*0dd0*/ 	.word	0x000000ff
        /*0dd4*/ 	.word	0x000388b8
        /*0dd8*/ 	.short	0x0100
        /*0dda*/ 	.byte	0x08
	.zero		1


	//   ....[22]....
        /*0ddc*/ 	.word	0x000008b0
        /*0de0*/ 	.word	0x000000ff
        /*0de4*/ 	.word	0x000388c8
        /*0de8*/ 	.short	0x0100
        /*0dea*/ 	.byte	0x08
	.zero		1


	//   ....[23]....
        /*0dec*/ 	.word	0x00002bb0
        /*0df0*/ 	.word	0x0000003d
        /*0df4*/ 	.word	0x00038890
        /*0df8*/ 	.short	0x010a
        /*0dfa*/ 	.byte	0x3f
	.zero		1


	//   ....[24]....
        /*0dfc*/ 	.word	0x000035b0
        /*0e00*/ 	.word	0x0000003d
        /*0e04*/ 	.word	0x00038890
        /*0e08*/ 	.short	0x010a
        /*0e0a*/ 	.byte	0x3f
	.zero		1


	//   ....[25]....
        /*0e0c*/ 	.word	0x00003e00
        /*0e10*/ 	.word	0x0000003d
        /*0e14*/ 	.word	0x00038890
        /*0e18*/ 	.short	0x010a
        /*0e1a*/ 	.byte	0x3f
	.zero		1


	//   ....[26]....
        /*0e1c*/ 	.word	0x000041e0
        /*0e20*/ 	.word	0x00000004
        /*0e24*/ 	.word	0x00000000
        /*0e28*/ 	.short	0x0101
        /*0e2a*/ 	.byte	0x3f
	.zero		1


	//   ....[27]....
        /*0e2c*/ 	.word	0x00004220
        /*0e30*/ 	.word	0x0000003d
        /*0e34*/ 	.word	0x000388b0
        /*0e38*/ 	.short	0x010a
        /*0e3a*/ 	.byte	0x3f
	.zero		1


	//   ....[28]....
        /*0e3c*/ 	.word	0x00004b30
        /*0e40*/ 	.word	0x0000003d
        /*0e44*/ 	.word	0x00000000
        /*0e48*/ 	.short	0x0101
        /*0e4a*/ 	.byte	0x3f
	.zero		1


	//   ....[29]....
        /*0e4c*/ 	.word	0x000055e0
        /*0e50*/ 	.word	0x00000005
        /*0e54*/ 	.word	0x00000000
        /*0e58*/ 	.short	0x0101
        /*0e5a*/ 	.byte	0x3f
	.zero		1


	//   ....[30]....
        /*0e5c*/ 	.word	0x00006190
        /*0e60*/ 	.word	0x00000004
        /*0e64*/ 	.word	0x00000000
        /*0e68*/ 	.short	0x0101
        /*0e6a*/ 	.byte	0x3f
	.zero		1


	//   ....[31]....
        /*0e6c*/ 	.word	0x000072b0
        /*0e70*/ 	.word	0x00000012
        /*0e74*/ 	.word	0x00038800
        /*0e78*/ 	.short	0x010a
        /*0e7a*/ 	.byte	0x3f
	.zero		1


	//   ....[32]....
        /*0e7c*/ 	.word	0x00007300
        /*0e80*/ 	.word	0x00000012
        /*0e84*/ 	.word	0x00038800
        /*0e88*/ 	.short	0x010a
        /*0e8a*/ 	.byte	0x3f
	.zero		1


	//   ....[33]....
        /*0e8c*/ 	.word	0x00007d90
        /*0e90*/ 	.word	0x00000012
        /*0e94*/ 	.word	0x00038800
        /*0e98*/ 	.short	0x010a
        /*0e9a*/ 	.byte	0x3f
	.zero		1


	//   ....[34]....
        /*0e9c*/ 	.word	0x00009270
        /*0ea0*/ 	.word	0x00000012
        /*0ea4*/ 	.word	0x00038800
        /*0ea8*/ 	.short	0x010a
        /*0eaa*/ 	.byte	0x3f
	.zero		1


	//   ....[35]....
        /*0eac*/ 	.word	0x0000a140
        /*0eb0*/ 	.word	0x00000015
        /*0eb4*/ 	.word	0x00038830
        /*0eb8*/ 	.short	0x010a
        /*0eba*/ 	.byte	0x3f
	.zero		1


	//   ....[36]....
        /*0ebc*/ 	.word	0x0000a1f0
        /*0ec0*/ 	.word	0x00000015
        /*0ec4*/ 	.word	0x00038830
        /*0ec8*/ 	.short	0x010a
        /*0eca*/ 	.byte	0x3f
	.zero		1


	//   ....[37]....
        /*0ecc*/ 	.word	0x0000a500
        /*0ed0*/ 	.word	0x00000012
        /*0ed4*/ 	.word	0x00038810
        /*0ed8*/ 	.short	0x010a
        /*0eda*/ 	.byte	0x3f
	.zero		1


	//   ....[38]....
        /*0edc*/ 	.word	0x0000a550
        /*0ee0*/ 	.word	0x00000015
        /*0ee4*/ 	.word	0x00038850
        /*0ee8*/ 	.short	0x010a
        /*0eea*/ 	.byte	0x3f
	.zero		1


	//   ....[39]....
        /*0eec*/ 	.word	0x0000a5c0
        /*0ef0*/ 	.word	0x00000015
        /*0ef4*/ 	.word	0x00038850
        /*0ef8*/ 	.short	0x010a
        /*0efa*/ 	.byte	0x3f
	.zero		1


	//   ....[40]....
        /*0efc*/ 	.word	0x0000c7e0
        /*0f00*/ 	.word	0x00000019
        /*0f04*/ 	.word	0x00000000
        /*0f08*/ 	.short	0x0101
        /*0f0a*/ 	.byte	0x3f
	.zero		1


	//   ....[41]....
        /*0f0c*/ 	.word	0x0000d150
        /*0f10*/ 	.word	0x00000015
        /*0f14*/ 	.word	0x00000000
        /*0f18*/ 	.short	0x0101
        /*0f1a*/ 	.byte	0x3f
	.zero		1


	//   ....[42]....
        /*0f1c*/ 	.word	0x0000d2e0
        /*0f20*/ 	.word	0x000000c4
        /*0f24*/ 	.word	0x00038830
        /*0f28*/ 	.short	0x010a
        /*0f2a*/ 	.byte	0x3f
	.zero		1


	//   ....[43]....
        /*0f2c*/ 	.word	0x0000d350
        /*0f30*/ 	.word	0x000000c4
        /*0f34*/ 	.word	0x00038830
        /*0f38*/ 	.short	0x010a
        /*0f3a*/ 	.byte	0x3f
	.zero		1


	//   ....[44]....
        /*0f3c*/ 	.word	0x0000d5c0
        /*0f40*/ 	.word	0x000000c4
        /*0f44*/ 	.word	0x00038850
        /*0f48*/ 	.short	0x010a
        /*0f4a*/ 	.byte	0x3f
	.zero		1


	//   ....[45]....
        /*0f4c*/ 	.word	0x0000d610
        /*0f50*/ 	.word	0x000000c4
        /*0f54*/ 	.word	0x00038850
        /*0f58*/ 	.short	0x010a
        /*0f5a*/ 	.byte	0x3f
	.zero		1


	//   ....[46]....
        /*0f5c*/ 	.word	0x0000f710
        /*0f60*/ 	.word	0x0000000d
        /*0f64*/ 	.word	0x00000000
        /*0f68*/ 	.short	0x0101
        /*0f6a*/ 	.byte	0x3f
	.zero		1


	//   ....[47]....
        /*0f6c*/ 	.word	0x00010a80
        /*0f70*/ 	.word	0x000000c4
        /*0f74*/ 	.word	0x00000000
        /*0f78*/ 	.short	0x0101
        /*0f7a*/ 	.byte	0x3f
	.zero		1


	//   ....[48]....
        /*0f7c*/ 	.word	0x00010bb0
        /*0f80*/ 	.word	0x000000c4
        /*0f84*/ 	.word	0x00038830
        /*0f88*/ 	.short	0x010a
        /*0f8a*/ 	.byte	0x3f
	.zero		1


	//   ....[49]....
        /*0f8c*/ 	.word	0x00010c20
        /*0f90*/ 	.word	0x000000c4
        /*0f94*/ 	.word	0x00038830
        /*0f98*/ 	.short	0x010a
        /*0f9a*/ 	.byte	0x3f
	.zero		1


	//   ....[50]....
        /*0f9c*/ 	.word	0x00010e90
        /*0fa0*/ 	.word	0x000000c4
        /*0fa4*/ 	.word	0x00038850
        /*0fa8*/ 	.short	0x010a
        /*0faa*/ 	.byte	0x3f
	.zero		1


	//   ....[51]....
        /*0fac*/ 	.word	0x00010ee0
        /*0fb0*/ 	.word	0x000000c4
        /*0fb4*/ 	.word	0x00038850
        /*0fb8*/ 	.short	0x010a
        /*0fba*/ 	.byte	0x3f
	.zero		1


	//   ....[52]....
        /*0fbc*/ 	.word	0x00012a80
        /*0fc0*/ 	.word	0x00000014
        /*0fc4*/ 	.word	0x00000000
        /*0fc8*/ 	.short	0x0101
        /*0fca*/ 	.byte	0x3f
	.zero		1


	//   ....[53]....
        /*0fcc*/ 	.word	0x00013d80
        /*0fd0*/ 	.word	0x000000c4
        /*0fd4*/ 	.word	0x00000000
        /*0fd8*/ 	.short	0x0101
        /*0fda*/ 	.byte	0x3f
	.zero		1


	//   ....[54]....
        /*0fdc*/ 	.word	0x00016620
        /*0fe0*/ 	.word	0x00000000
        /*0fe4*/ 	.word	0x00000000
        /*0fe8*/ 	.short	0x0101
        /*0fea*/ 	.byte	0x3f
	.zero		1


	//   ....[55]....
        /*0fec*/ 	.word	0x000190e0
        /*0ff0*/ 	.word	0x00000017
        /*0ff4*/ 	.word	0x00038820
        /*0ff8*/ 	.short	0x010a
        /*0ffa*/ 	.byte	0x3f
	.zero		1


	//   ....[56]....
        /*0ffc*/ 	.word	0x00019170
        /*1000*/ 	.word	0x00000003
        /*1004*/ 	.word	0x000388a0
        /*1008*/ 	.short	0x010a
        /*100a*/ 	.byte	0x3f
	.zero		1


	//   ....[57]....
        /*100c*/ 	.word	0x000193c0
        /*1010*/ 	.word	0x00000003
        /*1014*/ 	.word	0x000388c0
        /*1018*/ 	.short	0x010a
        /*101a*/ 	.byte	0x3f
	.zero		1


	//   ....[58]....
        /*101c*/ 	.word	0x00019d90
        /*1020*/ 	.word	0x00000008
        /*1024*/ 	.word	0x000388a0
        /*1028*/ 	.short	0x010a
        /*102a*/ 	.byte	0x3f
	.zero		1


	//   ....[59]....
        /*102c*/ 	.word	0x00019fd0
        /*1030*/ 	.word	0x00000008
        /*1034*/ 	.word	0x000388c0
        /*1038*/ 	.short	0x010a
        /*103a*/ 	.byte	0x3f
	.zero		1


	//   ....[60]....
        /*103c*/ 	.word	0x0001b620
        /*1040*/ 	.word	0x0000001f
        /*1044*/ 	.word	0x00038840
        /*1048*/ 	.short	0x010a
        /*104a*/ 	.byte	0x3f
	.zero		1


	//   ....[61]....
        /*104c*/ 	.word	0x0001bb10
        /*1050*/ 	.word	0x0000001f
        /*1054*/ 	.word	0x00038830
        /*1058*/ 	.short	0x0107
        /*105a*/ 	.byte	0x3f
	.zero		1


	//   ....[62]....
        /*105c*/ 	.word	0x0001bbe0
        /*1060*/ 	.word	0x0000001f
        /*1064*/ 	.word	0x00038830
        /*1068*/ 	.short	0x0101
        /*106a*/ 	.byte	0x3f
	.zero		1


	//   ....[63]....
        /*106c*/ 	.word	0x0001c490
        /*1070*/ 	.word	0x00000017
        /*1074*/ 	.word	0x00038800
        /*1078*/ 	.short	0x0107
        /*107a*/ 	.byte	0x3f
	.zero		1


	//   ....[64]....
        /*107c*/ 	.word	0x0001c520
        /*1080*/ 	.word	0x00000017
        /*1084*/ 	.word	0x00038800
        /*1088*/ 	.short	0x0101
        /*108a*/ 	.byte	0x3f
	.zero		1


	//   ....[65]....
        /*108c*/ 	.word	0x0001d430
        /*1090*/ 	.word	0x00000017
        /*1094*/ 	.word	0x00038810
        /*1098*/ 	.short	0x0107
        /*109a*/ 	.byte	0x3f
	.zero		1


	//   ....[66]....
        /*109c*/ 	.word	0x0001d530
        /*10a0*/ 	.word	0x00000017
        /*10a4*/ 	.word	0x00038810
        /*10a8*/ 	.short	0x0101
        /*10aa*/ 	.byte	0x3f
	.zero		1


	//   ....[67]....
        /*10ac*/ 	.word	0x0001d550
        /*10b0*/ 	.word	0x00000017
        /*10b4*/ 	.word	0x00038820
        /*10b8*/ 	.short	0x010a
        /*10ba*/ 	.byte	0x3f
	.zero		1


	//   ....[68]....
        /*10bc*/ 	.word	0x0001d5e0
        /*10c0*/ 	.word	0x0000001f
        /*10c4*/ 	.word	0x00038860
        /*10c8*/ 	.short	0x010a
        /*10ca*/ 	.byte	0x3f
	.zero		1


	//   ....[69]....
        /*10cc*/ 	.word	0x0001df10
        /*10d0*/ 	.word	0x0000001f
        /*10d4*/ 	.word	0x00038850
        /*10d8*/ 	.short	0x0107
        /*10da*/ 	.byte	0x3f
	.zero		1


	//   ....[70]....
        /*10dc*/ 	.word	0x0001dfe0
        /*10e0*/ 	.word	0x0000001f
        /*10e4*/ 	.word	0x00038850
        /*10e8*/ 	.short	0x0101
        /*10ea*/ 	.byte	0x3f
	.zero		1


	//   ....[71]....
        /*10ec*/ 	.word	0x0001e360
        /*10f0*/ 	.word	0x00000006
        /*10f4*/ 	.word	0x00038840
        /*10f8*/ 	.short	0x010a
        /*10fa*/ 	.byte	0x3f
	.zero		1


	//   ....[72]....
        /*10fc*/ 	.word	0x0001e6a0
        /*1100*/ 	.word	0x00000006
        /*1104*/ 	.word	0x00038830
        /*1108*/ 	.short	0x0107
        /*110a*/ 	.byte	0x3f
	.zero		1


	//   ....[73]....
        /*110c*/ 	.word	0x0001e760
        /*1110*/ 	.word	0x00000006
        /*1114*/ 	.word	0x00038830
        /*1118*/ 	.short	0x0101
        /*111a*/ 	.byte	0x3f
	.zero		1


	//   ....[74]....
        /*111c*/ 	.word	0x0001e790
        /*1120*/ 	.word	0x00000006
        /*1124*/ 	.word	0x00038860
        /*1128*/ 	.short	0x010a
        /*112a*/ 	.byte	0x3f
	.zero		1


	//   ....[75]....
        /*112c*/ 	.word	0x0001ee60
        /*1130*/ 	.word	0x00000006
        /*1134*/ 	.word	0x00038850
        /*1138*/ 	.short	0x0107
        /*113a*/ 	.byte	0x3f
	.zero		1


	//   ....[76]....
        /*113c*/ 	.word	0x0001ef20
        /*1140*/ 	.word	0x00000006
        /*1144*/ 	.word	0x00038850
        /*1148*/ 	.short	0x0101
        /*114a*/ 	.byte	0x3f
	.zero		1


	//   ....[77]....
        /*114c*/ 	.word	0x0001fd90
        /*1150*/ 	.word	0x00000004
        /*1154*/ 	.word	0x00038820
        /*1158*/ 	.short	0x010a
        /*115a*/ 	.byte	0x3f
	.zero		1


	//   ....[78]....
        /*115c*/ 	.word	0x0001ff00
        /*1160*/ 	.word	0x00000005
        /*1164*/ 	.word	0x00038840
        /*1168*/ 	.short	0x010a
        /*116a*/ 	.byte	0x3f
	.zero		1


	//   ....[79]....
        /*116c*/ 	.word	0x0001ffa0
        /*1170*/ 	.word	0x00000019
        /*1174*/ 	.word	0x00038840
        /*1178*/ 	.short	0x010a
        /*117a*/ 	.byte	0x3f
	.zero		1


	//   ....[80]....
        /*117c*/ 	.word	0x0001ffe0
        /*1180*/ 	.word	0x00000005
        /*1184*/ 	.word	0x00038860
        /*1188*/ 	.short	0x010a
        /*118a*/ 	.byte	0x3f
	.zero		1


	//   ....[81]....
        /*118c*/ 	.word	0x00020020
        /*1190*/ 	.word	0x00000019
        /*1194*/ 	.word	0x00038860
        /*1198*/ 	.short	0x010a
        /*119a*/ 	.byte	0x3f
	.zero		1


	//   ....[82]....
        /*119c*/ 	.word	0x00020080
        /*11a0*/ 	.word	0x0000003d
        /*11a4*/ 	.word	0x00038890
        /*11a8*/ 	.short	0x010a
        /*11aa*/ 	.byte	0x3f
	.zero		1


	//   ....[83]....
        /*11ac*/ 	.word	0x000201f0
        /*11b0*/ 	.word	0x0000003d
        /*11b4*/ 	.word	0x00038890
        /*11b8*/ 	.short	0x010a
        /*11ba*/ 	.byte	0x3f
	.zero		1


	//   ....[84]....
        /*11bc*/ 	.word	0x00020370
        /*11c0*/ 	.word	0x0000003d
        /*11c4*/ 	.word	0x00038890
        /*11c8*/ 	.short	0x010a
        /*11ca*/ 	.byte	0x3f
	.zero		1


	//   ....[85]....
        /*11cc*/ 	.word	0x000204d0
        /*11d0*/ 	.word	0x0000003d
        /*11d4*/ 	.word	0x000388b0
        /*11d8*/ 	.short	0x010a
        /*11da*/ 	.byte	0x3f
	.zero		1


	//   ....[86]....
        /*11dc*/ 	.word	0x000208b0
        /*11e0*/ 	.word	0x00000012
        /*11e4*/ 	.word	0x00038800
        /*11e8*/ 	.short	0x010a
        /*11ea*/ 	.byte	0x3f
	.zero		1


	//   ....[87]....
        /*11ec*/ 	.word	0x00020ec0
        /*11f0*/ 	.word	0x00000012
        /*11f4*/ 	.word	0x00038800
        /*11f8*/ 	.short	0x010a
        /*11fa*/ 	.byte	0x3f
	.zero		1


	//   ....[88]....
        /*11fc*/ 	.word	0x00020f10
        /*1200*/ 	.word	0x00000015
        /*1204*/ 	.word	0x00038830
        /*1208*/ 	.short	0x010a
        /*120a*/ 	.byte	0x3f
	.zero		1


	//   ....[89]....
        /*120c*/ 	.word	0x00020f60
        /*1210*/ 	.word	0x00000012
        /*1214*/ 	.word	0x00038810
        /*1218*/ 	.short	0x010a
        /*121a*/ 	.byte	0x3f
	.zero		1


	//   ....[90]....
        /*121c*/ 	.word	0x00020fb0
        /*1220*/ 	.word	0x00000015
        /*1224*/ 	.word	0x00038850
        /*1228*/ 	.short	0x010a
        /*122a*/ 	.byte	0x3f
	.zero		1


	//   ....[91]....
        /*122c*/ 	.word	0x00021000
        /*1230*/ 	.word	0x000000c4
        /*1234*/ 	.word	0x00038830
        /*1238*/ 	.short	0x010a
        /*123a*/ 	.byte	0x3f
	.zero		1


	//   ....[92]....
        /*123c*/ 	.word	0x00021050
        /*1240*/ 	.word	0x000000c4
        /*1244*/ 	.word	0x00038850
        /*1248*/ 	.short	0x010a
        /*124a*/ 	.byte	0x3f
	.zero		1


	//   ....[93]....
        /*124c*/ 	.word	0x000210a0
        /*1250*/ 	.word	0x000000c4
        /*1254*/ 	.word	0x00038830
        /*1258*/ 	.short	0x010a
        /*125a*/ 	.byte	0x3f
	.zero		1


	//   ....[94]....
        /*125c*/ 	.word	0x000210f0
        /*1260*/ 	.word	0x000000c4
        /*1264*/ 	.word	0x00038850
        /*1268*/ 	.short	0x010a
        /*126a*/ 	.byte	0x3f
	.zero		1


	//   ....[95]....
        /*126c*/ 	.word	0x00021290
        /*1270*/ 	.word	0x00000017
        /*1274*/ 	.word	0x00038820
        /*1278*/ 	.short	0x010a
        /*127a*/ 	.byte	0x3f
	.zero		1


	//   ....[96]....
        /*127c*/ 	.word	0x000212e0
        /*1280*/ 	.word	0x00000003
        /*1284*/ 	.word	0x000388a0
        /*1288*/ 	.short	0x010a
        /*128a*/ 	.byte	0x3f
	.zero		1


	//   ....[97]....
        /*128c*/ 	.word	0x00021330
        /*1290*/ 	.word	0x00000003
        /*1294*/ 	.word	0x000388c0
        /*1298*/ 	.short	0x010a
        /*129a*/ 	.byte	0x3f
	.zero		1


	//   ....[98]....
        /*129c*/ 	.word	0x00021380
        /*12a0*/ 	.word	0x00000008
        /*12a4*/ 	.word	0x000388a0
        /*12a8*/ 	.short	0x010a
        /*12aa*/ 	.byte	0x3f
	.zero		1


	//   ....[99]....
        /*12ac*/ 	.word	0x000213d0
        /*12b0*/ 	.word	0x00000008
        /*12b4*/ 	.word	0x000388c0
        /*12b8*/ 	.short	0x010a
        /*12ba*/ 	.byte	0x3f
	.zero		1


	//   ....[100]....
        /*12bc*/ 	.word	0x000214f0
        /*12c0*/ 	.word	0x0000001f
        /*12c4*/ 	.word	0x00038840
        /*12c8*/ 	.short	0x010a
        /*12ca*/ 	.byte	0x3f
	.zero		1


	//   ....[101]....
        /*12cc*/ 	.word	0x00022a80
        /*12d0*/ 	.word	0x00000017
        /*12d4*/ 	.word	0x00038820
        /*12d8*/ 	.short	0x010a
        /*12da*/ 	.byte	0x3f
	.zero		1


	//   ....[102]....
        /*12dc*/ 	.word	0x00022ad0
        /*12e0*/ 	.word	0x0000001f
        /*12e4*/ 	.word	0x00038860
        /*12e8*/ 	.short	0x010a
        /*12ea*/ 	.byte	0x3f
	.zero		1


	//   ....[103]....
        /*12ec*/ 	.word	0x000233c0
        /*12f0*/ 	.word	0x00000006
        /*12f4*/ 	.word	0x00038840
        /*12f8*/ 	.short	0x010a
        /*12fa*/ 	.byte	0x3f
	.zero		1


	//   ....[104]....
        /*12fc*/ 	.word	0x00023880
        /*1300*/ 	.word	0x00000006
        /*1304*/ 	.word	0x00038860
        /*1308*/ 	.short	0x010a
        /*130a*/ 	.byte	0x3f
	.zero		1


	//   ....[105]....
        /*130c*/ 	.word	0x00024980
        /*1310*/ 	.word	0x00000004
        /*1314*/ 	.word	0x00038820
        /*1318*/ 	.short	0x010a
        /*131a*/ 	.byte	0x3f
	.zero		1


	//   ....[106]....
        /*131c*/ 	.word	0x00024b20
        /*1320*/ 	.word	0x00000005
        /*1324*/ 	.word	0x00038840
        /*1328*/ 	.short	0x010a
        /*132a*/ 	.byte	0x3f
	.zero		1


	//   ....[107]....
        /*132c*/ 	.word	0x00024b70
        /*1330*/ 	.word	0x00000019
        /*1334*/ 	.word	0x00038840
        /*1338*/ 	.short	0x010a
        /*133a*/ 	.byte	0x3f
	.zero		1


	//   ....[108]....
        /*133c*/ 	.word	0x00024bc0
        /*1340*/ 	.word	0x00000005
        /*1344*/ 	.word	0x00038860
        /*1348*/ 	.short	0x010a
        /*134a*/ 	.byte	0x3f
	.zero		1


	//----- nvinfo : EIATTR_NUM_MBARRIERS
	.align		4
.L_644:
        /*134c*/ 	.byte	0x03, 0x38
        /*134e*/ 	.short	0x0017


	//----- nvinfo : EIATTR_EXIT_INSTR_OFFSETS
	.align		4
        /*1350*/ 	.byte	0x04, 0x1c
        /*1352*/ 	.short	(.L_646 - .L_645)


	//   ....[0]....
.L_645:
        /*1354*/ 	.word	0x00020070


	//----- nvinfo : EIATTR_MAX_THREADS
	.align		4
.L_646:
        /*1358*/ 	.byte	0x04, 0x05
        /*135a*/ 	.short	(.L_648 - .L_647)
.L_647:
        /*135c*/ 	.word	0x00000180
        /*1360*/ 	.word	0x00000001
        /*1364*/ 	.word	0x00000001


	//----- nvinfo : EIATTR_CRS_STACK_SIZE
	.align		4
.L_648:
        /*1368*/ 	.byte	0x04, 0x1e
        /*136a*/ 	.short	(.L_650 - .L_649)
.L_649:
        /*136c*/ 	.word	0x00000000


	//----- nvinfo : EIATTR_CBANK_PARAM_SIZE
	.align		4
.L_650:
        /*1370*/ 	.byte	0x03, 0x19
        /*1372*/ 	.short	0x0bf0


	//----- nvinfo : EIATTR_PARAM_CBANK
	.align		4
        /*1374*/ 	.byte	0x04, 0x0a
        /*1376*/ 	.short	(.L_652 - .L_651)
	.align		4
.L_651:
        /*1378*/ 	.word	index@(.nv.constant0._ZN7cutlass13device_kernelIN5flash11enable_sm90INS1_16FlashAttnFwdSm90INS1_25CollectiveMainloopFwdSm90ILi2EN4cute5tupleIJNS5_1CILi1EEES8_S8_EEENS6_IJNS7_ILi64EEESA_SA_EEELi512ENS_6half_tEfNS_4arch4Sm90ELb1ELb0ELb0ELb1ELb1ELb1ELb1ELb0ELb0ELb1ELb0ELb0EEENS1_21CollectiveEpilogueFwdINS6_IJSA_NS7_ILi512EEESA_EEES9_SC_SE_Li256ELb1ELb1ELb0ELb0EEENS1_36VarlenDynamicPersistentTileSchedulerILi64ELi64ELi256ELi128ELb0ELb1ELb1ELb1ELb1ELb1EEEEEEEEEvNT_6ParamsE)
        /*137c*/ 	.short	0x0210
        /*137e*/ 	.short	0x0bf0


	//----- nvinfo : EIATTR_SW_WAR
	.align		4
.L_652:
        /*1380*/ 	.byte	0x04, 0x36
        /*1382*/ 	.short	(.L_654 - .L_653)
.L_653:
        /*1384*/ 	.word	0x00000008
.L_654:


//--------------------- .nv.callgraph             --------------------------
	.section	.nv.callgraph,"",@"SHT_CUDA_CALLGRAPH"
	.align	4
	.sectionentsize	8
	.align		4
        /*0000*/ 	.word	0x00000000
	.align		4
        /*0004*/ 	.word	0xffffffff
	.align		4
        /*0008*/ 	.word	index@(_ZN7cutlass13device_kernelIN5flash11enable_sm90INS1_16FlashAttnFwdSm90INS1_25CollectiveMainloopFwdSm90ILi2EN4cute5tupleIJNS5_1CILi1EEES8_S8_EEENS6_IJNS7_ILi64EEESA_SA_EEELi512ENS_6half_tEfNS_4arch4Sm90ELb0ELb0ELb0ELb0ELb1ELb0ELb0ELb0ELb0ELb1ELb0ELb0EEENS1_21CollectiveEpilogueFwdINS6_IJSA_NS7_ILi512EEESA_EEES9_SC_SE_Li256ELb0ELb1ELb0ELb0EEENS1_29StaticPersistentTileSchedulerILb0EEEEEEEEEvNT_6ParamsE)
	.align		4
        /*000c*/ 	.word	index@(__assertfail)
	.align		4
        /*0010*/ 	.word	index@(_ZN7cutlass13device_kernelIN5flash11enable_sm90INS1_16FlashAttnFwdSm90INS1_25CollectiveMainloopFwdSm90ILi2EN4cute5tupleIJNS5_1CILi1EEES8_S8_EEENS6_IJNS7_ILi64EEESA_SA_EEELi512ENS_6half_tEfNS_4arch4Sm90ELb0ELb0ELb0ELb0ELb1ELb0ELb1ELb0ELb0ELb1ELb0ELb0EEENS1_21CollectiveEpilogueFwdINS6_IJSA_NS7_ILi512EEESA_EEES9_SC_SE_Li256ELb0ELb1ELb0ELb0EEENS1_29StaticPersistentTileSchedulerILb0EEEEEEEEEvNT_6ParamsE)
	.align		4
        /*0014*/ 	.word	index@(__assertfail)
	.align		4
        /*0018*/ 	.word	index@(_ZN7cutlass13device_kernelIN5flash11enable_sm90INS1_16FlashAttnFwdSm90INS1_25CollectiveMainloopFwdSm90ILi2EN4cute5tupleIJNS5_1CILi1EEES8_S8_EEENS6_IJNS7_ILi64EEESA_SA_EEELi512ENS_6half_tEfNS_4arch4Sm90ELb0ELb0ELb0ELb1ELb1ELb0ELb0ELb0ELb0ELb1ELb0ELb0EEENS1_21CollectiveEpilogueFwdINS6_IJSA_NS7_ILi512EEESA_EEES9_SC_SE_Li256ELb1ELb1ELb0ELb0EEENS1_36VarlenDynamicPersistentTileSchedulerILi64ELi64ELi256ELi128ELb0ELb1ELb1ELb0ELb1ELb1EEEEEEEEEvNT_6ParamsE)
	.align		4
        /*001c*/ 	.word	index@(__assertfail)
	.align		4
        /*0020*/ 	.word	index@(_ZN7cutlass13device_kernelIN5flash11enable_sm90INS1_16FlashAttnFwdSm90INS1_25CollectiveMainloopFwdSm90ILi2EN4cute5tupleIJNS5_1CILi1EEES8_S8_EEENS6_IJNS7_ILi64EEESA_SA_EEELi512ENS_6half_tEfNS_4arch4Sm90ELb0ELb0ELb0ELb1ELb1ELb1ELb0ELb0ELb0ELb1ELb0ELb0EEENS1_21CollectiveEpilogueFwdINS6_IJSA_NS7_ILi512EEESA_EEES9_SC_SE_Li256ELb1ELb1ELb0ELb0EEENS1_36VarlenDynamicPersistentTileSchedulerILi64ELi64ELi256ELi128ELb0ELb1ELb1ELb0ELb1ELb1EEEEEEEEEvNT_6ParamsE)
	.align		4
        /*0024*/ 	.word	index@(__assertfail)
	.align		4
        /*0028*/ 	.word	index@(_ZN7cutlass13device_kernelIN5flash11enable_sm90INS1_16FlashAttnFwdSm90INS1_25CollectiveMainloopFwdSm90ILi2EN4cute5tupleIJNS5_1CILi1EEES8_S8_EEENS6_IJNS7_ILi64EEESA_SA_EEELi512ENS_6half_tEfNS_4arch4Sm90ELb0ELb0ELb0ELb1ELb1ELb0ELb1ELb0ELb0ELb1ELb0ELb0EEENS1_21CollectiveEpilogueFwdINS6_IJSA_NS7_ILi512EEESA_EEES9_SC_SE_Li256ELb1ELb1ELb0ELb0EEENS1_36VarlenDynamicPersistentTileSchedulerILi64ELi64ELi256ELi128ELb0ELb1ELb1ELb0ELb1ELb1EEEEEEEEEvNT_6ParamsE)
	.align		4
        /*002c*/ 	.word	index@(__assertfail)
	.align		4
        /*0030*/ 	.word	index@(_ZN7cutlass13device_kernelIN5flash11enable_sm90INS1_16FlashAttnFwdSm90INS1_25CollectiveMainloopFwdSm90ILi2EN4cute5tupleIJNS5_1CILi1EEES8_S8_EEENS6_IJNS7_ILi64EEESA_SA_EEELi512ENS_6half_tEfNS_4arch4Sm90ELb0ELb0ELb0ELb1ELb1ELb1ELb1ELb0ELb0ELb1ELb0ELb0EEENS1_21CollectiveEpilogueFwdINS6_IJSA_NS7_ILi512EEESA_EEES9_SC_SE_Li256ELb1ELb1ELb0ELb0EEENS1_36VarlenDynamicPersistentTileSchedulerILi64ELi64ELi256ELi128ELb0ELb1ELb1ELb0ELb1ELb1EEEEEEEEEvNT_6ParamsE)
	.align		4
        /*0034*/ 	.word	index@(__assertfail)
	.align		4
        /*0038*/ 	.word	index@(_ZN7cutlass13device_kernelIN5flash11enable_sm90INS1_16FlashAttnFwdSm90INS1_25CollectiveMainloopFwdSm90ILi2EN4cute5tupleIJNS5_1CILi1EEES8_S8_EEENS6_IJNS7_ILi64EEESA_SA_EEELi512ENS_6half_tEfNS_4arch4Sm90ELb0ELb1ELb0ELb0ELb1ELb0ELb0ELb0ELb0ELb1ELb0ELb0EEENS1_21CollectiveEpilogueFwdINS6_IJSA_NS7_ILi512EEESA_EEES9_SC_SE_Li256ELb0ELb1ELb0ELb0EEENS1_30DynamicPersistentTileSchedulerILi256ELi128ELb0ELb1ELb1EEEEEEEEEvNT_6ParamsE)
	.align		4
        /*003c*/ 	.word	index@(__assertfail)
	.align		4
        /*0040*/ 	.word	index@(_ZN7cutlass13device_kernelIN5flash11enable_sm90INS1_16FlashAttnFwdSm90INS1_25CollectiveMainloopFwdSm90ILi2EN4cute5tupleIJNS5_1CILi1EEES8_S8_EEENS6_IJNS7_ILi64EEESA_SA_EEELi512ENS_6half_tEfNS_4arch4Sm90ELb0ELb1ELb0ELb0ELb1ELb0ELb1ELb0ELb0ELb1ELb0ELb0EEENS1_21CollectiveEpilogueFwdINS6_IJSA_NS7_ILi512EEESA_EEES9_SC_SE_Li256ELb0ELb1ELb0ELb0EEENS1_30DynamicPersistentTileSchedulerILi256ELi128ELb0ELb1ELb1EEEEEEEEEvNT_6ParamsE)
	.align		4
        /*0044*/ 	.word	index@(__assertfail)
	.align		4
        /*0048*/ 	.word	index@(_ZN7cutlass13device_kernelIN5flash11enable_sm90INS1_16FlashAttnFwdSm90INS1_25CollectiveMainloopFwdSm90ILi2EN4cute5tupleIJNS5_1CILi1EEES8_S8_EEENS6_IJNS7_ILi64EEESA_SA_EEELi512ENS_6half_tEfNS_4arch4Sm90ELb0ELb1ELb0ELb1ELb1ELb0ELb0ELb0ELb0ELb1ELb0ELb0EEENS1_21CollectiveEpilogueFwdINS6_IJSA_NS7_ILi512EEESA_EEES9_SC_SE_Li256ELb1ELb1ELb0ELb0EEENS1_36VarlenDynamicPersistentTileSchedulerILi64ELi64ELi256ELi128ELb0ELb1ELb1ELb1ELb0ELb1EEEEEEEEEvNT_6ParamsE)
	.align		4
        /*004c*/ 	.word	index@(__assertfail)
	.align		4
        /*0050*/ 	.word	index@(_ZN7cutlass13device_kernelIN5flash11enable_sm90INS1_16FlashAttnFwdSm90INS1_25CollectiveMainloopFwdSm90ILi2EN4cute5tupleIJNS5_1CILi1EEES8_S8_EEENS6_IJNS7_ILi64EEESA_SA_EEELi512ENS_6half_tEfNS_4arch4Sm90ELb0ELb1ELb0ELb1ELb1ELb1ELb0ELb0ELb0ELb1ELb0ELb0EEENS1_21CollectiveEpilogueFwdINS6_IJSA_NS7_ILi512EEESA_EEES9_SC_SE_Li256ELb1ELb1ELb0ELb0EEENS1_36VarlenDynamicPersistentTileSchedulerILi64ELi64ELi256ELi128ELb0ELb1ELb1ELb1ELb0ELb1EEEEEEEEEvNT_6ParamsE)
	.align		4
        /*0054*/ 	.word	index@(__assertfail)
	.align		4
        /*0058*/ 	.word	index@(_ZN7cutlass13device_kernelIN5flash11enable_sm90INS1_16FlashAttnFwdSm90INS1_25CollectiveMainloopFwdSm90ILi2EN4cute5tupleIJNS5_1CILi1EEES8_S8_EEENS6_IJNS7_ILi64EEESA_SA_EEELi512ENS_6half_tEfNS_4arch4Sm90ELb0ELb1ELb0ELb1ELb1ELb0ELb1ELb0ELb0ELb1ELb0ELb0EEENS1_21CollectiveEpilogueFwdINS6_IJSA_NS7_ILi512EEESA_EEES9_SC_SE_Li256ELb1ELb1ELb0ELb0EEENS1_36VarlenDynamicPersistentTileSchedulerILi64ELi64ELi256ELi128ELb0ELb1ELb1ELb1ELb0ELb1EEEEEEEEEvNT_6ParamsE)
	.align		4
        /*005c*/ 	.word	index@(__assertfail)
	.align		4
        /*0060*/ 	.word	index@(_ZN7cutlass13device_kernelIN5flash11enable_sm90INS1_16FlashAttnFwdSm90INS1_25CollectiveMainloopFwdSm90ILi2EN4cute5tupleIJNS5_1CILi1EEES8_S8_EEENS6_IJNS7_ILi64EEESA_SA_EEELi512ENS_6half_tEfNS_4arch4Sm90ELb0ELb1ELb0ELb1ELb1ELb1ELb1ELb0ELb0ELb1ELb0ELb0EEENS1_21CollectiveEpilogueFwdINS6_IJSA_NS7_ILi512EEESA_EEES9_SC_SE_Li256ELb1ELb1ELb0ELb0EEENS1_36VarlenDynamicPersistentTileSchedulerILi64ELi64ELi256ELi128ELb0ELb1ELb1ELb1ELb0ELb1EEEEEEEEEvNT_6ParamsE)
	.align		4
        /*0064*/ 	.word	index@(__assertfail)
	.align		4
        /*0068*/ 	.word	index@(_ZN7cutlass13device_kernelIN5flash11enable_sm90INS1_16FlashAttnFwdSm90INS1_25CollectiveMainloopFwdSm90ILi2EN4cute5tupleIJNS5_1CILi1EEES8_S8_EEENS6_IJNS7_ILi64EEESA_SA_EEELi512ENS_6half_tEfNS_4arch4Sm90ELb1ELb0ELb0ELb0ELb1ELb0ELb0ELb0ELb0ELb1ELb0ELb0EEENS1_21CollectiveEpilogueFwdINS6_IJSA_NS7_ILi512EEESA_EEES9_SC_SE_Li256ELb0ELb1ELb0ELb0EEENS1_30DynamicPersistentTileSchedulerILi256ELi128ELb0ELb1ELb1EEEEEEEEEvNT_6ParamsE)
	.align		4
        /*006c*/ 	.word	index@(__assertfail)
	.align		4
        /*0070*/ 	.word	index@(_ZN7cutlass13device_kernelIN5flash11enable_sm90INS1_16FlashAttnFwdSm90INS1_25CollectiveMainloopFwdSm90ILi2EN4cute5tupleIJNS5_1CILi1EEES8_S8_EEENS6_IJNS7_ILi64EEESA_SA_EEELi512ENS_6half_tEfNS_4arch4Sm90ELb1ELb0ELb0ELb0ELb1ELb0ELb1ELb0ELb0ELb1ELb0ELb0EEENS1_21CollectiveEpilogueFwdINS6_IJSA_NS7_ILi512EEESA_EEES9_SC_SE_Li256ELb0ELb1ELb0ELb0EEENS1_30DynamicPersistentTileSchedulerILi256ELi128ELb0ELb1ELb1EEEEEEEEEvNT_6ParamsE)
	.align		4
        /*0074*/ 	.word	index@(__assertfail)
	.align		4
        /*0078*/ 	.word	index@(_ZN7cutlass13device_kernelIN5flash11enable_sm90INS1_16FlashAttnFwdSm90INS1_25CollectiveMainloopFwdSm90ILi2EN4cute5tupleIJNS5_1CILi1EEES8_S8_EEENS6_IJNS7_ILi64EEESA_SA_EEELi512ENS_6half_tEfNS_4arch4Sm90ELb1ELb0ELb0ELb1ELb1ELb0ELb0ELb0ELb0ELb1ELb0ELb0EEENS1_21CollectiveEpilogueFwdINS6_IJSA_NS7_ILi512EEESA_EEES9_SC_SE_Li256ELb1ELb1ELb0ELb0EEENS1_36VarlenDynamicPersistentTileSchedulerILi64ELi64ELi256ELi128ELb0ELb1ELb1ELb1ELb1ELb1EEEEEEEEEvNT_6ParamsE)
	.align		4
        /*007c*/ 	.word	index@(__assertfail)
	.align		4
        /*0080*/ 	.word	index@(_ZN7cutlass13device_kernelIN5flash11enable_sm90INS1_16FlashAttnFwdSm90INS1_25CollectiveMainloopFwdSm90ILi2EN4cute5tupleIJNS5_1CILi1EEES8_S8_EEENS6_IJNS7_ILi64EEESA_SA_EEELi512ENS_6half_tEfNS_4arch4Sm90ELb1ELb0ELb0ELb1ELb1ELb1ELb0ELb0ELb0ELb1ELb0ELb0EEENS1_21CollectiveEpilogueFwdINS6_IJSA_NS7_ILi512EEESA_EEES9_SC_SE_Li256ELb1ELb1ELb0ELb0EEENS1_36VarlenDynamicPersistentTileSchedulerILi64ELi64ELi256ELi128ELb0ELb1ELb1ELb1ELb1ELb1EEEEEEEEEvNT_6ParamsE)
	.align		4
        /*0084*/ 	.word	index@(__assertfail)
	.align		4
        /*0088*/ 	.word	index@(_ZN7cutlass13device_kernelIN5flash11enable_sm90INS1_16FlashAttnFwdSm90INS1_25CollectiveMainloopFwdSm90ILi2EN4cute5tupleIJNS5_1CILi1EEES8_S8_EEENS6_IJNS7_ILi64EEESA_SA_EEELi512ENS_6half_tEfNS_4arch4Sm90ELb1ELb0ELb0ELb1ELb1ELb0ELb1ELb0ELb0ELb1ELb0ELb0EEENS1_21CollectiveEpilogueFwdINS6_IJSA_NS7_ILi512EEESA_EEES9_SC_SE_Li256ELb1ELb1ELb0ELb0EEENS1_36VarlenDynamicPersistentTileSchedulerILi64ELi64ELi256ELi128ELb0ELb1ELb1ELb1ELb1ELb1EEEEEEEEEvNT_6ParamsE)
	.align		4
        /*008c*/ 	.word	index@(__assertfail)
	.align		4
        /*0090*/ 	.word	index@(_ZN7cutlass13device_kernelIN5flash11enable_sm90INS1_16FlashAttnFwdSm90INS1_25CollectiveMainloopFwdSm90ILi2EN4cute5tupleIJNS5_1CILi1EEES8_S8_EEENS6_IJNS7_ILi64EEESA_SA_EEELi512ENS_6half_tEfNS_4arch4Sm90ELb1ELb0ELb0ELb1ELb1ELb1ELb1ELb0ELb0ELb1ELb0ELb0EEENS1_21CollectiveEpilogueFwdINS6_IJSA_NS7_ILi512EEESA_EEES9_SC_SE_Li256ELb1ELb1ELb0ELb0EEENS1_36VarlenDynamicPersistentTileSchedulerILi64ELi64ELi256ELi128ELb0ELb1ELb1ELb1ELb1ELb1EEEEEEEEEvNT_6ParamsE)
	.align		4
        /*0094*/ 	.word	index@(__assertfail)
	.align		4
        /*0098*/ 	.word	0x00000000
	.align		4
        /*009c*/ 	.word	0xfffffffe
	.align		4
        /*00a0*/ 	.word	0x00000000
	.align		4
        /*00a4*/ 	.word	0xfffffffd
	.align		4
        /*00a8*/ 	.word	0x00000000
	.align		4
        /*00ac*/ 	.word	0xfffffffc


//--------------------- .nv.constant4             --------------------------
	.section	.nv.constant4,"a",@progbits
	.align	8
	.align		8
.nv.constant4:
        /*0000*/ 	.dword	__assertfail
	.align		8
        /*0008*/ 	.dword	__unnamed_1
	.align		8
        /*0010*/ 	.dword	__unnamed_2
	.align		8
        /*0018*/ 	.dword	__unnamed_3
	.align		8
        /*0020*/ 	.dword	__unnamed_4
	.align		8
        /*0028*/ 	.dword	__unnamed_5
	.align		8
        /*0030*/ 	.dword	__unnamed_6
	.align		8
        /*0038*/ 	.dword	_ZN75_INTERNAL_c007a0d3_39_flash_fwd_hdim64_512_fp16_paged_sm90_cu_d53ad458_35354cuda3std3__45__cpo5beginE
	.align		8
        /*0040*/ 	.dword	_ZN75_INTERNAL_c007a0d3_39_flash_fwd_hdim64_512_fp16_paged_sm90_cu_d53ad458_35354cuda3std3__45__cpo3endE
	.align		8
        /*0048*/ 	.dword	_ZN75_INTERNAL_c007a0d3_39_flash_fwd_hdim64_512_fp16_paged_sm90_cu_d53ad458_35354cuda3std3__45__cpo6cbeginE
	.align		8
        /*0050*/ 	.dword	_ZN75_INTERNAL_c007a0d3_39_flash_fwd_hdim64_512_fp16_paged_sm90_cu_d53ad458_35354cuda3std3__45__cpo4cendE
	.align		8
        /*0058*/ 	.dword	_ZN75_INTERNAL_c007a0d3_39_flash_fwd_hdim64_512_fp16_paged_sm90_cu_d53ad458_35354cuda3std3__477_GLOBAL__N__c007a0d3_39_flash_fwd_hdim64_512_fp16_paged_sm90_cu_d53ad458_35356ignoreE
	.align		8
        /*0060*/ 	.dword	_ZN75_INTERNAL_c007a0d3_39_flash_fwd_hdim64_512_fp16_paged_sm90_cu_d53ad458_35354cuda3std3__419piecewise_constructE
	.align		8
        /*0068*/ 	.dword	_ZN75_INTERNAL_c007a0d3_39_flash_fwd_hdim64_512_fp16_paged_sm90_cu_d53ad458_35354cuda3std3__48in_placeE
	.align		8
        /*0070*/ 	.dword	_ZN75_INTERNAL_c007a0d3_39_flash_fwd_hdim64_512_fp16_paged_sm90_cu_d53ad458_35354cuda3std6ranges3__45__cpo4swapE
	.align		8
        /*0078*/ 	.dword	_ZN75_INTERNAL_c007a0d3_39_flash_fwd_hdim64_512_fp16_paged_sm90_cu_d53ad458_35354cuda3std6ranges3__45__cpo9iter_moveE
	.align		8
        /*0080*/ 	.dword	_ZN75_INTERNAL_c007a0d3_39_flash_fwd_hdim64_512_fp16_paged_sm90_cu_d53ad458_35354cute7productE
	.align		8
        /*0088*/ 	.dword	_ZN75_INTERNAL_c007a0d3_39_flash_fwd_hdim64_512_fp16_paged_sm90_cu_d53ad458_35354cute1_E
	.align		8
        /*0090*/ 	.dword	$str$23
	.align		8
        /*0098*/ 	.dword	$str$24


//--------------------- .text._ZN7cutlass13device_kernelIN5flash11enable_sm90INS1_16FlashAttnFwdSm90INS1_25CollectiveMainloopFwdSm90ILi2EN4cute5tupleIJNS5_1CILi1EEES8_S8_EEENS6_IJNS7_ILi64EEESA_SA_EEELi512ENS_6half_tEfNS_4arch4Sm90ELb0ELb0ELb0ELb0ELb1ELb0ELb0ELb0ELb0ELb1ELb0ELb0EEENS1_21CollectiveEpilogueFwdINS6_IJSA_NS7_ILi512EEESA_EEES9_SC_SE_Li256ELb0ELb1ELb0ELb0EEENS1_29StaticPersistentTileSchedulerILb0EEEEEEEEEvNT_6ParamsE --------------------------
	.section	.text._ZN7cutlass13device_kernelIN5flash11enable_sm90INS1_16FlashAttnFwdSm90INS1_25CollectiveMainloopFwdSm90ILi2EN4cute5tupleIJNS5_1CILi1EEES8_S8_EEENS6_IJNS7_ILi64EEESA_SA_EEELi512ENS_6half_tEfNS_4arch4Sm90ELb0ELb0ELb0ELb0ELb1ELb0ELb0ELb0ELb0ELb1ELb0ELb0EEENS1_21CollectiveEpilogueFwdINS6_IJSA_NS7_ILi512EEESA_EEES9_SC_SE_Li256ELb0ELb1ELb0ELb0EEENS1_29StaticPersistentTileSchedulerILb0EEEEEEEEEvNT_6ParamsE,"ax",@progbits
	.align	128
.text._ZN7cutlass13device_kernelIN5flash11enable_sm90INS1_16FlashAttnFwdSm90INS1_25CollectiveMainloopFwdSm90ILi2EN4cute5tupleIJNS5_1CILi1EEES8_S8_EEENS6_IJNS7_ILi64EEESA_SA_EEELi512ENS_6half_tEfNS_4arch4Sm90ELb0ELb0ELb0ELb0ELb1ELb0ELb0ELb0ELb0ELb1ELb0ELb0EEENS1_21CollectiveEpilogueFwdINS6_IJSA_NS7_ILi512EEESA_EEES9_SC_SE_Li256ELb0ELb1ELb0ELb0EEENS1_29StaticPersistentTileSchedulerILb0EEEEEEEEEvNT_6ParamsE:
        .type           _ZN7cutlass13device_kernelIN5flash11enable_sm90INS1_16FlashAttnFwdSm90INS1_25CollectiveMainloopFwdSm90ILi2EN4cute5tupleIJNS5_1CILi1EEES8_S8_EEENS6_IJNS7_ILi64EEESA_SA_EEELi512ENS_6half_tEfNS_4arch4Sm90ELb0ELb0ELb0ELb0ELb1ELb0ELb0ELb0ELb0ELb1ELb0ELb0EEENS1_21CollectiveEpilogueFwdINS6_IJSA_NS7_ILi512EEESA_EEES9_SC_SE_Li256ELb0ELb1ELb0ELb0EEENS1_29StaticPersistentTileSchedulerILb0EEEEEEEEEvNT_6ParamsE,@function
        .size           _ZN7cutlass13device_kernelIN5flash11enable_sm90INS1_16FlashAttnFwdSm90INS1_25CollectiveMainloopFwdSm90ILi2EN4cute5tupleIJNS5_1CILi1EEES8_S8_EEENS6_IJNS7_ILi64EEESA_SA_EEELi512ENS_6half_tEfNS_4arch4Sm90ELb0ELb0ELb0ELb0ELb1ELb0ELb0ELb0ELb0ELb1ELb0ELb0EEENS1_21CollectiveEpilogueFwdINS6_IJSA_NS7_ILi512EEESA_EEES9_SC_SE_Li256ELb0ELb1ELb0ELb0EEENS1_29StaticPersistentTileSchedulerILb0EEEEEEEEEvNT_6ParamsE,(.L_x_5633 - _ZN7cutlass13device_kernelIN5flash11enable_sm90INS1_16FlashAttnFwdSm90INS1_25CollectiveMainloopFwdSm90ILi2EN4cute5tupleIJNS5_1CILi1EEES8_S8_EEENS6_IJNS7_ILi64EEESA_SA_EEELi512ENS_6half_tEfNS_4arch4Sm90ELb0ELb0ELb0ELb0ELb1ELb0ELb0ELb0ELb0ELb1ELb0ELb0EEENS1_21CollectiveEpilogueFwdINS6_IJSA_NS7_ILi512EEESA_EEES9_SC_SE_Li256ELb0ELb1ELb0ELb0EEENS1_29StaticPersistentTileSchedulerILb0EEEEEEEEEvNT_6ParamsE)
        .other          _ZN7cutlass13device_kernelIN5flash11enable_sm90INS1_16FlashAttnFwdSm90INS1_25CollectiveMainloopFwdSm90ILi2EN4cute5tupleIJNS5_1CILi1EEES8_S8_EEENS6_IJNS7_ILi64EEESA_SA_EEELi512ENS_6half_tEfNS_4arch4Sm90ELb0ELb0ELb0ELb0ELb1ELb0ELb0ELb0ELb0ELb1ELb0ELb0EEENS1_21CollectiveEpilogueFwdINS6_IJSA_NS7_ILi512EEESA_EEES9_SC_SE_Li256ELb0ELb1ELb0ELb0EEENS1_29StaticPersistentTileSchedulerILb0EEEEEEEEEvNT_6ParamsE,@"STO_CUDA_ENTRY STV_DEFAULT"
_ZN7cutlass13device_kernelIN5flash11enable_sm90INS1_16FlashAttnFwdSm90INS1_25CollectiveMainloopFwdSm90ILi2EN4cute5tupleIJNS5_1CILi1EEES8_S8_EEENS6_IJNS7_ILi64EEESA_SA_EEELi512ENS_6half_tEfNS_4arch4Sm90ELb0ELb0ELb0ELb0ELb1ELb0ELb0ELb0ELb0ELb1ELb0ELb0EEENS1_21CollectiveEpilogueFwdINS6_IJSA_NS7_ILi512EEESA_EEES9_SC_SE_Li256ELb0ELb1ELb0ELb0EEENS1_29StaticPersistentTileSchedulerILb0EEEEEEEEEvNT_6ParamsE:
[----:B------:R-:W0:Y:S02]  /*0000*/  LDC R1, c[0x0][0x28] ;  /* 0x00000a00ff017b82 */ /* 0x000e240000000800 */
[----:B0-----:R-:W-:Y:S01]  /*0010*/  VIADD R1, R1, 0xffffffd0 ;  /* 0xffffffd001017836 */ /* 0x001fe20000000000 */
[----:B------:R-:W0:Y:S01]  /*0020*/  S2R R0, SR_TID.X ;  /* 0x0000000000007919 */ /* 0x000e220000002100 */
[----:B------:R-:W-:Y:S01]  /*0030*/  ELECT P0, URZ, PT ;  /* 0x00000000003f782f */ /* 0x000fe20003800000 */
[----:B------:R-:W-:Y:S01]  /*0040*/  UMOV UR4, 0x80 ;  /* 0x0000008000047882 */ /* 0x000fe20000000000 */
[----:B------:R-:W-:Y:S01]  /*0050*/  UMOV UR7, 0x100 ;  /* 0x0000010000077882 */ /* 0x000fe20000000000 */
[----:B0-----:R-:W-:-:S05]  /*0060*/  SHF.R.U32.HI R2, RZ, 0x5, R0 ;  /* 0x00000005ff027819 */ /* 0x001fca0000011600 */
[----:B------:R-:W0:Y:S02]  /*0070*/  SHFL.IDX PT, R3, R2, RZ, 0x1f ;  /* 0x00001fff02037589 */ /* 0x000e2400000e0000 */
[C---:B0-----:R-:W-:Y:S02]  /*0080*/  ISETP.NE.OR P0, PT, R3.reuse, RZ, !P0 ;  /* 0x000000ff0300720c */ /* 0x041fe40004705670 */
[----:B------:R-:W-:Y:S02]  /*0090*/  ISETP.NE.AND P1, PT, R3, RZ, PT ;  /* 0x000000ff0300720c */ /* 0x000fe40003f25270 */
[----:B------:R-:W-:-:S06]  /*00a0*/  SHF.R.U32.HI R3, RZ, 0x7, R0 ;  /* 0x00000007ff037819 */ /* 0x000fcc0000011600 */
[----:B------:R-:W0:Y:S03]  /*00b0*/  SHFL.IDX PT, R3, R3, RZ, 0x1f ;  /* 0x00001fff03037589 */ /* 0x000e2600000e0000 */
[----:B------:R-:W-:Y:S01]  /*00c0*/  VOTEU.ALL UP0, P0 ;  /* 0x00000000003f7886 */ /* 0x000fe20000000000 */
[----:B------:R-:W-:-:S04]  /*00d0*/  VOTEU.ALL UP1, P0 ;  /* 0x00000000003f7886 */ /* 0x000fc80000020000 */
[----:B------:R-:W1:Y:S01]  /*00e0*/  @!UP0 S2UR UR8, SR_CgaCtaId ;  /* 0x00000000000889c3 */ /* 0x000e620000008800 */
[----:B------:R-:W-:Y:S01]  /*00f0*/  @!UP0 UMOV UR6, 0x400 ;  /* 0x0000040000068882 */ /* 0x000fe20000000000 */
[----:B------:R-:W-:-:S04]  /*0100*/  @!UP0 UIADD3 UR4, -UR4, 0x100000, URZ ;  /* 0x0010000004048890 */ /* 0x000fc8000fffe13f */
[----:B------:R-:W-:Y:S02]  /*0110*/  @!UP0 USHF.L.U32 UR5, UR4, 0xb, URZ ;  /* 0x0000000b04058899 */ /* 0x000fe4000800063f */
[----:B------:R-:W-:Y:S02]  /*0120*/  @!UP0 USHF.L.U32 UR4, UR4, 0x1, URZ ;  /* 0x0000000104048899 */ /* 0x000fe4000800063f */
[----:B-1----:R-:W-:Y:S02]  /*0130*/  @!UP0 ULEA UR8, UR8, UR6, 0x18 ;  /* 0x0000000608088291 */ /* 0x002fe4000f8ec03f */
[----:B------:R-:W-:-:S04]  /*0140*/  @!UP0 UIADD3 UR6, -UR7, 0x100000, URZ ;  /* 0x0010000007068890 */ /* 0x000fc8000fffe13f */
[----:B------:R-:W-:Y:S02]  /*0150*/  @!UP0 USHF.L.U32 UR7, UR6, 0xb, URZ ;  /* 0x0000000b06078899 */ /* 0x000fe4000800063f */
[----:B------:R-:W-:Y:S01]  /*0160*/  @!UP0 USHF.L.U32 UR6, UR6, 0x1, URZ ;  /* 0x0000000106068899 */ /* 0x000fe2000800063f */
[----:B------:R-:W-:-:S05]  /*0170*/  VOTEU.ALL UP0, P0 ;  /* 0x00000000003f7886 */ /* 0x000fca0000000000 */
[----:B------:R1:W2:Y:S06]  /*0180*/  @!UP0 SYNCS.EXCH.64 URZ, [UR8+0x28c00], UR4 ;  /* 0x028c0004083f85b2 */ /* 0x0002ac0008000100 */
[----:B------:R1:W3:Y:S02]  /*0190*/  @!UP1 SYNCS.EXCH.64 URZ, [UR8+0x28c20], UR6 ;  /* 0x028c2006083f95b2 */ /* 0x0002e40008000100 */
[----:B01----:R-:W-:Y:S05]  /*01a0*/  @P1 BRA `(.L_x_0) ;  /* 0x0000000000381947 */ /* 0x003fea0003800000 */
[----:B------:R-:W0:Y:S01]  /*01b0*/  S2UR UR5, SR_CgaCtaId ;  /* 0x00000000000579c3 */ /* 0x000e220000008800 */
[----:B------:R-:W-:Y:S01]  /*01c0*/  UMOV UR4, 0x400 ;  /* 0x0000040000047882 */ /* 0x000fe20000000000 */
[----:B------:R-:W-:Y:S01]  /*01d0*/  UMOV UR7, 0x80 ;  /* 0x0000008000077882 */ /* 0x000fe20000000000 */
[----:B------:R-:W-:Y:S01]  /*01e0*/  ELECT P0, URZ, PT ;  /* 0x00000000003f782f */ /* 0x000fe20003800000 */
[----:B0-----:R-:W-:Y:S02]  /*01f0*/  ULEA UR6, UR5, UR4, 0x18 ;  /* 0x0000000405067291 */ /* 0x001fe4000f8ec03f */
[----:B------:R-:W-:-:S04]  /*0200*/  UIADD3 UR4, -UR7, 0x100000, URZ ;  /* 0x0010000007047890 */ /* 0x000fc8000fffe13f */
[----:B------:R-:W-:Y:S02]  /*0210*/  USHF.L.U32 UR5, UR4, 0xb, URZ ;  /* 0x0000000b04057899 */ /* 0x000fe4000800063f */
[----:B------:R-:W-:Y:S01]  /*0220*/  USHF.L.U32 UR4, UR4, 0x1, URZ ;  /* 0x0000000104047899 */ /* 0x000fe2000800063f */
[----:B------:R-:W0:Y:S11]  /*0230*/  FENCE.VIEW.ASYNC.S ;  /* 0x00000000000073c6 */ /* 0x000e360000000000 */
[----:B0-----:R0:W1:Y:S01]  /*0240*/  SYNCS.EXCH.64 URZ, [UR6+0x28c30], UR4 ;  /* 0x028c3004063f75b2 */ /* 0x0010620008000100 */
[----:B------:R0:W4:Y:S01]  /*0250*/  SYNCS.EXCH.64 URZ, [UR6+0x28c40], UR4 ;  /* 0x028c4004063f75b2 */ /* 0x0001220008000100 */
[----:B------:R0:W0:Y:S01]  /*0260*/  SYNCS.EXCH.64 URZ, [UR6+0x28c38], UR4 ;  /* 0x028c3804063f75b2 */ /* 0x0000220008000100 */
[----:B------:R0:W0:Y:S01]  /*0270*/  SYNCS.EXCH.64 URZ, [UR6+0x28c48], UR4 ;  /* 0x028c4804063f75b2 */ /* 0x0000220008000100 */
[----:B------:R-:W-:Y:S01]  /*0280*/  NOP ;  /* 0x0000000000007918 */ /* 0x000fe20000000000 */
.L_x_0:
[----:B------:R-:W5:Y:S01]  /*0290*/  SHFL.IDX PT, R4, R2, RZ, 0x1f ;  /* 0x00001fff02047589 */ /* 0x000f6200000e0000 */
[----:B------:R-:W-:Y:S01]  /*02a0*/  NOP ;  /* 0x0000000000007918 */ /* 0x000fe20000000000 */
[----:B-----5:R-:W-:-:S13]  /*02b0*/  ISETP.NE.AND P0, PT, R4, RZ, PT ;  /* 0x000000ff0400720c */ /* 0x020fda0003f05270 */
[----:B------:R-:W-:Y:S05]  /*02c0*/  @P0 BRA `(.L_x_1) ;  /* 0x0000000000480947 */ /* 0x000fea0003800000 */
[----:B0-----:R-:W0:Y:S01]  /*02d0*/  S2UR UR5, SR_CgaCtaId ;  /* 0x00000000000579c3 */ /* 0x001e220000008800 */
[----:B------:R-:W-:Y:S01]  /*02e0*/  UMOV UR4, 0x400 ;  /* 0x0000040000047882 */ /* 0x000fe20000000000 */
[----:B------:R-:W-:Y:S01]  /*02f0*/  UMOV UR6, 0x80 ;  /* 0x0000008000067882 */ /* 0x000fe20000000000 */
[----:B------:R-:W-:Y:S01]  /*0300*/  UMOV UR7, 0x100 ;  /* 0x0000010000077882 */ /* 0x000fe20000000000 */
[----:B------:R-:W-:Y:S01]  /*0310*/  ELECT P0, URZ, PT ;  /* 0x00000000003f782f */ /* 0x000fe20003800000 */
[----:B0-----:R-:W-:Y:S02]  /*0320*/  ULEA UR8, UR5, UR4, 0x18 ;  /* 0x0000000405087291 */ /* 0x001fe4000f8ec03f */
[----:B------:R-:W-:-:S04]  /*0330*/  UIADD3 UR4, -UR6, 0x100000, URZ ;  /* 0x0010000006047890 */ /* 0x000fc8000fffe13f */
[----:B------:R-:W-:Y:S02]  /*0340*/  USHF.L.U32 UR5, UR4, 0xb, URZ ;  /* 0x0000000b04057899 */ /* 0x000fe4000800063f */
[----:B------:R-:W-:Y:S02]  /*0350*/  USHF.L.U32 UR4, UR4, 0x1, URZ ;  /* 0x0000000104047899 */ /* 0x000fe4000800063f */
[----:B------:R-:W-:-:S04]  /*0360*/  UIADD3 UR6, -UR7, 0x100000, URZ ;  /* 0x0010000007067890 */ /* 0x000fc8000fffe13f */
[----:B------:R-:W-:Y:S02]  /*0370*/  USHF.L.U32 UR7, UR6, 0xb, URZ ;  /* 0x0000000b06077899 */ /* 0x000fe4000800063f */
[----:B------:R-:W-:Y:S01]  /*0380*/  USHF.L.U32 UR6, UR6, 0x1, URZ ;  /* 0x0000000106067899 */ /* 0x000fe2000800063f */
[----:B------:R-:W0:Y:S03]  /*0390*/  FENCE.VIEW.ASYNC.S ;  /* 0x00000000000073c6 */ /* 0x000e260000000000 */
[----:B0-----:R0:W0:Y:S08]  /*03a0*/  SYNCS.EXCH.64 URZ, [UR8+0x28c50], UR4 ;  /* 0x028c5004083f75b2 */ /* 0x0010300008000100 */
[----:B------:R0:W0:Y:S01]  /*03b0*/  SYNCS.EXCH.64 URZ, [UR8+0x28c60], UR6 ;  /* 0x028c6006083f75b2 */ /* 0x0000220008000100 */
[----:B------:R0:W0:Y:S01]  /*03c0*/  SYNCS.EXCH.64 URZ, [UR8+0x28c58], UR4 ;  /* 0x028c5804083f75b2 */ /* 0x0000220008000100 */
[----:B------:R0:W0:Y:S01]  /*03d0*/  SYNCS.EXCH.64 URZ, [UR8+0x28c68], UR6 ;  /* 0x028c6806083f75b2 */ /* 0x0000220008000100 */
[----:B------:R-:W-:Y:S01]  /*03e0*/  NOP ;  /* 0x0000000000007918 */ /* 0x000fe20000000000 */
.L_x_1:
[----:B------:R-:W5:Y:S01]  /*03f0*/  SHFL.IDX PT, R4, R2, RZ, 0x1f ;  /* 0x00001fff02047589 */ /* 0x000f6200000e0000 */
[----:B------:R-:W-:Y:S01]  /*0400*/  NOP ;  /* 0x0000000000007918 */ /* 0x000fe20000000000 */
[----:B-----5:R-:W-:-:S13]  /*0410*/  ISETP.NE.AND P0, PT, R4, RZ, PT ;  /* 0x000000ff0400720c */ /* 0x020fda0003f05270 */
[----:B------:R-:W-:Y:S05]  /*0420*/  @P0 BRA `(.L_x_2) ;  /* 0x0000000000380947 */ /* 0x000fea0003800000 */
[----:B0-----:R-:W0:Y:S01]  /*0430*/  S2UR UR5, SR_CgaCtaId ;  /* 0x00000000000579c3 */ /* 0x001e220000008800 */
        /* <DEDUP_REMOVED lines=8> */
[----:B0-----:R0:W0:Y:S01]  /*04c0*/  SYNCS.EXCH.64 URZ, [UR6+0x28c70], UR4 ;  /* 0x028c7004063f75b2 */ /* 0x0010220008000100 */
[----:B------:R0:W0:Y:S01]  /*04d0*/  SYNCS.EXCH.64 URZ, [UR6+0x28c80], UR4 ;  /* 0x028c8004063f75b2 */ /* 0x0000220008000100 */
[----:B------:R0:W0:Y:S01]  /*04e0*/  SYNCS.EXCH.64 URZ, [UR6+0x28c78], UR4 ;  /* 0x028c7804063f75b2 */ /* 0x0000220008000100 */
[----:B------:R0:W0:Y:S01]  /*04f0*/  SYNCS.EXCH.64 URZ, [UR6+0x28c88], UR4 ;  /* 0x028c8804063f75b2 */ /* 0x0000220008000100 */
[----:B------:R-:W-:Y:S01]  /*0500*/  NOP ;  /* 0x0000000000007918 */ /* 0x000fe20000000000 */
.L_x_2:
        /* <DEDUP_REMOVED lines=22> */
.L_x_3:
[----:B------:R-:W5:Y:S01]  /*0670*/  SHFL.IDX PT, R4, R2, RZ, 0x1f ;  /* 0x00001fff02047589 */ /* 0x000f6200000e0000 */
[----:B------:R-:W-:Y:S01]  /*0680*/  R2UR UR46, R3 ;  /* 0x00000000032e72ca */ /* 0x000fe200000e0000 */
        /* <DEDUP_REMOVED lines=21> */
.L_x_4:
[----:B------:R-:W-:Y:S01]  /*07e0*/  UISETP.NE.AND UP0, UPT, UR46, URZ, UPT ;  /* 0x0000003f2e00728c */ /* 0x000fe2000bf05270 */
[----:B------:R-:W-:Y:S01]  /*07f0*/  NOP ;  /* 0x0000000000007918 */ /* 0x000fe20000000000 */
[----:B------:R-:W-:Y:S01]  /*0800*/  UMOV UR38, 0x1 ;  /* 0x0000000100267882 */ /* 0x000fe20000000000 */
[----:B------:R-:W-:Y:S01]  /*0810*/  ULDC.64 UR50, c[0x0][0x208] ;  /* 0x0000820000327ab9 */ /* 0x000fe20000000a00 */
[----:B------:R-:W-:Y:S01]  /*0820*/  USEL UR38, UR38, 0x2, !UP0 ;  /* 0x0000000226267887 */ /* 0x000fe2000c000000 */
[----:B01234-:R-:W-:Y:S01]  /*0830*/  BAR.SYNC.DEFER_BLOCKING 0x0 ;  /* 0x0000000000007b1d */ /* 0x01ffe20000010000 */
[----:B------:R-:W-:-:S13]  /*0840*/  PLOP3.LUT P0, PT, PT, PT, UP0, 0x80, 0x0 ;  /* 0x000000000000781c */ /* 0x000fda0003f0f008 */
[----:B------:R-:W-:Y:S05]  /*0850*/  @!P0 BRA `(.L_x_5) ;  /* 0x0000007800a88947 */ /* 0x000fea0003800000 */
.L_x_6:
[----:B------:R-:W-:-:S08]  /*0860*/  NOP ;  /* 0x0000000000007918 */ /* 0x000fd00000000000 */
[----:B------:R-:W0:Y:S02]  /*0870*/  USETMAXREG.TRY_ALLOC.CTAPOOL UP0, 0xe8 ;  /* 0x000000e8000079c8 */ /* 0x000e240008000600 */
[----:B0-----:R-:W-:-:S13]  /*0880*/  PLOP3.LUT P0, PT, PT, PT, UP0, 0x80, 0x0 ;  /* 0x000000000000781c */ /* 0x001fda0003f0f008 */
[----:B------:R-:W-:Y:S05]  /*0890*/  @!P0 BRA `(.L_x_6) ;  /* 0xfffffffc00f08947 */ /* 0x000fea000383ffff */
[----:B------:R-:W-:Y:S01]  /*08a0*/  LOP3.LUT R2, R0, 0xffffff80, RZ, 0xc0, !PT ;  /* 0xffffff8000027812 */ /* 0x000fe200078ec0ff */
[----:B------:R-:W0:Y:S03]  /*08b0*/  S2UR UR40, SR_CTAID.X ;  /* 0x00000000002879c3 */ /* 0x000e260000002500 */
[----:B------:R-:W-:-:S05]  /*08c0*/  ISETP.NE.AND P0, PT, R2, 0x80, PT ;  /* 0x000000800200780c */ /* 0x000fca0003f05270 */
[----:B------:R-:W0:Y:S08]  /*08d0*/  LDC R2, c[0x0][0xc34] ;  /* 0x00030d00ff027b82 */ /* 0x000e300000000800 */
[----:B------:R-:W-:Y:S06]  /*08e0*/  @!P0 BAR.ARV 0x8, 0x100 ;  /* 0x0204000000008b1d */ /* 0x000fec0000002000 */
[----:B------:R-:W-:-:S13]  /*08f0*/  ISETP.GE.U32.AND P0, PT, R0, 0x100, PT ;  /* 0x000001000000780c */ /* 0x000fda0003f06070 */
[----:B------:R-:W-:Y:S06]  /*0900*/  @P0 BAR.ARV 0xf, 0x100 ;  /* 0x03c4000000000b1d */ /* 0x000fec0000002000 */
[----:B0-----:R-:W-:-:S13]  /*0910*/  ISETP.LE.AND P0, PT, R2, UR40, PT ;  /* 0x0000002802007c0c */ /* 0x001fda000bf03270 */
[----:B------:R-:W-:Y:S05]  /*0920*/  @P0 EXIT ;  /* 0x000000000000094d */ /* 0x000fea0003800000 */
[----:B------:R-:W-:Y:S01]  /*0930*/  VIADD R0, R0, 0xffffff80 ;  /* 0xffffff8000007836 */ /* 0x000fe20000000000 */
[----:B------:R-:W0:Y:S01]  /*0940*/  S2UR UR39, SR_CgaCtaId ;  /* 0x00000000002779c3 */ /* 0x000e220000008800 */
[----:B------:R-:W-:Y:S01]  /*0950*/  UMOV UR42, 0x400 ;  /* 0x00000400002a7882 */ /* 0x000fe20000000000 */
[----:B------:R-:W-:Y:S01]  /*0960*/  IMAD.MOV.U32 R23, RZ, RZ, 0x40 ;  /* 0x00000040ff177424 */ /* 0x000fe200078e00ff */
[----:B------:R-:W-:Y:S01]  /*0970*/  ULOP3.LUT UR41, UR38, 0x1, URZ, 0xfc, !UPT ;  /* 0x0000000126297892 */ /* 0x000fe2000f8efc3f */
[----:B------:R-:W-:Y:S01]  /*0980*/  SHF.R.S32.HI R3, RZ, 0x1f, R0 ;  /* 0x0000001fff037819 */ /* 0x000fe20000011400 */
[----:B------:R-:W-:Y:S01]  /*0990*/  UMOV UR36, URZ ;  /* 0x0000003f00247c82 */ /* 0x000fe20008000000 */
[----:B------:R-:W-:Y:S01]  /*09a0*/  UMOV UR37, URZ ;  /* 0x0000003f00257c82 */ /* 0x000fe20008000000 */
[----:B------:R-:W-:Y:S01]  /*09b0*/  UMOV UR47, URZ ;  /* 0x0000003f002f7c82 */ /* 0x000fe20008000000 */
[CC--:B------:R-:W-:Y:S02]  /*09c0*/  LEA.HI R5, R3.reuse, R0.reuse, RZ, 0x5 ;  /* 0x0000000003057211 */ /* 0x0c0fe400078f28ff */
[----:B------:R-:W-:-:S02]  /*09d0*/  LEA.HI R2, R3, R0, RZ, 0x4 ;  /* 0x0000000003027211 */ /* 0x000fc400078f20ff */
[CC--:B------:R-:W-:Y:S02]  /*09e0*/  LEA.HI R4, R3.reuse, R0.reuse, RZ, 0x7 ;  /* 0x0000000003047211 */ /* 0x0c0fe400078f38ff */
[--C-:B------:R-:W-:Y:S02]  /*09f0*/  SHF.R.S32.HI R10, RZ, 0x5, R5.reuse ;  /* 0x00000005ff0a7819 */ /* 0x100fe40000011405 */
[----:B------:R-:W-:Y:S02]  /*0a00*/  SHF.R.S32.HI R9, RZ, 0x1f, R5 ;  /* 0x0000001fff097819 */ /* 0x000fe40000011405 */
[----:B------:R-:W-:Y:S02]  /*0a10*/  LEA.HI R6, R3, R0, RZ, 0x2 ;  /* 0x0000000003067211 */ /* 0x000fe400078f10ff */
[----:B------:R-:W-:Y:S02]  /*0a20*/  SHF.R.S32.HI R7, RZ, 0x4, R2 ;  /* 0x00000004ff077819 */ /* 0x000fe40000011402 */
[----:B------:R-:W-:-:S02]  /*0a30*/  LOP3.LUT R5, R2, 0xfffffff0, RZ, 0xc0, !PT ;  /* 0xfffffff002057812 */ /* 0x000fc400078ec0ff */
[----:B------:R-:W-:Y:S01]  /*0a40*/  LEA.HI R212, R3, R0, RZ, 0x3 ;  /* 0x0000000003d47211 */ /* 0x000fe200078f18ff */
[----:B0-----:R-:W-:Y:S01]  /*0a50*/  ULEA UR42, UR39, UR42, 0x18 ;  /* 0x0000002a272a7291 */ /* 0x001fe2000f8ec03f */
[----:B------:R-:W-:Y:S02]  /*0a60*/  LOP3.LUT R3, R4, 0xffffff80, RZ, 0xc0, !PT ;  /* 0xffffff8004037812 */ /* 0x000fe400078ec0ff */
[----:B------:R-:W-:Y:S01]  /*0a70*/  LOP3.LUT R11, R6, 0xfffffffc, RZ, 0xc0, !PT ;  /* 0xfffffffc060b7812 */ /* 0x000fe200078ec0ff */
[----:B------:R-:W-:Y:S01]  /*0a80*/  IMAD.IADD R6, R0, 0x1, -R5 ;  /* 0x0000000100067824 */ /* 0x000fe200078e0a05 */
[----:B------:R-:W-:Y:S01]  /*0a90*/  LEA.HI R2, R2, R7, RZ, 0x1 ;  /* 0x0000000702027211 */ /* 0x000fe200078f08ff */
[----:B------:R-:W-:Y:S01]  /*0aa0*/  IMAD.IADD R3, R0, 0x1, -R3 ;  /* 0x0000000100037824 */ /* 0x000fe200078e0a03 */
[----:B------:R-:W-:Y:S01]  /*0ab0*/  LOP3.LUT R13, R212, 0xfffffff8, RZ, 0xc0, !PT ;  /* 0xfffffff8d40d7812 */ /* 0x000fe200078ec0ff */
[----:B------:R-:W-:Y:S01]  /*0ac0*/  IMAD.IADD R11, R0, 0x1, -R11 ;  /* 0x00000001000b7824 */ /* 0x000fe200078e0a0b */
[----:B------:R-:W-:-:S02]  /*0ad0*/  LOP3.LUT R2, R2, 0x1ffffffe, RZ, 0xc0, !PT ;  /* 0x1ffffffe02027812 */ /* 0x000fc400078ec0ff */
[----:B------:R-:W-:Y:S01]  /*0ae0*/  SHF.R.S32.HI R5, RZ, 0x1f, R6 ;  /* 0x0000001fff057819 */ /* 0x000fe20000011406 */
[----:B------:R-:W-:Y:S01]  /*0af0*/  IMAD.IADD R210, R0, 0x1, -R13 ;  /* 0x0000000100d27824 */ /* 0x000fe200078e0a0d */
[----:B------:R-:W-:Y:S01]  /*0b00*/  SHF.R.S32.HI R0, RZ, 0x1f, R3 ;  /* 0x0000001fff007819 */ /* 0x000fe20000011403 */
[----:B------:R-:W-:Y:S01]  /*0b10*/  IMAD.IADD R8, R7, 0x1, -R2 ;  /* 0x0000000107087824 */ /* 0x000fe200078e0a02 */
[----:B------:R-:W-:Y:S02]  /*0b20*/  LEA.HI R7, R5, R6, RZ, 0x3 ;  /* 0x0000000605077211 */ /* 0x000fe400078f18ff */
[----:B------:R-:W-:Y:S02]  /*0b30*/  LEA.HI R9, R9, R10, RZ, 0x2 ;  /* 0x0000000a09097211 */ /* 0x000fe400078f10ff */
[----:B------:R-:W-:Y:S02]  /*0b40*/  LEA.HI R12, R11, R11, RZ, 0x1 ;  /* 0x0000000b0b0c7211 */ /* 0x000fe400078f08ff */
[----:B------:R-:W-:-:S02]  /*0b50*/  LEA.HI R2, R0, R3, RZ, 0x2 ;  /* 0x0000000300027211 */ /* 0x000fc400078f10ff */
[----:B------:R-:W-:Y:S02]  /*0b60*/  SHF.R.S32.HI R211, RZ, 0x7, R4 ;  /* 0x00000007ffd37819 */ /* 0x000fe40000011404 */
[----:B------:R-:W-:Y:S02]  /*0b70*/  LOP3.LUT R5, R7, 0xfffffff8, RZ, 0xc0, !PT ;  /* 0xfffffff807057812 */ /* 0x000fe400078ec0ff */
[----:B------:R-:W-:Y:S02]  /*0b80*/  LOP3.LUT R9, R9, 0x3ffffc, RZ, 0xc0, !PT ;  /* 0x003ffffc09097812 */ /* 0x000fe400078ec0ff */
[----:B------:R-:W-:Y:S02]  /*0b90*/  LOP3.LUT R14, R12, 0x1ffffffe, RZ, 0xc0, !PT ;  /* 0x1ffffffe0c0e7812 */ /* 0x000fe400078ec0ff */
[----:B------:R-:W-:Y:S01]  /*0ba0*/  LOP3.LUT R12, R2, 0x7ffffffc, RZ, 0xc0, !PT ;  /* 0x7ffffffc020c7812 */ /* 0x000fe200078ec0ff */
[----:B------:R-:W-:Y:S01]  /*0bb0*/  IMAD.IADD R9, R10, 0x1, -R9 ;  /* 0x000000010a097824 */ /* 0x000fe200078e0a09 */
[----:B------:R-:W-:Y:S01]  /*0bc0*/  LEA R16, R211, R6, 0x8 ;  /* 0x00000006d3107211 */ /* 0x000fe200078e40ff */
[----:B------:R-:W-:Y:S01]  /*0bd0*/  IMAD.IADD R6, R6, 0x1, -R5 ;  /* 0x0000000106067824 */ /* 0x000fe200078e0a05 */
[----:B------:R-:W-:Y:S01]  /*0be0*/  LEA.HI R5, R0, R3, RZ, 0x5 ;  /* 0x0000000300057211 */ /* 0x000fe200078f28ff */
[----:B------:R-:W-:Y:S01]  /*0bf0*/  IMAD.IADD R12, R3, 0x1, -R12 ;  /* 0x00000001030c7824 */ /* 0x000fe200078e0a0c */
[----:B------:R-:W-:Y:S01]  /*0c00*/  SHF.R.S32.HI R0, RZ, 0x2, R2 ;  /* 0x00000002ff007819 */ /* 0x000fe20000011402 */
[----:B------:R-:W-:Y:S01]  /*0c10*/  IMAD R16, R9, 0x10, R16 ;  /* 0x0000001009107824 */ /* 0x000fe200078e0210 */
[----:B------:R-:W-:Y:S01]  /*0c20*/  SHF.R.S32.HI R3, RZ, 0x1f, R2 ;  /* 0x0000001fff037819 */ /* 0x000fe20000011402 */
[C---:B------:R-:W-:Y:S01]  /*0c30*/  IMAD.SHL.U32 R2, R6.reuse, 0x40, RZ ;  /* 0x0000004006027824 */ /* 0x040fe200078e00ff */
[----:B------:R-:W-:Y:S01]  /*0c40*/  R2P PR, R6, 0x6 ;  /* 0x0000000606007804 */ /* 0x000fe20000000000 */
[----:B------:R-:W-:Y:S01]  /*0c50*/  IMAD.SHL.U32 R9, R7, 0x40, RZ ;  /* 0x0000004007097824 */ /* 0x000fe200078e00ff */
[----:B------:R-:W-:Y:S01]  /*0c60*/  SHF.L.U32 R7, R8, 0x3, RZ ;  /* 0x0000000308077819 */ /* 0x000fe200000006ff */
[----:B------:R-:W-:Y:S01]  /*0c70*/  IMAD.IADD R215, R11, 0x1, -R14 ;  /* 0x000000010bd77824 */ /* 0x000fe200078e0a0e */
[----:B------:R-:W-:Y:S01]  /*0c80*/  LOP3.LUT R2, R2, 0x1c0, RZ, 0xc0, !PT ;  /* 0x000001c002027812 */ /* 0x000fe200078ec0ff */
[----:B------:R-:W-:Y:S01]  /*0c90*/  IMAD.SHL.U32 R17, R12, 0x2, RZ ;  /* 0x000000020c117824 */ /* 0x000fe200078e00ff */
[----:B------:R-:W-:Y:S01]  /*0ca0*/  LOP3.LUT R9, R9, 0x7ffffe00, RZ, 0xc0, !PT ;  /* 0x7ffffe0009097812 */ /* 0x000fe200078ec0ff */
[--C-:B------:R-:W-:Y:S01]  /*0cb0*/  IMAD.U32 R216, R16, 0x40, R7.reuse ;  /* 0x0000004010d87824 */ /* 0x100fe200078e0007 */
[----:B------:R-:W-:Y:S01]  /*0cc0*/  LOP3.LUT R7, R2, 0x8, R7, 0xf8, !PT ;  /* 0x0000000802077812 */ /* 0x000fe200078ef807 */
[----:B------:R-:W-:Y:S01]  /*0cd0*/  IMAD.SHL.U32 R16, R210, 0x8, RZ ;  /* 0x00000008d2107824 */ /* 0x000fe200078e00ff */
[----:B------:R-:W-:Y:S01]  /*0ce0*/  SHF.R.U32.HI R8, RZ, 0x3, R2 ;  /* 0x00000003ff087819 */ /* 0x000fe20000011602 */
[----:B------:R-:W-:Y:S01]  /*0cf0*/  IMAD R9, R10, 0x400, R9 ;  /* 0x000004000a097824 */ /* 0x000fe200078e0209 */
[----:B------:R-:W-:Y:S01]  /*0d00*/  LEA.HI R3, R3, R0, RZ, 0x3 ;  /* 0x0000000003037211 */ /* 0x000fe200078f18ff */
[C---:B------:R-:W-:Y:S01]  /*0d10*/  VIADD R189, R16.reuse, 0x40 ;  /* 0x0000004010bd7836 */ /* 0x040fe20000000000 */
[----:B------:R-:W-:Y:S01]  /*0d20*/  LOP3.LUT R8, R7, R8, RZ, 0x3c, !PT ;  /* 0x0000000807087212 */ /* 0x000fe200078e3cff */
[C---:B------:R-:W-:Y:S01]  /*0d30*/  VIADD R188, R16.reuse, 0x80 ;  /* 0x0000008010bc7836 */ /* 0x040fe20000000000 */
[----:B------:R-:W-:Y:S01]  /*0d40*/  LOP3.LUT R3, R3, 0xfffffff8, RZ, 0xc0, !PT ;  /* 0xfffffff803037812 */ /* 0x000fe200078ec0ff */
[----:B------:R-:W-:Y:S01]  /*0d50*/  VIADD R187, R16, 0xc0 ;  /* 0x000000c010bb7836 */ /* 0x000fe20000000000 */
[----:B------:R-:W-:Y:S01]  /*0d60*/  LEA.HI R4, R4, R211, RZ, 0x1 ;  /* 0x000000d304047211 */ /* 0x000fe200078f08ff */
[----:B------:R-:W-:Y:S01]  /*0d70*/  IMAD.IADD R8, R9, 0x1, R8 ;  /* 0x0000000109087824 */ /* 0x000fe200078e0208 */
[----:B------:R-:W-:Y:S01]  /*0d80*/  SHF.R.S32.HI R2, RZ, 0x5, R5 ;  /* 0x00000005ff027819 */ /* 0x000fe20000011405 */
[----:B------:R-:W-:Y:S01]  /*0d90*/  IMAD.IADD R3, R0, 0x1, -R3 ;  /* 0x0000000100037824 */ /* 0x000fe200078e0a03 */
[----:B------:R-:W-:Y:S01]  /*0da0*/  LOP3.LUT R4, R4, 0xfffffe, RZ, 0xc0, !PT ;  /* 0x00fffffe04047812 */ /* 0x000fe200078ec0ff */
[----:B------:R-:W-:Y:S01]  /*0db0*/  VIADD R186, R16, 0x100 ;  /* 0x0000010010ba7836 */ /* 0x000fe20000000000 */
[----:B------:R-:W-:Y:S01]  /*0dc0*/  LEA R22, R8, UR42, 0x1 ;  /* 0x0000002a08167c11 */ /* 0x000fe2000f8e08ff */
[C---:B------:R-:W-:Y:S01]  /*0dd0*/  VIADD R185, R16.reuse, 0x140 ;  /* 0x0000014010b97836 */ /* 0x040fe20000000000 */
[----:B------:R-:W-:Y:S01]  /*0de0*/  SEL R23, R23, 0xffffffc0, !P2 ;  /* 0xffffffc017177807 */ /* 0x000fe20005000000 */
[----:B------:R-:W-:Y:S01]  /*0df0*/  VIADD R214, R16, 0x180 ;  /* 0x0000018010d67836 */ /* 0x000fe20000000000 */
[----:B------:R-:W-:Y:S01]  /*0e00*/  IADD3 R4, R211, -R4, RZ ;  /* 0x80000004d3047210 */ /* 0x000fe20007ffe0ff */
[----:B------:R-:W-:Y:S01]  /*0e10*/  VIADD R184, R22, 0x26800 ;  /* 0x0002680016b87836 */ /* 0x000fe20000000000 */
[----:B------:R-:W-:Y:S01]  /*0e20*/  SHF.R.S32.HI R212, RZ, 0x3, R212 ;  /* 0x00000003ffd47819 */ /* 0x000fe200000114d4 */
[----:B------:R-:W-:Y:S01]  /*0e30*/  VIADD R213, R16, 0x1c0 ;  /* 0x000001c010d57836 */ /* 0x000fe20000000000 */
[----:B------:R-:W-:Y:S01]  /*0e40*/  SHF.L.U32 R18, R4, 0x8, RZ ;  /* 0x0000000804127819 */ /* 0x000fe200000006ff */
[----:B------:R-:W-:Y:S01]  /*0e50*/  VIADD R19, R22, 0x26820 ;  /* 0x0002682016137836 */ /* 0x000fe20000000000 */
[----:B------:R-:W-:Y:S01]  /*0e60*/  SHF.R.S32.HI R223, RZ, 0x1f, R189 ;  /* 0x0000001fffdf7819 */ /* 0x000fe200000114bd */
[----:B------:R-:W-:Y:S01]  /*0e70*/  IMAD R2, R2, 0x10, R3 ;  /* 0x0000001002027824 */ /* 0x000fe200078e0203 */
[----:B------:R-:W-:Y:S01]  /*0e80*/  SHF.R.S32.HI R222, RZ, 0x1f, R188 ;  /* 0x0000001fffde7819 */ /* 0x000fe200000114bc */
[C---:B------:R-:W-:Y:S01]  /*0e90*/  @P1 VIADD R19, R184.reuse, 0xffffffe0 ;  /* 0xffffffe0b8131836 */ /* 0x040fe20000000000 */
[----:B------:R-:W-:Y:S01]  /*0ea0*/  SHF.R.S32.HI R221, RZ, 0x1f, R187 ;  /* 0x0000001fffdd7819 */ /* 0x000fe200000114bb */
[----:B------:R-:W-:Y:S01]  /*0eb0*/  IMAD.IADD R184, R184, 0x1, R23 ;  /* 0x00000001b8b87824 */ /* 0x000fe200078e0217 */
[----:B------:R-:W-:Y:S01]  /*0ec0*/  SHF.R.S32.HI R220, RZ, 0x1f, R186 ;  /* 0x0000001fffdc7819 */ /* 0x000fe200000114ba */
[----:B------:R-:W-:Y:S01]  /*0ed0*/  IMAD R215, R215, 0x8, R2 ;  /* 0x00000008d7d77824 */ /* 0x000fe200078e0202 */
[----:B------:R-:W-:Y:S01]  /*0ee0*/  SHF.R.S32.HI R219, RZ, 0x1f, R185 ;  /* 0x0000001fffdb7819 */ /* 0x000fe200000114b9 */
[----:B------:R-:W-:Y:S01]  /*0ef0*/  IMAD.IADD R23, R23, 0x1, R19 ;  /* 0x0000000117177824 */ /* 0x000fe200078e0213 */
[----:B------:R-:W-:-:S02]  /*0f00*/  SHF.R.S32.HI R218, RZ, 0x1f, R214 ;  /* 0x0000001fffda7819 */ /* 0x000fc400000114d6 */
[----:B------:R-:W-:-:S07]  /*0f10*/  SHF.R.S32.HI R217, RZ, 0x1f, R213 ;  /* 0x0000001fffd97819 */ /* 0x000fce00000114d5 */
.L_x_48:
[----:B------:R-:W-:Y:S01]  /*0f20*/  ULDC UR4, c[0x0][0xc38] ;  /* 0x00030e0000047ab9 */ /* 0x000fe20000000800 */
[----:B------:R-:W-:Y:S01]  /*0f30*/  ULDC UR49, c[0x0][0x424] ;  /* 0x0001090000317ab9 */ /* 0x000fe20000000800 */
[----:B------:R-:W-:Y:S01]  /*0f40*/  UISETP.NE.AND UP1, UPT, UR4, 0x1, UPT ;  /* 0x000000010400788c */ /* 0x000fe2000bf25270 */
[----:B------:R-:W-:Y:S02]  /*0f50*/  ULDC UR6, c[0x0][0x2f0] ;  /* 0x0000bc0000067ab9 */ /* 0x000fe40000000800 */
[----:B------:R-:W-:Y:S01]  /*0f60*/  ULDC.64 UR4, c[0x0][0x418] ;  /* 0x0001060000047ab9 */ /* 0x000fe20000000a00 */
[----:B------:R-:W-:Y:S01]  /*0f70*/  UMOV UR43, UR40 ;  /* 0x00000028002b7c82 */ /* 0x000fe20008000000 */
[----:B------:R-:W-:Y:S01]  /*0f80*/  UISETP.NE.U32.AND UP0, UPT, UR4, URZ, UPT ;  /* 0x0000003f0400728c */ /* 0x000fe2000bf05070 */
[----:B------:R-:W-:Y:S02]  /*0f90*/  UMOV UR45, UR40 ;  /* 0x00000028002d7c82 */ /* 0x000fe40008000000 */
[----:B------:R-:W-:Y:S01]  /*0fa0*/  ULDC UR4, c[0x0][0xc44] ;  /* 0x0003110000047ab9 */ /* 0x000fe20000000800 */
[----:B------:R-:W-:-:S02]  /*0fb0*/  UISETP.NE.AND.EX UP0, UPT, UR5, URZ, UPT, UP0 ;  /* 0x0000003f0500728c */ /* 0x000fc4000bf05300 */
[----:B------:R-:W-:Y:S02]  /*0fc0*/  UISETP.NE.AND UP2, UPT, UR4, 0x1, UPT ;  /* 0x000000010400788c */ /* 0x000fe4000bf45270 */
[----:B------:R-:W-:Y:S01]  /*0fd0*/  USEL UR49, UR49, 0x1, UP0 ;  /* 0x0000000131317887 */ /* 0x000fe20008000000 */
[----:B------:R-:W-:Y:S01]  /*0fe0*/  @UP1 ULDC UR4, c[0x0][0xc3c] ;  /* 0x00030f0000041ab9 */ /* 0x000fe20000000800 */
[----:B------:R-:W-:Y:S02]  /*0ff0*/  UISETP.NE.AND UP0, UPT, UR46, 0x1, UPT ;  /* 0x000000012e00788c */ /* 0x000fe4000bf05270 */
[----:B------:R-:W-:Y:S02]  /*1000*/  UIMAD.WIDE.U32 UR4, UR40, UR4, URZ ;  /* 0x00000004280472a5 */ /* 0x000fe4000f8e003f */
[----:B------:R-:W-:Y:S02]  /*1010*/  UIMAD UR49, UR49, UR6, URZ ;  /* 0x00000006313172a4 */ /* 0x000fe4000f8e023f */
[----:B------:R-:W-:Y:S01]  /*1020*/  PLOP3.LUT P0, PT, PT, PT, UP0, 0x80, 0x0 ;  /* 0x000000000000781c */ /* 0x000fe20003f0f008 */
[----:B------:R-:W-:Y:S01]  /*1030*/  @UP1 ULDC UR6, c[0x0][0xc40] ;  /* 0x0003100000061ab9 */ /* 0x000fe20000000800 */
[----:B------:R-:W-:Y:S01]  /*1040*/  @UP2 ULDC.64 UR8, c[0x0][0xc48] ;  /* 0x0003120000082ab9 */ /* 0x000fe20000000a00 */
[----:B------:R-:W-:-:S02]  /*1050*/  @UP1 USHF.R.U32.HI UR43, URZ, UR6, UR5 ;  /* 0x000000063f2b1299 */ /* 0x000fc40008011605 */
[----:B------:R-:W-:Y:S02]  /*1060*/  UIADD3 UR6, UR49, 0x3f, URZ ;  /* 0x0000003f31067890 */ /* 0x000fe4000fffe03f */
[----:B------:R-:W-:Y:S02]  /*1070*/  UIMAD.WIDE.U32 UR4, UR43, UR8, URZ ;  /* 0x000000082b0472a5 */ /* 0x000fe4000f8e003f */
[----:B------:R-:W-:Y:S01]  /*1080*/  USHF.R.S32.HI UR7, URZ, 0x1f, UR6 ;  /* 0x0000001f3f077899 */ /* 0x000fe20008011406 */
[----:B------:R-:W-:Y:S01]  /*1090*/  UMOV UR44, UR43 ;  /* 0x0000002b002c7c82 */ /* 0x000fe20008000000 */
[----:B------:R-:W-:Y:S02]  /*10a0*/  @UP2 USHF.R.U32.HI UR44, URZ, UR9, UR5 ;  /* 0x000000093f2c2299 */ /* 0x000fe40008011605 */
[----:B------:R-:W-:-:S04]  /*10b0*/  ULEA.HI UR7, UR7, UR6, URZ, 0x6 ;  /* 0x0000000607077291 */ /* 0x000fc8000f8f303f */
[----:B------:R-:W-:Y:S01]  /*10c0*/  USHF.R.S32.HI UR48, URZ, 0x6, UR7 ;  /* 0x000000063f307899 */ /* 0x000fe20008011407 */
[----:B01234-:R-:W-:Y:S11]  /*10d0*/  @!P0 BRA `(.L_x_7) ;  /* 0x0000001800348947 */ /* 0x01fff60003800000 */
[----:B------:R-:W0:Y:S01]  /*10e0*/  SHFL.IDX PT, R0, R211, RZ, 0x1f ;  /* 0x00001fffd3007589 */ /* 0x000e2200000e0000 */
[----:B------:R-:W-:-:S06]  /*10f0*/  UISETP.NE.AND UP0, UPT, UR41, 0x3, UPT ;  /* 0x000000032900788c */ /* 0x000fcc000bf05270 */
[----:B------:R-:W-:Y:S02]  /*1100*/  PLOP3.LUT P0, PT, PT, PT, UP0, 0x80, 0x0 ;  /* 0x000000000000781c */ /* 0x000fe40003f0f008 */
[----:B0-----:R-:W-:-:S13]  /*1110*/  R2UR UR4, R0 ;  /* 0x00000000000472ca */ /* 0x001fda00000e0000 */
[----:B------:R-:W-:-:S04]  /*1120*/  ULEA.HI UR5, UR4, UR4, URZ, 0x1 ;  /* 0x0000000404057291 */ /* 0x000fc8000f8f083f */
[----:B------:R-:W-:-:S04]  /*1130*/  ULOP3.LUT UR5, UR5, 0x1fffe, URZ, 0xc0, !UPT ;  /* 0x0001fffe05057892 */ /* 0x000fc8000f8ec03f */
[----:B------:R-:W-:-:S04]  /*1140*/  UIADD3 UR5, UR4, -UR5, URZ ;  /* 0x8000000504057290 */ /* 0x000fc8000fffe03f */
[----:B------:R-:W-:-:S04]  /*1150*/  ULEA UR5, UR5, UR42, 0xf ;  /* 0x0000002a05057291 */ /* 0x000fc8000f8e783f */
[----:B------:R-:W-:-:S04]  /*1160*/  UIADD3 UR5, UR5, 0x400, URZ ;  /* 0x0000040005057890 */ /* 0x000fc8000fffe03f */
[----:B------:R-:W-:-:S04]  /*1170*/  USHF.R.U32.HI UR5, URZ, 0x4, UR5 ;  /* 0x000000043f057899 */ /* 0x000fc80008011605 */
[----:B------:R-:W-:-:S04]  /*1180*/  ULOP3.LUT UR5, UR5, 0x3fff, URZ, 0xc0, !UPT ;  /* 0x00003fff05057892 */ /* 0x000fc8000f8ec03f */
[----:B------:R-:W-:Y:S01]  /*1190*/  ULOP3.LUT UR20, UR5, 0x2000000, URZ, 0xfc, !UPT ;  /* 0x0200000005147892 */ /* 0x000fe2000f8efc3f */
[----:B------:R-:W-:Y:S11]  /*11a0*/  @!P0 BRA `(.L_x_8) ;  /* 0x0000000000048947 */ /* 0x000ff60003800000 */
[----:B------:R-:W-:Y:S01]  /*11b0*/  BPT.TRAP 0x1 ;  /* 0x000000040000795c */ /* 0x000fe20000300000 */
.L_x_8:
[----:B------:R-:W-:Y:S01]  /*11c0*/  ULEA UR16, UR47, UR42, 0x3 ;  /* 0x0000002a2f107291 */ /* 0x000fe2000f8e183f */
[----:B------:R-:W-:-:S04]  /*11d0*/  MOV R0, UR37 ;  /* 0x0000002500007c02 */ /* 0x000fc80008000f00 */
[----:B------:R-:W-:-:S04]  /*11e0*/  SHF.L.U32 R0, R0, 0x1f, RZ ;  /* 0x0000001f00007819 */ /* 0x000fc800000006ff */
[----:B------:R-:W0:Y:S02]  /*11f0*/  SYNCS.PHASECHK.TRANS64.TRYWAIT P1, [UR16+0x28c50], R0 ;  /* 0x028c5000ff0075a7 */ /* 0x000e240008020150 */
[----:B0-----:R-:W-:Y:S05]  /*1200*/  @!P1 BRA `(.L_x_9) ;  /* 0x000000b0002c9947 */ /* 0x001fea0003800000 */
.L_x_98:
[----:B------:R-:W-:Y:S01]  /*1210*/  BAR.SYNC.DEFER_BLOCKING 0xe, 0x100 ;  /* 0x0384000000007b1d */ /* 0x000fe20000010000 */
[----:B------:R-:W-:Y:S02]  /*1220*/  UIADD3 UR4, UR42, 0x26800, URZ ;  /* 0x000268002a047890 */ /* 0x000fe4000fffe03f */
[----:B------:R-:W-:Y:S02]  /*1230*/  ULEA UR12, UR47, UR20, 0xc ;  /* 0x000000142f0c7291 */ /* 0x000fe4000f8e603f */
[----:B------:R-:W-:Y:S01]  /*1240*/  USHF.R.U32.HI UR4, URZ, 0x4, UR4 ;  /* 0x000000043f047899 */ /* 0x000fe20008011604 */
[----:B------:R-:W-:Y:S01]  /*1250*/  UMOV UR7, 0x40000040 ;  /* 0x4000004000077882 */ /* 0x000fe20000000000 */
[----:B------:R-:W-:Y:S02]  /*1260*/  UMOV UR5, 0x40000040 ;  /* 0x4000004000057882 */ /* 0x000fe40000000000 */
[----:B------:R-:W-:Y:S01]  /*1270*/  ULOP3.LUT UR4, UR4, 0x3fff, URZ, 0xc0, !UPT ;  /* 0x00003fff04047892 */ /* 0x000fe2000f8ec03f */
[----:B------:R-:W-:Y:S01]  /*1280*/  UMOV UR6, UR12 ;  /* 0x0000000c00067c82 */ /* 0x000fe20008000000 */
[----:B------:R-:W-:-:S02]  /*1290*/  UIADD3 UR10, UR12, 0x100, URZ ;  /* 0x000001000c0a7890 */ /* 0x000fc4000fffe03f */
[----:B------:R-:W-:Y:S01]  /*12a0*/  ULOP3.LUT UR13, UR4, 0x10000, URZ, 0xfc, !UPT ;  /* 0x00010000040d7892 */ /* 0x000fe2000f8efc3f */
[----:B------:R-:W-:Y:S01]  /*12b0*/  UMOV UR11, 0x40000040 ;  /* 0x40000040000b7882 */ /* 0x000fe20000000000 */
[----:B------:R-:W-:Y:S02]  /*12c0*/  UMOV UR9, 0x40000040 ;  /* 0x4000004000097882 */ /* 0x000fe40000000000 */
[----:B------:R-:W-:Y:S02]  /*12d0*/  UIADD3 UR8, UR13, 0x4, URZ ;  /* 0x000000040d087890 */ /* 0x000fe4000fffe03f */
[----:B------:R-:W-:Y:S01]  /*12e0*/  UIADD3 UR14, UR12, 0x180, URZ ;  /* 0x000001800c0e7890 */ /* 0x000fe2000fffe03f */
[----:B------:R-:W-:Y:S01]  /*12f0*/  UMOV UR4, UR13 ;  /* 0x0000000d00047c82 */ /* 0x000fe20008000000 */
[----:B------:R-:W-:Y:S01]  /*1300*/  UMOV UR15, 0x40000040 ;  /* 0x40000040000f7882 */ /* 0x000fe20000000000 */
[----:B------:R-:W-:-:S06]  /*1310*/  WARPGROUP.ARRIVE ;  /* 0x00000000000079c5 */ /* 0x000fcc0000000000 */
[----:B------:R-:W-:Y:S01]  /*1320*/  HGMMA.64x256x16.F32 R24, gdesc[UR4].tnspB, RZ, !UPT, gsb0 ;  /* 0x43e00000041879f0 */ /* 0x000fe2000c0008ff */
[----:B------:R-:W-:Y:S02]  /*1330*/  UIADD3 UR6, UR12, 0x80, URZ ;  /* 0x000000800c067890 */ /* 0x000fe4000fffe03f */
[----:B------:R-:W-:Y:S01]  /*1340*/  UIADD3 UR4, UR13, 0x2, URZ ;  /* 0x000000020d047890 */ /* 0x000fe2000fffe03f */
[----:B------:R-:W-:Y:S01]  /*1350*/  UMOV UR7, 0x40000040 ;  /* 0x4000004000077882 */ /* 0x000fe20000000000 */
[----:B------:R-:W-:Y:S01]  /*1360*/  UMOV UR5, 0x40000040 ;  /* 0x4000004000057882 */ /* 0x000fe20000000000 */
[----:B------:R-:W-:-:S03]  /*1370*/  UIADD3 UR12, UR13, 0x6, URZ ;  /* 0x000000060d0c7890 */ /* 0x000fc6000fffe03f */
[----:B------:R-:W-:Y:S01]  /*1380*/  UMOV UR13, 0x40000040 ;  /* 0x40000040000d7882 */ /* 0x000fe20000000000 */
[----:B------:R-:W-:Y:S02]  /*1390*/  WARPGROUP.DEPBAR.LE gsb0, 0x0 ;  /* 0x00008000000079c5 */ /* 0x000fe40000010000 */
[----:B------:R-:W-:-:S15]  /*13a0*/  WARPGROUP.ARRIVE ;  /* 0x00000000000079c5 */ /* 0x000fde0000000000 */
[----:B------:R-:W-:-:S01]  /*13b0*/  NOP ;  /* 0x0000000000007918 */ /* 0x000fc20000000000 */
[----:B------:R-:W-:Y:S03]  /*13c0*/  HGMMA.64x256x16.F32 R24, gdesc[UR4].tnspB, R24, gsb0 ;  /* 0x43e00000041879f0 */ /* 0x000fe60008000818 */
[----:B------:R-:W-:Y:S02]  /*13d0*/  WARPGROUP.DEPBAR.LE gsb0, 0x0 ;  /* 0x00008000000079c5 */ /* 0x000fe40000010000 */
[----:B------:R-:W-:-:S15]  /*13e0*/  WARPGROUP.ARRIVE ;  /* 0x00000000000079c5 */ /* 0x000fde0000000000 */
[----:B------:R-:W-:-:S08]  /*13f0*/  NOP ;  /* 0x0000000000007918 */ /* 0x000fd00000000000 */
[----:B------:R-:W-:Y:S03]  /*1400*/  HGMMA.64x256x16.F32 R24, gdesc[UR8].tnspB, R24, gsb0 ;  /* 0x43e00000081879f0 */ /* 0x000fe60008000818 */
[----:B------:R-:W-:Y:S02]  /*1410*/  WARPGROUP.DEPBAR.LE gsb0, 0x0 ;  /* 0x00008000000079c5 */ /* 0x000fe40000010000 */
[----:B------:R-:W-:-:S15]  /*1420*/  WARPGROUP.ARRIVE ;  /* 0x00000000000079c5 */ /* 0x000fde0000000000 */
[----:B------:R-:W-:-:S08]  /*1430*/  NOP ;  /* 0x0000000000007918 */ /* 0x000fd00000000000 */
[----:B------:R-:W-:Y:S03]  /*1440*/  HGMMA.64x256x16.F32 R24, gdesc[UR12].tnspB, R24, gsb0 ;  /* 0x43e000000c1879f0 */ /* 0x000fe60008000818 */
[----:B------:R-:W-:Y:S02]  /*1450*/  WARPGROUP.DEPBAR.LE gsb0, 0x0 ;  /* 0x00008000000079c5 */ /* 0x000fe40000010000 */
[----:B------:R-:W-:Y:S06]  /*1460*/  BAR.ARV 0xf, 0x100 ;  /* 0x03c4000000007b1d */ /* 0x000fec0000002000 */
[----:B------:R-:W-:Y:S05]  /*1470*/  @!P0 BRA `(.L_x_10) ;  /* 0x0000000000048947 */ /* 0x000fea0003800000 */
[----:B------:R-:W-:Y:S01]  /*1480*/  BPT.TRAP 0x1 ;  /* 0x000000040000795c */ /* 0x000fe20000300000 */
.L_x_10:
[----:B------:R-:W-:Y:S02]  /*1490*/  UISETP.GE.AND UP0, UPT, UR49, 0x41, UPT ;  /* 0x000000413100788c */ /* 0x000fe4000bf06270 */
[----:B------:R-:W-:-:S04]  /*14a0*/  UIADD3 UR6, UR16, 0x28c60, URZ ;  /* 0x00028c6010067890 */ /* 0x000fc8000fffe03f */
[----:B------:R-:W-:Y:S01]  /*14b0*/  PLOP3.LUT P1, PT, PT, PT, UP0, 0x80, 0x0 ;  /* 0x000000000000781c */ /* 0x000fe20003f2f008 */
[----:B------:R-:W-:-:S09]  /*14c0*/  UPRMT UR6, UR39, 0x654, UR6 ;  /* 0x0000065427067896 */ /* 0x000fd20008000006 */
[----:B------:R-:W-:Y:S03]  /*14d0*/  SYNCS.ARRIVE.TRANS64.RED.A1T0 RZ, [UR6], RZ ;  /* 0x000000ffffff79a7 */ /* 0x000fe60008100406 */
[----:B------:R-:W-:Y:S05]  /*14e0*/  @!P1 BRA `(.L_x_11) ;  /* 0x0000000800f89947 */ /* 0x000fea0003800000 */
[----:B------:R-:W-:-:S06]  /*14f0*/  UIADD3 UR48, UR48, -0x2, URZ ;  /* 0xfffffffe30307890 */ /* 0x000fcc000fffe03f */
[----:B0-----:R-:W-:-:S07]  /*1500*/  IMAD.U32 R0, RZ, RZ, UR48 ;  /* 0x00000030ff007e24 */ /* 0x001fce000f8e00ff */
.L_x_17:
[----:B------:R-:W-:Y:S01]  /*1510*/  BAR.SYNC.DEFER_BLOCKING 0xe, 0x100 ;  /* 0x0384000000007b1d */ /* 0x000fe20000010000 */
[----:B01----:R-:W-:Y:S01]  /*1520*/  IMAD.U32 R3, RZ, RZ, UR47 ;  /* 0x0000002fff037e24 */ /* 0x003fe2000f8e00ff */
[----:B------:R-:W-:-:S03]  /*1530*/  UIADD3 UR47, UR47, 0x1, URZ ;  /* 0x000000012f2f7890 */ /* 0x000fc6000fffe03f */
[----:B------:R-:W-:Y:S01]  /*1540*/  IMAD R3, R3, 0x40, R2 ;  /* 0x0000004003037824 */ /* 0x000fe200078e0202 */
[----:B------:R-:W-:-:S04]  /*1550*/  UISETP.NE.AND UP0, UPT, UR47, 0x2, UPT ;  /* 0x000000022f00788c */ /* 0x000fc8000bf05270 */
[----:B------:R-:W-:Y:S01]  /*1560*/  LEA R3, R3, UR42, 0x2 ;  /* 0x0000002a03037c11 */ /* 0x000fe2000f8e10ff */
[----:B------:R-:W-:Y:S02]  /*1570*/  USEL UR6, URZ, 0x1, UP0 ;  /* 0x000000013f067887 */ /* 0x000fe40008000000 */
[----:B------:R-:W-:Y:S02]  /*1580*/  USEL UR47, UR47, URZ, UP0 ;  /* 0x0000003f2f2f7287 */ /* 0x000fe40008000000 */
[----:B------:R-:W-:Y:S01]  /*1590*/  ULOP3.LUT UR37, UR37, UR6, URZ, 0x3c, !UPT ;  /* 0x0000000625257292 */ /* 0x000fe2000f8e3c3f */
[----:B------:R-:W0:Y:S04]  /*15a0*/  LDS R4, [R3+0x28800] ;  /* 0x0288000003047984 */ /* 0x000e280000000800 */
[----:B------:R-:W1:Y:S01]  /*15b0*/  LDS R5, [R3+0x28820] ;  /* 0x0288200003057984 */ /* 0x000e620000000800 */
[-C--:B0-----:R-:W-:Y:S01]  /*15c0*/  FMUL.FTZ R24, R24, R4.reuse ;  /* 0x0000000418187220 */ /* 0x081fe20000410000 */
[-C--:B------:R-:W-:Y:S01]  /*15d0*/  FMUL.FTZ R25, R25, R4.reuse ;  /* 0x0000000419197220 */ /* 0x080fe20000410000 */
        /* <DEDUP_REMOVED lines=61> */
[----:B------:R-:W-:Y:S01]  /*19b0*/  FMUL.FTZ R149, R149, R4 ;  /* 0x0000000495957220 */ /* 0x000fe20000410000 */
[-C--:B-1----:R-:W-:Y:S01]  /*19c0*/  FMUL.FTZ R26, R26, R5.reuse ;  /* 0x000000051a1a7220 */ /* 0x082fe20000410000 */
        /* <DEDUP_REMOVED lines=63> */
[----:B------:R-:W-:Y:S06]  /*1dc0*/  @!P0 BRA `(.L_x_12) ;  /* 0x0000000000048947 */ /* 0x000fec0003800000 */
[----:B------:R-:W-:Y:S01]  /*1dd0*/  BPT.TRAP 0x1 ;  /* 0x000000040000795c */ /* 0x000fe20000300000 */
.L_x_12:
[----:B------:R-:W-:Y:S01]  /*1de0*/  ULEA UR6, UR47, UR42, 0x3 ;  /* 0x0000002a2f067291 */ /* 0x000fe2000f8e183f */
[----:B------:R-:W-:-:S05]  /*1df0*/  IMAD.U32 R3, RZ, RZ, UR37 ;  /* 0x00000025ff037e24 */ /* 0x000fca000f8e00ff */
[----:B------:R-:W-:-:S04]  /*1e00*/  SHF.L.U32 R3, R3, 0x1f, RZ ;  /* 0x0000001f03037819 */ /* 0x000fc800000006ff */
[----:B------:R0:W1:Y:S01]  /*1e10*/  SYNCS.PHASECHK.TRANS64.TRYWAIT P1, [UR6+0x28c50], R3 ;  /* 0x028c5003ff0075a7 */ /* 0x0000620008020146 */
[----:B------:R-:W-:Y:S05]  /*1e20*/  @!P0 BRA `(.L_x_13) ;  /* 0x0000000000048947 */ /* 0x000fea0003800000 */
[----:B------:R-:W-:Y:S01]  /*1e30*/  BPT.TRAP 0x1 ;  /* 0x000000040000795c */ /* 0x000fe20000300000 */
.L_x_13:
[----:B-1----:R-:W-:Y:S05]  /*1e40*/  @P1 BRA `(.L_x_14) ;  /* 0x0000000000081947 */ /* 0x002fea0003800000 */
[----:B------:R-:W1:Y:S02]  /*1e50*/  SYNCS.PHASECHK.TRANS64.TRYWAIT P1, [UR6+0x28c50], R3 ;  /* 0x028c5003ff0075a7 */ /* 0x000e640008020146 */
[----:B-1----:R-:W-:Y:S05]  /*1e60*/  @!P1 BRA `(.L_x_15) ;  /* 0x000000a4002c9947 */ /* 0x002fea0003800000 */
.L_x_14:
[----:B------:R-:W-:Y:S01]  /*1e70*/  UIADD3 UR6, UR42, 0x26800, URZ ;  /* 0x000268002a067890 */ /* 0x000fe2000fffe03f */
[----:B------:R-:W-:Y:S01]  /*1e80*/  WARPGROUP.ARRIVE ;  /* 0x00000000000079c5 */ /* 0x000fe20000000000 */
[----:B------:R-:W-:Y:S02]  /*1e90*/  ULEA UR18, UR47, UR20, 0xc ;  /* 0x000000142f127291 */ /* 0x000fe4000f8e603f */
[----:B------:R-:W-:Y:S01]  /*1ea0*/  USHF.R.U32.HI UR6, URZ, 0x4, UR6 ;  /* 0x000000043f067899 */ /* 0x000fe20008011606 */
[----:B------:R-:W-:Y:S01]  /*1eb0*/  UMOV UR19, 0x40000040 ;  /* 0x4000004000137882 */ /* 0x000fe20000000000 */
[----:B------:R-:W-:Y:S02]  /*1ec0*/  UMOV UR17, 0x40000040 ;  /* 0x4000004000117882 */ /* 0x000fe40000000000 */
[----:B------:R-:W-:Y:S01]  /*1ed0*/  ULOP3.LUT UR6, UR6, 0x3fff, URZ, 0xc0, !UPT ;  /* 0x00003fff06067892 */ /* 0x000fe2000f8ec03f */
[----:B------:R-:W-:Y:S01]  /*1ee0*/  UMOV UR7, 0x40000040 ;  /* 0x4000004000077882 */ /* 0x000fe20000000000 */
[----:B------:R-:W-:-:S02]  /*1ef0*/  UIADD3 UR10, UR18, 0x100, URZ ;  /* 0x00000100120a7890 */ /* 0x000fc4000fffe03f */
[----:B------:R-:W-:Y:S02]  /*1f00*/  ULOP3.LUT UR16, UR6, 0x10000, URZ, 0xfc, !UPT ;  /* 0x0001000006107892 */ /* 0x000fe4000f8efc3f */
[----:B------:R-:W-:Y:S01]  /*1f10*/  UIADD3 UR6, UR18, 0x80, URZ ;  /* 0x0000008012067890 */ /* 0x000fe2000fffe03f */
[----:B------:R-:W-:Y:S01]  /*1f20*/  UMOV UR11, 0x40000040 ;  /* 0x40000040000b7882 */ /* 0x000fe20000000000 */
[----:B------:R-:W-:Y:S01]  /*1f30*/  UIADD3 UR14, UR18, 0x180, URZ ;  /* 0x00000180120e7890 */ /* 0x000fe2000fffe03f */
[----:B------:R-:W-:-:S04]  /*1f40*/  UMOV UR15, 0x40000040 ;  /* 0x40000040000f7882 */ /* 0x000fc80000000000 */
        /* <DEDUP_REMOVED lines=17> */
.L_x_16:
[----:B------:R-:W-:Y:S01]  /*2060*/  ULEA UR6, UR47, UR42, 0x3 ;  /* 0x0000002a2f067291 */ /* 0x000fe2000f8e183f */
[C---:B------:R-:W-:Y:S01]  /*2070*/  ISETP.GT.AND P1, PT, R0.reuse, RZ, PT ;  /* 0x000000ff0000720c */ /* 0x040fe20003f24270 */
[----:B------:R-:W-:Y:S02]  /*2080*/  VIADD R0, R0, 0xffffffff ;  /* 0xffffffff00007836 */ /* 0x000fe40000000000 */
[----:B------:R-:W-:-:S04]  /*2090*/  UIADD3 UR6, UR6, 0x28c60, URZ ;  /* 0x00028c6006067890 */ /* 0x000fc8000fffe03f */
[----:B------:R-:W-:-:S09]  /*20a0*/  UPRMT UR6, UR39, 0x654, UR6 ;  /* 0x0000065427067896 */ /* 0x000fd20008000006 */
[----:B------:R-:W-:Y:S01]  /*20b0*/  SYNCS.ARRIVE.TRANS64.RED.A1T0 RZ, [UR6], RZ ;  /* 0x000000ffffff79a7 */ /* 0x000fe20008100406 */
[----:B------:R-:W-:Y:S05]  /*20c0*/  @P1 BRA `(.L_x_17) ;  /* 0xfffffff400101947 */ /* 0x000fea000383ffff */
.L_x_11:
[----:B------:R-:W-:Y:S01]  /*20d0*/  BAR.SYNC.DEFER_BLOCKING 0xe, 0x100 ;  /* 0x0384000000007b1d */ /* 0x000fe20000010000 */
[----:B01----:R-:W-:Y:S01]  /*20e0*/  IMAD.U32 R3, RZ, RZ, UR47 ;  /* 0x0000002fff037e24 */ /* 0x003fe2000f8e00ff */
[----:B------:R-:W-:Y:S01]  /*20f0*/  UIADD3 UR47, UR47, 0x1, URZ ;  /* 0x000000012f2f7890 */ /* 0x000fe2000fffe03f */
[----:B------:R-:W-:-:S03]  /*2100*/  CS2R R12, SRZ ;  /* 0x00000000000c7805 */ /* 0x000fc6000001ff00 */
[----:B------:R-:W-:Y:S01]  /*2110*/  LEA R0, R3, R2, 0x6 ;  /* 0x0000000203007211 */ /* 0x000fe200078e30ff */
[----:B------:R-:W-:-:S03]  /*2120*/  UISETP.NE.AND UP0, UPT, UR47, 0x2, UPT ;  /* 0x000000022f00788c */ /* 0x000fc6000bf05270 */
        /* <DEDUP_REMOVED lines=134> */
[----:B------:R-:W-:Y:S06]  /*2990*/  BAR.ARV 0xf, 0x100 ;  /* 0x03c4000000007b1d */ /* 0x000fec0000002000 */
[----:B------:R-:W-:Y:S05]  /*29a0*/  BRA `(.L_x_18) ;  /* 0x00000038008c7947 */ /* 0x000fea0003800000 */
.L_x_7:
[----:B------:R-:W0:Y:S02]  /*29b0*/  SHFL.IDX PT, R0, R211, RZ, 0x1f ;  /* 0x00001fffd3007589 */ /* 0x000e2400000e0000 */
[----:B0-----:R-:W-:-:S13]  /*29c0*/  R2UR UR4, R0 ;  /* 0x00000000000472ca */ /* 0x001fda00000e0000 */
[----:B------:R-:W-:-:S04]  /*29d0*/  ULEA.HI UR5, UR4, UR4, URZ, 0x1 ;  /* 0x0000000404057291 */ /* 0x000fc8000f8f083f */
[----:B------:R-:W-:-:S04]  /*29e0*/  ULOP3.LUT UR5, UR5, 0x1fffe, URZ, 0xc0, !UPT ;  /* 0x0001fffe05057892 */ /* 0x000fc8000f8ec03f */
[----:B------:R-:W-:Y:S02]  /*29f0*/  UIADD3 UR5, UR4, -UR5, URZ ;  /* 0x8000000504057290 */ /* 0x000fe4000fffe03f */
[----:B------:R-:W-:Y:S02]  /*2a00*/  UIADD3 UR4, UR42, 0x26800, URZ ;  /* 0x000268002a047890 */ /* 0x000fe4000fffe03f */
[----:B------:R-:W-:Y:S02]  /*2a10*/  ULEA UR5, UR5, UR42, 0xf ;  /* 0x0000002a05057291 */ /* 0x000fe4000f8e783f */
[----:B------:R-:W-:Y:S02]  /*2a20*/  ULOP3.LUT UP0, URZ, UR4, 0x3ff, URZ, 0xc0, !UPT ;  /* 0x000003ff043f7892 */ /* 0x000fe4000f80c03f */
[----:B------:R-:W-:-:S04]  /*2a30*/  UIADD3 UR5, UR5, 0x400, URZ ;  /* 0x0000040005057890 */ /* 0x000fc8000fffe03f */
[----:B------:R-:W-:Y:S01]  /*2a40*/  PLOP3.LUT P0, PT, PT, PT, UP0, 0x80, 0x0 ;  /* 0x000000000000781c */ /* 0x000fe20003f0f008 */
[----:B------:R-:W-:-:S04]  /*2a50*/  USHF.R.U32.HI UR5, URZ, 0x4, UR5 ;  /* 0x000000043f057899 */ /* 0x000fc80008011605 */
[----:B------:R-:W-:-:S08]  /*2a60*/  ULOP3.LUT UR52, UR5, 0x3fff, URZ, 0xc0, !UPT ;  /* 0x00003fff05347892 */ /* 0x000fd0000f8ec03f */
[----:B------:R-:W-:Y:S05]  /*2a70*/  @!P0 BRA `(.L_x_19) ;  /* 0x0000000000408947 */ /* 0x000fea0003800000 */
[----:B------:R-:W-:Y:S01]  /*2a80*/  MOV R0, 0x0 ;  /* 0x0000000000007802 */ /* 0x000fe20000000f00 */
[----:B------:R-:W-:Y:S01]  /*2a90*/  ULDC.64 UR4, c[0x4][0x90] ;  /* 0x0100240000047ab9 */ /* 0x000fe20000000a00 */
[----:B------:R-:W-:Y:S01]  /*2aa0*/  ULDC.64 UR6, c[0x4][0x20] ;  /* 0x0100080000067ab9 */ /* 0x000fe20000000a00 */
[----:B------:R-:W-:Y:S01]  /*2ab0*/  IMAD.U32 R4, RZ, RZ, UR4 ;  /* 0x00000004ff047e24 */ /* 0x000fe2000f8e00ff */
[----:B------:R0:W1:Y:S01]  /*2ac0*/  LDC.64 R14, c[0x4][R0] ;  /* 0x01000000000e7b82 */ /* 0x0000620000000a00 */
[----:B------:R-:W-:Y:S01]  /*2ad0*/  IMAD.U32 R5, RZ, RZ, UR5 ;  /* 0x00000005ff057e24 */ /* 0x000fe2000f8e00ff */
[----:B------:R-:W-:Y:S01]  /*2ae0*/  ULDC.64 UR4, c[0x4][0x98] ;  /* 0x0100260000047ab9 */ /* 0x000fe20000000a00 */
[----:B------:R-:W-:Y:S01]  /*2af0*/  IMAD.U32 R10, RZ, RZ, UR6 ;  /* 0x00000006ff0a7e24 */ /* 0x000fe2000f8e00ff */
[----:B------:R-:W-:Y:S01]  /*2b00*/  MOV R8, 0x70 ;  /* 0x0000007000087802 */ /* 0x000fe20000000f00 */
[----:B------:R-:W-:Y:S02]  /*2b10*/  IMAD.U32 R6, RZ, RZ, UR4 ;  /* 0x00000004ff067e24 */ /* 0x000fe4000f8e00ff */
[----:B------:R-:W-:-:S02]  /*2b20*/  IMAD.U32 R7, RZ, RZ, UR5 ;  /* 0x00000005ff077e24 */ /* 0x000fc4000f8e00ff */
[----:B------:R-:W-:Y:S02]  /*2b30*/  IMAD.U32 R11, RZ, RZ, UR7 ;  /* 0x00000007ff0b7e24 */ /* 0x000fe4000f8e00ff */
[----:B------:R-:W-:Y:S02]  /*2b40*/  IMAD.MOV.U32 R12, RZ, RZ, 0x1 ;  /* 0x00000001ff0c7424 */ /* 0x000fe400078e00ff */
[----:B0-----:R-:W-:-:S07]  /*2b50*/  IMAD.MOV.U32 R13, RZ, RZ, RZ ;  /* 0x000000ffff0d7224 */ /* 0x001fce00078e00ff */
[----:B------:R-:W-:-:S07]  /*2b60*/  LEPC R20, `(.L_x_19) ;  /* 0x000000001014794e */ /* 0x000fce0000000000 */
[----:B-1----:R-:W-:Y:S05]  /*2b70*/  CALL.ABS.NOINC R14 ;  /* 0x000000000e007343 */ /* 0x002fea0003c00000 */
.L_x_19:
[----:B------:R-:W-:Y:S01]  /*2b80*/  ULEA.HI UR4, UR36, UR36, URZ, 0x1 ;  /* 0x0000002424047291 */ /* 0x000fe2000f8f083f */
[----:B------:R-:W-:-:S03]  /*2b90*/  IMAD.U32 R3, RZ, RZ, UR41 ;  /* 0x00000029ff037e24 */ /* 0x000fc6000f8e00ff */
[----:B------:R-:W-:Y:S02]  /*2ba0*/  ULOP3.LUT UR4, UR4, 0xfffffffe, URZ, 0xc0, !UPT ;  /* 0xfffffffe04047892 */ /* 0x000fe4000f8ec03f */
[----:B------:R-:W-:Y:S02]  /*2bb0*/  ISETP.NE.AND P0, PT, R3, 0x3, PT ;  /* 0x000000030300780c */ /* 0x000fe40003f05270 */
[----:B------:R-:W-:-:S06]  /*2bc0*/  UIADD3 UR4, UR36, -UR4, URZ ;  /* 0x8000000424047290 */ /* 0x000fcc000fffe03f */
[----:B------:R-:W-:-:S05]  /*2bd0*/  IMAD.U32 R0, RZ, RZ, UR4 ;  /* 0x00000004ff007e24 */ /* 0x000fca000f8e00ff */
[----:B------:R-:W-:-:S04]  /*2be0*/  SHF.L.U32 R0, R0, 0x1f, RZ ;  /* 0x0000001f00007819 */ /* 0x000fc800000006ff */
[----:B------:R-:W0:Y:S02]  /*2bf0*/  SYNCS.PHASECHK.TRANS64.TRYWAIT P1, [UR42+0x28c00], R0 ;  /* 0x028c0000ff0075a7 */ /* 0x000e24000802016a */
[----:B0-----:R-:W-:Y:S05]  /*2c00*/  @!P1 BRA `(.L_x_20) ;  /* 0x0000009400dc9947 */ /* 0x001fea0003800000 */
.L_x_99:
[----:B------:R-:W-:Y:S05]  /*2c10*/  @!P0 BRA `(.L_x_21) ;  /* 0x0000000000048947 */ /* 0x000fea0003800000 */
[----:B------:R-:W-:Y:S01]  /*2c20*/  BPT.TRAP 0x1 ;  /* 0x000000040000795c */ /* 0x000fe20000300000 */
.L_x_21:
[----:B------:R-:W-:Y:S02]  /*2c30*/  IMAD.U32 R7, RZ, RZ, UR47 ;  /* 0x0000002fff077e24 */ /* 0x000fe4000f8e00ff */
[----:B------:R-:W-:-:S03]  /*2c40*/  IMAD.U32 R8, RZ, RZ, UR37 ;  /* 0x00000025ff087e24 */ /* 0x000fc6000f8e00ff */
[----:B------:R-:W-:Y:S02]  /*2c50*/  LEA R7, R7, UR42, 0x3 ;  /* 0x0000002a07077c11 */ /* 0x000fe4000f8e18ff */
[----:B------:R-:W-:-:S04]  /*2c60*/  SHF.L.U32 R8, R8, 0x1f, RZ ;  /* 0x0000001f08087819 */ /* 0x000fc800000006ff */
[----:B------:R1:W2:Y:S01]  /*2c70*/  SYNCS.PHASECHK.TRANS64.TRYWAIT P1, [R7+URZ+0x28c30], R8 ;  /* 0x028c3008070075a7 */ /* 0x0002a2000802017f */
[----:B------:R-:W-:Y:S05]  /*2c80*/  @!P0 BRA `(.L_x_22) ;  /* 0x0000000000048947 */ /* 0x000fea0003800000 */
[----:B------:R-:W-:Y:S01]  /*2c90*/  BPT.TRAP 0x1 ;  /* 0x000000040000795c */ /* 0x000fe20000300000 */
.L_x_22:
[----:B--2---:R-:W-:Y:S05]  /*2ca0*/  @P1 BRA `(.L_x_23) ;  /* 0x0000000000081947 */ /* 0x004fea0003800000 */
[----:B------:R-:W2:Y:S02]  /*2cb0*/  SYNCS.PHASECHK.TRANS64.TRYWAIT P1, [R7+URZ+0x28c30], R8 ;  /* 0x028c3008070075a7 */ /* 0x000ea4000802017f */
[----:B--2---:R-:W-:Y:S05]  /*2cc0*/  @!P1 BRA `(.L_x_24) ;  /* 0x0000009400c49947 */ /* 0x004fea0003800000 */
.L_x_23:
[----:B------:R-:W-:-:S04]  /*2cd0*/  UIADD3 UR4, UR42, 0x22400, URZ ;  /* 0x000224002a047890 */ /* 0x000fc8000fffe03f */
[----:B------:R-:W-:-:S04]  /*2ce0*/  USHF.R.U32.HI UR4, URZ, 0x4, UR4 ;  /* 0x000000043f047899 */ /* 0x000fc80008011604 */
[----:B------:R-:W-:-:S06]  /*2cf0*/  ULOP3.LUT UR4, UR4, 0x3fff, URZ, 0xc0, !UPT ;  /* 0x00003fff04047892 */ /* 0x000fcc000f8ec03f */
[----:B------:R-:W-:Y:S01]  /*2d00*/  MOV R4, UR4 ;  /* 0x0000000400047c02 */ /* 0x000fe20008000f00 */
[----:B------:R-:W-:Y:S05]  /*2d10*/  WARPSYNC.ALL ;  /* 0x0000000000007948 */ /* 0x000fea0003800000 */
[----:B------:R-:W-:-:S04]  /*2d20*/  LOP3.LUT R4, R4, 0x10000, RZ, 0xfc, !PT ;  /* 0x0001000004047812 */ /* 0x000fc800078efcff */
[----:B------:R-:W-:Y:S01]  /*2d30*/  R2UR UR12, R4 ;  /* 0x00000000040c72ca */ /* 0x000fe200000e0000 */
[----:B------:R-:W-:Y:S01]  /*2d40*/  UIADD3 UR4, UR42, 0x20400, URZ ;  /* 0x000204002a047890 */ /* 0x000fe2000fffe03f */
[----:B------:R-:W-:Y:S01]  /*2d50*/  WARPGROUP.ARRIVE ;  /* 0x00000000000079c5 */ /* 0x000fe20000000000 */
[----:B------:R-:W-:Y:S01]  /*2d60*/  UMOV UR7, 0x40000040 ;  /* 0x4000004000077882 */ /* 0x000fe20000000000 */
[----:B------:R-:W-:Y:S01]  /*2d70*/  UMOV UR5, 0x40000040 ;  /* 0x4000004000057882 */ /* 0x000fe20000000000 */
[----:B------:R-:W-:Y:S01]  /*2d80*/  USHF.R.U32.HI UR4, URZ, 0x4, UR4 ;  /* 0x000000043f047899 */ /* 0x000fe20008011604 */
[----:B------:R-:W-:Y:S01]  /*2d90*/  UMOV UR11, 0x40000040 ;  /* 0x40000040000b7882 */ /* 0x000fe20000000000 */
[----:B------:R-:W-:Y:S02]  /*2da0*/  UMOV UR9, 0x40000040 ;  /* 0x4000004000097882 */ /* 0x000fe40000000000 */
[----:B------:R-:W-:Y:S01]  /*2db0*/  ULOP3.LUT UR4, UR4, 0x3fff, URZ, 0xc0, !UPT ;  /* 0x00003fff04047892 */ /* 0x000fe2000f8ec03f */
[----:B------:R-:W-:-:S03]  /*2dc0*/  UMOV UR15, 0x40000040 ;  /* 0x40000040000f7882 */ /* 0x000fc60000000000 */
[----:B------:R-:W-:Y:S02]  /*2dd0*/  ULEA UR12, UR47, UR12, 0x9 ;  /* 0x0000000c2f0c7291 */ /* 0x000fe4000f8e483f */
[----:B------:R-:W-:Y:S02]  /*2de0*/  ULOP3.LUT UR13, UR4, 0x10000, URZ, 0xfc, !UPT ;  /* 0x00010000040d7892 */ /* 0x000fe4000f8efc3f */
[----:B------:R-:W-:Y:S02]  /*2df0*/  UIADD3 UR10, UR12, 0x4, URZ ;  /* 0x000000040c0a7890 */ /* 0x000fe4000fffe03f */
[----:B------:R-:W-:Y:S01]  /*2e00*/  UIADD3 UR8, UR13, 0x4, URZ ;  /* 0x000000040d087890 */ /* 0x000fe2000fffe03f */
[----:B------:R-:W-:Y:S02]  /*2e10*/  UMOV UR6, UR12 ;  /* 0x0000000c00067c82 */ /* 0x000fe40008000000 */
[----:B------:R-:W-:Y:S01]  /*2e20*/  UMOV UR4, UR13 ;  /* 0x0000000d00047c82 */ /* 0x000fe20008000000 */
[----:B------:R-:W-:Y:S01]  /*2e30*/  UIADD3 UR14, UR12, 0x6, URZ ;  /* 0x000000060c0e7890 */ /* 0x000fe2000fffe03f */
[----:B------:R-:W-:Y:S01]  /*2e40*/  HGMMA.64x64x16.F32 R24, gdesc[UR4], RZ, !UPT, gsb0 ;  /* 0x00e00000041879f0 */ /* 0x000fe2000c0008ff */
[----:B------:R-:W-:-:S02]  /*2e50*/  UIADD3 UR6, UR12, 0x2, URZ ;  /* 0x000000020c067890 */ /* 0x000fc4000fffe03f */
[----:B------:R-:W-:Y:S01]  /*2e60*/  UIADD3 UR4, UR13, 0x2, URZ ;  /* 0x000000020d047890 */ /* 0x000fe2000fffe03f */
[----:B------:R-:W-:Y:S01]  /*2e70*/  UMOV UR7, 0x40000040 ;  /* 0x4000004000077882 */ /* 0x000fe20000000000 */
[----:B------:R-:W-:Y:S01]  /*2e80*/  UMOV UR5, 0x40000040 ;  /* 0x4000004000057882 */ /* 0x000fe20000000000 */
[----:B------:R-:W-:-:S03]  /*2e90*/  UIADD3 UR12, UR13, 0x6, URZ ;  /* 0x000000060d0c7890 */ /* 0x000fc6000fffe03f */
[----:B------:R-:W-:Y:S01]  /*2ea0*/  UMOV UR13, 0x40000040 ;  /* 0x40000040000d7882 */ /* 0x000fe20000000000 */
[----:B------:R-:W-:Y:S02]  /*2eb0*/  WARPGROUP.DEPBAR.LE gsb0, 0x0 ;  /* 0x00008000000079c5 */ /* 0x000fe40000010000 */
[----:B------:R-:W-:-:S06]  /*2ec0*/  WARPGROUP.ARRIVE ;  /* 0x00000000000079c5 */ /* 0x000fcc0000000000 */
[----:B------:R-:W-:Y:S03]  /*2ed0*/  HGMMA.64x64x16.F32 R24, gdesc[UR4], R24, gsb0 ;  /* 0x00e00000041879f0 */ /* 0x000fe60008000818 */
[----:B------:R-:W-:Y:S02]  /*2ee0*/  WARPGROUP.DEPBAR.LE gsb0, 0x0 ;  /* 0x00008000000079c5 */ /* 0x000fe40000010000 */
[----:B------:R-:W-:-:S06]  /*2ef0*/  WARPGROUP.ARRIVE ;  /* 0x00000000000079c5 */ /* 0x000fcc0000000000 */
[----:B------:R-:W-:Y:S03]  /*2f00*/  HGMMA.64x64x16.F32 R24, gdesc[UR8], R24, gsb0 ;  /* 0x00e00000081879f0 */ /* 0x000fe60008000818 */
[----:B------:R-:W-:Y:S02]  /*2f10*/  WARPGROUP.DEPBAR.LE gsb0, 0x0 ;  /* 0x00008000000079c5 */ /* 0x000fe40000010000 */
[----:B------:R-:W-:-:S06]  /*2f20*/  WARPGROUP.ARRIVE ;  /* 0x00000000000079c5 */ /* 0x000fcc0000000000 */
[----:B------:R-:W-:Y:S03]  /*2f30*/  HGMMA.64x64x16.F32 R24, gdesc[UR12], R24, gsb0 ;  /* 0x00e000000c1879f0 */ /* 0x000fe60008000818 */
[----:B------:R-:W-:Y:S02]  /*2f40*/  WARPGROUP.DEPBAR.LE gsb0, 0x0 ;  /* 0x00008000000079c5 */ /* 0x000fe40000010000 */
[----:B------:R-:W-:Y:S05]  /*2f50*/  @!P0 BRA `(.L_x_25) ;  /* 0x0000000000048947 */ /* 0x000fea0003800000 */
[----:B------:R-:W-:Y:S01]  /*2f60*/  BPT.TRAP 0x1 ;  /* 0x000000040000795c */ /* 0x000fe20000300000 */
.L_x_25:
[----:B------:R-:W-:Y:S01]  /*2f70*/  UIMAD UR6, UR48, -0x40, UR49 ;  /* 0xffffffc0300678a4 */ /* 0x000fe2000f8e0231 */
[----:B------:R-:W-:-:S05]  /*2f80*/  ULDC UR20, c[0x0][0x988] ;  /* 0x0002620000147ab9 */ /* 0x000fca0000000800 */
[----:B0-----:R-:W-:Y:S01]  /*2f90*/  IMAD.U32 R0, RZ, RZ, UR6 ;  /* 0x00000006ff007e24 */ /* 0x001fe2000f8e00ff */
[----:B------:R-:W-:-:S04]  /*2fa0*/  R2UR UR6, R7 ;  /* 0x00000000070672ca */ /* 0x000fc800000e0000 */
[----:B------:R-:W-:-:S04]  /*2fb0*/  IADD3 R0, -R17, 0x40, R0 ;  /* 0x0000004011007810 */ /* 0x000fc80007ffe100 */
[C---:B------:R-:W-:Y:S02]  /*2fc0*/  ISETP.GT.AND P5, PT, R0.reuse, RZ, PT ;  /* 0x000000ff0000720c */ /* 0x040fe40003fa4270 */
[C---:B------:R-:W-:Y:S02]  /*2fd0*/  ISETP.GT.AND P4, PT, R0.reuse, 0x1, PT ;  /* 0x000000010000780c */ /* 0x040fe40003f84270 */
[----:B------:R-:W-:Y:S01]  /*2fe0*/  ISETP.GT.AND P3, PT, R0, 0x8, PT ;  /* 0x000000080000780c */ /* 0x000fe20003f64270 */
[----:B------:R-:W-:Y:S01]  /*2ff0*/  UIADD3 UR6, UR6, 0x28c40, URZ ;  /* 0x00028c4006067890 */ /* 0x000fe2000fffe03f */
[----:B------:R-:W-:Y:S02]  /*3000*/  FSEL R24, R24, -INF , P5 ;  /* 0xff80000018187808 */ /* 0x000fe40002800000 */
[----:B------:R-:W-:Y:S01]  /*3010*/  FSEL R25, R25, -INF , P4 ;  /* 0xff80000019197808 */ /* 0x000fe20002000000 */
[----:B------:R-:W-:Y:S01]  /*3020*/  UPRMT UR6, UR39, 0x654, UR6 ;  /* 0x0000065427067896 */ /* 0x000fe20008000006 */
[----:B------:R-:W-:-:S02]  /*3030*/  ISETP.GT.AND P2, PT, R0, 0x9, PT ;  /* 0x000000090000780c */ /* 0x000fc40003f44270 */
[----:B------:R-:W-:Y:S02]  /*3040*/  FSEL R28, R28, -INF , P3 ;  /* 0xff8000001c1c7808 */ /* 0x000fe40001800000 */
[----:B------:R-:W-:Y:S02]  /*3050*/  FMNMX.FTZ R3, R24, R25, !PT ;  /* 0x0000001918037209 */ /* 0x000fe40007810000 */
[----:B------:R-:W-:Y:S02]  /*3060*/  ISETP.GT.AND P1, PT, R0, 0x10, PT ;  /* 0x000000100000780c */ /* 0x000fe40003f24270 */
[----:B------:R-:W-:Y:S01]  /*3070*/  FSEL R29, R29, -INF , P2 ;  /* 0xff8000001d1d7808 */ /* 0x000fe20001000000 */
[----:B------:R-:W-:Y:S01]  /*3080*/  SYNCS.ARRIVE.TRANS64.RED.A1T0 RZ, [UR6], RZ ;  /* 0x000000ffffff79a7 */ /* 0x000fe20008100406 */
[----:B------:R-:W-:Y:S02]  /*3090*/  FMNMX.FTZ R6, R28, R3, !PT ;  /* 0x000000031c067209 */ /* 0x000fe40007810000 */
[----:B------:R-:W-:-:S02]  /*30a0*/  ISETP.GT.AND P6, PT, R0, 0x11, PT ;  /* 0x000000110000780c */ /* 0x000fc40003fc4270 */
[----:B------:R-:W-:Y:S02]  /*30b0*/  FSEL R32, R32, -INF , P1 ;  /* 0xff80000020207808 */ /* 0x000fe40000800000 */
[----:B------:R-:W-:Y:S02]  /*30c0*/  FMNMX.FTZ R3, R29, R6, !PT ;  /* 0x000000061d037209 */ /* 0x000fe40007810000 */
[----:B------:R-:W-:Y:S02]  /*30d0*/  FSEL R26, R26, -INF , P5 ;  /* 0xff8000001a1a7808 */ /* 0x000fe40002800000 */
[----:B------:R-:W-:Y:S02]  /*30e0*/  ISETP.GT.AND P5, PT, R0, 0x18, PT ;  /* 0x000000180000780c */ /* 0x000fe40003fa4270 */
[----:B------:R-:W-:Y:S02]  /*30f0*/  FSEL R33, R33, -INF , P6 ;  /* 0xff80000021217808 */ /* 0x000fe40003000000 */
[----:B------:R-:W-:-:S02]  /*3100*/  FMNMX.FTZ R6, R32, R3, !PT ;  /* 0x0000000320067209 */ /* 0x000fc40007810000 */
[----:B------:R-:W-:Y:S02]  /*3110*/  FSEL R27, R27, -INF , P4 ;  /* 0xff8000001b1b7808 */ /* 0x000fe40002000000 */
[----:B------:R-:W-:Y:S02]  /*3120*/  ISETP.GT.AND P4, PT, R0, 0x19, PT ;  /* 0x000000190000780c */ /* 0x000fe40003f84270 */
[----:B------:R-:W-:Y:S02]  /*3130*/  FSEL R36, R36, -INF , P5 ;  /* 0xff80000024247808 */ /* 0x000fe40002800000 */
[----:B------:R-:W-:Y:S02]  /*3140*/  FMNMX.FTZ R3, R33, R6, !PT ;  /* 0x0000000621037209 */ /* 0x000fe40007810000 */
[----:B------:R-:W-:Y:S02]  /*3150*/  FSEL R30, R30, -INF , P3 ;  /* 0xff8000001e1e7808 */ /* 0x000fe40001800000 */
        /* <DEDUP_REMOVED lines=32> */
[----:B------:R-:W-:Y:S02]  /*3360*/  FMNMX.FTZ R0, R52, R3, !PT ;  /* 0x0000000334007209 */ /* 0x000fe40007810000 */
[----:B------:R-:W-:Y:S02]  /*3370*/  FMNMX.FTZ R3, R26, R27, !PT ;  /* 0x0000001b1a037209 */ /* 0x000fe40007810000 */
[----:B------:R-:W-:Y:S02]  /*3380*/  FMNMX.FTZ R5, R53, R0, !PT ;  /* 0x0000000035057209 */ /* 0x000fe40007810000 */
[----:B------:R-:W-:Y:S02]  /*3390*/  FSEL R46, R46, -INF , P1 ;  /* 0xff8000002e2e7808 */ /* 0x000fe40000800000 */
[----:B------:R-:W-:Y:S01]  /*33a0*/  FSEL R47, R47, -INF , P6 ;  /* 0xff8000002f2f7808 */ /* 0x000fe20003000000 */
[----:B------:R-:W0:Y:S01]  /*33b0*/  SHFL.BFLY PT, R0, R5, 0x2, 0x1f ;  /* 0x0c401f0005007f89 */ /* 0x000e2200000e0000 */
[----:B------:R-:W-:-:S02]  /*33c0*/  FSEL R50, R50, -INF , P5 ;  /* 0xff80000032327808 */ /* 0x000fc40002800000 */
[----:B------:R-:W-:Y:S02]  /*33d0*/  FSEL R51, R51, -INF , P4 ;  /* 0xff80000033337808 */ /* 0x000fe40002000000 */
[----:B------:R-:W-:Y:S02]  /*33e0*/  FSEL R54, R54, -INF , P3 ;  /* 0xff80000036367808 */ /* 0x000fe40001800000 */
[----:B------:R-:W-:Y:S02]  /*33f0*/  FSEL R55, R55, -INF , P2 ;  /* 0xff80000037377808 */ /* 0x000fe40001000000 */
[----:B0-----:R-:W-:Y:S02]  /*3400*/  FMNMX.FTZ R9, R5, R0, !PT ;  /* 0x0000000005097209 */ /* 0x001fe40007810000 */
[----:B------:R-:W-:-:S03]  /*3410*/  FMNMX.FTZ R0, R30, R3, !PT ;  /* 0x000000031e007209 */ /* 0x000fc60007810000 */
[----:B------:R-:W0:Y:S01]  /*3420*/  SHFL.BFLY PT, R10, R9, 0x1, 0x1f ;  /* 0x0c201f00090a7f89 */ /* 0x000e2200000e0000 */
[----:B------:R-:W-:-:S04]  /*3430*/  FMNMX.FTZ R3, R31, R0, !PT ;  /* 0x000000001f037209 */ /* 0x000fc80007810000 */
[----:B------:R-:W-:-:S04]  /*3440*/  FMNMX.FTZ R0, R34, R3, !PT ;  /* 0x0000000322007209 */ /* 0x000fc80007810000 */
[----:B------:R-:W-:-:S04]  /*3450*/  FMNMX.FTZ R3, R35, R0, !PT ;  /* 0x0000000023037209 */ /* 0x000fc80007810000 */
[----:B------:R-:W-:-:S04]  /*3460*/  FMNMX.FTZ R6, R38, R3, !PT ;  /* 0x0000000326067209 */ /* 0x000fc80007810000 */
[----:B------:R-:W-:-:S04]  /*3470*/  FMNMX.FTZ R3, R39, R6, !PT ;  /* 0x0000000627037209 */ /* 0x000fc80007810000 */
[----:B------:R-:W-:Y:S02]  /*3480*/  FMNMX.FTZ R6, R42, R3, !PT ;  /* 0x000000032a067209 */ /* 0x000fe40007810000 */
[----:B0-----:R-:W-:Y:S02]  /*3490*/  FMNMX.FTZ R0, R9, R10, !PT ;  /* 0x0000000a09007209 */ /* 0x001fe40007810000 */
[----:B------:R-:W-:Y:S01]  /*34a0*/  FMNMX.FTZ R3, R43, R6, !PT ;  /* 0x000000062b037209 */ /* 0x000fe20007810000 */
[----:B------:R-:W-:Y:S01]  /*34b0*/  BAR.SYNC.DEFER_BLOCKING 0xf, 0x100 ;  /* 0x03c4000000007b1d */ /* 0x000fe20000010000 */
[C---:B------:R-:W-:Y:S01]  /*34c0*/  FSETP.NEU.FTZ.AND P1, PT, R0.reuse, -INF , PT ;  /* 0xff8000000000780b */ /* 0x040fe20003f3d000 */
[----:B------:R-:W-:Y:S01]  /*34d0*/  FMUL.FTZ R5, R0, UR20 ;  /* 0x0000001400057c20 */ /* 0x000fe20008410000 */
[----:B------:R-:W-:-:S04]  /*34e0*/  FMNMX.FTZ R6, R46, R3, !PT ;  /* 0x000000032e067209 */ /* 0x000fc80007810000 */
[----:B------:R-:W-:Y:S02]  /*34f0*/  FMNMX.FTZ R3, R47, R6, !PT ;  /* 0x000000062f037209 */ /* 0x000fe40007810000 */
[----:B------:R-:W-:Y:S02]  /*3500*/  FSEL R9, R5, RZ, P1 ;  /* 0x000000ff05097208 */ /* 0x000fe40000800000 */
[----:B------:R-:W-:-:S03]  /*3510*/  FMNMX.FTZ R6, R50, R3, !PT ;  /* 0x0000000332067209 */ /* 0x000fc60007810000 */
[--C-:B------:R-:W-:Y:S01]  /*3520*/  FFMA.FTZ R24, R24, UR20, -R9.reuse ;  /* 0x0000001418187c23 */ /* 0x100fe20008010809 */
[----:B------:R-:W-:Y:S01]  /*3530*/  FMNMX.FTZ R3, R51, R6, !PT ;  /* 0x0000000633037209 */ /* 0x000fe20007810000 */
[--C-:B------:R-:W-:Y:S01]  /*3540*/  FFMA.FTZ R25, R25, UR20, -R9.reuse ;  /* 0x0000001419197c23 */ /* 0x100fe20008010809 */
[--C-:B------:R-:W-:Y:S01]  /*3550*/  FFMA.FTZ R28, R28, UR20, -R9.reuse ;  /* 0x000000141c1c7c23 */ /* 0x100fe20008010809 */
[--C-:B------:R-:W-:Y:S01]  /*3560*/  FFMA.FTZ R29, R29, UR20, -R9.reuse ;  /* 0x000000141d1d7c23 */ /* 0x100fe20008010809 */
[----:B------:R-:W-:Y:S01]  /*3570*/  FMNMX.FTZ R6, R54, R3, !PT ;  /* 0x0000000336067209 */ /* 0x000fe20007810000 */
[----:B------:R-:W-:Y:S01]  /*3580*/  MUFU.EX2 R24, R24 ;  /* 0x0000001800187308 */ /* 0x000fe20000000800 */
[--C-:B------:R-:W-:Y:S01]  /*3590*/  FFMA.FTZ R32, R32, UR20, -R9.reuse ;  /* 0x0000001420207c23 */ /* 0x100fe20008010809 */
[--C-:B------:R-:W-:Y:S01]  /*35a0*/  FFMA.FTZ R33, R33, UR20, -R9.reuse ;  /* 0x0000001421217c23 */ /* 0x100fe20008010809 */
[----:B------:R-:W-:Y:S01]  /*35b0*/  FMNMX.FTZ R6, R55, R6, !PT ;  /* 0x0000000637067209 */ /* 0x000fe20007810000 */
[--C-:B------:R-:W-:Y:S01]  /*35c0*/  FFMA.FTZ R36, R36, UR20, -R9.reuse ;  /* 0x0000001424247c23 */ /* 0x100fe20008010809 */
[--C-:B------:R-:W-:Y:S01]  /*35d0*/  FFMA.FTZ R37, R37, UR20, -R9.reuse ;  /* 0x0000001425257c23 */ /* 0x100fe20008010809 */
[--C-:B------:R-:W-:Y:S01]  /*35e0*/  FFMA.FTZ R40, R40, UR20, -R9.reuse ;  /* 0x0000001428287c23 */ /* 0x100fe20008010809 */
[--C-:B------:R-:W-:Y:S01]  /*35f0*/  FFMA.FTZ R41, R41, UR20, -R9.reuse ;  /* 0x0000001429297c23 */ /* 0x100fe20008010809 */
[----:B------:R-:W0:Y:S01]  /*3600*/  SHFL.BFLY PT, R3, R6, 0x2, 0x1f ;  /* 0x0c401f0006037f89 */ /* 0x000e2200000e0000 */
[----:B------:R-:W3:Y:S01]  /*3610*/  MUFU.EX2 R25, R25 ;  /* 0x0000001900197308 */ /* 0x000ee20000000800 */
[--C-:B------:R-:W-:Y:S01]  /*3620*/  FFMA.FTZ R44, R44, UR20, -R9.reuse ;  /* 0x000000142c2c7c23 */ /* 0x100fe20008010809 */
[--C-:B------:R-:W-:Y:S01]  /*3630*/  FFMA.FTZ R45, R45, UR20, -R9.reuse ;  /* 0x000000142d2d7c23 */ /* 0x100fe20008010809 */
[--C-:B------:R-:W-:Y:S01]  /*3640*/  FFMA.FTZ R48, R48, UR20, -R9.reuse ;  /* 0x0000001430307c23 */ /* 0x100fe20008010809 */
[--C-:B------:R-:W-:Y:S01]  /*3650*/  FFMA.FTZ R49, R49, UR20, -R9.reuse ;  /* 0x0000001431317c23 */ /* 0x100fe20008010809 */
[--C-:B------:R-:W-:Y:S01]  /*3660*/  FFMA.FTZ R52, R52, UR20, -R9.reuse ;  /* 0x0000001434347c23 */ /* 0x100fe20008010809 */
[----:B------:R-:W-:-:S02]  /*3670*/  FFMA.FTZ R9, R53, UR20, -R9 ;  /* 0x0000001435097c23 */ /* 0x000fc40008010809 */
[----:B------:R-:W-:Y:S08]  /*3680*/  MUFU.EX2 R28, R28 ;  /* 0x0000001c001c7308 */ /* 0x000ff00000000800 */
[----:B------:R-:W4:Y:S01]  /*3690*/  MUFU.EX2 R29, R29 ;  /* 0x0000001d001d7308 */ /* 0x000f220000000800 */
[----:B---3--:R-:W-:Y:S01]  /*36a0*/  FADD.FTZ R11, R24, R25 ;  /* 0x00000019180b7221 */ /* 0x008fe20000010000 */
[----:B------:R-:W-:-:S02]  /*36b0*/  F2FP.F16.F32.PACK_AB R152, R25, R24 ;  /* 0x000000181998723e */ /* 0x000fc400000000ff */
[----:B0-----:R-:W-:-:S04]  /*36c0*/  FMNMX.FTZ R5, R6, R3, !PT ;  /* 0x0000000306057209 */ /* 0x001fc80007810000 */
[----:B------:R-:W-:Y:S01]  /*36d0*/  MUFU.EX2 R32, R32 ;  /* 0x0000002000207308 */ /* 0x000fe20000000800 */
[----:B------:R-:W0:Y:S07]  /*36e0*/  SHFL.BFLY PT, R6, R5, 0x1, 0x1f ;  /* 0x0c201f0005067f89 */ /* 0x000e2e00000e0000 */
[----:B------:R-:W3:Y:S01]  /*36f0*/  MUFU.EX2 R33, R33 ;  /* 0x0000002100217308 */ /* 0x000ee20000000800 */
[----:B----4-:R-:W-:-:S07]  /*3700*/  F2FP.F16.F32.PACK_AB R154, R29, R28 ;  /* 0x0000001c1d9a723e */ /* 0x010fce00000000ff */
[----:B------:R-:W-:Y:S08]  /*3710*/  MUFU.EX2 R36, R36 ;  /* 0x0000002400247308 */ /* 0x000ff00000000800 */
[----:B------:R-:W4:Y:S01]  /*3720*/  MUFU.EX2 R37, R37 ;  /* 0x0000002500257308 */ /* 0x000f220000000800 */
[----:B---3--:R-:W-:Y:S02]  /*3730*/  F2FP.F16.F32.PACK_AB R156, R33, R32 ;  /* 0x00000020219c723e */ /* 0x008fe400000000ff */
[----:B0-----:R-:W-:Y:S01]  /*3740*/  FMNMX.FTZ R3, R5, R6, !PT ;  /* 0x0000000605037209 */ /* 0x001fe20007810000 */
[----:B------:R-:W-:-:S03]  /*3750*/  FADD.FTZ R6, R28, R11 ;  /* 0x0000000b1c067221 */ /* 0x000fc60000010000 */
[C---:B------:R-:W-:Y:S01]  /*3760*/  FSETP.NEU.FTZ.AND P1, PT, R3.reuse, -INF , PT ;  /* 0xff8000000300780b */ /* 0x040fe20003f3d000 */
[----:B------:R-:W-:Y:S01]  /*3770*/  FMUL.FTZ R5, R3, UR20 ;  /* 0x0000001403057c20 */ /* 0x000fe20008410000 */
[----:B------:R-:W-:Y:S01]  /*3780*/  FADD.FTZ R13, R29, R6 ;  /* 0x000000061d0d7221 */ /* 0x000fe20000010000 */
[----:B------:R-:W0:Y:S03]  /*3790*/  MUFU.EX2 R40, R40 ;  /* 0x0000002800287308 */ /* 0x000e260000000800 */
[----:B------:R-:W-:Y:S01]  /*37a0*/  FSEL R5, R5, RZ, P1 ;  /* 0x000000ff05057208 */ /* 0x000fe20000800000 */
[----:B------:R-:W-:Y:S01]  /*37b0*/  FADD.FTZ R10, R32, R13 ;  /* 0x0000000d200a7221 */ /* 0x000fe20000010000 */
[----:B----4-:R-:W-:-:S03]  /*37c0*/  F2FP.F16.F32.PACK_AB R158, R37, R36 ;  /* 0x00000024259e723e */ /* 0x010fc600000000ff */
[--C-:B------:R-:W-:Y:S01]  /*37d0*/  FFMA.FTZ R26, R26, UR20, -R5.reuse ;  /* 0x000000141a1a7c23 */ /* 0x100fe20008010805 */
[--C-:B------:R-:W-:Y:S01]  /*37e0*/  FFMA.FTZ R27, R27, UR20, -R5.reuse ;  /* 0x000000141b1b7c23 */ /* 0x100fe20008010805 */
[--C-:B------:R-:W-:Y:S01]  /*37f0*/  FFMA.FTZ R30, R30, UR20, -R5.reuse ;  /* 0x000000141e1e7c23 */ /* 0x100fe20008010805 */
[--C-:B------:R-:W-:Y:S01]  /*3800*/  FFMA.FTZ R31, R31, UR20, -R5.reuse ;  /* 0x000000141f1f7c23 */ /* 0x100fe20008010805 */
[--C-:B------:R-:W-:Y:S01]  /*3810*/  FFMA.FTZ R34, R34, UR20, -R5.reuse ;  /* 0x0000001422227c23 */ /* 0x100fe20008010805 */
[--C-:B------:R-:W-:Y:S01]  /*3820*/  FFMA.FTZ R35, R35, UR20, -R5.reuse ;  /* 0x0000001423237c23 */ /* 0x100fe20008010805 */
[----:B------:R-:W-:Y:S01]  /*3830*/  MUFU.EX2 R26, R26 ;  /* 0x0000001a001a7308 */ /* 0x000fe20000000800 */
[--C-:B------:R-:W-:Y:S01]  /*3840*/  FFMA.FTZ R38, R38, UR20, -R5.reuse ;  /* 0x0000001426267c23 */ /* 0x100fe20008010805 */
[--C-:B------:R-:W-:Y:S01]  /*3850*/  FFMA.FTZ R39, R39, UR20, -R5.reuse ;  /* 0x0000001427277c23 */ /* 0x100fe20008010805 */
[--C-:B------:R-:W-:Y:S01]  /*3860*/  FFMA.FTZ R42, R42, UR20, -R5.reuse ;  /* 0x000000142a2a7c23 */ /* 0x100fe20008010805 */
[--C-:B------:R-:W-:Y:S01]  /*3870*/  FFMA.FTZ R43, R43, UR20, -R5.reuse ;  /* 0x000000142b2b7c23 */ /* 0x100fe20008010805 */
[--C-:B------:R-:W-:Y:S01]  /*3880*/  FFMA.FTZ R46, R46, UR20, -R5.reuse ;  /* 0x000000142e2e7c23 */ /* 0x100fe20008010805 */
[--C-:B------:R-:W-:Y:S01]  /*3890*/  FFMA.FTZ R47, R47, UR20, -R5.reuse ;  /* 0x000000142f2f7c23 */ /* 0x100fe20008010805 */
[----:B------:R-:W-:Y:S01]  /*38a0*/  FADD.FTZ R13, R33, R10 ;  /* 0x0000000a210d7221 */ /* 0x000fe20000010000 */
[----:B------:R-:W3:Y:S01]  /*38b0*/  MUFU.EX2 R27, R27 ;  /* 0x0000001b001b7308 */ /* 0x000ee20000000800 */
[--C-:B------:R-:W-:Y:S01]  /*38c0*/  FFMA.FTZ R50, R50, UR20, -R5.reuse ;  /* 0x0000001432327c23 */ /* 0x100fe20008010805 */
[----:B------:R-:W-:Y:S01]  /*38d0*/  FFMA.FTZ R51, R51, UR20, -R5 ;  /* 0x0000001433337c23 */ /* 0x000fe20008010805 */
[----:B------:R-:W-:Y:S01]  /*38e0*/  FADD.FTZ R10, R36, R13 ;  /* 0x0000000d240a7221 */ /* 0x000fe20000010000 */
[--C-:B------:R-:W-:Y:S01]  /*38f0*/  FFMA.FTZ R54, R54, UR20, -R5.reuse ;  /* 0x0000001436367c23 */ /* 0x100fe20008010805 */
[----:B------:R-:W-:-:S02]  /*3900*/  FFMA.FTZ R5, R55, UR20, -R5 ;  /* 0x0000001437057c23 */ /* 0x000fc40008010805 */
[----:B------:R-:W-:Y:S01]  /*3910*/  FADD.FTZ R13, R37, R10 ;  /* 0x0000000a250d7221 */ /* 0x000fe20000010000 */
[----:B------:R-:W4:Y:S03]  /*3920*/  MUFU.EX2 R30, R30 ;  /* 0x0000001e001e7308 */ /* 0x000f260000000800 */
[----:B0-----:R-:W-:-:S05]  /*3930*/  FADD.FTZ R10, R40, R13 ;  /* 0x0000000d280a7221 */ /* 0x001fca0000010000 */
[----:B------:R-:W0:Y:S01]  /*3940*/  MUFU.EX2 R31, R31 ;  /* 0x0000001f001f7308 */ /* 0x000e220000000800 */
[----:B---3--:R-:W-:Y:S01]  /*3950*/  FADD.FTZ R11, R26, R27 ;  /* 0x0000001b1a0b7221 */ /* 0x008fe20000010000 */
[----:B------:R-:W-:-:S06]  /*3960*/  F2FP.F16.F32.PACK_AB R153, R27, R26 ;  /* 0x0000001a1b99723e */ /* 0x000fcc00000000ff */
[----:B------:R-:W3:Y:S01]  /*3970*/  MUFU.EX2 R34, R34 ;  /* 0x0000002200227308 */ /* 0x000ee20000000800 */
[----:B----4-:R-:W-:-:S07]  /*3980*/  FADD.FTZ R6, R30, R11 ;  /* 0x0000000b1e067221 */ /* 0x010fce0000010000 */
[----:B------:R-:W4:Y:S01]  /*3990*/  MUFU.EX2 R35, R35 ;  /* 0x0000002300237308 */ /* 0x000f220000000800 */
[C---:B0-----:R-:W-:Y:S01]  /*39a0*/  FADD.FTZ R11, R31.reuse, R6 ;  /* 0x000000061f0b7221 */ /* 0x041fe20000010000 */
[----:B------:R-:W-:-:S05]  /*39b0*/  F2FP.F16.F32.PACK_AB R155, R31, R30 ;  /* 0x0000001e1f9b723e */ /* 0x000fca00000000ff */
[----:B------:R0:W-:Y:S01]  /*39c0*/  STSM.16.M88.4 [R22+0x26800], R152 ;  /* 0x0268009816007844 */ /* 0x0001e20000000200 */
[----:B------:R-:W5:Y:S01]  /*39d0*/  MUFU.EX2 R38, R38 ;  /* 0x0000002600267308 */ /* 0x000f620000000800 */
[----:B---3--:R-:W-:-:S07]  /*39e0*/  FADD.FTZ R6, R34, R11 ;  /* 0x0000000b22067221 */ /* 0x008fce0000010000 */
[----:B------:R-:W3:Y:S01]  /*39f0*/  MUFU.EX2 R39, R39 ;  /* 0x0000002700277308 */ /* 0x000ee20000000800 */
[C---:B----4-:R-:W-:Y:S01]  /*3a00*/  FADD.FTZ R11, R35.reuse, R6 ;  /* 0x00000006230b7221 */ /* 0x050fe20000010000 */
[----:B------:R-:W-:-:S06]  /*3a10*/  F2FP.F16.F32.PACK_AB R157, R35, R34 ;  /* 0x00000022239d723e */ /* 0x000fcc00000000ff */
[----:B------:R-:W4:Y:S01]  /*3a20*/  MUFU.EX2 R42, R42 ;  /* 0x0000002a002a7308 */ /* 0x000f220000000800 */
[----:B-----5:R-:W-:-:S07]  /*3a30*/  FADD.FTZ R6, R38, R11 ;  /* 0x0000000b26067221 */ /* 0x020fce0000010000 */
[----:B------:R-:W5:Y:S01]  /*3a40*/  MUFU.EX2 R41, R41 ;  /* 0x0000002900297308 */ /* 0x000f620000000800 */
[C---:B---3--:R-:W-:Y:S01]  /*3a50*/  FADD.FTZ R11, R39.reuse, R6 ;  /* 0x00000006270b7221 */ /* 0x048fe20000010000 */
[----:B------:R-:W-:-:S05]  /*3a60*/  F2FP.F16.F32.PACK_AB R159, R39, R38 ;  /* 0x00000026279f723e */ /* 0x000fca00000000ff */
[----:B------:R0:W-:Y:S01]  /*3a70*/  STSM.16.M88.4 [R19], R156 ;  /* 0x0000009c13007844 */ /* 0x0001e20000000200 */
[----:B------:R-:W3:Y:S01]  /*3a80*/  MUFU.EX2 R43, R43 ;  /* 0x0000002b002b7308 */ /* 0x000ee20000000800 */
[----:B----4-:R-:W-:-:S07]  /*3a90*/  FADD.FTZ R6, R42, R11 ;  /* 0x0000000b2a067221 */ /* 0x010fce0000010000 */
[----:B------:R-:W4:Y:S01]  /*3aa0*/  MUFU.EX2 R44, R44 ;  /* 0x0000002c002c7308 */ /* 0x000f220000000800 */
[C---:B-----5:R-:W-:Y:S01]  /*3ab0*/  FADD.FTZ R13, R41.reuse, R10 ;  /* 0x0000000a290d7221 */ /* 0x060fe20000010000 */
[----:B------:R-:W-:-:S06]  /*3ac0*/  F2FP.F16.F32.PACK_AB R160, R41, R40 ;  /* 0x0000002829a0723e */ /* 0x000fcc00000000ff */
[----:B------:R-:W5:Y:S01]  /*3ad0*/  MUFU.EX2 R46, R46 ;  /* 0x0000002e002e7308 */ /* 0x000f620000000800 */
[C---:B---3--:R-:W-:Y:S01]  /*3ae0*/  FADD.FTZ R11, R43.reuse, R6 ;  /* 0x000000062b0b7221 */ /* 0x048fe20000010000 */
[----:B------:R-:W-:-:S06]  /*3af0*/  F2FP.F16.F32.PACK_AB R161, R43, R42 ;  /* 0x0000002a2ba1723e */ /* 0x000fcc00000000ff */
[----:B------:R-:W3:Y:S01]  /*3b00*/  MUFU.EX2 R45, R45 ;  /* 0x0000002d002d7308 */ /* 0x000ee20000000800 */
[----:B----4-:R-:W-:-:S07]  /*3b10*/  FADD.FTZ R6, R44, R13 ;  /* 0x0000000d2c067221 */ /* 0x010fce0000010000 */
[----:B------:R-:W4:Y:S01]  /*3b20*/  MUFU.EX2 R47, R47 ;  /* 0x0000002f002f7308 */ /* 0x000f220000000800 */
[----:B-----5:R-:W-:-:S07]  /*3b30*/  FADD.FTZ R10, R46, R11 ;  /* 0x0000000b2e0a7221 */ /* 0x020fce0000010000 */
[----:B------:R-:W-:Y:S01]  /*3b40*/  MUFU.EX2 R48, R48 ;  /* 0x0000003000307308 */ /* 0x000fe20000000800 */
[C---:B---3--:R-:W-:Y:S01]  /*3b50*/  F2FP.F16.F32.PACK_AB R162, R45.reuse, R44 ;  /* 0x0000002c2da2723e */ /* 0x048fe200000000ff */
[----:B------:R-:W-:-:S06]  /*3b60*/  FADD.FTZ R45, R45, R6 ;  /* 0x000000062d2d7221 */ /* 0x000fcc0000010000 */
[----:B------:R-:W3:Y:S01]  /*3b70*/  MUFU.EX2 R49, R49 ;  /* 0x0000003100317308 */ /* 0x000ee20000000800 */
[C---:B----4-:R-:W-:Y:S01]  /*3b80*/  F2FP.F16.F32.PACK_AB R163, R47.reuse, R46 ;  /* 0x0000002e2fa3723e */ /* 0x050fe200000000ff */
[----:B------:R-:W-:-:S04]  /*3b90*/  FADD.FTZ R47, R47, R10 ;  /* 0x0000000a2f2f7221 */ /* 0x000fc80000010000 */
[----:B------:R0:W-:Y:S02]  /*3ba0*/  STSM.16.M88.4 [R184], R160 ;  /* 0x000000a0b8007844 */ /* 0x0001e40000000200 */
[----:B------:R-:W-:Y:S08]  /*3bb0*/  MUFU.EX2 R50, R50 ;  /* 0x0000003200327308 */ /* 0x000ff00000000800 */
[----:B------:R-:W4:Y:S01]  /*3bc0*/  MUFU.EX2 R51, R51 ;  /* 0x0000003300337308 */ /* 0x000f220000000800 */
[----:B---3--:R-:W-:Y:S01]  /*3bd0*/  F2FP.F16.F32.PACK_AB R164, R49, R48 ;  /* 0x0000003031a4723e */ /* 0x008fe200000000ff */
[----:B------:R-:W-:-:S04]  /*3be0*/  FADD.FTZ R48, R48, R45 ;  /* 0x0000002d30307221 */ /* 0x000fc80000010000 */
[----:B------:R-:W-:Y:S02]  /*3bf0*/  FADD.FTZ R49, R49, R48 ;  /* 0x0000003031317221 */ /* 0x000fe40000010000 */
[----:B------:R-:W3:Y:S08]  /*3c00*/  MUFU.EX2 R52, R52 ;  /* 0x0000003400347308 */ /* 0x000ef00000000800 */
[----:B------:R-:W5:Y:S01]  /*3c10*/  MUFU.EX2 R9, R9 ;  /* 0x0000000900097308 */ /* 0x000f620000000800 */
[----:B----4-:R-:W-:Y:S01]  /*3c20*/  F2FP.F16.F32.PACK_AB R165, R51, R50 ;  /* 0x0000003233a5723e */ /* 0x010fe200000000ff */
[----:B------:R-:W-:-:S04]  /*3c30*/  FADD.FTZ R50, R50, R47 ;  /* 0x0000002f32327221 */ /* 0x000fc80000010000 */
[----:B------:R-:W-:Y:S02]  /*3c40*/  FADD.FTZ R51, R51, R50 ;  /* 0x0000003233337221 */ /* 0x000fe40000010000 */
[----:B------:R-:W-:Y:S01]  /*3c50*/  MUFU.EX2 R54, R54 ;  /* 0x0000003600367308 */ /* 0x000fe20000000800 */
[----:B---3--:R-:W-:-:S07]  /*3c60*/  FADD.FTZ R6, R52, R49 ;  /* 0x0000003134067221 */ /* 0x008fce0000010000 */
[----:B------:R-:W3:Y:S01]  /*3c70*/  MUFU.EX2 R5, R5 ;  /* 0x0000000500057308 */ /* 0x000ee20000000800 */
[C---:B-----5:R-:W-:Y:S01]  /*3c80*/  F2FP.F16.F32.PACK_AB R166, R9.reuse, R52 ;  /* 0x0000003409a6723e */ /* 0x060fe200000000ff */
[----:B------:R-:W-:Y:S01]  /*3c90*/  FADD.FTZ R6, R9, R6 ;  /* 0x0000000609067221 */ /* 0x000fe20000010000 */
[----:B---3--:R-:W-:Y:S01]  /*3ca0*/  F2FP.F16.F32.PACK_AB R167, R5, R54 ;  /* 0x0000003605a7723e */ /* 0x008fe200000000ff */
[----:B------:R-:W-:-:S04]  /*3cb0*/  FADD.FTZ R54, R54, R51 ;  /* 0x0000003336367221 */ /* 0x000fc80000010000 */
[----:B------:R0:W-:Y:S01]  /*3cc0*/  STSM.16.M88.4 [R23], R164 ;  /* 0x000000a417007844 */ /* 0x0001e20000000200 */
[----:B------:R-:W-:Y:S01]  /*3cd0*/  FADD.FTZ R5, R5, R54 ;  /* 0x0000003605057221 */ /* 0x000fe20000010000 */
[----:B------:R-:W-:Y:S06]  /*3ce0*/  @!P0 BRA `(.L_x_26) ;  /* 0x0000000000048947 */ /* 0x000fec0003800000 */
[----:B------:R-:W-:Y:S01]  /*3cf0*/  BPT.TRAP 0x1 ;  /* 0x000000040000795c */ /* 0x000fe20000300000 */
.L_x_26:
[----:B------:R3:W4:Y:S01]  /*3d00*/  SYNCS.PHASECHK.TRANS64.TRYWAIT P1, [R7+URZ+0x28c50], R8 ;  /* 0x028c5008070075a7 */ /* 0x000722000802017f */
[----:B------:R-:W-:Y:S05]  /*3d10*/  @!P0 BRA `(.L_x_27) ;  /* 0x0000000000048947 */ /* 0x000fea0003800000 */
[----:B------:R-:W-:Y:S01]  /*3d20*/  BPT.TRAP 0x1 ;  /* 0x000000040000795c */ /* 0x000fe20000300000 */
.L_x_27:
[----:B------:R-:W-:Y:S01]  /*3d30*/  ULOP3.LUT UR52, UR52, 0x2000000, URZ, 0xfc, !UPT ;  /* 0x0200000034347892 */ /* 0x000fe2000f8efc3f */
[----:B----4-:R-:W-:Y:S11]  /*3d40*/  @P1 BRA `(.L_x_28) ;  /* 0x0000000000081947 */ /* 0x010ff60003800000 */
[----:B------:R-:W4:Y:S02]  /*3d50*/  SYNCS.PHASECHK.TRANS64.TRYWAIT P1, [R7+URZ+0x28c50], R8 ;  /* 0x028c5008070075a7 */ /* 0x000f24000802017f */
[----:B----4-:R-:W-:Y:S05]  /*3d60*/  @!P1 BRA `(.L_x_29) ;  /* 0x0000008400b09947 */ /* 0x010fea0003800000 */
.L_x_28:
[----:B------:R-:W-:Y:S01]  /*3d70*/  ULEA UR10, UR47, UR52, 0xc ;  /* 0x000000342f0a7291 */ /* 0x000fe2000f8e603f */
[----:B------:R-:W-:Y:S01]  /*3d80*/  WARPGROUP.ARRIVE ;  /* 0x00000000000079c5 */ /* 0x000fe20000000000 */
[----:B------:R-:W-:-:S05]  /*3d90*/  UMOV UR7, 0x40000040 ;  /* 0x4000004000077882 */ /* 0x000fca0000000000 */
[----:B------:R-:W-:Y:S02]  /*3da0*/  UMOV UR6, UR10 ;  /* 0x0000000a00067c82 */ /* 0x000fe40008000000 */
[----:B------:R-:W-:Y:S01]  /*3db0*/  HGMMA.64x256x16.F32 R24, R152, gdesc[UR4].tnspB, RZ, !UPT, gsb0 ;  /* 0x43e0000498187df0 */ /* 0x000fe2000c0008ff */
[----:B------:R-:W-:Y:S01]  /*3dc0*/  UIADD3 UR6, UR10, 0x80, URZ ;  /* 0x000000800a067890 */ /* 0x000fe2000fffe03f */
[----:B------:R-:W-:Y:S01]  /*3dd0*/  UMOV UR7, 0x40000040 ;  /* 0x4000004000077882 */ /* 0x000fe20000000000 */
[----:B------:R-:W-:Y:S02]  /*3de0*/  WARPGROUP.DEPBAR.LE gsb0, 0x0 ;  /* 0x00008000000079c5 */ /* 0x000fe40000010000 */
[----:B------:R-:W-:-:S15]  /*3df0*/  WARPGROUP.ARRIVE ;  /* 0x00000000000079c5 */ /* 0x000fde0000000000 */
[----:B------:R-:W-:-:S08]  /*3e00*/  NOP ;  /* 0x0000000000007918 */ /* 0x000fd00000000000 */
[----:B------:R-:W-:Y:S01]  /*3e10*/  HGMMA.64x256x16.F32 R24, R156, gdesc[UR4].tnspB, R24, gsb0 ;  /* 0x43e000049c187df0 */ /* 0x000fe20008000818 */
        /* <DEDUP_REMOVED lines=11> */
[----:B------:R-:W-:Y:S03]  /*3ed0*/  HGMMA.64x256x16.F32 R24, R164, gdesc[UR4].tnspB, R24, gsb0 ;  /* 0x43e00004a4187df0 */ /* 0x000fe60008000818 */
[----:B------:R-:W-:Y:S02]  /*3ee0*/  WARPGROUP.DEPBAR.LE gsb0, 0x0 ;  /* 0x00008000000079c5 */ /* 0x000fe40000010000 */
[----:B------:R-:W-:Y:S01]  /*3ef0*/  @!PT LDS RZ, [RZ] ;  /* 0x00000000fffff984 */ /* 0x000fe20000000800 */
[----:B------:R-:W-:Y:S01]  /*3f00*/  @!PT LDS RZ, [RZ] ;  /* 0x00000000fffff984 */ /* 0x000fe20000000800 */
[----:B------:R-:W-:Y:S01]  /*3f10*/  @!PT LDS RZ, [RZ] ;  /* 0x00000000fffff984 */ /* 0x000fe20000000800 */
[----:B------:R-:W-:Y:S01]  /*3f20*/  @!PT LDS RZ, [RZ] ;  /* 0x00000000fffff984 */ /* 0x000fe20000000800 */
[----:B------:R5:W-:Y:S06]  /*3f30*/  MEMBAR.ALL.CTA ;  /* 0x0000000000007992 */ /* 0x000bec0000008000 */
[----:B-----5:R-:W5:Y:S02]  /*3f40*/  FENCE.VIEW.ASYNC.S ;  /* 0x00000000000073c6 */ /* 0x020f640000000000 */
[----:B-----5:R-:W-:Y:S01]  /*3f50*/  NOP ;  /* 0x0000000000007918 */ /* 0x020fe20000000000 */
[----:B------:R-:W-:Y:S06]  /*3f60*/  BAR.ARV 0xe, 0x100 ;  /* 0x0384000000007b1d */ /* 0x000fec0000002000 */
[----:B------:R-:W-:Y:S05]  /*3f70*/  @!P0 BRA `(.L_x_30) ;  /* 0x0000000000048947 */ /* 0x000fea0003800000 */
[----:B------:R-:W-:Y:S01]  /*3f80*/  BPT.TRAP 0x1 ;  /* 0x000000040000795c */ /* 0x000fe20000300000 */
.L_x_30:
[----:B------:R-:W-:Y:S01]  /*3f90*/  R2UR UR6, R7 ;  /* 0x00000000070672ca */ /* 0x000fe200000e0000 */
[----:B------:R-:W-:-:S06]  /*3fa0*/  UISETP.GE.AND UP0, UPT, UR49, 0x41, UPT ;  /* 0x000000413100788c */ /* 0x000fcc000bf06270 */
[----:B------:R-:W-:-:S06]  /*3fb0*/  PLOP3.LUT P1, PT, PT, PT, UP0, 0x80, 0x0 ;  /* 0x000000000000781c */ /* 0x000fcc0003f2f008 */
[----:B------:R-:W-:-:S04]  /*3fc0*/  UIADD3 UR6, UR6, 0x28c60, URZ ;  /* 0x00028c6006067890 */ /* 0x000fc8000fffe03f */
[----:B------:R-:W-:-:S09]  /*3fd0*/  UPRMT UR6, UR39, 0x654, UR6 ;  /* 0x0000065427067896 */ /* 0x000fd20008000006 */
[----:B------:R-:W-:Y:S01]  /*3fe0*/  SYNCS.ARRIVE.TRANS64.RED.A1T0 RZ, [UR6], RZ ;  /* 0x000000ffffff79a7 */ /* 0x000fe20008100406 */
[----:B------:R-:W-:Y:S05]  /*3ff0*/  @!P1 BRA `(.L_x_31) ;  /* 0x0000001800509947 */ /* 0x000fea0003800000 */
[----:B------:R-:W-:Y:S01]  /*4000*/  IMAD.MOV.U32 R9, RZ, RZ, R3 ;  /* 0x000000ffff097224 */ /* 0x000fe200078e0003 */
[----:B------:R-:W-:Y:S01]  /*4010*/  UIADD3 UR48, UR48, -0x2, URZ ;  /* 0xfffffffe30307890 */ /* 0x000fe2000fffe03f */
[----:B-1234-:R-:W-:Y:S01]  /*4020*/  IMAD.MOV.U32 R7, RZ, RZ, R0 ;  /* 0x000000ffff077224 */ /* 0x01efe200078e0000 */
[----:B------:R-:W-:Y:S01]  /*4030*/  UMOV UR22, UR47 ;  /* 0x0000002f00167c82 */ /* 0x000fe20008000000 */
[----:B------:R-:W-:-:S09]  /*4040*/  ULDC UR20, c[0x0][0x988] ;  /* 0x0002620000147ab9 */ /* 0x000fd20000000800 */
.L_x_42:
[----:B------:R-:W-:Y:S01]  /*4050*/  UIADD3 UR47, UR22, 0x1, URZ ;  /* 0x00000001162f7890 */ /* 0x000fe2000fffe03f */
[----:B------:R-:W-:Y:S01]  /*4060*/  IMAD.U32 R0, RZ, RZ, UR48 ;  /* 0x00000030ff007e24 */ /* 0x000fe2000f8e00ff */
[----:B------:R-:W-:Y:S02]  /*4070*/  UIADD3 UR48, UR48, -0x1, URZ ;  /* 0xffffffff30307890 */ /* 0x000fe4000fffe03f */
[----:B------:R-:W-:Y:S02]  /*4080*/  UISETP.NE.AND UP0, UPT, UR47, 0x2, UPT ;  /* 0x000000022f00788c */ /* 0x000fe4000bf05270 */
[----:B------:R-:W-:Y:S02]  /*4090*/  ISETP.GT.AND P1, PT, R0, RZ, PT ;  /* 0x000000ff0000720c */ /* 0x000fe40003f24270 */
[----:B------:R-:W-:Y:S02]  /*40a0*/  USEL UR6, URZ, 0x1, UP0 ;  /* 0x000000013f067887 */ /* 0x000fe40008000000 */
[----:B------:R-:W-:-:S02]  /*40b0*/  USEL UR47, UR47, URZ, UP0 ;  /* 0x0000003f2f2f7287 */ /* 0x000fc40008000000 */
[----:B------:R-:W-:Y:S01]  /*40c0*/  ULOP3.LUT UR37, UR37, UR6, URZ, 0x3c, !UPT ;  /* 0x0000000625257292 */ /* 0x000fe2000f8e3c3f */
[----:B012---:R-:W-:Y:S11]  /*40d0*/  @!P0 BRA `(.L_x_32) ;  /* 0x0000000000048947 */ /* 0x007ff60003800000 */
[----:B------:R-:W-:Y:S01]  /*40e0*/  BPT.TRAP 0x1 ;  /* 0x000000040000795c */ /* 0x000fe20000300000 */
.L_x_32:
[----:B------:R-:W-:Y:S01]  /*40f0*/  ULEA UR21, UR47, UR42, 0x3 ;  /* 0x0000002a2f157291 */ /* 0x000fe2000f8e183f */
[----:B------:R-:W-:-:S05]  /*4100*/  IMAD.U32 R8, RZ, RZ, UR37 ;  /* 0x00000025ff087e24 */ /* 0x000fca000f8e00ff */
[----:B------:R-:W-:-:S04]  /*4110*/  SHF.L.U32 R8, R8, 0x1f, RZ ;  /* 0x0000001f08087819 */ /* 0x000fc800000006ff */
[----:B------:R1:W2:Y:S01]  /*4120*/  SYNCS.PHASECHK.TRANS64.TRYWAIT P2, [UR21+0x28c30], R8 ;  /* 0x028c3008ff0075a7 */ /* 0x0002a20008040155 */
[----:B------:R-:W-:Y:S05]  /*4130*/  @!P0 BRA `(.L_x_33) ;  /* 0x0000000000048947 */ /* 0x000fea0003800000 */
[----:B------:R-:W-:Y:S01]  /*4140*/  BPT.TRAP 0x1 ;  /* 0x000000040000795c */ /* 0x000fe20000300000 */
.L_x_33:
[----:B--2---:R-:W-:Y:S05]  /*4150*/  @P2 BRA `(.L_x_34) ;  /* 0x0000000000082947 */ /* 0x004fea0003800000 */
[----:B------:R-:W2:Y:S02]  /*4160*/  SYNCS.PHASECHK.TRANS64.TRYWAIT P2, [UR21+0x28c30], R8 ;  /* 0x028c3008ff0075a7 */ /* 0x000ea40008040155 */
[----:B--2---:R-:W-:Y:S05]  /*4170*/  @!P2 BRA `(.L_x_35) ;  /* 0x0000008000c0a947 */ /* 0x004fea0003800000 */
.L_x_34:
[----:B------:R-:W-:Y:S01]  /*4180*/  R2UR UR18, R4 ;  /* 0x00000000041272ca */ /* 0x000fe200000e0000 */
[----:B------:R-:W-:Y:S01]  /*4190*/  UIADD3 UR6, UR42, 0x20400, URZ ;  /* 0x000204002a067890 */ /* 0x000fe2000fffe03f */
[----:B0-----:R-:W-:Y:S01]  /*41a0*/  WARPGROUP.ARRIVE ;  /* 0x00000000000079c5 */ /* 0x001fe20000000000 */
        /* <DEDUP_REMOVED lines=10> */
[----:B------:R-:W-:Y:S02]  /*4250*/  UIADD3 UR10, UR18, 0x4, URZ ;  /* 0x00000004120a7890 */ /* 0x000fe4000fffe03f */
[----:B------:R-:W-:-:S03]  /*4260*/  UIADD3 UR14, UR18, 0x6, URZ ;  /* 0x00000006120e7890 */ /* 0x000fc6000fffe03f */
[----:B------:R-:W-:Y:S03]  /*4270*/  HGMMA.64x64x16.F32 R152, gdesc[UR16], RZ, !UPT, gsb0 ;  /* 0x00e00000109879f0 */ /* 0x000fe6000c0008ff */
        /* <DEDUP_REMOVED lines=12> */
.L_x_36:
[----:B------:R-:W-:Y:S01]  /*4340*/  FMNMX.FTZ R0, R152, R7, !PT ;  /* 0x0000000798007209 */ /* 0x000fe20007810000 */
[----:B------:R-:W-:-:S03]  /*4350*/  UIADD3 UR6, UR21, 0x28c40, URZ ;  /* 0x00028c4015067890 */ /* 0x000fc6000fffe03f */
[----:B--2---:R-:W-:Y:S01]  /*4360*/  FMNMX.FTZ R3, R153, R0, !PT ;  /* 0x0000000099037209 */ /* 0x004fe20007810000 */
[----:B------:R-:W-:-:S03]  /*4370*/  UPRMT UR6, UR39, 0x654, UR6 ;  /* 0x0000065427067896 */ /* 0x000fc60008000006 */
[----:B------:R-:W-:-:S04]  /*4380*/  FMNMX.FTZ R0, R156, R3, !PT ;  /* 0x000000039c007209 */ /* 0x000fc80007810000 */
[----:B------:R-:W-:Y:S02]  /*4390*/  FMNMX.FTZ R3, R157, R0, !PT ;  /* 0x000000009d037209 */ /* 0x000fe40007810000 */
[----:B------:R-:W-:Y:S02]  /*43a0*/  SYNCS.ARRIVE.TRANS64.RED.A1T0 RZ, [UR6], RZ ;  /* 0x000000ffffff79a7 */ /* 0x000fe40008100406 */
[----:B------:R-:W-:-:S04]  /*43b0*/  FMNMX.FTZ R0, R160, R3, !PT ;  /* 0x00000003a0007209 */ /* 0x000fc80007810000 */
        /* <DEDUP_REMOVED lines=10> */
[----:B------:R-:W-:-:S05]  /*4460*/  FMNMX.FTZ R11, R181, R0, !PT ;  /* 0x00000000b50b7209 */ /* 0x000fca0007810000 */
[----:B------:R-:W0:Y:S02]  /*4470*/  SHFL.BFLY PT, R0, R11, 0x2, 0x1f ;  /* 0x0c401f000b007f89 */ /* 0x000e2400000e0000 */
        /* <DEDUP_REMOVED lines=10> */
[----:B------:R-:W-:-:S03]  /*4520*/  FMNMX.FTZ R3, R167, R10, !PT ;  /* 0x0000000aa7037209 */ /* 0x000fc60007810000 */
[----:B------:R-:W-:Y:S01]  /*4530*/  FMUL.FTZ R190, R0, UR20 ;  /* 0x0000001400be7c20 */ /* 0x000fe20008410000 */
[----:B------:R-:W-:Y:S01]  /*4540*/  FMNMX.FTZ R10, R170, R3, !PT ;  /* 0x00000003aa0a7209 */ /* 0x000fe20007810000 */
[----:B------:R-:W-:Y:S02]  /*4550*/  FADD.FTZ R7, -R0, R7 ;  /* 0x0000000700077221 */ /* 0x000fe40000010100 */
[--C-:B------:R-:W-:Y:S01]  /*4560*/  FFMA.FTZ R11, R153, UR20, -R190.reuse ;  /* 0x00000014990b7c23 */ /* 0x100fe200080108be */
[----:B------:R-:W-:Y:S01]  /*4570*/  FMNMX.FTZ R3, R171, R10, !PT ;  /* 0x0000000aab037209 */ /* 0x000fe20007810000 */
[--C-:B------:R-:W-:Y:S01]  /*4580*/  FFMA.FTZ R21, R157, UR20, -R190.reuse ;  /* 0x000000149d157c23 */ /* 0x100fe200080108be */
[--C-:B------:R-:W-:Y:S01]  /*4590*/  FFMA.FTZ R13, R156, UR20, -R190.reuse ;  /* 0x000000149c0d7c23 */ /* 0x100fe200080108be */
[--C-:B------:R-:W-:Y:S01]  /*45a0*/  FFMA.FTZ R156, R160, UR20, -R190.reuse ;  /* 0x00000014a09c7c23 */ /* 0x100fe200080108be */
[----:B------:R-:W-:Y:S01]  /*45b0*/  FMNMX.FTZ R10, R174, R3, !PT ;  /* 0x00000003ae0a7209 */ /* 0x000fe20007810000 */
[--C-:B------:R-:W-:Y:S01]  /*45c0*/  FFMA.FTZ R160, R168, UR20, -R190.reuse ;  /* 0x00000014a8a07c23 */ /* 0x100fe200080108be */
[----:B------:R-:W-:Y:S01]  /*45d0*/  FMUL.FTZ R7, R7, UR20 ;  /* 0x0000001407077c20 */ /* 0x000fe20008410000 */
        /* <DEDUP_REMOVED lines=8> */
[----:B------:R-:W-:Y:S01]  /*4660*/  FFMA.FTZ R181, R181, UR20, -R190 ;  /* 0x00000014b5b57c23 */ /* 0x000fe200080108be */
[----:B------:R-:W-:Y:S01]  /*4670*/  FMNMX.FTZ R3, R179, R10, !PT ;  /* 0x0000000ab3037209 */ /* 0x000fe20007810000 */
[----:B------:R-:W0:Y:S03]  /*4680*/  MUFU.EX2 R7, R7 ;  /* 0x0000000700077308 */ /* 0x000e260000000800 */
[----:B------:R-:W-:-:S04]  /*4690*/  FMNMX.FTZ R12, R182, R3, !PT ;  /* 0x00000003b60c7209 */ /* 0x000fc80007810000 */
[----:B------:R-:W-:Y:S01]  /*46a0*/  FMNMX.FTZ R3, R183, R12, !PT ;  /* 0x0000000cb7037209 */ /* 0x000fe20007810000 */
[----:B------:R-:W2:Y:S01]  /*46b0*/  MUFU.EX2 R152, R152 ;  /* 0x0000009800987308 */ /* 0x000ea20000000800 */
[--C-:B------:R-:W-:Y:S01]  /*46c0*/  FFMA.FTZ R12, R164, UR20, -R190.reuse ;  /* 0x00000014a40c7c23 */ /* 0x100fe200080108be */
[--C-:B------:R-:W-:Y:S02]  /*46d0*/  FFMA.FTZ R164, R176, UR20, -R190.reuse ;  /* 0x00000014b0a47c23 */ /* 0x100fe400080108be */
[----:B------:R-:W3:Y:S04]  /*46e0*/  SHFL.BFLY PT, R14, R3, 0x2, 0x1f ;  /* 0x0c401f00030e7f89 */ /* 0x000ee800000e0000 */
[----:B------:R4:W5:Y:S01]  /*46f0*/  MUFU.EX2 R10, R13 ;  /* 0x0000000d000a7308 */ /* 0x0009620000000800 */
[-C--:B0-----:R-:W-:Y:S01]  /*4700*/  FMUL.FTZ R24, R24, R7.reuse ;  /* 0x0000000718187220 */ /* 0x081fe20000410000 */
[-C--:B------:R-:W-:Y:S01]  /*4710*/  FMUL.FTZ R25, R25, R7.reuse ;  /* 0x0000000719197220 */ /* 0x080fe20000410000 */
[-C--:B------:R-:W-:Y:S01]  /*4720*/  FMUL.FTZ R28, R28, R7.reuse ;  /* 0x000000071c1c7220 */ /* 0x080fe20000410000 */
[-C--:B------:R-:W-:Y:S01]  /*4730*/  FMUL.FTZ R29, R29, R7.reuse ;  /* 0x000000071d1d7220 */ /* 0x080fe20000410000 */
[-C--:B------:R-:W-:Y:S01]  /*4740*/  FMUL.FTZ R32, R32, R7.reuse ;  /* 0x0000000720207220 */ /* 0x080fe20000410000 */
[-C--:B------:R-:W-:Y:S01]  /*4750*/  FMUL.FTZ R33, R33, R7.reuse ;  /* 0x0000000721217220 */ /* 0x080fe20000410000 */
[-C--:B------:R-:W-:Y:S01]  /*4760*/  FMUL.FTZ R36, R36, R7.reuse ;  /* 0x0000000724247220 */ /* 0x080fe20000410000 */
[----:B------:R-:W0:Y:S01]  /*4770*/  MUFU.EX2 R21, R21 ;  /* 0x0000001500157308 */ /* 0x000e220000000800 */
[--C-:B----4-:R-:W-:Y:S01]  /*4780*/  FFMA.FTZ R13, R165, UR20, -R190.reuse ;  /* 0x00000014a50d7c23 */ /* 0x110fe200080108be */
[--C-:B------:R-:W-:Y:S01]  /*4790*/  FFMA.FTZ R165, R173, UR20, -R190.reuse ;  /* 0x00000014ada57c23 */ /* 0x100fe200080108be */
[-C--:B------:R-:W-:Y:S01]  /*47a0*/  FMUL.FTZ R37, R37, R7.reuse ;  /* 0x0000000725257220 */ /* 0x080fe20000410000 */
[-C--:B------:R-:W-:Y:S01]  /*47b0*/  FMUL.FTZ R40, R40, R7.reuse ;  /* 0x0000000728287220 */ /* 0x080fe20000410000 */
[-C--:B------:R-:W-:Y:S01]  /*47c0*/  FMUL.FTZ R41, R41, R7.reuse ;  /* 0x0000000729297220 */ /* 0x080fe20000410000 */
[-C--:B------:R-:W-:Y:S01]  /*47d0*/  FMUL.FTZ R44, R44, R7.reuse ;  /* 0x000000072c2c7220 */ /* 0x080fe20000410000 */
[-C--:B------:R-:W-:Y:S01]  /*47e0*/  FMUL.FTZ R45, R45, R7.reuse ;  /* 0x000000072d2d7220 */ /* 0x080fe20000410000 */
[----:B------:R-:W-:Y:S01]  /*47f0*/  MUFU.EX2 R156, R156 ;  /* 0x0000009c009c7308 */ /* 0x000fe20000000800 */
[-C--:B------:R-:W-:Y:S01]  /*4800*/  FMUL.FTZ R48, R48, R7.reuse ;  /* 0x0000000730307220 */ /* 0x080fe20000410000 */
[-C--:B------:R-:W-:Y:S01]  /*4810*/  FMUL.FTZ R49, R49, R7.reuse ;  /* 0x0000000731317220 */ /* 0x080fe20000410000 */
[-C--:B------:R-:W-:Y:S01]  /*4820*/  FMUL.FTZ R52, R52, R7.reuse ;  /* 0x0000000734347220 */ /* 0x080fe20000410000 */
[----:B---3--:R-:W-:Y:S01]  /*4830*/  FMNMX.FTZ R20, R3, R14, !PT ;  /* 0x0000000e03147209 */ /* 0x008fe20007810000 */
[----:B------:R-:W-:Y:S01]  /*4840*/  FFMA.FTZ R14, R172, UR20, -R190 ;  /* 0x00000014ac0e7c23 */ /* 0x000fe200080108be */
[-C--:B------:R-:W-:Y:S01]  /*4850*/  FMUL.FTZ R53, R53, R7.reuse ;  /* 0x0000000735357220 */ /* 0x080fe20000410000 */
[-C--:B------:R-:W-:Y:S01]  /*4860*/  FMUL.FTZ R56, R56, R7.reuse ;  /* 0x0000000738387220 */ /* 0x080fe20000410000 */
[----:B------:R-:W-:Y:S01]  /*4870*/  MUFU.EX2 R15, R15 ;  /* 0x0000000f000f7308 */ /* 0x000fe20000000800 */
[----:B------:R-:W3:Y:S01]  /*4880*/  SHFL.BFLY PT, R3, R20, 0x1, 0x1f ;  /* 0x0c201f0014037f89 */ /* 0x000ee200000e0000 */
[-C--:B------:R-:W-:Y:S01]  /*4890*/  FMUL.FTZ R57, R57, R7.reuse ;  /* 0x0000000739397220 */ /* 0x080fe20000410000 */
        /* <DEDUP_REMOVED lines=20> */
[----:B------:R-:W-:Y:S01]  /*49e0*/  FMUL.FTZ R96, R96, R7 ;  /* 0x0000000760607220 */ /* 0x000fe20000410000 */
[----:B------:R-:W-:Y:S01]  /*49f0*/  MUFU.EX2 R160, R160 ;  /* 0x000000a000a07308 */ /* 0x000fe20000000800 */
[----:B---3--:R-:W-:Y:S01]  /*4a00*/  FMNMX.FTZ R3, R20, R3, !PT ;  /* 0x0000000314037209 */ /* 0x008fe20007810000 */
[-C--:B------:R-:W-:Y:S01]  /*4a10*/  FMUL.FTZ R97, R97, R7.reuse ;  /* 0x0000000761617220 */ /* 0x080fe20000410000 */
[-C--:B------:R-:W-:Y:S01]  /*4a20*/  FMUL.FTZ R100, R100, R7.reuse ;  /* 0x0000000764647220 */ /* 0x080fe20000410000 */
[-C--:B------:R-:W-:Y:S01]  /*4a30*/  FMUL.FTZ R101, R101, R7.reuse ;  /* 0x0000000765657220 */ /* 0x080fe20000410000 */
[-C--:B------:R-:W-:Y:S01]  /*4a40*/  FMUL.FTZ R104, R104, R7.reuse ;  /* 0x0000000768687220 */ /* 0x080fe20000410000 */
[C---:B------:R-:W-:Y:S01]  /*4a50*/  FADD.FTZ R153, -R3.reuse, R9 ;  /* 0x0000000903997221 */ /* 0x040fe20000010100 */
[----:B------:R-:W-:Y:S01]  /*4a60*/  FMUL.FTZ R157, R3, UR20 ;  /* 0x00000014039d7c20 */ /* 0x000fe20008410000 */
[----:B------:R-:W-:Y:S01]  /*4a70*/  MUFU.EX2 R20, R180 ;  /* 0x000000b400147308 */ /* 0x000fe20000000800 */
[----:B------:R-:W-:Y:S01]  /*4a80*/  FMUL.FTZ R105, R105, R7 ;  /* 0x0000000769697220 */ /* 0x000fe20000410000 */
[----:B------:R-:W-:Y:S01]  /*4a90*/  FMUL.FTZ R168, R153, UR20 ;  /* 0x0000001499a87c20 */ /* 0x000fe20008410000 */
[--C-:B------:R-:W-:Y:S01]  /*4aa0*/  FFMA.FTZ R153, R154, UR20, -R157.reuse ;  /* 0x000000149a997c23 */ /* 0x100fe2000801089d */
[----:B------:R-:W-:Y:S01]  /*4ab0*/  FFMA.FTZ R172, R155, UR20, -R157 ;  /* 0x000000149bac7c23 */ /* 0x000fe2000801089d */
[----:B------:R-:W-:-:S02]  /*4ac0*/  IMAD.MOV R154, RZ, RZ, -R18 ;  /* 0x000000ffff9a7224 */ /* 0x000fc400078e0a12 */
[--C-:B------:R-:W-:Y:S01]  /*4ad0*/  FFMA.FTZ R155, R158, UR20, -R157.reuse ;  /* 0x000000149e9b7c23 */ /* 0x100fe2000801089d */
[--C-:B------:R-:W-:Y:S01]  /*4ae0*/  FFMA.FTZ R176, R159, UR20, -R157.reuse ;  /* 0x000000149fb07c23 */ /* 0x100fe2000801089d */
[----:B------:R-:W-:Y:S01]  /*4af0*/  MUFU.EX2 R168, R168 ;  /* 0x000000a800a87308 */ /* 0x000fe20000000800 */
[--C-:B------:R-:W-:Y:S01]  /*4b00*/  FFMA.FTZ R158, R162, UR20, -R157.reuse ;  /* 0x00000014a29e7c23 */ /* 0x100fe2000801089d */
[----:B------:R-:W-:Y:S01]  /*4b10*/  ISETP.NE.AND P2, PT, R17, R154, PT ;  /* 0x0000009a1100720c */ /* 0x000fe20003f45270 */
[--C-:B------:R-:W-:Y:S01]  /*4b20*/  FFMA.FTZ R162, R167, UR20, -R157.reuse ;  /* 0x00000014a7a27c23 */ /* 0x100fe2000801089d */
[--C-:B------:R-:W-:Y:S01]  /*4b30*/  FFMA.FTZ R167, R171, UR20, -R157.reuse ;  /* 0x00000014aba77c23 */ /* 0x100fe2000801089d */
[----:B------:R-:W-:Y:S01]  /*4b40*/  MOV R171, UR22 ;  /* 0x0000001600ab7c02 */ /* 0x000fe20008000f00 */
[--C-:B------:R-:W-:Y:S01]  /*4b50*/  FFMA.FTZ R163, R163, UR20, -R157.reuse ;  /* 0x00000014a3a37c23 */ /* 0x100fe2000801089d */
[--C-:B------:R-:W-:Y:S01]  /*4b60*/  FFMA.FTZ R159, R166, UR20, -R157.reuse ;  /* 0x00000014a69f7c23 */ /* 0x100fe2000801089d */
[----:B------:R-:W3:Y:S01]  /*4b70*/  MUFU.EX2 R153, R153 ;  /* 0x0000009900997308 */ /* 0x000ee20000000800 */
[--C-:B------:R-:W-:Y:S01]  /*4b80*/  FFMA.FTZ R166, R170, UR20, -R157.reuse ;  /* 0x00000014aaa67c23 */ /* 0x100fe2000801089d */
[----:B--2---:R-:W-:Y:S01]  /*4b90*/  FFMA.FTZ R170, R7, R6, R152 ;  /* 0x0000000607aa7223 */ /* 0x004fe20000010098 */
[--C-:B------:R-:W-:Y:S01]  /*4ba0*/  FFMA.FTZ R174, R174, UR20, -R157.reuse ;  /* 0x00000014aeae7c23 */ /* 0x100fe2000801089d */
[--C-:B------:R-:W-:Y:S01]  /*4bb0*/  FFMA.FTZ R6, R175, UR20, -R157.reuse ;  /* 0x00000014af067c23 */ /* 0x100fe2000801089d */
[--C-:B------:R-:W-:Y:S01]  /*4bc0*/  FFMA.FTZ R179, R179, UR20, -R157.reuse ;  /* 0x00000014b3b37c23 */ /* 0x100fe2000801089d */
[----:B------:R-:W-:Y:S01]  /*4bd0*/  FADD.FTZ R173, R11, R170 ;  /* 0x000000aa0bad7221 */ /* 0x000fe20000010000 */
[----:B------:R-:W-:Y:S01]  /*4be0*/  @!P2 IMAD R154, R171, 0x40, R2 ;  /* 0x00000040ab9aa824 */ /* 0x000fe200078e0202 */
[----:B------:R-:W2:Y:S01]  /*4bf0*/  MUFU.EX2 R172, R172 ;  /* 0x000000ac00ac7308 */ /* 0x000ea20000000800 */
[----:B------:R-:W-:Y:S01]  /*4c00*/  FFMA.FTZ R170, R178, UR20, -R157 ;  /* 0x00000014b2aa7c23 */ /* 0x000fe2000801089d */
[----:B-----5:R-:W-:Y:S01]  /*4c10*/  FADD.FTZ R178, R10, R173 ;  /* 0x000000ad0ab27221 */ /* 0x020fe20000010000 */
[--C-:B------:R-:W-:Y:S01]  /*4c20*/  FFMA.FTZ R182, R182, UR20, -R157.reuse ;  /* 0x00000014b6b67c23 */ /* 0x100fe2000801089d */
[----:B------:R-:W-:Y:S01]  /*4c30*/  FFMA.FTZ R183, R183, UR20, -R157 ;  /* 0x00000014b7b77c23 */ /* 0x000fe2000801089d */
[----:B------:R-:W-:Y:S01]  /*4c40*/  @!P2 LEA R157, R154, UR42, 0x2 ;  /* 0x0000002a9a9dac11 */ /* 0x000fe2000f8e10ff */
[----:B0-----:R-:W-:Y:S01]  /*4c50*/  FADD.FTZ R173, R21, R178 ;  /* 0x000000b215ad7221 */ /* 0x001fe20000010000 */
[----:B------:R-:W-:Y:S01]  /*4c60*/  F2FP.F16.F32.PACK_AB R152, R11, R152 ;  /* 0x000000980b98723e */ /* 0x000fe200000000ff */
[----:B------:R-:W0:Y:S01]  /*4c70*/  MUFU.EX2 R155, R155 ;  /* 0x0000009b009b7308 */ /* 0x000e220000000800 */
[----:B---3--:R-:W-:Y:S01]  /*4c80*/  FFMA.FTZ R171, R168, R5, R153 ;  /* 0x00000005a8ab7223 */ /* 0x008fe20000010099 */
[----:B------:R-:W-:Y:S01]  /*4c90*/  @!P2 STS [R157+0x28800], R7 ;  /* 0x028800079d00a388 */ /* 0x000fe20000000800 */
[-C--:B------:R-:W-:Y:S01]  /*4ca0*/  FMUL.FTZ R108, R108, R7.reuse ;  /* 0x000000076c6c7220 */ /* 0x080fe20000410000 */
[-C--:B------:R-:W-:Y:S01]  /*4cb0*/  FMUL.FTZ R109, R109, R7.reuse ;  /* 0x000000076d6d7220 */ /* 0x080fe20000410000 */
[-C--:B------:R-:W-:Y:S01]  /*4cc0*/  FMUL.FTZ R112, R112, R7.reuse ;  /* 0x0000000770707220 */ /* 0x080fe20000410000 */
[----:B------:R3:W-:Y:S01]  /*4cd0*/  @!P2 STS [R157+0x28820], R168 ;  /* 0x028820a89d00a388 */ /* 0x0007e20000000800 */
[----:B------:R-:W-:Y:S01]  /*4ce0*/  FMUL.FTZ R113, R113, R7 ;  /* 0x0000000771717220 */ /* 0x000fe20000410000 */
[----:B------:R-:W4:Y:S01]  /*4cf0*/  MUFU.EX2 R176, R176 ;  /* 0x000000b000b07308 */ /* 0x000f220000000800 */
[C---:B--2---:R-:W-:Y:S01]  /*4d00*/  FADD.FTZ R180, R172.reuse, R171 ;  /* 0x000000abacb47221 */ /* 0x044fe20000010000 */
[----:B------:R-:W-:Y:S01]  /*4d10*/  F2FP.F16.F32.PACK_AB R153, R172, R153 ;  /* 0x00000099ac99723e */ /* 0x000fe200000000ff */
[-C--:B------:R-:W-:Y:S01]  /*4d20*/  FMUL.FTZ R116, R116, R7.reuse ;  /* 0x0000000774747220 */ /* 0x080fe20000410000 */
[-C--:B------:R-:W-:Y:S01]  /*4d30*/  FMUL.FTZ R117, R117, R7.reuse ;  /* 0x0000000775757220 */ /* 0x080fe20000410000 */
[-C--:B------:R-:W-:Y:S01]  /*4d40*/  FMUL.FTZ R120, R120, R7.reuse ;  /* 0x0000000778787220 */ /* 0x080fe20000410000 */
[-C--:B------:R-:W-:Y:S01]  /*4d50*/  FMUL.FTZ R121, R121, R7.reuse ;  /* 0x0000000779797220 */ /* 0x080fe20000410000 */
[-C--:B------:R-:W-:Y:S01]  /*4d60*/  FMUL.FTZ R124, R124, R7.reuse ;  /* 0x000000077c7c7220 */ /* 0x080fe20000410000 */
[----:B------:R-:W2:Y:S01]  /*4d70*/  MUFU.EX2 R158, R158 ;  /* 0x0000009e009e7308 */ /* 0x000ea20000000800 */
[----:B0-----:R-:W-:Y:S01]  /*4d80*/  FADD.FTZ R171, R155, R180 ;  /* 0x000000b49bab7221 */ /* 0x001fe20000010000 */
[-C--:B------:R-:W-:Y:S01]  /*4d90*/  FMUL.FTZ R125, R125, R7.reuse ;  /* 0x000000077d7d7220 */ /* 0x080fe20000410000 */
[-C--:B------:R-:W-:Y:S01]  /*4da0*/  FMUL.FTZ R128, R128, R7.reuse ;  /* 0x0000000780807220 */ /* 0x080fe20000410000 */
[-C--:B------:R-:W-:Y:S01]  /*4db0*/  FMUL.FTZ R129, R129, R7.reuse ;  /* 0x0000000781817220 */ /* 0x080fe20000410000 */
[-C--:B------:R-:W-:Y:S01]  /*4dc0*/  FMUL.FTZ R132, R132, R7.reuse ;  /* 0x0000000784847220 */ /* 0x080fe20000410000 */
[-C--:B------:R-:W-:Y:S01]  /*4dd0*/  FMUL.FTZ R133, R133, R7.reuse ;  /* 0x0000000785857220 */ /* 0x080fe20000410000 */
[----:B------:R-:W-:Y:S01]  /*4de0*/  FMUL.FTZ R136, R136, R7 ;  /* 0x0000000788887220 */ /* 0x000fe20000410000 */
[----:B------:R-:W0:Y:S01]  /*4df0*/  MUFU.EX2 R163, R163 ;  /* 0x000000a300a37308 */ /* 0x000e220000000800 */
[C---:B----4-:R-:W-:Y:S01]  /*4e00*/  FADD.FTZ R171, R176.reuse, R171 ;  /* 0x000000abb0ab7221 */ /* 0x050fe20000010000 */
[----:B------:R-:W-:Y:S01]  /*4e10*/  F2FP.F16.F32.PACK_AB R155, R176, R155 ;  /* 0x0000009bb09b723e */ /* 0x000fe200000000ff */
[-C--:B------:R-:W-:Y:S01]  /*4e20*/  FMUL.FTZ R137, R137, R7.reuse ;  /* 0x0000000789897220 */ /* 0x080fe20000410000 */
[-C--:B------:R-:W-:Y:S01]  /*4e30*/  FMUL.FTZ R140, R140, R7.reuse ;  /* 0x000000078c8c7220 */ /* 0x080fe20000410000 */
[-C--:B------:R-:W-:Y:S01]  /*4e40*/  FMUL.FTZ R141, R141, R7.reuse ;  /* 0x000000078d8d7220 */ /* 0x080fe20000410000 */
[-C--:B------:R-:W-:Y:S01]  /*4e50*/  FMUL.FTZ R144, R144, R7.reuse ;  /* 0x0000000790907220 */ /* 0x080fe20000410000 */
[-C--:B------:R-:W-:Y:S01]  /*4e60*/  FMUL.FTZ R145, R145, R7.reuse ;  /* 0x0000000791917220 */ /* 0x080fe20000410000 */
[----:B------:R-:W4:Y:S01]  /*4e70*/  MUFU.EX2 R159, R159 ;  /* 0x0000009f009f7308 */ /* 0x000f220000000800 */
[----:B--2---:R-:W-:Y:S01]  /*4e80*/  FADD.FTZ R154, R158, R171 ;  /* 0x000000ab9e9a7221 */ /* 0x004fe20000010000 */
[-C--:B------:R-:W-:Y:S01]  /*4e90*/  FMUL.FTZ R148, R148, R7.reuse ;  /* 0x0000000794947220 */ /* 0x080fe20000410000 */
[----:B------:R-:W-:Y:S01]  /*4ea0*/  FMUL.FTZ R149, R149, R7 ;  /* 0x0000000795957220 */ /* 0x000fe20000410000 */
[-C--:B------:R-:W-:Y:S01]  /*4eb0*/  FMUL.FTZ R26, R26, R168.reuse ;  /* 0x000000a81a1a7220 */ /* 0x080fe20000410000 */
[-C--:B------:R-:W-:Y:S01]  /*4ec0*/  FMUL.FTZ R27, R27, R168.reuse ;  /* 0x000000a81b1b7220 */ /* 0x080fe20000410000 */
[-C--:B------:R-:W-:Y:S01]  /*4ed0*/  FMUL.FTZ R30, R30, R168.reuse ;  /* 0x000000a81e1e7220 */ /* 0x080fe20000410000 */
[----:B------:R-:W-:Y:S01]  /*4ee0*/  FMUL.FTZ R31, R31, R168 ;  /* 0x000000a81f1f7220 */ /* 0x000fe20000410000 */
[----:B------:R-:W2:Y:S01]  /*4ef0*/  MUFU.EX2 R162, R162 ;  /* 0x000000a200a27308 */ /* 0x000ea20000000800 */
[C---:B0-----:R-:W-:Y:S01]  /*4f00*/  FADD.FTZ R154, R163.reuse, R154 ;  /* 0x0000009aa39a7221 */ /* 0x041fe20000010000 */
[----:B---3--:R-:W-:Y:S01]  /*4f10*/  F2FP.F16.F32.PACK_AB R157, R163, R158 ;  /* 0x0000009ea39d723e */ /* 0x008fe200000000ff */
[----:B------:R-:W-:Y:S01]  /*4f20*/  FMUL.FTZ R34, R34, R168 ;  /* 0x000000a822227220 */ /* 0x000fe20000410000 */
[----:B------:R-:W-:Y:S01]  /*4f30*/  F2FP.F16.F32.PACK_AB R158, R13, R12 ;  /* 0x0000000c0d9e723e */ /* 0x000fe200000000ff */
[-C--:B------:R-:W-:Y:S01]  /*4f40*/  FMUL.FTZ R35, R35, R168.reuse ;  /* 0x000000a823237220 */ /* 0x080fe20000410000 */
[-C--:B------:R-:W-:Y:S01]  /*4f50*/  FMUL.FTZ R38, R38, R168.reuse ;  /* 0x000000a826267220 */ /* 0x080fe20000410000 */
[-C--:B------:R-:W-:Y:S01]  /*4f60*/  FMUL.FTZ R39, R39, R168.reuse ;  /* 0x000000a827277220 */ /* 0x080fe20000410000 */
[----:B------:R0:W-:Y:S01]  /*4f70*/  MUFU.EX2 R5, R174 ;  /* 0x000000ae00057308 */ /* 0x0001e20000000800 */
[-C--:B------:R-:W-:Y:S01]  /*4f80*/  FMUL.FTZ R42, R42, R168.reuse ;  /* 0x000000a82a2a7220 */ /* 0x080fe20000410000 */
[-C--:B------:R-:W-:Y:S01]  /*4f90*/  FMUL.FTZ R43, R43, R168.reuse ;  /* 0x000000a82b2b7220 */ /* 0x080fe20000410000 */
[-C--:B------:R-:W-:Y:S01]  /*4fa0*/  FMUL.FTZ R46, R46, R168.reuse ;  /* 0x000000a82e2e7220 */ /* 0x080fe20000410000 */
[-C--:B------:R-:W-:Y:S01]  /*4fb0*/  FMUL.FTZ R47, R47, R168.reuse ;  /* 0x000000a82f2f7220 */ /* 0x080fe20000410000 */
[-C--:B------:R-:W-:Y:S01]  /*4fc0*/  FMUL.FTZ R50, R50, R168.reuse ;  /* 0x000000a832327220 */ /* 0x080fe20000410000 */
[-C--:B------:R-:W-:Y:S01]  /*4fd0*/  FMUL.FTZ R51, R51, R168.reuse ;  /* 0x000000a833337220 */ /* 0x080fe20000410000 */
[----:B------:R-:W-:Y:S01]  /*4fe0*/  FMUL.FTZ R54, R54, R168 ;  /* 0x000000a836367220 */ /* 0x000fe20000410000 */
[----:B------:R-:W3:Y:S01]  /*4ff0*/  MUFU.EX2 R166, R166 ;  /* 0x000000a600a67308 */ /* 0x000ee20000000800 */
[----:B0-----:R-:W-:Y:S01]  /*5000*/  FADD.FTZ R174, R156, R173 ;  /* 0x000000ad9cae7221 */ /* 0x001fe20000010000 */
[----:B------:R-:W-:Y:S01]  /*5010*/  F2FP.F16.F32.PACK_AB R156, R15, R156 ;  /* 0x0000009c0f9c723e */ /* 0x000fe200000000ff */
[-C--:B------:R-:W-:Y:S01]  /*5020*/  FMUL.FTZ R55, R55, R168.reuse ;  /* 0x000000a837377220 */ /* 0x080fe20000410000 */
[-C--:B------:R-:W-:Y:S01]  /*5030*/  FMUL.FTZ R58, R58, R168.reuse ;  /* 0x000000a83a3a7220 */ /* 0x080fe20000410000 */
[----:B------:R-:W-:Y:S01]  /*5040*/  FADD.FTZ R171, R15, R174 ;  /* 0x000000ae0fab7221 */ /* 0x000fe20000010000 */
[-C--:B------:R-:W-:Y:S01]  /*5050*/  FMUL.FTZ R59, R59, R168.reuse ;  /* 0x000000a83b3b7220 */ /* 0x080fe20000410000 */
[----:B------:R-:W-:Y:S01]  /*5060*/  FMUL.FTZ R62, R62, R168 ;  /* 0x000000a83e3e7220 */ /* 0x000fe20000410000 */
[----:B------:R-:W0:Y:S01]  /*5070*/  MUFU.EX2 R161, R161 ;  /* 0x000000a100a17308 */ /* 0x000e220000000800 */
[----:B------:R-:W-:Y:S01]  /*5080*/  FADD.FTZ R174, R12, R171 ;  /* 0x000000ab0cae7221 */ /* 0x000fe20000010000 */
[----:B----4-:R-:W-:Y:S01]  /*5090*/  FADD.FTZ R171, R159, R154 ;  /* 0x0000009a9fab7221 */ /* 0x010fe20000010000 */
[----:B------:R-:W-:Y:S01]  /*50a0*/  F2FP.F16.F32.PACK_AB R154, R21, R10 ;  /* 0x0000000a159a723e */ /* 0x000fe200000000ff */
[----:B------:R-:W-:Y:S01]  /*50b0*/  BAR.SYNC.DEFER_BLOCKING 0xf, 0x100 ;  /* 0x03c4000000007b1d */ /* 0x000fe20000010000 */
[----:B------:R-:W-:Y:S01]  /*50c0*/  FADD.FTZ R11, R13, R174 ;  /* 0x000000ae0d0b7221 */ /* 0x000fe20000010000 */
[C---:B--2---:R-:W-:Y:S01]  /*50d0*/  FADD.FTZ R171, R162.reuse, R171 ;  /* 0x000000aba2ab7221 */ /* 0x044fe20000010000 */
[----:B------:R-:W-:Y:S01]  /*50e0*/  F2FP.F16.F32.PACK_AB R159, R162, R159 ;  /* 0x0000009fa29f723e */ /* 0x000fe200000000ff */
[-C--:B------:R-:W-:Y:S01]  /*50f0*/  FMUL.FTZ R63, R63, R168.reuse ;  /* 0x000000a83f3f7220 */ /* 0x080fe20000410000 */
[----:B------:R-:W-:Y:S01]  /*5100*/  FADD.FTZ R10, R160, R11 ;  /* 0x0000000ba00a7221 */ /* 0x000fe20000010000 */
[----:B------:R-:W2:Y:S01]  /*5110*/  MUFU.EX2 R167, R167 ;  /* 0x000000a700a77308 */ /* 0x000ea20000000800 */
[----:B---3--:R-:W-:Y:S01]  /*5120*/  FADD.FTZ R172, R166, R171 ;  /* 0x000000aba6ac7221 */ /* 0x008fe20000010000 */
[-C--:B------:R-:W-:Y:S01]  /*5130*/  FMUL.FTZ R66, R66, R168.reuse ;  /* 0x000000a842427220 */ /* 0x080fe20000410000 */
[-C--:B------:R-:W-:Y:S01]  /*5140*/  FMUL.FTZ R67, R67, R168.reuse ;  /* 0x000000a843437220 */ /* 0x080fe20000410000 */
[-C--:B------:R-:W-:Y:S01]  /*5150*/  FMUL.FTZ R70, R70, R168.reuse ;  /* 0x000000a846467220 */ /* 0x080fe20000410000 */
[-C--:B------:R-:W-:Y:S01]  /*5160*/  FMUL.FTZ R71, R71, R168.reuse ;  /* 0x000000a847477220 */ /* 0x080fe20000410000 */
[----:B------:R-:W-:Y:S01]  /*5170*/  FMUL.FTZ R74, R74, R168 ;  /* 0x000000a84a4a7220 */ /* 0x000fe20000410000 */
[C---:B0-----:R-:W-:Y:S01]  /*5180*/  FADD.FTZ R11, R161.reuse, R10 ;  /* 0x0000000aa10b7221 */ /* 0x041fe20000010000 */
[----:B------:R-:W0:Y:S01]  /*5190*/  MUFU.EX2 R14, R14 ;  /* 0x0000000e000e7308 */ /* 0x000e220000000800 */
[----:B------:R-:W-:Y:S01]  /*51a0*/  F2FP.F16.F32.PACK_AB R160, R161, R160 ;  /* 0x000000a0a1a0723e */ /* 0x000fe200000000ff */
[-C--:B------:R-:W-:Y:S01]  /*51b0*/  FMUL.FTZ R75, R75, R168.reuse ;  /* 0x000000a84b4b7220 */ /* 0x080fe20000410000 */
[-C--:B------:R-:W-:Y:S01]  /*51c0*/  FMUL.FTZ R78, R78, R168.reuse ;  /* 0x000000a84e4e7220 */ /* 0x080fe20000410000 */
[-C--:B------:R-:W-:Y:S01]  /*51d0*/  FMUL.FTZ R79, R79, R168.reuse ;  /* 0x000000a84f4f7220 */ /* 0x080fe20000410000 */
[-C--:B------:R-:W-:Y:S01]  /*51e0*/  FMUL.FTZ R82, R82, R168.reuse ;  /* 0x000000a852527220 */ /* 0x080fe20000410000 */
[-C--:B------:R-:W-:Y:S01]  /*51f0*/  FMUL.FTZ R83, R83, R168.reuse ;  /* 0x000000a853537220 */ /* 0x080fe20000410000 */
[----:B------:R-:W-:Y:S01]  /*5200*/  FMUL.FTZ R86, R86, R168 ;  /* 0x000000a856567220 */ /* 0x000fe20000410000 */
[----:B------:R-:W3:Y:S01]  /*5210*/  MUFU.EX2 R165, R165 ;  /* 0x000000a500a57308 */ /* 0x000ee20000000800 */
[C---:B--2---:R-:W-:Y:S01]  /*5220*/  FADD.FTZ R172, R167.reuse, R172 ;  /* 0x000000aca7ac7221 */ /* 0x044fe20000010000 */
[----:B------:R-:W-:Y:S01]  /*5230*/  F2FP.F16.F32.PACK_AB R161, R167, R166 ;  /* 0x000000a6a7a1723e */ /* 0x000fe200000000ff */
[----:B------:R2:W-:Y:S01]  /*5240*/  STSM.16.M88.4 [R22+0x26800], R152 ;  /* 0x0268009816007844 */ /* 0x0005e20000000200 */
[-C--:B------:R-:W-:Y:S01]  /*5250*/  FMUL.FTZ R87, R87, R168.reuse ;  /* 0x000000a857577220 */ /* 0x080fe20000410000 */
[-C--:B------:R-:W-:Y:S01]  /*5260*/  FMUL.FTZ R90, R90, R168.reuse ;  /* 0x000000a85a5a7220 */ /* 0x080fe20000410000 */
[-C--:B------:R-:W-:Y:S01]  /*5270*/  FMUL.FTZ R91, R91, R168.reuse ;  /* 0x000000a85b5b7220 */ /* 0x080fe20000410000 */
[----:B------:R2:W-:Y:S01]  /*5280*/  STSM.16.M88.4 [R19], R156 ;  /* 0x0000009c13007844 */ /* 0x0005e20000000200 */
[----:B------:R-:W4:Y:S01]  /*5290*/  MUFU.EX2 R6, R6 ;  /* 0x0000000600067308 */ /* 0x000f220000000800 */
[----:B0-----:R-:W-:Y:S01]  /*52a0*/  FADD.FTZ R10, R14, R11 ;  /* 0x0000000b0e0a7221 */ /* 0x001fe20000010000 */
[----:B------:R-:W-:Y:S01]  /*52b0*/  FADD.FTZ R11, R5, R172 ;  /* 0x000000ac050b7221 */ /* 0x000fe20000010000 */
[-C--:B------:R-:W-:Y:S01]  /*52c0*/  FMUL.FTZ R94, R94, R168.reuse ;  /* 0x000000a85e5e7220 */ /* 0x080fe20000410000 */
[-C--:B------:R-:W-:Y:S01]  /*52d0*/  FMUL.FTZ R95, R95, R168.reuse ;  /* 0x000000a85f5f7220 */ /* 0x080fe20000410000 */
[-C--:B------:R-:W-:Y:S01]  /*52e0*/  FMUL.FTZ R98, R98, R168.reuse ;  /* 0x000000a862627220 */ /* 0x080fe20000410000 */
[-C--:B------:R-:W-:Y:S01]  /*52f0*/  FMUL.FTZ R99, R99, R168.reuse ;  /* 0x000000a863637220 */ /* 0x080fe20000410000 */
[----:B------:R-:W-:Y:S01]  /*5300*/  FMUL.FTZ R102, R102, R168 ;  /* 0x000000a866667220 */ /* 0x000fe20000410000 */
[----:B------:R-:W0:Y:S01]  /*5310*/  MUFU.EX2 R164, R164 ;  /* 0x000000a400a47308 */ /* 0x000e220000000800 */
[C---:B---3--:R-:W-:Y:S01]  /*5320*/  FADD.FTZ R13, R165.reuse, R10 ;  /* 0x0000000aa50d7221 */ /* 0x048fe20000010000 */
[----:B------:R-:W-:Y:S01]  /*5330*/  F2FP.F16.F32.PACK_AB R162, R165, R14 ;  /* 0x0000000ea5a2723e */ /* 0x000fe200000000ff */
[-C--:B------:R-:W-:Y:S01]  /*5340*/  FMUL.FTZ R103, R103, R168.reuse ;  /* 0x000000a867677220 */ /* 0x080fe20000410000 */
[-C--:B------:R-:W-:Y:S01]  /*5350*/  FMUL.FTZ R106, R106, R168.reuse ;  /* 0x000000a86a6a7220 */ /* 0x080fe20000410000 */
[-C--:B------:R-:W-:Y:S01]  /*5360*/  FMUL.FTZ R107, R107, R168.reuse ;  /* 0x000000a86b6b7220 */ /* 0x080fe20000410000 */
[-C--:B------:R-:W-:Y:S01]  /*5370*/  FMUL.FTZ R110, R110, R168.reuse ;  /* 0x000000a86e6e7220 */ /* 0x080fe20000410000 */
[-C--:B------:R-:W-:Y:S01]  /*5380*/  FMUL.FTZ R111, R111, R168.reuse ;  /* 0x000000a86f6f7220 */ /* 0x080fe20000410000 */
[----:B------:R-:W3:Y:S01]  /*5390*/  MUFU.EX2 R170, R170 ;  /* 0x000000aa00aa7308 */ /* 0x000ee20000000800 */
[C---:B----4-:R-:W-:Y:S01]  /*53a0*/  FADD.FTZ R11, R6.reuse, R11 ;  /* 0x0000000b060b7221 */ /* 0x050fe20000010000 */
[----:B------:R-:W-:Y:S01]  /*53b0*/  F2FP.F16.F32.PACK_AB R163, R6, R5 ;  /* 0x0000000506a3723e */ /* 0x000fe200000000ff */
[-C--:B------:R-:W-:Y:S01]  /*53c0*/  FMUL.FTZ R114, R114, R168.reuse ;  /* 0x000000a872727220 */ /* 0x080fe20000410000 */
[-C--:B------:R-:W-:Y:S01]  /*53d0*/  FMUL.FTZ R115, R115, R168.reuse ;  /* 0x000000a873737220 */ /* 0x080fe20000410000 */
[-C--:B------:R-:W-:Y:S01]  /*53e0*/  FMUL.FTZ R118, R118, R168.reuse ;  /* 0x000000a876767220 */ /* 0x080fe20000410000 */
[-C--:B------:R-:W-:Y:S01]  /*53f0*/  FMUL.FTZ R119, R119, R168.reuse ;  /* 0x000000a877777220 */ /* 0x080fe20000410000 */
[----:B------:R2:W-:Y:S01]  /*5400*/  STSM.16.M88.4 [R184], R160 ;  /* 0x000000a0b8007844 */ /* 0x0005e20000000200 */
[----:B------:R-:W4:Y:S01]  /*5410*/  MUFU.EX2 R169, R169 ;  /* 0x000000a900a97308 */ /* 0x000f220000000800 */
[----:B0-----:R-:W-:Y:S01]  /*5420*/  FADD.FTZ R10, R164, R13 ;  /* 0x0000000da40a7221 */ /* 0x001fe20000010000 */
[-C--:B------:R-:W-:Y:S01]  /*5430*/  FMUL.FTZ R122, R122, R168.reuse ;  /* 0x000000a87a7a7220 */ /* 0x080fe20000410000 */
[-C--:B------:R-:W-:Y:S01]  /*5440*/  FMUL.FTZ R123, R123, R168.reuse ;  /* 0x000000a87b7b7220 */ /* 0x080fe20000410000 */
[-C--:B------:R-:W-:Y:S01]  /*5450*/  FMUL.FTZ R126, R126, R168.reuse ;  /* 0x000000a87e7e7220 */ /* 0x080fe20000410000 */
[-C--:B------:R-:W-:Y:S01]  /*5460*/  FMUL.FTZ R127, R127, R168.reuse ;  /* 0x000000a87f7f7220 */ /* 0x080fe20000410000 */
[-C--:B------:R-:W-:Y:S01]  /*5470*/  FMUL.FTZ R130, R130, R168.reuse ;  /* 0x000000a882827220 */ /* 0x080fe20000410000 */
[-C--:B------:R-:W-:Y:S01]  /*5480*/  FMUL.FTZ R131, R131, R168.reuse ;  /* 0x000000a883837220 */ /* 0x080fe20000410000 */
[----:B------:R-:W0:Y:S01]  /*5490*/  MUFU.EX2 R9, R181 ;  /* 0x000000b500097308 */ /* 0x000e220000000800 */
[----:B---3--:R-:W-:Y:S01]  /*54a0*/  FADD.FTZ R12, R170, R11 ;  /* 0x0000000baa0c7221 */ /* 0x008fe20000010000 */
[-C--:B------:R-:W-:Y:S01]  /*54b0*/  FMUL.FTZ R134, R134, R168.reuse ;  /* 0x000000a886867220 */ /* 0x080fe20000410000 */
[-C--:B------:R-:W-:Y:S01]  /*54c0*/  FMUL.FTZ R135, R135, R168.reuse ;  /* 0x000000a887877220 */ /* 0x080fe20000410000 */
[-C--:B------:R-:W-:Y:S01]  /*54d0*/  FMUL.FTZ R138, R138, R168.reuse ;  /* 0x000000a88a8a7220 */ /* 0x080fe20000410000 */
[-C--:B------:R-:W-:Y:S01]  /*54e0*/  FMUL.FTZ R139, R139, R168.reuse ;  /* 0x000000a88b8b7220 */ /* 0x080fe20000410000 */
[-C--:B------:R-:W-:Y:S01]  /*54f0*/  FMUL.FTZ R142, R142, R168.reuse ;  /* 0x000000a88e8e7220 */ /* 0x080fe20000410000 */
[----:B------:R-:W-:Y:S01]  /*5500*/  FMUL.FTZ R143, R143, R168 ;  /* 0x000000a88f8f7220 */ /* 0x000fe20000410000 */
[----:B------:R-:W3:Y:S01]  /*5510*/  MUFU.EX2 R179, R179 ;  /* 0x000000b300b37308 */ /* 0x000ee20000000800 */
[C---:B----4-:R-:W-:Y:S01]  /*5520*/  FADD.FTZ R11, R169.reuse, R10 ;  /* 0x0000000aa90b7221 */ /* 0x050fe20000010000 */
[----:B------:R-:W-:Y:S01]  /*5530*/  F2FP.F16.F32.PACK_AB R164, R169, R164 ;  /* 0x000000a4a9a4723e */ /* 0x000fe200000000ff */
[-C--:B------:R-:W-:Y:S01]  /*5540*/  FMUL.FTZ R146, R146, R168.reuse ;  /* 0x000000a892927220 */ /* 0x080fe20000410000 */
[-C--:B------:R-:W-:Y:S01]  /*5550*/  FMUL.FTZ R147, R147, R168.reuse ;  /* 0x000000a893937220 */ /* 0x080fe20000410000 */
[----:B------:R-:W-:Y:S01]  /*5560*/  FADD.FTZ R6, R20, R11 ;  /* 0x0000000b14067221 */ /* 0x000fe20000010000 */
[-C--:B------:R-:W-:Y:S01]  /*5570*/  FMUL.FTZ R150, R150, R168.reuse ;  /* 0x000000a896967220 */ /* 0x080fe20000410000 */
[----:B------:R-:W-:Y:S01]  /*5580*/  FMUL.FTZ R151, R151, R168 ;  /* 0x000000a897977220 */ /* 0x000fe20000410000 */
[----:B------:R-:W4:Y:S01]  /*5590*/  MUFU.EX2 R182, R182 ;  /* 0x000000b600b67308 */ /* 0x000f220000000800 */
[C---:B0-----:R-:W-:Y:S01]  /*55a0*/  F2FP.F16.F32.PACK_AB R166, R9.reuse, R20 ;  /* 0x0000001409a6723e */ /* 0x041fe200000000ff */
[----:B------:R-:W-:-:S06]  /*55b0*/  FADD.FTZ R6, R9, R6 ;  /* 0x0000000609067221 */ /* 0x000fcc0000010000 */
[----:B------:R-:W0:Y:S01]  /*55c0*/  MUFU.EX2 R183, R183 ;  /* 0x000000b700b77308 */ /* 0x000e220000000800 */
[C---:B---3--:R-:W-:Y:S01]  /*55d0*/  FADD.FTZ R13, R179.reuse, R12 ;  /* 0x0000000cb30d7221 */ /* 0x048fe20000010000 */
[----:B------:R-:W-:-:S03]  /*55e0*/  F2FP.F16.F32.PACK_AB R165, R179, R170 ;  /* 0x000000aab3a5723e */ /* 0x000fc600000000ff */
[----:B----4-:R-:W-:Y:S01]  /*55f0*/  FADD.FTZ R10, R182, R13 ;  /* 0x0000000db60a7221 */ /* 0x010fe20000010000 */
[----:B0-----:R-:W-:-:S03]  /*5600*/  F2FP.F16.F32.PACK_AB R167, R183, R182 ;  /* 0x000000b6b7a7723e */ /* 0x001fc600000000ff */
[----:B------:R-:W-:Y:S02]  /*5610*/  FADD.FTZ R5, R183, R10 ;  /* 0x0000000ab7057221 */ /* 0x000fe40000010000 */
[----:B------:R2:W-:Y:S01]  /*5620*/  STSM.16.M88.4 [R23], R164 ;  /* 0x000000a417007844 */ /* 0x0005e20000000200 */
[----:B------:R-:W-:Y:S05]  /*5630*/  @!P0 BRA `(.L_x_37) ;  /* 0x0000000000048947 */ /* 0x000fea0003800000 */
[----:B------:R-:W-:Y:S01]  /*5640*/  BPT.TRAP 0x1 ;  /* 0x000000040000795c */ /* 0x000fe20000300000 */
.L_x_37:
[----:B------:R0:W3:Y:S01]  /*5650*/  SYNCS.PHASECHK.TRANS64.TRYWAIT P2, [UR21+0x28c50], R8 ;  /* 0x028c5008ff0075a7 */ /* 0x0000e20008040155 */
[----:B------:R-:W-:Y:S05]  /*5660*/  @!P0 BRA `(.L_x_38) ;  /* 0x0000000000048947 */ /* 0x000fea0003800000 */
[----:B------:R-:W-:Y:S01]  /*5670*/  BPT.TRAP 0x1 ;  /* 0x000000040000795c */ /* 0x000fe20000300000 */
.L_x_38:
[----:B---3--:R-:W-:Y:S05]  /*5680*/  @P2 BRA `(.L_x_39) ;  /* 0x0000000000082947 */ /* 0x008fea0003800000 */
[----:B------:R-:W3:Y:S02]  /*5690*/  SYNCS.PHASECHK.TRANS64.TRYWAIT P2, [UR21+0x28c50], R8 ;  /* 0x028c5008ff0075a7 */ /* 0x000ee40008040155 */
[----:B---3--:R-:W-:Y:S05]  /*56a0*/  @!P2 BRA `(.L_x_40) ;  /* 0x0000006c008ca947 */ /* 0x008fea0003800000 */
.L_x_39:
[----:B------:R-:W-:Y:S01]  /*56b0*/  ULEA UR10, UR47, UR52, 0xc ;  /* 0x000000342f0a7291 */ /* 0x000fe2000f8e603f */
[----:B------:R-:W-:Y:S01]  /*56c0*/  WARPGROUP.ARRIVE ;  /* 0x00000000000079c5 */ /* 0x000fe20000000000 */
[----:B------:R-:W-:-:S05]  /*56d0*/  UMOV UR7, 0x40000040 ;  /* 0x4000004000077882 */ /* 0x000fca0000000000 */
[----:B------:R-:W-:Y:S02]  /*56e0*/  UMOV UR6, UR10 ;  /* 0x0000000a00067c82 */ /* 0x000fe40008000000 */
        /* <DEDUP_REMOVED lines=25> */
[----:B----4-:R-:W4:Y:S02]  /*5880*/  FENCE.VIEW.ASYNC.S ;  /* 0x00000000000073c6 */ /* 0x010f240000000000 */
[----:B----4-:R-:W-:Y:S01]  /*5890*/  NOP ;  /* 0x0000000000007918 */ /* 0x010fe20000000000 */
[----:B------:R-:W-:Y:S06]  /*58a0*/  BAR.ARV 0xe, 0x100 ;  /* 0x0384000000007b1d */ /* 0x000fec0000002000 */
[----:B------:R-:W-:Y:S05]  /*58b0*/  @!P0 BRA `(.L_x_41) ;  /* 0x0000000000048947 */ /* 0x000fea0003800000 */
[----:B------:R-:W-:Y:S01]  /*58c0*/  BPT.TRAP 0x1 ;  /* 0x000000040000795c */ /* 0x000fe20000300000 */
.L_x_41:
[----:B------:R-:W-:Y:S01]  /*58d0*/  UIADD3 UR21, UR21, 0x28c60, URZ ;  /* 0x00028c6015157890 */ /* 0x000fe2000fffe03f */
[----:B------:R-:W-:Y:S01]  /*58e0*/  IMAD.MOV.U32 R9, RZ, RZ, R3 ;  /* 0x000000ffff097224 */ /* 0x000fe200078e0003 */
[----:B------:R-:W-:Y:S01]  /*58f0*/  UMOV UR22, UR47 ;  /* 0x0000002f00167c82 */ /* 0x000fe20008000000 */
[----:B---3--:R-:W-:Y:S01]  /*5900*/  IMAD.MOV.U32 R7, RZ, RZ, R0 ;  /* 0x000000ffff077224 */ /* 0x008fe200078e0000 */
[----:B------:R-:W-:-:S09]  /*5910*/  UPRMT UR21, UR39, 0x654, UR21 ;  /* 0x0000065427157896 */ /* 0x000fd20008000015 */
[----:B------:R-:W-:Y:S01]  /*5920*/  SYNCS.ARRIVE.TRANS64.RED.A1T0 RZ, [UR21], RZ ;  /* 0x000000ffffff79a7 */ /* 0x000fe20008100415 */
[----:B------:R-:W-:Y:S05]  /*5930*/  @P1 BRA `(.L_x_42) ;  /* 0xffffffe400c41947 */ /* 0x000fea000383ffff */
.L_x_31:
[----:B-1234-:R-:W1:Y:S01]  /*5940*/  SHFL.BFLY PT, R7, R6, 0x2, 0x1f ;  /* 0x0c401f0006077f89 */ /* 0x01ee6200000e0000 */
[----:B------:R-:W-:Y:S01]  /*5950*/  IMAD.MOV R12, RZ, RZ, -R18 ;  /* 0x000000ffff0c7224 */ /* 0x000fe200078e0a12 */
[----:B------:R-:W-:Y:S01]  /*5960*/  UIADD3 UR36, UR36, 0x1, URZ ;  /* 0x0000000124247890 */ /* 0x000fe2000fffe03f */
[----:B0-----:R-:W-:Y:S01]  /*5970*/  IMAD.MOV.U32 R8, RZ, RZ, RZ ;  /* 0x000000ffff087224 */ /* 0x001fe200078e00ff */
[----:B------:R-:W0:Y:S01]  /*5980*/  SHFL.BFLY PT, R4, R5, 0x2, 0x1f ;  /* 0x0c401f0005047f89 */ /* 0x000e2200000e0000 */
[----:B------:R-:W-:Y:S01]  /*5990*/  IMAD.U32 R14, RZ, RZ, UR20 ;  /* 0x00000014ff0e7e24 */ /* 0x000fe2000f8e00ff */
[----:B------:R-:W-:Y:S08]  /*59a0*/  BAR.ARV 0x8, 0x100 ;  /* 0x0204000000007b1d */ /* 0x000ff00000002000 */
[----:B------:R-:W-:Y:S01]  /*59b0*/  BAR.SYNC.DEFER_BLOCKING 0xf, 0x100 ;  /* 0x03c4000000007b1d */ /* 0x000fe20000010000 */
[----:B------:R-:W-:Y:S01]  /*59c0*/  ISETP.NE.AND P2, PT, R17, R12, PT ;  /* 0x0000000c1100720c */ /* 0x000fe20003f45270 */
[----:B------:R-:W-:-:S02]  /*59d0*/  IMAD.MOV.U32 R13, RZ, RZ, -0x800000 ;  /* 0xff800000ff0d7424 */ /* 0x000fc400078e00ff */
[----:B------:R-:W-:Y:S02]  /*59e0*/  IMAD.MOV.U32 R12, RZ, RZ, -0x800000 ;  /* 0xff800000ff0c7424 */ /* 0x000fe400078e00ff */
[----:B-1----:R-:W-:Y:S01]  /*59f0*/  FADD.FTZ R7, R7, R6 ;  /* 0x0000000607077221 */ /* 0x002fe20000010000 */
[----:B0-----:R-:W-:-:S04]  /*5a00*/  FADD.FTZ R4, R4, R5 ;  /* 0x0000000504047221 */ /* 0x001fc80000010000 */
[----:B------:R-:W0:Y:S01]  /*5a10*/  SHFL.BFLY PT, R10, R7, 0x1, 0x1f ;  /* 0x0c201f00070a7f89 */ /* 0x000e2200000e0000 */
[----:B------:R-:W-:Y:S01]  /*5a20*/  IMAD.U32 R5, RZ, RZ, UR47 ;  /* 0x0000002fff057e24 */ /* 0x000fe2000f8e00ff */
[----:B------:R-:W-:Y:S02]  /*5a30*/  UIADD3 UR47, UR47, 0x1, URZ ;  /* 0x000000012f2f7890 */ /* 0x000fe4000fffe03f */
[----:B------:R-:W1:Y:S02]  /*5a40*/  SHFL.BFLY PT, R9, R4, 0x1, 0x1f ;  /* 0x0c201f0004097f89 */ /* 0x000e6400000e0000 */
[----:B------:R-:W-:Y:S01]  /*5a50*/  @!P2 LEA R5, R5, R2, 0x6 ;  /* 0x000000020505a211 */ /* 0x000fe200078e30ff */
[----:B------:R-:W-:-:S03]  /*5a60*/  UISETP.NE.AND UP0, UPT, UR47, 0x2, UPT ;  /* 0x000000022f00788c */ /* 0x000fc6000bf05270 */
[----:B------:R-:W-:Y:S01]  /*5a70*/  @!P2 LEA R11, R5, UR42, 0x2 ;  /* 0x0000002a050bac11 */ /* 0x000fe2000f8e10ff */
[----:B------:R-:W-:Y:S01]  /*5a80*/  IMAD.U32 R5, RZ, RZ, UR20 ;  /* 0x00000014ff057e24 */ /* 0x000fe2000f8e00ff */
[----:B------:R-:W-:Y:S02]  /*5a90*/  USEL UR4, URZ, 0x1, UP0 ;  /* 0x000000013f047887 */ /* 0x000fe40008000000 */
[----:B------:R-:W-:Y:S02]  /*5aa0*/  USEL UR47, UR47, URZ, UP0 ;  /* 0x0000003f2f2f7287 */ /* 0x000fe40008000000 */
[----:B------:R-:W-:Y:S01]  /*5ab0*/  ULOP3.LUT UR37, UR37, UR4, URZ, 0x3c, !UPT ;  /* 0x0000000425257292 */ /* 0x000fe2000f8e3c3f */
[----:B0-----:R-:W-:Y:S01]  /*5ac0*/  FADD.FTZ R10, R7, R10 ;  /* 0x0000000a070a7221 */ /* 0x001fe20000010000 */
[----:B-1----:R-:W-:-:S04]  /*5ad0*/  FADD.FTZ R9, R4, R9 ;  /* 0x0000000904097221 */ /* 0x002fc80000010000 */
[----:B------:R-:W-:Y:S01]  /*5ae0*/  FSETP.NE.FTZ.AND P0, PT, R10, RZ, PT ;  /* 0x000000ff0a00720b */ /* 0x000fe20003f15000 */
[----:B------:R-:W-:Y:S01]  /*5af0*/  IMAD.MOV.U32 R4, RZ, RZ, RZ ;  /* 0x000000ffff047224 */ /* 0x000fe200078e00ff */
[----:B------:R-:W-:-:S11]  /*5b00*/  FSETP.NE.FTZ.AND P1, PT, R9, RZ, PT ;  /* 0x000000ff0900720b */ /* 0x000fd60003f35000 */
[----:B------:R-:W0:Y:S01]  /*5b10*/  @P0 MUFU.RCP R8, R10 ;  /* 0x0000000a00080308 */ /* 0x000e220000001000 */
[----:B------:R-:W-:-:S07]  /*5b20*/  @P0 FMUL.FTZ R5, R5, 0.69314718246459960938 ;  /* 0x3f31721805050820 */ /* 0x000fce0000410000 */
[----:B------:R-:W1:Y:S08]  /*5b30*/  @P1 MUFU.RCP R4, R9 ;  /* 0x0000000900041308 */ /* 0x000e700000001000 */
[----:B------:R-:W2:Y:S01]  /*5b40*/  @P0 MUFU.LG2 R10, R10 ;  /* 0x0000000a000a0308 */ /* 0x000ea20000000c00 */
[----:B0-----:R0:W-:Y:S01]  /*5b50*/  @!P2 STS [R11+0x28800], R8 ;  /* 0x028800080b00a388 */ /* 0x0011e20000000800 */
[-C--:B------:R-:W-:Y:S01]  /*5b60*/  FMUL.FTZ R209, R24, R8.reuse ;  /* 0x0000000818d17220 */ /* 0x080fe20000410000 */
[-C--:B------:R-:W-:Y:S01]  /*5b70*/  FMUL.FTZ R207, R25, R8.reuse ;  /* 0x0000000819cf7220 */ /* 0x080fe20000410000 */
[-C--:B------:R-:W-:Y:S01]  /*5b80*/  FMUL.FTZ R7, R28, R8.reuse ;  /* 0x000000081c077220 */ /* 0x080fe20000410000 */
[-C--:B------:R-:W-:Y:S01]  /*5b90*/  FMUL.FTZ R6, R29, R8.reuse ;  /* 0x000000081d067220 */ /* 0x080fe20000410000 */
[-C--:B------:R-:W-:Y:S01]  /*5ba0*/  FMUL.FTZ R208, R32, R8.reuse ;  /* 0x0000000820d07220 */ /* 0x080fe20000410000 */
[-C--:B------:R-:W-:Y:S01]  /*5bb0*/  FMUL.FTZ R206, R33, R8.reuse ;  /* 0x0000000821ce7220 */ /* 0x080fe20000410000 */
[----:B------:R-:W3:Y:S01]  /*5bc0*/  @P1 MUFU.LG2 R9, R9 ;  /* 0x0000000900091308 */ /* 0x000ee20000000c00 */
[----:B-1----:R1:W-:Y:S01]  /*5bd0*/  @!P2 STS [R11+0x28820], R4 ;  /* 0x028820040b00a388 */ /* 0x0023e20000000800 */
        /* <DEDUP_REMOVED lines=58> */
[----:B0-----:R-:W-:Y:S01]  /*5f80*/  @P1 FMUL.FTZ R8, R14, 0.69314718246459960938 ;  /* 0x3f3172180e081820 */ /* 0x001fe20000410000 */
[----:B--2---:R-:W-:Y:S01]  /*5f90*/  @P0 FMUL.FTZ R10, R10, 0.69314718246459960938 ;  /* 0x3f3172180a0a0820 */ /* 0x004fe20000410000 */
[----:B---3--:R-:W-:Y:S01]  /*5fa0*/  @P1 FMUL.FTZ R9, R9, 0.69314718246459960938 ;  /* 0x3f31721809091820 */ /* 0x008fe20000410000 */
        /* <DEDUP_REMOVED lines=64> */
[----:B------:R-:W-:Y:S01]  /*63b0*/  @P0 FFMA.FTZ R13, R5, R0, R10 ;  /* 0x00000000050d0223 */ /* 0x000fe2000001000a */
[----:B------:R-:W-:Y:S01]  /*63c0*/  @P1 FFMA.FTZ R12, R8, R3, R9 ;  /* 0x00000003080c1223 */ /* 0x000fe20000010009 */
[----:B-1----:R-:W-:Y:S06]  /*63d0*/  BAR.ARV 0xe, 0x100 ;  /* 0x0384000000007b1d */ /* 0x002fec0000002000 */
.L_x_18:
[----:B------:R-:W0:Y:S01]  /*63e0*/  S2UR UR6, SR_SWINHI ;  /* 0x00000000000679c3 */ /* 0x000e220000002f00 */
[----:B------:R-:W-:-:S07]  /*63f0*/  IMAD R3, R212, 0x40, R16 ;  /* 0x00000040d4037824 */ /* 0x000fce00078e0210 */
[----:B------:R-:W-:Y:S01]  /*6400*/  BAR.SYNC.DEFER_BLOCKING 0x1, 0x100 ;  /* 0x0044000000007b1d */ /* 0x000fe20000010000 */
[----:B------:R-:W-:Y:S01]  /*6410*/  F2FP.F16.F32.PACK_AB R6, R6, R7 ;  /* 0x000000070606723e */ /* 0x000fe200000000ff */
[----:B------:R-:W-:Y:S01]  /*6420*/  USHF.R.S32.HI UR11, URZ, 0x1f, UR44 ;  /* 0x0000001f3f0b7899 */ /* 0x000fe2000801142c */
[----:B------:R-:W-:Y:S02]  /*6430*/  F2FP.F16.F32.PACK_AB R7, R31, R30 ;  /* 0x0000001e1f07723e */ /* 0x000fe400000000ff */
[----:B------:R-:W-:Y:S01]  /*6440*/  F2FP.F16.F32.PACK_AB R30, R192, R193 ;  /* 0x000000c1c01e723e */ /* 0x000fe200000000ff */
[----:B------:R-:W-:Y:S01]  /*6450*/  ULDC UR7, c[0x0][0xc44] ;  /* 0x0003110000077ab9 */ /* 0x000fe20000000800 */
[----:B------:R-:W-:Y:S01]  /*6460*/  F2FP.F16.F32.PACK_AB R31, R63, R62 ;  /* 0x0000003e3f1f723e */ /* 0x000fe200000000ff */
[----:B------:R-:W1:Y:S01]  /*6470*/  SHFL.IDX PT, R0, R211, RZ, 0x1f ;  /* 0x00001fffd3007589 */ /* 0x000e6200000e0000 */
[----:B------:R-:W-:Y:S02]  /*6480*/  F2FP.F16.F32.PACK_AB R112, R113, R112 ;  /* 0x000000707170723e */ /* 0x000fe400000000ff */
[----:B------:R-:W-:-:S02]  /*6490*/  F2FP.F16.F32.PACK_AB R113, R115, R114 ;  /* 0x000000727371723e */ /* 0x000fc400000000ff */
[----:B------:R-:W-:Y:S02]  /*64a0*/  F2FP.F16.F32.PACK_AB R114, R117, R116 ;  /* 0x000000747572723e */ /* 0x000fe400000000ff */
[----:B------:R-:W-:Y:S02]  /*64b0*/  F2FP.F16.F32.PACK_AB R115, R119, R118 ;  /* 0x000000767773723e */ /* 0x000fe400000000ff */
[----:B------:R-:W-:Y:S02]  /*64c0*/  F2FP.F16.F32.PACK_AB R120, R121, R120 ;  /* 0x000000787978723e */ /* 0x000fe400000000ff */
[----:B------:R-:W-:Y:S02]  /*64d0*/  F2FP.F16.F32.PACK_AB R121, R152, R108 ;  /* 0x0000006c9879723e */ /* 0x000fe400000000ff */
[----:B------:R-:W-:Y:S01]  /*64e0*/  F2FP.F16.F32.PACK_AB R157, R158, R157 ;  /* 0x0000009d9e9d723e */ /* 0x000fe200000000ff */
[----:B------:R-:W-:Y:S01]  /*64f0*/  UMOV UR4, UR42 ;  /* 0x0000002a00047c82 */ /* 0x000fe20008000000 */
[----:B0-----:R-:W-:Y:S01]  /*6500*/  UMOV UR5, UR6 ;  /* 0x0000000600057c82 */ /* 0x001fe20008000000 */
[----:B------:R-:W-:Y:S01]  /*6510*/  F2FP.F16.F32.PACK_AB R158, R133, R132 ;  /* 0x00000084859e723e */ /* 0x000fe200000000ff */
[----:B------:R-:W-:Y:S01]  /*6520*/  IMAD.U32 R96, RZ, RZ, UR4 ;  /* 0x00000004ff607e24 */ /* 0x000fe2000f8e00ff */
[----:B------:R-:W-:Y:S01]  /*6530*/  MOV R97, UR5 ;  /* 0x0000000500617c02 */ /* 0x000fe20008000f00 */
[----:B------:R-:W-:Y:S01]  /*6540*/  UIADD3 UR5, -UR44, URZ, URZ ;  /* 0x0000003f2c057290 */ /* 0x000fe2000fffe13f */
[----:B------:R-:W-:Y:S01]  /*6550*/  F2FP.F16.F32.PACK_AB R159, R160, R159 ;  /* 0x0000009fa09f723e */ /* 0x000fe200000000ff */
[----:B------:R-:W-:Y:S01]  /*6560*/  ULDC UR4, c[0x0][0xc] ;  /* 0x0000030000047ab9 */ /* 0x000fe20000000800 */
[----:B------:R-:W-:Y:S01]  /*6570*/  F2FP.F16.F32.PACK_AB R161, R163, R161 ;  /* 0x000000a1a3a1723e */ /* 0x000fe200000000ff */
[--C-:B------:R-:W-:Y:S01]  /*6580*/  IMAD.WIDE R4, R216, 0x2, R96.reuse ;  /* 0x00000002d8047825 */ /* 0x100fe200078e0260 */
[----:B------:R-:W-:Y:S01]  /*6590*/  F2FP.F16.F32.PACK_AB R144, R145, R144 ;  /* 0x000000909190723e */ /* 0x000fe200000000ff */
[----:B------:R-:W-:Y:S01]  /*65a0*/  UIMAD UR7, UR7, UR5, UR43 ;  /* 0x00000005070772a4 */ /* 0x000fe2000f8e022b */
[----:B------:R-:W-:Y:S01]  /*65b0*/  F2FP.F16.F32.PACK_AB R160, R137, R136 ;  /* 0x0000008889a0723e */ /* 0x000fe200000000ff */
[----:B------:R-:W-:Y:S01]  /*65c0*/  IMAD.WIDE R96, R3, 0x2, R96 ;  /* 0x0000000203607825 */ /* 0x000fe200078e0260 */
[C---:B------:R-:W-:Y:S01]  /*65d0*/  IADD3 R9, P4, R4.reuse, 0x20, RZ ;  /* 0x0000002004097810 */ /* 0x040fe20007f9e0ff */
[----:B------:R-:W-:Y:S01]  /*65e0*/  UIADD3 UR40, UR4, UR40, URZ ;  /* 0x0000002804287290 */ /* 0x000fe2000fffe03f */
[----:B------:R-:W-:Y:S01]  /*65f0*/  IADD3 R11, P3, R4, 0x40, RZ ;  /* 0x00000040040b7810 */ /* 0x000fe20007f7e0ff */
[----:B------:R-:W-:Y:S01]  /*6600*/  USHF.R.S32.HI UR10, URZ, 0x1f, UR7 ;  /* 0x0000001f3f0a7899 */ /* 0x000fe20008011407 */
[----:B------:R-:W-:-:S02]  /*6610*/  LOP3.LUT R8, R9, 0x380, RZ, 0xc0, !PT ;  /* 0x0000038009087812 */ /* 0x000fc400078ec0ff */
[----:B------:R-:W-:Y:S02]  /*6620*/  LOP3.LUT R10, R11, 0x380, RZ, 0xc0, !PT ;  /* 0x000003800b0a7812 */ /* 0x000fe400078ec0ff */
[----:B------:R-:W-:Y:S02]  /*6630*/  SHF.R.U64 R8, R8, 0x3, RZ ;  /* 0x0000000308087819 */ /* 0x000fe400000012ff */
[----:B------:R-:W-:Y:S02]  /*6640*/  SHF.R.U64 R10, R10, 0x3, RZ ;  /* 0x000000030a0a7819 */ /* 0x000fe400000012ff */
[----:B------:R-:W-:Y:S01]  /*6650*/  LOP3.LUT R8, R8, R9, RZ, 0x3c, !PT ;  /* 0x0000000908087212 */ /* 0x000fe200078e3cff */
[--C-:B------:R-:W-:Y:S01]  /*6660*/  IMAD.X R9, RZ, RZ, R5.reuse, P4 ;  /* 0x000000ffff097224 */ /* 0x100fe200020e0605 */
[----:B------:R-:W-:Y:S01]  /*6670*/  LOP3.LUT R10, R10, R11, RZ, 0x3c, !PT ;  /* 0x0000000b0a0a7212 */ /* 0x000fe200078e3cff */
[----:B------:R-:W-:Y:S01]  /*6680*/  IMAD.X R11, RZ, RZ, R5, P3 ;  /* 0x000000ffff0b7224 */ /* 0x000fe200018e0605 */
[----:B------:R-:W-:-:S02]  /*6690*/  IADD3 R33, P2, R4, 0x60, RZ ;  /* 0x0000006004217810 */ /* 0x000fc40007f5e0ff */
[C---:B------:R-:W-:Y:S02]  /*66a0*/  IADD3 R65, P1, R4.reuse, 0x2000, RZ ;  /* 0x0000200004417810 */ /* 0x040fe40007f3e0ff */
[C---:B------:R-:W-:Y:S02]  /*66b0*/  IADD3 R81, P0, R4.reuse, 0x2020, RZ ;  /* 0x0000202004517810 */ /* 0x040fe40007f1e0ff */
[C---:B------:R-:W-:Y:S02]  /*66c0*/  IADD3 R101, P6, R4.reuse, 0x2040, RZ ;  /* 0x0000204004657810 */ /* 0x040fe40007fde0ff */
[C---:B------:R-:W-:Y:S02]  /*66d0*/  IADD3 R105, P5, R4.reuse, 0x2060, RZ ;  /* 0x0000206004697810 */ /* 0x040fe40007fbe0ff */
[C---:B------:R-:W-:Y:S02]  /*66e0*/  IADD3 R123, P4, R4.reuse, 0x4000, RZ ;  /* 0x00004000047b7810 */ /* 0x040fe40007f9e0ff */
[----:B------:R-:W-:-:S02]  /*66f0*/  IADD3 R127, P3, R4, 0x4020, RZ ;  /* 0x00004020047f7810 */ /* 0x000fc40007f7e0ff */
[----:B------:R-:W-:Y:S02]  /*6700*/  LOP3.LUT R32, R33, 0x380, RZ, 0xc0, !PT ;  /* 0x0000038021207812 */ /* 0x000fe400078ec0ff */
[----:B------:R-:W-:Y:S02]  /*6710*/  LOP3.LUT R64, R65, 0x380, RZ, 0xc0, !PT ;  /* 0x0000038041407812 */ /* 0x000fe400078ec0ff */
[----:B------:R-:W-:Y:S02]  /*6720*/  LOP3.LUT R80, R81, 0x380, RZ, 0xc0, !PT ;  /* 0x0000038051507812 */ /* 0x000fe400078ec0ff */
[----:B------:R-:W-:Y:S02]  /*6730*/  LOP3.LUT R100, R101, 0x380, RZ, 0xc0, !PT ;  /* 0x0000038065647812 */ /* 0x000fe400078ec0ff */
[----:B------:R-:W-:Y:S02]  /*6740*/  LOP3.LUT R104, R105, 0x380, RZ, 0xc0, !PT ;  /* 0x0000038069687812 */ /* 0x000fe400078ec0ff */
[----:B------:R-:W-:-:S02]  /*6750*/  LOP3.LUT R122, R123, 0x380, RZ, 0xc0, !PT ;  /* 0x000003807b7a7812 */ /* 0x000fc400078ec0ff */
[----:B------:R-:W-:Y:S02]  /*6760*/  LOP3.LUT R126, R127, 0x380, RZ, 0xc0, !PT ;  /* 0x000003807f7e7812 */ /* 0x000fe400078ec0ff */
[----:B------:R-:W-:Y:S02]  /*6770*/  SHF.R.U64 R32, R32, 0x3, RZ ;  /* 0x0000000320207819 */ /* 0x000fe400000012ff */
[----:B------:R-:W-:Y:S02]  /*6780*/  SHF.R.U64 R64, R64, 0x3, RZ ;  /* 0x0000000340407819 */ /* 0x000fe400000012ff */
[----:B------:R-:W-:Y:S02]  /*6790*/  SHF.R.U64 R80, R80, 0x3, RZ ;  /* 0x0000000350507819 */ /* 0x000fe400000012ff */
[----:B------:R-:W-:Y:S02]  /*67a0*/  SHF.R.U64 R100, R100, 0x3, RZ ;  /* 0x0000000364647819 */ /* 0x000fe400000012ff */
[----:B------:R-:W-:-:S02]  /*67b0*/  SHF.R.U64 R104, R104, 0x3, RZ ;  /* 0x0000000368687819 */ /* 0x000fc400000012ff */
[----:B------:R-:W-:Y:S02]  /*67c0*/  SHF.R.U64 R122, R122, 0x3, RZ ;  /* 0x000000037a7a7819 */ /* 0x000fe400000012ff */
[----:B------:R-:W-:Y:S02]  /*67d0*/  SHF.R.U64 R126, R126, 0x3, RZ ;  /* 0x000000037e7e7819 */ /* 0x000fe400000012ff */
[----:B------:R-:W-:Y:S01]  /*67e0*/  LOP3.LUT R32, R32, R33, RZ, 0x3c, !PT ;  /* 0x0000002120207212 */ /* 0x000fe200078e3cff */
[--C-:B------:R-:W-:Y:S01]  /*67f0*/  IMAD.X R33, RZ, RZ, R5.reuse, P2 ;  /* 0x000000ffff217224 */ /* 0x100fe200010e0605 */
[----:B------:R-:W-:Y:S01]  /*6800*/  LOP3.LUT R64, R64, R65, RZ, 0x3c, !PT ;  /* 0x0000004140407212 */ /* 0x000fe200078e3cff */
[--C-:B------:R-:W-:Y:S01]  /*6810*/  IMAD.X R65, RZ, RZ, R5.reuse, P1 ;  /* 0x000000ffff417224 */ /* 0x100fe200008e0605 */
[----:B------:R-:W-:Y:S01]  /*6820*/  LOP3.LUT R80, R80, R81, RZ, 0x3c, !PT ;  /* 0x0000005150507212 */ /* 0x000fe200078e3cff */
[----:B------:R-:W-:Y:S01]  /*6830*/  IMAD.X R81, RZ, RZ, R5, P0 ;  /* 0x000000ffff517224 */ /* 0x000fe200000e0605 */
[----:B------:R-:W-:-:S02]  /*6840*/  LOP3.LUT R100, R100, R101, RZ, 0x3c, !PT ;  /* 0x0000006564647212 */ /* 0x000fc400078e3cff */
[----:B------:R-:W-:Y:S01]  /*6850*/  LOP3.LUT R104, R104, R105, RZ, 0x3c, !PT ;  /* 0x0000006968687212 */ /* 0x000fe200078e3cff */
[--C-:B------:R-:W-:Y:S01]  /*6860*/  IMAD.X R105, RZ, RZ, R5.reuse, P5 ;  /* 0x000000ffff697224 */ /* 0x100fe200028e0605 */
[----:B------:R-:W-:Y:S01]  /*6870*/  LOP3.LUT R122, R122, R123, RZ, 0x3c, !PT ;  /* 0x0000007b7a7a7212 */ /* 0x000fe200078e3cff */
[--C-:B------:R-:W-:Y:S01]  /*6880*/  IMAD.X R123, RZ, RZ, R5.reuse, P4 ;  /* 0x000000ffff7b7224 */ /* 0x100fe200020e0605 */
[----:B------:R-:W-:Y:S01]  /*6890*/  LOP3.LUT R126, R126, R127, RZ, 0x3c, !PT ;  /* 0x0000007f7e7e7212 */ /* 0x000fe200078e3cff */
[----:B------:R-:W-:Y:S01]  /*68a0*/  IMAD.X R127, RZ, RZ, R5, P3 ;  /* 0x000000ffff7f7224 */ /* 0x000fe200018e0605 */
[----:B------:R-:W-:Y:S02]  /*68b0*/  IADD3.X R101, RZ, R5, RZ, P6, !PT ;  /* 0x00000005ff657210 */ /* 0x000fe400037fe4ff */
[C---:B------:R-:W-:Y:S02]  /*68c0*/  IADD3 R131, P2, R4.reuse, 0x4040, RZ ;  /* 0x0000404004837810 */ /* 0x040fe40007f5e0ff */
[----:B------:R-:W-:-:S02]  /*68d0*/  IADD3 R135, P1, R4, 0x4060, RZ ;  /* 0x0000406004877810 */ /* 0x000fc40007f3e0ff */
[C---:B------:R-:W-:Y:S02]  /*68e0*/  IADD3 R139, P0, R4.reuse, 0x6000, RZ ;  /* 0x00006000048b7810 */ /* 0x040fe40007f1e0ff */
[C---:B------:R-:W-:Y:S02]  /*68f0*/  IADD3 R143, P6, R4.reuse, 0x6020, RZ ;  /* 0x00006020048f7810 */ /* 0x040fe40007fde0ff */
[C---:B------:R-:W-:Y:S02]  /*6900*/  IADD3 R25, P5, R4.reuse, 0x6040, RZ ;  /* 0x0000604004197810 */ /* 0x040fe40007fbe0ff */
[----:B------:R-:W-:Y:S02]  /*6910*/  IADD3 R29, P4, R4, 0x6060, RZ ;  /* 0x00006060041d7810 */ /* 0x000fe40007f9e0ff */
[----:B------:R-:W-:Y:S02]  /*6920*/  IADD3 R15, P3, R96, 0x1000, RZ ;  /* 0x00001000600f7810 */ /* 0x000fe40007f7e0ff */
[----:B------:R-:W-:-:S02]  /*6930*/  LOP3.LUT R130, R131, 0x380, RZ, 0xc0, !PT ;  /* 0x0000038083827812 */ /* 0x000fc400078ec0ff */
        /* <DEDUP_REMOVED lines=25> */
[----:B------:R-:W-:Y:S01]  /*6ad0*/  IMAD.X R29, RZ, RZ, R5, P4 ;  /* 0x000000ffff1d7224 */ /* 0x000fe200020e0605 */
        /* <DEDUP_REMOVED lines=8> */
[C---:B------:R-:W-:Y:S02]  /*6b60*/  IADD3 R53, P4, R96.reuse, 0x7000, RZ ;  /* 0x0000700060357810 */ /* 0x040fe40007f9e0ff */
[----:B------:R-:W-:Y:S02]  /*6b70*/  IADD3 R57, P3, R96, 0x8000, RZ ;  /* 0x0000800060397810 */ /* 0x000fe40007f7e0ff */
[----:B------:R-:W-:-:S02]  /*6b80*/  LOP3.LUT R4, R3, R4, RZ, 0x3c, !PT ;  /* 0x0000000403047212 */ /* 0x000fc400078e3cff */
[----:B------:R-:W-:Y:S02]  /*6b90*/  LOP3.LUT R20, R21, 0x380, RZ, 0xc0, !PT ;  /* 0x0000038015147812 */ /* 0x000fe400078ec0ff */
[----:B------:R-:W-:Y:S02]  /*6ba0*/  LOP3.LUT R36, R37, 0x380, RZ, 0xc0, !PT ;  /* 0x0000038025247812 */ /* 0x000fe400078ec0ff */
[----:B------:R-:W-:Y:S02]  /*6bb0*/  LOP3.LUT R40, R41, 0x380, RZ, 0xc0, !PT ;  /* 0x0000038029287812 */ /* 0x000fe400078ec0ff */
[----:B------:R-:W-:Y:S02]  /*6bc0*/  LOP3.LUT R44, R45, 0x380, RZ, 0xc0, !PT ;  /* 0x000003802d2c7812 */ /* 0x000fe400078ec0ff */
[----:B------:R-:W-:Y:S02]  /*6bd0*/  LOP3.LUT R48, R49, 0x380, RZ, 0xc0, !PT ;  /* 0x0000038031307812 */ /* 0x000fe400078ec0ff */
[----:B------:R-:W-:-:S02]  /*6be0*/  LOP3.LUT R52, R53, 0x380, RZ, 0xc0, !PT ;  /* 0x0000038035347812 */ /* 0x000fc400078ec0ff */
[----:B------:R-:W-:Y:S02]  /*6bf0*/  LOP3.LUT R56, R57, 0x380, RZ, 0xc0, !PT ;  /* 0x0000038039387812 */ /* 0x000fe400078ec0ff */
[----:B------:R-:W-:Y:S02]  /*6c00*/  MOV R3, R4 ;  /* 0x0000000400037202 */ /* 0x000fe40000000f00 */
[----:B------:R-:W-:Y:S02]  /*6c10*/  F2FP.F16.F32.PACK_AB R5, R27, R26 ;  /* 0x0000001a1b05723e */ /* 0x000fe400000000ff */
[----:B------:R-:W-:Y:S02]  /*6c20*/  LOP3.LUT R27, R96, 0x380, RZ, 0xc0, !PT ;  /* 0x00000380601b7812 */ /* 0x000fe400078ec0ff */
[----:B------:R-:W-:Y:S02]  /*6c30*/  SHF.R.U64 R20, R20, 0x3, RZ ;  /* 0x0000000314147819 */ /* 0x000fe400000012ff */
[----:B------:R-:W-:-:S02]  /*6c40*/  SHF.R.U64 R36, R36, 0x3, RZ ;  /* 0x0000000324247819 */ /* 0x000fc400000012ff */
[----:B------:R-:W-:Y:S02]  /*6c50*/  SHF.R.U64 R40, R40, 0x3, RZ ;  /* 0x0000000328287819 */ /* 0x000fe400000012ff */
[----:B------:R-:W-:Y:S02]  /*6c60*/  SHF.R.U64 R44, R44, 0x3, RZ ;  /* 0x000000032c2c7819 */ /* 0x000fe400000012ff */
[----:B------:R-:W-:Y:S02]  /*6c70*/  SHF.R.U64 R48, R48, 0x3, RZ ;  /* 0x0000000330307819 */ /* 0x000fe400000012ff */
[----:B------:R-:W-:Y:S02]  /*6c80*/  SHF.R.U64 R52, R52, 0x3, RZ ;  /* 0x0000000334347819 */ /* 0x000fe400000012ff */
[----:B------:R-:W-:Y:S02]  /*6c90*/  SHF.R.U64 R56, R56, 0x3, RZ ;  /* 0x0000000338387819 */ /* 0x000fe400000012ff */
[----:B------:R-:W-:-:S02]  /*6ca0*/  F2FP.F16.F32.PACK_AB R4, R207, R209 ;  /* 0x000000d1cf04723e */ /* 0x000fc400000000ff */
[----:B------:R-:W-:Y:S02]  /*6cb0*/  SHF.R.U64 R27, R27, 0x3, RZ ;  /* 0x000000031b1b7819 */ /* 0x000fe400000012ff */
[----:B------:R-:W-:Y:S01]  /*6cc0*/  LOP3.LUT R20, R20, R21, RZ, 0x3c, !PT ;  /* 0x0000001514147212 */ /* 0x000fe200078e3cff */
[--C-:B------:R-:W-:Y:S01]  /*6cd0*/  IMAD.X R21, RZ, RZ, R97.reuse, P2 ;  /* 0x000000ffff157224 */ /* 0x100fe200010e0661 */
[----:B------:R-:W-:Y:S01]  /*6ce0*/  LOP3.LUT R36, R36, R37, RZ, 0x3c, !PT ;  /* 0x0000002524247212 */ /* 0x000fe200078e3cff */
[--C-:B------:R-:W-:Y:S01]  /*6cf0*/  IMAD.X R37, RZ, RZ, R97.reuse, P1 ;  /* 0x000000ffff257224 */ /* 0x100fe200008e0661 */
[----:B------:R-:W-:Y:S01]  /*6d00*/  LOP3.LUT R40, R40, R41, RZ, 0x3c, !PT ;  /* 0x0000002928287212 */ /* 0x000fe200078e3cff */
[--C-:B------:R-:W-:Y:S01]  /*6d10*/  IMAD.X R41, RZ, RZ, R97.reuse, P0 ;  /* 0x000000ffff297224 */ /* 0x100fe200000e0661 */
[----:B------:R-:W-:Y:S01]  /*6d20*/  LOP3.LUT R44, R44, R45, RZ, 0x3c, !PT ;  /* 0x0000002d2c2c7212 */ /* 0x000fe200078e3cff */
[----:B------:R0:W-:Y:S01]  /*6d30*/  STSM.16.M88.4 [R3], R4 ;  /* 0x0000000403007844 */ /* 0x0001e20000000200 */
[----:B------:R-:W-:Y:S01]  /*6d40*/  LOP3.LUT R48, R48, R49, RZ, 0x3c, !PT ;  /* 0x0000003130307212 */ /* 0x000fe200078e3cff */
[--C-:B------:R-:W-:Y:S01]  /*6d50*/  IMAD.X R49, RZ, RZ, R97.reuse, P5 ;  /* 0x000000ffff317224 */ /* 0x100fe200028e0661 */
[----:B------:R-:W-:Y:S01]  /*6d60*/  LOP3.LUT R52, R52, R53, RZ, 0x3c, !PT ;  /* 0x0000003534347212 */ /* 0x000fe200078e3cff */
[--C-:B------:R-:W-:Y:S01]  /*6d70*/  IMAD.X R53, RZ, RZ, R97.reuse, P4 ;  /* 0x000000ffff357224 */ /* 0x100fe200020e0661 */
[----:B------:R-:W-:Y:S01]  /*6d80*/  LOP3.LUT R56, R56, R57, RZ, 0x3c, !PT ;  /* 0x0000003938387212 */ /* 0x000fe200078e3cff */
[----:B------:R-:W-:Y:S01]  /*6d90*/  IMAD.X R57, RZ, RZ, R97, P3 ;  /* 0x000000ffff397224 */ /* 0x000fe200018e0661 */
[----:B------:R-:W-:-:S02]  /*6da0*/  IADD3.X R45, RZ, R97, RZ, P6, !PT ;  /* 0x00000061ff2d7210 */ /* 0x000fc400037fe4ff */
[C---:B------:R-:W-:Y:S02]  /*6db0*/  IADD3 R61, P2, R96.reuse, 0x9000, RZ ;  /* 0x00009000603d7810 */ /* 0x040fe40007f5e0ff */
[C---:B------:R-:W-:Y:S02]  /*6dc0*/  IADD3 R69, P1, R96.reuse, 0xa000, RZ ;  /* 0x0000a00060457810 */ /* 0x040fe40007f3e0ff */
[C---:B------:R-:W-:Y:S02]  /*6dd0*/  IADD3 R73, P0, R96.reuse, 0xb000, RZ ;  /* 0x0000b00060497810 */ /* 0x040fe40007f1e0ff */
[C---:B------:R-:W-:Y:S02]  /*6de0*/  IADD3 R77, P6, R96.reuse, 0xc000, RZ ;  /* 0x0000c000604d7810 */ /* 0x040fe40007fde0ff */
[C---:B------:R-:W-:Y:S02]  /*6df0*/  IADD3 R85, P5, R96.reuse, 0xd000, RZ ;  /* 0x0000d00060557810 */ /* 0x040fe40007fbe0ff */
[----:B------:R-:W-:-:S02]  /*6e00*/  IADD3 R89, P4, R96, 0xe000, RZ ;  /* 0x0000e00060597810 */ /* 0x000fc40007f9e0ff */
[----:B------:R-:W-:Y:S02]  /*6e10*/  IADD3 R92, P3, R96, 0xf000, RZ ;  /* 0x0000f000605c7810 */ /* 0x000fe40007f7e0ff */
[----:B------:R-:W-:Y:S02]  /*6e20*/  LOP3.LUT R96, R27, R96, RZ, 0x3c, !PT ;  /* 0x000000601b607212 */ /* 0x000fe400078e3cff */
[----:B------:R-:W-:Y:S02]  /*6e30*/  MOV R26, R8 ;  /* 0x00000008001a7202 */ /* 0x000fe40000000f00 */
[----:B------:R-:W-:Y:S02]  /*6e40*/  MOV R27, R10 ;  /* 0x0000000a001b7202 */ /* 0x000fe40000000f00 */
[----:B0-----:R-:W-:Y:S02]  /*6e50*/  F2FP.F16.F32.PACK_AB R4, R206, R208 ;  /* 0x000000d0ce04723e */ /* 0x001fe400000000ff */
[----:B------:R-:W-:-:S02]  /*6e60*/  F2FP.F16.F32.PACK_AB R5, R35, R34 ;  /* 0x000000222305723e */ /* 0x000fc400000000ff */
[----:B------:R-:W-:Y:S02]  /*6e70*/  F2FP.F16.F32.PACK_AB R6, R204, R205 ;  /* 0x000000cdcc06723e */ /* 0x000fe400000000ff */
[----:B------:R-:W-:Y:S02]  /*6e80*/  F2FP.F16.F32.PACK_AB R7, R39, R38 ;  /* 0x000000262707723e */ /* 0x000fe400000000ff */
[----:B------:R-:W-:Y:S02]  /*6e90*/  F2FP.F16.F32.PACK_AB R8, R202, R203 ;  /* 0x000000cbca08723e */ /* 0x000fe400000000ff */
[----:B------:R-:W-:Y:S01]  /*6ea0*/  F2FP.F16.F32.PACK_AB R9, R43, R42 ;  /* 0x0000002a2b09723e */ /* 0x000fe200000000ff */
[----:B------:R0:W-:Y:S01]  /*6eb0*/  STSM.16.M88.4 [R26], R4 ;  /* 0x000000041a007844 */ /* 0x0001e20000000200 */
[----:B------:R-:W-:Y:S02]  /*6ec0*/  F2FP.F16.F32.PACK_AB R10, R200, R201 ;  /* 0x000000c9c80a723e */ /* 0x000fe400000000ff */
[----:B------:R-:W-:-:S02]  /*6ed0*/  F2FP.F16.F32.PACK_AB R11, R47, R46 ;  /* 0x0000002e2f0b723e */ /* 0x000fc400000000ff */
[----:B------:R-:W-:Y:S02]  /*6ee0*/  LOP3.LUT R60, R61, 0x380, RZ, 0xc0, !PT ;  /* 0x000003803d3c7812 */ /* 0x000fe400078ec0ff */
[----:B------:R-:W-:Y:S01]  /*6ef0*/  MOV R38, R24 ;  /* 0x0000001800267202 */ /* 0x000fe20000000f00 */
[----:B------:R2:W-:Y:S01]  /*6f00*/  STSM.16.M88.4 [R27], R8 ;  /* 0x000000081b007844 */ /* 0x0005e20000000200 */
[----:B------:R-:W-:Y:S02]  /*6f10*/  SHF.R.U64 R60, R60, 0x3, RZ ;  /* 0x000000033c3c7819 */ /* 0x000fe400000012ff */
[----:B------:R-:W-:Y:S02]  /*6f20*/  MOV R3, R32 ;  /* 0x0000002000037202 */ /* 0x000fe40000000f00 */
[----:B------:R-:W-:Y:S02]  /*6f30*/  MOV R39, R28 ;  /* 0x0000001c00277202 */ /* 0x000fe40000000f00 */
[----:B------:R-:W-:-:S02]  /*6f40*/  F2FP.F16.F32.PACK_AB R24, R198, R199 ;  /* 0x000000c7c618723e */ /* 0x000fc400000000ff */
[----:B------:R-:W-:Y:S02]  /*6f50*/  F2FP.F16.F32.PACK_AB R25, R51, R50 ;  /* 0x000000323319723e */ /* 0x000fe400000000ff */
[----:B0-----:R-:W-:Y:S02]  /*6f60*/  F2FP.F16.F32.PACK_AB R26, R196, R197 ;  /* 0x000000c5c41a723e */ /* 0x001fe400000000ff */
[----:B------:R-:W-:Y:S02]  /*6f70*/  MOV R64, R64 ;  /* 0x0000004000407202 */ /* 0x000fe40000000f00 */
[----:B------:R-:W-:Y:S02]  /*6f80*/  F2FP.F16.F32.PACK_AB R28, R194, R195 ;  /* 0x000000c3c21c723e */ /* 0x000fe400000000ff */
[----:B--2---:R-:W-:Y:S02]  /*6f90*/  F2FP.F16.F32.PACK_AB R27, R55, R54 ;  /* 0x00000036371b723e */ /* 0x004fe400000000ff */
[----:B------:R-:W-:-:S02]  /*6fa0*/  F2FP.F16.F32.PACK_AB R29, R59, R58 ;  /* 0x0000003a3b1d723e */ /* 0x000fc400000000ff */
[----:B------:R-:W-:Y:S01]  /*6fb0*/  MOV R80, R80 ;  /* 0x0000005000507202 */ /* 0x000fe20000000f00 */
[----:B------:R-:W-:Y:S01]  /*6fc0*/  STSM.16.M88.4 [R3], R24 ;  /* 0x0000001803007844 */ /* 0x000fe20000000200 */
[----:B------:R-:W-:Y:S02]  /*6fd0*/  F2FP.F16.F32.PACK_AB R4, R190, R191 ;  /* 0x000000bfbe04723e */ /* 0x000fe400000000ff */
[----:B------:R-:W-:Y:S01]  /*6fe0*/  F2FP.F16.F32.PACK_AB R5, R67, R66 ;  /* 0x000000424305723e */ /* 0x000fe200000000ff */
[----:B------:R0:W-:Y:S01]  /*6ff0*/  STSM.16.M88.4 [R64], R28 ;  /* 0x0000001c40007844 */ /* 0x0001e20000000200 */
[----:B------:R-:W-:Y:S02]  /*7000*/  F2FP.F16.F32.PACK_AB R6, R182, R183 ;  /* 0x000000b7b606723e */ /* 0x000fe400000000ff */
[----:B------:R-:W-:Y:S02]  /*7010*/  F2FP.F16.F32.PACK_AB R7, R71, R70 ;  /* 0x000000464707723e */ /* 0x000fe400000000ff */
[----:B------:R-:W-:Y:S01]  /*7020*/  LOP3.LUT R60, R60, R61, RZ, 0x3c, !PT ;  /* 0x0000003d3c3c7212 */ /* 0x000fe200078e3cff */
[----:B------:R-:W-:Y:S01]  /*7030*/  IMAD.X R61, RZ, RZ, R97, P2 ;  /* 0x000000ffff3d7224 */ /* 0x000fe200010e0661 */
[----:B------:R-:W-:Y:S01]  /*7040*/  MOV R100, R100 ;  /* 0x0000006400647202 */ /* 0x000fe20000000f00 */
[----:B------:R2:W-:Y:S01]  /*7050*/  STSM.16.M88.4 [R80], R4 ;  /* 0x0000000450007844 */ /* 0x0005e20000000200 */
[----:B------:R-:W-:-:S02]  /*7060*/  F2FP.F16.F32.PACK_AB R8, R180, R181 ;  /* 0x000000b5b408723e */ /* 0x000fc400000000ff */
[----:B------:R-:W-:Y:S02]  /*7070*/  F2FP.F16.F32.PACK_AB R9, R75, R74 ;  /* 0x0000004a4b09723e */ /* 0x000fe400000000ff */
[----:B------:R-:W-:Y:S02]  /*7080*/  F2FP.F16.F32.PACK_AB R10, R178, R179 ;  /* 0x000000b3b20a723e */ /* 0x000fe400000000ff */
[----:B------:R-:W-:Y:S02]  /*7090*/  F2FP.F16.F32.PACK_AB R11, R79, R78 ;  /* 0x0000004e4f0b723e */ /* 0x000fe400000000ff */
[----:B-1----:R-:W-:Y:S02]  /*70a0*/  ISETP.NE.AND P2, PT, R0, RZ, PT ;  /* 0x000000ff0000720c */ /* 0x002fe40003f45270 */
[----:B------:R-:W-:Y:S01]  /*70b0*/  MOV R104, R104 ;  /* 0x0000006800687202 */ /* 0x000fe20000000f00 */
[----:B------:R1:W-:Y:S01]  /*70c0*/  STSM.16.M88.4 [R100], R8 ;  /* 0x0000000864007844 */ /* 0x0003e20000000200 */
[----:B------:R-:W-:-:S02]  /*70d0*/  F2FP.F16.F32.PACK_AB R32, R176, R177 ;  /* 0x000000b1b020723e */ /* 0x000fc400000000ff */
[----:B------:R-:W-:Y:S02]  /*70e0*/  F2FP.F16.F32.PACK_AB R33, R83, R82 ;  /* 0x000000525321723e */ /* 0x000fe400000000ff */
[----:B------:R-:W-:Y:S02]  /*70f0*/  F2FP.F16.F32.PACK_AB R34, R174, R175 ;  /* 0x000000afae22723e */ /* 0x000fe400000000ff */
[----:B------:R-:W-:Y:S02]  /*7100*/  F2FP.F16.F32.PACK_AB R35, R87, R86 ;  /* 0x000000565723723e */ /* 0x000fe400000000ff */
[----:B------:R-:W-:Y:S02]  /*7110*/  MOV R0, R122 ;  /* 0x0000007a00007202 */ /* 0x000fe40000000f00 */
[----:B0-----:R-:W-:Y:S01]  /*7120*/  F2FP.F16.F32.PACK_AB R64, R172, R173 ;  /* 0x000000adac40723e */ /* 0x001fe200000000ff */
[----:B------:R1:W-:Y:S01]  /*7130*/  STSM.16.M88.4 [R104], R32 ;  /* 0x0000002068007844 */ /* 0x0003e20000000200 */
[----:B------:R-:W-:-:S02]  /*7140*/  F2FP.F16.F32.PACK_AB R65, R91, R90 ;  /* 0x0000005a5b41723e */ /* 0x000fc400000000ff */
[----:B------:R-:W-:Y:S02]  /*7150*/  F2FP.F16.F32.PACK_AB R66, R170, R171 ;  /* 0x000000abaa42723e */ /* 0x000fe400000000ff */
[----:B------:R-:W-:Y:S02]  /*7160*/  F2FP.F16.F32.PACK_AB R67, R95, R94 ;  /* 0x0000005e5f43723e */ /* 0x000fe400000000ff */
[----:B------:R-:W-:Y:S02]  /*7170*/  MOV R126, R126 ;  /* 0x0000007e007e7202 */ /* 0x000fe40000000f00 */
[----:B--2---:R-:W-:Y:S01]  /*7180*/  F2FP.F16.F32.PACK_AB R80, R168, R169 ;  /* 0x000000a9a850723e */ /* 0x004fe200000000ff */
[----:B------:R1:W-:Y:S01]  /*7190*/  STSM.16.M88.4 [R0], R64 ;  /* 0x0000004000007844 */ /* 0x0003e20000000200 */
[----:B------:R-:W-:Y:S02]  /*71a0*/  F2FP.F16.F32.PACK_AB R81, R99, R98 ;  /* 0x000000626351723e */ /* 0x000fe400000000ff */
[----:B------:R-:W-:-:S02]  /*71b0*/  F2FP.F16.F32.PACK_AB R82, R164, R167 ;  /* 0x000000a7a452723e */ /* 0x000fc400000000ff */
[----:B------:R-:W-:Y:S02]  /*71c0*/  F2FP.F16.F32.PACK_AB R83, R103, R102 ;  /* 0x000000666753723e */ /* 0x000fe400000000ff */
[----:B------:R-:W-:Y:S02]  /*71d0*/  MOV R130, R130 ;  /* 0x0000008200827202 */ /* 0x000fe40000000f00 */
[----:B------:R-:W-:Y:S01]  /*71e0*/  F2FP.F16.F32.PACK_AB R4, R156, R162 ;  /* 0x000000a29c04723e */ /* 0x000fe200000000ff */
[----:B------:R1:W-:Y:S01]  /*71f0*/  STSM.16.M88.4 [R126], R80 ;  /* 0x000000507e007844 */ /* 0x0003e20000000200 */
[----:B------:R-:W-:Y:S02]  /*7200*/  F2FP.F16.F32.PACK_AB R5, R107, R106 ;  /* 0x0000006a6b05723e */ /* 0x000fe400000000ff */
[----:B------:R-:W-:Y:S02]  /*7210*/  F2FP.F16.F32.PACK_AB R6, R109, R154 ;  /* 0x0000009a6d06723e */ /* 0x000fe400000000ff */
[----:B------:R-:W-:-:S02]  /*7220*/  F2FP.F16.F32.PACK_AB R7, R111, R110 ;  /* 0x0000006e6f07723e */ /* 0x000fc400000000ff */
[----:B------:R-:W-:Y:S02]  /*7230*/  MOV R134, R134 ;  /* 0x0000008600867202 */ /* 0x000fe40000000f00 */
[----:B------:R-:W-:Y:S01]  /*7240*/  MOV R138, R138 ;  /* 0x0000008a008a7202 */ /* 0x000fe20000000f00 */
[----:B------:R1:W-:Y:S01]  /*7250*/  STSM.16.M88.4 [R130], R4 ;  /* 0x0000000482007844 */ /* 0x0003e20000000200 */
[----:B------:R-:W-:Y:S02]  /*7260*/  F2FP.F16.F32.PACK_AB R122, R125, R124 ;  /* 0x0000007c7d7a723e */ /* 0x000fe400000000ff */
[----:B------:R-:W-:Y:S01]  /*7270*/  F2FP.F16.F32.PACK_AB R123, R155, R153 ;  /* 0x000000999b7b723e */ /* 0x000fe200000000ff */
[----:B------:R1:W-:Y:S01]  /*7280*/  STSM.16.M88.4 [R134], R112 ;  /* 0x0000007086007844 */ /* 0x0003e20000000200 */
[----:B------:R-:W-:Y:S02]  /*7290*/  MOV R142, R142 ;  /* 0x0000008e008e7202 */ /* 0x000fe40000000f00 */
[----:B------:R-:W-:Y:S01]  /*72a0*/  F2FP.F16.F32.PACK_AB R156, R129, R128 ;  /* 0x00000080819c723e */ /* 0x000fe200000000ff */
[----:B------:R1:W-:Y:S01]  /*72b0*/  STSM.16.M88.4 [R138], R120 ;  /* 0x000000788a007844 */ /* 0x0003e20000000200 */
[----:B------:R-:W-:-:S02]  /*72c0*/  F2FP.F16.F32.PACK_AB R162, R141, R140 ;  /* 0x0000008c8da2723e */ /* 0x000fc400000000ff */
[----:B------:R-:W-:Y:S01]  /*72d0*/  F2FP.F16.F32.PACK_AB R163, R166, R165 ;  /* 0x000000a5a6a3723e */ /* 0x000fe200000000ff */
[----:B------:R1:W-:Y:S01]  /*72e0*/  STSM.16.M88.4 [R142], R156 ;  /* 0x0000009c8e007844 */ /* 0x0003e20000000200 */
[----:B------:R-:W-:Y:S02]  /*72f0*/  F2FP.F16.F32.PACK_AB R145, R147, R146 ;  /* 0x000000929391723e */ /* 0x000fe400000000ff */
[----:B------:R-:W-:Y:S01]  /*7300*/  LOP3.LUT R68, R69, 0x380, RZ, 0xc0, !PT ;  /* 0x0000038045447812 */ /* 0x000fe200078ec0ff */
[----:B------:R1:W-:Y:S01]  /*7310*/  STSM.16.M88.4 [R38], R160 ;  /* 0x000000a026007844 */ /* 0x0003e20000000200 */
[----:B------:R-:W-:Y:S02]  /*7320*/  LOP3.LUT R72, R73, 0x380, RZ, 0xc0, !PT ;  /* 0x0000038049487812 */ /* 0x000fe400078ec0ff */
[----:B------:R-:W-:Y:S02]  /*7330*/  LOP3.LUT R76, R77, 0x380, RZ, 0xc0, !PT ;  /* 0x000003804d4c7812 */ /* 0x000fe400078ec0ff */
[----:B------:R-:W-:-:S02]  /*7340*/  LOP3.LUT R84, R85, 0x380, RZ, 0xc0, !PT ;  /* 0x0000038055547812 */ /* 0x000fc400078ec0ff */
[----:B------:R-:W-:Y:S02]  /*7350*/  LOP3.LUT R88, R89, 0x380, RZ, 0xc0, !PT ;  /* 0x0000038059587812 */ /* 0x000fe400078ec0ff */
[----:B------:R-:W-:Y:S02]  /*7360*/  LOP3.LUT R93, R92, 0x380, RZ, 0xc0, !PT ;  /* 0x000003805c5d7812 */ /* 0x000fe400078ec0ff */
[----:B------:R-:W-:Y:S02]  /*7370*/  F2FP.F16.F32.PACK_AB R146, R149, R148 ;  /* 0x000000949592723e */ /* 0x000fe400000000ff */
[----:B------:R-:W-:Y:S02]  /*7380*/  F2FP.F16.F32.PACK_AB R147, R151, R150 ;  /* 0x000000969793723e */ /* 0x000fe400000000ff */
[----:B------:R-:W-:Y:S02]  /*7390*/  SHF.R.U64 R68, R68, 0x3, RZ ;  /* 0x0000000344447819 */ /* 0x000fe400000012ff */
[----:B------:R-:W-:Y:S01]  /*73a0*/  SHF.R.U64 R72, R72, 0x3, RZ ;  /* 0x0000000348487819 */ /* 0x000fe200000012ff */
[----:B------:R1:W-:Y:S01]  /*73b0*/  STSM.16.M88.4 [R39], R144 ;  /* 0x0000009027007844 */ /* 0x0003e20000000200 */
[----:B------:R-:W-:-:S02]  /*73c0*/  SHF.R.U64 R76, R76, 0x3, RZ ;  /* 0x000000034c4c7819 */ /* 0x000fc400000012ff */
[----:B------:R-:W-:Y:S02]  /*73d0*/  SHF.R.U64 R84, R84, 0x3, RZ ;  /* 0x0000000354547819 */ /* 0x000fe400000012ff */
[----:B------:R-:W-:Y:S02]  /*73e0*/  SHF.R.U64 R88, R88, 0x3, RZ ;  /* 0x0000000358587819 */ /* 0x000fe400000012ff */
[----:B------:R-:W-:Y:S02]  /*73f0*/  SHF.R.U64 R93, R93, 0x3, RZ ;  /* 0x000000035d5d7819 */ /* 0x000fe400000012ff */
        /* <DEDUP_REMOVED lines=11> */
[----:B------:R-:W-:Y:S01]  /*74b0*/  IADD3.X R77, RZ, R97, RZ, P6, !PT ;  /* 0x00000061ff4d7210 */ /* 0x000fe200037fe4ff */
[----:B------:R-:W-:Y:S06]  /*74c0*/  BAR.SYNC.DEFER_BLOCKING 0x1, 0x100 ;  /* 0x0044000000007b1d */ /* 0x000fec0000010000 */
[----:B-1----:R-:W-:Y:S05]  /*74d0*/  @P2 BRA `(.L_x_43) ;  /* 0x0000000000cc2947 */ /* 0x002fea0003800000 */
[----:B------:R-:W0:Y:S01]  /*74e0*/  LDC R8, c[0x0][0xbe8] ;  /* 0x0002fa00ff087b82 */ /* 0x000e220000000800 */
[----:B------:R-:W-:Y:S01]  /*74f0*/  IMAD R0, RZ, RZ, -UR43 ;  /* 0x8000002bff007e24 */ /* 0x000fe2000f8e02ff */
[----:B------:R-:W-:Y:S01]  /*7500*/  ULDC.64 UR8, c[0x0][0xb90] ;  /* 0x0002e40000087ab9 */ /* 0x000fe20000000a00 */
[----:B------:R-:W-:Y:S01]  /*7510*/  IMAD.MOV R26, RZ, RZ, -R18 ;  /* 0x000000ffff1a7224 */ /* 0x000fe200078e0a12 */
[----:B------:R-:W-:Y:S02]  /*7520*/  UIMAD UR6, UR10, UR8, URZ ;  /* 0x000000080a0672a4 */ /* 0x000fe4000f8e023f */
[----:B------:R-:W-:Y:S02]  /*7530*/  UIMAD.WIDE.U32 UR4, UR7, UR8, URZ ;  /* 0x00000008070472a5 */ /* 0x000fe4000f8e003f */
[----:B------:R-:W1:Y:S01]  /*7540*/  LDC R7, c[0x0][0xc38] ;  /* 0x00030e00ff077b82 */ /* 0x000e620000000800 */
[----:B------:R-:W-:-:S03]  /*7550*/  UIMAD UR6, UR7, UR9, UR6 ;  /* 0x00000009070672a4 */ /* 0x000fc6000f8e0206 */
[----:B------:R-:W-:Y:S01]  /*7560*/  MOV R4, UR4 ;  /* 0x0000000400047c02 */ /* 0x000fe20008000f00 */
[----:B------:R-:W-:-:S03]  /*7570*/  UIADD3 UR6, UR5, UR6, URZ ;  /* 0x0000000605067290 */ /* 0x000fc6000fffe03f */
[----:B------:R-:W2:Y:S01]  /*7580*/  LDC.64 R10, c[0x0][0xb98] ;  /* 0x0002e600ff0a7b82 */ /* 0x000ea20000000a00 */
[----:B0-----:R-:W-:Y:S01]  /*7590*/  ISETP.NE.AND P0, PT, R8, 0x1, PT ;  /* 0x000000010800780c */ /* 0x001fe20003f05270 */
[----:B-1----:R-:W-:-:S04]  /*75a0*/  IMAD R24, R7, R0, UR45 ;  /* 0x0000002d07187e24 */ /* 0x002fc8000f8e0200 */
[----:B------:R-:W-:-:S08]  /*75b0*/  IMAD R6, R24, 0x40, R215 ;  /* 0x0000004018067824 */ /* 0x000fd000078e02d7 */
[----:B------:R-:W0:Y:S08]  /*75c0*/  @P0 LDC R3, c[0x0][0xbec] ;  /* 0x0002fb00ff030b82 */ /* 0x000e300000000800 */
[----:B------:R-:W1:Y:S01]  /*75d0*/  @P0 LDC R5, c[0x0][0xbf0] ;  /* 0x0002fc00ff050b82 */ /* 0x000e620000000800 */
[----:B0-----:R-:W-:-:S04]  /*75e0*/  @P0 IMAD.HI.U32 R0, R6, R3, RZ ;  /* 0x0000000306000227 */ /* 0x001fc800078e00ff */
[----:B------:R-:W-:Y:S01]  /*75f0*/  IMAD.MOV.U32 R3, RZ, RZ, R6 ;  /* 0x000000ffff037224 */ /* 0x000fe200078e0006 */
[----:B-1----:R-:W-:Y:S01]  /*7600*/  @P0 SHF.R.U32.HI R3, RZ, R5, R0 ;  /* 0x00000005ff030219 */ /* 0x002fe20000011600 */
[----:B------:R-:W-:Y:S01]  /*7610*/  IMAD.U32 R5, RZ, RZ, UR5 ;  /* 0x00000005ff057e24 */ /* 0x000fe2000f8e00ff */
[----:B------:R-:W-:Y:S01]  /*7620*/  ULDC.64 UR4, c[0x0][0xb88] ;  /* 0x0002e20000047ab9 */ /* 0x000fe20000000a00 */
[----:B------:R-:W-:Y:S01]  /*7630*/  IMAD.U32 R5, RZ, RZ, UR6 ;  /* 0x00000006ff057e24 */ /* 0x000fe2000f8e00ff */
[--C-:B------:R-:W-:Y:S01]  /*7640*/  SHF.R.S32.HI R9, RZ, 0x1f, R3.reuse ;  /* 0x0000001fff097819 */ /* 0x100fe20000011403 */
[----:B------:R-:W-:Y:S02]  /*7650*/  IMAD.MOV R7, RZ, RZ, -R3 ;  /* 0x000000ffff077224 */ /* 0x000fe400078e0a03 */
[----:B--2---:R-:W-:Y:S02]  /*7660*/  IMAD R0, R10, UR11, RZ ;  /* 0x0000000b0a007c24 */ /* 0x004fe4000f8e02ff */
[----:B------:R-:W-:-:S02]  /*7670*/  IMAD R7, R8, R7, R6 ;  /* 0x0000000708077224 */ /* 0x000fc400078e0206 */
[----:B------:R-:W-:-:S04]  /*7680*/  IMAD.WIDE.U32 R4, R10, UR44, R4 ;  /* 0x0000002c0a047c25 */ /* 0x000fc8000f8e0004 */
[----:B------:R-:W-:Y:S01]  /*7690*/  IMAD R6, R11, UR44, R0 ;  /* 0x0000002c0b067c24 */ /* 0x000fe2000f8e0200 */
[----:B------:R-:W-:Y:S01]  /*76a0*/  SHF.R.S32.HI R0, RZ, 0x1f, R7 ;  /* 0x0000001fff007819 */ /* 0x000fe20000011407 */
[----:B------:R-:W-:Y:S01]  /*76b0*/  IMAD R11, R24, 0x40, R2 ;  /* 0x00000040180b7824 */ /* 0x000fe200078e0202 */
[----:B------:R-:W-:-:S03]  /*76c0*/  IADD3 R4, P0, R3, R4, RZ ;  /* 0x0000000403047210 */ /* 0x000fc60007f1e0ff */
[----:B------:R-:W-:Y:S01]  /*76d0*/  IMAD R0, R0, UR4, RZ ;  /* 0x0000000400007c24 */ /* 0x000fe2000f8e02ff */
[----:B------:R-:W-:-:S03]  /*76e0*/  IADD3.X R5, R9, R5, R6, P0, !PT ;  /* 0x0000000509057210 */ /* 0x000fc600007fe406 */
[C---:B------:R-:W-:Y:S02]  /*76f0*/  IMAD R3, R7.reuse, UR5, R0 ;  /* 0x0000000507037c24 */ /* 0x040fe4000f8e0200 */
[----:B------:R-:W-:Y:S01]  /*7700*/  IMAD.WIDE.U32 R4, R7, UR4, R4 ;  /* 0x0000000407047c25 */ /* 0x000fe2000f8e0004 */
[----:B------:R-:W-:-:S03]  /*7710*/  ULDC.64 UR4, c[0x0][0xb50] ;  /* 0x0002d40000047ab9 */ /* 0x000fc60000000a00 */
[----:B------:R-:W-:Y:S01]  /*7720*/  IMAD.IADD R3, R5, 0x1, R3 ;  /* 0x0000000105037824 */ /* 0x000fe200078e0203 */
[----:B------:R-:W-:Y:S01]  /*7730*/  LEA R9, P0, R4, UR4, 0x2 ;  /* 0x0000000404097c11 */ /* 0x000fe2000f8010ff */
[----:B------:R-:W-:Y:S02]  /*7740*/  ULDC UR4, c[0x0][0xa88] ;  /* 0x0002a20000047ab9 */ /* 0x000fe40000000800 */
[----:B------:R-:W-:Y:S01]  /*7750*/  IMAD R0, R8, UR4, RZ ;  /* 0x0000000408007c24 */ /* 0x000fe2000f8e02ff */
[----:B------:R-:W-:Y:S01]  /*7760*/  LEA.HI.X R10, R4, UR5, R3, 0x2, P0 ;  /* 0x00000005040a7c11 */ /* 0x000fe200080f1403 */
[----:B------:R-:W-:Y:S01]  /*7770*/  SHFL.IDX PT, R6, R9, 0x1, 0x1c1f ;  /* 0x003c1f0009067f89 */ /* 0x000fe200000e0000 */
[----:B------:R-:W-:Y:S02]  /*7780*/  ISETP.NE.AND P0, PT, R17, R26, PT ;  /* 0x0000001a1100720c */ /* 0x000fe40003f05270 */
[C---:B------:R-:W-:Y:S01]  /*7790*/  IADD3 R3, R11.reuse, 0x8, RZ ;  /* 0x000000080b037810 */ /* 0x040fe20007ffe0ff */
[----:B------:R-:W-:Y:S01]  /*77a0*/  SHFL.IDX PT, R4, R9, RZ, 0x1c1f ;  /* 0x001c1fff09047589 */ /* 0x000fe200000e0000 */
[----:B------:R-:W-:-:S02]  /*77b0*/  ISETP.GE.OR P1, PT, R11, R0, P0 ;  /* 0x000000000b00720c */ /* 0x000fc40000726670 */
[----:B------:R-:W-:Y:S01]  /*77c0*/  ISETP.GE.OR P0, PT, R3, R0, P0 ;  /* 0x000000000300720c */ /* 0x000fe20000706670 */
[----:B------:R-:W0:Y:S04]  /*77d0*/  SHFL.IDX PT, R5, R10, RZ, 0x1c1f ;  /* 0x001c1fff0a057589 */ /* 0x000e2800000e0000 */
[----:B------:R-:W1:Y:S06]  /*77e0*/  SHFL.IDX PT, R7, R10, 0x1, 0x1c1f ;  /* 0x003c1f000a077f89 */ /* 0x000e6c00000e0000 */
[----:B0-----:R0:W-:Y:S04]  /*77f0*/  @!P1 ST.E desc[UR50][R4.64], R13 ;  /* 0x0000000d04009985 */ /* 0x0011e8000c101932 */
[----:B-1----:R0:W-:Y:S02]  /*7800*/  @!P0 ST.E desc[UR50][R6.64], R12 ;  /* 0x0000000c06008985 */ /* 0x0021e4000c101932 */
.L_x_43:
[----:B------:R-:W1:Y:S01]  /*7810*/  LDC R24, c[0x0][0xbe8] ;  /* 0x0002fa00ff187b82 */ /* 0x000e620000000800 */
[----:B------:R-:W-:Y:S01]  /*7820*/  ULDC UR12, c[0x0][0xac8] ;  /* 0x0002b200000c7ab9 */ /* 0x000fe20000000800 */
[----:B0-----:R0:W5:Y:S04]  /*7830*/  LD.E.128 R4, desc[UR50][R20.64] ;  /* 0x0000003214047980 */ /* 0x001168000c101d00 */
[----:B------:R-:W5:Y:S02]  /*7840*/  LD.E.128 R96, desc[UR50][R96.64] ;  /* 0x0000003260607980 */ /* 0x000f64000c101d00 */
[----:B------:R-:W2:Y:S01]  /*7850*/  LDC R10, c[0x0][0xc38] ;  /* 0x00030e00ff0a7b82 */ /* 0x000ea20000000800 */
[----:B------:R-:W-:Y:S01]  /*7860*/  ISETP.GE.AND P1, PT, R189, UR12, PT ;  /* 0x0000000cbd007c0c */ /* 0x000fe2000bf26270 */
[----:B------:R-:W-:Y:S01]  /*7870*/  IMAD R9, RZ, RZ, -UR43 ;  /* 0x8000002bff097e24 */ /* 0x000fe2000f8e02ff */
[----:B------:R-:W-:Y:S01]  /*7880*/  ULDC.64 UR8, c[0x0][0xae8] ;  /* 0x0002ba0000087ab9 */ /* 0x000fe20000000a00 */
[----:B------:R-:W5:Y:S04]  /*7890*/  LD.E.128 R12, desc[UR50][R14.64] ;  /* 0x000000320e0c7980 */ /* 0x000f68000c101d00 */
[----:B------:R-:W5:Y:S04]  /*78a0*/  LD.E.128 R36, desc[UR50][R36.64] ;  /* 0x0000003224247980 */ /* 0x000f68000c101d00 */
[----:B------:R-:W5:Y:S01]  /*78b0*/  LD.E.128 R40, desc[UR50][R40.64] ;  /* 0x0000003228287980 */ /* 0x000f62000c101d00 */
[----:B-1----:R-:W-:Y:S01]  /*78c0*/  ISETP.NE.AND P3, PT, R24, 0x1, PT ;  /* 0x000000011800780c */ /* 0x002fe20003f65270 */
[----:B0-----:R-:W0:Y:S01]  /*78d0*/  LDC.64 R20, c[0x0][0xae0] ;  /* 0x0002b800ff147b82 */ /* 0x001e220000000a00 */
[----:B------:R-:W-:Y:S01]  /*78e0*/  ISETP.GE.AND P0, PT, R188, UR12, PT ;  /* 0x0000000cbc007c0c */ /* 0x000fe2000bf06270 */
[----:B------:R-:W5:Y:S01]  /*78f0*/  LD.E.128 R44, desc[UR50][R44.64] ;  /* 0x000000322c2c7980 */ /* 0x000f62000c101d00 */
[----:B------:R-:W-:-:S02]  /*7900*/  SEL R3, RZ, 0xffffffff, P1 ;  /* 0xffffffffff037807 */ /* 0x000fc40000800000 */
[----:B------:R-:W-:Y:S01]  /*7910*/  ISETP.GE.AND P2, PT, R16, UR12, PT ;  /* 0x0000000c10007c0c */ /* 0x000fe2000bf46270 */
[----:B------:R-:W5:Y:S04]  /*7920*/  LD.E.128 R48, desc[UR50][R48.64] ;  /* 0x0000003230307980 */ /* 0x000f68000c101d00 */
[----:B------:R-:W5:Y:S02]  /*7930*/  LD.E.128 R52, desc[UR50][R52.64] ;  /* 0x0000003234347980 */ /* 0x000f64000c101d00 */
[----:B------:R-:W1:Y:S01]  /*7940*/  @P3 LDC R26, c[0x0][0xbec] ;  /* 0x0002fb00ff1a3b82 */ /* 0x000e620000000800 */
[----:B------:R-:W-:Y:S01]  /*7950*/  SEL R8, RZ, 0xffffffff, P0 ;  /* 0xffffffffff087807 */ /* 0x000fe20000000000 */
[----:B------:R-:W-:Y:S01]  /*7960*/  IMAD.SHL.U32 R3, R3, 0x2, RZ ;  /* 0x0000000203037824 */ /* 0x000fe200078e00ff */
[----:B------:R-:W-:Y:S01]  /*7970*/  SEL R0, RZ, 0x1, P2 ;  /* 0x00000001ff007807 */ /* 0x000fe20001000000 */
[----:B------:R-:W5:Y:S04]  /*7980*/  LD.E.128 R56, desc[UR50][R56.64] ;  /* 0x0000003238387980 */ /* 0x000f68000c101d00 */
[----:B------:R-:W3:Y:S01]  /*7990*/  @P3 LDC R11, c[0x0][0xbf0] ;  /* 0x0002fc00ff0b3b82 */ /* 0x000ee20000000800 */
[----:B------:R-:W-:Y:S01]  /*79a0*/  IMAD.SHL.U32 R8, R8, 0x4, RZ ;  /* 0x0000000408087824 */ /* 0x000fe200078e00ff */
[----:B------:R-:W-:Y:S01]  /*79b0*/  LOP3.LUT R3, R3, 0x2, R0, 0xe2, !PT ;  /* 0x0000000203037812 */ /* 0x000fe200078ee200 */
[----:B------:R-:W5:Y:S01]  /*79c0*/  LD.E.128 R60, desc[UR50][R60.64] ;  /* 0x000000323c3c7980 */ /* 0x000f62000c101d00 */
[----:B------:R-:W-:Y:S01]  /*79d0*/  ISETP.GE.AND P0, PT, R187, UR12, PT ;  /* 0x0000000cbb007c0c */ /* 0x000fe2000bf06270 */
[----:B--2---:R-:W-:Y:S01]  /*79e0*/  IMAD R27, R10, R9, UR45 ;  /* 0x0000002d0a1b7e24 */ /* 0x004fe2000f8e0209 */
[----:B------:R-:W-:Y:S01]  /*79f0*/  LOP3.LUT R3, R8, 0x4, R3, 0xe2, !PT ;  /* 0x0000000408037812 */ /* 0x000fe200078ee203 */
[----:B------:R-:W-:Y:S01]  /*7a00*/  IMAD R0, R210, 0x20, R212 ;  /* 0x00000020d2007824 */ /* 0x000fe200078e02d4 */
[----:B------:R-:W-:Y:S01]  /*7a10*/  SEL R8, RZ, 0xffffffff, P0 ;  /* 0xffffffffff087807 */ /* 0x000fe20000000000 */
[----:B------:R-:W5:Y:S02]  /*7a20*/  LD.E.128 R68, desc[UR50][R68.64] ;  /* 0x0000003244447980 */ /* 0x000f64000c101d00 */
[----:B------:R-:W-:-:S02]  /*7a30*/  IMAD R25, R27, 0x40, R0 ;  /* 0x000000401b197824 */ /* 0x000fc400078e0200 */
[----:B------:R-:W-:Y:S01]  /*7a40*/  IMAD.SHL.U32 R8, R8, 0x8, RZ ;  /* 0x0000000808087824 */ /* 0x000fe200078e00ff */
[----:B------:R-:W-:Y:S01]  /*7a50*/  ISETP.GE.AND P1, PT, R186, UR12, PT ;  /* 0x0000000cba007c0c */ /* 0x000fe2000bf26270 */
[----:B------:R-:W5:Y:S01]  /*7a60*/  LD.E.128 R72, desc[UR50][R72.64] ;  /* 0x0000003248487980 */ /* 0x000f62000c101d00 */
[----:B-1----:R-:W-:Y:S02]  /*7a70*/  @P3 IMAD.HI.U32 R0, R25, R26, RZ ;  /* 0x0000001a19003227 */ /* 0x002fe400078e00ff */
[----:B------:R-:W-:Y:S01]  /*7a80*/  LOP3.LUT R3, R8, 0x8, R3, 0xe2, !PT ;  /* 0x0000000808037812 */ /* 0x000fe200078ee203 */
[----:B------:R-:W-:Y:S01]  /*7a90*/  UIMAD UR6, UR10, UR8, URZ ;  /* 0x000000080a0672a4 */ /* 0x000fe2000f8e023f */
[----:B------:R-:W-:Y:S01]  /*7aa0*/  MOV R8, R25 ;  /* 0x0000001900087202 */ /* 0x000fe20000000f00 */
[----:B------:R-:W5:Y:S01]  /*7ab0*/  LD.E.128 R76, desc[UR50][R76.64] ;  /* 0x000000324c4c7980 */ /* 0x000f62000c101d00 */
[----:B---3--:R-:W-:-:S03]  /*7ac0*/  @P3 SHF.R.U32.HI R8, RZ, R11, R0 ;  /* 0x0000000bff083219 */ /* 0x008fc60000011600 */
[----:B------:R-:W5:Y:S01]  /*7ad0*/  LD.E.128 R84, desc[UR50][R84.64] ;  /* 0x0000003254547980 */ /* 0x000f62000c101d00 */
[----:B------:R-:W-:Y:S01]  /*7ae0*/  SEL R0, RZ, 0xffffffff, P1 ;  /* 0xffffffffff007807 */ /* 0x000fe20000800000 */
[----:B------:R-:W-:Y:S01]  /*7af0*/  UIMAD.WIDE.U32 UR4, UR7, UR8, URZ ;  /* 0x00000008070472a5 */ /* 0x000fe2000f8e003f */
[--C-:B------:R-:W-:Y:S01]  /*7b00*/  SHF.R.S32.HI R11, RZ, 0x1f, R8.reuse ;  /* 0x0000001fff0b7819 */ /* 0x100fe20000011408 */
[----:B------:R-:W-:Y:S01]  /*7b10*/  UIMAD UR6, UR7, UR9, UR6 ;  /* 0x00000009070672a4 */ /* 0x000fe2000f8e0206 */
[----:B------:R-:W-:Y:S01]  /*7b20*/  ISETP.GE.AND P0, PT, R185, UR12, PT ;  /* 0x0000000cb9007c0c */ /* 0x000fe2000bf06270 */
[----:B------:R-:W-:Y:S01]  /*7b30*/  IMAD.SHL.U32 R0, R0, 0x10, RZ ;  /* 0x0000001000007824 */ /* 0x000fe200078e00ff */
[----:B------:R-:W-:Y:S01]  /*7b40*/  ULDC.64 UR8, c[0x0][0xaf0] ;  /* 0x0002bc0000087ab9 */ /* 0x000fe20000000a00 */
[----:B------:R-:W-:Y:S01]  /*7b50*/  UIADD3 UR5, UR5, UR6, URZ ;  /* 0x0000000605057290 */ /* 0x000fe2000fffe03f */
[----:B------:R-:W-:Y:S01]  /*7b60*/  IMAD.MOV R10, RZ, RZ, -R8 ;  /* 0x000000ffff0a7224 */ /* 0x000fe200078e0a08 */
[----:B------:R-:W-:Y:S01]  /*7b70*/  UIMAD UR6, UR11, UR8, URZ ;  /* 0x000000080b0672a4 */ /* 0x000fe2000f8e023f */
[----:B------:R-:W-:Y:S01]  /*7b80*/  SEL R9, RZ, 0xffffffff, P0 ;  /* 0xffffffffff097807 */ /* 0x000fe20000000000 */
[----:B0-----:R-:W-:Y:S01]  /*7b90*/  IMAD R11, R11, R20, RZ ;  /* 0x000000140b0b7224 */ /* 0x001fe200078e02ff */
[----:B------:R-:W-:Y:S01]  /*7ba0*/  LOP3.LUT R0, R0, 0x10, R3, 0xe2, !PT ;  /* 0x0000001000007812 */ /* 0x000fe200078ee203 */
[----:B------:R-:W-:Y:S01]  /*7bb0*/  IMAD R3, R24, R10, R25 ;  /* 0x0000000a18037224 */ /* 0x000fe200078e0219 */
[----:B------:R-:W-:Y:S01]  /*7bc0*/  UIMAD UR6, UR44, UR9, UR6 ;  /* 0x000000092c0672a4 */ /* 0x000fe2000f8e0206 */
[----:B------:R-:W-:Y:S01]  /*7bd0*/  IMAD R21, R8, R21, R11 ;  /* 0x0000001508157224 */ /* 0x000fe200078e020b */
[----:B------:R-:W-:Y:S01]  /*7be0*/  UIMAD.WIDE.U32 UR44, UR44, UR8, UR4 ;  /* 0x000000082c2c72a5 */ /* 0x000fe2000f8e0004 */
[----:B------:R-:W-:Y:S01]  /*7bf0*/  IMAD.SHL.U32 R11, R9, 0x20, RZ ;  /* 0x00000020090b7824 */ /* 0x000fe200078e00ff */
[----:B------:R-:W-:Y:S01]  /*7c00*/  ISETP.GE.AND P0, PT, R214, UR12, PT ;  /* 0x0000000cd6007c0c */ /* 0x000fe2000bf06270 */
[----:B------:R-:W-:Y:S01]  /*7c10*/  ULDC.64 UR4, c[0x0][0xad8] ;  /* 0x0002b60000047ab9 */ /* 0x000fe20000000a00 */
[----:B------:R-:W-:Y:S01]  /*7c20*/  SHF.R.S32.HI R10, RZ, 0x1f, R3 ;  /* 0x0000001fff0a7819 */ /* 0x000fe20000011403 */
[----:B------:R-:W-:Y:S01]  /*7c30*/  UIADD3 UR45, UR45, UR6, URZ ;  /* 0x000000062d2d7290 */ /* 0x000fe2000fffe03f */
[----:B------:R-:W-:Y:S01]  /*7c40*/  LOP3.LUT R0, R11, 0x20, R0, 0xe2, !PT ;  /* 0x000000200b007812 */ /* 0x000fe200078ee200 */
[----:B------:R-:W5:Y:S01]  /*7c50*/  LD.E.128 R88, desc[UR50][R88.64] ;  /* 0x0000003258587980 */ /* 0x000f62000c101d00 */
[----:B------:R-:W-:Y:S01]  /*7c60*/  SEL R11, RZ, 0x40, P0 ;  /* 0x00000040ff0b7807 */ /* 0x000fe20000000000 */
[----:B------:R-:W-:Y:S01]  /*7c70*/  IMAD R10, R10, UR4, RZ ;  /* 0x000000040a0a7c24 */ /* 0x000fe2000f8e02ff */
[----:B------:R-:W-:Y:S01]  /*7c80*/  ULDC.64 UR6, c[0x0][0xa80] ;  /* 0x0002a00000067ab9 */ /* 0x000fe20000000a00 */
[----:B------:R-:W5:Y:S01]  /*7c90*/  LD.E.128 R92, desc[UR50][R92.64] ;  /* 0x000000325c5c7980 */ /* 0x000f62000c101d00 */
[----:B------:R-:W-:Y:S01]  /*7ca0*/  IMAD.WIDE.U32 R8, R8, R20, UR44 ;  /* 0x0000002c08087e25 */ /* 0x000fe2000f8e0014 */
[----:B------:R-:W-:Y:S01]  /*7cb0*/  @!PT LDS RZ, [RZ] ;  /* 0x00000000fffff984 */ /* 0x000fe20000000800 */
[----:B------:R-:W-:Y:S01]  /*7cc0*/  @!PT LDS RZ, [RZ] ;  /* 0x00000000fffff984 */ /* 0x000fe20000000800 */
[----:B------:R-:W-:Y:S01]  /*7cd0*/  @!PT LDS RZ, [RZ] ;  /* 0x00000000fffff984 */ /* 0x000fe20000000800 */
[----:B------:R-:W-:Y:S01]  /*7ce0*/  @!PT LDS RZ, [RZ] ;  /* 0x00000000fffff984 */ /* 0x000fe20000000800 */
[----:B------:R0:W-:Y:S06]  /*7cf0*/  MEMBAR.ALL.CTA ;  /* 0x0000000000007992 */ /* 0x0001ec0000008000 */
[----:B0-----:R-:W0:Y:S01]  /*7d00*/  FENCE.VIEW.ASYNC.S ;  /* 0x00000000000073c6 */ /* 0x001e220000000000 */
[----:B------:R-:W-:Y:S01]  /*7d10*/  LOP3.LUT R0, R0, R11, RZ, 0xfc, !PT ;  /* 0x0000000b00007212 */ /* 0x000fe200078efcff */
[----:B------:R-:W-:Y:S01]  /*7d20*/  IMAD R11, R3, UR5, R10 ;  /* 0x00000005030b7c24 */ /* 0x000fe2000f8e020a */
[----:B------:R-:W-:Y:S01]  /*7d30*/  ULDC UR5, c[0x0][0xa88] ;  /* 0x0002a20000057ab9 */ /* 0x000fe20000000800 */
[----:B------:R-:W-:Y:S01]  /*7d40*/  IMAD.IADD R9, R9, 0x1, R21 ;  /* 0x0000000109097824 */ /* 0x000fe200078e0215 */
[----:B------:R-:W-:Y:S01]  /*7d50*/  ISETP.GE.AND P0, PT, R213, UR12, PT ;  /* 0x0000000cd5007c0c */ /* 0x000fe2000bf06270 */
[----:B------:R-:W-:-:S02]  /*7d60*/  IMAD R31, R24, UR5, RZ ;  /* 0x00000005181f7c24 */ /* 0x000fc4000f8e02ff */
[----:B------:R-:W-:Y:S02]  /*7d70*/  IMAD R30, R27, 0x40, R212 ;  /* 0x000000401b1e7824 */ /* 0x000fe400078e02d4 */
[----:B------:R-:W-:Y:S01]  /*7d80*/  IMAD.WIDE.U32 R8, R3, UR4, R8 ;  /* 0x0000000403087c25 */ /* 0x000fe2000f8e0008 */
[----:B------:R-:W-:Y:S01]  /*7d90*/  SEL R3, RZ, 0x80, P0 ;  /* 0x00000080ff037807 */ /* 0x000fe20000000000 */
[----:B------:R-:W-:Y:S01]  /*7da0*/  UIADD3 UR4, UR42, 0x28c20, URZ ;  /* 0x00028c202a047890 */ /* 0x000fe2000fffe03f */
[----:B------:R-:W-:Y:S01]  /*7db0*/  ISETP.GE.AND P0, PT, R30, R31, PT ;  /* 0x0000001f1e00720c */ /* 0x000fe20003f06270 */
[----:B------:R-:W-:Y:S01]  /*7dc0*/  IMAD.IADD R9, R9, 0x1, R11 ;  /* 0x0000000109097824 */ /* 0x000fe200078e020b */
[----:B------:R-:W-:Y:S01]  /*7dd0*/  LEA R28, P1, R8, UR6, 0x1 ;  /* 0x00000006081c7c11 */ /* 0x000fe2000f8208ff */
[----:B------:R-:W-:-:S03]  /*7de0*/  UPRMT UR4, URZ, 0x654, UR4 ;  /* 0x000006543f047896 */ /* 0x000fc60008000004 */
[----:B------:R-:W-:Y:S01]  /*7df0*/  LEA.HI.X R29, R8, UR7, R9, 0x1, P1 ;  /* 0x00000007081d7c11 */ /* 0x000fe200088f0c09 */
[----:B0-----:R0:W1:Y:S01]  /*7e00*/  SHFL.IDX PT, R10, R28, RZ, 0x181f ;  /* 0x00181fff1c0a7589 */ /* 0x00106200000e0000 */
[----:B------:R-:W-:Y:S03]  /*7e10*/  BSSY B0, `(.L_x_44) ;  /* 0x0000024000007945 */ /* 0x000fe60003800000 */
[----:B------:R0:W2:Y:S01]  /*7e20*/  SHFL.IDX PT, R11, R29, RZ, 0x181f ;  /* 0x00181fff1d0b7589 */ /* 0x0000a200000e0000 */
[----:B------:R-:W-:Y:S01]  /*7e30*/  SYNCS.ARRIVE.TRANS64.RED.A1T0 RZ, [UR4], RZ ;  /* 0x000000ffffff79a7 */ /* 0x000fe20008100404 */
[----:B------:R-:W-:Y:S01]  /*7e40*/  LOP3.LUT R3, R0, R3, RZ, 0xfc, !PT ;  /* 0x0000000300037212 */ /* 0x000fe200078efcff */
[----:B------:R-:W-:Y:S06]  /*7e50*/  @P0 BRA `(.L_x_45) ;  /* 0x00000000007c0947 */ /* 0x000fec0003800000 */
[----:B------:R-:W-:Y:S02]  /*7e60*/  ISETP.GE.AND P1, PT, R189, UR12, PT ;  /* 0x0000000cbd007c0c */ /* 0x000fe4000bf26270 */
[----:B------:R-:W-:Y:S02]  /*7e70*/  ISETP.GE.AND P0, PT, R16, UR12, PT ;  /* 0x0000000c10007c0c */ /* 0x000fe4000bf06270 */
[----:B------:R-:W-:Y:S02]  /*7e80*/  ISETP.GE.AND P5, PT, R188, UR12, PT ;  /* 0x0000000cbc007c0c */ /* 0x000fe4000bfa6270 */
[----:B------:R-:W-:-:S07]  /*7e90*/  ISETP.GE.AND P3, PT, R187, UR12, PT ;  /* 0x0000000cbb007c0c */ /* 0x000fce000bf66270 */
[CC--:B-1----:R-:W-:Y:S02]  /*7ea0*/  @!P1 LEA R20, P2, R189.reuse, R10.reuse, 0x1 ;  /* 0x0000000abd149211 */ /* 0x0c2fe400078408ff */
[----:B--2---:R-:W-:Y:S02]  /*7eb0*/  @!P0 IMAD.WIDE R8, R16, 0x2, R10 ;  /* 0x0000000210088825 */ /* 0x004fe400078e020a */
[----:B------:R-:W-:Y:S02]  /*7ec0*/  @!P1 LEA.HI.X R21, R189, R11, R223, 0x1, P2 ;  /* 0x0000000bbd159211 */ /* 0x000fe400010f0cdf */
[----:B------:R-:W-:Y:S01]  /*7ed0*/  ISETP.GE.AND P2, PT, R186, UR12, PT ;  /* 0x0000000cba007c0c */ /* 0x000fe2000bf46270 */
[----:B-----5:R1:W-:Y:S01]  /*7ee0*/  @!P0 ST.E.128 desc[UR50][R8.64], R96 ;  /* 0x0000006008008985 */ /* 0x0203e2000c101d32 */
[----:B------:R-:W-:Y:S02]  /*7ef0*/  @!P5 LEA R24, P4, R188, R10, 0x1 ;  /* 0x0000000abc18d211 */ /* 0x000fe400078808ff */
[----:B------:R-:W-:Y:S01]  /*7f00*/  LOP3.LUT P0, RZ, R0, 0x40, RZ, 0xc0, !PT ;  /* 0x0000004000ff7812 */ /* 0x000fe2000780c0ff */
[----:B------:R2:W-:Y:S01]  /*7f10*/  @!P1 ST.E.128 desc[UR50][R20.64], R4 ;  /* 0x0000000414009985 */ /* 0x0005e2000c101d32 */
[----:B------:R-:W-:-:S02]  /*7f20*/  ISETP.GE.AND P1, PT, R185, UR12, PT ;  /* 0x0000000cb9007c0c */ /* 0x000fc4000bf26270 */
[-C--:B------:R-:W-:Y:S02]  /*7f30*/  @!P5 LEA.HI.X R25, R188, R11.reuse, R222, 0x1, P4 ;  /* 0x0000000bbc19d211 */ /* 0x080fe400020f0cde */
[----:B------:R-:W-:Y:S02]  /*7f40*/  LOP3.LUT P4, RZ, R3, 0x80, RZ, 0xc0, !PT ;  /* 0x0000008003ff7812 */ /* 0x000fe4000788c0ff */
[CC--:B------:R-:W-:Y:S01]  /*7f50*/  @!P3 LEA R26, P6, R187.reuse, R10.reuse, 0x1 ;  /* 0x0000000abb1ab211 */ /* 0x0c0fe200078c08ff */
[----:B------:R3:W-:Y:S03]  /*7f60*/  @!P5 ST.E.128 desc[UR50][R24.64], R40 ;  /* 0x000000281800d985 */ /* 0x0007e6000c101d32 */
[----:B------:R-:W-:Y:S02]  /*7f70*/  @!P3 LEA.HI.X R27, R187, R11, R221, 0x1, P6 ;  /* 0x0000000bbb1bb211 */ /* 0x000fe400030f0cdd */
[----:B-1----:R-:W-:-:S03]  /*7f80*/  @!P2 LEA R8, P5, R186, R10, 0x1 ;  /* 0x0000000aba08a211 */ /* 0x002fc600078a08ff */
[----:B------:R3:W-:Y:S01]  /*7f90*/  @!P3 ST.E.128 desc[UR50][R26.64], R48 ;  /* 0x000000301a00b985 */ /* 0x0007e2000c101d32 */
[-C--:B--2---:R-:W-:Y:S02]  /*7fa0*/  @!P1 LEA R4, P6, R185, R10.reuse, 0x1 ;  /* 0x0000000ab9049211 */ /* 0x084fe400078c08ff */
[-C--:B------:R-:W-:Y:S02]  /*7fb0*/  @P0 LEA R6, P3, R214, R10.reuse, 0x1 ;  /* 0x0000000ad6060211 */ /* 0x080fe400078608ff */
[-C--:B------:R-:W-:Y:S02]  /*7fc0*/  @!P2 LEA.HI.X R9, R186, R11.reuse, R220, 0x1, P5 ;  /* 0x0000000bba09a211 */ /* 0x080fe400028f0cdc */
[----:B------:R-:W-:Y:S02]  /*7fd0*/  @P4 LEA R10, P5, R213, R10, 0x1 ;  /* 0x0000000ad50a4211 */ /* 0x000fe400078a08ff */
[-C--:B------:R-:W-:Y:S01]  /*7fe0*/  @!P1 LEA.HI.X R5, R185, R11.reuse, R219, 0x1, P6 ;  /* 0x0000000bb9059211 */ /* 0x080fe200030f0cdb */
[----:B------:R3:W-:Y:S01]  /*7ff0*/  @!P2 ST.E.128 desc[UR50][R8.64], R56 ;  /* 0x000000380800a985 */ /* 0x0007e2000c101d32 */
[----:B------:R-:W-:-:S02]  /*8000*/  @P0 LEA.HI.X R7, R214, R11, R218, 0x1, P3 ;  /* 0x0000000bd6070211 */ /* 0x000fc400018f0cda */
[----:B------:R-:W-:Y:S01]  /*8010*/  @P4 LEA.HI.X R11, R213, R11, R217, 0x1, P5 ;  /* 0x0000000bd50b4211 */ /* 0x000fe200028f0cd9 */
[----:B------:R3:W-:Y:S04]  /*8020*/  @!P1 ST.E.128 desc[UR50][R4.64], R68 ;  /* 0x0000004404009985 */ /* 0x0007e8000c101d32 */
[----:B------:R3:W-:Y:S04]  /*8030*/  @P0 ST.E.128 desc[UR50][R6.64], R76 ;  /* 0x0000004c06000985 */ /* 0x0007e8000c101d32 */
[----:B------:R3:W-:Y:S02]  /*8040*/  @P4 ST.E.128 desc[UR50][R10.64], R88 ;  /* 0x000000580a004985 */ /* 0x0007e4000c101d32 */
.L_x_45:
[----:B------:R-:W-:Y:S05]  /*8050*/  BSYNC B0 ;  /* 0x0000000000007941 */ /* 0x000fea0003800000 */
.L_x_44:
[----:B---3-5:R-:W-:Y:S01]  /*8060*/  IADD3 R4, R30, 0x20, RZ ;  /* 0x000000201e047810 */ /* 0x028fe20007ffe0ff */
[----:B------:R3:W4:Y:S01]  /*8070*/  SHFL.IDX PT, R7, R29, 0x1, 0x181f ;  /* 0x00381f001d077f89 */ /* 0x00072200000e0000 */
[----:B------:R-:W-:Y:S02]  /*8080*/  BSSY B0, `(.L_x_46) ;  /* 0x0000023000007945 */ /* 0x000fe40003800000 */
[----:B------:R-:W-:Y:S01]  /*8090*/  ISETP.GE.AND P0, PT, R4, R31, PT ;  /* 0x0000001f0400720c */ /* 0x000fe20003f06270 */
[----:B------:R3:W0:-:S12]  /*80a0*/  SHFL.IDX PT, R6, R28, 0x1, 0x181f ;  /* 0x00381f001c067f89 */ /* 0x00061800000e0000 */
[----:B---3--:R-:W-:Y:S05]  /*80b0*/  @P0 BRA `(.L_x_47) ;  /* 0x00000000007c0947 */ /* 0x008fea0003800000 */
[----:B------:R-:W-:Y:S02]  /*80c0*/  ISETP.GE.AND P2, PT, R189, UR12, PT ;  /* 0x0000000cbd007c0c */ /* 0x000fe4000bf46270 */
[----:B------:R-:W-:Y:S02]  /*80d0*/  ISETP.GE.AND P3, PT, R16, UR12, PT ;  /* 0x0000000c10007c0c */ /* 0x000fe4000bf66270 */
[----:B------:R-:W-:Y:S02]  /*80e0*/  ISETP.GE.AND P5, PT, R188, UR12, PT ;  /* 0x0000000cbc007c0c */ /* 0x000fe4000bfa6270 */
[----:B------:R-:W-:Y:S02]  /*80f0*/  ISETP.GE.AND P4, PT, R187, UR12, PT ;  /* 0x0000000cbb007c0c */ /* 0x000fe4000bf86270 */
[----:B------:R-:W-:-:S05]  /*8100*/  LOP3.LUT P1, RZ, R0, 0x40, RZ, 0xc0, !PT ;  /* 0x0000004000ff7812 */ /* 0x000fca000782c0ff */
[CC--:B0-----:R-:W-:Y:S02]  /*8110*/  @!P2 LEA R8, P0, R189.reuse, R6.reuse, 0x1 ;  /* 0x00000006bd08a211 */ /* 0x0c1fe400078008ff */
[----:B----4-:R-:W-:Y:S02]  /*8120*/  @!P3 IMAD.WIDE R4, R16, 0x2, R6 ;  /* 0x000000021004b825 */ /* 0x010fe400078e0206 */
[-C--:B------:R-:W-:Y:S02]  /*8130*/  @!P2 LEA.HI.X R9, R189, R7.reuse, R223, 0x1, P0 ;  /* 0x00000007bd09a211 */ /* 0x080fe400000f0cdf */
[----:B-1----:R-:W-:Y:S01]  /*8140*/  @!P5 LEA R10, P0, R188, R6, 0x1 ;  /* 0x00000006bc0ad211 */ /* 0x002fe200078008ff */
[----:B------:R0:W-:Y:S01]  /*8150*/  @!P3 ST.E.128 desc[UR50][R4.64], R12 ;  /* 0x0000000c0400b985 */ /* 0x0001e2000c101d32 */
[----:B------:R-:W-:Y:S02]  /*8160*/  ISETP.GE.AND P3, PT, R186, UR12, PT ;  /* 0x0000000cba007c0c */ /* 0x000fe4000bf66270 */
[----:B--2---:R-:W-:Y:S01]  /*8170*/  @!P5 LEA.HI.X R11, R188, R7, R222, 0x1, P0 ;  /* 0x00000007bc0bd211 */ /* 0x004fe200000f0cde */
[----:B------:R3:W-:Y:S01]  /*8180*/  @!P2 ST.E.128 desc[UR50][R8.64], R36 ;  /* 0x000000240800a985 */ /* 0x0007e2000c101d32 */
[----:B------:R-:W-:-:S02]  /*8190*/  ISETP.GE.AND P2, PT, R185, UR12, PT ;  /* 0x0000000cb9007c0c */ /* 0x000fc4000bf46270 */
[----:B------:R-:W-:Y:S01]  /*81a0*/  LOP3.LUT P0, RZ, R3, 0x80, RZ, 0xc0, !PT ;  /* 0x0000008003ff7812 */ /* 0x000fe2000780c0ff */
[----:B------:R3:W-:Y:S01]  /*81b0*/  @!P5 ST.E.128 desc[UR50][R10.64], R44 ;  /* 0x0000002c0a00d985 */ /* 0x0007e2000c101d32 */
[----:B------:R-:W-:-:S04]  /*81c0*/  @!P4 LEA R20, P6, R187, R6, 0x1 ;  /* 0x00000006bb14c211 */ /* 0x000fc800078c08ff */
[----:B------:R-:W-:Y:S02]  /*81d0*/  @!P4 LEA.HI.X R21, R187, R7, R221, 0x1, P6 ;  /* 0x00000007bb15c211 */ /* 0x000fe400030f0cdd */
[----:B------:R-:W-:-:S03]  /*81e0*/  @!P3 LEA R24, P5, R186, R6, 0x1 ;  /* 0x00000006ba18b211 */ /* 0x000fc600078a08ff */
[----:B------:R3:W-:Y:S01]  /*81f0*/  @!P4 ST.E.128 desc[UR50][R20.64], R52 ;  /* 0x000000341400c985 */ /* 0x0007e2000c101d32 */
[-C--:B0-----:R-:W-:Y:S02]  /*8200*/  @!P2 LEA R4, P6, R185, R6.reuse, 0x1 ;  /* 0x00000006b904a211 */ /* 0x081fe400078c08ff */
        /* <DEDUP_REMOVED lines=10> */
.L_x_47:
[----:B------:R-:W-:Y:S05]  /*82b0*/  BSYNC B0 ;  /* 0x0000000000007941 */ /* 0x000fea0003800000 */
.L_x_46:
[----:B------:R-:W5:Y:S02]  /*82c0*/  LDC R0, c[0x0][0xc34] ;  /* 0x00030d00ff007b82 */ /* 0x000f640000000800 */
[----:B-----5:R-:W-:-:S13]  /*82d0*/  ISETP.LE.AND P0, PT, R0, UR40, PT ;  /* 0x0000002800007c0c */ /* 0x020fda000bf03270 */
[----:B------:R-:W-:Y:S05]  /*82e0*/  @!P0 BRA `(.L_x_48) ;  /* 0xffffff8c000c8947 */ /* 0x000fea000383ffff */
[----:B------:R-:W-:Y:S05]  /*82f0*/  EXIT ;  /* 0x000000000000794d */ /* 0x000fea0003800000 */
.L_x_5:
[----:B------:R-:W-:-:S08]  /*8300*/  NOP ;  /* 0x0000000000007918 */ /* 0x000fd00000000000 */
[----:B------:R-:W0:-:S00]  /*8310*/  USETMAXREG.DEALLOC.CTAPOOL 0x28 ;  /* 0x00000028000079c8 */ /* 0x000e0000080e0500 */
[----:B------:R-:W1:Y:S01]  /*8320*/  S2UR UR11, SR_CTAID.X ;  /* 0x00000000000b79c3 */ /* 0x000e620000002500 */
[----:B0-----:R-:W-:Y:S02]  /*8330*/  IMAD.MOV.U32 R2, RZ, RZ, 0x1 ;  /* 0x00000001ff027424 */ /* 0x001fe400078e00ff */
[----:B------:R-:W-:Y:S02]  /*8340*/  IMAD.MOV.U32 R17, RZ, RZ, RZ ;  /* 0x000000ffff117224 */ /* 0x000fe400078e00ff */
[----:B------:R-:W-:-:S03]  /*8350*/  IMAD.MOV.U32 R22, RZ, RZ, 0x1 ;  /* 0x00000001ff167424 */ /* 0x000fc600078e00ff */
[----:B------:R-:W1:Y:S02]  /*8360*/  LDC R3, c[0x0][0xc34] ;  /* 0x00030d00ff037b82 */ /* 0x000e640000000800 */
[----:B-1----:R-:W-:-:S13]  /*8370*/  ISETP.LE.AND P0, PT, R3, UR11, PT ;  /* 0x0000000b03007c0c */ /* 0x002fda000bf03270 */
[----:B------:R-:W-:Y:S05]  /*8380*/  @P0 BRA `(.L_x_49) ;  /* 0x0000003800f80947 */ /* 0x000fea0003800000 */
[----:B------:R-:W-:Y:S01]  /*8390*/  IMAD.SHL.U32 R33, R0, 0x8, RZ ;  /* 0x0000000800217824 */ /* 0x000fe200078e00ff */
[----:B------:R-:W-:Y:S01]  /*83a0*/  ULDC UR9, c[0x0][0x320] ;  /* 0x0000c80000097ab9 */ /* 0x000fe20000000800 */
[----:B------:R-:W-:Y:S01]  /*83b0*/  LOP3.LUT R16, R16, 0xffffffdf, RZ, 0xc0, !PT ;  /* 0xffffffdf10107812 */ /* 0x000fe200078ec0ff */
[----:B------:R-:W-:Y:S01]  /*83c0*/  ULDC.64 UR4, c[0x0][0x418] ;  /* 0x0001060000047ab9 */ /* 0x000fe20000000a00 */
[----:B------:R-:W-:Y:S01]  /*83d0*/  ULDC.64 UR6, c[0x0][0x2f0] ;  /* 0x0000bc0000067ab9 */ /* 0x000fe20000000a00 */
[----:B------:R-:W-:Y:S01]  /*83e0*/  LOP3.LUT R7, R33, 0x38, RZ, 0xc0, !PT ;  /* 0x0000003821077812 */ /* 0x000fe200078ec0ff */
[----:B------:R-:W-:Y:S01]  /*83f0*/  UISETP.NE.U32.AND UP0, UPT, UR4, URZ, UPT ;  /* 0x0000003f0400728c */ /* 0x000fe2000bf05070 */
[--C-:B------:R-:W-:Y:S01]  /*8400*/  SHF.R.U32.HI R37, RZ, 0x3, R0.reuse ;  /* 0x00000003ff257819 */ /* 0x100fe20000011600 */
[----:B------:R-:W-:Y:S01]  /*8410*/  ULDC UR37, c[0x0][0x448] ;  /* 0x0001120000257ab9 */ /* 0x000fe20000000800 */
[C---:B------:R-:W-:Y:S01]  /*8420*/  LOP3.LUT R2, R7.reuse, 0x40, RZ, 0xfc, !PT ;  /* 0x0000004007027812 */ /* 0x040fe200078efcff */
[----:B------:R-:W-:Y:S01]  /*8430*/  UISETP.NE.AND.EX UP0, UPT, UR5, URZ, UPT, UP0 ;  /* 0x0000003f0500728c */ /* 0x000fe2000bf05300 */
[----:B------:R-:W-:Y:S01]  /*8440*/  LOP3.LUT R3, R7, 0x80, RZ, 0xfc, !PT ;  /* 0x0000008007037812 */ /* 0x000fe200078efcff */
[----:B------:R-:W-:Y:S01]  /*8450*/  ULDC UR4, c[0x0][0x424] ;  /* 0x0001090000047ab9 */ /* 0x000fe20000000800 */
[----:B------:R-:W-:Y:S01]  /*8460*/  ISETP.GE.AND P5, PT, R2, UR9, PT ;  /* 0x0000000902007c0c */ /* 0x000fe2000bfa6270 */
[----:B------:R-:W-:Y:S01]  /*8470*/  USEL UR4, UR4, 0x1, UP0 ;  /* 0x0000000104047887 */ /* 0x000fe20008000000 */
[----:B------:R-:W-:Y:S01]  /*8480*/  ISETP.GE.AND P4, PT, R3, UR9, PT ;  /* 0x0000000903007c0c */ /* 0x000fe2000bf86270 */
[----:B------:R-:W0:Y:S01]  /*8490*/  S2UR UR8, SR_CgaCtaId ;  /* 0x00000000000879c3 */ /* 0x000e220000008800 */
[C---:B------:R-:W-:Y:S01]  /*84a0*/  LOP3.LUT R4, R7.reuse, 0xc0, RZ, 0xfc, !PT ;  /* 0x000000c007047812 */ /* 0x040fe200078efcff */
[----:B------:R-:W-:Y:S01]  /*84b0*/  UIMAD UR36, UR4, UR6, URZ ;  /* 0x00000006042472a4 */ /* 0x000fe2000f8e023f */
[C---:B------:R-:W-:Y:S01]  /*84c0*/  LOP3.LUT R2, R7.reuse, 0x100, RZ, 0xfc, !PT ;  /* 0x0000010007027812 */ /* 0x040fe200078efcff */
[----:B------:R-:W-:Y:S01]  /*84d0*/  UMOV UR39, 0x400 ;  /* 0x0000040000277882 */ /* 0x000fe20000000000 */
[----:B------:R-:W-:Y:S01]  /*84e0*/  ISETP.GE.AND P3, PT, R4, UR9, PT ;  /* 0x0000000904007c0c */ /* 0x000fe2000bf66270 */
[----:B------:R-:W-:Y:S01]  /*84f0*/  UIADD3 UR5, UR36, 0x3f, URZ ;  /* 0x0000003f24057890 */ /* 0x000fe2000fffe03f */
[----:B------:R-:W-:Y:S01]  /*8500*/  LOP3.LUT R5, R7, 0x140, RZ, 0xfc, !PT ;  /* 0x0000014007057812 */ /* 0x000fe200078efcff */
[----:B------:R-:W-:Y:S01]  /*8510*/  ULDC UR4, c[0x0][0x288] ;  /* 0x0000a20000047ab9 */ /* 0x000fe20000000800 */
[----:B------:R-:W-:Y:S01]  /*8520*/  ISETP.GE.AND P2, PT, R2, UR9, PT ;  /* 0x0000000902007c0c */ /* 0x000fe2000bf46270 */
[----:B------:R-:W-:Y:S01]  /*8530*/  USHF.R.S32.HI UR6, URZ, 0x1f, UR5 ;  /* 0x0000001f3f067899 */ /* 0x000fe20008011405 */
[----:B------:R-:W-:Y:S01]  /*8540*/  @P5 LOP3.LUT R16, R16, 0x20, RZ, 0xfc, !PT ;  /* 0x0000002010105812 */ /* 0x000fe200078efcff */
[----:B------:R-:W-:Y:S01]  /*8550*/  UIMAD UR37, UR37, UR4, URZ ;  /* 0x00000004252572a4 */ /* 0x000fe2000f8e023f */
[----:B------:R-:W-:Y:S01]  /*8560*/  ISETP.GE.AND P1, PT, R5, UR9, PT ;  /* 0x0000000905007c0c */ /* 0x000fe2000bf26270 */
[----:B------:R-:W-:Y:S01]  /*8570*/  ULEA.HI UR6, UR6, UR5, URZ, 0x6 ;  /* 0x0000000506067291 */ /* 0x000fe2000f8f303f */
[----:B------:R-:W-:Y:S01]  /*8580*/  LOP3.LUT R16, R16, 0xffffffef, RZ, 0xc0, !PT ;  /* 0xffffffef10107812 */ /* 0x000fe200078ec0ff */
[----:B------:R-:W-:Y:S01]  /*8590*/  ULDC UR10, c[0x0][0x2b8] ;  /* 0x0000ae00000a7ab9 */ /* 0x000fe20000000800 */
[----:B------:R-:W-:Y:S01]  /*85a0*/  SEL R4, RZ, 0xffffffff, P5 ;  /* 0xffffffffff047807 */ /* 0x000fe20002800000 */
[----:B------:R-:W-:Y:S01]  /*85b0*/  ULOP3.LUT UR4, UR6, 0xffffffc0, URZ, 0xc0, !UPT ;  /* 0xffffffc006047892 */ /* 0x000fe2000f8ec03f */
[----:B------:R-:W-:Y:S01]  /*85c0*/  @P4 LOP3.LUT R16, R16, 0x10, RZ, 0xfc, !PT ;  /* 0x0000001010104812 */ /* 0x000fe200078efcff */
[----:B------:R-:W-:Y:S01]  /*85d0*/  IMAD.MOV.U32 R22, RZ, RZ, 0x1 ;  /* 0x00000001ff167424 */ /* 0x000fe200078e00ff */
[----:B------:R-:W-:Y:S01]  /*85e0*/  LOP3.LUT R3, R33, 0x1f8, RZ, 0xc0, !PT ;  /* 0x000001f821037812 */ /* 0x000fe200078ec0ff */
[----:B------:R-:W-:Y:S01]  /*85f0*/  IMAD.SHL.U32 R4, R4, 0x2, RZ ;  /* 0x0000000204047824 */ /* 0x000fe200078e00ff */
[----:B------:R-:W-:Y:S01]  /*8600*/  LOP3.LUT R16, R16, 0xfffffff7, RZ, 0xc0, !PT ;  /* 0xfffffff710107812 */ /* 0x000fe200078ec0ff */
[----:B------:R-:W-:Y:S01]  /*8610*/  UIADD3 UR5, UR36, 0x40, -UR4 ;  /* 0x0000004024057890 */ /* 0x000fe2000fffe804 */
[----:B------:R-:W-:Y:S01]  /*8620*/  ISETP.GE.AND P0, PT, R7, UR9, PT ;  /* 0x0000000907007c0c */ /* 0x000fe2000bf06270 */
[----:B0-----:R-:W-:Y:S01]  /*8630*/  ULEA UR39, UR8, UR39, 0x18 ;  /* 0x0000002708277291 */ /* 0x001fe2000f8ec03f */
[----:B------:R-:W-:Y:S01]  /*8640*/  @P3 LOP3.LUT R16, R16, 0x8, RZ, 0xfc, !PT ;  /* 0x0000000810103812 */ /* 0x000fe200078efcff */
[----:B------:R-:W-:Y:S01]  /*8650*/  IMAD.MOV.U32 R17, RZ, RZ, RZ ;  /* 0x000000ffff117224 */ /* 0x000fe200078e00ff */
[----:B------:R-:W-:Y:S01]  /*8660*/  LOP3.LUT R2, R3, 0x38, R0, 0x78, !PT ;  /* 0x0000003803027812 */ /* 0x000fe200078e7800 */
[----:B------:R-:W-:Y:S01]  /*8670*/  IMAD.SHL.U32 R0, R0, 0x10, RZ ;  /* 0x0000001000007824 */ /* 0x000fe200078e00ff */
[----:B------:R-:W-:Y:S01]  /*8680*/  LOP3.LUT R16, R16, 0xfffffffd, RZ, 0xc0, !PT ;  /* 0xfffffffd10107812 */ /* 0x000fe200078ec0ff */
[----:B------:R-:W-:Y:S01]  /*8690*/  ULOP3.LUT UR41, UR38, 0x2, URZ, 0xfc, !UPT ;  /* 0x0000000226297892 */ /* 0x000fe2000f8efc3f */
[----:B------:R-:W-:Y:S01]  /*86a0*/  SEL R3, RZ, 0x1, P0 ;  /* 0x00000001ff037807 */ /* 0x000fe20000000000 */
[----:B------:R-:W-:Y:S01]  /*86b0*/  ULDC UR42, c[0x0][0xc] ;  /* 0x00000300002a7ab9 */ /* 0x000fe20000000800 */
[----:B------:R-:W-:Y:S01]  /*86c0*/  LOP3.LUT R16, R16, 0xfffffffb, RZ, 0xc0, !PT ;  /* 0xfffffffb10107812 */ /* 0x000fe200078ec0ff */
[----:B------:R-:W-:Y:S01]  /*86d0*/  ULEA.HI.SX32 UR40, UR6, 0xfffffffe, 0x1a ;  /* 0xfffffffe06287891 */ /* 0x000fe2000f8fd23f */
[----:B------:R-:W-:-:S02]  /*86e0*/  LOP3.LUT R33, R2, 0x200, R33, 0xf8, !PT ;  /* 0x0000020002217812 */ /* 0x000fc400078ef821 */
[----:B------:R-:W-:Y:S02]  /*86f0*/  @P2 LOP3.LUT R16, R16, 0x4, RZ, 0xfc, !PT ;  /* 0x0000000410102812 */ /* 0x000fe400078efcff */
[----:B------:R-:W-:Y:S02]  /*8700*/  LOP3.LUT R3, R4, 0x2, R3, 0xe2, !PT ;  /* 0x0000000204037812 */ /* 0x000fe400078ee203 */
[----:B------:R-:W-:Y:S02]  /*8710*/  @P1 LOP3.LUT R16, R16, 0x2, RZ, 0xfc, !PT ;  /* 0x0000000210101812 */ /* 0x000fe400078efcff */
[----:B------:R-:W-:Y:S02]  /*8720*/  SEL R2, RZ, 0x4, P4 ;  /* 0x00000004ff027807 */ /* 0x000fe40002000000 */
[----:B------:R-:W-:Y:S02]  /*8730*/  SEL R4, RZ, 0x8, P3 ;  /* 0x00000008ff047807 */ /* 0x000fe40001800000 */
[----:B------:R-:W-:-:S02]  /*8740*/  LOP3.LUT R16, R16, 0xffffffbf, RZ, 0xc0, !PT ;  /* 0xffffffbf10107812 */ /* 0x000fc400078ec0ff */
[----:B------:R-:W-:Y:S02]  /*8750*/  LOP3.LUT R5, R7, 0x180, RZ, 0xfc, !PT ;  /* 0x0000018007057812 */ /* 0x000fe400078efcff */
[----:B------:R-:W-:Y:S02]  /*8760*/  LOP3.LUT R2, R4, R3, R2, 0xfe, !PT ;  /* 0x0000000304027212 */ /* 0x000fe400078efe02 */
[----:B------:R-:W-:Y:S02]  /*8770*/  SEL R3, RZ, 0x10, P2 ;  /* 0x00000010ff037807 */ /* 0x000fe40001000000 */
[----:B------:R-:W-:Y:S02]  /*8780*/  SEL R4, RZ, 0x20, P1 ;  /* 0x00000020ff047807 */ /* 0x000fe40000800000 */
[----:B------:R-:W-:Y:S02]  /*8790*/  @P0 LOP3.LUT R16, R16, 0x40, RZ, 0xfc, !PT ;  /* 0x0000004010100812 */ /* 0x000fe400078efcff */
[----:B------:R-:W-:-:S02]  /*87a0*/  ISETP.GE.AND P0, PT, R5, UR9, PT ;  /* 0x0000000905007c0c */ /* 0x000fc4000bf06270 */
[----:B------:R-:W-:Y:S02]  /*87b0*/  LOP3.LUT R6, R7, 0x1c0, RZ, 0xfc, !PT ;  /* 0x000001c007067812 */ /* 0x000fe400078efcff */
[----:B------:R-:W-:Y:S02]  /*87c0*/  LOP3.LUT R2, R4, R2, R3, 0xfe, !PT ;  /* 0x0000000204027212 */ /* 0x000fe400078efe03 */
[----:B------:R-:W-:Y:S02]  /*87d0*/  MOV R3, UR11 ;  /* 0x0000000b00037c02 */ /* 0x000fe40008000f00 */
[----:B------:R-:W-:Y:S02]  /*87e0*/  SEL R5, RZ, 0x40, P0 ;  /* 0x00000040ff057807 */ /* 0x000fe40000000000 */
[----:B------:R-:W-:Y:S01]  /*87f0*/  ISETP.GE.AND P0, PT, R6, UR9, PT ;  /* 0x0000000906007c0c */ /* 0x000fe2000bf06270 */
[----:B------:R0:W-:Y:S01]  /*8800*/  STL [R1], R3 ;  /* 0x0000000301007387 */ /* 0x0001e20000100800 */
[----:B------:R-:W-:-:S02]  /*8810*/  LOP3.LUT R37, R37, 0xf, RZ, 0xc0, !PT ;  /* 0x0000000f25257812 */ /* 0x000fc400078ec0ff */
[----:B------:R-:W-:Y:S01]  /*8820*/  LOP3.LUT R30, R30, 0xffffffbf, RZ, 0xc0, !PT ;  /* 0xffffffbf1e1e7812 */ /* 0x000fe200078ec0ff */
[----:B------:R1:W-:Y:S01]  /*8830*/  STL [R1+0xc], RZ ;  /* 0x00000cff01007387 */ /* 0x0003e20000100800 */
[----:B------:R-:W-:Y:S02]  /*8840*/  IADD3 R35, -R37, UR5, RZ ;  /* 0x0000000525237c10 */ /* 0x000fe4000fffe1ff */
[----:B------:R-:W-:Y:S02]  /*8850*/  LOP3.LUT R2, R2, R5, RZ, 0xfc, !PT ;  /* 0x0000000502027212 */ /* 0x000fe400078efcff */
[----:B------:R-:W-:Y:S02]  /*8860*/  LOP3.LUT R16, R16, 0x7fffffff, RZ, 0xc0, !PT ;  /* 0x7fffffff10107812 */ /* 0x000fe400078ec0ff */
[----:B0-----:R-:W-:Y:S02]  /*8870*/  SEL R3, RZ, 0x80, P0 ;  /* 0x00000080ff037807 */ /* 0x001fe40000000000 */
[----:B------:R-:W-:-:S02]  /*8880*/  ISETP.GE.AND P0, PT, R7, UR9, PT ;  /* 0x0000000907007c0c */ /* 0x000fc4000bf06270 */
[----:B------:R-:W-:Y:S02]  /*8890*/  LOP3.LUT R3, R2, R3, RZ, 0xfc, !PT ;  /* 0x0000000302037212 */ /* 0x000fe400078efcff */
[C---:B------:R-:W-:Y:S02]  /*88a0*/  ISETP.LT.OR P3, PT, R35.reuse, 0x1, P0 ;  /* 0x000000012300780c */ /* 0x040fe40000761670 */
[C---:B------:R-:W-:Y:S02]  /*88b0*/  ISETP.LT.OR P2, PT, R35.reuse, 0x11, P0 ;  /* 0x000000112300780c */ /* 0x040fe40000741670 */
[C---:B------:R-:W-:Y:S02]  /*88c0*/  ISETP.LT.OR P1, PT, R35.reuse, 0x21, P0 ;  /* 0x000000212300780c */ /* 0x040fe40000721670 */
[----:B------:R-:W-:Y:S02]  /*88d0*/  ISETP.LT.OR P0, PT, R35, 0x31, P0 ;  /* 0x000000312300780c */ /* 0x000fe40000701670 */
[----:B------:R-:W-:Y:S01]  /*88e0*/  LOP3.LUT R23, R37, 0x70, R0, 0xf8, !PT ;  /* 0x0000007025177812 */ /* 0x000fe200078ef800 */
[----:B------:R-:W-:Y:S01]  /*88f0*/  IMAD.U32 R0, RZ, RZ, UR4 ;  /* 0x00000004ff007e24 */ /* 0x000fe2000f8e00ff */
[----:B------:R-:W-:-:S02]  /*8900*/  LEA R4, R33, UR39, 0x1 ;  /* 0x0000002721047c11 */ /* 0x000fc4000f8e08ff */
[----:B------:R-:W-:Y:S02]  /*8910*/  LOP3.LUT R29, R2, 0x40, RZ, 0xc0, !PT ;  /* 0x00000040021d7812 */ /* 0x000fe400078ec0ff */
[----:B------:R-:W-:Y:S02]  /*8920*/  @P3 LOP3.LUT R30, R30, 0x40, RZ, 0xfc, !PT ;  /* 0x000000401e1e3812 */ /* 0x000fe400078efcff */
[----:B------:R-:W-:Y:S02]  /*8930*/  IADD3 R4, R23, -0x40, R0 ;  /* 0xffffffc017047810 */ /* 0x000fe40007ffe000 */
[----:B------:R-:W-:Y:S02]  /*8940*/  LOP3.LUT R30, R30, 0xffffffdf, RZ, 0xc0, !PT ;  /* 0xffffffdf1e1e7812 */ /* 0x000fe400078ec0ff */
[----:B------:R-:W-:Y:S01]  /*8950*/  PRMT R0, R3, 0x8880, RZ ;  /* 0x0000888003007816 */ /* 0x000fe200000000ff */
[----:B------:R1:W-:Y:S01]  /*8960*/  STL [R1+0x10], R4 ;  /* 0x0000100401007387 */ /* 0x0003e20000100800 */
[----:B------:R-:W-:-:S02]  /*8970*/  @P2 LOP3.LUT R30, R30, 0x20, RZ, 0xfc, !PT ;  /* 0x000000201e1e2812 */ /* 0x000fc400078efcff */
[----:B------:R-:W-:Y:S02]  /*8980*/  LOP3.LUT R27, R3, 0x80, RZ, 0xc0, !PT ;  /* 0x00000080031b7812 */ /* 0x000fe400078ec0ff */
[----:B------:R-:W-:Y:S02]  /*8990*/  LOP3.LUT R30, R30, 0xffffffef, RZ, 0xc0, !PT ;  /* 0xffffffef1e1e7812 */ /* 0x000fe400078ec0ff */
[----:B------:R-:W-:Y:S02]  /*89a0*/  SHF.R.U32.HI R29, RZ, 0x2, R29 ;  /* 0x00000002ff1d7819 */ /* 0x000fe4000001161d */
[----:B------:R-:W-:Y:S02]  /*89b0*/  @P1 LOP3.LUT R30, R30, 0x10, RZ, 0xfc, !PT ;  /* 0x000000101e1e1812 */ /* 0x000fe400078efcff */
[----:B------:R-:W-:Y:S02]  /*89c0*/  SHF.R.U32.HI R27, RZ, 0x3, R27 ;  /* 0x00000003ff1b7819 */ /* 0x000fe4000001161b */
[----:B------:R-:W-:-:S04]  /*89d0*/  LOP3.LUT R30, R30, 0xffffbfff, RZ, 0xc0, !PT ;  /* 0xffffbfff1e1e7812 */ /* 0x000fc800078ec0ff */
[----:B------:R-:W-:Y:S02]  /*89e0*/  @P0 LOP3.LUT R30, R30, 0x4000, RZ, 0xfc, !PT ;  /* 0x000040001e1e0812 */ /* 0x000fe400078efcff */
[----:B------:R-:W-:Y:S02]  /*89f0*/  LOP3.LUT P0, RZ, R3, 0x2, RZ, 0xc0, !PT ;  /* 0x0000000203ff7812 */ /* 0x000fe4000780c0ff */
[----:B------:R-:W-:Y:S02]  /*8a00*/  LOP3.LUT R30, R30, 0xfffffff7, RZ, 0xc0, !PT ;  /* 0xfffffff71e1e7812 */ /* 0x000fe400078ec0ff */
[C---:B------:R-:W-:Y:S02]  /*8a10*/  ISETP.LT.OR P1, PT, R35.reuse, 0x1, !P0 ;  /* 0x000000012300780c */ /* 0x040fe40004721670 */
[C---:B------:R-:W-:Y:S02]  /*8a20*/  ISETP.LT.OR P3, PT, R35.reuse, 0x11, !P0 ;  /* 0x000000112300780c */ /* 0x040fe40004761670 */
[----:B------:R-:W-:-:S09]  /*8a30*/  ISETP.LT.OR P2, PT, R35, 0x21, !P0 ;  /* 0x000000212300780c */ /* 0x000fd20004741670 */
[----:B------:R-:W-:Y:S02]  /*8a40*/  @P1 LOP3.LUT R30, R30, 0x8, RZ, 0xfc, !PT ;  /* 0x000000081e1e1812 */ /* 0x000fe400078efcff */
[----:B------:R-:W-:Y:S02]  /*8a50*/  ISETP.LT.OR P1, PT, R35, 0x31, !P0 ;  /* 0x000000312300780c */ /* 0x000fe40004721670 */
[----:B------:R-:W-:Y:S02]  /*8a60*/  LOP3.LUT R30, R30, 0xfffffffb, RZ, 0xc0, !PT ;  /* 0xfffffffb1e1e7812 */ /* 0x000fe400078ec0ff */
[----:B------:R-:W-:Y:S02]  /*8a70*/  LOP3.LUT P0, RZ, R3, 0x4, RZ, 0xc0, !PT ;  /* 0x0000000403ff7812 */ /* 0x000fe4000780c0ff */
[----:B------:R-:W-:Y:S02]  /*8a80*/  @P3 LOP3.LUT R30, R30, 0x4, RZ, 0xfc, !PT ;  /* 0x000000041e1e3812 */ /* 0x000fe400078efcff */
[----:B------:R-:W-:-:S02]  /*8a90*/  ISETP.LT.OR P3, PT, R35, 0x11, !P0 ;  /* 0x000000112300780c */ /* 0x000fc40004761670 */
[----:B------:R-:W-:-:S04]  /*8aa0*/  LOP3.LUT R30, R30, 0xfffffffd, RZ, 0xc0, !PT ;  /* 0xfffffffd1e1e7812 */ /* 0x000fc800078ec0ff */
[----:B------:R-:W-:Y:S02]  /*8ab0*/  @P2 LOP3.LUT R30, R30, 0x2, RZ, 0xfc, !PT ;  /* 0x000000021e1e2812 */ /* 0x000fe400078efcff */
[----:B------:R-:W-:Y:S02]  /*8ac0*/  ISETP.LT.OR P2, PT, R35, 0x1, !P0 ;  /* 0x000000012300780c */ /* 0x000fe40004741670 */
[----:B------:R-:W-:-:S03]  /*8ad0*/  LOP3.LUT R30, R30, 0xffffdfff, RZ, 0xc0, !PT ;  /* 0xffffdfff1e1e7812 */ /* 0x000fc600078ec0ff */
[----:B------:R-:W-:Y:S02]  /*8ae0*/  @P3 LOP3.LUT R16, R16, 0x80000000, RZ, 0xfc, !PT ;  /* 0x8000000010103812 */ /* 0x000fe400078efcff */
[----:B------:R-:W-:Y:S02]  /*8af0*/  @P1 LOP3.LUT R30, R30, 0x2000, RZ, 0xfc, !PT ;  /* 0x000020001e1e1812 */ /* 0x000fe400078efcff */
[----:B------:R-:W-:Y:S02]  /*8b00*/  ISETP.LT.OR P1, PT, R35, 0x21, !P0 ;  /* 0x000000212300780c */ /* 0x000fe40004721670 */
[----:B------:R-:W-:Y:S02]  /*8b10*/  LOP3.LUT R30, R30, 0xfffffffe, RZ, 0xc0, !PT ;  /* 0xfffffffe1e1e7812 */ /* 0x000fe400078ec0ff */
[----:B------:R-:W-:Y:S02]  /*8b20*/  LOP3.LUT R16, R16, 0xbfffffff, RZ, 0xc0, !PT ;  /* 0xbfffffff10107812 */ /* 0x000fe400078ec0ff */
[----:B------:R-:W-:-:S02]  /*8b30*/  @P2 LOP3.LUT R30, R30, 0x1, RZ, 0xfc, !PT ;  /* 0x000000011e1e2812 */ /* 0x000fc400078efcff */
[----:B------:R-:W-:Y:S02]  /*8b40*/  ISETP.LT.OR P2, PT, R35, 0x31, !P0 ;  /* 0x000000312300780c */ /* 0x000fe40004741670 */
[----:B------:R-:W-:Y:S02]  /*8b50*/  LOP3.LUT P0, RZ, R3, 0x8, RZ, 0xc0, !PT ;  /* 0x0000000803ff7812 */ /* 0x000fe4000780c0ff */
[----:B------:R-:W-:Y:S02]  /*8b60*/  LOP3.LUT R30, R30, 0xffffefff, RZ, 0xc0, !PT ;  /* 0xffffefff1e1e7812 */ /* 0x000fe400078ec0ff */
[----:B------:R-:W-:Y:S02]  /*8b70*/  @P1 LOP3.LUT R16, R16, 0x40000000, RZ, 0xfc, !PT ;  /* 0x4000000010101812 */ /* 0x000fe400078efcff */
[C---:B------:R-:W-:Y:S02]  /*8b80*/  ISETP.LT.OR P1, PT, R35.reuse, 0x1, !P0 ;  /* 0x000000012300780c */ /* 0x040fe40004721670 */
[----:B------:R-:W-:-:S02]  /*8b90*/  ISETP.LT.OR P3, PT, R35, 0x11, !P0 ;  /* 0x000000112300780c */ /* 0x000fc40004761670 */
[----:B------:R-:W-:Y:S02]  /*8ba0*/  LOP3.LUT R16, R16, 0xdfffffff, RZ, 0xc0, !PT ;  /* 0xdfffffff10107812 */ /* 0x000fe400078ec0ff */
[----:B------:R-:W-:Y:S02]  /*8bb0*/  @P2 LOP3.LUT R30, R30, 0x1000, RZ, 0xfc, !PT ;  /* 0x000010001e1e2812 */ /* 0x000fe400078efcff */
[----:B------:R-:W-:Y:S02]  /*8bc0*/  ISETP.LT.OR P2, PT, R35, 0x21, !P0 ;  /* 0x000000212300780c */ /* 0x000fe40004741670 */
[----:B------:R-:W-:-:S03]  /*8bd0*/  LOP3.LUT R30, R30, 0xfffff7ff, RZ, 0xc0, !PT ;  /* 0xfffff7ff1e1e7812 */ /* 0x000fc600078ec0ff */
[----:B------:R-:W-:Y:S02]  /*8be0*/  @P1 LOP3.LUT R16, R16, 0x20000000, RZ, 0xfc, !PT ;  /* 0x2000000010101812 */ /* 0x000fe400078efcff */
[----:B------:R-:W-:Y:S02]  /*8bf0*/  ISETP.LT.OR P1, PT, R35, 0x31, !P0 ;  /* 0x000000312300780c */ /* 0x000fe40004721670 */
[----:B------:R-:W-:Y:S02]  /*8c00*/  LOP3.LUT R16, R16, 0xefffffff, RZ, 0xc0, !PT ;  /* 0xefffffff10107812 */ /* 0x000fe400078ec0ff */
[----:B------:R-:W-:Y:S02]  /*8c10*/  LOP3.LUT P0, RZ, R3, 0x10, RZ, 0xc0, !PT ;  /* 0x0000001003ff7812 */ /* 0x000fe4000780c0ff */
[----:B------:R-:W-:Y:S02]  /*8c20*/  @P3 LOP3.LUT R16, R16, 0x10000000, RZ, 0xfc, !PT ;  /* 0x1000000010103812 */ /* 0x000fe400078efcff */
[----:B------:R-:W-:-:S02]  /*8c30*/  ISETP.LT.OR P3, PT, R35, 0x11, !P0 ;  /* 0x000000112300780c */ /* 0x000fc40004761670 */
[----:B------:R-:W-:-:S03]  /*8c40*/  LOP3.LUT R16, R16, 0xf7ffffff, RZ, 0xc0, !PT ;  /* 0xf7ffffff10107812 */ /* 0x000fc600078ec0ff */
[----:B------:R-:W-:Y:S02]  /*8c50*/  @P1 LOP3.LUT R30, R30, 0x800, RZ, 0xfc, !PT ;  /* 0x000008001e1e1812 */ /* 0x000fe400078efcff */
[----:B------:R-:W-:Y:S02]  /*8c60*/  @P2 LOP3.LUT R16, R16, 0x8000000, RZ, 0xfc, !PT ;  /* 0x0800000010102812 */ /* 0x000fe400078efcff */
[C---:B------:R-:W-:Y:S02]  /*8c70*/  ISETP.LT.OR P2, PT, R35.reuse, 0x1, !P0 ;  /* 0x000000012300780c */ /* 0x040fe40004741670 */
[----:B------:R-:W-:Y:S02]  /*8c80*/  LOP3.LUT R16, R16, 0xfbffffff, RZ, 0xc0, !PT ;  /* 0xfbffffff10107812 */ /* 0x000fe400078ec0ff */
[----:B------:R-:W-:Y:S02]  /*8c90*/  ISETP.LT.OR P1, PT, R35, 0x21, !P0 ;  /* 0x000000212300780c */ /* 0x000fe40004721670 */
[----:B------:R-:W-:-:S07]  /*8ca0*/  LOP3.LUT R30, R30, 0xfffffbff, RZ, 0xc0, !PT ;  /* 0xfffffbff1e1e7812 */ /* 0x000fce00078ec0ff */
        /* <DEDUP_REMOVED lines=29> */
[----:B------:R-:W-:Y:S02]  /*8e80*/  ISETP.GE.AND P0, PT, R4, UR36, PT ;  /* 0x0000002404007c0c */ /* 0x000fe4000bf06270 */
[----:B------:R-:W-:-:S04]  /*8e90*/  @P3 LOP3.LUT R16, R16, 0x80000, RZ, 0xfc, !PT ;  /* 0x0008000010103812 */ /* 0x000fc800078efcff */
[----:B------:R-:W-:-:S03]  /*8ea0*/  LOP3.LUT R16, R16, 0xfffeffff, RZ, 0xc0, !PT ;  /* 0xfffeffff10107812 */ /* 0x000fc600078ec0ff */
[----:B------:R-:W-:Y:S02]  /*8eb0*/  @P2 LOP3.LUT R30, R30, 0x100, RZ, 0xfc, !PT ;  /* 0x000001001e1e2812 */ /* 0x000fe400078efcff */
[----:B------:R-:W-:Y:S02]  /*8ec0*/  @P1 LOP3.LUT R16, R16, 0x10000, RZ, 0xfc, !PT ;  /* 0x0001000010101812 */ /* 0x000fe400078efcff */
[----:B------:R-:W-:Y:S02]  /*8ed0*/  ISETP.LT.U32.AND P1, PT, R23, 0x40, !P0 ;  /* 0x000000401700780c */ /* 0x000fe40004721070 */
[----:B------:R-:W-:Y:S02]  /*8ee0*/  ISETP.GT.AND P0, PT, R0, -0x1, PT ;  /* 0xffffffff0000780c */ /* 0x000fe40003f04270 */
[----:B------:R-:W-:Y:S02]  /*8ef0*/  LOP3.LUT R16, R16, 0xfffffdff, RZ, 0xc0, !PT ;  /* 0xfffffdff10107812 */ /* 0x000fe400078ec0ff */
[----:B------:R-:W-:-:S02]  /*8f00*/  ISETP.LT.OR P3, PT, R35, 0x1, P0 ;  /* 0x000000012300780c */ /* 0x000fc40000761670 */
[----:B------:R-:W-:Y:S02]  /*8f10*/  ISETP.LT.OR P2, PT, R35, 0x11, P0 ;  /* 0x000000112300780c */ /* 0x000fe40000741670 */
[----:B------:R-:W-:-:S03]  /*8f20*/  LOP3.LUT R30, R30, 0xffffff7f, RZ, 0xc0, !PT ;  /* 0xffffff7f1e1e7812 */ /* 0x000fc600078ec0ff */
[----:B------:R-:W-:Y:S02]  /*8f30*/  @P1 LOP3.LUT R16, R16, 0x200, RZ, 0xfc, !PT ;  /* 0x0000020010101812 */ /* 0x000fe400078efcff */
[C---:B------:R-:W-:Y:S02]  /*8f40*/  ISETP.LT.OR P1, PT, R35.reuse, 0x21, P0 ;  /* 0x000000212300780c */ /* 0x040fe40000721670 */
[----:B------:R-:W-:Y:S02]  /*8f50*/  LOP3.LUT R16, R16, 0xffdfffff, RZ, 0xc0, !PT ;  /* 0xffdfffff10107812 */ /* 0x000fe400078ec0ff */
[----:B------:R-:W-:Y:S02]  /*8f60*/  ISETP.LT.OR P0, PT, R35, 0x31, P0 ;  /* 0x000000312300780c */ /* 0x000fe40000701670 */
[----:B------:R-:W-:-:S04]  /*8f70*/  @P3 LOP3.LUT R16, R16, 0x200000, RZ, 0xfc, !PT ;  /* 0x0020000010103812 */ /* 0x000fc800078efcff */
[----:B------:R-:W-:-:S04]  /*8f80*/  LOP3.LUT R16, R16, 0xfffbffff, RZ, 0xc0, !PT ;  /* 0xfffbffff10107812 */ /* 0x000fc800078ec0ff */
[----:B------:R-:W-:Y:S02]  /*8f90*/  @P2 LOP3.LUT R16, R16, 0x40000, RZ, 0xfc, !PT ;  /* 0x0004000010102812 */ /* 0x000fe400078efcff */
[C---:B------:R-:W-:Y:S02]  /*8fa0*/  ISETP.GE.AND P2, PT, R35.reuse, 0x1, PT ;  /* 0x000000012300780c */ /* 0x040fe40003f46270 */
[----:B------:R-:W-:Y:S02]  /*8fb0*/  LOP3.LUT R16, R16, 0xffff7fff, RZ, 0xc0, !PT ;  /* 0xffff7fff10107812 */ /* 0x000fe400078ec0ff */
[----:B------:R-:W-:Y:S02]  /*8fc0*/  @P0 LOP3.LUT R30, R30, 0x80, RZ, 0xfc, !PT ;  /* 0x000000801e1e0812 */ /* 0x000fe400078efcff */
[----:B------:R-:W-:Y:S02]  /*8fd0*/  @P1 LOP3.LUT R16, R16, 0x8000, RZ, 0xfc, !PT ;  /* 0x0000800010101812 */ /* 0x000fe400078efcff */
[----:B------:R-:W-:-:S02]  /*8fe0*/  ISETP.GE.AND P1, PT, R35, 0x11, PT ;  /* 0x000000112300780c */ /* 0x000fc40003f26270 */
[----:B------:R-:W-:Y:S02]  /*8ff0*/  LOP3.LUT R16, R16, 0xffffefff, RZ, 0xc0, !PT ;  /* 0xffffefff10107812 */ /* 0x000fe400078ec0ff */
[C---:B------:R-:W-:Y:S02]  /*9000*/  ISETP.GE.AND P0, PT, R35.reuse, 0x21, PT ;  /* 0x000000212300780c */ /* 0x040fe40003f06270 */
[----:B------:R-:W-:Y:S02]  /*9010*/  @P2 LOP3.LUT R16, R16, 0x1000, RZ, 0xfc, !PT ;  /* 0x0000100010102812 */ /* 0x000fe400078efcff */
[----:B------:R-:W-:Y:S02]  /*9020*/  ISETP.GE.AND P2, PT, R35, 0x31, PT ;  /* 0x000000312300780c */ /* 0x000fe40003f46270 */
[----:B------:R-:W-:-:S04]  /*9030*/  LOP3.LUT R16, R16, 0xfffff7ff, RZ, 0xc0, !PT ;  /* 0xfffff7ff10107812 */ /* 0x000fc800078ec0ff */
[----:B------:R-:W-:Y:S02]  /*9040*/  @P1 LOP3.LUT R16, R16, 0x800, RZ, 0xfc, !PT ;  /* 0x0000080010101812 */ /* 0x000fe400078efcff */
[----:B------:R-:W-:Y:S02]  /*9050*/  ISETP.GE.AND P1, PT, R7, UR7, PT ;  /* 0x0000000707007c0c */ /* 0x000fe4000bf26270 */
[----:B------:R-:W-:-:S04]  /*9060*/  LOP3.LUT R16, R16, 0xfffffbff, RZ, 0xc0, !PT ;  /* 0xfffffbff10107812 */ /* 0x000fc800078ec0ff */
[----:B------:R-:W-:Y:S02]  /*9070*/  @P0 LOP3.LUT R16, R16, 0x400, RZ, 0xfc, !PT ;  /* 0x0000040010100812 */ /* 0x000fe400078efcff */
[----:B------:R-:W-:Y:S02]  /*9080*/  ISETP.GE.AND P0, PT, R7, UR10, PT ;  /* 0x0000000a07007c0c */ /* 0x000fe4000bf06270 */
[----:B------:R-:W-:-:S04]  /*9090*/  LOP3.LUT R16, R16, 0xffffbfff, RZ, 0xc0, !PT ;  /* 0xffffbfff10107812 */ /* 0x000fc800078ec0ff */
[----:B------:R-:W-:-:S04]  /*90a0*/  @P2 LOP3.LUT R16, R16, 0x4000, RZ, 0xfc, !PT ;  /* 0x0000400010102812 */ /* 0x000fc800078efcff */
[----:B------:R-:W-:-:S04]  /*90b0*/  LOP3.LUT R16, R16, 0xffffdfff, RZ, 0xc0, !PT ;  /* 0xffffdfff10107812 */ /* 0x000fc800078ec0ff */
[----:B------:R-:W-:-:S04]  /*90c0*/  LOP3.LUT R16, R16, 0xfffffffe, RZ, 0xc0, !PT ;  /* 0xfffffffe10107812 */ /* 0x000fc800078ec0ff */
[----:B------:R-:W-:-:S04]  /*90d0*/  @P1 LOP3.LUT R16, R16, 0x1, RZ, 0xfc, !PT ;  /* 0x0000000110101812 */ /* 0x000fc800078efcff */
[----:B-1----:R-:W-:-:S07]  /*90e0*/  @P0 LOP3.LUT R16, R16, 0x2000, RZ, 0xfc, !PT ;  /* 0x0000200010100812 */ /* 0x002fce00078efcff */
.L_x_84:
[----:B------:R-:W2:Y:S01]  /*90f0*/  LDL R2, [R1] ;  /* 0x0000000001027983 */ /* 0x000ea20000100800 */
[----:B------:R-:W0:Y:S01]  /*9100*/  LDC R0, c[0x0][0xc38] ;  /* 0x00030e00ff007b82 */ /* 0x000e220000000800 */
[----:B------:R-:W-:Y:S05]  /*9110*/  YIELD ;  /* 0x0000000000007946 */ /* 0x000fea0003800000 */
[----:B------:R-:W-:Y:S01]  /*9120*/  ULDC.64 UR4, c[0x0][0xa28] ;  /* 0x00028a0000047ab9 */ /* 0x000fe20000000a00 */
[----:B------:R-:W-:Y:S01]  /*9130*/  IMAD.MOV.U32 R31, RZ, RZ, RZ ;  /* 0x000000ffff1f7224 */ /* 0x000fe200078e00ff */
[----:B0-----:R-:W-:-:S13]  /*9140*/  ISETP.NE.AND P0, PT, R0, 0x1, PT ;  /* 0x000000010000780c */ /* 0x001fda0003f05270 */
[----:B------:R-:W2:Y:S08]  /*9150*/  @P0 LDC R0, c[0x0][0xc3c] ;  /* 0x00030f00ff000b82 */ /* 0x000eb00000000800 */
[----:B------:R-:W0:Y:S01]  /*9160*/  @P0 LDC R3, c[0x0][0xc40] ;  /* 0x00031000ff030b82 */ /* 0x000e220000000800 */
[----:B--2---:R-:W-:-:S04]  /*9170*/  @P0 IMAD.HI.U32 R0, R2, R0, RZ ;  /* 0x0000000002000227 */ /* 0x004fc800078e00ff */
[----:B------:R-:W-:Y:S01]  /*9180*/  IMAD.MOV.U32 R36, RZ, RZ, R2 ;  /* 0x000000ffff247224 */ /* 0x000fe200078e0002 */
[----:B0-----:R-:W-:Y:S02]  /*9190*/  @P0 SHF.R.U32.HI R36, RZ, R3, R0 ;  /* 0x00000003ff240219 */ /* 0x001fe40000011600 */
[----:B------:R-:W0:Y:S03]  /*91a0*/  LDC R0, c[0x0][0xc44] ;  /* 0x00031100ff007b82 */ /* 0x000e260000000800 */
[----:B------:R-:W-:Y:S01]  /*91b0*/  IMAD.MOV.U32 R26, RZ, RZ, R36 ;  /* 0x000000ffff1a7224 */ /* 0x000fe200078e0024 */
[----:B0-----:R-:W-:-:S13]  /*91c0*/  ISETP.NE.AND P0, PT, R0, 0x1, PT ;  /* 0x000000010000780c */ /* 0x001fda0003f05270 */
[----:B------:R-:W0:Y:S02]  /*91d0*/  @P0 LDC.64 R2, c[0x0][0xc48] ;  /* 0x00031200ff020b82 */ /* 0x000e240000000a00 */
[----:B0-----:R-:W-:-:S05]  /*91e0*/  @P0 IMAD.HI.U32 R2, R36, R2, RZ ;  /* 0x0000000224020227 */ /* 0x001fca00078e00ff */
[----:B------:R-:W-:Y:S02]  /*91f0*/  @P0 SHF.R.U32.HI R26, RZ, R3, R2 ;  /* 0x00000003ff1a0219 */ /* 0x000fe40000011602 */
[----:B------:R-:W-:-:S04]  /*9200*/  ISETP.NE.U32.AND P0, PT, RZ, UR4, PT ;  /* 0x00000004ff007c0c */ /* 0x000fc8000bf05070 */
[----:B------:R-:W-:-:S13]  /*9210*/  ISETP.NE.AND.EX P0, PT, RZ, UR5, PT, P0 ;  /* 0x00000005ff007c0c */ /* 0x000fda000bf05300 */
[----:B------:R-:W0:Y:S01]  /*9220*/  @P0 LDC.64 R2, c[0x0][0xa28] ;  /* 0x00028a00ff020b82 */ /* 0x000e220000000a00 */
[----:B------:R-:W-:-:S04]  /*9230*/  UIADD3 UR4, UR39, 0x22400, URZ ;  /* 0x0002240027047890 */ /* 0x000fc8000fffe03f */
[----:B------:R-:W-:Y:S01]  /*9240*/  ULOP3.LUT UP0, URZ, UR4, 0x3ff, URZ, 0xc0, !UPT ;  /* 0x000003ff043f7892 */ /* 0x000fe2000f80c03f */
[----:B0-----:R-:W-:-:S05]  /*9250*/  @P0 IMAD.WIDE R2, R26, 0x4, R2 ;  /* 0x000000041a020825 */ /* 0x001fca00078e0202 */
[----:B------:R0:W5:Y:S01]  /*9260*/  @P0 LDG.E R31, desc[UR50][R2.64] ;  /* 0x00000032021f0981 */ /* 0x000162000c1e1900 */
[----:B------:R-:W-:-:S13]  /*9270*/  PLOP3.LUT P0, PT, PT, PT, UP0, 0x80, 0x0 ;  /* 0x000000000000781c */ /* 0x000fda0003f0f008 */
[----:B01----:R-:W-:Y:S05]  /*9280*/  @!P0 BRA `(.L_x_50) ;  /* 0x0000000000408947 */ /* 0x003fea0003800000 */
[----:B------:R-:W-:Y:S01]  /*9290*/  MOV R2, 0x0 ;  /* 0x0000000000027802 */ /* 0x000fe20000000f00 */
[----:B------:R-:W-:Y:S01]  /*92a0*/  ULDC.64 UR6, c[0x4][0x90] ;  /* 0x0100240000067ab9 */ /* 0x000fe20000000a00 */
[----:B------:R-:W-:Y:S01]  /*92b0*/  ULDC.64 UR8, c[0x4][0x98] ;  /* 0x0100260000087ab9 */ /* 0x000fe20000000a00 */
[----:B------:R-:W-:Y:S01]  /*92c0*/  ULDC.64 UR4, c[0x4][0x8] ;  /* 0x0100020000047ab9 */ /* 0x000fe20000000a00 */
[----:B------:R-:W-:Y:S01]  /*92d0*/  MOV R4, UR6 ;  /* 0x0000000600047c02 */ /* 0x000fe20008000f00 */
[----:B------:R-:W-:Y:S01]  /*92e0*/  IMAD.U32 R5, RZ, RZ, UR7 ;  /* 0x00000007ff057e24 */ /* 0x000fe2000f8e00ff */
[----:B------:R-:W0:Y:S01]  /*92f0*/  LDC.64 R2, c[0x4][R2] ;  /* 0x0100000002027b82 */ /* 0x000e220000000a00 */
[----:B------:R-:W-:Y:S01]  /*9300*/  IMAD.U32 R6, RZ, RZ, UR8 ;  /* 0x00000008ff067e24 */ /* 0x000fe2000f8e00ff */
[----:B------:R-:W-:Y:S01]  /*9310*/  MOV R12, 0x1 ;  /* 0x00000001000c7802 */ /* 0x000fe20000000f00 */
[----:B------:R-:W-:Y:S02]  /*9320*/  IMAD.U32 R7, RZ, RZ, UR9 ;  /* 0x00000009ff077e24 */ /* 0x000fe4000f8e00ff */
[----:B------:R-:W-:-:S02]  /*9330*/  IMAD.U32 R10, RZ, RZ, UR4 ;  /* 0x00000004ff0a7e24 */ /* 0x000fc4000f8e00ff */
[----:B------:R-:W-:Y:S02]  /*9340*/  IMAD.U32 R11, RZ, RZ, UR5 ;  /* 0x00000005ff0b7e24 */ /* 0x000fe4000f8e00ff */
[----:B------:R-:W-:Y:S02]  /*9350*/  IMAD.MOV.U32 R8, RZ, RZ, 0x70 ;  /* 0x00000070ff087424 */ /* 0x000fe400078e00ff */
[----:B------:R-:W-:-:S07]  /*9360*/  IMAD.MOV.U32 R13, RZ, RZ, RZ ;  /* 0x000000ffff0d7224 */ /* 0x000fce00078e00ff */
[----:B------:R-:W-:-:S07]  /*9370*/  LEPC R20, `(.L_x_50) ;  /* 0x000000001014794e */ /* 0x000fce0000000000 */
[----:B0----5:R-:W-:Y:S05]  /*9380*/  CALL.ABS.NOINC R2 ;  /* 0x0000000002007343 */ /* 0x021fea0003c00000 */
.L_x_50:
[----:B------:R-:W-:-:S04]  /*9390*/  UIADD3 UR4, UR39, 0x400, URZ ;  /* 0x0000040027047890 */ /* 0x000fc8000fffe03f */
[----:B------:R-:W-:-:S06]  /*93a0*/  ULOP3.LUT UP0, URZ, UR4, 0x3ff, URZ, 0xc0, !UPT ;  /* 0x000003ff043f7892 */ /* 0x000fcc000f80c03f */
[----:B------:R-:W-:-:S13]  /*93b0*/  PLOP3.LUT P0, PT, PT, PT, UP0, 0x80, 0x0 ;  /* 0x000000000000781c */ /* 0x000fda0003f0f008 */
[----:B------:R-:W-:Y:S05]  /*93c0*/  @!P0 BRA `(.L_x_51) ;  /* 0x00000000007c8947 */ /* 0x000fea0003800000 */
[----:B------:R-:W-:Y:S01]  /*93d0*/  MOV R18, 0x0 ;  /* 0x0000000000127802 */ /* 0x000fe20000000f00 */
[----:B------:R-:W-:Y:S01]  /*93e0*/  ULDC.64 UR6, c[0x4][0x90] ;  /* 0x0100240000067ab9 */ /* 0x000fe20000000a00 */
[----:B------:R-:W-:Y:S01]  /*93f0*/  ULDC.64 UR8, c[0x4][0x98] ;  /* 0x0100260000087ab9 */ /* 0x000fe20000000a00 */
[----:B------:R-:W-:Y:S01]  /*9400*/  ULDC.64 UR4, c[0x4][0x10] ;  /* 0x0100040000047ab9 */ /* 0x000fe20000000a00 */
[----:B------:R0:W1:Y:S01]  /*9410*/  LDC.64 R2, c[0x4][R18] ;  /* 0x0100000012027b82 */ /* 0x0000620000000a00 */
[----:B------:R-:W-:Y:S01]  /*9420*/  IMAD.U32 R4, RZ, RZ, UR6 ;  /* 0x00000006ff047e24 */ /* 0x000fe2000f8e00ff */
[----:B------:R-:W-:Y:S01]  /*9430*/  MOV R11, UR5 ;  /* 0x00000005000b7c02 */ /* 0x000fe20008000f00 */
[----:B------:R-:W-:Y:S02]  /*9440*/  IMAD.U32 R5, RZ, RZ, UR7 ;  /* 0x00000007ff057e24 */ /* 0x000fe4000f8e00ff */
[----:B------:R-:W-:Y:S02]  /*9450*/  IMAD.U32 R6, RZ, RZ, UR8 ;  /* 0x00000008ff067e24 */ /* 0x000fe4000f8e00ff */
[----:B------:R-:W-:-:S02]  /*9460*/  IMAD.U32 R7, RZ, RZ, UR9 ;  /* 0x00000009ff077e24 */ /* 0x000fc4000f8e00ff */
[----:B------:R-:W-:Y:S02]  /*9470*/  IMAD.U32 R10, RZ, RZ, UR4 ;  /* 0x00000004ff0a7e24 */ /* 0x000fe4000f8e00ff */
[----:B------:R-:W-:Y:S02]  /*9480*/  IMAD.MOV.U32 R8, RZ, RZ, 0x70 ;  /* 0x00000070ff087424 */ /* 0x000fe400078e00ff */
[----:B------:R-:W-:Y:S02]  /*9490*/  IMAD.MOV.U32 R12, RZ, RZ, 0x1 ;  /* 0x00000001ff0c7424 */ /* 0x000fe400078e00ff */
[----:B0-----:R-:W-:-:S07]  /*94a0*/  IMAD.MOV.U32 R13, RZ, RZ, RZ ;  /* 0x000000ffff0d7224 */ /* 0x001fce00078e00ff */
[----:B------:R-:W-:-:S07]  /*94b0*/  LEPC R20, `(.L_x_52) ;  /* 0x000000001014794e */ /* 0x000fce0000000000 */
[----:B-1---5:R-:W-:Y:S05]  /*94c0*/  CALL.ABS.NOINC R2 ;  /* 0x0000000002007343 */ /* 0x022fea0003c00000 */
.L_x_52:
[----:B------:R0:W1:Y:S01]  /*94d0*/  LDC.64 R2, c[0x4][R18] ;  /* 0x0100000012027b82 */ /* 0x0000620000000a00 */
[----:B------:R-:W-:Y:S01]  /*94e0*/  ULDC.64 UR6, c[0x4][0x90] ;  /* 0x0100240000067ab9 */ /* 0x000fe20000000a00 */
[----:B------:R-:W-:Y:S01]  /*94f0*/  ULDC.64 UR8, c[0x4][0x98] ;  /* 0x0100260000087ab9 */ /* 0x000fe20000000a00 */
[----:B------:R-:W-:Y:S01]  /*9500*/  ULDC.64 UR4, c[0x4][0x18] ;  /* 0x0100060000047ab9 */ /* 0x000fe20000000a00 */
        /* <DEDUP_REMOVED lines=10> */
[----:B-1----:R-:W-:Y:S05]  /*95b0*/  CALL.ABS.NOINC R2 ;  /* 0x0000000002007343 */ /* 0x002fea0003c00000 */
.L_x_51:
[----:B------:R-:W-:Y:S01]  /*95c0*/  ULDC.64 UR4, c[0x0][0x9f8] ;  /* 0x00027e0000047ab9 */ /* 0x000fe20000000a00 */
[----:B------:R-:W-:Y:S01]  /*95d0*/  IMAD.MOV.U32 R25, RZ, RZ, R26 ;  /* 0x000000ffff197224 */ /* 0x000fe200078e001a */
[----:B------:R-:W-:Y:S01]  /*95e0*/  ISETP.NE.U32.AND P0, PT, RZ, UR4, PT ;  /* 0x00000004ff007c0c */ /* 0x000fe2000bf05070 */
[----:B------:R-:W0:Y:S01]  /*95f0*/  LDC R8, c[0x0][0x430] ;  /* 0x00010c00ff087b82 */ /* 0x000e220000000800 */
[----:B------:R-:W-:Y:S01]  /*9600*/  IADD3 R5, -R26, RZ, RZ ;  /* 0x000000ff1a057210 */ /* 0x000fe20007ffe1ff */
[----:B------:R-:W-:Y:S01]  /*9610*/  ULDC UR4, c[0x0][0xc44] ;  /* 0x0003110000047ab9 */ /* 0x000fe20000000800 */
[----:B------:R-:W-:-:S13]  /*9620*/  ISETP.NE.AND.EX P0, PT, RZ, UR5, PT, P0 ;  /* 0x00000005ff007c0c */ /* 0x000fda000bf05300 */
[----:B------:R-:W1:Y:S02]  /*9630*/  @P0 LDC.64 R2, c[0x0][0x9f8] ;  /* 0x00027e00ff020b82 */ /* 0x000e640000000a00 */
[----:B-1----:R-:W-:-:S05]  /*9640*/  @P0 IMAD.WIDE R2, R26, 0x4, R2 ;  /* 0x000000041a020825 */ /* 0x002fca00078e0202 */
[----:B------:R1:W5:Y:S01]  /*9650*/  @P0 LDG.E R25, desc[UR50][R2.64] ;  /* 0x0000003202190981 */ /* 0x000362000c1e1900 */
[----:B------:R-:W-:Y:S01]  /*9660*/  UMOV UR5, 0xffffffff ;  /* 0xffffffff00057882 */ /* 0x000fe20000000000 */
[----:B------:R-:W-:Y:S02]  /*9670*/  IMAD R18, R5, UR4, R36 ;  /* 0x0000000405127c24 */ /* 0x000fe4000f8e0224 */
[----:B0-----:R-:W-:Y:S05]  /*9680*/  BRA.DIV UR5, `(.L_x_53) ;  /* 0x0000002e05ac7947 */ /* 0x001fea000b800000 */
.L_x_102:
[----:B------:R-:W2:Y:S01]  /*9690*/  LDL R0, [R1+0x10] ;  /* 0x0000100001007983 */ /* 0x000ea20000100800 */
[----:B------:R-:W-:Y:S01]  /*96a0*/  ISETP.NE.AND P0, PT, R8, 0x1, PT ;  /* 0x000000010800780c */ /* 0x000fe20003f05270 */
[----:B------:R-:W-:Y:S01]  /*96b0*/  IMAD.MOV.U32 R28, RZ, RZ, RZ ;  /* 0x000000ffff1c7224 */ /* 0x000fe200078e00ff */
[C---:B------:R-:W-:Y:S02]  /*96c0*/  LOP3.LUT P1, RZ, R16.reuse, 0x200, RZ, 0xc0, !PT ;  /* 0x0000020010ff7812 */ /* 0x040fe4000782c0ff */
[----:B-----5:R-:W-:Y:S02]  /*96d0*/  SHF.R.S32.HI R32, RZ, 0x1f, R25 ;  /* 0x0000001fff207819 */ /* 0x020fe40000011419 */
[----:B------:R-:W-:-:S07]  /*96e0*/  LOP3.LUT R16, R16, 0xfffffeff, RZ, 0xc0, !PT ;  /* 0xfffffeff10107812 */ /* 0x000fce00078ec0ff */
[----:B-1----:R-:W0:Y:S01]  /*96f0*/  @P0 LDC R3, c[0x0][0x434] ;  /* 0x00010d00ff030b82 */ /* 0x002e220000000800 */
[----:B------:R-:W-:-:S07]  /*9700*/  @P0 LOP3.LUT R16, R16, 0x100, RZ, 0xfc, !PT ;  /* 0x0000010010100812 */ /* 0x000fce00078efcff */
[----:B------:R-:W1:Y:S08]  /*9710*/  @P0 LDC R5, c[0x0][0x438] ;  /* 0x00010e00ff050b82 */ /* 0x000e700000000800 */
[----:B------:R-:W3:Y:S01]  /*9720*/  @P1 LDC.64 R6, c[0x0][0x428] ;  /* 0x00010a00ff061b82 */ /* 0x000ee20000000a00 */
[----:B--2---:R-:W-:-:S04]  /*9730*/  IMAD.IADD R34, R0, 0x1, R31 ;  /* 0x0000000100227824 */ /* 0x004fc800078e021f */
[----:B0-----:R-:W-:-:S04]  /*9740*/  @P0 IMAD.HI.U32 R0, R34, R3, RZ ;  /* 0x0000000322000227 */ /* 0x001fc800078e00ff */
[----:B------:R-:W-:Y:S01]  /*9750*/  IMAD.MOV.U32 R9, RZ, RZ, R34 ;  /* 0x000000ffff097224 */ /* 0x000fe200078e0022 */
[----:B-1----:R-:W-:Y:S01]  /*9760*/  @P0 SHF.R.U32.HI R9, RZ, R5, R0 ;  /* 0x00000005ff090219 */ /* 0x002fe20000011600 */
[-C--:B---3--:R-:W-:Y:S01]  /*9770*/  @P1 IMAD R0, R32, R6.reuse, RZ ;  /* 0x0000000620001224 */ /* 0x088fe200078e02ff */
[----:B------:R-:W0:Y:S02]  /*9780*/  @P1 LDC.64 R4, c[0x0][0x418] ;  /* 0x00010600ff041b82 */ /* 0x000e240000000a00 */
[--C-:B------:R-:W-:Y:S01]  /*9790*/  @P1 SHF.R.S32.HI R3, RZ, 0x1f, R9.reuse ;  /* 0x0000001fff031819 */ /* 0x100fe20000011409 */
[----:B------:R-:W-:Y:S02]  /*97a0*/  @P1 IMAD.MOV.U32 R2, RZ, RZ, R9 ;  /* 0x000000ffff021224 */ /* 0x000fe400078e0009 */
[C---:B------:R-:W-:Y:S02]  /*97b0*/  @P1 IMAD R7, R25.reuse, R7, R0 ;  /* 0x0000000719071224 */ /* 0x040fe400078e0200 */
[----:B------:R-:W-:-:S04]  /*97c0*/  @P1 IMAD.WIDE.U32 R2, R25, R6, R2 ;  /* 0x0000000619021225 */ /* 0x000fc800078e0002 */
[----:B------:R-:W-:Y:S01]  /*97d0*/  @P1 IMAD.IADD R0, R3, 0x1, R7 ;  /* 0x0000000103001824 */ /* 0x000fe200078e0207 */
[----:B0-----:R-:W-:-:S04]  /*97e0*/  @P1 LEA R4, P0, R2, R4, 0x2 ;  /* 0x0000000402041211 */ /* 0x001fc800078010ff */
[----:B------:R-:W-:-:S05]  /*97f0*/  @P1 LEA.HI.X R5, R2, R5, R0, 0x2, P0 ;  /* 0x0000000502051211 */ /* 0x000fca00000f1400 */
[----:B------:R0:W5:Y:S01]  /*9800*/  @P1 LDG.E R28, desc[UR50][R4.64] ;  /* 0x00000032041c1981 */ /* 0x000162000c1e1900 */
[----:B------:R-:W-:Y:S01]  /*9810*/  MOV R0, UR41 ;  /* 0x0000002900007c02 */ /* 0x000fe20008000f00 */
[----:B------:R-:W-:Y:S01]  /*9820*/  IMAD.MOV R3, RZ, RZ, -R9 ;  /* 0x000000ffff037224 */ /* 0x000fe200078e0a09 */
[----:B------:R-:W-:Y:S02]  /*9830*/  LOP3.LUT R16, R16, 0xffffff7f, RZ, 0xc0, !PT ;  /* 0xffffff7f10107812 */ /* 0x000fe400078ec0ff */
[----:B------:R-:W-:Y:S01]  /*9840*/  ISETP.NE.AND P0, PT, R0, 0x3, PT ;  /* 0x000000030000780c */ /* 0x000fe20003f05270 */
[----:B------:R-:W-:Y:S01]  /*9850*/  IMAD R34, R8, R3, R34 ;  /* 0x0000000308227224 */ /* 0x000fe200078e0222 */
[----:B------:R-:W-:-:S11]  /*9860*/  SHF.R.S32.HI R24, RZ, 0x1f, R18 ;  /* 0x0000001fff187819 */ /* 0x000fd60000011412 */
[----:B------:R-:W-:Y:S01]  /*9870*/  @P0 LOP3.LUT R16, R16, 0x80, RZ, 0xfc, !PT ;  /* 0x0000008010100812 */ /* 0x000fe200078efcff */
[----:B0-----:R-:W-:Y:S06]  /*9880*/  @!P0 BRA `(.L_x_54) ;  /* 0x0000000000048947 */ /* 0x001fec0003800000 */
[----:B------:R-:W-:Y:S01]  /*9890*/  BPT.TRAP 0x1 ;  /* 0x000000040000795c */ /* 0x000fe20000300000 */
.L_x_54:
[----:B------:R-:W-:Y:S01]  /*98a0*/  LEA R19, R17, UR39, 0x3 ;  /* 0x0000002711137c11 */ /* 0x000fe2000f8e18ff */
[----:B------:R-:W-:Y:S01]  /*98b0*/  BSSY B0, `(.L_x_55) ;  /* 0x0000004000007945 */ /* 0x000fe20003800000 */
[----:B------:R-:W-:-:S04]  /*98c0*/  SHF.L.U32 R0, R22, 0x1f, RZ ;  /* 0x0000001f16007819 */ /* 0x000fc800000006ff */
[----:B------:R-:W0:Y:S02]  /*98d0*/  SYNCS.PHASECHK.TRANS64.TRYWAIT P0, [R19+URZ+0x28c40], R0 ;  /* 0x028c4000130075a7 */ /* 0x000e24000800017f */
[----:B0-----:R-:W-:Y:S05]  /*98e0*/  @!P0 BRA `(.L_x_56) ;  /* 0x0000002c00488947 */ /* 0x001fea0003800000 */
.L_x_103:
[----:B------:R-:W-:Y:S05]  /*98f0*/  BSYNC B0 ;  /* 0x0000000000007941 */ /* 0x000fea0003800000 */
.L_x_55:
[----:B0-----:R-:W-:Y:S01]  /*9900*/  SHF.R.S32.HI R0, RZ, 0x1f, R34 ;  /* 0x0000001fff007819 */ /* 0x001fe20000011422 */
[----:B------:R-:W-:Y:S01]  /*9910*/  ULDC.64 UR4, c[0x0][0x300] ;  /* 0x0000c00000047ab9 */ /* 0x000fe20000000a00 */
[----:B------:R-:W0:Y:S01]  /*9920*/  S2R R20, SR_TID.X ;  /* 0x0000000000147919 */ /* 0x000e220000002100 */
[----:B------:R-:W-:Y:S01]  /*9930*/  LOP3.LUT P1, RZ, R16, 0x1, RZ, 0xc0, !PT ;  /* 0x0000000110ff7812 */ /* 0x000fe2000782c0ff */
[----:B------:R-:W-:Y:S02]  /*9940*/  IMAD R4, R17, 0x1000, R33 ;  /* 0x0000100011047824 */ /* 0x000fe400078e0221 */
[----:B------:R-:W-:Y:S01]  /*9950*/  IMAD R3, R0, UR4, RZ ;  /* 0x0000000400037c24 */ /* 0x000fe2000f8e02ff */
[----:B------:R1:W-:Y:S03]  /*9960*/  STL [R1+0x4], R0 ;  /* 0x0000040001007387 */ /* 0x0003e60000100800 */
[----:B------:R-:W-:-:S02]  /*9970*/  IMAD R5, R34, UR5, R3 ;  /* 0x0000000522057c24 */ /* 0x000fc4000f8e0203 */
[----:B------:R-:W-:Y:S01]  /*9980*/  IMAD.WIDE.U32 R2, R34, UR4, RZ ;  /* 0x0000000422027c25 */ /* 0x000fe2000f8e00ff */
[----:B------:R-:W-:-:S03]  /*9990*/  ULDC.64 UR4, c[0x0][0x310] ;  /* 0x0000c40000047ab9 */ /* 0x000fc60000000a00 */
[----:B------:R-:W-:Y:S01]  /*99a0*/  IMAD.IADD R3, R3, 0x1, R5 ;  /* 0x0000000103037824 */ /* 0x000fe200078e0205 */
[----:B-1---5:R-:W-:Y:S01]  /*99b0*/  SHF.R.S32.HI R0, RZ, 0x1f, R28 ;  /* 0x0000001fff007819 */ /* 0x022fe2000001141c */
[----:B------:R-:W-:-:S04]  /*99c0*/  IMAD.WIDE.U32 R2, R28, UR4, R2 ;  /* 0x000000041c027c25 */ /* 0x000fc8000f8e0002 */
[----:B------:R1:W-:Y:S01]  /*99d0*/  STL [R1+0x8], R0 ;  /* 0x0000080001007387 */ /* 0x0003e20000100800 */
[----:B------:R-:W-:-:S04]  /*99e0*/  IMAD R5, R0, UR4, RZ ;  /* 0x0000000400057c24 */ /* 0x000fc8000f8e02ff */
[----:B------:R-:W-:Y:S01]  /*99f0*/  IMAD R5, R28, UR5, R5 ;  /* 0x000000051c057c24 */ /* 0x000fe2000f8e0205 */
[----:B------:R-:W-:-:S03]  /*9a00*/  ULDC.64 UR4, c[0x0][0x308] ;  /* 0x0000c20000047ab9 */ /* 0x000fc60000000a00 */
[----:B------:R-:W-:Y:S02]  /*9a10*/  IMAD.IADD R3, R3, 0x1, R5 ;  /* 0x0000000103037824 */ /* 0x000fe400078e0205 */
[----:B------:R-:W-:Y:S02]  /*9a20*/  IMAD R5, R24, UR4, RZ ;  /* 0x0000000418057c24 */ /* 0x000fe4000f8e02ff */
[----:B------:R-:W-:-:S04]  /*9a30*/  IMAD.WIDE.U32 R2, R18, UR4, R2 ;  /* 0x0000000412027c25 */ /* 0x000fc8000f8e0002 */
[----:B------:R-:W-:Y:S01]  /*9a40*/  IMAD R5, R18, UR5, R5 ;  /* 0x0000000512057c24 */ /* 0x000fe2000f8e0205 */
[----:B------:R-:W-:Y:S01]  /*9a50*/  ULDC.64 UR4, c[0x0][0x2e8] ;  /* 0x0000ba0000047ab9 */ /* 0x000fe20000000a00 */
[----:B0-----:R-:W-:Y:S01]  /*9a60*/  IMAD.SHL.U32 R20, R20, 0x8, RZ ;  /* 0x0000000814147824 */ /* 0x001fe200078e00ff */
[----:B-1----:R-:W-:Y:S01]  /*9a70*/  LEA R0, P0, R2, UR4, 0x1 ;  /* 0x0000000402007c11 */ /* 0x002fe2000f8008ff */
[----:B------:R-:W-:Y:S01]  /*9a80*/  IMAD.IADD R5, R3, 0x1, R5 ;  /* 0x0000000103057824 */ /* 0x000fe200078e0205 */
[----:B------:R-:W-:Y:S02]  /*9a90*/  UMOV UR4, 0xffffffff ;  /* 0xffffffff00047882 */ /* 0x000fe40000000000 */
[----:B------:R-:W-:Y:S02]  /*9aa0*/  LOP3.LUT R20, R20, 0x38, RZ, 0xc0, !PT ;  /* 0x0000003814147812 */ /* 0x000fe400078ec0ff */
[----:B------:R-:W-:Y:S01]  /*9ab0*/  LEA.HI.X R5, R2, UR5, R5, 0x1, P0 ;  /* 0x0000000502057c11 */ /* 0x000fe200080f0c05 */
[----:B------:R-:W-:Y:S06]  /*9ac0*/  BRA.DIV UR4, `(.L_x_57) ;  /* 0x0000002a04e47947 */ /* 0x000fec000b800000 */
[----:B------:R-:W0:Y:S01]  /*9ad0*/  SHFL.IDX PT, R14, R0, RZ, 0x181f ;  /* 0x00181fff000e7589 */ /* 0x000e2200000e0000 */
[C---:B------:R-:W-:Y:S02]  /*9ae0*/  ISETP.GE.AND P4, PT, R35.reuse, 0x1, PT ;  /* 0x000000012300780c */ /* 0x040fe40003f86270 */
[C---:B------:R-:W-:Y:S01]  /*9af0*/  ISETP.GE.AND P3, PT, R35.reuse, 0x11, PT ;  /* 0x000000112300780c */ /* 0x040fe20003f66270 */
[----:B------:R-:W1:Y:S01]  /*9b00*/  SHFL.IDX PT, R2, R5, RZ, 0x181f ;  /* 0x00181fff05027589 */ /* 0x000e6200000e0000 */
[----:B------:R-:W-:-:S03]  /*9b10*/  ISETP.GE.AND P2, PT, R35, 0x21, PT ;  /* 0x000000212300780c */ /* 0x000fc60003f46270 */
[----:B------:R-:W-:Y:S06]  /*9b20*/  SHFL.IDX PT, R8, R5, 0x1, 0x181f ;  /* 0x00381f0005087f89 */ /* 0x000fec00000e0000 */
[C---:B------:R-:W-:Y:S02]  /*9b30*/  @P4 LEA R7, R4.reuse, UR39, 0x1 ;  /* 0x0000002704074c11 */ /* 0x040fe4000f8e08ff */
[----:B------:R-:W-:Y:S02]  /*9b40*/  @P3 LEA R9, R4, UR39, 0x1 ;  /* 0x0000002704093c11 */ /* 0x000fe4000f8e08ff */
[----:B0-----:R-:W-:-:S02]  /*9b50*/  @P4 LEA R3, P0, R20, R14, 0x1 ;  /* 0x0000000e14034211 */ /* 0x001fc400078008ff */
[----:B------:R-:W0:Y:S03]  /*9b60*/  SHFL.IDX PT, R14, R0, 0x1, 0x181f ;  /* 0x00381f00000e7f89 */ /* 0x000e2600000e0000 */
[----:B-1----:R-:W-:-:S05]  /*9b70*/  @P4 IMAD.X R2, RZ, RZ, R2, P0 ;  /* 0x000000ffff024224 */ /* 0x002fca00000e0602 */
[----:B------:R-:W-:-:S04]  /*9b80*/  @P4 LOP3.LUT R3, R3, R2, RZ, 0x3c, !PT ;  /* 0x0000000203034212 */ /* 0x000fc800078e3cff */
[----:B------:R-:W-:-:S04]  /*9b90*/  @P4 LOP3.LUT R2, R3, R2, RZ, 0x3c, !PT ;  /* 0x0000000203024212 */ /* 0x000fc800078e3cff */
[----:B------:R-:W-:-:S05]  /*9ba0*/  @P4 LOP3.LUT R3, R3, R2, RZ, 0x3c, !PT ;  /* 0x0000000203034212 */ /* 0x000fca00078e3cff */
[----:B------:R1:W-:Y:S01]  /*9bb0*/  @P4 LDGSTS.E.BYPASS.LTC128B.128 [R7+0x22400], desc[UR50][R2.64], !P1 ;  /* 0x2240000002074fae */ /* 0x0003e2000c901d72 */
[----:B0-----:R-:W-:-:S03]  /*9bc0*/  @P3 LEA R6, P0, R20, R14, 0x1 ;  /* 0x0000000e14063211 */ /* 0x001fc600078008ff */
[----:B------:R-:W0:Y:S01]  /*9bd0*/  SHFL.IDX PT, R14, R0, 0x2, 0x181f ;  /* 0x00581f00000e7f89 */ /* 0x000e2200000e0000 */
[----:B------:R-:W-:-:S03]  /*9be0*/  @P3 IADD3.X R8, RZ, R8, RZ, P0, !PT ;  /* 0x00000008ff083210 */ /* 0x000fc600007fe4ff */
[----:B-1----:R-:W1:Y:S02]  /*9bf0*/  SHFL.IDX PT, R2, R5, 0x2, 0x181f ;  /* 0x00581f0005027f89 */ /* 0x002e6400000e0000 */
[----:B------:R-:W-:Y:S02]  /*9c00*/  @P3 IMAD.MOV.U32 R3, RZ, RZ, R8 ;  /* 0x000000ffff033224 */ /* 0x000fe400078e0008 */
[----:B------:R-:W2:Y:S01]  /*9c10*/  SHFL.IDX PT, R5, R5, 0x3, 0x181f ;  /* 0x00781f0005057f89 */ /* 0x000ea200000e0000 */
[----:B0-----:R-:W-:-:S03]  /*9c20*/  @P2 LEA R7, P0, R20, R14, 0x1 ;  /* 0x0000000e14072211 */ /* 0x001fc600078008ff */
[----:B------:R0:W3:Y:S02]  /*9c30*/  SHFL.IDX PT, R14, R0, 0x3, 0x181f ;  /* 0x00781f00000e7f89 */ /* 0x0000e400000e0000 */
[----:B-1----:R-:W-:Y:S02]  /*9c40*/  @P2 IMAD.X R10, RZ, RZ, R2, P0 ;  /* 0x000000ffff0a2224 */ /* 0x002fe400000e0602 */
[----:B------:R-:W-:Y:S01]  /*9c50*/  @P3 IMAD.MOV.U32 R2, RZ, RZ, R6 ;  /* 0x000000ffff023224 */ /* 0x000fe200078e0006 */
[----:B------:R-:W-:-:S04]  /*9c60*/  @P2 LEA R6, R4, UR39, 0x1 ;  /* 0x0000002704062c11 */ /* 0x000fc8000f8e08ff */
[----:B------:R1:W-:Y:S02]  /*9c70*/  @P3 LDGSTS.E.BYPASS.LTC128B.128 [R9+0x22c00], desc[UR50][R2.64], !P1 ;  /* 0x22c0000002093fae */ /* 0x0003e4000c901d72 */
[----:B-1----:R-:W-:Y:S02]  /*9c80*/  @P2 IMAD.MOV.U32 R2, RZ, RZ, R7 ;  /* 0x000000ffff022224 */ /* 0x002fe400078e0007 */
[----:B------:R-:W-:-:S05]  /*9c90*/  @P2 IMAD.MOV.U32 R3, RZ, RZ, R10 ;  /* 0x000000ffff032224 */ /* 0x000fca00078e000a */
[----:B--23--:R0:W-:Y:S02]  /*9ca0*/  @P2 LDGSTS.E.BYPASS.LTC128B.128 [R6+0x23400], desc[UR50][R2.64], !P1 ;  /* 0x2340000002062fae */ /* 0x00c1e4000c901d72 */
.L_x_113:
[----:B------:R-:W-:-:S13]  /*9cb0*/  ISETP.GE.AND P2, PT, R35, 0x31, PT ;  /* 0x000000312300780c */ /* 0x000fda0003f46270 */
[----:B0-----:R-:W-:-:S05]  /*9cc0*/  @P2 LEA R2, P0, R20, R14, 0x1 ;  /* 0x0000000e14022211 */ /* 0x001fca00078008ff */
[----:B------:R-:W-:Y:S01]  /*9cd0*/  @P2 IMAD.X R3, RZ, RZ, R5, P0 ;  /* 0x000000ffff032224 */ /* 0x000fe200000e0605 */
[----:B------:R-:W-:Y:S02]  /*9ce0*/  @P2 LEA R5, R4, UR39, 0x1 ;  /* 0x0000002704052c11 */ /* 0x000fe4000f8e08ff */
[----:B------:R-:W-:-:S03]  /*9cf0*/  PLOP3.LUT P0, PT, PT, PT, PT, 0x80, 0x0 ;  /* 0x000000000000781c */ /* 0x000fc60003f0f070 */
[----:B------:R-:W-:Y:S01]  /*9d00*/  @!PT LDS RZ, [RZ] ;  /* 0x00000000fffff984 */ /* 0x000fe20000000800 */
[----:B------:R-:W-:Y:S01]  /*9d10*/  @!PT LDS RZ, [RZ] ;  /* 0x00000000fffff984 */ /* 0x000fe20000000800 */
[----:B------:R-:W-:Y:S01]  /*9d20*/  @!PT LDS RZ, [RZ] ;  /* 0x00000000fffff984 */ /* 0x000fe20000000800 */
[----:B------:R0:W-:Y:S01]  /*9d30*/  @P2 LDGSTS.E.BYPASS.LTC128B.128 [R5+0x23c00], desc[UR50][R2.64], !P1 ;  /* 0x23c0000002052fae */ /* 0x0001e2000c901d72 */
[----:B------:R-:W-:-:S09]  /*9d40*/  NOP ;  /* 0x0000000000007918 */ /* 0x000fd20000000000 */
.L_x_58:
[----:B------:R-:W-:Y:S02]  /*9d50*/  PLOP3.LUT P1, PT, P1, P0, PT, 0xa2, 0x0 ;  /* 0x000000000000781c */ /* 0x000fe40000f21472 */
[----:B------:R-:W-:-:S08]  /*9d60*/  @P0 R2UR P1, UR4, R19 ;  /* 0x00000000130402ca */ /* 0x000fd00000020000 */
[----:B------:R-:W-:-:S05]  /*9d70*/  @P0 PLOP3.LUT P0, PT, P1, PT, PT, 0x80, 0x0 ;  /* 0x000000000000081c */ /* 0x000fca0000f0f070 */
[----:B------:R-:W-:Y:S01]  /*9d80*/  @!P1 SYNCS.ARRIVE.TRANS64.RED.A0T1 RZ, [UR4+0x28c30], RZ ;  /* 0x028c30ffffff99a7 */ /* 0x000fe20008200404 */
[----:B------:R-:W-:Y:S07]  /*9d90*/  @!P1 ARRIVES.LDGSTSBAR.64.TRANSCNT [UR4+0x28c30] ;  /* 0x028c3000ff0099b0 */ /* 0x000fee0008000a84 */
[----:B------:R-:W-:Y:S05]  /*9da0*/  @P0 BRA.U.ANY `(.L_x_58) ;  /* 0xfffffffd00e80947 */ /* 0x000fea000393ffff */
[----:B------:R-:W-:Y:S01]  /*9db0*/  NOP ;  /* 0x0000000000007918 */ /* 0x000fe20000000000 */
[----:B------:R-:W-:-:S04]  /*9dc0*/  MOV R0, UR41 ;  /* 0x0000002900007c02 */ /* 0x000fc80008000f00 */
[----:B------:R-:W-:-:S13]  /*9dd0*/  ISETP.NE.AND P2, PT, R0, 0x3, PT ;  /* 0x000000030000780c */ /* 0x000fda0003f45270 */
[----:B------:R-:W-:Y:S05]  /*9de0*/  @!P2 BRA `(.L_x_59) ;  /* 0x000000000004a947 */ /* 0x000fea0003800000 */
[----:B------:R-:W-:Y:S01]  /*9df0*/  BPT.TRAP 0x1 ;  /* 0x000000040000795c */ /* 0x000fe20000300000 */
.L_x_59:
[----:B------:R1:W-:Y:S02]  /*9e00*/  SYNCS.ARRIVE.TRANS64.A1T0 RZ, [R19+URZ+0x28c30], RZ ;  /* 0x028c30ff13ff79a7 */ /* 0x0003e4000810003f */
[----:B------:R-:W-:Y:S05]  /*9e10*/  WARPSYNC.ALL ;  /* 0x0000000000007948 */ /* 0x000fea0003800000 */
[----:B------:R-:W-:-:S04]  /*9e20*/  UIADD3 UR4, UR39, 0x20400, URZ ;  /* 0x0002040027047890 */ /* 0x000fc8000fffe03f */
[----:B------:R-:W-:Y:S01]  /*9e30*/  ULOP3.LUT UP0, URZ, UR4, 0x3ff, URZ, 0xc0, !UPT ;  /* 0x000003ff043f7892 */ /* 0x000fe2000f80c03f */
[----:B------:R-:W-:Y:S05]  /*9e40*/  BAR.SYNC.DEFER_BLOCKING 0x8, 0x100 ;  /* 0x0204000000007b1d */ /* 0x000fea0000010000 */
[----:B------:R-:W-:-:S13]  /*9e50*/  PLOP3.LUT P0, PT, PT, PT, UP0, 0x80, 0x0 ;  /* 0x000000000000781c */ /* 0x000fda0003f0f008 */
[----:B------:R-:W-:Y:S05]  /*9e60*/  @!P0 BRA `(.L_x_60) ;  /* 0x0000000000408947 */ /* 0x000fea0003800000 */
[----:B0-----:R-:W-:Y:S01]  /*9e70*/  MOV R2, 0x0 ;  /* 0x0000000000027802 */ /* 0x001fe20000000f00 */
[----:B------:R-:W-:Y:S01]  /*9e80*/  ULDC.64 UR4, c[0x4][0x90] ;  /* 0x0100240000047ab9 */ /* 0x000fe20000000a00 */
[----:B------:R-:W-:Y:S01]  /*9e90*/  ULDC.64 UR6, c[0x4][0x98] ;  /* 0x0100260000067ab9 */ /* 0x000fe20000000a00 */
[----:B------:R-:W-:Y:S01]  /*9ea0*/  ULDC.64 UR8, c[0x4][0x20] ;  /* 0x0100080000087ab9 */ /* 0x000fe20000000a00 */
[----:B------:R-:W-:Y:S01]  /*9eb0*/  IMAD.U32 R4, RZ, RZ, UR4 ;  /* 0x00000004ff047e24 */ /* 0x000fe2000f8e00ff */
[----:B------:R-:W-:Y:S01]  /*9ec0*/  MOV R8, 0x70 ;  /* 0x0000007000087802 */ /* 0x000fe20000000f00 */
[----:B------:R-:W0:Y:S01]  /*9ed0*/  LDC.64 R2, c[0x4][R2] ;  /* 0x0100000002027b82 */ /* 0x000e220000000a00 */
[----:B------:R-:W-:Y:S02]  /*9ee0*/  IMAD.U32 R5, RZ, RZ, UR5 ;  /* 0x00000005ff057e24 */ /* 0x000fe4000f8e00ff */
[----:B------:R-:W-:Y:S02]  /*9ef0*/  IMAD.U32 R6, RZ, RZ, UR6 ;  /* 0x00000006ff067e24 */ /* 0x000fe4000f8e00ff */
[----:B------:R-:W-:-:S02]  /*9f00*/  IMAD.U32 R7, RZ, RZ, UR7 ;  /* 0x00000007ff077e24 */ /* 0x000fc4000f8e00ff */
[----:B------:R-:W-:Y:S02]  /*9f10*/  IMAD.U32 R10, RZ, RZ, UR8 ;  /* 0x00000008ff0a7e24 */ /* 0x000fe4000f8e00ff */
[----:B------:R-:W-:Y:S02]  /*9f20*/  IMAD.U32 R11, RZ, RZ, UR9 ;  /* 0x00000009ff0b7e24 */ /* 0x000fe4000f8e00ff */
[----:B------:R-:W-:Y:S02]  /*9f30*/  IMAD.MOV.U32 R12, RZ, RZ, 0x1 ;  /* 0x00000001ff0c7424 */ /* 0x000fe400078e00ff */
[----:B------:R-:W-:-:S07]  /*9f40*/  IMAD.MOV.U32 R13, RZ, RZ, RZ ;  /* 0x000000ffff0d7224 */ /* 0x000fce00078e00ff */
[----:B------:R-:W-:-:S07]  /*9f50*/  LEPC R20, `(.L_x_60) ;  /* 0x000000001014794e */ /* 0x000fce0000000000 */
[----:B01----:R-:W-:Y:S05]  /*9f60*/  CALL.ABS.NOINC R2 ;  /* 0x0000000002007343 */ /* 0x003fea0003c00000 */
.L_x_60:
[----:B------:R-:W2:Y:S01]  /*9f70*/  LDL R20, [R1] ;  /* 0x0000000001147983 */ /* 0x000ea20000100800 */
[----:B------:R-:W3:Y:S01]  /*9f80*/  LDC R4, c[0x0][0x448] ;  /* 0x00011200ff047b82 */ /* 0x000ee20000000800 */
[----:B------:R-:W-:Y:S01]  /*9f90*/  IMAD.MOV R0, RZ, RZ, -R36 ;  /* 0x000000ffff007224 */ /* 0x000fe200078e0a24 */
[----:B------:R-:W-:Y:S01]  /*9fa0*/  ULDC UR4, c[0x0][0xc38] ;  /* 0x00030e0000047ab9 */ /* 0x000fe20000000800 */
[----:B------:R-:W4:Y:S01]  /*9fb0*/  S2R R9, SR_TID.X ;  /* 0x0000000000097919 */ /* 0x000f220000002100 */
[----:B------:R-:W-:Y:S02]  /*9fc0*/  LOP3.LUT P5, RZ, R16, 0x2000, RZ, 0xc0, !PT ;  /* 0x0000200010ff7812 */ /* 0x000fe400078ac0ff */
[----:B------:R-:W-:Y:S02]  /*9fd0*/  LEA R8, R33, UR39, 0x1 ;  /* 0x0000002721087c11 */ /* 0x000fe4000f8e08ff */
[----:B---3--:R-:W-:Y:S01]  /*9fe0*/  ISETP.NE.AND P0, PT, R4, 0x1, PT ;  /* 0x000000010400780c */ /* 0x008fe20003f05270 */
[----:B----4-:R-:W-:-:S12]  /*9ff0*/  IMAD.SHL.U32 R9, R9, 0x8, RZ ;  /* 0x0000000809097824 */ /* 0x010fd800078e00ff */
[----:B0-----:R-:W0:Y:S01]  /*a000*/  @P0 LDC R3, c[0x0][0x44c] ;  /* 0x00011300ff030b82 */ /* 0x001e220000000800 */
[----:B------:R-:W-:-:S07]  /*a010*/  LOP3.LUT R9, R9, 0x38, RZ, 0xc0, !PT ;  /* 0x0000003809097812 */ /* 0x000fce00078ec0ff */
[----:B------:R-:W3:Y:S01]  /*a020*/  @P0 LDC R2, c[0x0][0x450] ;  /* 0x00011400ff020b82 */ /* 0x000ee20000000800 */
[----:B--2---:R-:W-:Y:S01]  /*a030*/  IMAD R0, R0, UR4, R20 ;  /* 0x0000000400007c24 */ /* 0x004fe2000f8e0214 */
[----:B------:R-:W-:-:S03]  /*a040*/  ULDC.64 UR4, c[0x0][0x2d8] ;  /* 0x0000b60000047ab9 */ /* 0x000fc60000000a00 */
[----:B------:R-:W-:-:S04]  /*a050*/  IMAD R6, R0, 0x40, R23 ;  /* 0x0000004000067824 */ /* 0x000fc800078e0217 */
[----:B0-----:R-:W-:-:S04]  /*a060*/  @P0 IMAD.HI.U32 R3, R6, R3, RZ ;  /* 0x0000000306030227 */ /* 0x001fc800078e00ff */
[----:B------:R-:W-:Y:S01]  /*a070*/  IMAD.MOV.U32 R5, RZ, RZ, R6 ;  /* 0x000000ffff057224 */ /* 0x000fe200078e0006 */
[----:B---3--:R-:W-:-:S05]  /*a080*/  @P0 SHF.R.U32.HI R5, RZ, R2, R3 ;  /* 0x00000002ff050219 */ /* 0x008fca0000011603 */
[----:B------:R-:W-:-:S04]  /*a090*/  IMAD.MOV R3, RZ, RZ, -R5 ;  /* 0x000000ffff037224 */ /* 0x000fc800078e0a05 */
[----:B------:R-:W-:Y:S01]  /*a0a0*/  IMAD R4, R4, R3, R6 ;  /* 0x0000000304047224 */ /* 0x000fe200078e0206 */
[----:B------:R-:W-:Y:S01]  /*a0b0*/  SHF.R.S32.HI R6, RZ, 0x1f, R26 ;  /* 0x0000001fff067819 */ /* 0x000fe2000001141a */
[----:B------:R-:W-:-:S04]  /*a0c0*/  IMAD R3, R24, UR4, RZ ;  /* 0x0000000418037c24 */ /* 0x000fc8000f8e02ff */
[C---:B------:R-:W-:Y:S02]  /*a0d0*/  IMAD R7, R18.reuse, UR5, R3 ;  /* 0x0000000512077c24 */ /* 0x040fe4000f8e0203 */
[----:B------:R-:W-:Y:S01]  /*a0e0*/  IMAD.WIDE.U32 R2, R18, UR4, RZ ;  /* 0x0000000412027c25 */ /* 0x000fe2000f8e00ff */
[----:B------:R-:W-:-:S04]  /*a0f0*/  ULDC.64 UR4, c[0x0][0x2e0] ;  /* 0x0000b80000047ab9 */ /* 0x000fc80000000a00 */
[----:B------:R-:W-:Y:S01]  /*a100*/  IADD3 R3, R3, R7, RZ ;  /* 0x0000000703037210 */ /* 0x000fe20007ffe0ff */
[----:B------:R-:W-:Y:S01]  /*a110*/  IMAD R7, R6, UR4, RZ ;  /* 0x0000000406077c24 */ /* 0x000fe2000f8e02ff */
[----:B------:R-:W-:-:S03]  /*a120*/  SHF.R.S32.HI R6, RZ, 0x1f, R5 ;  /* 0x0000001fff067819 */ /* 0x000fc60000011405 */
[C---:B------:R-:W-:Y:S02]  /*a130*/  IMAD R7, R26.reuse, UR5, R7 ;  /* 0x000000051a077c24 */ /* 0x040fe4000f8e0207 */
[----:B------:R-:W-:Y:S01]  /*a140*/  IMAD.WIDE.U32 R2, R26, UR4, R2 ;  /* 0x000000041a027c25 */ /* 0x000fe2000f8e0002 */
[----:B------:R-:W-:-:S03]  /*a150*/  ULDC.64 UR4, c[0x0][0x2d0] ;  /* 0x0000b40000047ab9 */ /* 0x000fc60000000a00 */
[----:B------:R-:W-:Y:S02]  /*a160*/  IMAD.IADD R3, R3, 0x1, R7 ;  /* 0x0000000103037824 */ /* 0x000fe400078e0207 */
[----:B------:R-:W-:Y:S02]  /*a170*/  IMAD R6, R6, UR4, RZ ;  /* 0x0000000406067c24 */ /* 0x000fe4000f8e02ff */
[----:B------:R-:W-:-:S04]  /*a180*/  IMAD.WIDE.U32 R2, R5, UR4, R2 ;  /* 0x0000000405027c25 */ /* 0x000fc8000f8e0002 */
[----:B------:R-:W-:Y:S01]  /*a190*/  IMAD R7, R5, UR5, R6 ;  /* 0x0000000505077c24 */ /* 0x000fe2000f8e0206 */
[----:B------:R-:W-:Y:S01]  /*a1a0*/  SHF.R.S32.HI R5, RZ, 0x1f, R4 ;  /* 0x0000001fff057819 */ /* 0x000fe20000011404 */
[----:B------:R-:W-:Y:S02]  /*a1b0*/  ULDC.64 UR4, c[0x0][0x2c8] ;  /* 0x0000b20000047ab9 */ /* 0x000fe40000000a00 */
[----:B------:R-:W-:Y:S02]  /*a1c0*/  IMAD.IADD R3, R3, 0x1, R7 ;  /* 0x0000000103037824 */ /* 0x000fe400078e0207 */
[----:B------:R-:W-:Y:S02]  /*a1d0*/  IMAD R5, R5, UR4, RZ ;  /* 0x0000000405057c24 */ /* 0x000fe4000f8e02ff */
[----:B------:R-:W-:-:S04]  /*a1e0*/  IMAD.WIDE.U32 R2, R4, UR4, R2 ;  /* 0x0000000404027c25 */ /* 0x000fc8000f8e0002 */
[----:B------:R-:W-:Y:S01]  /*a1f0*/  IMAD R5, R4, UR5, R5 ;  /* 0x0000000504057c24 */ /* 0x000fe2000f8e0205 */
[----:B------:R-:W-:Y:S02]  /*a200*/  ULDC.64 UR4, c[0x0][0x280] ;  /* 0x0000a00000047ab9 */ /* 0x000fe40000000a00 */
[----:B------:R-:W-:Y:S01]  /*a210*/  LEA R4, P0, R2, UR4, 0x1 ;  /* 0x0000000402047c11 */ /* 0x000fe2000f8008ff */
[----:B------:R-:W-:Y:S01]  /*a220*/  IMAD.IADD R5, R3, 0x1, R5 ;  /* 0x0000000103057824 */ /* 0x000fe200078e0205 */
[----:B------:R-:W-:-:S04]  /*a230*/  UMOV UR4, 0xffffffff ;  /* 0xffffffff00047882 */ /* 0x000fc80000000000 */
[----:B------:R-:W-:Y:S01]  /*a240*/  LEA.HI.X R5, R2, UR5, R5, 0x1, P0 ;  /* 0x0000000502057c11 */ /* 0x000fe200080f0c05 */
[----:B------:R-:W-:Y:S06]  /*a250*/  BRA.DIV UR4, `(.L_x_61) ;  /* 0x0000002a043c7947 */ /* 0x000fec000b800000 */
[----:B------:R-:W0:Y:S01]  /*a260*/  SHFL.IDX PT, R14, R4, RZ, 0x181f ;  /* 0x00181fff040e7589 */ /* 0x000e2200000e0000 */
[----:B------:R-:W-:-:S03]  /*a270*/  IMAD R0, R0, 0x40, R37 ;  /* 0x0000004000007824 */ /* 0x000fc600078e0225 */
[----:B------:R-:W2:Y:S01]  /*a280*/  SHFL.IDX PT, R2, R5, RZ, 0x181f ;  /* 0x00181fff05027589 */ /* 0x000ea200000e0000 */
[C---:B------:R-:W-:Y:S01]  /*a290*/  VIADD R7, R0.reuse, 0x10 ;  /* 0x0000001000077836 */ /* 0x040fe20000000000 */
[----:B------:R-:W-:Y:S02]  /*a2a0*/  ISETP.GE.AND P0, PT, R0, UR37, PT ;  /* 0x0000002500007c0c */ /* 0x000fe4000bf06270 */
[----:B------:R-:W-:Y:S11]  /*a2b0*/  SHFL.IDX PT, R6, R5, 0x1, 0x181f ;  /* 0x00381f0005067f89 */ /* 0x000ff600000e0000 */
[----:B0-----:R-:W-:-:S05]  /*a2c0*/  @!P0 LEA R14, P1, R9, R14, 0x1 ;  /* 0x0000000e090e8211 */ /* 0x001fca00078208ff */
[----:B--2---:R-:W-:Y:S01]  /*a2d0*/  @!P0 IMAD.X R3, RZ, RZ, R2, P1 ;  /* 0x000000ffff038224 */ /* 0x004fe200008e0602 */
[----:B------:R-:W-:Y:S02]  /*a2e0*/  @!P0 MOV R2, R14 ;  /* 0x0000000e00028202 */ /* 0x000fe40000000f00 */
[----:B------:R-:W0:Y:S04]  /*a2f0*/  SHFL.IDX PT, R14, R4, 0x1, 0x181f ;  /* 0x00381f00040e7f89 */ /* 0x000e2800000e0000 */
[----:B------:R0:W-:Y:S01]  /*a300*/  @!P0 LDGSTS.E.BYPASS.LTC128B.128 [R8+0x20400], desc[UR50][R2.64], !P5 ;  /* 0x2040000002088fae */ /* 0x0001e2000e901d72 */
[----:B------:R-:W-:Y:S01]  /*a310*/  ISETP.GE.AND P0, PT, R7, UR37, PT ;  /* 0x0000002507007c0c */ /* 0x000fe2000bf06270 */
[----:B------:R-:W-:-:S12]  /*a320*/  VIADD R7, R0, 0x20 ;  /* 0x0000002000077836 */ /* 0x000fd80000000000 */
[----:B0-----:R-:W-:Y:S02]  /*a330*/  @!P0 LEA R2, P1, R9, R14, 0x1 ;  /* 0x0000000e09028211 */ /* 0x001fe400078208ff */
[----:B------:R-:W0:Y:S03]  /*a340*/  SHFL.IDX PT, R14, R4, 0x2, 0x181f ;  /* 0x00581f00040e7f89 */ /* 0x000e2600000e0000 */
[----:B------:R-:W-:Y:S02]  /*a350*/  @!P0 IMAD.X R3, RZ, RZ, R6, P1 ;  /* 0x000000ffff038224 */ /* 0x000fe400008e0606 */
[----:B------:R-:W2:Y:S04]  /*a360*/  SHFL.IDX PT, R6, R5, 0x2, 0x181f ;  /* 0x00581f0005067f89 */ /* 0x000ea800000e0000 */
[----:B------:R0:W-:Y:S01]  /*a370*/  @!P0 LDGSTS.E.BYPASS.LTC128B.128 [R8+0x20c00], desc[UR50][R2.64], !P5 ;  /* 0x20c0000002088fae */ /* 0x0001e2000e901d72 */
[----:B------:R-:W-:-:S03]  /*a380*/  ISETP.GE.AND P0, PT, R7, UR37, PT ;  /* 0x0000002507007c0c */ /* 0x000fc6000bf06270 */
[----:B------:R-:W3:Y:S10]  /*a390*/  SHFL.IDX PT, R5, R5, 0x3, 0x181f ;  /* 0x00781f0005057f89 */ /* 0x000ef400000e0000 */
[----:B0-----:R-:W-:-:S02]  /*a3a0*/  @!P0 LEA R2, P1, R9, R14, 0x1 ;  /* 0x0000000e09028211 */ /* 0x001fc400078208ff */
[----:B------:R0:W4:Y:S03]  /*a3b0*/  SHFL.IDX PT, R14, R4, 0x3, 0x181f ;  /* 0x00781f00040e7f89 */ /* 0x00012600000e0000 */
[----:B--2---:R-:W-:-:S05]  /*a3c0*/  @!P0 IMAD.X R3, RZ, RZ, R6, P1 ;  /* 0x000000ffff038224 */ /* 0x004fca00008e0606 */
[----:B------:R0:W-:Y:S03]  /*a3d0*/  @!P0 LDGSTS.E.BYPASS.LTC128B.128 [R8+0x21400], desc[UR50][R2.64], !P5 ;  /* 0x2140000002088fae */ /* 0x0001e6000e901d72 */
.L_x_122:
[----:B------:R-:W2:Y:S01]  /*a3e0*/  LDL R6, [R1+0xc] ;  /* 0x00000c0001067983 */ /* 0x000ea20000100800 */
[----:B------:R-:W-:-:S05]  /*a3f0*/  VIADD R0, R0, 0x30 ;  /* 0x0000003000007836 */ /* 0x000fca0000000000 */
[----:B------:R-:W-:-:S13]  /*a400*/  ISETP.GE.AND P0, PT, R0, UR37, PT ;  /* 0x0000002500007c0c */ /* 0x000fda000bf06270 */
[----:B0---4-:R-:W-:-:S05]  /*a410*/  @!P0 LEA R2, P1, R9, R14, 0x1 ;  /* 0x0000000e09028211 */ /* 0x011fca00078208ff */
[----:B---3--:R-:W-:-:S05]  /*a420*/  @!P0 IMAD.X R3, RZ, RZ, R5, P1 ;  /* 0x000000ffff038224 */ /* 0x008fca00008e0605 */
[----:B------:R-:W-:Y:S01]  /*a430*/  @!PT LDS RZ, [RZ] ;  /* 0x00000000fffff984 */ /* 0x000fe20000000800 */
[----:B------:R-:W-:Y:S01]  /*a440*/  @!PT LDS RZ, [RZ] ;  /* 0x00000000fffff984 */ /* 0x000fe20000000800 */
[----:B------:R-:W-:Y:S01]  /*a450*/  @!PT LDS RZ, [RZ] ;  /* 0x00000000fffff984 */ /* 0x000fe20000000800 */
[----:B------:R0:W-:Y:S01]  /*a460*/  @!P0 LDGSTS.E.BYPASS.LTC128B.128 [R8+0x21c00], desc[UR50][R2.64], !P5 ;  /* 0x21c0000002088fae */ /* 0x0001e2000e901d72 */
[----:B------:R-:W-:Y:S01]  /*a470*/  NOP ;  /* 0x0000000000007918 */ /* 0x000fe20000000000 */
[----:B------:R-:W-:Y:S02]  /*a480*/  SYNCS.ARRIVE.TRANS64.RED.A0T1 RZ, [UR39+0x28c00], RZ ;  /* 0x028c00ffffff79a7 */ /* 0x000fe40008200427 */
[----:B------:R-:W-:Y:S01]  /*a490*/  ARRIVES.LDGSTSBAR.64.TRANSCNT [UR39+0x28c00] ;  /* 0x028c0000ff0079b0 */ /* 0x000fe20008000aa7 */
[----:B--2---:R-:W-:-:S04]  /*a4a0*/  LOP3.LUT R0, R6, 0x1, RZ, 0xc, !PT ;  /* 0x0000000106007812 */ /* 0x004fc800078e0cff */
[----:B------:R-:W-:Y:S01]  /*a4b0*/  SHF.L.U32 R0, R0, 0x1f, RZ ;  /* 0x0000001f00007819 */ /* 0x000fe200000006ff */
[----:B------:R-:W-:Y:S01]  /*a4c0*/  NOP ;  /* 0x0000000000007918 */ /* 0x000fe20000000000 */
[----:B------:R-:W-:Y:S01]  /*a4d0*/  SYNCS.ARRIVE.TRANS64.A1T0 RZ, [UR39+0x28c00], RZ ;  /* 0x028c00ffffff79a7 */ /* 0x000fe20008100027 */
[----:B------:R-:W-:Y:S01]  /*a4e0*/  BSSY B0, `(.L_x_62) ;  /* 0x0000003000007945 */ /* 0x000fe20003800000 */
[----:B------:R-:W2:Y:S03]  /*a4f0*/  SYNCS.PHASECHK.TRANS64.TRYWAIT P0, [UR39+0x28c20], R0 ;  /* 0x028c2000ff0075a7 */ /* 0x000ea60008000167 */
[----:B0-2---:R-:W-:Y:S05]  /*a500*/  @!P0 BRA `(.L_x_63) ;  /* 0x0000002800a08947 */ /* 0x005fea0003800000 */
.L_x_123:
[----:B------:R-:W-:Y:S05]  /*a510*/  BSYNC B0 ;  /* 0x0000000000007941 */ /* 0x000fea0003800000 */
.L_x_62:
[----:B------:R-:W-:-:S04]  /*a520*/  MOV R2, UR41 ;  /* 0x0000002900027c02 */ /* 0x000fc80008000f00 */
[----:B------:R-:W-:-:S13]  /*a530*/  ISETP.NE.AND P0, PT, R2, 0x3, PT ;  /* 0x000000030200780c */ /* 0x000fda0003f05270 */
[----:B------:R-:W-:Y:S05]  /*a540*/  @!P0 BRA `(.L_x_64) ;  /* 0x0000000000048947 */ /* 0x000fea0003800000 */
[----:B------:R-:W-:Y:S01]  /*a550*/  BPT.TRAP 0x1 ;  /* 0x000000040000795c */ /* 0x000fe20000300000 */
.L_x_64:
[----:B0-----:R-:W-:Y:S01]  /*a560*/  SHF.L.U32 R0, R22, 0x1f, RZ ;  /* 0x0000001f16007819 */ /* 0x001fe200000006ff */
[----:B------:R-:W-:Y:S03]  /*a570*/  BSSY B0, `(.L_x_65) ;  /* 0x0000003000007945 */ /* 0x000fe60003800000 */
[----:B------:R-:W0:Y:S02]  /*a580*/  SYNCS.PHASECHK.TRANS64.TRYWAIT P0, [R19+URZ+0x28c60], R0 ;  /* 0x028c6000130075a7 */ /* 0x000e24000800017f */
[----:B0-----:R-:W-:Y:S05]  /*a590*/  @!P0 BRA `(.L_x_66) ;  /* 0x0000002800948947 */ /* 0x001fea0003800000 */
.L_x_124:
[----:B------:R-:W-:Y:S05]  /*a5a0*/  BSYNC B0 ;  /* 0x0000000000007941 */ /* 0x000fea0003800000 */
.L_x_65:
[----:B------:R-:W2:Y:S01]  /*a5b0*/  LDL.LU R2, [R1+0x4] ;  /* 0x0000040001027983 */ /* 0x000ea20000300800 */
[----:B------:R-:W-:-:S03]  /*a5c0*/  ULDC.64 UR4, c[0x0][0x328] ;  /* 0x0000ca0000047ab9 */ /* 0x000fc60000000a00 */
[----:B------:R-:W3:Y:S01]  /*a5d0*/  LDL.LU R4, [R1+0x8] ;  /* 0x0000080001047983 */ /* 0x000ee20000300800 */
[----:B------:R-:W-:Y:S02]  /*a5e0*/  IMAD R9, R17, 0x8000, R33 ;  /* 0x0000800011097824 */ /* 0x000fe400078e0221 */
[----:B--2---:R-:W-:-:S04]  /*a5f0*/  IMAD R3, R2, UR4, RZ ;  /* 0x0000000402037c24 */ /* 0x004fc8000f8e02ff */
[C---:B------:R-:W-:Y:S02]  /*a600*/  IMAD R5, R34.reuse, UR5, R3 ;  /* 0x0000000522057c24 */ /* 0x040fe4000f8e0203 */
[----:B------:R-:W-:Y:S01]  /*a610*/  IMAD.WIDE.U32 R2, R34, UR4, RZ ;  /* 0x0000000422027c25 */ /* 0x000fe2000f8e00ff */
[----:B------:R-:W-:-:S03]  /*a620*/  ULDC.64 UR4, c[0x0][0x338] ;  /* 0x0000ce0000047ab9 */ /* 0x000fc60000000a00 */
[----:B------:R-:W-:Y:S02]  /*a630*/  IMAD.IADD R3, R3, 0x1, R5 ;  /* 0x0000000103037824 */ /* 0x000fe400078e0205 */
[----:B---3--:R-:W-:Y:S02]  /*a640*/  IMAD R5, R4, UR4, RZ ;  /* 0x0000000404057c24 */ /* 0x008fe4000f8e02ff */
[----:B------:R-:W-:-:S04]  /*a650*/  IMAD.WIDE.U32 R2, R28, UR4, R2 ;  /* 0x000000041c027c25 */ /* 0x000fc8000f8e0002 */
[----:B------:R-:W-:Y:S01]  /*a660*/  IMAD R5, R28, UR5, R5 ;  /* 0x000000051c057c24 */ /* 0x000fe2000f8e0205 */
[----:B------:R-:W-:-:S03]  /*a670*/  ULDC.64 UR4, c[0x0][0x330] ;  /* 0x0000cc0000047ab9 */ /* 0x000fc60000000a00 */
        /* <DEDUP_REMOVED lines=10> */
[----:B------:R-:W-:Y:S01]  /*a720*/  LOP3.LUT P6, RZ, R16, 0x40000000, RZ, 0xc0, !PT ;  /* 0x4000000010ff7812 */ /* 0x000fe200078cc0ff */
[----:B------:R-:W2:Y:S01]  /*a730*/  S2R R4, SR_TID.X ;  /* 0x0000000000047919 */ /* 0x000ea20000002100 */
[----:B------:R-:W-:Y:S02]  /*a740*/  LEA R9, R9, UR39, 0x1 ;  /* 0x0000002709097c11 */ /* 0x000fe4000f8e08ff */
[----:B------:R-:W-:Y:S01]  /*a750*/  P2R R12, PR, RZ, 0x40 ;  /* 0x00000040ff0c7803 */ /* 0x000fe20000000000 */
[----:B------:R-:W-:Y:S01]  /*a760*/  STL [R1+0x28], R24 ;  /* 0x0000281801007387 */ /* 0x000fe20000100800 */
[----:B------:R-:W-:Y:S02]  /*a770*/  LOP3.LUT P6, RZ, R30, 0x10, RZ, 0xc0, !PT ;  /* 0x000000101eff7812 */ /* 0x000fe400078cc0ff */
[----:B------:R-:W-:Y:S01]  /*a780*/  LOP3.LUT P5, RZ, R16, 0x8000000, RZ, 0xc0, !PT ;  /* 0x0800000010ff7812 */ /* 0x000fe200078ac0ff */
[----:B------:R-:W-:Y:S01]  /*a790*/  STL [R1+0x24], R23 ;  /* 0x0000241701007387 */ /* 0x000fe20000100800 */
[----:B------:R-:W-:-:S02]  /*a7a0*/  P2R R13, PR, RZ, 0x40 ;  /* 0x00000040ff0d7803 */ /* 0x000fc40000000000 */
[C---:B------:R-:W-:Y:S01]  /*a7b0*/  LOP3.LUT P6, RZ, R16.reuse, 0x40000, RZ, 0xc0, !PT ;  /* 0x0004000010ff7812 */ /* 0x040fe200078cc0ff */
[----:B------:R-:W-:Y:S01]  /*a7c0*/  STL [R1+0x20], R22 ;  /* 0x0000201601007387 */ /* 0x000fe20000100800 */
[C---:B------:R-:W-:Y:S02]  /*a7d0*/  LOP3.LUT P4, RZ, R16.reuse, 0x1000000, RZ, 0xc0, !PT ;  /* 0x0100000010ff7812 */ /* 0x040fe4000788c0ff */
[----:B------:R-:W-:Y:S01]  /*a7e0*/  P2R R15, PR, RZ, 0x40 ;  /* 0x00000040ff0f7803 */ /* 0x000fe20000000000 */
[----:B------:R-:W-:Y:S01]  /*a7f0*/  STL [R1+0x1c], R19 ;  /* 0x00001c1301007387 */ /* 0x000fe20000100800 */
[C---:B------:R-:W-:Y:S02]  /*a800*/  LOP3.LUT P6, RZ, R16.reuse, 0x80000, RZ, 0xc0, !PT ;  /* 0x0008000010ff7812 */ /* 0x040fe400078cc0ff */
[----:B------:R-:W-:Y:S01]  /*a810*/  LOP3.LUT P3, RZ, R16, 0x20000, RZ, 0xc0, !PT ;  /* 0x0002000010ff7812 */ /* 0x000fe2000786c0ff */
[----:B------:R-:W-:Y:S01]  /*a820*/  STL [R1+0x18], R18 ;  /* 0x0000181201007387 */ /* 0x000fe20000100800 */
[----:B------:R-:W-:-:S02]  /*a830*/  P2R R20, PR, RZ, 0x40 ;  /* 0x00000040ff147803 */ /* 0x000fc40000000000 */
[C---:B------:R-:W-:Y:S01]  /*a840*/  LOP3.LUT P6, RZ, R16.reuse, 0x100000, RZ, 0xc0, !PT ;  /* 0x0010000010ff7812 */ /* 0x040fe200078cc0ff */
[----:B------:R-:W-:Y:S01]  /*a850*/  STL [R1+0x14], R17 ;  /* 0x0000141101007387 */ /* 0x000fe20000100800 */
[C---:B------:R-:W-:Y:S02]  /*a860*/  LOP3.LUT P2, RZ, R16.reuse, 0x10000, RZ, 0xc0, !PT ;  /* 0x0001000010ff7812 */ /* 0x040fe4000784c0ff */
[----:B------:R-:W-:Y:S01]  /*a870*/  P2R R11, PR, RZ, 0x40 ;  /* 0x00000040ff0b7803 */ /* 0x000fe20000000000 */
[----:B------:R-:W3:Y:S01]  /*a880*/  SHFL.IDX PT, R2, R8, RZ, 0x181f ;  /* 0x00181fff08027589 */ /* 0x000ee200000e0000 */
[C---:B------:R-:W-:Y:S02]  /*a890*/  LOP3.LUT P6, RZ, R16.reuse, 0x2000000, RZ, 0xc0, !PT ;  /* 0x0200000010ff7812 */ /* 0x040fe400078cc0ff */
[----:B------:R-:W-:Y:S01]  /*a8a0*/  LOP3.LUT P1, RZ, R16, 0x8000, RZ, 0xc0, !PT ;  /* 0x0000800010ff7812 */ /* 0x000fe2000782c0ff */
[----:B------:R-:W4:Y:S01]  /*a8b0*/  SHFL.IDX PT, R3, R10, RZ, 0x181f ;  /* 0x00181fff0a037589 */ /* 0x000f2200000e0000 */
[----:B------:R-:W-:Y:S01]  /*a8c0*/  P2R R14, PR, RZ, 0x40 ;  /* 0x00000040ff0e7803 */ /* 0x000fe20000000000 */
[----:B--2---:R-:W-:Y:S01]  /*a8d0*/  IMAD.SHL.U32 R4, R4, 0x8, RZ ;  /* 0x0000000804047824 */ /* 0x004fe200078e00ff */
[----:B------:R-:W-:-:S04]  /*a8e0*/  LOP3.LUT P6, RZ, R16, 0x10000000, RZ, 0xc0, !PT ;  /* 0x1000000010ff7812 */ /* 0x000fc800078cc0ff */
[----:B------:R-:W-:Y:S02]  /*a8f0*/  P2R R21, PR, RZ, 0x40 ;  /* 0x00000040ff157803 */ /* 0x000fe40000000000 */
[----:B------:R-:W-:Y:S02]  /*a900*/  LOP3.LUT P6, RZ, R16, 0x80000000, RZ, 0xc0, !PT ;  /* 0x8000000010ff7812 */ /* 0x000fe400078cc0ff */
[----:B------:R-:W-:Y:S02]  /*a910*/  LOP3.LUT R4, R4, 0x38, RZ, 0xc0, !PT ;  /* 0x0000003804047812 */ /* 0x000fe400078ec0ff */
[----:B------:R-:W-:Y:S02]  /*a920*/  P2R R26, PR, RZ, 0x40 ;  /* 0x00000040ff1a7803 */ /* 0x000fe40000000000 */
[----:B------:R-:W-:Y:S01]  /*a930*/  LOP3.LUT P6, RZ, R30, 0x4, RZ, 0xc0, !PT ;  /* 0x000000041eff7812 */ /* 0x000fe200078cc0ff */
[----:B0-----:R-:W-:-:S03]  /*a940*/  IMAD.SHL.U32 R0, R4, 0x2, RZ ;  /* 0x0000000204007824 */ /* 0x001fc600078e00ff */
[----:B------:R-:W-:Y:S02]  /*a950*/  P2R R28, PR, RZ, 0x40 ;  /* 0x00000040ff1c7803 */ /* 0x000fe40000000000 */
[----:B------:R-:W-:Y:S02]  /*a960*/  LOP3.LUT P6, RZ, R30, 0x20, RZ, 0xc0, !PT ;  /* 0x000000201eff7812 */ /* 0x000fe400078cc0ff */
[----:B---3--:R-:W-:Y:S02]  /*a970*/  IADD3 R6, P0, R2, R0, RZ ;  /* 0x0000000002067210 */ /* 0x008fe40007f1e0ff */
[----:B------:R-:W-:Y:S01]  /*a980*/  P2R R34, PR, RZ, 0x40 ;  /* 0x00000040ff227803 */ /* 0x000fe20000000000 */
[----:B------:R-:W0:Y:S01]  /*a990*/  SHFL.IDX PT, R2, R8, 0x1, 0x181f ;  /* 0x00381f0008027f89 */ /* 0x000e2200000e0000 */
[----:B------:R-:W-:Y:S02]  /*a9a0*/  LOP3.LUT P6, RZ, R16, 0x200000, RZ, 0xc0, !PT ;  /* 0x0020000010ff7812 */ /* 0x000fe400078cc0ff */
[----:B----4-:R-:W-:-:S02]  /*a9b0*/  IADD3.X R7, RZ, R3, RZ, P0, !PT ;  /* 0x00000003ff077210 */ /* 0x010fc400007fe4ff */
[----:B------:R-:W-:Y:S01]  /*a9c0*/  P2R R36, PR, RZ, 0x40 ;  /* 0x00000040ff247803 */ /* 0x000fe20000000000 */
[----:B------:R-:W2:Y:S01]  /*a9d0*/  SHFL.IDX PT, R3, R10, 0x1, 0x181f ;  /* 0x00381f000a037f89 */ /* 0x000ea200000e0000 */
[----:B------:R-:W-:-:S04]  /*a9e0*/  LOP3.LUT P6, RZ, R16, 0x400000, RZ, 0xc0, !PT ;  /* 0x0040000010ff7812 */ /* 0x000fc800078cc0ff */
[----:B------:R-:W-:Y:S02]  /*a9f0*/  P2R R17, PR, RZ, 0x40 ;  /* 0x00000040ff117803 */ /* 0x000fe40000000000 */
[----:B------:R-:W-:-:S04]  /*aa00*/  LOP3.LUT P6, RZ, R16, 0x800000, RZ, 0xc0, !PT ;  /* 0x0080000010ff7812 */ /* 0x000fc800078cc0ff */
[----:B------:R-:W-:Y:S02]  /*aa10*/  P2R R18, PR, RZ, 0x40 ;  /* 0x00000040ff127803 */ /* 0x000fe40000000000 */
[----:B------:R-:W-:-:S04]  /*aa20*/  LOP3.LUT P6, RZ, R16, 0x4000000, RZ, 0xc0, !PT ;  /* 0x0400000010ff7812 */ /* 0x000fc800078cc0ff */
[----:B-1----:R-:W-:Y:S02]  /*aa30*/  P2R R19, PR, RZ, 0x40 ;  /* 0x00000040ff137803 */ /* 0x002fe40000000000 */
[----:B------:R-:W-:Y:S02]  /*aa40*/  LOP3.LUT P6, RZ, R16, 0x20000000, RZ, 0xc0, !PT ;  /* 0x2000000010ff7812 */ /* 0x000fe400078cc0ff */
[----:B0-----:R-:W-:Y:S02]  /*aa50*/  IADD3 R4, P0, R2, R0, RZ ;  /* 0x0000000002047210 */ /* 0x001fe40007f1e0ff */
[----:B------:R-:W-:Y:S01]  /*aa60*/  P2R R22, PR, RZ, 0x40 ;  /* 0x00000040ff167803 */ /* 0x000fe20000000000 */
[----:B------:R-:W0:Y:S01]  /*aa70*/  SHFL.IDX PT, R2, R8, 0x2, 0x181f ;  /* 0x00581f0008027f89 */ /* 0x000e2200000e0000 */
[----:B------:R-:W-:Y:S01]  /*aa80*/  LOP3.LUT P6, RZ, R30, 0x1, RZ, 0xc0, !PT ;  /* 0x000000011eff7812 */ /* 0x000fe200078cc0ff */
[----:B--2---:R-:W-:Y:S02]  /*aa90*/  IMAD.X R5, RZ, RZ, R3, P0 ;  /* 0x000000ffff057224 */ /* 0x004fe400000e0603 */
[----:B------:R-:W1:Y:S01]  /*aaa0*/  SHFL.IDX PT, R3, R10, 0x2, 0x181f ;  /* 0x00581f000a037f89 */ /* 0x000e6200000e0000 */
[----:B------:R-:W-:-:S02]  /*aab0*/  P2R R23, PR, RZ, 0x40 ;  /* 0x00000040ff177803 */ /* 0x000fc40000000000 */
[----:B------:R-:W-:-:S04]  /*aac0*/  LOP3.LUT P6, RZ, R30, 0x8, RZ, 0xc0, !PT ;  /* 0x000000081eff7812 */ /* 0x000fc800078cc0ff */
[----:B------:R-:W-:Y:S02]  /*aad0*/  P2R R24, PR, RZ, 0x40 ;  /* 0x00000040ff187803 */ /* 0x000fe40000000000 */
[----:B------:R-:W-:Y:S02]  /*aae0*/  LOP3.LUT P6, RZ, R30, 0x40, RZ, 0xc0, !PT ;  /* 0x000000401eff7812 */ /* 0x000fe400078cc0ff */
[----:B0-----:R-:W-:-:S11]  /*aaf0*/  IADD3 R2, P0, R2, R0, RZ ;  /* 0x0000000002027210 */ /* 0x001fd60007f1e0ff */
[----:B------:R0:W-:Y:S01]  /*ab00*/  LDGSTS.E.BYPASS.LTC128B.128 [R9+0x400], desc[UR50][R6.64], !P6 ;  /* 0x0040000006097fae */ /* 0x0001e2000f101d72 */
[----:B------:R-:W-:Y:S01]  /*ab10*/  ISETP.NE.AND P6, PT, R24, RZ, PT ;  /* 0x000000ff1800720c */ /* 0x000fe20003fc5270 */
[----:B-1----:R-:W-:Y:S02]  /*ab20*/  IMAD.X R3, RZ, RZ, R3, P0 ;  /* 0x000000ffff037224 */ /* 0x002fe400000e0603 */
[----:B------:R0:W5:Y:S01]  /*ab30*/  LDL.LU R24, [R1+0x28] ;  /* 0x0000280001187983 */ /* 0x0001620000300800 */
[----:B------:R-:W-:-:S09]  /*ab40*/  LOP3.LUT P0, RZ, R30, 0x2, RZ, 0xc0, !PT ;  /* 0x000000021eff7812 */ /* 0x000fd2000780c0ff */
[----:B------:R0:W-:Y:S01]  /*ab50*/  LDGSTS.E.BYPASS.LTC128B.128 [R9+0x2400], desc[UR50][R6.64+0x80], !P6 ;  /* 0x0240008006097fae */ /* 0x0001e2000f101d72 */
[----:B------:R-:W-:-:S03]  /*ab60*/  ISETP.NE.AND P6, PT, R23, RZ, PT ;  /* 0x000000ff1700720c */ /* 0x000fc60003fc5270 */
[----:B------:R0:W5:Y:S10]  /*ab70*/  LDL.LU R23, [R1+0x24] ;  /* 0x0000240001177983 */ /* 0x0001740000300800 */
        /* <DEDUP_REMOVED lines=13> */
[----:B------:R-:W-:-:S13]  /*ac50*/  ISETP.NE.AND P6, PT, R36, RZ, PT ;  /* 0x000000ff2400720c */ /* 0x000fda0003fc5270 */
        /* <DEDUP_REMOVED lines=19> */
[----:B------:R-:W-:-:S03]  /*ad90*/  ISETP.NE.AND P6, PT, R12, RZ, PT ;  /* 0x000000ff0c00720c */ /* 0x000fc60003fc5270 */
[----:B------:R0:W-:Y:S04]  /*ada0*/  LDGSTS.E.BYPASS.LTC128B.128 [R9+0x3400], desc[UR50][R2.64+0x80], !P0 ;  /* 0x0340008002097fae */ /* 0x0001e8000c101d72 */
[----:B------:R0:W1:Y:S06]  /*adb0*/  SHFL.IDX PT, R14, R8, 0x3, 0x181f ;  /* 0x00781f00080e7f89 */ /* 0x00006c00000e0000 */
[----:B------:R0:W-:Y:S04]  /*adc0*/  LDGSTS.E.BYPASS.LTC128B.128 [R9+0x5400], desc[UR50][R2.64+0x100], !P6 ;  /* 0x0540010002097fae */ /* 0x0001e8000f101d72 */
[----:B------:R0:W-:Y:S04]  /*add0*/  LDGSTS.E.BYPASS.LTC128B.128 [R9+0x7400], desc[UR50][R2.64+0x180], !P5 ;  /* 0x0740018002097fae */ /* 0x0001e8000e901d72 */
[----:B------:R0:W-:Y:S04]  /*ade0*/  LDGSTS.E.BYPASS.LTC128B.128 [R9+0x9400], desc[UR50][R2.64+0x200], !P4 ;  /* 0x0940020002097fae */ /* 0x0001e8000e101d72 */
[----:B------:R0:W-:Y:S04]  /*adf0*/  LDGSTS.E.BYPASS.LTC128B.128 [R9+0xb400], desc[UR50][R2.64+0x280], !P3 ;  /* 0x0b40028002097fae */ /* 0x0001e8000d901d72 */
[----:B------:R0:W-:Y:S04]  /*ae00*/  LDGSTS.E.BYPASS.LTC128B.128 [R9+0xd400], desc[UR50][R2.64+0x300], !P2 ;  /* 0x0d40030002097fae */ /* 0x0001e8000d101d72 */
[----:B------:R0:W-:Y:S04]  /*ae10*/  LDGSTS.E.BYPASS.LTC128B.128 [R9+0xf400], desc[UR50][R2.64+0x380], !P1 ;  /* 0x0f40038002097fae */ /* 0x0001e8000c901d72 */
[----:B-1----:R-:W2:Y:S02]  /*ae20*/  SHFL.IDX PT, R10, R10, 0x3, 0x181f ;  /* 0x00781f000a0a7f89 */ /* 0x002ea400000e0000 */
.L_x_134:
[----:B------:R-:W-:Y:S02]  /*ae30*/  LOP3.LUT P6, RZ, R30, 0x1000, RZ, 0xc0, !PT ;  /* 0x000010001eff7812 */ /* 0x000fe400078cc0ff */
[----:B0-----:R-:W-:Y:S02]  /*ae40*/  IADD3 R2, P0, R14, R0, RZ ;  /* 0x000000000e027210 */ /* 0x001fe40007f1e0ff */
[----:B------:R-:W-:Y:S02]  /*ae50*/  P2R R4, PR, RZ, 0x40 ;  /* 0x00000040ff047803 */ /* 0x000fe40000000000 */
[C---:B------:R-:W-:Y:S01]  /*ae60*/  LOP3.LUT P6, RZ, R30.reuse, 0x4000, RZ, 0xc0, !PT ;  /* 0x000040001eff7812 */ /* 0x040fe200078cc0ff */
[----:B--2---:R-:W-:Y:S01]  /*ae70*/  IMAD.X R3, RZ, RZ, R10, P0 ;  /* 0x000000ffff037224 */ /* 0x004fe200000e060a */
[C---:B------:R-:W-:Y:S02]  /*ae80*/  LOP3.LUT P0, RZ, R30.reuse, 0x2000, RZ, 0xc0, !PT ;  /* 0x000020001eff7812 */ /* 0x040fe4000780c0ff */
[----:B------:R-:W-:-:S02]  /*ae90*/  LOP3.LUT P5, RZ, R30, 0x800, RZ, 0xc0, !PT ;  /* 0x000008001eff7812 */ /* 0x000fc400078ac0ff */
[C---:B------:R-:W-:Y:S02]  /*aea0*/  LOP3.LUT P4, RZ, R30.reuse, 0x400, RZ, 0xc0, !PT ;  /* 0x000004001eff7812 */ /* 0x040fe4000788c0ff */
[C---:B------:R-:W-:Y:S02]  /*aeb0*/  LOP3.LUT P3, RZ, R30.reuse, 0x200, RZ, 0xc0, !PT ;  /* 0x000002001eff7812 */ /* 0x040fe4000786c0ff */
[C---:B------:R-:W-:Y:S02]  /*aec0*/  LOP3.LUT P2, RZ, R30.reuse, 0x100, RZ, 0xc0, !PT ;  /* 0x000001001eff7812 */ /* 0x040fe4000784c0ff */
[----:B------:R-:W-:Y:S01]  /*aed0*/  LOP3.LUT P1, RZ, R30, 0x80, RZ, 0xc0, !PT ;  /* 0x000000801eff7812 */ /* 0x000fe2000782c0ff */
[----:B------:R-:W-:Y:S01]  /*aee0*/  @!PT LDS RZ, [RZ] ;  /* 0x00000000fffff984 */ /* 0x000fe20000000800 */
[----:B------:R-:W-:Y:S01]  /*aef0*/  @!PT LDS RZ, [RZ] ;  /* 0x00000000fffff984 */ /* 0x000fe20000000800 */
[----:B------:R-:W-:Y:S01]  /*af00*/  @!PT LDS RZ, [RZ] ;  /* 0x00000000fffff984 */ /* 0x000fe20000000800 */
[----:B------:R0:W-:Y:S01]  /*af10*/  LDGSTS.E.BYPASS.LTC128B.128 [R9+0x1c00], desc[UR50][R2.64], !P6 ;  /* 0x01c0000002097fae */ /* 0x0001e2000f101d72 */
[----:B------:R-:W-:-:S03]  /*af20*/  ISETP.NE.AND P6, PT, R4, RZ, PT ;  /* 0x000000ff0400720c */ /* 0x000fc60003fc5270 */
[----:B------:R0:W-:Y:S01]  /*af30*/  LDGSTS.E.BYPASS.LTC128B.128 [R9+0x3c00], desc[UR50][R2.64+0x80], !P0 ;  /* 0x03c0008002097fae */ /* 0x0001e2000c101d72 */
[----:B------:R-:W-:-:S09]  /*af40*/  PLOP3.LUT P0, PT, PT, PT, PT, 0x80, 0x0 ;  /* 0x000000000000781c */ /* 0x000fd20003f0f070 */
[----:B------:R0:W-:Y:S04]  /*af50*/  LDGSTS.E.BYPASS.LTC128B.128 [R9+0x5c00], desc[UR50][R2.64+0x100], !P6 ;  /* 0x05c0010002097fae */ /* 0x0001e8000f101d72 */
[----:B------:R0:W-:Y:S04]  /*af60*/  LDGSTS.E.BYPASS.LTC128B.128 [R9+0x7c00], desc[UR50][R2.64+0x180], !P5 ;  /* 0x07c0018002097fae */ /* 0x0001e8000e901d72 */
[----:B------:R0:W-:Y:S04]  /*af70*/  LDGSTS.E.BYPASS.LTC128B.128 [R9+0x9c00], desc[UR50][R2.64+0x200], !P4 ;  /* 0x09c0020002097fae */ /* 0x0001e8000e101d72 */
[----:B------:R0:W-:Y:S04]  /*af80*/  LDGSTS.E.BYPASS.LTC128B.128 [R9+0xbc00], desc[UR50][R2.64+0x280], !P3 ;  /* 0x0bc0028002097fae */ /* 0x0001e8000d901d72 */
[----:B------:R0:W-:Y:S04]  /*af90*/  LDGSTS.E.BYPASS.LTC128B.128 [R9+0xdc00], desc[UR50][R2.64+0x300], !P2 ;  /* 0x0dc0030002097fae */ /* 0x0001e8000d101d72 */
[----:B------:R0:W-:Y:S01]  /*afa0*/  LDGSTS.E.BYPASS.LTC128B.128 [R9+0xfc00], desc[UR50][R2.64+0x380], !P1 ;  /* 0x0fc0038002097fae */ /* 0x0001e2000c901d72 */
[----:B------:R-:W-:Y:S01]  /*afb0*/  NOP ;  /* 0x0000000000007918 */ /* 0x000fe20000000000 */
.L_x_68:
[----:B------:R-:W-:Y:S02]  /*afc0*/  PLOP3.LUT P1, PT, P1, P0, PT, 0xa2, 0x0 ;  /* 0x000000000000781c */ /* 0x000fe40000f21472 */
[----:B-----5:R-:W-:-:S08]  /*afd0*/  @P0 R2UR P1, UR4, R19 ;  /* 0x00000000130402ca */ /* 0x020fd00000020000 */
[----:B------:R-:W-:-:S05]  /*afe0*/  @P0 PLOP3.LUT P0, PT, P1, PT, PT, 0x80, 0x0 ;  /* 0x000000000000081c */ /* 0x000fca0000f0f070 */
[----:B------:R-:W-:Y:S01]  /*aff0*/  @!P1 SYNCS.ARRIVE.TRANS64.RED.A0T1 RZ, [UR4+0x28c50], RZ ;  /* 0x028c50ffffff99a7 */ /* 0x000fe20008200404 */
[----:B------:R-:W-:Y:S07]  /*b000*/  @!P1 ARRIVES.LDGSTSBAR.64.TRANSCNT [UR4+0x28c50] ;  /* 0x028c5000ff0099b0 */ /* 0x000fee0008000a84 */
[----:B------:R-:W-:Y:S05]  /*b010*/  @P0 BRA.U.ANY `(.L_x_68) ;  /* 0xfffffffd00e80947 */ /* 0x000fea000393ffff */
[----:B------:R-:W-:Y:S01]  /*b020*/  NOP ;  /* 0x0000000000007918 */ /* 0x000fe20000000000 */
[----:B0-----:R-:W-:-:S05]  /*b030*/  IMAD.U32 R2, RZ, RZ, UR41 ;  /* 0x00000029ff027e24 */ /* 0x001fca000f8e00ff */
[----:B------:R-:W-:-:S13]  /*b040*/  ISETP.NE.AND P2, PT, R2, 0x3, PT ;  /* 0x000000030200780c */ /* 0x000fda0003f45270 */
[----:B------:R-:W-:Y:S05]  /*b050*/  @!P2 BRA `(.L_x_69) ;  /* 0x000000000004a947 */ /* 0x000fea0003800000 */
[----:B------:R-:W-:Y:S01]  /*b060*/  BPT.TRAP 0x1 ;  /* 0x000000040000795c */ /* 0x000fe20000300000 */
.L_x_69:
[----:B------:R-:W-:Y:S01]  /*b070*/  VIADD R17, R17, 0x1 ;  /* 0x0000000111117836 */ /* 0x000fe20000000000 */
[----:B------:R-:W-:Y:S01]  /*b080*/  UISETP.GE.AND UP0, UPT, UR36, 0x41, UPT ;  /* 0x000000412400788c */ /* 0x000fe2000bf06270 */
[----:B------:R0:W-:Y:S03]  /*b090*/  SYNCS.ARRIVE.TRANS64.A1T0 RZ, [R19+URZ+0x28c50], RZ ;  /* 0x028c50ff13ff79a7 */ /* 0x0001e6000810003f */
[----:B------:R-:W-:-:S04]  /*b0a0*/  ISETP.NE.AND P0, PT, R17, 0x2, PT ;  /* 0x000000021100780c */ /* 0x000fc80003f05270 */
[----:B------:R-:W-:Y:S02]  /*b0b0*/  SEL R17, R17, RZ, P0 ;  /* 0x000000ff11117207 */ /* 0x000fe40000000000 */
[----:B------:R-:W-:Y:S02]  /*b0c0*/  SEL R3, RZ, 0x1, P0 ;  /* 0x00000001ff037807 */ /* 0x000fe40000000000 */
[----:B------:R-:W-:Y:S02]  /*b0d0*/  PLOP3.LUT P0, PT, PT, PT, UP0, 0x40, 0x0 ;  /* 0x000000000000781c */ /* 0x000fe40003f0e808 */
[----:B------:R-:W-:-:S11]  /*b0e0*/  LOP3.LUT R22, R22, R3, RZ, 0x3c, !PT ;  /* 0x0000000316167212 */ /* 0x000fd600078e3cff */
[----:B0-----:R-:W-:Y:S05]  /*b0f0*/  @P0 BRA `(.L_x_70) ;  /* 0x0000000c00740947 */ /* 0x001fea0003800000 */
[----:B------:R-:W-:Y:S01]  /*b100*/  BSSY B0, `(.L_x_70) ;  /* 0x00000dc000007945 */ /* 0x000fe20003800000 */
[----:B------:R-:W-:-:S07]  /*b110*/  IMAD.U32 R8, RZ, RZ, UR40 ;  /* 0x00000028ff087e24 */ /* 0x000fce000f8e00ff */
.L_x_83:
[----:B------:R-:W0:Y:S01]  /*b120*/  LDC R2, c[0x0][0x430] ;  /* 0x00010c00ff027b82 */ /* 0x000e220000000800 */
[----:B------:R-:W-:Y:S01]  /*b130*/  ISETP.GT.U32.AND P0, PT, R23, 0x3f, PT ;  /* 0x0000003f1700780c */ /* 0x000fe20003f04070 */
[----:B------:R-:W-:Y:S01]  /*b140*/  IMAD.U32 R11, RZ, RZ, UR41 ;  /* 0x00000029ff0b7e24 */ /* 0x000fe2000f8e00ff */
[----:B------:R-:W-:-:S11]  /*b150*/  ULDC UR4, c[0x0][0x430] ;  /* 0x00010c0000047ab9 */ /* 0x000fd60000000800 */
[----:B-1----:R-:W1:Y:S01]  /*b160*/  @!P0 LDC.64 R4, c[0x0][0x428] ;  /* 0x00010a00ff048b82 */ /* 0x002e620000000a00 */
[----:B0-----:R-:W-:Y:S02]  /*b170*/  ISETP.NE.AND P1, PT, R2, 0x1, PT ;  /* 0x000000010200780c */ /* 0x001fe40003f25270 */
[----:B------:R-:W-:-:S05]  /*b180*/  LEA R2, R8, R31, 0x6 ;  /* 0x0000001f08027211 */ /* 0x000fca00078e30ff */
[----:B------:R-:W-:-:S04]  /*b190*/  IMAD.IADD R9, R23, 0x1, R2 ;  /* 0x0000000117097824 */ /* 0x000fc800078e0202 */
[----:B------:R-:W-:Y:S02]  /*b1a0*/  IMAD.MOV.U32 R10, RZ, RZ, R9 ;  /* 0x000000ffff0a7224 */ /* 0x000fe400078e0009 */
[----:B------:R-:W0:Y:S08]  /*b1b0*/  @P1 LDC R6, c[0x0][0x434] ;  /* 0x00010d00ff061b82 */ /* 0x000e300000000800 */
[----:B------:R-:W2:Y:S01]  /*b1c0*/  @P1 LDC R3, c[0x0][0x438] ;  /* 0x00010e00ff031b82 */ /* 0x000ea20000000800 */
[----:B0-----:R-:W-:-:S07]  /*b1d0*/  @P1 IMAD.HI.U32 R2, R9, R6, RZ ;  /* 0x0000000609021227 */ /* 0x001fce00078e00ff */
[----:B------:R-:W0:Y:S01]  /*b1e0*/  @!P0 LDC.64 R6, c[0x0][0x418] ;  /* 0x00010600ff068b82 */ /* 0x000e220000000a00 */
[----:B--2---:R-:W-:Y:S01]  /*b1f0*/  @P1 SHF.R.U32.HI R10, RZ, R3, R2 ;  /* 0x00000003ff0a1219 */ /* 0x004fe20000011602 */
[----:B-1----:R-:W-:-:S03]  /*b200*/  @!P0 IMAD R2, R32, R4, RZ ;  /* 0x0000000420028224 */ /* 0x002fc600078e02ff */
[----:B------:R-:W-:Y:S01]  /*b210*/  @!P0 SHF.R.S32.HI R3, RZ, 0x1f, R10 ;  /* 0x0000001fff038819 */ /* 0x000fe2000001140a */
[----:B------:R-:W-:Y:S02]  /*b220*/  @!P0 IMAD R5, R25, R5, R2 ;  /* 0x0000000519058224 */ /* 0x000fe400078e0202 */
[----:B------:R-:W-:-:S04]  /*b230*/  @!P0 IMAD.MOV.U32 R2, RZ, RZ, R10 ;  /* 0x000000ffff028224 */ /* 0x000fc800078e000a */
[----:B------:R-:W-:-:S04]  /*b240*/  @!P0 IMAD.WIDE.U32 R2, R25, R4, R2 ;  /* 0x0000000419028225 */ /* 0x000fc800078e0002 */
[----:B------:R-:W-:Y:S02]  /*b250*/  @!P0 IMAD.IADD R3, R5, 0x1, R3 ;  /* 0x0000000105038824 */ /* 0x000fe400078e0203 */
[----:B------:R-:W-:Y:S01]  /*b260*/  IMAD.MOV.U32 R4, RZ, RZ, RZ ;  /* 0x000000ffff047224 */ /* 0x000fe200078e00ff */
[----:B0-----:R-:W-:-:S04]  /*b270*/  @!P0 LEA R6, P1, R2, R6, 0x2 ;  /* 0x0000000602068211 */ /* 0x001fc800078210ff */
[----:B------:R-:W-:-:S05]  /*b280*/  @!P0 LEA.HI.X R7, R2, R7, R3, 0x2, P1 ;  /* 0x0000000702078211 */ /* 0x000fca00008f1403 */
[----:B------:R0:W5:Y:S01]  /*b290*/  @!P0 LDG.E R4, desc[UR50][R6.64] ;  /* 0x0000003206048981 */ /* 0x000162000c1e1900 */
[----:B------:R-:W-:Y:S02]  /*b2a0*/  ISETP.NE.AND P2, PT, R11, 0x3, PT ;  /* 0x000000030b00780c */ /* 0x000fe40003f45270 */
[----:B------:R-:W-:-:S05]  /*b2b0*/  IADD3 R2, -R10, RZ, RZ ;  /* 0x000000ff0a027210 */ /* 0x000fca0007ffe1ff */
[----:B------:R-:W-:-:S06]  /*b2c0*/  IMAD R5, R2, UR4, R9 ;  /* 0x0000000402057c24 */ /* 0x000fcc000f8e0209 */
[----:B0-----:R-:W-:Y:S05]  /*b2d0*/  @!P2 BRA `(.L_x_71) ;  /* 0x000000000004a947 */ /* 0x001fea0003800000 */
[----:B------:R-:W-:Y:S01]  /*b2e0*/  BPT.TRAP 0x1 ;  /* 0x000000040000795c */ /* 0x000fe20000300000 */
.L_x_71:
[----:B------:R-:W-:Y:S01]  /*b2f0*/  LEA R9, R17, UR39, 0x3 ;  /* 0x0000002711097c11 */ /* 0x000fe2000f8e18ff */
[----:B------:R-:W-:Y:S01]  /*b300*/  BSSY B1, `(.L_x_72) ;  /* 0x0000005000017945 */ /* 0x000fe20003800000 */
[----:B------:R-:W-:Y:S02]  /*b310*/  SHF.L.U32 R20, R22, 0x1f, RZ ;  /* 0x0000001f16147819 */ /* 0x000fe400000006ff */
[----:B------:R-:W-:Y:S02]  /*b320*/  SHF.R.S32.HI R7, RZ, 0x1f, R5 ;  /* 0x0000001fff077819 */ /* 0x000fe40000011405 */
[----:B------:R-:W0:Y:S02]  /*b330*/  SYNCS.PHASECHK.TRANS64.TRYWAIT P0, [R9+URZ+0x28c40], R20 ;  /* 0x028c4014090075a7 */ /* 0x000e24000800017f */
[----:B0-----:R-:W-:Y:S05]  /*b340*/  @!P0 BRA `(.L_x_73) ;  /* 0x0000002400548947 */ /* 0x001fea0003800000 */
.L_x_135:
[----:B------:R-:W-:Y:S05]  /*b350*/  BSYNC B1 ;  /* 0x0000000000017941 */ /* 0x000fea0003800000 */
.L_x_72:
[----:B------:R-:W-:Y:S01]  /*b360*/  ULDC.64 UR4, c[0x0][0x300] ;  /* 0x0000c00000047ab9 */ /* 0x000fe20000000a00 */
[----:B-----5:R-:W-:Y:S01]  /*b370*/  SHF.R.S32.HI R19, RZ, 0x1f, R4 ;  /* 0x0000001fff137819 */ /* 0x020fe20000011404 */
[----:B------:R-:W-:Y:S01]  /*b380*/  IMAD R2, R7, UR4, RZ ;  /* 0x0000000407027c24 */ /* 0x000fe2000f8e02ff */
[----:B------:R-:W-:Y:S01]  /*b390*/  LOP3.LUT P1, RZ, R16, 0x1, RZ, 0xc0, !PT ;  /* 0x0000000110ff7812 */ /* 0x000fe2000782c0ff */
[----:B------:R-:W-:Y:S02]  /*b3a0*/  IMAD R6, R17, 0x1000, R33 ;  /* 0x0000100011067824 */ /* 0x000fe400078e0221 */
[C---:B------:R-:W-:Y:S02]  /*b3b0*/  IMAD R11, R5.reuse, UR5, R2 ;  /* 0x00000005050b7c24 */ /* 0x040fe4000f8e0202 */
[----:B------:R-:W-:Y:S01]  /*b3c0*/  IMAD.WIDE.U32 R2, R5, UR4, RZ ;  /* 0x0000000405027c25 */ /* 0x000fe2000f8e00ff */
[----:B------:R-:W-:-:S03]  /*b3d0*/  ULDC.64 UR4, c[0x0][0x310] ;  /* 0x0000c40000047ab9 */ /* 0x000fc60000000a00 */
[----:B------:R-:W-:Y:S02]  /*b3e0*/  IMAD.IADD R3, R3, 0x1, R11 ;  /* 0x0000000103037824 */ /* 0x000fe400078e020b */
[----:B------:R-:W-:Y:S02]  /*b3f0*/  IMAD R11, R19, UR4, RZ ;  /* 0x00000004130b7c24 */ /* 0x000fe4000f8e02ff */
        /* <DEDUP_REMOVED lines=13> */
[----:B------:R-:W1:Y:S01]  /*b4d0*/  SHFL.IDX PT, R14, R21, RZ, 0x181f ;  /* 0x00181fff150e7589 */ /* 0x000e6200000e0000 */
[----:B------:R-:W-:-:S03]  /*b4e0*/  LEA R26, R6, UR39, 0x1 ;  /* 0x00000027061a7c11 */ /* 0x000fc6000f8e08ff */
[----:B------:R-:W2:Y:S04]  /*b4f0*/  SHFL.IDX PT, R3, R28, RZ, 0x181f ;  /* 0x00181fff1c037589 */ /* 0x000ea800000e0000 */
[----:B------:R-:W3:Y:S04]  /*b500*/  SHFL.IDX PT, R10, R21, 0x1, 0x181f ;  /* 0x00381f00150a7f89 */ /* 0x000ee800000e0000 */
[----:B------:R-:W4:Y:S01]  /*b510*/  SHFL.IDX PT, R34, R28, 0x1, 0x181f ;  /* 0x00381f001c227f89 */ /* 0x000f2200000e0000 */
[----:B-1----:R-:W-:-:S03]  /*b520*/  IADD3 R2, P0, R14, R0, RZ ;  /* 0x000000000e027210 */ /* 0x002fc60007f1e0ff */
[----:B------:R-:W-:Y:S02]  /*b530*/  SHFL.IDX PT, R14, R21, 0x3, 0x181f ;  /* 0x00781f00150e7f89 */ /* 0x000fe400000e0000 */
[----:B--2---:R-:W-:Y:S01]  /*b540*/  IMAD.X R3, RZ, RZ, R3, P0 ;  /* 0x000000ffff037224 */ /* 0x004fe200000e0603 */
[----:B---3--:R-:W-:-:S04]  /*b550*/  IADD3 R10, P0, R10, R0, RZ ;  /* 0x000000000a0a7210 */ /* 0x008fc80007f1e0ff */
[----:B------:R1:W-:Y:S01]  /*b560*/  LDGSTS.E.BYPASS.LTC128B.128 [R26+0x22400], desc[UR50][R2.64], !P1 ;  /* 0x22400000021a7fae */ /* 0x0003e2000c901d72 */
[----:B----4-:R-:W-:-:S05]  /*b570*/  IMAD.X R11, RZ, RZ, R34, P0 ;  /* 0x000000ffff0b7224 */ /* 0x010fca00000e0622 */
[----:B------:R2:W-:Y:S04]  /*b580*/  LDGSTS.E.BYPASS.LTC128B.128 [R26+0x22c00], desc[UR50][R10.64], !P1 ;  /* 0x22c000000a1a7fae */ /* 0x0005e8000c901d72 */
[----:B-1----:R-:W1:Y:S04]  /*b590*/  SHFL.IDX PT, R2, R21, 0x2, 0x181f ;  /* 0x00581f0015027f89 */ /* 0x002e6800000e0000 */
[----:B------:R-:W3:Y:S04]  /*b5a0*/  SHFL.IDX PT, R3, R28, 0x2, 0x181f ;  /* 0x00581f001c037f89 */ /* 0x000ee800000e0000 */
[----:B------:R-:W4:Y:S01]  /*b5b0*/  SHFL.IDX PT, R28, R28, 0x3, 0x181f ;  /* 0x00781f001c1c7f89 */ /* 0x000f2200000e0000 */
[----:B-1----:R-:W-:-:S04]  /*b5c0*/  IADD3 R2, P0, R2, R0, RZ ;  /* 0x0000000002027210 */ /* 0x002fc80007f1e0ff */
[----:B---3--:R-:W-:-:S05]  /*b5d0*/  IADD3.X R3, RZ, R3, RZ, P0, !PT ;  /* 0x00000003ff037210 */ /* 0x008fca00007fe4ff */
[----:B----4-:R2:W-:Y:S04]  /*b5e0*/  LDGSTS.E.BYPASS.LTC128B.128 [R26+0x23400], desc[UR50][R2.64], !P1 ;  /* 0x23400000021a7fae */ /* 0x0105e8000c901d72 */
.L_x_145:
[----:B--2---:R-:W-:-:S05]  /*b5f0*/  IADD3 R2, P0, R14, R0, RZ ;  /* 0x000000000e027210 */ /* 0x004fca0007f1e0ff */
[----:B------:R-:W-:Y:S01]  /*b600*/  IMAD.X R3, RZ, RZ, R28, P0 ;  /* 0x000000ffff037224 */ /* 0x000fe200000e061c */
[----:B------:R-:W-:-:S04]  /*b610*/  PLOP3.LUT P0, PT, PT, PT, PT, 0x80, 0x0 ;  /* 0x000000000000781c */ /* 0x000fc80003f0f070 */
[----:B------:R-:W-:Y:S01]  /*b620*/  @!PT LDS RZ, [RZ] ;  /* 0x00000000fffff984 */ /* 0x000fe20000000800 */
[----:B------:R-:W-:Y:S01]  /*b630*/  @!PT LDS RZ, [RZ] ;  /* 0x00000000fffff984 */ /* 0x000fe20000000800 */
[----:B------:R-:W-:Y:S01]  /*b640*/  @!PT LDS RZ, [RZ] ;  /* 0x00000000fffff984 */ /* 0x000fe20000000800 */
[----:B------:R1:W-:Y:S01]  /*b650*/  LDGSTS.E.BYPASS.LTC128B.128 [R26+0x23c00], desc[UR50][R2.64], !P1 ;  /* 0x23c00000021a7fae */ /* 0x0003e2000c901d72 */
[----:B------:R-:W-:-:S08]  /*b660*/  NOP ;  /* 0x0000000000007918 */ /* 0x000fd00000000000 */
.L_x_75:
[----:B------:R-:W-:Y:S02]  /*b670*/  PLOP3.LUT P1, PT, P1, P0, PT, 0xa2, 0x0 ;  /* 0x000000000000781c */ /* 0x000fe40000f21472 */
[----:B------:R-:W-:-:S08]  /*b680*/  @P0 R2UR P1, UR4, R9 ;  /* 0x00000000090402ca */ /* 0x000fd00000020000 */
[----:B------:R-:W-:-:S05]  /*b690*/  @P0 PLOP3.LUT P0, PT, P1, PT, PT, 0x80, 0x0 ;  /* 0x000000000000081c */ /* 0x000fca0000f0f070 */
[----:B------:R-:W-:Y:S01]  /*b6a0*/  @!P1 SYNCS.ARRIVE.TRANS64.RED.A0T1 RZ, [UR4+0x28c30], RZ ;  /* 0x028c30ffffff99a7 */ /* 0x000fe20008200404 */
[----:B------:R-:W-:Y:S07]  /*b6b0*/  @!P1 ARRIVES.LDGSTSBAR.64.TRANSCNT [UR4+0x28c30] ;  /* 0x028c3000ff0099b0 */ /* 0x000fee0008000a84 */
[----:B------:R-:W-:Y:S05]  /*b6c0*/  @P0 BRA.U.ANY `(.L_x_75) ;  /* 0xfffffffd00e80947 */ /* 0x000fea000393ffff */
[----:B------:R-:W-:Y:S01]  /*b6d0*/  NOP ;  /* 0x0000000000007918 */ /* 0x000fe20000000000 */
[----:B-1----:R-:W-:-:S05]  /*b6e0*/  IMAD.U32 R2, RZ, RZ, UR41 ;  /* 0x00000029ff027e24 */ /* 0x002fca000f8e00ff */
[----:B------:R-:W-:-:S13]  /*b6f0*/  ISETP.NE.AND P2, PT, R2, 0x3, PT ;  /* 0x000000030200780c */ /* 0x000fda0003f45270 */
[----:B------:R-:W-:Y:S05]  /*b700*/  @!P2 BRA `(.L_x_76) ;  /* 0x000000000004a947 */ /* 0x000fea0003800000 */
[----:B------:R-:W-:Y:S01]  /*b710*/  BPT.TRAP 0x1 ;  /* 0x000000040000795c */ /* 0x000fe20000300000 */
.L_x_76:
[----:B------:R1:W-:Y:S01]  /*b720*/  SYNCS.ARRIVE.TRANS64.A1T0 RZ, [R9+URZ+0x28c30], RZ ;  /* 0x028c30ff09ff79a7 */ /* 0x0003e2000810003f */
[----:B------:R-:W-:Y:S05]  /*b730*/  @!P2 BRA `(.L_x_77) ;  /* 0x000000000004a947 */ /* 0x000fea0003800000 */
[----:B------:R-:W-:Y:S01]  /*b740*/  BPT.TRAP 0x1 ;  /* 0x000000040000795c */ /* 0x000fe20000300000 */
.L_x_77:
[----:B------:R-:W2:Y:S01]  /*b750*/  SYNCS.PHASECHK.TRANS64.TRYWAIT P0, [R9+URZ+0x28c60], R20 ;  /* 0x028c6014090075a7 */ /* 0x000ea2000800017f */
[----:B------:R-:W-:Y:S04]  /*b760*/  BSSY B1, `(.L_x_78) ;  /* 0x0000002000017945 */ /* 0x000fe80003800000 */
[----:B--2---:R-:W-:Y:S05]  /*b770*/  @!P0 BRA `(.L_x_79) ;  /* 0x0000002400708947 */ /* 0x004fea0003800000 */
.L_x_146:
[----:B------:R-:W-:Y:S05]  /*b780*/  BSYNC B1 ;  /* 0x0000000000017941 */ /* 0x000fea0003800000 */
.L_x_78:
[----:B------:R-:W-:Y:S01]  /*b790*/  ULDC.64 UR4, c[0x0][0x328] ;  /* 0x0000ca0000047ab9 */ /* 0x000fe20000000a00 */
[C---:B------:R-:W-:Y:S01]  /*b7a0*/  LOP3.LUT P5, RZ, R16.reuse, 0x8, RZ, 0xc0, !PT ;  /* 0x0000000810ff7812 */ /* 0x040fe200078ac0ff */
[----:B------:R-:W-:Y:S01]  /*b7b0*/  IMAD R2, R7, UR4, RZ ;  /* 0x0000000407027c24 */ /* 0x000fe2000f8e02ff */
[C---:B------:R-:W-:Y:S02]  /*b7c0*/  LOP3.LUT P4, RZ, R16.reuse, 0x4, RZ, 0xc0, !PT ;  /* 0x0000000410ff7812 */ /* 0x040fe4000788c0ff */
[----:B------:R-:W-:Y:S01]  /*b7d0*/  LOP3.LUT P3, RZ, R16, 0x2, RZ, 0xc0, !PT ;  /* 0x0000000210ff7812 */ /* 0x000fe2000786c0ff */
[C---:B------:R-:W-:Y:S02]  /*b7e0*/  IMAD R7, R5.reuse, UR5, R2 ;  /* 0x0000000505077c24 */ /* 0x040fe4000f8e0202 */
[----:B------:R-:W-:Y:S01]  /*b7f0*/  IMAD.WIDE.U32 R2, R5, UR4, RZ ;  /* 0x0000000405027c25 */ /* 0x000fe2000f8e00ff */
[----:B------:R-:W-:-:S03]  /*b800*/  ULDC.64 UR4, c[0x0][0x338] ;  /* 0x0000ce0000047ab9 */ /* 0x000fc60000000a00 */
[----:B------:R-:W-:Y:S02]  /*b810*/  IMAD.IADD R3, R3, 0x1, R7 ;  /* 0x0000000103037824 */ /* 0x000fe400078e0207 */
[----:B------:R-:W-:Y:S02]  /*b820*/  IMAD R19, R19, UR4, RZ ;  /* 0x0000000413137c24 */ /* 0x000fe4000f8e02ff */
[----:B------:R-:W-:-:S04]  /*b830*/  IMAD.WIDE.U32 R2, R4, UR4, R2 ;  /* 0x0000000404027c25 */ /* 0x000fc8000f8e0002 */
[----:B------:R-:W-:Y:S01]  /*b840*/  IMAD R19, R4, UR5, R19 ;  /* 0x0000000504137c24 */ /* 0x000fe2000f8e0213 */
[----:B------:R-:W-:Y:S02]  /*b850*/  ULDC.64 UR4, c[0x0][0x330] ;  /* 0x0000cc0000047ab9 */ /* 0x000fe40000000a00 */
[----:B------:R-:W-:Y:S02]  /*b860*/  IMAD R5, R24, UR4, RZ ;  /* 0x0000000418057c24 */ /* 0x000fe4000f8e02ff */
[----:B------:R-:W-:Y:S02]  /*b870*/  IMAD.IADD R3, R3, 0x1, R19 ;  /* 0x0000000103037824 */ /* 0x000fe400078e0213 */
[C---:B------:R-:W-:Y:S02]  /*b880*/  IMAD R5, R18.reuse, UR5, R5 ;  /* 0x0000000512057c24 */ /* 0x040fe4000f8e0205 */
[----:B------:R-:W-:Y:S01]  /*b890*/  IMAD.WIDE.U32 R2, R18, UR4, R2 ;  /* 0x0000000412027c25 */ /* 0x000fe2000f8e0002 */
[----:B------:R-:W-:-:S03]  /*b8a0*/  ULDC.64 UR4, c[0x0][0x318] ;  /* 0x0000c60000047ab9 */ /* 0x000fc60000000a00 */
[----:B------:R-:W-:Y:S01]  /*b8b0*/  IMAD.IADD R3, R5, 0x1, R3 ;  /* 0x0000000105037824 */ /* 0x000fe200078e0203 */
[C---:B------:R-:W-:Y:S01]  /*b8c0*/  LEA R10, P0, R2.reuse, UR4, 0x1 ;  /* 0x00000004020a7c11 */ /* 0x040fe2000f8008ff */
[----:B------:R-:W-:Y:S01]  /*b8d0*/  UMOV UR4, 0xffffffff ;  /* 0xffffffff00047882 */ /* 0x000fe20000000000 */
[----:B------:R-:W-:Y:S02]  /*b8e0*/  IMAD R19, R17, 0x7000, R6 ;  /* 0x0000700011137824 */ /* 0x000fe400078e0206 */
[----:B0-2---:R-:W-:Y:S01]  /*b8f0*/  LEA.HI.X R20, R2, UR5, R3, 0x1, P0 ;  /* 0x0000000502147c11 */ /* 0x005fe200080f0c03 */
[----:B------:R-:W-:Y:S08]  /*b900*/  BRA.DIV UR4, `(.L_x_80) ;  /* 0x0000002604207947 */ /* 0x000ff0000b800000 */
[----:B------:R-:W0:Y:S01]  /*b910*/  SHFL.IDX PT, R14, R10, RZ, 0x181f ;  /* 0x00181fff0a0e7589 */ /* 0x000e2200000e0000 */
[C---:B------:R-:W-:Y:S02]  /*b920*/  LOP3.LUT P1, RZ, R16.reuse, 0x40, RZ, 0xc0, !PT ;  /* 0x0000004010ff7812 */ /* 0x040fe4000782c0ff */
[C---:B------:R-:W-:Y:S01]  /*b930*/  LOP3.LUT P6, RZ, R16.reuse, 0x20, RZ, 0xc0, !PT ;  /* 0x0000002010ff7812 */ /* 0x040fe200078cc0ff */
[----:B------:R-:W2:Y:S01]  /*b940*/  SHFL.IDX PT, R3, R20, RZ, 0x181f ;  /* 0x00181fff14037589 */ /* 0x000ea200000e0000 */
[----:B------:R-:W-:Y:S02]  /*b950*/  LEA R19, R19, UR39, 0x1 ;  /* 0x0000002713137c11 */ /* 0x000fe4000f8e08ff */
[----:B------:R-:W-:Y:S02]  /*b960*/  LOP3.LUT P2, RZ, R16, 0x10, RZ, 0xc0, !PT ;  /* 0x0000001010ff7812 */ /* 0x000fe4000784c0ff */
[----:B------:R-:W-:Y:S02]  /*b970*/  P2R R11, PR, RZ, 0x40 ;  /* 0x00000040ff0b7803 */ /* 0x000fe40000000000 */
[----:B0-----:R-:W-:-:S02]  /*b980*/  IADD3 R6, P0, R14, R0, RZ ;  /* 0x000000000e067210 */ /* 0x001fc40007f1e0ff */
[----:B------:R-:W0:Y:S03]  /*b990*/  SHFL.IDX PT, R14, R10, 0x1, 0x181f ;  /* 0x00381f000a0e7f89 */ /* 0x000e2600000e0000 */
[----:B--2---:R-:W-:Y:S02]  /*b9a0*/  IMAD.X R7, RZ, RZ, R3, P0 ;  /* 0x000000ffff077224 */ /* 0x004fe400000e0603 */
[----:B------:R-:W2:Y:S04]  /*b9b0*/  SHFL.IDX PT, R3, R20, 0x1, 0x181f ;  /* 0x00381f0014037f89 */ /* 0x000ea800000e0000 */
[----:B------:R-:W-:Y:S01]  /*b9c0*/  LDGSTS.E.BYPASS.LTC128B.128 [R19+0x400], desc[UR50][R6.64], !P1 ;  /* 0x0040000006137fae */ /* 0x000fe2000c901d72 */
[----:B------:R-:W-:-:S03]  /*b9d0*/  ISETP.NE.U32.AND P1, PT, R27, RZ, PT ;  /* 0x000000ff1b00720c */ /* 0x000fc60003f25070 */
[----:B------:R-:W-:Y:S01]  /*b9e0*/  LDGSTS.E.BYPASS.LTC128B.128 [R19+0x2400], desc[UR50][R6.64+0x80], !P6 ;  /* 0x0240008006137fae */ /* 0x000fe2000f101d72 */
[----:B------:R-:W-:-:S03]  /*b9f0*/  LOP3.LUT P6, RZ, R16, 0x40, RZ, 0xc0, !PT ;  /* 0x0000004010ff7812 */ /* 0x000fc600078cc0ff */
[----:B------:R-:W-:Y:S04]  /*ba00*/  LDGSTS.E.BYPASS.LTC128B.128 [R19+0x4400], desc[UR50][R6.64+0x100], !P2 ;  /* 0x0440010006137fae */ /* 0x000fe8000d101d72 */
[----:B------:R-:W-:Y:S01]  /*ba10*/  LDGSTS.E.BYPASS.LTC128B.128 [R19+0x6400], desc[UR50][R6.64+0x180], !P5 ;  /* 0x0640018006137fae */ /* 0x000fe2000e901d72 */
[----:B0-----:R-:W-:-:S03]  /*ba20*/  IADD3 R4, P0, R14, R0, RZ ;  /* 0x000000000e047210 */ /* 0x001fc60007f1e0ff */
[----:B------:R-:W-:Y:S04]  /*ba30*/  LDGSTS.E.BYPASS.LTC128B.128 [R19+0x8400], desc[UR50][R6.64+0x200], !P4 ;  /* 0x0840020006137fae */ /* 0x000fe8000e101d72 */
[----:B------:R-:W0:Y:S01]  /*ba40*/  SHFL.IDX PT, R14, R10, 0x2, 0x181f ;  /* 0x00581f000a0e7f89 */ /* 0x000e2200000e0000 */
[----:B--2---:R-:W-:-:S03]  /*ba50*/  IADD3.X R5, RZ, R3, RZ, P0, !PT ;  /* 0x00000003ff057210 */ /* 0x004fc600007fe4ff */
[----:B------:R-:W2:Y:S04]  /*ba60*/  SHFL.IDX PT, R3, R20, 0x2, 0x181f ;  /* 0x00581f0014037f89 */ /* 0x000ea800000e0000 */
[----:B------:R-:W-:Y:S04]  /*ba70*/  LDGSTS.E.BYPASS.LTC128B.128 [R19+0xa400], desc[UR50][R6.64+0x280], !P3 ;  /* 0x0a40028006137fae */ /* 0x000fe8000d901d72 */
[----:B------:R-:W3:Y:S01]  /*ba80*/  SHFL.IDX PT, R20, R20, 0x3, 0x181f ;  /* 0x00781f0014147f89 */ /* 0x000ee200000e0000 */
[----:B0-----:R-:W-:-:S03]  /*ba90*/  IADD3 R2, P0, R14, R0, RZ ;  /* 0x000000000e027210 */ /* 0x001fc60007f1e0ff */
[----:B------:R0:W4:Y:S02]  /*baa0*/  SHFL.IDX PT, R14, R10, 0x3, 0x181f ;  /* 0x00781f000a0e7f89 */ /* 0x00012400000e0000 */
[----:B--2---:R-:W-:Y:S01]  /*bab0*/  IMAD.X R3, RZ, RZ, R3, P0 ;  /* 0x000000ffff037224 */ /* 0x004fe200000e0603 */
[----:B------:R-:W-:-:S13]  /*bac0*/  ISETP.NE.U32.AND P0, PT, R29, RZ, PT ;  /* 0x000000ff1d00720c */ /* 0x000fda0003f05070 */
[----:B------:R-:W-:Y:S04]  /*bad0*/  LDGSTS.E.BYPASS.LTC128B.128 [R19+0xc400], desc[UR50][R6.64+0x300], P0 ;  /* 0x0c40030006137fae */ /* 0x000fe80008101d72 */
[----:B------:R2:W-:Y:S04]  /*bae0*/  LDGSTS.E.BYPASS.LTC128B.128 [R19+0xe400], desc[UR50][R6.64+0x380], P1 ;  /* 0x0e40038006137fae */ /* 0x0005e80008901d72 */
[----:B------:R0:W-:Y:S01]  /*baf0*/  LDGSTS.E.BYPASS.LTC128B.128 [R19+0xc00], desc[UR50][R4.64], !P6 ;  /* 0x00c0000004137fae */ /* 0x0001e2000f101d72 */
[----:B------:R-:W-:-:S04]  /*bb00*/  ISETP.NE.AND P6, PT, R11, RZ, PT ;  /* 0x000000ff0b00720c */ /* 0x000fc80003fc5270 */
[----:B--2---:R-:W-:-:S09]  /*bb10*/  P2R R6, PR, RZ, 0x40 ;  /* 0x00000040ff067803 */ /* 0x004fd20000000000 */
[----:B------:R0:W-:Y:S01]  /*bb20*/  LDGSTS.E.BYPASS.LTC128B.128 [R19+0x2c00], desc[UR50][R4.64+0x80], !P6 ;  /* 0x02c0008004137fae */ /* 0x0001e2000f101d72 */
[----:B------:R-:W-:-:S03]  /*bb30*/  LOP3.LUT P6, RZ, R16, 0x40, RZ, 0xc0, !PT ;  /* 0x0000004010ff7812 */ /* 0x000fc600078cc0ff */
[----:B------:R0:W-:Y:S04]  /*bb40*/  LDGSTS.E.BYPASS.LTC128B.128 [R19+0x4c00], desc[UR50][R4.64+0x100], !P2 ;  /* 0x04c0010004137fae */ /* 0x0001e8000d101d72 */
[----:B------:R0:W-:Y:S04]  /*bb50*/  LDGSTS.E.BYPASS.LTC128B.128 [R19+0x6c00], desc[UR50][R4.64+0x180], !P5 ;  /* 0x06c0018004137fae */ /* 0x0001e8000e901d72 */
[----:B------:R0:W-:Y:S04]  /*bb60*/  LDGSTS.E.BYPASS.LTC128B.128 [R19+0x8c00], desc[UR50][R4.64+0x200], !P4 ;  /* 0x08c0020004137fae */ /* 0x0001e8000e101d72 */
[----:B------:R0:W-:Y:S04]  /*bb70*/  LDGSTS.E.BYPASS.LTC128B.128 [R19+0xac00], desc[UR50][R4.64+0x280], !P3 ;  /* 0x0ac0028004137fae */ /* 0x0001e8000d901d72 */
[----:B------:R0:W-:Y:S04]  /*bb80*/  LDGSTS.E.BYPASS.LTC128B.128 [R19+0xcc00], desc[UR50][R4.64+0x300], P0 ;  /* 0x0cc0030004137fae */ /* 0x0001e80008101d72 */
[----:B------:R0:W-:Y:S04]  /*bb90*/  LDGSTS.E.BYPASS.LTC128B.128 [R19+0xec00], desc[UR50][R4.64+0x380], P1 ;  /* 0x0ec0038004137fae */ /* 0x0001e80008901d72 */
[----:B------:R0:W-:Y:S01]  /*bba0*/  LDGSTS.E.BYPASS.LTC128B.128 [R19+0x1400], desc[UR50][R2.64], !P6 ;  /* 0x0140000002137fae */ /* 0x0001e2000f101d72 */
[----:B------:R-:W-:-:S13]  /*bbb0*/  ISETP.NE.AND P6, PT, R6, RZ, PT ;  /* 0x000000ff0600720c */ /* 0x000fda0003fc5270 */
[----:B------:R0:W-:Y:S04]  /*bbc0*/  LDGSTS.E.BYPASS.LTC128B.128 [R19+0x3400], desc[UR50][R2.64+0x80], !P6 ;  /* 0x0340008002137fae */ /* 0x0001e8000f101d72 */
[----:B------:R0:W-:Y:S04]  /*bbd0*/  LDGSTS.E.BYPASS.LTC128B.128 [R19+0x5400], desc[UR50][R2.64+0x100], !P2 ;  /* 0x0540010002137fae */ /* 0x0001e8000d101d72 */
[----:B------:R0:W-:Y:S04]  /*bbe0*/  LDGSTS.E.BYPASS.LTC128B.128 [R19+0x7400], desc[UR50][R2.64+0x180], !P5 ;  /* 0x0740018002137fae */ /* 0x0001e8000e901d72 */
[----:B------:R0:W-:Y:S04]  /*bbf0*/  LDGSTS.E.BYPASS.LTC128B.128 [R19+0x9400], desc[UR50][R2.64+0x200], !P4 ;  /* 0x0940020002137fae */ /* 0x0001e8000e101d72 */
[----:B------:R0:W-:Y:S04]  /*bc00*/  LDGSTS.E.BYPASS.LTC128B.128 [R19+0xb400], desc[UR50][R2.64+0x280], !P3 ;  /* 0x0b40028002137fae */ /* 0x0001e8000d901d72 */
[----:B------:R0:W-:Y:S04]  /*bc10*/  LDGSTS.E.BYPASS.LTC128B.128 [R19+0xd400], desc[UR50][R2.64+0x300], P0 ;  /* 0x0d40030002137fae */ /* 0x0001e80008101d72 */
[----:B---34-:R0:W-:Y:S02]  /*bc20*/  LDGSTS.E.BYPASS.LTC128B.128 [R19+0xf400], desc[UR50][R2.64+0x380], P1 ;  /* 0x0f40038002137fae */ /* 0x0181e40008901d72 */
.L_x_156:
[----:B0-----:R-:W-:Y:S02]  /*bc30*/  P2R R4, PR, RZ, 0x2 ;  /* 0x00000002ff047803 */ /* 0x001fe40000000000 */
[----:B------:R-:W-:Y:S02]  /*bc40*/  LOP3.LUT P1, RZ, R16, 0x40, RZ, 0xc0, !PT ;  /* 0x0000004010ff7812 */ /* 0x000fe4000782c0ff */
[----:B------:R-:W-:Y:S02]  /*bc50*/  IADD3 R2, P2, R14, R0, RZ ;  /* 0x000000000e027210 */ /* 0x000fe40007f5e0ff */
[----:B------:R-:W-:-:S03]  /*bc60*/  LOP3.LUT P6, RZ, R16, 0x10, RZ, 0xc0, !PT ;  /* 0x0000001010ff7812 */ /* 0x000fc600078cc0ff */
[----:B------:R-:W-:Y:S01]  /*bc70*/  IMAD.X R3, RZ, RZ, R20, P2 ;  /* 0x000000ffff037224 */ /* 0x000fe200010e0614 */
[----:B------:R-:W-:-:S05]  /*bc80*/  LOP3.LUT P2, RZ, R16, 0x20, RZ, 0xc0, !PT ;  /* 0x0000002010ff7812 */ /* 0x000fca000784c0ff */
[----:B------:R-:W-:Y:S01]  /*bc90*/  @!PT LDS RZ, [RZ] ;  /* 0x00000000fffff984 */ /* 0x000fe20000000800 */
[----:B------:R-:W-:Y:S01]  /*bca0*/  @!PT LDS RZ, [RZ] ;  /* 0x00000000fffff984 */ /* 0x000fe20000000800 */
[----:B------:R-:W-:Y:S01]  /*bcb0*/  @!PT LDS RZ, [RZ] ;  /* 0x00000000fffff984 */ /* 0x000fe20000000800 */
[----:B------:R0:W-:Y:S01]  /*bcc0*/  LDGSTS.E.BYPASS.LTC128B.128 [R19+0x1c00], desc[UR50][R2.64], !P1 ;  /* 0x01c0000002137fae */ /* 0x0001e2000c901d72 */
[----:B------:R-:W-:-:S07]  /*bcd0*/  ISETP.NE.AND P1, PT, R4, RZ, PT ;  /* 0x000000ff0400720c */ /* 0x000fce0003f25270 */
[----:B------:R0:W-:Y:S04]  /*bce0*/  LDGSTS.E.BYPASS.LTC128B.128 [R19+0x3c00], desc[UR50][R2.64+0x80], !P2 ;  /* 0x03c0008002137fae */ /* 0x0001e8000d101d72 */
[----:B------:R0:W-:Y:S04]  /*bcf0*/  LDGSTS.E.BYPASS.LTC128B.128 [R19+0x5c00], desc[UR50][R2.64+0x100], !P6 ;  /* 0x05c0010002137fae */ /* 0x0001e8000f101d72 */
[----:B------:R0:W-:Y:S04]  /*bd00*/  LDGSTS.E.BYPASS.LTC128B.128 [R19+0x7c00], desc[UR50][R2.64+0x180], !P5 ;  /* 0x07c0018002137fae */ /* 0x0001e8000e901d72 */
[----:B------:R0:W-:Y:S04]  /*bd10*/  LDGSTS.E.BYPASS.LTC128B.128 [R19+0x9c00], desc[UR50][R2.64+0x200], !P4 ;  /* 0x09c0020002137fae */ /* 0x0001e8000e101d72 */
[----:B------:R0:W-:Y:S04]  /*bd20*/  LDGSTS.E.BYPASS.LTC128B.128 [R19+0xbc00], desc[UR50][R2.64+0x280], !P3 ;  /* 0x0bc0028002137fae */ /* 0x0001e8000d901d72 */
[----:B------:R0:W-:Y:S01]  /*bd30*/  LDGSTS.E.BYPASS.LTC128B.128 [R19+0xdc00], desc[UR50][R2.64+0x300], P0 ;  /* 0x0dc0030002137fae */ /* 0x0001e20008101d72 */
[----:B------:R-:W-:-:S03]  /*bd40*/  PLOP3.LUT P0, PT, PT, PT, PT, 0x80, 0x0 ;  /* 0x000000000000781c */ /* 0x000fc60003f0f070 */
[----:B------:R0:W-:Y:S01]  /*bd50*/  LDGSTS.E.BYPASS.LTC128B.128 [R19+0xfc00], desc[UR50][R2.64+0x380], P1 ;  /* 0x0fc0038002137fae */ /* 0x0001e20008901d72 */
[----:B------:R-:W-:-:S09]  /*bd60*/  NOP ;  /* 0x0000000000007918 */ /* 0x000fd20000000000 */
.L_x_81:
[----:B------:R-:W-:Y:S02]  /*bd70*/  PLOP3.LUT P1, PT, P1, P0, PT, 0xa2, 0x0 ;  /* 0x000000000000781c */ /* 0x000fe40000f21472 */
[----:B------:R-:W-:-:S08]  /*bd80*/  @P0 R2UR P1, UR4, R9 ;  /* 0x00000000090402ca */ /* 0x000fd00000020000 */
        /* <DEDUP_REMOVED lines=9> */
.L_x_82:
[----:B------:R-:W-:Y:S01]  /*be20*/  VIADD R17, R17, 0x1 ;  /* 0x0000000111117836 */ /* 0x000fe20000000000 */
[----:B------:R0:W-:Y:S01]  /*be30*/  SYNCS.ARRIVE.TRANS64.A1T0 RZ, [R9+URZ+0x28c50], RZ ;  /* 0x028c50ff09ff79a7 */ /* 0x0001e2000810003f */
[----:B------:R-:W-:-:S03]  /*be40*/  VIADD R2, R8, 0xffffffff ;  /* 0xffffffff08027836 */ /* 0x000fc60000000000 */
[----:B------:R-:W-:-:S04]  /*be50*/  ISETP.NE.AND P0, PT, R17, 0x2, PT ;  /* 0x000000021100780c */ /* 0x000fc80003f05270 */
[----:B------:R-:W-:Y:S02]  /*be60*/  SEL R17, R17, RZ, P0 ;  /* 0x000000ff11117207 */ /* 0x000fe40000000000 */
[----:B------:R-:W-:Y:S02]  /*be70*/  SEL R3, RZ, 0x1, P0 ;  /* 0x00000001ff037807 */ /* 0x000fe40000000000 */
[----:B------:R-:W-:Y:S01]  /*be80*/  ISETP.GT.AND P0, PT, R8, RZ, PT ;  /* 0x000000ff0800720c */ /* 0x000fe20003f04270 */
[----:B------:R-:W-:Y:S01]  /*be90*/  IMAD.MOV.U32 R8, RZ, RZ, R2 ;  /* 0x000000ffff087224 */ /* 0x000fe200078e0002 */
[----:B------:R-:W-:-:S11]  /*bea0*/  LOP3.LUT R22, R22, R3, RZ, 0x3c, !PT ;  /* 0x0000000316167212 */ /* 0x000fd600078e3cff */
[----:B0-----:R-:W-:Y:S05]  /*beb0*/  @P0 BRA `(.L_x_83) ;  /* 0xfffffff000980947 */ /* 0x001fea000383ffff */
[----:B------:R-:W-:Y:S05]  /*bec0*/  BSYNC B0 ;  /* 0x0000000000007941 */ /* 0x000fea0003800000 */
.L_x_70:
[----:B------:R-:W2:Y:S01]  /*bed0*/  LDL.LU R2, [R1] ;  /* 0x0000000001027983 */ /* 0x000ea20000300800 */
[----:B------:R-:W-:-:S03]  /*bee0*/  ULDC UR4, c[0x0][0xc34] ;  /* 0x00030d0000047ab9 */ /* 0x000fc60000000800 */
[----:B------:R-:W3:Y:S01]  /*bef0*/  LDL.LU R0, [R1+0xc] ;  /* 0x00000c0001007983 */ /* 0x000ee20000300800 */
[----:B--2---:R-:W-:Y:S01]  /*bf00*/  IADD3 R2, R2, UR42, RZ ;  /* 0x0000002a02027c10 */ /* 0x004fe2000fffe0ff */
[----:B---3--:R-:W-:-:S04]  /*bf10*/  VIADD R0, R0, 0x1 ;  /* 0x0000000100007836 */ /* 0x008fc80000000000 */
[----:B------:R0:W-:Y:S01]  /*bf20*/  STL [R1], R2 ;  /* 0x0000000201007387 */ /* 0x0001e20000100800 */
[----:B------:R-:W-:-:S03]  /*bf30*/  ISETP.GE.AND P0, PT, R2, UR4, PT ;  /* 0x0000000402007c0c */ /* 0x000fc6000bf06270 */
[----:B------:R0:W-:Y:S10]  /*bf40*/  STL [R1+0xc], R0 ;  /* 0x00000c0001007387 */ /* 0x0001f40000100800 */
[----:B0-----:R-:W-:Y:S05]  /*bf50*/  @!P0 BRA `(.L_x_84) ;  /* 0xffffffd000648947 */ /* 0x001fea000383ffff */
[----:B------:R-:W-:-:S07]  /*bf60*/  LOP3.LUT R2, R0, 0x1, RZ, 0xc, !PT ;  /* 0x0000000100027812 */ /* 0x000fce00078e0cff */
.L_x_49:
[----:B------:R-:W0:Y:S01]  /*bf70*/  S2R R3, SR_CgaCtaId ;  /* 0x0000000000037919 */ /* 0x000e220000008800 */
[----:B------:R-:W-:Y:S01]  /*bf80*/  MOV R0, 0x400 ;  /* 0x0000040000007802 */ /* 0x000fe20000000f00 */
[----:B------:R-:W-:Y:S01]  /*bf90*/  BSSY B0, `(.L_x_85) ;  /* 0x0000005000007945 */ /* 0x000fe20003800000 */
[----:B------:R-:W-:Y:S02]  /*bfa0*/  SHF.L.U32 R2, R2, 0x1f, RZ ;  /* 0x0000001f02027819 */ /* 0x000fe400000006ff */
[----:B0-----:R-:W-:-:S04]  /*bfb0*/  LEA R4, R3, R0, 0x18 ;  /* 0x0000000003047211 */ /* 0x001fc800078ec0ff */
[----:B------:R-:W0:Y:S02]  /*bfc0*/  SYNCS.PHASECHK.TRANS64.TRYWAIT P0, [R4+URZ+0x28c20], R2 ;  /* 0x028c2002040075a7 */ /* 0x000e24000800017f */
[----:B0-----:R-:W-:Y:S05]  /*bfd0*/  @!P0 BRA `(.L_x_86) ;  /* 0x00000024002c8947 */ /* 0x001fea0003800000 */
.L_x_157:
[----:B------:R-:W-:Y:S05]  /*bfe0*/  BSYNC B0 ;  /* 0x0000000000007941 */ /* 0x000fea0003800000 */
.L_x_85:
[----:B------:R-:W-:-:S03]  /*bff0*/  UMOV UR4, 0xffffffff ;  /* 0xffffffff00047882 */ /* 0x000fc60000000000 */
[----:B------:R-:W-:Y:S05]  /*c000*/  BRA.DIV UR4, `(.L_x_87) ;  /* 0x0000002604347947 */ /* 0x000fea000b800000 */
[----:B------:R-:W2:Y:S02]  /*c010*/  S2R R0, SR_TID.X ;  /* 0x0000000000007919 */ /* 0x000ea40000002100 */
[----:B--2---:R-:W-:-:S04]  /*c020*/  SHF.R.U32.HI R0, RZ, 0x5, R0 ;  /* 0x00000005ff007819 */ /* 0x004fc80000011600 */
[----:B------:R-:W-:-:S05]  /*c030*/  LOP3.LUT R0, R0, 0x3, RZ, 0xc0, !PT ;  /* 0x0000000300007812 */ /* 0x000fca00078ec0ff */
[----:B------:R2:W3:Y:S02]  /*c040*/  SHFL.IDX PT, R14, R0, RZ, 0x1f ;  /* 0x00001fff000e7589 */ /* 0x0004e400000e0000 */
.L_x_160:
[----:B---3--:R-:W-:Y:S01]  /*c050*/  ISETP.NE.AND P0, PT, R14, RZ, PT ;  /* 0x000000ff0e00720c */ /* 0x008fe20003f05270 */
[----:B------:R-:W-:-:S12]  /*c060*/  BSSY B0, `(.L_x_88) ;  /* 0x0000024000007945 */ /* 0x000fd80003800000 */
[----:B------:R-:W-:Y:S05]  /*c070*/  @P0 BRA `(.L_x_89) ;  /* 0x0000000000880947 */ /* 0x000fea0003800000 */
[----:B------:R-:W-:-:S03]  /*c080*/  UMOV UR4, 0xffffffff ;  /* 0xffffffff00047882 */ /* 0x000fc60000000000 */
[----:B------:R-:W-:Y:S05]  /*c090*/  BRA.DIV UR4, `(.L_x_90) ;  /* 0x0000002604447947 */ /* 0x000fea000b800000 */
[----:B------:R-:W-:-:S13]  /*c0a0*/  ELECT P6, URZ, PT ;  /* 0x00000000003f782f */ /* 0x000fda00038c0000 */
.L_x_163:
[----:B------:R-:W-:Y:S05]  /*c0b0*/  @!P6 BRA `(.L_x_89) ;  /* 0x000000000078e947 */ /* 0x000fea0003800000 */
[----:B------:R-:W-:-:S06]  /*c0c0*/  ULOP3.LUT UR4, UR38, 0x2, URZ, 0xfc, !UPT ;  /* 0x0000000226047892 */ /* 0x000fcc000f8efc3f */
[----:B--2---:R-:W-:-:S05]  /*c0d0*/  IMAD.U32 R0, RZ, RZ, UR4 ;  /* 0x00000004ff007e24 */ /* 0x004fca000f8e00ff */
[----:B------:R-:W-:-:S13]  /*c0e0*/  ISETP.NE.AND P0, PT, R0, 0x3, PT ;  /* 0x000000030000780c */ /* 0x000fda0003f05270 */
[----:B------:R-:W-:Y:S05]  /*c0f0*/  @!P0 BRA `(.L_x_91) ;  /* 0x0000000000048947 */ /* 0x000fea0003800000 */
[----:B------:R-:W-:Y:S01]  /*c100*/  BPT.TRAP 0x1 ;  /* 0x000000040000795c */ /* 0x000fe20000300000 */
.L_x_91:
[C---:B------:R-:W-:Y:S01]  /*c110*/  IMAD R5, R17.reuse, 0x8, R4 ;  /* 0x0000000811057824 */ /* 0x040fe200078e0204 */
[----:B------:R-:W-:Y:S01]  /*c120*/  SHF.L.U32 R0, R22, 0x1f, RZ ;  /* 0x0000001f16007819 */ /* 0x000fe200000006ff */
[----:B------:R-:W-:-:S03]  /*c130*/  VIADD R17, R17, 0x1 ;  /* 0x0000000111117836 */ /* 0x000fc60000000000 */
[----:B------:R-:W2:Y:S02]  /*c140*/  SYNCS.PHASECHK.TRANS64.TRYWAIT P1, [R5+URZ+0x28c40], R0 ;  /* 0x028c4000050075a7 */ /* 0x000ea4000802017f */
[----:B------:R-:W-:-:S04]  /*c150*/  ISETP.NE.AND P2, PT, R17, 0x2, PT ;  /* 0x000000021100780c */ /* 0x000fc80003f45270 */
[----:B------:R-:W-:Y:S01]  /*c160*/  SEL R3, RZ, 0x1, P2 ;  /* 0x00000001ff037807 */ /* 0x000fe20001000000 */
[----:B--2---:R-:W-:Y:S08]  /*c170*/  @!P1 BRA `(.L_x_92) ;  /* 0x00000024002c9947 */ /* 0x004ff00003800000 */
.L_x_164:
[----:B------:R-:W-:Y:S02]  /*c180*/  SEL R17, R17, RZ, P2 ;  /* 0x000000ff11117207 */ /* 0x000fe40001000000 */
[----:B0-----:R-:W-:Y:S01]  /*c190*/  LOP3.LUT R2, R22, R3, RZ, 0x3c, !PT ;  /* 0x0000000316027212 */ /* 0x001fe200078e3cff */
[----:B------:R-:W-:Y:S06]  /*c1a0*/  @!P0 BRA `(.L_x_93) ;  /* 0x0000000000048947 */ /* 0x000fec0003800000 */
[----:B------:R-:W-:Y:S01]  /*c1b0*/  BPT.TRAP 0x1 ;  /* 0x000000040000795c */ /* 0x000fe20000300000 */
.L_x_93:
[----:B------:R-:W-:Y:S01]  /*c1c0*/  IMAD R17, R17, 0x8, R4 ;  /* 0x0000000811117824 */ /* 0x000fe200078e0204 */
[----:B------:R-:W-:-:S04]  /*c1d0*/  SHF.L.U32 R2, R2, 0x1f, RZ ;  /* 0x0000001f02027819 */ /* 0x000fc800000006ff */
[----:B------:R-:W0:Y:S02]  /*c1e0*/  SYNCS.PHASECHK.TRANS64.TRYWAIT P1, [R17+URZ+0x28c40], R2 ;  /* 0x028c4002110075a7 */ /* 0x000e24000802017f */
[----:B0-----:R-:W-:Y:S05]  /*c1f0*/  @!P1 BRA `(.L_x_94) ;  /* 0x0000002400209947 */ /* 0x001fea0003800000 */
.L_x_165:
[----:B------:R-:W-:Y:S05]  /*c200*/  @!P0 BRA `(.L_x_95) ;  /* 0x0000000000048947 */ /* 0x000fea0003800000 */
[----:B------:R-:W-:Y:S01]  /*c210*/  BPT.TRAP 0x1 ;  /* 0x000000040000795c */ /* 0x000fe20000300000 */
.L_x_95:
[----:B------:R-:W3:Y:S02]  /*c220*/  SYNCS.PHASECHK.TRANS64.TRYWAIT P1, [R5+URZ+0x28c60], R0 ;  /* 0x028c6000050075a7 */ /* 0x000ee4000802017f */
[----:B---3--:R-:W-:Y:S05]  /*c230*/  @!P1 BRA `(.L_x_96) ;  /* 0x0000002400249947 */ /* 0x008fea0003800000 */
.L_x_166:
[----:B------:R-:W-:Y:S05]  /*c240*/  @!P0 BRA `(.L_x_97) ;  /* 0x0000000000048947 */ /* 0x000fea0003800000 */
[----:B------:R-:W-:Y:S01]  /*c250*/  BPT.TRAP 0x1 ;  /* 0x000000040000795c */ /* 0x000fe20000300000 */
.L_x_97:
[----:B----4-:R4:W0:Y:S02]  /*c260*/  SYNCS.PHASECHK.TRANS64.TRYWAIT P0, [R17+URZ+0x28c60], R2 ;  /* 0x028c6002110075a7 */ /* 0x010824000800017f */
[----:B0-----:R-:W-:Y:S05]  /*c270*/  @!P0 NANOSLEEP.SYNCS 0x989680 ;  /* 0x009896800000895d */ /* 0x001fea0003900000 */
[----:B------:R-:W0:Y:S02]  /*c280*/  @!P0 SYNCS.PHASECHK.TRANS64 P0, [R17+URZ+0x28c60], R2 ;  /* 0x028c6002110085a7 */ /* 0x000e24000800007f */
[----:B0-----:R-:W-:Y:S05]  /*c290*/  @!P0 BRA `(.L_x_97) ;  /* 0xfffffffc00f08947 */ /* 0x001fea000383ffff */
.L_x_89:
[----:B------:R-:W-:Y:S05]  /*c2a0*/  BSYNC B0 ;  /* 0x0000000000007941 */ /* 0x000fea0003800000 */
.L_x_88:
[----:B------:R-:W-:Y:S05]  /*c2b0*/  EXIT ;  /* 0x000000000000794d */ /* 0x000fea0003800000 */
.L_x_9:
[----:B0-----:R-:W-:-:S04]  /*c2c0*/  IMAD.U32 R3, RZ, RZ, UR16 ;  /* 0x00000010ff037e24 */ /* 0x001fc8000f8e00ff */
[----:B------:R0:W1:Y:S03]  /*c2d0*/  SYNCS.PHASECHK.TRANS64.TRYWAIT P1, [R3+URZ+0x28c50], R0 ;  /* 0x028c5000030075a7 */ /* 0x000066000802017f */
[----:B-1----:R-:W-:Y:S05]  /*c2e0*/  @!P1 NANOSLEEP.SYNCS 0x989680 ;  /* 0x009896800000995d */ /* 0x002fea0003900000 */
[----:B------:R-:W1:Y:S02]  /*c2f0*/  @!P1 SYNCS.PHASECHK.TRANS64 P1, [R3+URZ+0x28c50], R0 ;  /* 0x028c5000030095a7 */ /* 0x000e64000802007f */
[----:B-1----:R-:W-:Y:S05]  /*c300*/  @!P1 BRA `(.L_x_9) ;  /* 0xfffffffc00ec9947 */ /* 0x002fea000383ffff */
[----:B------:R-:W-:Y:S05]  /*c310*/  BRA `(.L_x_98) ;  /* 0xffffff4c00bc7947 */ /* 0x000fea000383ffff */
.L_x_15:
[----:B-1----:R-:W-:-:S04]  /*c320*/  MOV R4, UR6 ;  /* 0x0000000600047c02 */ /* 0x002fc80008000f00 */
[----:B------:R1:W2:Y:S03]  /*c330*/  SYNCS.PHASECHK.TRANS64.TRYWAIT P1, [R4+URZ+0x28c50], R3 ;  /* 0x028c5003040075a7 */ /* 0x0002a6000802017f */
[----:B--2---:R-:W-:Y:S05]  /*c340*/  @!P1 NANOSLEEP.SYNCS 0x989680 ;  /* 0x009896800000995d */ /* 0x004fea0003900000 */
[----:B------:R-:W2:Y:S02]  /*c350*/  @!P1 SYNCS.PHASECHK.TRANS64 P1, [R4+URZ+0x28c50], R3 ;  /* 0x028c5003040095a7 */ /* 0x000ea4000802007f */
[----:B--2---:R-:W-:Y:S05]  /*c360*/  @!P1 BRA `(.L_x_15) ;  /* 0xfffffffc00ec9947 */ /* 0x004fea000383ffff */
[----:B------:R-:W-:Y:S05]  /*c370*/  BRA `(.L_x_14) ;  /* 0xffffff5800bc7947 */ /* 0x000fea000383ffff */
.L_x_20:
[----:B0-----:R-:W-:-:S04]  /*c380*/  IMAD.U32 R3, RZ, RZ, UR42 ;  /* 0x0000002aff037e24 */ /* 0x001fc8000f8e00ff */
[----:B------:R0:W1:Y:S03]  /*c390*/  SYNCS.PHASECHK.TRANS64.TRYWAIT P1, [R3+URZ+0x28c00], R0 ;  /* 0x028c0000030075a7 */ /* 0x000066000802017f */
[----:B-1----:R-:W-:Y:S05]  /*c3a0*/  @!P1 NANOSLEEP.SYNCS 0x989680 ;  /* 0x009896800000995d */ /* 0x002fea0003900000 */
[----:B------:R-:W1:Y:S02]  /*c3b0*/  @!P1 SYNCS.PHASECHK.TRANS64 P1, [R3+URZ+0x28c00], R0 ;  /* 0x028c0000030095a7 */ /* 0x000e64000802007f */
[----:B-1----:R-:W-:Y:S05]  /*c3c0*/  @!P1 BRA `(.L_x_20) ;  /* 0xfffffffc00ec9947 */ /* 0x002fea000383ffff */
[----:B------:R-:W-:Y:S05]  /*c3d0*/  BRA `(.L_x_99) ;  /* 0xffffff68000c7947 */ /* 0x000fea000383ffff */
.L_x_24:
[----:B--2---:R2:W3:Y:S02]  /*c3e0*/  SYNCS.PHASECHK.TRANS64.TRYWAIT P1, [R7+URZ+0x28c30], R8 ;  /* 0x028c3008070075a7 */ /* 0x0044e4000802017f */
[----:B---3--:R-:W-:Y:S05]  /*c3f0*/  @!P1 NANOSLEEP.SYNCS 0x989680 ;  /* 0x009896800000995d */ /* 0x008fea0003900000 */
[----:B------:R-:W3:Y:S02]  /*c400*/  @!P1 SYNCS.PHASECHK.TRANS64 P1, [R7+URZ+0x28c30], R8 ;  /* 0x028c3008070095a7 */ /* 0x000ee4000802007f */
[----:B---3--:R-:W-:Y:S05]  /*c410*/  @!P1 BRA `(.L_x_24) ;  /* 0xfffffffc00f09947 */ /* 0x008fea000383ffff */
[----:B------:R-:W-:Y:S05]  /*c420*/  BRA `(.L_x_23) ;  /* 0xffffff6800287947 */ /* 0x000fea000383ffff */
.L_x_29:
[----:B----4-:R4:W0:Y:S02]  /*c430*/  SYNCS.PHASECHK.TRANS64.TRYWAIT P1, [R7+URZ+0x28c50], R8 ;  /* 0x028c5008070075a7 */ /* 0x010824000802017f */
[----:B0-----:R-:W-:Y:S05]  /*c440*/  @!P1 NANOSLEEP.SYNCS 0x989680 ;  /* 0x009896800000995d */ /* 0x001fea0003900000 */
[----:B------:R-:W0:Y:S02]  /*c450*/  @!P1 SYNCS.PHASECHK.TRANS64 P1, [R7+URZ+0x28c50], R8 ;  /* 0x028c5008070095a7 */ /* 0x000e24000802007f */
[----:B0-----:R-:W-:Y:S05]  /*c460*/  @!P1 BRA `(.L_x_29) ;  /* 0xfffffffc00f09947 */ /* 0x001fea000383ffff */
[----:B------:R-:W-:Y:S05]  /*c470*/  BRA `(.L_x_28) ;  /* 0xffffff78003c7947 */ /* 0x000fea000383ffff */
.L_x_35:
[----:B--2---:R-:W-:-:S04]  /*c480*/  IMAD.U32 R3, RZ, RZ, UR21 ;  /* 0x00000015ff037e24 */ /* 0x004fc8000f8e00ff */
[----:B------:R2:W3:Y:S03]  /*c490*/  SYNCS.PHASECHK.TRANS64.TRYWAIT P2, [R3+URZ+0x28c30], R8 ;  /* 0x028c3008030075a7 */ /* 0x0004e6000804017f */
[----:B---3--:R-:W-:Y:S05]  /*c4a0*/  @!P2 NANOSLEEP.SYNCS 0x989680 ;  /* 0x009896800000a95d */ /* 0x008fea0003900000 */
[----:B------:R-:W3:Y:S02]  /*c4b0*/  @!P2 SYNCS.PHASECHK.TRANS64 P2, [R3+URZ+0x28c30], R8 ;  /* 0x028c30080300a5a7 */ /* 0x000ee4000804007f */
[----:B---3--:R-:W-:Y:S05]  /*c4c0*/  @!P2 BRA `(.L_x_35) ;  /* 0xfffffffc00eca947 */ /* 0x008fea000383ffff */
[----:B------:R-:W-:Y:S05]  /*c4d0*/  BRA `(.L_x_34) ;  /* 0xffffff7c00287947 */ /* 0x000fea000383ffff */
.L_x_40:
[----:B---3--:R-:W-:-:S04]  /*c4e0*/  IMAD.U32 R7, RZ, RZ, UR21 ;  /* 0x00000015ff077e24 */ /* 0x008fc8000f8e00ff */
[----:B------:R3:W4:Y:S03]  /*c4f0*/  SYNCS.PHASECHK.TRANS64.TRYWAIT P2, [R7+URZ+0x28c50], R8 ;  /* 0x028c5008070075a7 */ /* 0x000726000804017f */
[----:B----4-:R-:W-:Y:S05]  /*c500*/  @!P2 NANOSLEEP.SYNCS 0x989680 ;  /* 0x009896800000a95d */ /* 0x010fea0003900000 */
[----:B------:R-:W4:Y:S02]  /*c510*/  @!P2 SYNCS.PHASECHK.TRANS64 P2, [R7+URZ+0x28c50], R8 ;  /* 0x028c50080700a5a7 */ /* 0x000f24000804007f */
[----:B----4-:R-:W-:Y:S05]  /*c520*/  @!P2 BRA `(.L_x_40) ;  /* 0xfffffffc00eca947 */ /* 0x010fea000383ffff */
[----:B------:R-:W-:Y:S05]  /*c530*/  BRA `(.L_x_39) ;  /* 0xffffff90005c7947 */ /* 0x000fea000383ffff */
.L_x_53:
[----:B------:R-:W0:Y:S01]  /*c540*/  S2R R19, SR_TID.X ;  /* 0x0000000000137919 */ /* 0x000e220000002100 */
[----:B------:R-:W-:Y:S01]  /*c550*/  BSSY B0, `(.L_x_100) ;  /* 0x000000a000007945 */ /* 0x000fe20003800000 */
[----:B------:R-:W-:Y:S01]  /*c560*/  IMAD.MOV.U32 R12, RZ, RZ, RZ ;  /* 0x000000ffff0c7224 */ /* 0x000fe200078e00ff */
[----:B------:R-:W-:Y:S01]  /*c570*/  MOV R15, 0xffffffff ;  /* 0xffffffff000f7802 */ /* 0x000fe20000000f00 */
[----:B------:R-:W-:Y:S01]  /*c580*/  IMAD.MOV.U32 R11, RZ, RZ, 0x1f ;  /* 0x0000001fff0b7424 */ /* 0x000fe200078e00ff */
[----:B0-----:R-:W-:-:S04]  /*c590*/  SHF.R.U32.HI R19, RZ, 0x5, R19 ;  /* 0x00000005ff137819 */ /* 0x001fc80000011613 */
[----:B------:R-:W-:-:S05]  /*c5a0*/  LOP3.LUT R19, R19, 0x3, RZ, 0xc0, !PT ;  /* 0x0000000313137812 */ /* 0x000fca00078ec0ff */
[----:B------:R-:W-:-:S07]  /*c5b0*/  IMAD.MOV.U32 R13, RZ, RZ, R19 ;  /* 0x000000ffff0d7224 */ /* 0x000fce00078e0013 */
[----:B-1---5:R-:W-:Y:S05]  /*c5c0*/  WARPSYNC.COLLECTIVE R15, `(.L_x_101) ;  /* 0x000000000f087348 */ /* 0x022fea0003c00000 */
[----:B------:R0:W2:Y:S02]  /*c5d0*/  SHFL.IDX P6, R14, R13, R12, R11 ;  /* 0x0000000c0d0e7389 */ /* 0x0000a400000c000b */
[----:B012--5:R-:W-:Y:S01]  /*c5e0*/  ENDCOLLECTIVE ;  /* 0x000000000000791b */ /* 0x027fe20003800000 */
.L_x_101:
[----:B------:R-:W-:Y:S05]  /*c5f0*/  BSYNC B0 ;  /* 0x0000000000007941 */ /* 0x000fea0003800000 */
.L_x_100:
[----:B------:R-:W-:Y:S05]  /*c600*/  BRA `(.L_x_102) ;  /* 0xffffffd000207947 */ /* 0x000fea000383ffff */
.L_x_56:
[----:B0-----:R0:W1:Y:S02]  /*c610*/  SYNCS.PHASECHK.TRANS64.TRYWAIT P0, [R19+URZ+0x28c40], R0 ;  /* 0x028c4000130075a7 */ /* 0x001064000800017f */
[----:B-1----:R-:W-:Y:S05]  /*c620*/  @!P0 NANOSLEEP.SYNCS 0x989680 ;  /* 0x009896800000895d */ /* 0x002fea0003900000 */
[----:B------:R-:W1:Y:S02]  /*c630*/  @!P0 SYNCS.PHASECHK.TRANS64 P0, [R19+URZ+0x28c40], R0 ;  /* 0x028c4000130085a7 */ /* 0x000e64000800007f */
[----:B-1----:R-:W-:Y:S05]  /*c640*/  @!P0 BRA `(.L_x_56) ;  /* 0xfffffffc00f08947 */ /* 0x002fea000383ffff */
[----:B------:R-:W-:Y:S05]  /*c650*/  BRA `(.L_x_103) ;  /* 0xffffffd000a47947 */ /* 0x000fea000383ffff */
.L_x_57:
[----:B------:R-:W-:Y:S01]  /*c660*/  BSSY B0, `(.L_x_104) ;  /* 0x0000008000007945 */ /* 0x000fe20003800000 */
[----:B------:R-:W-:Y:S02]  /*c670*/  IMAD.MOV.U32 R13, RZ, RZ, R5 ;  /* 0x000000ffff0d7224 */ /* 0x000fe400078e0005 */
[----:B------:R-:W-:Y:S02]  /*c680*/  IMAD.MOV.U32 R12, RZ, RZ, RZ ;  /* 0x000000ffff0c7224 */ /* 0x000fe400078e00ff */
[----:B------:R-:W-:Y:S02]  /*c690*/  IMAD.MOV.U32 R11, RZ, RZ, 0x181f ;  /* 0x0000181fff0b7424 */ /* 0x000fe400078e00ff */
[----:B------:R-:W-:-:S07]  /*c6a0*/  IMAD.MOV.U32 R15, RZ, RZ, -0x1 ;  /* 0xffffffffff0f7424 */ /* 0x000fce00078e00ff */
[----:B------:R-:W-:Y:S05]  /*c6b0*/  WARPSYNC.COLLECTIVE R15, `(.L_x_105) ;  /* 0x000000000f087348 */ /* 0x000fea0003c00000 */
[----:B------:R0:W1:Y:S02]  /*c6c0*/  SHFL.IDX P6, R14, R13, R12, R11 ;  /* 0x0000000c0d0e7389 */ /* 0x00006400000c000b */
[----:B01----:R-:W-:Y:S01]  /*c6d0*/  ENDCOLLECTIVE ;  /* 0x000000000000791b */ /* 0x003fe20003800000 */
.L_x_105:
[----:B------:R-:W-:Y:S05]  /*c6e0*/  BSYNC B0 ;  /* 0x0000000000007941 */ /* 0x000fea0003800000 */
.L_x_104:
[----:B------:R-:W-:Y:S01]  /*c6f0*/  IMAD.MOV.U32 R13, RZ, RZ, R0 ;  /* 0x000000ffff0d7224 */ /* 0x000fe200078e0000 */
[----:B------:R-:W-:Y:S01]  /*c700*/  MOV R12, RZ ;  /* 0x000000ff000c7202 */ /* 0x000fe20000000f00 */
[----:B------:R-:W-:Y:S01]  /*c710*/  IMAD.MOV.U32 R11, RZ, RZ, 0x181f ;  /* 0x0000181fff0b7424 */ /* 0x000fe200078e00ff */
[----:B------:R-:W-:Y:S01]  /*c720*/  ISETP.GE.AND P2, PT, R35, 0x1, PT ;  /* 0x000000012300780c */ /* 0x000fe20003f46270 */
[----:B------:R-:W-:Y:S02]  /*c730*/  IMAD.MOV.U32 R15, RZ, RZ, -0x1 ;  /* 0xffffffffff0f7424 */ /* 0x000fe400078e00ff */
[----:B------:R-:W-:-:S10]  /*c740*/  IMAD.MOV.U32 R2, RZ, RZ, R14 ;  /* 0x000000ffff027224 */ /* 0x000fd400078e000e */
[----:B------:R-:W-:Y:S05]  /*c750*/  WARPSYNC.COLLECTIVE R15, `(.L_x_106) ;  /* 0x000000000f087348 */ /* 0x000fea0003c00000 */
[----:B------:R0:W1:Y:S02]  /*c760*/  SHFL.IDX P6, R14, R13, R12, R11 ;  /* 0x0000000c0d0e7389 */ /* 0x00006400000c000b */
[----:B01----:R-:W-:Y:S01]  /*c770*/  ENDCOLLECTIVE ;  /* 0x000000000000791b */ /* 0x003fe20003800000 */
.L_x_106:
[----:B------:R-:W-:Y:S01]  /*c780*/  @P2 LEA R7, R4, UR39, 0x1 ;  /* 0x0000002704072c11 */ /* 0x000fe2000f8e08ff */
[----:B------:R-:W-:Y:S02]  /*c790*/  IMAD.MOV.U32 R13, RZ, RZ, R5 ;  /* 0x000000ffff0d7224 */ /* 0x000fe400078e0005 */
[----:B------:R-:W-:Y:S01]  /*c7a0*/  IMAD.MOV.U32 R12, RZ, RZ, 0x1 ;  /* 0x00000001ff0c7424 */ /* 0x000fe200078e00ff */
[----:B------:R-:W-:-:S13]  /*c7b0*/  @P2 LEA R3, P0, R20, R14, 0x1 ;  /* 0x0000000e14032211 */ /* 0x000fda00078008ff */
[----:B------:R-:W-:Y:S05]  /*c7c0*/  WARPSYNC.COLLECTIVE R15, `(.L_x_107) ;  /* 0x000000000f087348 */ /* 0x000fea0003c00000 */
[----:B------:R0:W1:Y:S02]  /*c7d0*/  SHFL.IDX P6, R14, R13, R12, R11 ;  /* 0x0000000c0d0e7389 */ /* 0x00006400000c000b */
[----:B01----:R-:W-:Y:S01]  /*c7e0*/  ENDCOLLECTIVE ;  /* 0x000000000000791b */ /* 0x003fe20003800000 */
.L_x_107:
[----:B------:R-:W-:-:S05]  /*c7f0*/  @P2 IMAD.X R2, RZ, RZ, R2, P0 ;  /* 0x000000ffff022224 */ /* 0x000fca00000e0602 */
[----:B------:R-:W-:-:S04]  /*c800*/  @P2 LOP3.LUT R3, R3, R2, RZ, 0x3c, !PT ;  /* 0x0000000203032212 */ /* 0x000fc800078e3cff */
[C---:B------:R-:W-:Y:S02]  /*c810*/  @P2 LOP3.LUT R2, R3.reuse, R2, RZ, 0x3c, !PT ;  /* 0x0000000203022212 */ /* 0x040fe400078e3cff */
[----:B------:R-:W-:Y:S02]  /*c820*/  MOV R13, R0 ;  /* 0x00000000000d7202 */ /* 0x000fe40000000f00 */
[----:B------:R-:W-:-:S05]  /*c830*/  @P2 LOP3.LUT R3, R3, R2, RZ, 0x3c, !PT ;  /* 0x0000000203032212 */ /* 0x000fca00078e3cff */
[----:B------:R-:W-:Y:S01]  /*c840*/  @!PT LDS RZ, [RZ] ;  /* 0x00000000fffff984 */ /* 0x000fe20000000800 */
[----:B------:R-:W-:Y:S01]  /*c850*/  @!PT LDS RZ, [RZ] ;  /* 0x00000000fffff984 */ /* 0x000fe20000000800 */
[----:B------:R-:W-:Y:S01]  /*c860*/  @!PT LDS RZ, [RZ] ;  /* 0x00000000fffff984 */ /* 0x000fe20000000800 */
[----:B------:R0:W-:Y:S01]  /*c870*/  @P2 LDGSTS.E.BYPASS.LTC128B.128 [R7+0x22400], desc[UR50][R2.64], !P1 ;  /* 0x2240000002072fae */ /* 0x0001e2000c901d72 */
[----:B------:R-:W-:Y:S01]  /*c880*/  ISETP.GE.AND P2, PT, R35, 0x11, PT ;  /* 0x000000112300780c */ /* 0x000fe20003f46270 */
[----:B------:R-:W-:-:S12]  /*c890*/  IMAD.MOV.U32 R8, RZ, RZ, R14 ;  /* 0x000000ffff087224 */ /* 0x000fd800078e000e */
[----:B0-----:R-:W-:Y:S05]  /*c8a0*/  WARPSYNC.COLLECTIVE R15, `(.L_x_108) ;  /* 0x000000000f087348 */ /* 0x001fea0003c00000 */
[----:B------:R1:W2:Y:S02]  /*c8b0*/  SHFL.IDX P6, R14, R13, R12, R11 ;  /* 0x0000000c0d0e7389 */ /* 0x0002a400000c000b */
[----:B012---:R-:W-:Y:S01]  /*c8c0*/  ENDCOLLECTIVE ;  /* 0x000000000000791b */ /* 0x007fe20003800000 */
.L_x_108:
[----:B------:R-:W-:Y:S01]  /*c8d0*/  @P2 LEA R9, R4, UR39, 0x1 ;  /* 0x0000002704092c11 */ /* 0x000fe2000f8e08ff */
[----:B------:R-:W-:Y:S02]  /*c8e0*/  IMAD.MOV.U32 R13, RZ, RZ, R5 ;  /* 0x000000ffff0d7224 */ /* 0x000fe400078e0005 */
[----:B------:R-:W-:Y:S01]  /*c8f0*/  IMAD.MOV.U32 R12, RZ, RZ, 0x2 ;  /* 0x00000002ff0c7424 */ /* 0x000fe200078e00ff */
[----:B------:R-:W-:-:S13]  /*c900*/  @P2 LEA R6, P0, R20, R14, 0x1 ;  /* 0x0000000e14062211 */ /* 0x000fda00078008ff */
[----:B------:R-:W-:Y:S05]  /*c910*/  WARPSYNC.COLLECTIVE R15, `(.L_x_109) ;  /* 0x000000000f087348 */ /* 0x000fea0003c00000 */
[----:B------:R0:W1:Y:S02]  /*c920*/  SHFL.IDX P6, R14, R13, R12, R11 ;  /* 0x0000000c0d0e7389 */ /* 0x00006400000c000b */
[----:B01----:R-:W-:Y:S01]  /*c930*/  ENDCOLLECTIVE ;  /* 0x000000000000791b */ /* 0x003fe20003800000 */
.L_x_109:
[----:B------:R-:W-:Y:S02]  /*c940*/  @P2 IMAD.X R8, RZ, RZ, R8, P0 ;  /* 0x000000ffff082224 */ /* 0x000fe400000e0608 */
[----:B------:R-:W-:Y:S02]  /*c950*/  @P2 IMAD.MOV.U32 R2, RZ, RZ, R6 ;  /* 0x000000ffff022224 */ /* 0x000fe400078e0006 */
[----:B------:R-:W-:-:S05]  /*c960*/  @P2 IMAD.MOV.U32 R3, RZ, RZ, R8 ;  /* 0x000000ffff032224 */ /* 0x000fca00078e0008 */
[----:B------:R-:W-:Y:S01]  /*c970*/  @!PT LDS RZ, [RZ] ;  /* 0x00000000fffff984 */ /* 0x000fe20000000800 */
[----:B------:R-:W-:Y:S01]  /*c980*/  @!PT LDS RZ, [RZ] ;  /* 0x00000000fffff984 */ /* 0x000fe20000000800 */
[----:B------:R-:W-:Y:S01]  /*c990*/  @!PT LDS RZ, [RZ] ;  /* 0x00000000fffff984 */ /* 0x000fe20000000800 */
[----:B------:R0:W-:Y:S01]  /*c9a0*/  @P2 LDGSTS.E.BYPASS.LTC128B.128 [R9+0x22c00], desc[UR50][R2.64], !P1 ;  /* 0x22c0000002092fae */ /* 0x0001e2000c901d72 */
[----:B------:R-:W-:Y:S02]  /*c9b0*/  ISETP.GE.AND P2, PT, R35, 0x21, PT ;  /* 0x000000212300780c */ /* 0x000fe40003f46270 */
[----:B------:R-:W-:Y:S01]  /*c9c0*/  MOV R13, R0 ;  /* 0x00000000000d7202 */ /* 0x000fe20000000f00 */
[----:B0-----:R-:W-:-:S10]  /*c9d0*/  IMAD.MOV.U32 R2, RZ, RZ, R14 ;  /* 0x000000ffff027224 */ /* 0x001fd400078e000e */
[----:B------:R-:W-:Y:S05]  /*c9e0*/  WARPSYNC.COLLECTIVE R15, `(.L_x_110) ;  /* 0x000000000f087348 */ /* 0x000fea0003c00000 */
[----:B------:R0:W1:Y:S02]  /*c9f0*/  SHFL.IDX P6, R14, R13, R12, R11 ;  /* 0x0000000c0d0e7389 */ /* 0x00006400000c000b */
[----:B01----:R-:W-:Y:S01]  /*ca00*/  ENDCOLLECTIVE ;  /* 0x000000000000791b */ /* 0x003fe20003800000 */
.L_x_110:
[----:B------:R-:W-:Y:S01]  /*ca10*/  @P2 LEA R6, R4, UR39, 0x1 ;  /* 0x0000002704062c11 */ /* 0x000fe2000f8e08ff */
[----:B------:R-:W-:Y:S02]  /*ca20*/  IMAD.MOV.U32 R13, RZ, RZ, R5 ;  /* 0x000000ffff0d7224 */ /* 0x000fe400078e0005 */
[----:B------:R-:W-:Y:S01]  /*ca30*/  IMAD.MOV.U32 R12, RZ, RZ, 0x3 ;  /* 0x00000003ff0c7424 */ /* 0x000fe200078e00ff */
[----:B------:R-:W-:-:S13]  /*ca40*/  @P2 LEA R7, P0, R20, R14, 0x1 ;  /* 0x0000000e14072211 */ /* 0x000fda00078008ff */
[----:B------:R-:W-:Y:S05]  /*ca50*/  WARPSYNC.COLLECTIVE R15, `(.L_x_111) ;  /* 0x000000000f087348 */ /* 0x000fea0003c00000 */
[----:B------:R0:W1:Y:S02]  /*ca60*/  SHFL.IDX P6, R14, R13, R12, R11 ;  /* 0x0000000c0d0e7389 */ /* 0x00006400000c000b */
[----:B01----:R-:W-:Y:S01]  /*ca70*/  ENDCOLLECTIVE ;  /* 0x000000000000791b */ /* 0x003fe20003800000 */
.L_x_111:
[----:B------:R-:W-:Y:S02]  /*ca80*/  @P2 IMAD.X R10, RZ, RZ, R2, P0 ;  /* 0x000000ffff0a2224 */ /* 0x000fe400000e0602 */
[----:B------:R-:W-:Y:S02]  /*ca90*/  @P2 IMAD.MOV.U32 R2, RZ, RZ, R7 ;  /* 0x000000ffff022224 */ /* 0x000fe400078e0007 */
[----:B------:R-:W-:-:S05]  /*caa0*/  @P2 IMAD.MOV.U32 R3, RZ, RZ, R10 ;  /* 0x000000ffff032224 */ /* 0x000fca00078e000a */
[----:B------:R-:W-:Y:S01]  /*cab0*/  @!PT LDS RZ, [RZ] ;  /* 0x00000000fffff984 */ /* 0x000fe20000000800 */
[----:B------:R-:W-:Y:S01]  /*cac0*/  @!PT LDS RZ, [RZ] ;  /* 0x00000000fffff984 */ /* 0x000fe20000000800 */
[----:B------:R-:W-:Y:S01]  /*cad0*/  @!PT LDS RZ, [RZ] ;  /* 0x00000000fffff984 */ /* 0x000fe20000000800 */
[----:B------:R0:W-:Y:S01]  /*cae0*/  @P2 LDGSTS.E.BYPASS.LTC128B.128 [R6+0x23400], desc[UR50][R2.64], !P1 ;  /* 0x2340000002062fae */ /* 0x0001e2000c901d72 */
[----:B------:R-:W-:Y:S01]  /*caf0*/  MOV R13, R0 ;  /* 0x00000000000d7202 */ /* 0x000fe20000000f00 */
[----:B------:R-:W-:-:S07]  /*cb00*/  IMAD.MOV.U32 R5, RZ, RZ, R14 ;  /* 0x000000ffff057224 */ /* 0x000fce00078e000e */
[----:B0-----:R-:W-:Y:S05]  /*cb10*/  WARPSYNC.COLLECTIVE R15, `(.L_x_112) ;  /* 0x000000000f087348 */ /* 0x001fea0003c00000 */
[----:B------:R1:W2:Y:S02]  /*cb20*/  SHFL.IDX P6, R14, R13, R12, R11 ;  /* 0x0000000c0d0e7389 */ /* 0x0002a400000c000b */
[----:B012---:R-:W-:Y:S01]  /*cb30*/  ENDCOLLECTIVE ;  /* 0x000000000000791b */ /* 0x007fe20003800000 */
.L_x_112:
[----:B------:R-:W-:Y:S05]  /*cb40*/  BRA `(.L_x_113) ;  /* 0xffffffd000587947 */ /* 0x000fea000383ffff */
.L_x_61:
[----:B------:R-:W-:Y:S01]  /*cb50*/  IMAD.MOV.U32 R13, RZ, RZ, R5 ;  /* 0x000000ffff0d7224 */ /* 0x000fe200078e0005 */
[----:B------:R-:W-:Y:S01]  /*cb60*/  LEA R0, R0, R37, 0x6 ;  /* 0x0000002500007211 */ /* 0x000fe200078e30ff */
[----:B------:R-:W-:Y:S02]  /*cb70*/  IMAD.MOV.U32 R12, RZ, RZ, RZ ;  /* 0x000000ffff0c7224 */ /* 0x000fe400078e00ff */
[----:B------:R-:W-:Y:S01]  /*cb80*/  IMAD.MOV.U32 R11, RZ, RZ, 0x181f ;  /* 0x0000181fff0b7424 */ /* 0x000fe200078e00ff */
[C---:B------:R-:W-:Y:S01]  /*cb90*/  ISETP.GE.AND P0, PT, R0.reuse, UR37, PT ;  /* 0x0000002500007c0c */ /* 0x040fe2000bf06270 */
[----:B------:R-:W-:Y:S02]  /*cba0*/  IMAD.MOV.U32 R15, RZ, RZ, -0x1 ;  /* 0xffffffffff0f7424 */ /* 0x000fe400078e00ff */
[----:B------:R-:W-:-:S10]  /*cbb0*/  VIADD R6, R0, 0x10 ;  /* 0x0000001000067836 */ /* 0x000fd40000000000 */
[----:B-1----:R-:W-:Y:S05]  /*cbc0*/  WARPSYNC.COLLECTIVE R15, `(.L_x_114) ;  /* 0x000000000f087348 */ /* 0x002fea0003c00000 */
[----:B------:R0:W2:Y:S02]  /*cbd0*/  SHFL.IDX P6, R14, R13, R12, R11 ;  /* 0x0000000c0d0e7389 */ /* 0x0000a400000c000b */
[----:B012---:R-:W-:Y:S01]  /*cbe0*/  ENDCOLLECTIVE ;  /* 0x000000000000791b */ /* 0x007fe20003800000 */
.L_x_114:
[----:B------:R-:W-:Y:S02]  /*cbf0*/  IMAD.MOV.U32 R13, RZ, RZ, R4 ;  /* 0x000000ffff0d7224 */ /* 0x000fe400078e0004 */
[----:B------:R-:W-:-:S07]  /*cc00*/  IMAD.MOV.U32 R2, RZ, RZ, R14 ;  /* 0x000000ffff027224 */ /* 0x000fce00078e000e */
[----:B------:R-:W-:Y:S05]  /*cc10*/  WARPSYNC.COLLECTIVE R15, `(.L_x_115) ;  /* 0x000000000f087348 */ /* 0x000fea0003c00000 */
[----:B------:R0:W1:Y:S02]  /*cc20*/  SHFL.IDX P6, R14, R13, R12, R11 ;  /* 0x0000000c0d0e7389 */ /* 0x00006400000c000b */
[----:B01----:R-:W-:Y:S01]  /*cc30*/  ENDCOLLECTIVE ;  /* 0x000000000000791b */ /* 0x003fe20003800000 */
.L_x_115:
[----:B------:R-:W-:Y:S02]  /*cc40*/  IMAD.MOV.U32 R13, RZ, RZ, R5 ;  /* 0x000000ffff0d7224 */ /* 0x000fe400078e0005 */
[----:B------:R-:W-:Y:S01]  /*cc50*/  IMAD.MOV.U32 R12, RZ, RZ, 0x1 ;  /* 0x00000001ff0c7424 */ /* 0x000fe200078e00ff */
[----:B------:R-:W-:-:S05]  /*cc60*/  @!P0 LEA R14, P1, R9, R14, 0x1 ;  /* 0x0000000e090e8211 */ /* 0x000fca00078208ff */
[----:B------:R-:W-:Y:S02]  /*cc70*/  @!P0 IMAD.X R3, RZ, RZ, R2, P1 ;  /* 0x000000ffff038224 */ /* 0x000fe400008e0602 */
[----:B------:R-:W-:-:S07]  /*cc80*/  @!P0 IMAD.MOV.U32 R2, RZ, RZ, R14 ;  /* 0x000000ffff028224 */ /* 0x000fce00078e000e */
[----:B------:R-:W-:Y:S05]  /*cc90*/  WARPSYNC.COLLECTIVE R15, `(.L_x_116) ;  /* 0x000000000f087348 */ /* 0x000fea0003c00000 */
[----:B------:R0:W1:Y:S02]  /*cca0*/  SHFL.IDX P6, R14, R13, R12, R11 ;  /* 0x0000000c0d0e7389 */ /* 0x00006400000c000b */
[----:B01----:R-:W-:Y:S01]  /*ccb0*/  ENDCOLLECTIVE ;  /* 0x000000000000791b */ /* 0x003fe20003800000 */
.L_x_116:
[----:B------:R-:W-:Y:S01]  /*ccc0*/  @!PT LDS RZ, [RZ] ;  /* 0x00000000fffff984 */ /* 0x000fe20000000800 */
[----:B------:R-:W-:Y:S01]  /*ccd0*/  @!PT LDS RZ, [RZ] ;  /* 0x00000000fffff984 */ /* 0x000fe20000000800 */
[----:B------:R-:W-:Y:S01]  /*cce0*/  @!PT LDS RZ, [RZ] ;  /* 0x00000000fffff984 */ /* 0x000fe20000000800 */
[----:B------:R0:W-:Y:S01]  /*ccf0*/  @!P0 LDGSTS.E.BYPASS.LTC128B.128 [R8+0x20400], desc[UR50][R2.64], !P5 ;  /* 0x2040000002088fae */ /* 0x0001e2000e901d72 */
[----:B------:R-:W-:Y:S02]  /*cd00*/  ISETP.GE.AND P0, PT, R6, UR37, PT ;  /* 0x0000002506007c0c */ /* 0x000fe4000bf06270 */
[----:B------:R-:W-:Y:S01]  /*cd10*/  MOV R13, R4 ;  /* 0x00000004000d7202 */ /* 0x000fe20000000f00 */
[----:B------:R-:W-:-:S10]  /*cd20*/  IMAD.MOV.U32 R6, RZ, RZ, R14 ;  /* 0x000000ffff067224 */ /* 0x000fd400078e000e */
[----:B0-----:R-:W-:Y:S05]  /*cd30*/  WARPSYNC.COLLECTIVE R15, `(.L_x_117) ;  /* 0x000000000f087348 */ /* 0x001fea0003c00000 */
[----:B------:R1:W2:Y:S02]  /*cd40*/  SHFL.IDX P6, R14, R13, R12, R11 ;  /* 0x0000000c0d0e7389 */ /* 0x0002a400000c000b */
[----:B012---:R-:W-:Y:S01]  /*cd50*/  ENDCOLLECTIVE ;  /* 0x000000000000791b */ /* 0x007fe20003800000 */
.L_x_117:
[----:B------:R-:W-:Y:S02]  /*cd60*/  IMAD.MOV.U32 R13, RZ, RZ, R5 ;  /* 0x000000ffff0d7224 */ /* 0x000fe400078e0005 */
[----:B------:R-:W-:Y:S01]  /*cd70*/  IMAD.MOV.U32 R12, RZ, RZ, 0x2 ;  /* 0x00000002ff0c7424 */ /* 0x000fe200078e00ff */
[----:B------:R-:W-:-:S13]  /*cd80*/  @!P0 LEA R2, P1, R9, R14, 0x1 ;  /* 0x0000000e09028211 */ /* 0x000fda00078208ff */
[----:B------:R-:W-:Y:S05]  /*cd90*/  WARPSYNC.COLLECTIVE R15, `(.L_x_118) ;  /* 0x000000000f087348 */ /* 0x000fea0003c00000 */
[----:B------:R0:W1:Y:S02]  /*cda0*/  SHFL.IDX P6, R14, R13, R12, R11 ;  /* 0x0000000c0d0e7389 */ /* 0x00006400000c000b */
[----:B01----:R-:W-:Y:S01]  /*cdb0*/  ENDCOLLECTIVE ;  /* 0x000000000000791b */ /* 0x003fe20003800000 */
.L_x_118:
[----:B------:R-:W-:Y:S02]  /*cdc0*/  @!P0 IMAD.X R3, RZ, RZ, R6, P1 ;  /* 0x000000ffff038224 */ /* 0x000fe400008e0606 */
[----:B------:R-:W-:-:S03]  /*cdd0*/  VIADD R6, R0, 0x20 ;  /* 0x0000002000067836 */ /* 0x000fc60000000000 */
[----:B------:R-:W-:Y:S01]  /*cde0*/  @!PT LDS RZ, [RZ] ;  /* 0x00000000fffff984 */ /* 0x000fe20000000800 */
[----:B------:R-:W-:Y:S01]  /*cdf0*/  @!PT LDS RZ, [RZ] ;  /* 0x00000000fffff984 */ /* 0x000fe20000000800 */
[----:B------:R-:W-:Y:S01]  /*ce00*/  @!PT LDS RZ, [RZ] ;  /* 0x00000000fffff984 */ /* 0x000fe20000000800 */
[----:B------:R0:W-:Y:S02]  /*ce10*/  @!P0 LDGSTS.E.BYPASS.LTC128B.128 [R8+0x20c00], desc[UR50][R2.64], !P5 ;  /* 0x20c0000002088fae */ /* 0x0001e4000e901d72 */
[----:B------:R-:W-:Y:S01]  /*ce20*/  ISETP.GE.AND P0, PT, R6, UR37, PT ;  /* 0x0000002506007c0c */ /* 0x000fe2000bf06270 */
[----:B------:R-:W-:Y:S02]  /*ce30*/  IMAD.MOV.U32 R13, RZ, RZ, R4 ;  /* 0x000000ffff0d7224 */ /* 0x000fe400078e0004 */
[----:B------:R-:W-:-:S10]  /*ce40*/  IMAD.MOV.U32 R6, RZ, RZ, R14 ;  /* 0x000000ffff067224 */ /* 0x000fd400078e000e */
[----:B0-----:R-:W-:Y:S05]  /*ce50*/  WARPSYNC.COLLECTIVE R15, `(.L_x_119) ;  /* 0x000000000f087348 */ /* 0x001fea0003c00000 */
[----:B------:R1:W2:Y:S02]  /*ce60*/  SHFL.IDX P6, R14, R13, R12, R11 ;  /* 0x0000000c0d0e7389 */ /* 0x0002a400000c000b */
[----:B012---:R-:W-:Y:S01]  /*ce70*/  ENDCOLLECTIVE ;  /* 0x000000000000791b */ /* 0x007fe20003800000 */
.L_x_119:
[----:B------:R-:W-:Y:S02]  /*ce80*/  IMAD.MOV.U32 R13, RZ, RZ, R5 ;  /* 0x000000ffff0d7224 */ /* 0x000fe400078e0005 */
[----:B------:R-:W-:Y:S01]  /*ce90*/  IMAD.MOV.U32 R12, RZ, RZ, 0x3 ;  /* 0x00000003ff0c7424 */ /* 0x000fe200078e00ff */
[----:B------:R-:W-:-:S13]  /*cea0*/  @!P0 LEA R2, P1, R9, R14, 0x1 ;  /* 0x0000000e09028211 */ /* 0x000fda00078208ff */
[----:B------:R-:W-:Y:S05]  /*ceb0*/  WARPSYNC.COLLECTIVE R15, `(.L_x_120) ;  /* 0x000000000f087348 */ /* 0x000fea0003c00000 */
[----:B------:R0:W1:Y:S02]  /*cec0*/  SHFL.IDX P6, R14, R13, R12, R11 ;  /* 0x0000000c0d0e7389 */ /* 0x00006400000c000b */
[----:B01----:R-:W-:Y:S01]  /*ced0*/  ENDCOLLECTIVE ;  /* 0x000000000000791b */ /* 0x003fe20003800000 */
.L_x_120:
[----:B------:R-:W-:-:S05]  /*cee0*/  @!P0 IADD3.X R3, RZ, R6, RZ, P1, !PT ;  /* 0x00000006ff038210 */ /* 0x000fca0000ffe4ff */
[----:B------:R-:W-:Y:S01]  /*cef0*/  @!PT LDS RZ, [RZ] ;  /* 0x00000000fffff984 */ /* 0x000fe20000000800 */
[----:B------:R-:W-:Y:S01]  /*cf00*/  @!PT LDS RZ, [RZ] ;  /* 0x00000000fffff984 */ /* 0x000fe20000000800 */
[----:B------:R-:W-:Y:S01]  /*cf10*/  @!PT LDS RZ, [RZ] ;  /* 0x00000000fffff984 */ /* 0x000fe20000000800 */
[----:B------:R0:W-:Y:S01]  /*cf20*/  @!P0 LDGSTS.E.BYPASS.LTC128B.128 [R8+0x21400], desc[UR50][R2.64], !P5 ;  /* 0x2140000002088fae */ /* 0x0001e2000e901d72 */
[----:B------:R-:W-:Y:S02]  /*cf30*/  IMAD.MOV.U32 R13, RZ, RZ, R4 ;  /* 0x000000ffff0d7224 */ /* 0x000fe400078e0004 */
[----:B------:R-:W-:-:S07]  /*cf40*/  IMAD.MOV.U32 R5, RZ, RZ, R14 ;  /* 0x000000ffff057224 */ /* 0x000fce00078e000e */
[----:B0-----:R-:W-:Y:S05]  /*cf50*/  WARPSYNC.COLLECTIVE R15, `(.L_x_121) ;  /* 0x000000000f087348 */ /* 0x001fea0003c00000 */
[----:B------:R1:W2:Y:S02]  /*cf60*/  SHFL.IDX P6, R14, R13, R12, R11 ;  /* 0x0000000c0d0e7389 */ /* 0x0002a400000c000b */
[----:B012---:R-:W-:Y:S01]  /*cf70*/  ENDCOLLECTIVE ;  /* 0x000000000000791b */ /* 0x007fe20003800000 */
.L_x_121:
[----:B------:R-:W-:Y:S05]  /*cf80*/  BRA `(.L_x_122) ;  /* 0xffffffd400147947 */ /* 0x000fea000383ffff */
.L_x_63:
[----:B0-----:R-:W-:-:S04]  /*cf90*/  IMAD.U32 R3, RZ, RZ, UR39 ;  /* 0x00000027ff037e24 */ /* 0x001fc8000f8e00ff */
[----:B------:R0:W2:Y:S03]  /*cfa0*/  SYNCS.PHASECHK.TRANS64.TRYWAIT P0, [R3+URZ+0x28c20], R0 ;  /* 0x028c2000030075a7 */ /* 0x0000a6000800017f */
[----:B--2---:R-:W-:Y:S05]  /*cfb0*/  @!P0 NANOSLEEP.SYNCS 0x989680 ;  /* 0x009896800000895d */ /* 0x004fea0003900000 */
[----:B------:R-:W2:Y:S02]  /*cfc0*/  @!P0 SYNCS.PHASECHK.TRANS64 P0, [R3+URZ+0x28c20], R0 ;  /* 0x028c2000030085a7 */ /* 0x000ea4000800007f */
[----:B--2---:R-:W-:Y:S05]  /*cfd0*/  @!P0 BRA `(.L_x_63) ;  /* 0xfffffffc00ec8947 */ /* 0x004fea000383ffff */
[----:B------:R-:W-:Y:S05]  /*cfe0*/  BRA `(.L_x_123) ;  /* 0xffffffd400487947 */ /* 0x000fea000383ffff */
.L_x_66:
[----:B0-----:R0:W2:Y:S02]  /*cff0*/  SYNCS.PHASECHK.TRANS64.TRYWAIT P0, [R19+URZ+0x28c60], R0 ;  /* 0x028c6000130075a7 */ /* 0x0010a4000800017f */
[----:B--2---:R-:W-:Y:S05]  /*d000*/  @!P0 NANOSLEEP.SYNCS 0x989680 ;  /* 0x009896800000895d */ /* 0x004fea0003900000 */
[----:B------:R-:W2:Y:S02]  /*d010*/  @!P0 SYNCS.PHASECHK.TRANS64 P0, [R19+URZ+0x28c60], R0 ;  /* 0x028c6000130085a7 */ /* 0x000ea4000800007f */
[----:B--2---:R-:W-:Y:S05]  /*d020*/  @!P0 BRA `(.L_x_66) ;  /* 0xfffffffc00f08947 */ /* 0x004fea000383ffff */
[----:B------:R-:W-:Y:S05]  /*d030*/  BRA `(.L_x_124) ;  /* 0xffffffd400587947 */ /* 0x000fea000383ffff */
.L_x_67:
[----:B------:R-:W-:Y:S01]  /*d040*/  BSSY B0, `(.L_x_125) ;  /* 0x0000008000007945 */ /* 0x000fe20003800000 */
[----:B------:R-:W-:Y:S01]  /*d050*/  IMAD.MOV.U32 R13, RZ, RZ, R10 ;  /* 0x000000ffff0d7224 */ /* 0x000fe200078e000a */
[----:B------:R-:W-:Y:S01]  /*d060*/  MOV R12, RZ ;  /* 0x000000ff000c7202 */ /* 0x000fe20000000f00 */
[----:B------:R-:W-:Y:S02]  /*d070*/  IMAD.MOV.U32 R11, RZ, RZ, 0x181f ;  /* 0x0000181fff0b7424 */ /* 0x000fe400078e00ff */
[----:B------:R-:W-:-:S07]  /*d080*/  IMAD.MOV.U32 R15, RZ, RZ, -0x1 ;  /* 0xffffffffff0f7424 */ /* 0x000fce00078e00ff */
[----:B01----:R-:W-:Y:S05]  /*d090*/  WARPSYNC.COLLECTIVE R15, `(.L_x_126) ;  /* 0x000000000f087348 */ /* 0x003fea0003c00000 */
[----:B------:R2:W3:Y:S02]  /*d0a0*/  SHFL.IDX P6, R14, R13, R12, R11 ;  /* 0x0000000c0d0e7389 */ /* 0x0004e400000c000b */
[----:B0123--:R-:W-:Y:S01]  /*d0b0*/  ENDCOLLECTIVE ;  /* 0x000000000000791b */ /* 0x00ffe20003800000 */
.L_x_126:
[----:B------:R-:W-:Y:S05]  /*d0c0*/  BSYNC B0 ;  /* 0x0000000000007941 */ /* 0x000fea0003800000 */
.L_x_125:
[----:B------:R-:W0:Y:S01]  /*d0d0*/  S2R R0, SR_TID.X ;  /* 0x0000000000007919 */ /* 0x000e220000002100 */
[----:B------:R-:W-:Y:S01]  /*d0e0*/  IMAD.MOV.U32 R13, RZ, RZ, R8 ;  /* 0x000000ffff0d7224 */ /* 0x000fe200078e0008 */
[----:B------:R-:W-:Y:S01]  /*d0f0*/  MOV R15, 0xffffffff ;  /* 0xffffffff000f7802 */ /* 0x000fe20000000f00 */
[----:B------:R-:W-:Y:S01]  /*d100*/  IMAD.MOV.U32 R12, RZ, RZ, RZ ;  /* 0x000000ffff0c7224 */ /* 0x000fe200078e00ff */
[----:B------:R-:W-:Y:S01]  /*d110*/  LOP3.LUT P5, RZ, R16, 0x20000000, RZ, 0xc0, !PT ;  /* 0x2000000010ff7812 */ /* 0x000fe200078ac0ff */
[----:B------:R-:W-:Y:S01]  /*d120*/  IMAD.MOV.U32 R11, RZ, RZ, 0x181f ;  /* 0x0000181fff0b7424 */ /* 0x000fe200078e00ff */
[----:B------:R-:W-:Y:S01]  /*d130*/  LEA R9, R9, UR39, 0x1 ;  /* 0x0000002709097c11 */ /* 0x000fe2000f8e08ff */
[----:B------:R-:W-:Y:S01]  /*d140*/  IMAD.MOV.U32 R3, RZ, RZ, R14 ;  /* 0x000000ffff037224 */ /* 0x000fe200078e000e */
[----:B------:R-:W-:-:S09]  /*d150*/  P2R R4, PR, RZ, 0x20 ;  /* 0x00000020ff047803 */ /* 0x000fd20000000000 */
[----:B0-----:R-:W-:Y:S05]  /*d160*/  WARPSYNC.COLLECTIVE R15, `(.L_x_127) ;  /* 0x000000000f087348 */ /* 0x001fea0003c00000 */
[----:B------:R1:W2:Y:S02]  /*d170*/  SHFL.IDX P6, R14, R13, R12, R11 ;  /* 0x0000000c0d0e7389 */ /* 0x0002a400000c000b */
[----:B012---:R-:W-:Y:S01]  /*d180*/  ENDCOLLECTIVE ;  /* 0x000000000000791b */ /* 0x007fe20003800000 */
.L_x_127:
[----:B------:R-:W-:Y:S02]  /*d190*/  LOP3.LUT P5, RZ, R30, 0x40, RZ, 0xc0, !PT ;  /* 0x000000401eff7812 */ /* 0x000fe400078ac0ff */
[C---:B------:R-:W-:Y:S02]  /*d1a0*/  LOP3.LUT P4, RZ, R16.reuse, 0x4000000, RZ, 0xc0, !PT ;  /* 0x0400000010ff7812 */ /* 0x040fe4000788c0ff */
[C---:B------:R-:W-:Y:S02]  /*d1b0*/  LOP3.LUT P3, RZ, R16.reuse, 0x800000, RZ, 0xc0, !PT ;  /* 0x0080000010ff7812 */ /* 0x040fe4000786c0ff */
[C---:B------:R-:W-:Y:S02]  /*d1c0*/  LOP3.LUT P2, RZ, R16.reuse, 0x400000, RZ, 0xc0, !PT ;  /* 0x0040000010ff7812 */ /* 0x040fe4000784c0ff */
[----:B------:R-:W-:Y:S01]  /*d1d0*/  LOP3.LUT P1, RZ, R16, 0x200000, RZ, 0xc0, !PT ;  /* 0x0020000010ff7812 */ /* 0x000fe2000782c0ff */
[----:B------:R-:W-:Y:S02]  /*d1e0*/  IMAD.MOV.U32 R13, RZ, RZ, R10 ;  /* 0x000000ffff0d7224 */ /* 0x000fe400078e000a */
[----:B------:R-:W-:-:S02]  /*d1f0*/  IMAD.MOV.U32 R12, RZ, RZ, 0x1 ;  /* 0x00000001ff0c7424 */ /* 0x000fc400078e00ff */
[----:B------:R-:W-:Y:S02]  /*d200*/  IMAD.SHL.U32 R0, R0, 0x8, RZ ;  /* 0x0000000800007824 */ /* 0x000fe400078e00ff */
[----:B------:R-:W-:Y:S01]  /*d210*/  IMAD.MOV.U32 R2, RZ, RZ, R14 ;  /* 0x000000ffff027224 */ /* 0x000fe200078e000e */
[----:B------:R-:W-:Y:S02]  /*d220*/  LOP3.LUT P6, RZ, R30, 0x1, RZ, 0xc0, !PT ;  /* 0x000000011eff7812 */ /* 0x000fe400078cc0ff */
[----:B------:R-:W-:-:S05]  /*d230*/  LOP3.LUT R0, R0, 0x38, RZ, 0xc0, !PT ;  /* 0x0000003800007812 */ /* 0x000fca00078ec0ff */
[----:B------:R-:W-:-:S05]  /*d240*/  IMAD.SHL.U32 R0, R0, 0x2, RZ ;  /* 0x0000000200007824 */ /* 0x000fca00078e00ff */
[----:B------:R-:W-:-:S05]  /*d250*/  IADD3 R2, P0, R2, R0, RZ ;  /* 0x0000000002027210 */ /* 0x000fca0007f1e0ff */
[----:B------:R-:W-:Y:S01]  /*d260*/  IMAD.X R3, RZ, RZ, R3, P0 ;  /* 0x000000ffff037224 */ /* 0x000fe200000e0603 */
[----:B------:R-:W-:-:S04]  /*d270*/  LOP3.LUT P0, RZ, R30, 0x8, RZ, 0xc0, !PT ;  /* 0x000000081eff7812 */ /* 0x000fc8000780c0ff */
[----:B------:R-:W-:Y:S01]  /*d280*/  @!PT LDS RZ, [RZ] ;  /* 0x00000000fffff984 */ /* 0x000fe20000000800 */
[----:B------:R-:W-:Y:S01]  /*d290*/  @!PT LDS RZ, [RZ] ;  /* 0x00000000fffff984 */ /* 0x000fe20000000800 */
[----:B------:R-:W-:Y:S01]  /*d2a0*/  @!PT LDS RZ, [RZ] ;  /* 0x00000000fffff984 */ /* 0x000fe20000000800 */
[----:B------:R0:W-:Y:S01]  /*d2b0*/  LDGSTS.E.BYPASS.LTC128B.128 [R9+0x400], desc[UR50][R2.64], !P5 ;  /* 0x0040000002097fae */ /* 0x0001e2000e901d72 */
[----:B------:R-:W-:-:S08]  /*d2c0*/  ISETP.NE.AND P5, PT, R4, RZ, PT ;  /* 0x000000ff0400720c */ /* 0x000fd00003fa5270 */
[----:B------:R0:W-:Y:S04]  /*d2d0*/  LDGSTS.E.BYPASS.LTC128B.128 [R9+0x2400], desc[UR50][R2.64+0x80], !P0 ;  /* 0x0240008002097fae */ /* 0x0001e8000c101d72 */
[----:B------:R0:W-:Y:S02]  /*d2e0*/  LDGSTS.E.BYPASS.LTC128B.128 [R9+0x4400], desc[UR50][R2.64+0x100], !P6 ;  /* 0x0440010002097fae */ /* 0x0001e4000f101d72 */
[----:B0-----:R-:W-:Y:S05]  /*d2f0*/  WARPSYNC.COLLECTIVE R15, `(.L_x_128) ;  /* 0x000000000f087348 */ /* 0x001fea0003c00000 */
[----:B------:R1:W2:Y:S02]  /*d300*/  SHFL.IDX P6, R14, R13, R12, R11 ;  /* 0x0000000c0d0e7389 */ /* 0x0002a400000c000b */
[----:B012---:R-:W-:Y:S01]  /*d310*/  ENDCOLLECTIVE ;  /* 0x000000000000791b */ /* 0x007fe20003800000 */
.L_x_128:
[----:B------:R-:W-:Y:S01]  /*d320*/  @!PT LDS RZ, [RZ] ;  /* 0x00000000fffff984 */ /* 0x000fe20000000800 */
[----:B------:R-:W-:Y:S01]  /*d330*/  @!PT LDS RZ, [RZ] ;  /* 0x00000000fffff984 */ /* 0x000fe20000000800 */
[----:B------:R-:W-:Y:S01]  /*d340*/  @!PT LDS RZ, [RZ] ;  /* 0x00000000fffff984 */ /* 0x000fe20000000800 */
[----:B------:R-:W-:Y:S01]  /*d350*/  LDGSTS.E.BYPASS.LTC128B.128 [R9+0x6400], desc[UR50][R2.64+0x180], !P5 ;  /* 0x0640018002097fae */ /* 0x000fe2000e901d72 */
[----:B------:R-:W-:-:S03]  /*d360*/  LOP3.LUT P5, RZ, R16, 0x10000000, RZ, 0xc0, !PT ;  /* 0x1000000010ff7812 */ /* 0x000fc600078ac0ff */
[----:B------:R-:W-:Y:S01]  /*d370*/  LDGSTS.E.BYPASS.LTC128B.128 [R9+0x8400], desc[UR50][R2.64+0x200], !P4 ;  /* 0x0840020002097fae */ /* 0x000fe2000e101d72 */
[----:B------:R-:W-:Y:S02]  /*d380*/  P2R R4, PR, RZ, 0x20 ;  /* 0x00000020ff047803 */ /* 0x000fe40000000000 */
[----:B------:R-:W-:Y:S01]  /*d390*/  LOP3.LUT P5, RZ, R30, 0x20, RZ, 0xc0, !PT ;  /* 0x000000201eff7812 */ /* 0x000fe200078ac0ff */
[----:B------:R-:W-:Y:S01]  /*d3a0*/  LDGSTS.E.BYPASS.LTC128B.128 [R9+0xa400], desc[UR50][R2.64+0x280], !P3 ;  /* 0x0a40028002097fae */ /* 0x000fe2000d901d72 */
[C---:B------:R-:W-:Y:S01]  /*d3b0*/  LOP3.LUT P4, RZ, R16.reuse, 0x2000000, RZ, 0xc0, !PT ;  /* 0x0200000010ff7812 */ /* 0x040fe2000788c0ff */
[----:B------:R-:W-:Y:S01]  /*d3c0*/  IMAD.MOV.U32 R13, RZ, RZ, R8 ;  /* 0x000000ffff0d7224 */ /* 0x000fe200078e0008 */
[C---:B------:R-:W-:Y:S01]  /*d3d0*/  LOP3.LUT P3, RZ, R16.reuse, 0x100000, RZ, 0xc0, !PT ;  /* 0x0010000010ff7812 */ /* 0x040fe2000786c0ff */
[----:B------:R-:W-:Y:S01]  /*d3e0*/  LDGSTS.E.BYPASS.LTC128B.128 [R9+0xc400], desc[UR50][R2.64+0x300], !P2 ;  /* 0x0c40030002097fae */ /* 0x000fe2000d101d72 */
[----:B------:R-:W-:-:S03]  /*d3f0*/  LOP3.LUT P2, RZ, R16, 0x80000, RZ, 0xc0, !PT ;  /* 0x0008000010ff7812 */ /* 0x000fc6000784c0ff */
[----:B------:R0:W-:Y:S01]  /*d400*/  LDGSTS.E.BYPASS.LTC128B.128 [R9+0xe400], desc[UR50][R2.64+0x380], !P1 ;  /* 0x0e40038002097fae */ /* 0x0001e2000c901d72 */
[----:B------:R-:W-:Y:S02]  /*d410*/  LOP3.LUT P1, RZ, R16, 0x40000, RZ, 0xc0, !PT ;  /* 0x0004000010ff7812 */ /* 0x000fe4000782c0ff */
[----:B0-----:R-:W-:-:S11]  /*d420*/  MOV R3, R14 ;  /* 0x0000000e00037202 */ /* 0x001fd60000000f00 */
[----:B------:R-:W-:Y:S05]  /*d430*/  WARPSYNC.COLLECTIVE R15, `(.L_x_129) ;  /* 0x000000000f087348 */ /* 0x000fea0003c00000 */
[----:B------:R0:W1:Y:S02]  /*d440*/  SHFL.IDX P6, R14, R13, R12, R11 ;  /* 0x0000000c0d0e7389 */ /* 0x00006400000c000b */
[----:B01----:R-:W-:Y:S01]  /*d450*/  ENDCOLLECTIVE ;  /* 0x000000000000791b */ /* 0x003fe20003800000 */
.L_x_129:
[----:B------:R-:W-:Y:S02]  /*d460*/  IMAD.MOV.U32 R13, RZ, RZ, R10 ;  /* 0x000000ffff0d7224 */ /* 0x000fe400078e000a */
[----:B------:R-:W-:Y:S02]  /*d470*/  IMAD.MOV.U32 R12, RZ, RZ, 0x2 ;  /* 0x00000002ff0c7424 */ /* 0x000fe400078e00ff */
[----:B------:R-:W-:Y:S01]  /*d480*/  IMAD.MOV.U32 R2, RZ, RZ, R14 ;  /* 0x000000ffff027224 */ /* 0x000fe200078e000e */
[----:B------:R-:W-:-:S04]  /*d490*/  LOP3.LUT P6, RZ, R16, 0x80000000, RZ, 0xc0, !PT ;  /* 0x8000000010ff7812 */ /* 0x000fc800078cc0ff */
        /* <DEDUP_REMOVED lines=13> */
.L_x_130:
        /* <DEDUP_REMOVED lines=9> */
[C---:B------:R-:W-:Y:S02]  /*d600*/  LOP3.LUT P4, RZ, R16.reuse, 0x1000000, RZ, 0xc0, !PT ;  /* 0x0100000010ff7812 */ /* 0x040fe4000788c0ff */
[----:B------:R-:W-:Y:S01]  /*d610*/  MOV R13, R8 ;  /* 0x00000008000d7202 */ /* 0x000fe20000000f00 */
[----:B------:R-:W-:Y:S01]  /*d620*/  LDGSTS.E.BYPASS.LTC128B.128 [R9+0xcc00], desc[UR50][R2.64+0x300], !P2 ;  /* 0x0cc0030002097fae */ /* 0x000fe2000d101d72 */
[C---:B------:R-:W-:Y:S02]  /*d630*/  LOP3.LUT P3, RZ, R16.reuse, 0x20000, RZ, 0xc0, !PT ;  /* 0x0002000010ff7812 */ /* 0x040fe4000786c0ff */
[C---:B------:R-:W-:Y:S01]  /*d640*/  LOP3.LUT P2, RZ, R16.reuse, 0x10000, RZ, 0xc0, !PT ;  /* 0x0001000010ff7812 */ /* 0x040fe2000784c0ff */
[----:B------:R0:W-:Y:S01]  /*d650*/  LDGSTS.E.BYPASS.LTC128B.128 [R9+0xec00], desc[UR50][R2.64+0x380], !P1 ;  /* 0x0ec0038002097fae */ /* 0x0001e2000c901d72 */
[----:B------:R-:W-:Y:S01]  /*d660*/  LOP3.LUT P1, RZ, R16, 0x8000, RZ, 0xc0, !PT ;  /* 0x0000800010ff7812 */ /* 0x000fe2000782c0ff */
[----:B0-----:R-:W-:-:S12]  /*d670*/  IMAD.MOV.U32 R3, RZ, RZ, R14 ;  /* 0x000000ffff037224 */ /* 0x001fd800078e000e */
[----:B------:R-:W-:Y:S05]  /*d680*/  WARPSYNC.COLLECTIVE R15, `(.L_x_131) ;  /* 0x000000000f087348 */ /* 0x000fea0003c00000 */
[----:B------:R0:W1:Y:S02]  /*d690*/  SHFL.IDX P6, R14, R13, R12, R11 ;  /* 0x0000000c0d0e7389 */ /* 0x00006400000c000b */
[----:B01----:R-:W-:Y:S01]  /*d6a0*/  ENDCOLLECTIVE ;  /* 0x000000000000791b */ /* 0x003fe20003800000 */
.L_x_131:
        /* <DEDUP_REMOVED lines=17> */
.L_x_132:
[----:B------:R-:W-:Y:S01]  /*d7c0*/  @!PT LDS RZ, [RZ] ;  /* 0x00000000fffff984 */ /* 0x000fe20000000800 */
[----:B------:R-:W-:Y:S01]  /*d7d0*/  @!PT LDS RZ, [RZ] ;  /* 0x00000000fffff984 */ /* 0x000fe20000000800 */
[----:B------:R-:W-:Y:S01]  /*d7e0*/  @!PT LDS RZ, [RZ] ;  /* 0x00000000fffff984 */ /* 0x000fe20000000800 */
[----:B------:R0:W-:Y:S04]  /*d7f0*/  LDGSTS.E.BYPASS.LTC128B.128 [R9+0x7400], desc[UR50][R2.64+0x180], !P5 ;  /* 0x0740018002097fae */ /* 0x0001e8000e901d72 */
[----:B------:R0:W-:Y:S04]  /*d800*/  LDGSTS.E.BYPASS.LTC128B.128 [R9+0x9400], desc[UR50][R2.64+0x200], !P4 ;  /* 0x0940020002097fae */ /* 0x0001e8000e101d72 */
[----:B------:R0:W-:Y:S01]  /*d810*/  LDGSTS.E.BYPASS.LTC128B.128 [R9+0xb400], desc[UR50][R2.64+0x280], !P3 ;  /* 0x0b40028002097fae */ /* 0x0001e2000d901d72 */
[----:B------:R-:W-:-:S03]  /*d820*/  IMAD.MOV.U32 R13, RZ, RZ, R8 ;  /* 0x000000ffff0d7224 */ /* 0x000fc600078e0008 */
[----:B------:R0:W-:Y:S04]  /*d830*/  LDGSTS.E.BYPASS.LTC128B.128 [R9+0xd400], desc[UR50][R2.64+0x300], !P2 ;  /* 0x0d40030002097fae */ /* 0x0001e8000d101d72 */
[----:B------:R0:W-:Y:S01]  /*d840*/  LDGSTS.E.BYPASS.LTC128B.128 [R9+0xf400], desc[UR50][R2.64+0x380], !P1 ;  /* 0x0f40038002097fae */ /* 0x0001e2000c901d72 */
[----:B------:R-:W-:-:S07]  /*d850*/  IMAD.MOV.U32 R10, RZ, RZ, R14 ;  /* 0x000000ffff0a7224 */ /* 0x000fce00078e000e */
[----:B0-----:R-:W-:Y:S05]  /*d860*/  WARPSYNC.COLLECTIVE R15, `(.L_x_133) ;  /* 0x000000000f087348 */ /* 0x001fea0003c00000 */
[----:B------:R1:W2:Y:S02]  /*d870*/  SHFL.IDX P6, R14, R13, R12, R11 ;  /* 0x0000000c0d0e7389 */ /* 0x0002a400000c000b */
[----:B012---:R-:W-:Y:S01]  /*d880*/  ENDCOLLECTIVE ;  /* 0x000000000000791b */ /* 0x007fe20003800000 */
.L_x_133:
[----:B------:R-:W-:Y:S05]  /*d890*/  BRA `(.L_x_134) ;  /* 0xffffffd400647947 */ /* 0x000fea000383ffff */
.L_x_73:
[----:B0-----:R0:W1:Y:S02]  /*d8a0*/  SYNCS.PHASECHK.TRANS64.TRYWAIT P0, [R9+URZ+0x28c40], R20 ;  /* 0x028c4014090075a7 */ /* 0x001064000800017f */
[----:B-1----:R-:W-:Y:S05]  /*d8b0*/  @!P0 NANOSLEEP.SYNCS 0x989680 ;  /* 0x009896800000895d */ /* 0x002fea0003900000 */
[----:B------:R-:W1:Y:S02]  /*d8c0*/  @!P0 SYNCS.PHASECHK.TRANS64 P0, [R9+URZ+0x28c40], R20 ;  /* 0x028c4014090085a7 */ /* 0x000e64000800007f */
[----:B-1----:R-:W-:Y:S05]  /*d8d0*/  @!P0 BRA `(.L_x_73) ;  /* 0xfffffffc00f08947 */ /* 0x002fea000383ffff */
[----:B------:R-:W-:Y:S05]  /*d8e0*/  BRA `(.L_x_135) ;  /* 0xffffffd800987947 */ /* 0x000fea000383ffff */
.L_x_74:
[----:B------:R-:W-:Y:S01]  /*d8f0*/  BSSY B1, `(.L_x_136) ;  /* 0x0000008000017945 */ /* 0x000fe20003800000 */
[----:B------:R-:W-:Y:S01]  /*d900*/  MOV R13, R28 ;  /* 0x0000001c000d7202 */ /* 0x000fe20000000f00 */
[----:B------:R-:W-:Y:S02]  /*d910*/  IMAD.MOV.U32 R12, RZ, RZ, RZ ;  /* 0x000000ffff0c7224 */ /* 0x000fe400078e00ff */
[----:B------:R-:W-:Y:S02]  /*d920*/  IMAD.MOV.U32 R11, RZ, RZ, 0x181f ;  /* 0x0000181fff0b7424 */ /* 0x000fe400078e00ff */
[----:B------:R-:W-:-:S07]  /*d930*/  IMAD.MOV.U32 R15, RZ, RZ, -0x1 ;  /* 0xffffffffff0f7424 */ /* 0x000fce00078e00ff */
[----:B0-----:R-:W-:Y:S05]  /*d940*/  WARPSYNC.COLLECTIVE R15, `(.L_x_137) ;  /* 0x000000000f087348 */ /* 0x001fea0003c00000 */
[----:B------:R1:W2:Y:S02]  /*d950*/  SHFL.IDX P6, R14, R13, R12, R11 ;  /* 0x0000000c0d0e7389 */ /* 0x0002a400000c000b */
[----:B012---:R-:W-:Y:S01]  /*d960*/  ENDCOLLECTIVE ;  /* 0x000000000000791b */ /* 0x007fe20003800000 */
.L_x_137:
[----:B------:R-:W-:Y:S05]  /*d970*/  BSYNC B1 ;  /* 0x0000000000017941 */ /* 0x000fea0003800000 */
.L_x_136:
[----:B------:R-:W-:Y:S01]  /*d980*/  IMAD.MOV.U32 R13, RZ, RZ, R21 ;  /* 0x000000ffff0d7224 */ /* 0x000fe200078e0015 */
[----:B------:R-:W-:Y:S01]  /*d990*/  MOV R11, 0x181f ;  /* 0x0000181f000b7802 */ /* 0x000fe20000000f00 */
[----:B------:R-:W-:Y:S01]  /*d9a0*/  IMAD.MOV.U32 R12, RZ, RZ, RZ ;  /* 0x000000ffff0c7224 */ /* 0x000fe200078e00ff */
[----:B------:R-:W-:Y:S01]  /*d9b0*/  LEA R26, R6, UR39, 0x1 ;  /* 0x00000027061a7c11 */ /* 0x000fe2000f8e08ff */
[----:B------:R-:W-:Y:S02]  /*d9c0*/  IMAD.MOV.U32 R15, RZ, RZ, -0x1 ;  /* 0xffffffffff0f7424 */ /* 0x000fe400078e00ff */
[----:B------:R-:W-:-:S07]  /*d9d0*/  IMAD.MOV.U32 R3, RZ, RZ, R14 ;  /* 0x000000ffff037224 */ /* 0x000fce00078e000e */
[----:B------:R-:W-:Y:S05]  /*d9e0*/  WARPSYNC.COLLECTIVE R15, `(.L_x_138) ;  /* 0x000000000f087348 */ /* 0x000fea0003c00000 */
[----:B------:R0:W1:Y:S02]  /*d9f0*/  SHFL.IDX P6, R14, R13, R12, R11 ;  /* 0x0000000c0d0e7389 */ /* 0x00006400000c000b */
[----:B01----:R-:W-:Y:S01]  /*da00*/  ENDCOLLECTIVE ;  /* 0x000000000000791b */ /* 0x003fe20003800000 */
.L_x_138:
[----:B------:R-:W-:Y:S02]  /*da10*/  IMAD.MOV.U32 R13, RZ, RZ, R28 ;  /* 0x000000ffff0d7224 */ /* 0x000fe400078e001c */
[----:B------:R-:W-:Y:S01]  /*da20*/  IMAD.MOV.U32 R12, RZ, RZ, 0x1 ;  /* 0x00000001ff0c7424 */ /* 0x000fe200078e00ff */
[----:B------:R-:W-:-:S13]  /*da30*/  IADD3 R2, P0, R14, R0, RZ ;  /* 0x000000000e027210 */ /* 0x000fda0007f1e0ff */
[----:B------:R-:W-:Y:S05]  /*da40*/  WARPSYNC.COLLECTIVE R15, `(.L_x_139) ;  /* 0x000000000f087348 */ /* 0x000fea0003c00000 */
[----:B------:R0:W1:Y:S02]  /*da50*/  SHFL.IDX P6, R14, R13, R12, R11 ;  /* 0x0000000c0d0e7389 */ /* 0x00006400000c000b */
[----:B01----:R-:W-:Y:S01]  /*da60*/  ENDCOLLECTIVE ;  /* 0x000000000000791b */ /* 0x003fe20003800000 */
.L_x_139:
[----:B------:R-:W-:-:S05]  /*da70*/  IMAD.X R3, RZ, RZ, R3, P0 ;  /* 0x000000ffff037224 */ /* 0x000fca00000e0603 */
[----:B------:R-:W-:Y:S01]  /*da80*/  @!PT LDS RZ, [RZ] ;  /* 0x00000000fffff984 */ /* 0x000fe20000000800 */
[----:B------:R-:W-:Y:S01]  /*da90*/  @!PT LDS RZ, [RZ] ;  /* 0x00000000fffff984 */ /* 0x000fe20000000800 */
[----:B------:R-:W-:Y:S01]  /*daa0*/  @!PT LDS RZ, [RZ] ;  /* 0x00000000fffff984 */ /* 0x000fe20000000800 */
[----:B------:R0:W-:Y:S01]  /*dab0*/  LDGSTS.E.BYPASS.LTC128B.128 [R26+0x22400], desc[UR50][R2.64], !P1 ;  /* 0x22400000021a7fae */ /* 0x0001e2000c901d72 */
[----:B------:R-:W-:Y:S02]  /*dac0*/  IMAD.MOV.U32 R13, RZ, RZ, R21 ;  /* 0x000000ffff0d7224 */ /* 0x000fe400078e0015 */
[----:B------:R-:W-:-:S07]  /*dad0*/  IMAD.MOV.U32 R34, RZ, RZ, R14 ;  /* 0x000000ffff227224 */ /* 0x000fce00078e000e */
[----:B0-----:R-:W-:Y:S05]  /*dae0*/  WARPSYNC.COLLECTIVE R15, `(.L_x_140) ;  /* 0x000000000f087348 */ /* 0x001fea0003c00000 */
[----:B------:R1:W2:Y:S02]  /*daf0*/  SHFL.IDX P6, R14, R13, R12, R11 ;  /* 0x0000000c0d0e7389 */ /* 0x0002a400000c000b */
[----:B012---:R-:W-:Y:S01]  /*db00*/  ENDCOLLECTIVE ;  /* 0x000000000000791b */ /* 0x007fe20003800000 */
.L_x_140:
[----:B------:R-:W-:Y:S02]  /*db10*/  IMAD.MOV.U32 R13, RZ, RZ, R28 ;  /* 0x000000ffff0d7224 */ /* 0x000fe400078e001c */
[----:B------:R-:W-:Y:S01]  /*db20*/  IMAD.MOV.U32 R12, RZ, RZ, 0x2 ;  /* 0x00000002ff0c7424 */ /* 0x000fe200078e00ff */
[----:B------:R-:W-:-:S07]  /*db30*/  MOV R10, R14 ;  /* 0x0000000e000a7202 */ /* 0x000fce0000000f00 */
[----:B------:R-:W-:Y:S05]  /*db40*/  WARPSYNC.COLLECTIVE R15, `(.L_x_141) ;  /* 0x000000000f087348 */ /* 0x000fea0003c00000 */
[----:B------:R0:W1:Y:S02]  /*db50*/  SHFL.IDX P6, R14, R13, R12, R11 ;  /* 0x0000000c0d0e7389 */ /* 0x00006400000c000b */
[----:B01----:R-:W-:Y:S01]  /*db60*/  ENDCOLLECTIVE ;  /* 0x000000000000791b */ /* 0x003fe20003800000 */
.L_x_141:
[----:B------:R-:W-:-:S05]  /*db70*/  IADD3 R2, P0, R10, R0, RZ ;  /* 0x000000000a027210 */ /* 0x000fca0007f1e0ff */
[----:B------:R-:W-:-:S05]  /*db80*/  IMAD.X R3, RZ, RZ, R34, P0 ;  /* 0x000000ffff037224 */ /* 0x000fca00000e0622 */
[----:B------:R-:W-:Y:S01]  /*db90*/  @!PT LDS RZ, [RZ] ;  /* 0x00000000fffff984 */ /* 0x000fe20000000800 */
[----:B------:R-:W-:Y:S01]  /*dba0*/  @!PT LDS RZ, [RZ] ;  /* 0x00000000fffff984 */ /* 0x000fe20000000800 */
[----:B------:R-:W-:Y:S01]  /*dbb0*/  @!PT LDS RZ, [RZ] ;  /* 0x00000000fffff984 */ /* 0x000fe20000000800 */
[----:B------:R0:W-:Y:S01]  /*dbc0*/  LDGSTS.E.BYPASS.LTC128B.128 [R26+0x22c00], desc[UR50][R2.64], !P1 ;  /* 0x22c00000021a7fae */ /* 0x0001e2000c901d72 */
[----:B------:R-:W-:Y:S02]  /*dbd0*/  IMAD.MOV.U32 R13, RZ, RZ, R21 ;  /* 0x000000ffff0d7224 */ /* 0x000fe400078e0015 */
[----:B0-----:R-:W-:-:S07]  /*dbe0*/  IMAD.MOV.U32 R3, RZ, RZ, R14 ;  /* 0x000000ffff037224 */ /* 0x001fce00078e000e */
[----:B------:R-:W-:Y:S05]  /*dbf0*/  WARPSYNC.COLLECTIVE R15, `(.L_x_142) ;  /* 0x000000000f087348 */ /* 0x000fea0003c00000 */
[----:B------:R0:W1:Y:S02]  /*dc00*/  SHFL.IDX P6, R14, R13, R12, R11 ;  /* 0x0000000c0d0e7389 */ /* 0x00006400000c000b */
[----:B01----:R-:W-:Y:S01]  /*dc10*/  ENDCOLLECTIVE ;  /* 0x000000000000791b */ /* 0x003fe20003800000 */
.L_x_142:
[----:B------:R-:W-:Y:S02]  /*dc20*/  IMAD.MOV.U32 R13, RZ, RZ, R28 ;  /* 0x000000ffff0d7224 */ /* 0x000fe400078e001c */
[----:B------:R-:W-:Y:S02]  /*dc30*/  IMAD.MOV.U32 R12, RZ, RZ, 0x3 ;  /* 0x00000003ff0c7424 */ /* 0x000fe400078e00ff */
[----:B------:R-:W-:-:S07]  /*dc40*/  IMAD.MOV.U32 R2, RZ, RZ, R14 ;  /* 0x000000ffff027224 */ /* 0x000fce00078e000e */
[----:B------:R-:W-:Y:S05]  /*dc50*/  WARPSYNC.COLLECTIVE R15, `(.L_x_143) ;  /* 0x000000000f087348 */ /* 0x000fea0003c00000 */
[----:B------:R0:W1:Y:S02]  /*dc60*/  SHFL.IDX P6, R14, R13, R12, R11 ;  /* 0x0000000c0d0e7389 */ /* 0x00006400000c000b */
[----:B01----:R-:W-:Y:S01]  /*dc70*/  ENDCOLLECTIVE ;  /* 0x000000000000791b */ /* 0x003fe20003800000 */
.L_x_143:
[----:B------:R-:W-:-:S04]  /*dc80*/  IADD3 R2, P0, R2, R0, RZ ;  /* 0x0000000002027210 */ /* 0x000fc80007f1e0ff */
[----:B------:R-:W-:-:S05]  /*dc90*/  IADD3.X R3, RZ, R3, RZ, P0, !PT ;  /* 0x00000003ff037210 */ /* 0x000fca00007fe4ff */
        /* <DEDUP_REMOVED lines=9> */
.L_x_144:
[----:B------:R-:W-:Y:S05]  /*dd30*/  BRA `(.L_x_145) ;  /* 0xffffffd8002c7947 */ /* 0x000fea000383ffff */
.L_x_79:
[----:B--2---:R2:W3:Y:S02]  /*dd40*/  SYNCS.PHASECHK.TRANS64.TRYWAIT P0, [R9+URZ+0x28c60], R20 ;  /* 0x028c6014090075a7 */ /* 0x0044e4000800017f */
[----:B---3--:R-:W-:Y:S05]  /*dd50*/  @!P0 NANOSLEEP.SYNCS 0x989680 ;  /* 0x009896800000895d */ /* 0x008fea0003900000 */
[----:B------:R-:W3:Y:S02]  /*dd60*/  @!P0 SYNCS.PHASECHK.TRANS64 P0, [R9+URZ+0x28c60], R20 ;  /* 0x028c6014090085a7 */ /* 0x000ee4000800007f */
[----:B---3--:R-:W-:Y:S05]  /*dd70*/  @!P0 BRA `(.L_x_79) ;  /* 0xfffffffc00f08947 */ /* 0x008fea000383ffff */
[----:B------:R-:W-:Y:S05]  /*dd80*/  BRA `(.L_x_146) ;  /* 0xffffffd8007c7947 */ /* 0x000fea000383ffff */
.L_x_80:
[----:B------:R-:W-:Y:S01]  /*dd90*/  BSSY B1, `(.L_x_147) ;  /* 0x0000008000017945 */ /* 0x000fe20003800000 */
[----:B------:R-:W-:Y:S01]  /*dda0*/  IMAD.MOV.U32 R13, RZ, RZ, R20 ;  /* 0x000000ffff0d7224 */ /* 0x000fe200078e0014 */
[----:B------:R-:W-:Y:S01]  /*ddb0*/  MOV R11, 0x181f ;  /* 0x0000181f000b7802 */ /* 0x000fe20000000f00 */
[----:B------:R-:W-:Y:S02]  /*ddc0*/  IMAD.MOV.U32 R12, RZ, RZ, RZ ;  /* 0x000000ffff0c7224 */ /* 0x000fe400078e00ff */
[----:B------:R-:W-:-:S07]  /*ddd0*/  IMAD.MOV.U32 R15, RZ, RZ, -0x1 ;  /* 0xffffffffff0f7424 */ /* 0x000fce00078e00ff */
[----:B-1----:R-:W-:Y:S05]  /*dde0*/  WARPSYNC.COLLECTIVE R15, `(.L_x_148) ;  /* 0x000000000f087348 */ /* 0x002fea0003c00000 */
[----:B------:R0:W2:Y:S02]  /*ddf0*/  SHFL.IDX P6, R14, R13, R12, R11 ;  /* 0x0000000c0d0e7389 */ /* 0x0000a400000c000b */
[----:B012---:R-:W-:Y:S01]  /*de00*/  ENDCOLLECTIVE ;  /* 0x000000000000791b */ /* 0x007fe20003800000 */
.L_x_148:
[----:B------:R-:W-:Y:S05]  /*de10*/  BSYNC B1 ;  /* 0x0000000000017941 */ /* 0x000fea0003800000 */
.L_x_147:
[----:B------:R-:W-:Y:S01]  /*de20*/  IMAD.MOV.U32 R13, RZ, RZ, R10 ;  /* 0x000000ffff0d7224 */ /* 0x000fe200078e000a */
[----:B------:R-:W-:Y:S01]  /*de30*/  LEA R19, R19, UR39, 0x1 ;  /* 0x0000002713137c11 */ /* 0x000fe2000f8e08ff */
[----:B------:R-:W-:Y:S01]  /*de40*/  IMAD.MOV.U32 R12, RZ, RZ, RZ ;  /* 0x000000ffff0c7224 */ /* 0x000fe200078e00ff */
[C---:B------:R-:W-:Y:S01]  /*de50*/  LOP3.LUT P2, RZ, R16.reuse, 0x20, RZ, 0xc0, !PT ;  /* 0x0000002010ff7812 */ /* 0x040fe2000784c0ff */
[----:B------:R-:W-:Y:S01]  /*de60*/  IMAD.MOV.U32 R11, RZ, RZ, 0x181f ;  /* 0x0000181fff0b7424 */ /* 0x000fe200078e00ff */
[----:B------:R-:W-:Y:S01]  /*de70*/  LOP3.LUT P1, RZ, R16, 0x10, RZ, 0xc0, !PT ;  /* 0x0000001010ff7812 */ /* 0x000fe2000782c0ff */
[----:B------:R-:W-:Y:S01]  /*de80*/  IMAD.MOV.U32 R15, RZ, RZ, -0x1 ;  /* 0xffffffffff0f7424 */ /* 0x000fe200078e00ff */
[----:B------:R-:W-:Y:S01]  /*de90*/  P2R R4, PR, RZ, 0x20 ;  /* 0x00000020ff047803 */ /* 0x000fe20000000000 */
[----:B------:R-:W-:-:S10]  /*dea0*/  IMAD.MOV.U32 R3, RZ, RZ, R14 ;  /* 0x000000ffff037224 */ /* 0x000fd400078e000e */
[----:B------:R-:W-:Y:S05]  /*deb0*/  WARPSYNC.COLLECTIVE R15, `(.L_x_149) ;  /* 0x000000000f087348 */ /* 0x000fea0003c00000 */
[----:B------:R0:W1:Y:S02]  /*dec0*/  SHFL.IDX P6, R14, R13, R12, R11 ;  /* 0x0000000c0d0e7389 */ /* 0x00006400000c000b */
[----:B01----:R-:W-:Y:S01]  /*ded0*/  ENDCOLLECTIVE ;  /* 0x000000000000791b */ /* 0x003fe20003800000 */
.L_x_149:
[----:B------:R-:W-:Y:S02]  /*dee0*/  IMAD.MOV.U32 R13, RZ, RZ, R20 ;  /* 0x000000ffff0d7224 */ /* 0x000fe400078e0014 */
[----:B------:R-:W-:Y:S01]  /*def0*/  IMAD.MOV.U32 R12, RZ, RZ, 0x1 ;  /* 0x00000001ff0c7424 */ /* 0x000fe200078e00ff */
[----:B------:R-:W-:Y:S02]  /*df00*/  LOP3.LUT P6, RZ, R16, 0x40, RZ, 0xc0, !PT ;  /* 0x0000004010ff7812 */ /* 0x000fe400078cc0ff */
[----:B------:R-:W-:-:S04]  /*df10*/  IADD3 R2, P0, R14, R0, RZ ;  /* 0x000000000e027210 */ /* 0x000fc80007f1e0ff */
[----:B------:R-:W-:Y:S02]  /*df20*/  IADD3.X R3, RZ, R3, RZ, P0, !PT ;  /* 0x00000003ff037210 */ /* 0x000fe400007fe4ff */
[----:B------:R-:W-:-:S05]  /*df30*/  ISETP.NE.U32.AND P0, PT, R29, RZ, PT ;  /* 0x000000ff1d00720c */ /* 0x000fca0003f05070 */
[----:B------:R-:W-:Y:S01]  /*df40*/  @!PT LDS RZ, [RZ] ;  /* 0x00000000fffff984 */ /* 0x000fe20000000800 */
[----:B------:R-:W-:Y:S01]  /*df50*/  @!PT LDS RZ, [RZ] ;  /* 0x00000000fffff984 */ /* 0x000fe20000000800 */
[----:B------:R-:W-:Y:S01]  /*df60*/  @!PT LDS RZ, [RZ] ;  /* 0x00000000fffff984 */ /* 0x000fe20000000800 */
[----:B------:R0:W-:Y:S08]  /*df70*/  LDGSTS.E.BYPASS.LTC128B.128 [R19+0x400], desc[UR50][R2.64], !P6 ;  /* 0x0040000002137fae */ /* 0x0001f0000f101d72 */
[----:B0-----:R-:W-:Y:S05]  /*df80*/  WARPSYNC.COLLECTIVE R15, `(.L_x_150) ;  /* 0x000000000f087348 */ /* 0x001fea0003c00000 */
[----:B------:R1:W2:Y:S02]  /*df90*/  SHFL.IDX P6, R14, R13, R12, R11 ;  /* 0x0000000c0d0e7389 */ /* 0x0002a400000c000b */
[----:B012---:R-:W-:Y:S01]  /*dfa0*/  ENDCOLLECTIVE ;  /* 0x000000000000791b */ /* 0x007fe20003800000 */
.L_x_150:
[----:B------:R-:W-:Y:S01]  /*dfb0*/  @!PT LDS RZ, [RZ] ;  /* 0x00000000fffff984 */ /* 0x000fe20000000800 */
[----:B------:R-:W-:Y:S01]  /*dfc0*/  @!PT LDS RZ, [RZ] ;  /* 0x00000000fffff984 */ /* 0x000fe20000000800 */
[----:B------:R-:W-:Y:S01]  /*dfd0*/  @!PT LDS RZ, [RZ] ;  /* 0x00000000fffff984 */ /* 0x000fe20000000800 */
[----:B------:R-:W-:Y:S04]  /*dfe0*/  LDGSTS.E.BYPASS.LTC128B.128 [R19+0x2400], desc[UR50][R2.64+0x80], !P2 ;  /* 0x0240008002137fae */ /* 0x000fe8000d101d72 */
[----:B------:R-:W-:Y:S01]  /*dff0*/  LDGSTS.E.BYPASS.LTC128B.128 [R19+0x4400], desc[UR50][R2.64+0x100], !P1 ;  /* 0x0440010002137fae */ /* 0x000fe2000c901d72 */
[----:B------:R-:W-:-:S03]  /*e000*/  ISETP.NE.U32.AND P1, PT, R27, RZ, PT ;  /* 0x000000ff1b00720c */ /* 0x000fc60003f25070 */
[----:B------:R-:W-:Y:S01]  /*e010*/  LDGSTS.E.BYPASS.LTC128B.128 [R19+0x6400], desc[UR50][R2.64+0x180], !P5 ;  /* 0x0640018002137fae */ /* 0x000fe2000e901d72 */
[----:B------:R-:W-:Y:S01]  /*e020*/  LOP3.LUT P5, RZ, R16, 0x40, RZ, 0xc0, !PT ;  /* 0x0000004010ff7812 */ /* 0x000fe200078ac0ff */
[----:B------:R-:W-:Y:S02]  /*e030*/  IMAD.MOV.U32 R13, RZ, RZ, R10 ;  /* 0x000000ffff0d7224 */ /* 0x000fe400078e000a */
[----:B------:R-:W-:Y:S04]  /*e040*/  LDGSTS.E.BYPASS.LTC128B.128 [R19+0x8400], desc[UR50][R2.64+0x200], !P4 ;  /* 0x0840020002137fae */ /* 0x000fe8000e101d72 */
[----:B------:R-:W-:Y:S04]  /*e050*/  LDGSTS.E.BYPASS.LTC128B.128 [R19+0xa400], desc[UR50][R2.64+0x280], !P3 ;  /* 0x0a40028002137fae */ /* 0x000fe8000d901d72 */
[----:B------:R-:W-:Y:S04]  /*e060*/  LDGSTS.E.BYPASS.LTC128B.128 [R19+0xc400], desc[UR50][R2.64+0x300], P0 ;  /* 0x0c40030002137fae */ /* 0x000fe80008101d72 */
[----:B------:R0:W-:Y:S02]  /*e070*/  LDGSTS.E.BYPASS.LTC128B.128 [R19+0xe400], desc[UR50][R2.64+0x380], P1 ;  /* 0x0e40038002137fae */ /* 0x0001e40008901d72 */
[----:B0-----:R-:W-:-:S07]  /*e080*/  IMAD.MOV.U32 R3, RZ, RZ, R14 ;  /* 0x000000ffff037224 */ /* 0x001fce00078e000e */
[----:B------:R-:W-:Y:S05]  /*e090*/  WARPSYNC.COLLECTIVE R15, `(.L_x_151) ;  /* 0x000000000f087348 */ /* 0x000fea0003c00000 */
[----:B------:R0:W1:Y:S02]  /*e0a0*/  SHFL.IDX P6, R14, R13, R12, R11 ;  /* 0x0000000c0d0e7389 */ /* 0x00006400000c000b */
[----:B01----:R-:W-:Y:S01]  /*e0b0*/  ENDCOLLECTIVE ;  /* 0x000000000000791b */ /* 0x003fe20003800000 */
.L_x_151:
[----:B------:R-:W-:Y:S01]  /*e0c0*/  IMAD.MOV.U32 R13, RZ, RZ, R20 ;  /* 0x000000ffff0d7224 */ /* 0x000fe200078e0014 */
[----:B------:R-:W-:Y:S02]  /*e0d0*/  MOV R12, 0x2 ;  /* 0x00000002000c7802 */ /* 0x000fe40000000f00 */
[----:B------:R-:W-:Y:S02]  /*e0e0*/  IADD3 R2, P2, R14, R0, RZ ;  /* 0x000000000e027210 */ /* 0x000fe40007f5e0ff */
[----:B------:R-:W-:-:S03]  /*e0f0*/  LOP3.LUT P6, RZ, R16, 0x10, RZ, 0xc0, !PT ;  /* 0x0000001010ff7812 */ /* 0x000fc600078cc0ff */
[----:B------:R-:W-:Y:S01]  /*e100*/  IMAD.X R3, RZ, RZ, R3, P2 ;  /* 0x000000ffff037224 */ /* 0x000fe200010e0603 */
[----:B------:R-:W-:-:S04]  /*e110*/  LOP3.LUT P2, RZ, R16, 0x20, RZ, 0xc0, !PT ;  /* 0x0000002010ff7812 */ /* 0x000fc8000784c0ff */
[----:B------:R-:W-:Y:S01]  /*e120*/  @!PT LDS RZ, [RZ] ;  /* 0x00000000fffff984 */ /* 0x000fe20000000800 */
[----:B------:R-:W-:Y:S01]  /*e130*/  @!PT LDS RZ, [RZ] ;  /* 0x00000000fffff984 */ /* 0x000fe20000000800 */
[----:B------:R-:W-:Y:S01]  /*e140*/  @!PT LDS RZ, [RZ] ;  /* 0x00000000fffff984 */ /* 0x000fe20000000800 */
[----:B------:R0:W-:Y:S01]  /*e150*/  LDGSTS.E.BYPASS.LTC128B.128 [R19+0xc00], desc[UR50][R2.64], !P5 ;  /* 0x00c0000002137fae */ /* 0x0001e2000e901d72 */
[----:B------:R-:W-:-:S04]  /*e160*/  ISETP.NE.AND P5, PT, R4, RZ, PT ;  /* 0x000000ff0400720c */ /* 0x000fc80003fa5270 */
[----:B------:R-:W-:-:S04]  /*e170*/  P2R R4, PR, RZ, 0x20 ;  /* 0x00000020ff047803 */ /* 0x000fc80000000000 */
[----:B------:R0:W-:Y:S04]  /*e180*/  LDGSTS.E.BYPASS.LTC128B.128 [R19+0x2c00], desc[UR50][R2.64+0x80], !P2 ;  /* 0x02c0008002137fae */ /* 0x0001e8000d101d72 */
[----:B------:R0:W-:Y:S02]  /*e190*/  LDGSTS.E.BYPASS.LTC128B.128 [R19+0x4c00], desc[UR50][R2.64+0x100], !P6 ;  /* 0x04c0010002137fae */ /* 0x0001e4000f101d72 */
[----:B0-----:R-:W-:Y:S05]  /*e1a0*/  WARPSYNC.COLLECTIVE R15, `(.L_x_152) ;  /* 0x000000000f087348 */ /* 0x001fea0003c00000 */
[----:B------:R1:W2:Y:S02]  /*e1b0*/  SHFL.IDX P6, R14, R13, R12, R11 ;  /* 0x0000000c0d0e7389 */ /* 0x0002a400000c000b */
[----:B012---:R-:W-:Y:S01]  /*e1c0*/  ENDCOLLECTIVE ;  /* 0x000000000000791b */ /* 0x007fe20003800000 */
.L_x_152:
[----:B------:R-:W-:Y:S01]  /*e1d0*/  @!PT LDS RZ, [RZ] ;  /* 0x00000000fffff984 */ /* 0x000fe20000000800 */
[----:B------:R-:W-:Y:S01]  /*e1e0*/  @!PT LDS RZ, [RZ] ;  /* 0x00000000fffff984 */ /* 0x000fe20000000800 */
[----:B------:R-:W-:Y:S01]  /*e1f0*/  @!PT LDS RZ, [RZ] ;  /* 0x00000000fffff984 */ /* 0x000fe20000000800 */
[----:B------:R-:W-:Y:S01]  /*e200*/  LDGSTS.E.BYPASS.LTC128B.128 [R19+0x6c00], desc[UR50][R2.64+0x180], !P5 ;  /* 0x06c0018002137fae */ /* 0x000fe2000e901d72 */
[----:B------:R-:W-:-:S03]  /*e210*/  LOP3.LUT P5, RZ, R16, 0x40, RZ, 0xc0, !PT ;  /* 0x0000004010ff7812 */ /* 0x000fc600078ac0ff */
[----:B------:R-:W-:Y:S04]  /*e220*/  LDGSTS.E.BYPASS.LTC128B.128 [R19+0x8c00], desc[UR50][R2.64+0x200], !P4 ;  /* 0x08c0020002137fae */ /* 0x000fe8000e101d72 */
[----:B------:R-:W-:Y:S01]  /*e230*/  LDGSTS.E.BYPASS.LTC128B.128 [R19+0xac00], desc[UR50][R2.64+0x280], !P3 ;  /* 0x0ac0028002137fae */ /* 0x000fe2000d901d72 */
[----:B------:R-:W-:-:S03]  /*e240*/  IMAD.MOV.U32 R13, RZ, RZ, R10 ;  /* 0x000000ffff0d7224 */ /* 0x000fc600078e000a */
[----:B------:R-:W-:Y:S04]  /*e250*/  LDGSTS.E.BYPASS.LTC128B.128 [R19+0xcc00], desc[UR50][R2.64+0x300], P0 ;  /* 0x0cc0030002137fae */ /* 0x000fe80008101d72 */
[----:B------:R0:W-:Y:S02]  /*e260*/  LDGSTS.E.BYPASS.LTC128B.128 [R19+0xec00], desc[UR50][R2.64+0x380], P1 ;  /* 0x0ec0038002137fae */ /* 0x0001e40008901d72 */
[----:B0-----:R-:W-:-:S07]  /*e270*/  IMAD.MOV.U32 R3, RZ, RZ, R14 ;  /* 0x000000ffff037224 */ /* 0x001fce00078e000e */
[----:B------:R-:W-:Y:S05]  /*e280*/  WARPSYNC.COLLECTIVE R15, `(.L_x_153) ;  /* 0x000000000f087348 */ /* 0x000fea0003c00000 */
[----:B------:R0:W1:Y:S02]  /*e290*/  SHFL.IDX P6, R14, R13, R12, R11 ;  /* 0x0000000c0d0e7389 */ /* 0x00006400000c000b */
[----:B01----:R-:W-:Y:S01]  /*e2a0*/  ENDCOLLECTIVE ;  /* 0x000000000000791b */ /* 0x003fe20003800000 */
.L_x_153:
[----:B------:R-:W-:Y:S02]  /*e2b0*/  IMAD.MOV.U32 R13, RZ, RZ, R20 ;  /* 0x000000ffff0d7224 */ /* 0x000fe400078e0014 */
[----:B------:R-:W-:Y:S01]  /*e2c0*/  IMAD.MOV.U32 R12, RZ, RZ, 0x3 ;  /* 0x00000003ff0c7424 */ /* 0x000fe200078e00ff */
        /* <DEDUP_REMOVED lines=14> */
.L_x_154:
[----:B------:R-:W-:Y:S01]  /*e3b0*/  @!PT LDS RZ, [RZ] ;  /* 0x00000000fffff984 */ /* 0x000fe20000000800 */
[----:B------:R-:W-:Y:S01]  /*e3c0*/  @!PT LDS RZ, [RZ] ;  /* 0x00000000fffff984 */ /* 0x000fe20000000800 */
[----:B------:R-:W-:Y:S01]  /*e3d0*/  @!PT LDS RZ, [RZ] ;  /* 0x00000000fffff984 */ /* 0x000fe20000000800 */
[----:B------:R0:W-:Y:S04]  /*e3e0*/  LDGSTS.E.BYPASS.LTC128B.128 [R19+0x7400], desc[UR50][R2.64+0x180], !P5 ;  /* 0x0740018002137fae */ /* 0x0001e8000e901d72 */
[----:B------:R0:W-:Y:S04]  /*e3f0*/  LDGSTS.E.BYPASS.LTC128B.128 [R19+0x9400], desc[UR50][R2.64+0x200], !P4 ;  /* 0x0940020002137fae */ /* 0x0001e8000e101d72 */
[----:B------:R0:W-:Y:S01]  /*e400*/  LDGSTS.E.BYPASS.LTC128B.128 [R19+0xb400], desc[UR50][R2.64+0x280], !P3 ;  /* 0x0b40028002137fae */ /* 0x0001e2000d901d72 */
[----:B------:R-:W-:-:S03]  /*e410*/  MOV R13, R10 ;  /* 0x0000000a000d7202 */ /* 0x000fc60000000f00 */
[----:B------:R0:W-:Y:S04]  /*e420*/  LDGSTS.E.BYPASS.LTC128B.128 [R19+0xd400], desc[UR50][R2.64+0x300], P0 ;  /* 0x0d40030002137fae */ /* 0x0001e80008101d72 */
[----:B------:R0:W-:Y:S01]  /*e430*/  LDGSTS.E.BYPASS.LTC128B.128 [R19+0xf400], desc[UR50][R2.64+0x380], P1 ;  /* 0x0f40038002137fae */ /* 0x0001e20008901d72 */
[----:B------:R-:W-:-:S07]  /*e440*/  IMAD.MOV.U32 R20, RZ, RZ, R14 ;  /* 0x000000ffff147224 */ /* 0x000fce00078e000e */
[----:B0-----:R-:W-:Y:S05]  /*e450*/  WARPSYNC.COLLECTIVE R15, `(.L_x_155) ;  /* 0x000000000f087348 */ /* 0x001fea0003c00000 */
[----:B------:R1:W2:Y:S02]  /*e460*/  SHFL.IDX P6, R14, R13, R12, R11 ;  /* 0x0000000c0d0e7389 */ /* 0x0002a400000c000b */
[----:B012---:R-:W-:Y:S01]  /*e470*/  ENDCOLLECTIVE ;  /* 0x000000000000791b */ /* 0x007fe20003800000 */
.L_x_155:
[----:B------:R-:W-:Y:S05]  /*e480*/  BRA `(.L_x_156) ;  /* 0xffffffd400e87947 */ /* 0x000fea000383ffff */
.L_x_86:
[----:B0-----:R0:W2:Y:S02]  /*e490*/  SYNCS.PHASECHK.TRANS64.TRYWAIT P0, [R4+URZ+0x28c20], R2 ;  /* 0x028c2002040075a7 */ /* 0x0010a4000800017f */
[----:B--2---:R-:W-:Y:S05]  /*e4a0*/  @!P0 NANOSLEEP.SYNCS 0x989680 ;  /* 0x009896800000895d */ /* 0x004fea0003900000 */
[----:B------:R-:W2:Y:S02]  /*e4b0*/  @!P0 SYNCS.PHASECHK.TRANS64 P0, [R4+URZ+0x28c20], R2 ;  /* 0x028c2002040085a7 */ /* 0x000ea4000800007f */
[----:B--2---:R-:W-:Y:S05]  /*e4c0*/  @!P0 BRA `(.L_x_86) ;  /* 0xfffffffc00f08947 */ /* 0x004fea000383ffff */
[----:B------:R-:W-:Y:S05]  /*e4d0*/  BRA `(.L_x_157) ;  /* 0xffffffd800c07947 */ /* 0x000fea000383ffff */
.L_x_87:
[----:B------:R-:W2:Y:S01]  /*e4e0*/  S2R R0, SR_TID.X ;  /* 0x0000000000007919 */ /* 0x000ea20000002100 */
[----:B------:R-:W-:Y:S01]  /*e4f0*/  BSSY B0, `(.L_x_158) ;  /* 0x000000a000007945 */ /* 0x000fe20003800000 */
[----:B------:R-:W-:Y:S02]  /*e500*/  IMAD.MOV.U32 R12, RZ, RZ, RZ ;  /* 0x000000ffff0c7224 */ /* 0x000fe400078e00ff */
[----:B------:R-:W-:Y:S02]  /*e510*/  IMAD.MOV.U32 R11, RZ, RZ, 0x1f ;  /* 0x0000001fff0b7424 */ /* 0x000fe400078e00ff */
[----:B------:R-:W-:Y:S01]  /*e520*/  IMAD.MOV.U32 R15, RZ, RZ, -0x1 ;  /* 0xffffffffff0f7424 */ /* 0x000fe200078e00ff */
[----:B--2---:R-:W-:-:S04]  /*e530*/  SHF.R.U32.HI R0, RZ, 0x5, R0 ;  /* 0x00000005ff007819 */ /* 0x004fc80000011600 */
[----:B------:R-:W-:-:S05]  /*e540*/  LOP3.LUT R0, R0, 0x3, RZ, 0xc0, !PT ;  /* 0x0000000300007812 */ /* 0x000fca00078ec0ff */
[----:B------:R-:W-:-:S07]  /*e550*/  IMAD.MOV.U32 R13, RZ, RZ, R0 ;  /* 0x000000ffff0d7224 */ /* 0x000fce00078e0000 */
[----:B01----:R-:W-:Y:S05]  /*e560*/  WARPSYNC.COLLECTIVE R15, `(.L_x_159) ;  /* 0x000000000f087348 */ /* 0x003fea0003c00000 */
[----:B------:R2:W3:Y:S02]  /*e570*/  SHFL.IDX P6, R14, R13, R12, R11 ;  /* 0x0000000c0d0e7389 */ /* 0x0004e400000c000b */
[----:B0123--:R-:W-:Y:S01]  /*e580*/  ENDCOLLECTIVE ;  /* 0x000000000000791b */ /* 0x00ffe20003800000 */
.L_x_159:
[----:B------:R-:W-:Y:S05]  /*e590*/  BSYNC B0 ;  /* 0x0000000000007941 */ /* 0x000fea0003800000 */
.L_x_158:
[----:B------:R-:W-:Y:S05]  /*e5a0*/  BRA `(.L_x_160) ;  /* 0xffffffd800a87947 */ /* 0x000fea000383ffff */
.L_x_90:
[----:B------:R-:W-:Y:S01]  /*e5b0*/  BSSY B1, `(.L_x_161) ;  /* 0x0000006000017945 */ /* 0x000fe20003800000 */
[----:B------:R-:W-:-:S07]  /*e5c0*/  IMAD.MOV.U32 R15, RZ, RZ, -0x1 ;  /* 0xffffffffff0f7424 */ /* 0x000fce00078e00ff */
[----:B012---:R-:W-:Y:S05]  /*e5d0*/  WARPSYNC.COLLECTIVE R15, `(.L_x_162) ;  /* 0x000000000f0c7348 */ /* 0x007fea0003c00000 */
[----:B------:R-:W-:Y:S02]  /*e5e0*/  ELECT P6, UR62, PT ;  /* 0x00000000003e782f */ /* 0x000fe400038c0000 */
[----:B------:R-:W-:Y:S01]  /*e5f0*/  MOV R14, UR62 ;  /* 0x0000003e000e7c02 */ /* 0x000fe20008000f00 */
[----:B012---:R-:W-:Y:S10]  /*e600*/  ENDCOLLECTIVE ;  /* 0x000000000000791b */ /* 0x007ff40003800000 */
.L_x_162:
[----:B------:R-:W-:Y:S05]  /*e610*/  BSYNC B1 ;  /* 0x0000000000017941 */ /* 0x000fea0003800000 */
.L_x_161:
[----:B------:R-:W-:Y:S05]  /*e620*/  BRA `(.L_x_163) ;  /* 0xffffffd800a07947 */ /* 0x000fea000383ffff */
.L_x_92:
[----:B--2---:R2:W3:Y:S02]  /*e630*/  SYNCS.PHASECHK.TRANS64.TRYWAIT P1, [R5+URZ+0x28c40], R0 ;  /* 0x028c4000050075a7 */ /* 0x0044e4000802017f */
[----:B---3--:R-:W-:Y:S05]  /*e640*/  @!P1 NANOSLEEP.SYNCS 0x989680 ;  /* 0x009896800000995d */ /* 0x008fea0003900000 */
[----:B------:R-:W3:Y:S02]  /*e650*/  @!P1 SYNCS.PHASECHK.TRANS64 P1, [R5+URZ+0x28c40], R0 ;  /* 0x028c4000050095a7 */ /* 0x000ee4000802007f */
[----:B---3--:R-:W-:Y:S05]  /*e660*/  @!P1 BRA `(.L_x_92) ;  /* 0xfffffffc00f09947 */ /* 0x008fea000383ffff */
[----:B------:R-:W-:Y:S05]  /*e670*/  BRA `(.L_x_164) ;  /* 0xffffffd800c07947 */ /* 0x000fea000383ffff */
.L_x_94:
[----:B0-----:R0:W3:Y:S02]  /*e680*/  SYNCS.PHASECHK.TRANS64.TRYWAIT P1, [R17+URZ+0x28c40], R2 ;  /* 0x028c4002110075a7 */ /* 0x0010e4000802017f */
[----:B---3--:R-:W-:Y:S05]  /*e690*/  @!P1 NANOSLEEP.SYNCS 0x989680 ;  /* 0x009896800000995d */ /* 0x008fea0003900000 */
[----:B------:R-:W3:Y:S02]  /*e6a0*/  @!P1 SYNCS.PHASECHK.TRANS64 P1, [R17+URZ+0x28c40], R2 ;  /* 0x028c4002110095a7 */ /* 0x000ee4000802007f */
[----:B---3--:R-:W-:Y:S05]  /*e6b0*/  @!P1 BRA `(.L_x_94) ;  /* 0xfffffffc00f09947 */ /* 0x008fea000383ffff */
[----:B------:R-:W-:Y:S05]  /*e6c0*/  BRA `(.L_x_165) ;  /* 0xffffffd800cc7947 */ /* 0x000fea000383ffff */
.L_x_96:
[----:B---3--:R3:W4:Y:S02]  /*e6d0*/  SYNCS.PHASECHK.TRANS64.TRYWAIT P1, [R5+URZ+0x28c60], R0 ;  /* 0x028c6000050075a7 */ /* 0x008724000802017f */
[----:B----4-:R-:W-:Y:S05]  /*e6e0*/  @!P1 NANOSLEEP.SYNCS 0x989680 ;  /* 0x009896800000995d */ /* 0x010fea0003900000 */
[----:B------:R-:W4:Y:S02]  /*e6f0*/  @!P1 SYNCS.PHASECHK.TRANS64 P1, [R5+URZ+0x28c60], R0 ;  /* 0x028c6000050095a7 */ /* 0x000f24000802007f */
[----:B----4-:R-:W-:Y:S05]  /*e700*/  @!P1 BRA `(.L_x_96) ;  /* 0xfffffffc00f09947 */ /* 0x010fea000383ffff */
[----:B------:R-:W-:Y:S05]  /*e710*/  BRA `(.L_x_166) ;  /* 0xffffffd800c87947 */ /* 0x000fea000383ffff */
.L_x_167:
[----:B------:R-:W-:-:S00]  /*e720*/  BRA `(.L_x_167) ;  /* 0xfffffffc00fc7947 */ /* 0x000fc0000383ffff */
[----:B------:R-:W-:-:S00]  /*e730*/  NOP ;  /* 0x0000000000007918 */ /* 0x000fc00000000000 */
        /* <DEDUP_REMOVED lines=12> */
.L_x_5633:


//--------------------- .text._ZN7cutlass13device_kernelIN5flash11enable_sm90INS1_16FlashAttnFwdSm90INS1_25CollectiveMainloopFwdSm90ILi2EN4cute5tupleIJNS5_1CILi1EEES8_S8_EEENS6_IJNS7_ILi64EEESA_SA_EEELi512ENS_6half_tEfNS_4arch4Sm90ELb0ELb0ELb0ELb0ELb1ELb0ELb1ELb0ELb0ELb1ELb0ELb0EEENS1_21CollectiveEpilogueFwdINS6_IJSA_NS7_ILi512EEESA_EEES9_SC_SE_Li256ELb0ELb1ELb0ELb0EEENS1_29StaticPersistentTileSchedulerILb0EEEEEEEEEvNT_6ParamsE --------------------------
	.section	.text._ZN7cutlass13device_kernelIN5flash11enable_sm90INS1_16FlashAttnFwdSm90INS1_25CollectiveMainloopFwdSm90ILi2EN4cute5tupleIJNS5_1CILi1EEES8_S8_EEENS6_IJNS7_ILi64EEESA_SA_EEELi512ENS_6half_tEfNS_4arch4Sm90ELb0ELb0ELb0ELb0ELb1ELb0ELb1ELb0ELb0ELb1ELb0ELb0EEENS1_21CollectiveEpilogueFwdINS6_IJSA_NS7_ILi512EEESA_EEES9_SC_SE_Li256ELb0ELb1ELb0ELb0EEENS1_29StaticPersistentTileSchedulerILb0EEEEEEEEEvNT_6ParamsE,"ax",@progbits
	.align	128
.text._ZN7cutlass13device_kernelIN5flash11enable_sm90INS1_16FlashAttnFwdSm90INS1_25CollectiveMainloopFwdSm90ILi2EN4cute5tupleIJNS5_1CILi1EEES8_S8_EEENS6_IJNS7_ILi64EEESA_SA_EEELi512ENS_6half_tEfNS_4arch4Sm90ELb0ELb0ELb0ELb0ELb1ELb0ELb1ELb0ELb0ELb1ELb0ELb0EEENS1_21CollectiveEpilogueFwdINS6_IJSA_NS7_ILi512EEESA_EEES9_SC_SE_Li256ELb0ELb1ELb0ELb0EEENS1_29StaticPersistentTileSchedulerILb0EEEEEEEEEvNT_6ParamsE:
        .type           _ZN7cutlass13device_kernelIN5flash11enable_sm90INS1_16FlashAttnFwdSm90INS1_25CollectiveMainloopFwdSm90ILi2EN4cute5tupleIJNS5_1CILi1EEES8_S8_EEENS6_IJNS7_ILi64EEESA_SA_EEELi512ENS_6half_tEfNS_4arch4Sm90ELb0ELb0ELb0ELb0ELb1ELb0ELb1ELb0ELb0ELb1ELb0ELb0EEENS1_21CollectiveEpilogueFwdINS6_IJSA_NS7_ILi512EEESA_EEES9_SC_SE_Li256ELb0ELb1ELb0ELb0EEENS1_29StaticPersistentTileSchedulerILb0EEEEEEEEEvNT_6ParamsE,@function
        .size           _ZN7cutlass13device_kernelIN5flash11enable_sm90INS1_16FlashAttnFwdSm90INS1_25CollectiveMainloopFwdSm90ILi2EN4cute5tupleIJNS5_1CILi1EEES8_S8_EEENS6_IJNS7_ILi64EEESA_SA_EEELi512ENS_6half_tEfNS_4arch4Sm90ELb0ELb0ELb0ELb0ELb1ELb0ELb1ELb0ELb0ELb1ELb0ELb0EEENS1_21CollectiveEpilogueFwdINS6_IJSA_NS7_ILi512EEESA_EEES9_SC_SE_Li256ELb0ELb1ELb0ELb0EEENS1_29StaticPersistentTileSchedulerILb0EEEEEEEEEvNT_6ParamsE,(.L_x_5634 - _ZN7cutlass13device_kernelIN5flash11enable_sm90INS1_16FlashAttnFwdSm90INS1_25CollectiveMainloopFwdSm90ILi2EN4cute5tupleIJNS5_1CILi1EEES8_S8_EEENS6_IJNS7_ILi64EEESA_SA_EEELi512ENS_6half_tEfNS_4arch4Sm90ELb0ELb0ELb0ELb0ELb1ELb0ELb1ELb0ELb0ELb1ELb0ELb0EEENS1_21CollectiveEpilogueFwdINS6_IJSA_NS7_ILi512EEESA_EEES9_SC_SE_Li256ELb0ELb1ELb0ELb0EEENS1_29StaticPersistentTileSchedulerILb0EEEEEEEEEvNT_6ParamsE)
        .other          _ZN7cutlass13device_kernelIN5flash11enable_sm90INS1_16FlashAttnFwdSm90INS1_25CollectiveMainloopFwdSm90ILi2EN4cute5tupleIJNS5_1CILi1EEES8_S8_EEENS6_IJNS7_ILi64EEESA_SA_EEELi512ENS_6half_tEfNS_4arch4Sm90ELb0ELb0ELb0ELb0ELb1ELb0ELb1ELb0ELb0ELb1ELb0ELb0EEENS1_21CollectiveEpilogueFwdINS6_IJSA_NS7_ILi512EEESA_EEES9_SC_SE_Li256ELb0ELb1ELb0ELb0EEENS1_29StaticPersistentTileSchedulerILb0EEEEEEEEEvNT_6ParamsE,@"STO_CUDA_ENTRY STV_DEFAULT"
_ZN7cutlass13device_kernelIN5flash11enable_sm90INS1_16FlashAttnFwdSm90INS1_25CollectiveMainloopFwdSm90ILi2EN4cute5tupleIJNS5_1CILi1EEES8_S8_EEENS6_IJNS7_ILi64EEESA_SA_EEELi512ENS_6half_tEfNS_4arch4Sm90ELb0ELb0ELb0ELb0ELb1ELb0ELb1ELb0ELb0ELb1ELb0ELb0EEENS1_21CollectiveEpilogueFwdINS6_IJSA_NS7_ILi512EEESA_EEES9_SC_SE_Li256ELb0ELb1ELb0ELb0EEENS1_29StaticPersistentTileSchedulerILb0EEEEEEEEEvNT_6ParamsE:
[----:B------:R-:W0:Y:S02]  /*0000*/  LDC R1, c[0x0][0x28] ;  /* 0x00000a00ff017b82 */ /* 0x000e240000000800 */
[----:B0-----:R-:W-:Y:S01]  /*0010*/  VIADD R1, R1, 0xffffffd0 ;  /* 0xffffffd001017836 */ /* 0x001fe20000000000 */
[----:B------:R-:W0:Y:S01]  /*0020*/  S2R R4, SR_TID.X ;  /* 0x0000000000047919 */ /* 0x000e220000002100 */
[----:B------:R-:W-:Y:S01]  /*0030*/  ELECT P0, URZ, PT ;  /* 0x00000000003f782f */ /* 0x000fe20003800000 */
[----:B------:R-:W-:Y:S01]  /*0040*/  UMOV UR4, 0x80 ;  /* 0x0000008000047882 */ /* 0x000fe20000000000 */
[----:B------:R-:W-:Y:S01]  /*0050*/  UMOV UR7, 0x100 ;  /* 0x0000010000077882 */ /* 0x000fe20000000000 */
[--C-:B0-----:R-:W-:Y:S02]  /*0060*/  SHF.R.U32.HI R0, RZ, 0x5, R4.reuse ;  /* 0x00000005ff007819 */ /* 0x101fe40000011604 */
[----:B------:R-:W-:-:S03]  /*0070*/  SHF.R.U32.HI R3, RZ, 0x7, R4 ;  /* 0x00000007ff037819 */ /* 0x000fc60000011604 */
[----:B------:R-:W0:Y:S04]  /*0080*/  SHFL.IDX PT, R2, R0, RZ, 0x1f ;  /* 0x00001fff00027589 */ /* 0x000e2800000e0000 */
[----:B------:R-:W1:Y:S01]  /*0090*/  SHFL.IDX PT, R3, R3, RZ, 0x1f ;  /* 0x00001fff03037589 */ /* 0x000e6200000e0000 */
[C---:B0-----:R-:W-:Y:S02]  /*00a0*/  ISETP.NE.OR P0, PT, R2.reuse, RZ, !P0 ;  /* 0x000000ff0200720c */ /* 0x041fe40004705670 */
[----:B------:R-:W-:Y:S01]  /*00b0*/  ISETP.NE.AND P1, PT, R2, RZ, PT ;  /* 0x000000ff0200720c */ /* 0x000fe20003f25270 */
[----:B-1----:R0:W-:Y:S10]  /*00c0*/  STL [R1], R3 ;  /* 0x0000000301007387 */ /* 0x0021f40000100800 */
[----:B------:R-:W-:Y:S01]  /*00d0*/  VOTEU.ALL UP0, P0 ;  /* 0x00000000003f7886 */ /* 0x000fe20000000000 */
[----:B------:R-:W-:Y:S01]  /*00e0*/  VOTEU.ALL UP1, P0 ;  /* 0x00000000003f7886 */ /* 0x000fe20000020000 */
[----:B------:R-:W-:-:S03]  /*00f0*/  VOTEU.ALL UP2, P0 ;  /* 0x00000000003f7886 */ /* 0x000fc60000040000 */
        /* <DEDUP_REMOVED lines=10> */
[----:B------:R0:W1:Y:S01]  /*01a0*/  @!UP0 SYNCS.EXCH.64 URZ, [UR8+0x38800], UR4 ;  /* 0x03880004083f85b2 */ /* 0x0000620008000100 */
[----:B------:R0:W2:Y:S05]  /*01b0*/  @!UP1 SYNCS.EXCH.64 URZ, [UR8+0x38810], UR4 ;  /* 0x03881004083f95b2 */ /* 0x0000aa0008000100 */
[----:B------:R0:W3:Y:S02]  /*01c0*/  @!UP2 SYNCS.EXCH.64 URZ, [UR8+0x38820], UR6 ;  /* 0x03882006083fa5b2 */ /* 0x0000e40008000100 */
[----:B0-----:R-:W-:Y:S05]  /*01d0*/  @P1 BRA `(.L_x_168) ;  /* 0x0000000000381947 */ /* 0x001fea0003800000 */
        /* <DEDUP_REMOVED lines=9> */
[----:B0-----:R0:W4:Y:S01]  /*0270*/  SYNCS.EXCH.64 URZ, [UR6+0x38830], UR4 ;  /* 0x03883004063f75b2 */ /* 0x0011220008000100 */
[----:B------:R0:W0:Y:S01]  /*0280*/  SYNCS.EXCH.64 URZ, [UR6+0x38840], UR4 ;  /* 0x03884004063f75b2 */ /* 0x0000220008000100 */
[----:B------:R0:W0:Y:S01]  /*0290*/  SYNCS.EXCH.64 URZ, [UR6+0x38838], UR4 ;  /* 0x03883804063f75b2 */ /* 0x0000220008000100 */
[----:B------:R0:W0:Y:S01]  /*02a0*/  SYNCS.EXCH.64 URZ, [UR6+0x38848], UR4 ;  /* 0x03884804063f75b2 */ /* 0x0000220008000100 */
[----:B------:R-:W-:Y:S01]  /*02b0*/  NOP ;  /* 0x0000000000007918 */ /* 0x000fe20000000000 */
.L_x_168:
        /* <DEDUP_REMOVED lines=22> */
.L_x_169:
        /* <DEDUP_REMOVED lines=18> */
.L_x_170:
        /* <DEDUP_REMOVED lines=22> */
.L_x_171:
        /* <DEDUP_REMOVED lines=22> */
.L_x_172:
[----:B------:R-:W-:Y:S01]  /*0800*/  ISETP.NE.AND P0, PT, R3, RZ, PT ;  /* 0x000000ff0300720c */ /* 0x000fe20003f05270 */
[----:B------:R-:W-:Y:S01]  /*0810*/  IMAD.MOV.U32 R37, RZ, RZ, 0x1 ;  /* 0x00000001ff257424 */ /* 0x000fe200078e00ff */
[----:B------:R-:W-:Y:S01]  /*0820*/  NOP ;  /* 0x0000000000007918 */ /* 0x000fe20000000000 */
[----:B------:R-:W-:-:S03]  /*0830*/  ULDC.64 UR42, c[0x0][0x208] ;  /* 0x00008200002a7ab9 */ /* 0x000fc60000000a00 */
[----:B------:R-:W-:Y:S01]  /*0840*/  SEL R37, R37, 0x2, !P0 ;  /* 0x0000000225257807 */ /* 0x000fe20004000000 */
[----:B01234-:R-:W-:Y:S06]  /*0850*/  BAR.SYNC.DEFER_BLOCKING 0x0 ;  /* 0x0000000000007b1d */ /* 0x01ffec0000010000 */
[----:B------:R-:W-:Y:S05]  /*0860*/  @!P0 BRA `(.L_x_173) ;  /* 0x0000009800bc8947 */ /* 0x000fea0003800000 */
.L_x_174:
        /* <DEDUP_REMOVED lines=17> */
[----:B------:R-:W-:Y:S01]  /*0980*/  LOP3.LUT R17, R37, 0x1, RZ, 0xfc, !PT ;  /* 0x0000000125117812 */ /* 0x000fe200078efcff */
[----:B------:R-:W-:Y:S01]  /*0990*/  IMAD.MOV.U32 R206, RZ, RZ, RZ ;  /* 0x000000ffffce7224 */ /* 0x000fe200078e00ff */
[----:B------:R-:W-:Y:S01]  /*09a0*/  SHF.R.S32.HI R3, RZ, 0x1f, R4 ;  /* 0x0000001fff037819 */ /* 0x000fe20000011404 */
[----:B------:R-:W-:-:S03]  /*09b0*/  UMOV UR36, URZ ;  /* 0x0000003f00247c82 */ /* 0x000fc60008000000 */
[CC--:B------:R-:W-:Y:S02]  /*09c0*/  LEA.HI R5, R3.reuse, R4.reuse, RZ, 0x5 ;  /* 0x0000000403057211 */ /* 0x0c0fe400078f28ff */
[CC--:B------:R-:W-:Y:S02]  /*09d0*/  LEA.HI R2, R3.reuse, R4.reuse, RZ, 0x4 ;  /* 0x0000000403027211 */ /* 0x0c0fe400078f20ff */
[--C-:B------:R-:W-:Y:S02]  /*09e0*/  SHF.R.S32.HI R10, RZ, 0x5, R5.reuse ;  /* 0x00000005ff0a7819 */ /* 0x100fe40000011405 */
[----:B------:R-:W-:Y:S02]  /*09f0*/  SHF.R.S32.HI R9, RZ, 0x1f, R5 ;  /* 0x0000001fff097819 */ /* 0x000fe40000011405 */
[----:B------:R-:W-:Y:S02]  /*0a00*/  LEA.HI R6, R3, R4, RZ, 0x2 ;  /* 0x0000000403067211 */ /* 0x000fe400078f10ff */
[----:B------:R-:W-:-:S02]  /*0a10*/  LOP3.LUT R5, R2, 0xfffffff0, RZ, 0xc0, !PT ;  /* 0xfffffff002057812 */ /* 0x000fc400078ec0ff */
[CC--:B------:R-:W-:Y:S02]  /*0a20*/  LEA.HI R0, R3.reuse, R4.reuse, RZ, 0x7 ;  /* 0x0000000403007211 */ /* 0x0c0fe400078f38ff */
[----:B------:R-:W-:Y:S01]  /*0a30*/  LEA.HI R214, R3, R4, RZ, 0x3 ;  /* 0x0000000403d67211 */ /* 0x000fe200078f18ff */
[----:B0-----:R-:W-:Y:S01]  /*0a40*/  ULEA UR38, UR37, UR38, 0x18 ;  /* 0x0000002625267291 */ /* 0x001fe2000f8ec03f */
[----:B------:R-:W-:Y:S01]  /*0a50*/  LOP3.LUT R11, R6, 0xfffffffc, RZ, 0xc0, !PT ;  /* 0xfffffffc060b7812 */ /* 0x000fe200078ec0ff */
[C---:B------:R-:W-:Y:S01]  /*0a60*/  IMAD.IADD R6, R4.reuse, 0x1, -R5 ;  /* 0x0000000104067824 */ /* 0x040fe200078e0a05 */
[----:B------:R-:W-:Y:S02]  /*0a70*/  LEA.HI R9, R9, R10, RZ, 0x2 ;  /* 0x0000000a09097211 */ /* 0x000fe400078f10ff */
[----:B------:R-:W-:Y:S01]  /*0a80*/  SHF.R.S32.HI R7, RZ, 0x4, R2 ;  /* 0x00000004ff077819 */ /* 0x000fe20000011402 */
[----:B------:R-:W-:Y:S01]  /*0a90*/  IMAD.IADD R11, R4, 0x1, -R11 ;  /* 0x00000001040b7824 */ /* 0x000fe200078e0a0b */
[----:B------:R-:W-:-:S02]  /*0aa0*/  LOP3.LUT R3, R0, 0xffffff80, RZ, 0xc0, !PT ;  /* 0xffffff8000037812 */ /* 0x000fc400078ec0ff */
[----:B------:R-:W-:Y:S02]  /*0ab0*/  LOP3.LUT R13, R214, 0xfffffff8, RZ, 0xc0, !PT ;  /* 0xfffffff8d60d7812 */ /* 0x000fe400078ec0ff */
[----:B------:R-:W-:Y:S01]  /*0ac0*/  SHF.R.S32.HI R213, RZ, 0x7, R0 ;  /* 0x00000007ffd57819 */ /* 0x000fe20000011400 */
[C---:B------:R-:W-:Y:S01]  /*0ad0*/  IMAD.IADD R3, R4.reuse, 0x1, -R3 ;  /* 0x0000000104037824 */ /* 0x040fe200078e0a03 */
[----:B------:R-:W-:Y:S01]  /*0ae0*/  LOP3.LUT R9, R9, 0x3ffffc, RZ, 0xc0, !PT ;  /* 0x003ffffc09097812 */ /* 0x000fe200078ec0ff */
[----:B------:R-:W-:Y:S01]  /*0af0*/  IMAD.IADD R212, R4, 0x1, -R13 ;  /* 0x0000000104d47824 */ /* 0x000fe200078e0a0d */
[--C-:B------:R-:W-:Y:S01]  /*0b00*/  SHF.R.S32.HI R5, RZ, 0x1f, R6.reuse ;  /* 0x0000001fff057819 */ /* 0x100fe20000011406 */
[----:B------:R-:W-:Y:S01]  /*0b10*/  IMAD R4, R213, 0x100, R6 ;  /* 0x00000100d5047824 */ /* 0x000fe200078e0206 */
[----:B------:R-:W-:Y:S01]  /*0b20*/  LEA.HI R2, R2, R7, RZ, 0x1 ;  /* 0x0000000702027211 */ /* 0x000fe200078f08ff */
[----:B------:R-:W-:Y:S01]  /*0b30*/  IMAD.IADD R9, R10, 0x1, -R9 ;  /* 0x000000010a097824 */ /* 0x000fe200078e0a09 */
[----:B------:R-:W-:Y:S01]  /*0b40*/  LEA.HI R5, R5, R6, RZ, 0x3 ;  /* 0x0000000605057211 */ /* 0x000fe200078f18ff */
[----:B------:R-:W-:Y:S01]  /*0b50*/  IMAD.SHL.U32 R18, R212, 0x8, RZ ;  /* 0x00000008d4127824 */ /* 0x000fe200078e00ff */
[----:B------:R-:W-:Y:S01]  /*0b60*/  LOP3.LUT R2, R2, 0x1ffffffe, RZ, 0xc0, !PT ;  /* 0x1ffffffe02027812 */ /* 0x000fe200078ec0ff */
[----:B------:R-:W-:Y:S01]  /*0b70*/  IMAD R13, R9, 0x10, R4 ;  /* 0x00000010090d7824 */ /* 0x000fe200078e0204 */
[----:B------:R-:W-:Y:S01]  /*0b80*/  LEA.HI R0, R0, R213, RZ, 0x1 ;  /* 0x000000d500007211 */ /* 0x000fe200078f08ff */
[C---:B------:R-:W-:Y:S01]  /*0b90*/  IMAD.SHL.U32 R4, R5.reuse, 0x40, RZ ;  /* 0x0000004005047824 */ /* 0x040fe200078e00ff */
[----:B------:R-:W-:Y:S01]  /*0ba0*/  LOP3.LUT R5, R5, 0xfffffff8, RZ, 0xc0, !PT ;  /* 0xfffffff805057812 */ /* 0x000fe200078ec0ff */
[----:B------:R-:W-:Y:S01]  /*0bb0*/  IMAD.IADD R8, R7, 0x1, -R2 ;  /* 0x0000000107087824 */ /* 0x000fe200078e0a02 */
[----:B------:R-:W-:Y:S01]  /*0bc0*/  LEA.HI R7, R11, R11, RZ, 0x1 ;  /* 0x0000000b0b077211 */ /* 0x000fe200078f08ff */
[----:B------:R-:W-:Y:S01]  /*0bd0*/  VIADD R192, R18, 0x40 ;  /* 0x0000004012c07836 */ /* 0x000fe20000000000 */
[----:B------:R-:W-:Y:S01]  /*0be0*/  LOP3.LUT R9, R4, 0x7ffffe00, RZ, 0xc0, !PT ;  /* 0x7ffffe0004097812 */ /* 0x000fe200078ec0ff */
[----:B------:R-:W-:Y:S01]  /*0bf0*/  IMAD.SHL.U32 R8, R8, 0x8, RZ ;  /* 0x0000000808087824 */ /* 0x000fe200078e00ff */
[----:B------:R-:W-:Y:S01]  /*0c00*/  LOP3.LUT R12, R7, 0x1ffffffe, RZ, 0xc0, !PT ;  /* 0x1ffffffe070c7812 */ /* 0x000fe200078ec0ff */
[----:B------:R-:W-:Y:S01]  /*0c10*/  IMAD.IADD R7, R6, 0x1, -R5 ;  /* 0x0000000106077824 */ /* 0x000fe200078e0a05 */
[----:B------:R-:W-:Y:S01]  /*0c20*/  SHF.R.S32.HI R2, RZ, 0x1f, R3 ;  /* 0x0000001fff027819 */ /* 0x000fe20000011403 */
[----:B------:R-:W-:Y:S01]  /*0c30*/  IMAD R10, R10, 0x400, R9 ;  /* 0x000004000a0a7824 */ /* 0x000fe200078e0209 */
[----:B------:R-:W-:Y:S01]  /*0c40*/  LOP3.LUT R0, R0, 0xfffffe, RZ, 0xc0, !PT ;  /* 0x00fffffe00007812 */ /* 0x000fe200078ec0ff */
[----:B------:R-:W-:Y:S01]  /*0c50*/  IMAD.SHL.U32 R9, R7, 0x40, RZ ;  /* 0x0000004007097824 */ /* 0x000fe200078e00ff */
[----:B------:R-:W-:Y:S01]  /*0c60*/  LEA.HI R4, R2, R3, RZ, 0x2 ;  /* 0x0000000302047211 */ /* 0x000fe200078f10ff */
[----:B------:R-:W-:Y:S01]  /*0c70*/  IMAD.U32 R218, R13, 0x40, R8 ;  /* 0x000000400dda7824 */ /* 0x000fe200078e0008 */
[----:B------:R-:W-:Y:S01]  /*0c80*/  R2P PR, R7, 0x6 ;  /* 0x0000000607007804 */ /* 0x000fe20000000000 */
[C---:B------:R-:W-:Y:S01]  /*0c90*/  VIADD R191, R18.reuse, 0x80 ;  /* 0x0000008012bf7836 */ /* 0x040fe20000000000 */
[----:B------:R-:W-:Y:S01]  /*0ca0*/  LOP3.LUT R9, R9, 0x1c0, RZ, 0xc0, !PT ;  /* 0x000001c009097812 */ /* 0x000fe200078ec0ff */
[C---:B------:R-:W-:Y:S01]  /*0cb0*/  VIADD R190, R18.reuse, 0xc0 ;  /* 0x000000c012be7836 */ /* 0x040fe20000000000 */
[----:B------:R-:W-:Y:S01]  /*0cc0*/  SHF.R.S32.HI R5, RZ, 0x2, R4 ;  /* 0x00000002ff057819 */ /* 0x000fe20000011404 */
[C---:B------:R-:W-:Y:S01]  /*0cd0*/  VIADD R189, R18.reuse, 0x100 ;  /* 0x0000010012bd7836 */ /* 0x040fe20000000000 */
[----:B------:R-:W-:Y:S01]  /*0ce0*/  LOP3.LUT R8, R9, 0x8, R8, 0xf8, !PT ;  /* 0x0000000809087812 */ /* 0x000fe200078ef808 */
[C---:B------:R-:W-:Y:S01]  /*0cf0*/  VIADD R188, R18.reuse, 0x140 ;  /* 0x0000014012bc7836 */ /* 0x040fe20000000000 */
[----:B------:R-:W-:Y:S01]  /*0d00*/  SHF.R.U32.HI R9, RZ, 0x3, R9 ;  /* 0x00000003ff097819 */ /* 0x000fe20000011609 */
[C---:B------:R-:W-:Y:S01]  /*0d10*/  VIADD R216, R18.reuse, 0x180 ;  /* 0x0000018012d87836 */ /* 0x040fe20000000000 */
[----:B------:R-:W-:Y:S01]  /*0d20*/  SHF.R.S32.HI R6, RZ, 0x1f, R4 ;  /* 0x0000001fff067819 */ /* 0x000fe20000011404 */
[----:B------:R-:W-:Y:S01]  /*0d30*/  VIADD R215, R18, 0x1c0 ;  /* 0x000001c012d77836 */ /* 0x000fe20000000000 */
[----:B------:R-:W-:Y:S01]  /*0d40*/  LOP3.LUT R9, R8, R9, RZ, 0x3c, !PT ;  /* 0x0000000908097212 */ /* 0x000fe200078e3cff */
[----:B------:R-:W-:Y:S01]  /*0d50*/  IMAD.IADD R217, R11, 0x1, -R12 ;  /* 0x000000010bd97824 */ /* 0x000fe200078e0a0c */
[----:B------:R-:W-:Y:S01]  /*0d60*/  LEA.HI R6, R6, R5, RZ, 0x3 ;  /* 0x0000000506067211 */ /* 0x000fe200078f18ff */
[----:B------:R-:W-:Y:S01]  /*0d70*/  IMAD.IADD R0, R213, 0x1, -R0 ;  /* 0x00000001d5007824 */ /* 0x000fe200078e0a00 */
[----:B------:R-:W-:Y:S01]  /*0d80*/  LEA.HI R2, R2, R3, RZ, 0x5 ;  /* 0x0000000302027211 */ /* 0x000fe200078f28ff */
[----:B------:R-:W-:Y:S01]  /*0d90*/  IMAD.IADD R9, R10, 0x1, R9 ;  /* 0x000000010a097824 */ /* 0x000fe200078e0209 */
[----:B------:R-:W-:Y:S01]  /*0da0*/  LOP3.LUT R6, R6, 0xfffffff8, RZ, 0xc0, !PT ;  /* 0xfffffff806067812 */ /* 0x000fe200078ec0ff */
[----:B------:R-:W-:Y:S01]  /*0db0*/  IMAD.SHL.U32 R22, R0, 0x100, RZ ;  /* 0x0000010000167824 */ /* 0x000fe200078e00ff */
[----:B------:R-:W-:-:S02]  /*0dc0*/  LOP3.LUT R4, R4, 0x7ffffffc, RZ, 0xc0, !PT ;  /* 0x7ffffffc04047812 */ /* 0x000fc400078ec0ff */
[----:B------:R-:W-:Y:S01]  /*0dd0*/  LEA R184, R9, UR38, 0x1 ;  /* 0x0000002609b87c11 */ /* 0x000fe2000f8e08ff */
[----:B------:R-:W-:Y:S01]  /*0de0*/  IMAD.IADD R5, R5, 0x1, -R6 ;  /* 0x0000000105057824 */ /* 0x000fe200078e0a06 */
[----:B------:R-:W-:Y:S01]  /*0df0*/  SHF.R.S32.HI R2, RZ, 0x5, R2 ;  /* 0x00000005ff027819 */ /* 0x000fe20000011402 */
[----:B------:R-:W-:Y:S01]  /*0e00*/  IMAD.IADD R4, R3, 0x1, -R4 ;  /* 0x0000000103047824 */ /* 0x000fe200078e0a04 */
[----:B------:R-:W-:Y:S01]  /*0e10*/  SEL R185, R185, 0xffffffc0, !P2 ;  /* 0xffffffc0b9b97807 */ /* 0x000fe20005000000 */
[C---:B------:R-:W-:Y:S01]  /*0e20*/  VIADD R186, R184.reuse, 0x36400 ;  /* 0x00036400b8ba7836 */ /* 0x040fe20000000000 */
[----:B------:R-:W-:Y:S01]  /*0e30*/  SHF.R.S32.HI R214, RZ, 0x3, R214 ;  /* 0x00000003ffd67819 */ /* 0x000fe200000114d6 */
        /* <DEDUP_REMOVED lines=8> */
[----:B------:R-:W-:Y:S01]  /*0ec0*/  IMAD.MOV.U32 R2, RZ, RZ, RZ ;  /* 0x000000ffff027224 */ /* 0x000fe200078e00ff */
[----:B------:R-:W-:Y:S01]  /*0ed0*/  SHF.R.S32.HI R221, RZ, 0x1f, R188 ;  /* 0x0000001fffdd7819 */ /* 0x000fe200000114bc */
[----:B------:R-:W-:Y:S01]  /*0ee0*/  IMAD.SHL.U32 R19, R4, 0x2, RZ ;  /* 0x0000000204137824 */ /* 0x000fe200078e00ff */
[----:B------:R-:W-:Y:S01]  /*0ef0*/  SHF.R.S32.HI R220, RZ, 0x1f, R216 ;  /* 0x0000001fffdc7819 */ /* 0x000fe200000114d8 */
[----:B------:R-:W-:Y:S01]  /*0f00*/  IMAD R217, R217, 0x8, R16 ;  /* 0x00000008d9d97824 */ /* 0x000fe200078e0210 */
[----:B------:R-:W-:Y:S01]  /*0f10*/  SHF.R.S32.HI R219, RZ, 0x1f, R215 ;  /* 0x0000001fffdb7819 */ /* 0x000fe200000114d7 */
[----:B------:R-:W-:-:S07]  /*0f20*/  IMAD.IADD R185, R185, 0x1, R23 ;  /* 0x00000001b9b97824 */ /* 0x000fce00078e0217 */
.L_x_211:
[----:B--2---:R-:W2:Y:S01]  /*0f30*/  LDL R3, [R1] ;  /* 0x0000000001037983 */ /* 0x004ea20000100800 */
[----:B0-----:R-:W0:Y:S01]  /*0f40*/  LDC R0, c[0x0][0xd44] ;  /* 0x00035100ff007b82 */ /* 0x001e220000000800 */
[----:B------:R-:W-:Y:S01]  /*0f50*/  ULDC UR4, c[0x0][0xd38] ;  /* 0x00034e0000047ab9 */ /* 0x000fe20000000800 */
[----:B------:R-:W-:Y:S01]  /*0f60*/  ULDC.64 UR6, c[0x0][0x418] ;  /* 0x0001060000067ab9 */ /* 0x000fe20000000a00 */
[----:B------:R-:W-:Y:S02]  /*0f70*/  UISETP.NE.AND UP1, UPT, UR4, 0x1, UPT ;  /* 0x000000010400788c */ /* 0x000fe4000bf25270 */
[----:B------:R-:W-:Y:S01]  /*0f80*/  UISETP.NE.U32.AND UP0, UPT, UR6, URZ, UPT ;  /* 0x0000003f0600728c */ /* 0x000fe2000bf05070 */
[----:B------:R-:W-:Y:S02]  /*0f90*/  UMOV UR40, UR39 ;  /* 0x0000002700287c82 */ /* 0x000fe40008000000 */
[----:B-1----:R-:W1:Y:S01]  /*0fa0*/  LDC R152, c[0x0][0x2f0] ;  /* 0x0000bc00ff987b82 */ /* 0x002e620000000800 */
[----:B------:R-:W-:Y:S01]  /*0fb0*/  UISETP.NE.AND.EX UP0, UPT, UR7, URZ, UPT, UP0 ;  /* 0x0000003f0700728c */ /* 0x000fe2000bf05300 */
[----:B------:R-:W-:-:S04]  /*0fc0*/  UMOV UR41, UR39 ;  /* 0x0000002700297c82 */ /* 0x000fc80008000000 */
[----:B------:R-:W-:Y:S01]  /*0fd0*/  @UP1 ULDC UR4, c[0x0][0xd3c] ;  /* 0x00034f0000041ab9 */ /* 0x000fe20000000800 */
[----:B------:R-:W-:Y:S01]  /*0fe0*/  @UP1 ULDC UR6, c[0x0][0xd40] ;  /* 0x0003500000061ab9 */ /* 0x000fe20000000800 */
[----:B------:R-:W-:-:S04]  /*0ff0*/  UIMAD.WIDE.U32 UR4, UR39, UR4, URZ ;  /* 0x00000004270472a5 */ /* 0x000fc8000f8e003f */
[----:B------:R-:W-:-:S03]  /*1000*/  @UP1 USHF.R.U32.HI UR40, URZ, UR6, UR5 ;  /* 0x000000063f281299 */ /* 0x000fc60008011605 */
[----:B------:R-:W-:Y:S01]  /*1010*/  ULDC UR4, c[0x0][0x424] ;  /* 0x0001090000047ab9 */ /* 0x000fe20000000800 */
[----:B0-----:R-:W-:Y:S01]  /*1020*/  ISETP.NE.AND P0, PT, R0, 0x1, PT ;  /* 0x000000010000780c */ /* 0x001fe20003f05270 */
[----:B------:R-:W-:Y:S01]  /*1030*/  USEL UR4, UR4, 0x1, UP0 ;  /* 0x0000000104047887 */ /* 0x000fe20008000000 */
[----:B------:R-:W-:-:S05]  /*1040*/  IMAD.U32 R187, RZ, RZ, UR40 ;  /* 0x00000028ffbb7e24 */ /* 0x000fca000f8e00ff */
[----:B-1----:R-:W-:-:S06]  /*1050*/  IMAD R152, R152, UR4, RZ ;  /* 0x0000000498987c24 */ /* 0x002fcc000f8e02ff */
[----:B---3--:R-:W0:Y:S02]  /*1060*/  @P0 LDC.64 R4, c[0x0][0xd48] ;  /* 0x00035200ff040b82 */ /* 0x008e240000000a00 */
[----:B0-----:R-:W-:-:S05]  /*1070*/  @P0 IMAD.HI.U32 R0, R4, UR40, RZ ;  /* 0x0000002804000c27 */ /* 0x001fca000f8e00ff */
[----:B------:R-:W-:Y:S02]  /*1080*/  @P0 SHF.R.U32.HI R187, RZ, R5, R0 ;  /* 0x00000005ffbb0219 */ /* 0x000fe40000011600 */
[----:B--2---:R-:W-:-:S13]  /*1090*/  ISETP.NE.AND P1, PT, R3, 0x1, PT ;  /* 0x000000010300780c */ /* 0x004fda0003f25270 */
[----:B----4-:R-:W-:Y:S05]  /*10a0*/  @!P1 BRA `(.L_x_175) ;  /* 0x0000001400d89947 */ /* 0x010fea0003800000 */
[----:B------:R-:W0:Y:S01]  /*10b0*/  SHFL.IDX PT, R0, R213, RZ, 0x1f ;  /* 0x00001fffd5007589 */ /* 0x000e2200000e0000 */
[----:B------:R-:W-:Y:S01]  /*10c0*/  UMOV UR9, 0x40000040 ;  /* 0x4000004000097882 */ /* 0x000fe20000000000 */
[----:B------:R-:W-:Y:S01]  /*10d0*/  UMOV UR11, 0x40000040 ;  /* 0x40000040000b7882 */ /* 0x000fe20000000000 */
[----:B------:R-:W-:Y:S01]  /*10e0*/  UMOV UR13, 0x40000040 ;  /* 0x40000040000d7882 */ /* 0x000fe20000000000 */
[----:B------:R-:W-:Y:S01]  /*10f0*/  BAR.SYNC.DEFER_BLOCKING 0xe, 0x100 ;  /* 0x0384000000007b1d */ /* 0x000fe20000010000 */
[----:B------:R-:W-:-:S05]  /*1100*/  ISETP.NE.AND P1, PT, R17, 0x3, PT ;  /* 0x000000031100780c */ /* 0x000fca0003f25270 */
[----:B------:R-:W-:Y:S01]  /*1110*/  UMOV UR15, 0x40000040 ;  /* 0x40000040000f7882 */ /* 0x000fe20000000000 */
[----:B------:R-:W-:Y:S01]  /*1120*/  UMOV UR17, 0x40000040 ;  /* 0x4000004000117882 */ /* 0x000fe20000000000 */
[----:B------:R-:W-:Y:S01]  /*1130*/  UMOV UR19, 0x40000040 ;  /* 0x4000004000137882 */ /* 0x000fe20000000000 */
[----:B------:R-:W-:Y:S01]  /*1140*/  UMOV UR7, 0x40000040 ;  /* 0x4000004000077882 */ /* 0x000fe20000000000 */
[----:B0-----:R-:W-:Y:S01]  /*1150*/  R2UR UR4, R0 ;  /* 0x00000000000472ca */ /* 0x001fe200000e0000 */
[----:B------:R-:W-:-:S12]  /*1160*/  WARPGROUP.ARRIVE ;  /* 0x00000000000079c5 */ /* 0x000fd80000000000 */
[----:B------:R-:W-:-:S04]  /*1170*/  ULEA.HI UR5, UR4, UR4, URZ, 0x1 ;  /* 0x0000000404057291 */ /* 0x000fc8000f8f083f */
[----:B------:R-:W-:-:S04]  /*1180*/  ULOP3.LUT UR5, UR5, 0x1fffe, URZ, 0xc0, !UPT ;  /* 0x0001fffe05057892 */ /* 0x000fc8000f8ec03f */
[----:B------:R-:W-:Y:S02]  /*1190*/  UIADD3 UR5, UR4, -UR5, URZ ;  /* 0x8000000504057290 */ /* 0x000fe4000fffe03f */
[----:B------:R-:W-:Y:S02]  /*11a0*/  UIADD3 UR4, UR38, 0x36400, URZ ;  /* 0x0003640026047890 */ /* 0x000fe4000fffe03f */
[----:B------:R-:W-:Y:S02]  /*11b0*/  ULEA UR5, UR5, UR38, 0xf ;  /* 0x0000002605057291 */ /* 0x000fe4000f8e783f */
[----:B------:R-:W-:Y:S02]  /*11c0*/  USHF.R.U32.HI UR4, URZ, 0x4, UR4 ;  /* 0x000000043f047899 */ /* 0x000fe40008011604 */
[----:B------:R-:W-:Y:S02]  /*11d0*/  UIADD3 UR5, UR5, 0x400, URZ ;  /* 0x0000040005057890 */ /* 0x000fe4000fffe03f */
[----:B------:R-:W-:-:S02]  /*11e0*/  ULOP3.LUT UR4, UR4, 0x3fff, URZ, 0xc0, !UPT ;  /* 0x00003fff04047892 */ /* 0x000fc4000f8ec03f */
[----:B------:R-:W-:Y:S02]  /*11f0*/  USHF.R.U32.HI UR5, URZ, 0x4, UR5 ;  /* 0x000000043f057899 */ /* 0x000fe40008011605 */
[----:B------:R-:W-:Y:S02]  /*1200*/  ULOP3.LUT UR8, UR4, 0x10000, URZ, 0xfc, !UPT ;  /* 0x0001000004087892 */ /* 0x000fe4000f8efc3f */
[----:B------:R-:W-:Y:S02]  /*1210*/  ULOP3.LUT UR5, UR5, 0x3fff, URZ, 0xc0, !UPT ;  /* 0x00003fff05057892 */ /* 0x000fe4000f8ec03f */
[----:B------:R-:W-:Y:S02]  /*1220*/  UIADD3 UR12, UR8, 0x2, URZ ;  /* 0x00000002080c7890 */ /* 0x000fe4000fffe03f */
[----:B------:R-:W-:Y:S02]  /*1230*/  ULOP3.LUT UR20, UR5, 0x2000000, URZ, 0xfc, !UPT ;  /* 0x0200000005147892 */ /* 0x000fe4000f8efc3f */
[----:B------:R-:W-:-:S02]  /*1240*/  UIADD3 UR16, UR8, 0x4, URZ ;  /* 0x0000000408107890 */ /* 0x000fc4000fffe03f */
[----:B------:R-:W-:Y:S02]  /*1250*/  ULEA UR10, UR36, UR20, 0xc ;  /* 0x00000014240a7291 */ /* 0x000fe4000f8e603f */
[----:B------:R-:W-:Y:S02]  /*1260*/  UIADD3 UR4, UR8, 0x6, URZ ;  /* 0x0000000608047890 */ /* 0x000fe4000fffe03f */
[----:B------:R-:W-:Y:S02]  /*1270*/  UIADD3 UR14, UR10, 0x80, URZ ;  /* 0x000000800a0e7890 */ /* 0x000fe4000fffe03f */
[----:B------:R-:W-:Y:S02]  /*1280*/  UIADD3 UR18, UR10, 0x100, URZ ;  /* 0x000001000a127890 */ /* 0x000fe4000fffe03f */
[----:B------:R-:W-:Y:S02]  /*1290*/  UIADD3 UR6, UR10, 0x180, URZ ;  /* 0x000001800a067890 */ /* 0x000fe4000fffe03f */
[----:B------:R-:W-:Y:S01]  /*12a0*/  HGMMA.64x256x16.F32 R24, gdesc[UR8].tnspB, RZ, !UPT, gsb0 ;  /* 0x43e00000081879f0 */ /* 0x000fe2000c0008ff */
[----:B------:R-:W-:-:S02]  /*12b0*/  UMOV UR5, 0x40000040 ;  /* 0x4000004000057882 */ /* 0x000fc40000000000 */
        /* <DEDUP_REMOVED lines=16> */
.L_x_176:
[----:B------:R-:W-:Y:S01]  /*13c0*/  ULEA UR6, UR36, UR38, 0x3 ;  /* 0x0000002624067291 */ /* 0x000fe2000f8e183f */
[----:B------:R-:W-:-:S03]  /*13d0*/  ISETP.GE.AND P0, PT, R152, 0x41, PT ;  /* 0x000000419800780c */ /* 0x000fc60003f06270 */
[----:B------:R-:W-:-:S04]  /*13e0*/  UIADD3 UR6, UR6, 0x38860, URZ ;  /* 0x0003886006067890 */ /* 0x000fc8000fffe03f */
[----:B------:R-:W-:-:S09]  /*13f0*/  UPRMT UR6, UR37, 0x654, UR6 ;  /* 0x0000065425067896 */ /* 0x000fd20008000006 */
[----:B------:R-:W-:Y:S01]  /*1400*/  SYNCS.ARRIVE.TRANS64.RED.A1T0 RZ, [UR6], RZ ;  /* 0x000000ffffff79a7 */ /* 0x000fe20008100406 */
[----:B------:R-:W-:Y:S05]  /*1410*/  @!P0 BRA `(.L_x_177) ;  /* 0x0000000800c08947 */ /* 0x000fea0003800000 */
[----:B------:R-:W-:-:S05]  /*1420*/  VIADD R152, R152, 0x3f ;  /* 0x0000003f98987836 */ /* 0x000fca0000000000 */
[----:B------:R-:W-:-:S04]  /*1430*/  SHF.R.S32.HI R3, RZ, 0x1f, R152 ;  /* 0x0000001fff037819 */ /* 0x000fc80000011498 */
[----:B------:R-:W-:-:S04]  /*1440*/  LEA.HI R3, R3, R152, RZ, 0x6 ;  /* 0x0000009803037211 */ /* 0x000fc800078f30ff */
[----:B------:R-:W-:-:S07]  /*1450*/  LEA.HI.SX32 R3, R3, 0xfffffffe, 0x1a ;  /* 0xfffffffe03037811 */ /* 0x000fce00078fd2ff */
.L_x_179:
[----:B------:R-:W-:Y:S01]  /*1460*/  BAR.SYNC.DEFER_BLOCKING 0xe, 0x100 ;  /* 0x0384000000007b1d */ /* 0x000fe20000010000 */
[----:B------:R-:W-:Y:S01]  /*1470*/  IMAD.U32 R5, RZ, RZ, UR36 ;  /* 0x00000024ff057e24 */ /* 0x000fe2000f8e00ff */
[----:B------:R-:W-:Y:S01]  /*1480*/  UIADD3 UR36, UR36, 0x1, URZ ;  /* 0x0000000124247890 */ /* 0x000fe2000fffe03f */
[C---:B------:R-:W-:Y:S01]  /*1490*/  ISETP.GT.AND P0, PT, R3.reuse, RZ, PT ;  /* 0x000000ff0300720c */ /* 0x040fe20003f04270 */
[----:B------:R-:W-:Y:S02]  /*14a0*/  VIADD R3, R3, 0xffffffff ;  /* 0xffffffff03037836 */ /* 0x000fe40000000000 */
[----:B------:R-:W-:Y:S01]  /*14b0*/  IMAD R0, R5, 0x40, R16 ;  /* 0x0000004005007824 */ /* 0x000fe200078e0210 */
[----:B------:R-:W-:Y:S01]  /*14c0*/  UISETP.NE.AND UP0, UPT, UR36, 0x2, UPT ;  /* 0x000000022400788c */ /* 0x000fe2000bf05270 */
[----:B------:R-:W-:Y:S01]  /*14d0*/  UMOV UR11, 0x40000040 ;  /* 0x40000040000b7882 */ /* 0x000fe20000000000 */
[----:B------:R-:W-:Y:S02]  /*14e0*/  UMOV UR15, 0x40000040 ;  /* 0x40000040000f7882 */ /* 0x000fe40000000000 */
[----:B------:R-:W-:Y:S01]  /*14f0*/  LEA R0, R0, UR38, 0x2 ;  /* 0x0000002600007c11 */ /* 0x000fe2000f8e10ff */
[----:B------:R-:W-:Y:S01]  /*1500*/  USEL UR36, UR36, URZ, UP0 ;  /* 0x0000003f24247287 */ /* 0x000fe20008000000 */
[----:B------:R-:W-:Y:S01]  /*1510*/  UMOV UR19, 0x40000040 ;  /* 0x4000004000137882 */ /* 0x000fe20000000000 */
[----:B------:R-:W-:-:S02]  /*1520*/  UMOV UR7, 0x40000040 ;  /* 0x4000004000077882 */ /* 0x000fc40000000000 */
[----:B------:R-:W-:-:S04]  /*1530*/  ULEA UR10, UR36, UR20, 0xc ;  /* 0x00000014240a7291 */ /* 0x000fc8000f8e603f */
[----:B------:R-:W-:Y:S02]  /*1540*/  UIADD3 UR14, UR10, 0x80, URZ ;  /* 0x000000800a0e7890 */ /* 0x000fe4000fffe03f */
[----:B------:R-:W-:Y:S01]  /*1550*/  UIADD3 UR18, UR10, 0x100, URZ ;  /* 0x000001000a127890 */ /* 0x000fe2000fffe03f */
[----:B------:R-:W0:Y:S01]  /*1560*/  LDS R4, [R0+0x38400] ;  /* 0x0384000000047984 */ /* 0x000e220000000800 */
[----:B------:R-:W-:-:S03]  /*1570*/  UIADD3 UR6, UR10, 0x180, URZ ;  /* 0x000001800a067890 */ /* 0x000fc6000fffe03f */
        /* <DEDUP_REMOVED lines=128> */
[----:B------:R-:W-:-:S06]  /*1d80*/  FMUL.FTZ R151, R151, R5 ;  /* 0x0000000597977220 */ /* 0x000fcc0000410000 */
[----:B------:R-:W-:-:S06]  /*1d90*/  WARPGROUP.ARRIVE ;  /* 0x00000000000079c5 */ /* 0x000fcc0000000000 */
        /* <DEDUP_REMOVED lines=12> */
[----:B------:R-:W-:Y:S01]  /*1e60*/  HGMMA.64x256x16.F32 R24, gdesc[UR4].tnspB, R24, gsb0 ;  /* 0x43e00000041879f0 */ /* 0x000fe20008000818 */
[----:B------:R-:W-:-:S06]  /*1e70*/  USEL UR6, URZ, 0x1, UP0 ;  /* 0x000000013f067887 */ /* 0x000fcc0008000000 */
[----:B------:R-:W-:Y:S01]  /*1e80*/  LOP3.LUT R2, R2, UR6, RZ, 0x3c, !PT ;  /* 0x0000000602027c12 */ /* 0x000fe2000f8e3cff */
[----:B------:R-:W-:Y:S02]  /*1e90*/  WARPGROUP.DEPBAR.LE gsb0, 0x0 ;  /* 0x00008000000079c5 */ /* 0x000fe40000010000 */
[----:B------:R-:W-:Y:S06]  /*1ea0*/  BAR.ARV 0xf, 0x100 ;  /* 0x03c4000000007b1d */ /* 0x000fec0000002000 */
[----:B------:R-:W-:Y:S05]  /*1eb0*/  @!P1 BRA `(.L_x_178) ;  /* 0x0000000000049947 */ /* 0x000fea0003800000 */
[----:B------:R-:W-:Y:S01]  /*1ec0*/  BPT.TRAP 0x1 ;  /* 0x000000040000795c */ /* 0x000fe20000300000 */
.L_x_178:
[----:B------:R-:W-:-:S04]  /*1ed0*/  ULEA UR6, UR36, UR38, 0x3 ;  /* 0x0000002624067291 */ /* 0x000fc8000f8e183f */
[----:B------:R-:W-:-:S04]  /*1ee0*/  UIADD3 UR6, UR6, 0x38860, URZ ;  /* 0x0003886006067890 */ /* 0x000fc8000fffe03f */
[----:B------:R-:W-:-:S09]  /*1ef0*/  UPRMT UR6, UR37, 0x654, UR6 ;  /* 0x0000065425067896 */ /* 0x000fd20008000006 */
[----:B------:R-:W-:Y:S01]  /*1f00*/  SYNCS.ARRIVE.TRANS64.RED.A1T0 RZ, [UR6], RZ ;  /* 0x000000ffffff79a7 */ /* 0x000fe20008100406 */
[----:B------:R-:W-:Y:S05]  /*1f10*/  @P0 BRA `(.L_x_179) ;  /* 0xfffffff400500947 */ /* 0x000fea000383ffff */
.L_x_177:
[----:B------:R-:W-:Y:S01]  /*1f20*/  BAR.SYNC.DEFER_BLOCKING 0xe, 0x100 ;  /* 0x0384000000007b1d */ /* 0x000fe20000010000 */
[----:B------:R-:W-:Y:S01]  /*1f30*/  IMAD.U32 R3, RZ, RZ, UR36 ;  /* 0x00000024ff037e24 */ /* 0x000fe2000f8e00ff */
[----:B------:R-:W-:Y:S01]  /*1f40*/  UIADD3 UR36, UR36, 0x1, URZ ;  /* 0x0000000124247890 */ /* 0x000fe2000fffe03f */
[----:B------:R-:W-:Y:S02]  /*1f50*/  IMAD.MOV.U32 R12, RZ, RZ, RZ ;  /* 0x000000ffff0c7224 */ /* 0x000fe400078e00ff */
[----:B------:R-:W-:Y:S01]  /*1f60*/  IMAD R0, R3, 0x40, R16 ;  /* 0x0000004003007824 */ /* 0x000fe200078e0210 */
[----:B------:R-:W-:-:S04]  /*1f70*/  UISETP.NE.AND UP0, UPT, UR36, 0x2, UPT ;  /* 0x000000022400788c */ /* 0x000fc8000bf05270 */
[----:B------:R-:W-:Y:S01]  /*1f80*/  LEA R4, R0, UR38, 0x2 ;  /* 0x0000002600047c11 */ /* 0x000fe2000f8e10ff */
[----:B------:R-:W-:Y:S02]  /*1f90*/  USEL UR4, URZ, 0x1, UP0 ;  /* 0x000000013f047887 */ /* 0x000fe40008000000 */
[----:B------:R-:W-:-:S04]  /*1fa0*/  USEL UR36, UR36, URZ, UP0 ;  /* 0x0000003f24247287 */ /* 0x000fc80008000000 */
[----:B------:R-:W-:Y:S01]  /*1fb0*/  LOP3.LUT R2, R2, UR4, RZ, 0x3c, !PT ;  /* 0x0000000402027c12 */ /* 0x000fe2000f8e3cff */
        /* <DEDUP_REMOVED lines=130> */
[----:B------:R-:W-:Y:S01]  /*27e0*/  IMAD.MOV.U32 R0, RZ, RZ, RZ ;  /* 0x000000ffff007224 */ /* 0x000fe200078e00ff */
[----:B------:R-:W-:Y:S06]  /*27f0*/  BAR.ARV 0xf, 0x100 ;  /* 0x03c4000000007b1d */ /* 0x000fec0000002000 */
[----:B------:R-:W-:Y:S05]  /*2800*/  BRA `(.L_x_180) ;  /* 0x0000005c00187947 */ /* 0x000fea0003800000 */
.L_x_175:
[----:B------:R-:W0:Y:S02]  /*2810*/  SHFL.IDX PT, R0, R213, RZ, 0x1f ;  /* 0x00001fffd5007589 */ /* 0x000e2400000e0000 */
[----:B0-----:R-:W-:Y:S01]  /*2820*/  R2UR UR4, R0 ;  /* 0x00000000000472ca */ /* 0x001fe200000e0000 */
[----:B------:R-:W-:-:S05]  /*2830*/  VIADD R0, R152, 0x3f ;  /* 0x0000003f98007836 */ /* 0x000fca0000000000 */
[----:B------:R-:W-:-:S04]  /*2840*/  SHF.R.S32.HI R3, RZ, 0x1f, R0 ;  /* 0x0000001fff037819 */ /* 0x000fc80000011400 */
[----:B------:R-:W-:-:S03]  /*2850*/  LEA.HI R3, R3, R0, RZ, 0x6 ;  /* 0x0000000003037211 */ /* 0x000fc600078f30ff */
[----:B------:R-:W-:Y:S01]  /*2860*/  ULEA.HI UR5, UR4, UR4, URZ, 0x1 ;  /* 0x0000000404057291 */ /* 0x000fe2000f8f083f */
[----:B------:R-:W-:-:S03]  /*2870*/  SHF.R.S32.HI R153, RZ, 0x6, R3 ;  /* 0x00000006ff997819 */ /* 0x000fc60000011403 */
        /* <DEDUP_REMOVED lines=26> */
.L_x_181:
[----:B------:R-:W-:Y:S02]  /*2a20*/  LEA.HI R0, R206, R206, RZ, 0x1 ;  /* 0x000000cece007211 */ /* 0x000fe400078f08ff */
[----:B------:R-:W-:Y:S02]  /*2a30*/  ISETP.NE.AND P0, PT, R17, 0x3, PT ;  /* 0x000000031100780c */ /* 0x000fe40003f05270 */
[----:B------:R-:W-:-:S05]  /*2a40*/  LOP3.LUT R3, R0, 0xfffffffe, RZ, 0xc0, !PT ;  /* 0xfffffffe00037812 */ /* 0x000fca00078ec0ff */
[----:B------:R-:W-:-:S05]  /*2a50*/  IMAD.IADD R3, R206, 0x1, -R3 ;  /* 0x00000001ce037824 */ /* 0x000fca00078e0a03 */
[----:B------:R-:W-:-:S04]  /*2a60*/  SHF.L.U32 R3, R3, 0x1f, RZ ;  /* 0x0000001f03037819 */ /* 0x000fc800000006ff */
[----:B------:R-:W0:Y:S02]  /*2a70*/  SYNCS.PHASECHK.TRANS64.TRYWAIT P1, [UR38+0x38800], R3 ;  /* 0x03880003ff0075a7 */ /* 0x000e240008020166 */
[----:B0-----:R-:W-:Y:S05]  /*2a80*/  @!P1 BRA `(.L_x_182) ;  /* 0x000000c400b09947 */ /* 0x001fea0003800000 */
.L_x_263:
[----:B------:R-:W-:Y:S05]  /*2a90*/  @!P0 BRA `(.L_x_183) ;  /* 0x0000000000048947 */ /* 0x000fea0003800000 */
[----:B------:R-:W-:Y:S01]  /*2aa0*/  BPT.TRAP 0x1 ;  /* 0x000000040000795c */ /* 0x000fe20000300000 */
.L_x_183:
[----:B------:R-:W-:Y:S01]  /*2ab0*/  IMAD.U32 R8, RZ, RZ, UR36 ;  /* 0x00000024ff087e24 */ /* 0x000fe2000f8e00ff */
[----:B------:R-:W-:-:S04]  /*2ac0*/  SHF.L.U32 R5, R2, 0x1f, RZ ;  /* 0x0000001f02057819 */ /* 0x000fc800000006ff */
[----:B------:R-:W-:-:S04]  /*2ad0*/  LEA R8, R8, UR38, 0x3 ;  /* 0x0000002608087c11 */ /* 0x000fc8000f8e18ff */
[----:B------:R1:W2:Y:S01]  /*2ae0*/  SYNCS.PHASECHK.TRANS64.TRYWAIT P1, [R8+URZ+0x38830], R5 ;  /* 0x03883005080075a7 */ /* 0x0002a2000802017f */
[----:B------:R-:W-:Y:S05]  /*2af0*/  @!P0 BRA `(.L_x_184) ;  /* 0x0000000000048947 */ /* 0x000fea0003800000 */
[----:B------:R-:W-:Y:S01]  /*2b00*/  BPT.TRAP 0x1 ;  /* 0x000000040000795c */ /* 0x000fe20000300000 */
.L_x_184:
[----:B--2---:R-:W-:Y:S05]  /*2b10*/  @P1 BRA `(.L_x_185) ;  /* 0x0000000000081947 */ /* 0x004fea0003800000 */
[----:B------:R-:W2:Y:S02]  /*2b20*/  SYNCS.PHASECHK.TRANS64.TRYWAIT P1, [R8+URZ+0x38830], R5 ;  /* 0x03883005080075a7 */ /* 0x000ea4000802017f */
[----:B--2---:R-:W-:Y:S05]  /*2b30*/  @!P1 BRA `(.L_x_186) ;  /* 0x000000c4009c9947 */ /* 0x004fea0003800000 */
.L_x_185:
[----:B------:R-:W-:-:S04]  /*2b40*/  UIADD3 UR4, UR38, 0x22400, URZ ;  /* 0x0002240026047890 */ /* 0x000fc8000fffe03f */
[----:B------:R-:W-:-:S04]  /*2b50*/  USHF.R.U32.HI UR4, URZ, 0x4, UR4 ;  /* 0x000000043f047899 */ /* 0x000fc80008011604 */
[----:B------:R-:W-:-:S06]  /*2b60*/  ULOP3.LUT UR4, UR4, 0x3fff, URZ, 0xc0, !UPT ;  /* 0x00003fff04047892 */ /* 0x000fcc000f8ec03f */
[----:B0-----:R-:W-:Y:S01]  /*2b70*/  IMAD.U32 R0, RZ, RZ, UR4 ;  /* 0x00000004ff007e24 */ /* 0x001fe2000f8e00ff */
        /* <DEDUP_REMOVED lines=11> */
[----:B------:R-:W-:Y:S01]  /*2c30*/  UMOV UR15, 0x40000040 ;  /* 0x40000040000f7882 */ /* 0x000fe20000000000 */
[----:B------:R-:W-:-:S02]  /*2c40*/  UMOV UR13, 0x40000040 ;  /* 0x40000040000d7882 */ /* 0x000fc40000000000 */
[----:B------:R-:W-:Y:S02]  /*2c50*/  ULEA UR6, UR36, UR6, 0x9 ;  /* 0x0000000624067291 */ /* 0x000fe4000f8e483f */
[----:B------:R-:W-:Y:S02]  /*2c60*/  ULOP3.LUT UR4, UR4, 0x10000, URZ, 0xfc, !UPT ;  /* 0x0001000004047892 */ /* 0x000fe4000f8efc3f */
[----:B------:R-:W-:Y:S02]  /*2c70*/  UIADD3 UR10, UR6, 0x2, URZ ;  /* 0x00000002060a7890 */ /* 0x000fe4000fffe03f */
[----:B------:R-:W-:Y:S02]  /*2c80*/  UIADD3 UR8, UR4, 0x2, URZ ;  /* 0x0000000204087890 */ /* 0x000fe4000fffe03f */
[----:B------:R-:W-:Y:S02]  /*2c90*/  UIADD3 UR14, UR6, 0x4, URZ ;  /* 0x00000004060e7890 */ /* 0x000fe4000fffe03f */
[----:B------:R-:W-:-:S02]  /*2ca0*/  UIADD3 UR12, UR4, 0x4, URZ ;  /* 0x00000004040c7890 */ /* 0x000fc4000fffe03f */
[----:B------:R-:W-:Y:S01]  /*2cb0*/  HGMMA.64x64x16.F32 R24, gdesc[UR4], RZ, !UPT, gsb0 ;  /* 0x00e00000041879f0 */ /* 0x000fe2000c0008ff */
[----:B------:R-:W-:Y:S02]  /*2cc0*/  UIADD3 UR18, UR6, 0x6, URZ ;  /* 0x0000000606127890 */ /* 0x000fe4000fffe03f */
[----:B------:R-:W-:Y:S01]  /*2cd0*/  UIADD3 UR16, UR4, 0x6, URZ ;  /* 0x0000000604107890 */ /* 0x000fe2000fffe03f */
[----:B------:R-:W-:Y:S01]  /*2ce0*/  UMOV UR19, 0x40000040 ;  /* 0x4000004000137882 */ /* 0x000fe20000000000 */
        /* <DEDUP_REMOVED lines=11> */
[----:B------:R-:W0:Y:S02]  /*2da0*/  SYNCS.PHASECHK.TRANS64.TRYWAIT P1, [UR38+0x38810], R3 ;  /* 0x03881003ff0075a7 */ /* 0x000e240008020166 */
[----:B0-----:R-:W-:Y:S05]  /*2db0*/  @!P1 BRA `(.L_x_187) ;  /* 0x000000c400109947 */ /* 0x001fea0003800000 */
.L_x_264:
[----:B------:R-:W-:Y:S05]  /*2dc0*/  @!P0 BRA `(.L_x_188) ;  /* 0x0000000000048947 */ /* 0x000fea0003800000 */
[----:B------:R-:W-:Y:S01]  /*2dd0*/  BPT.TRAP 0x1 ;  /* 0x000000040000795c */ /* 0x000fe20000300000 */
.L_x_188:
[----:B------:R3:W4:Y:S01]  /*2de0*/  SYNCS.PHASECHK.TRANS64.TRYWAIT P1, [R8+URZ+0x38850], R5 ;  /* 0x03885005080075a7 */ /* 0x000722000802017f */
[----:B------:R-:W-:Y:S05]  /*2df0*/  @!P0 BRA `(.L_x_189) ;  /* 0x0000000000048947 */ /* 0x000fea0003800000 */
[----:B------:R-:W-:Y:S01]  /*2e00*/  BPT.TRAP 0x1 ;  /* 0x000000040000795c */ /* 0x000fe20000300000 */
.L_x_189:
[----:B----4-:R-:W-:Y:S05]  /*2e10*/  @P1 BRA `(.L_x_190) ;  /* 0x0000000000081947 */ /* 0x010fea0003800000 */
[----:B------:R-:W4:Y:S02]  /*2e20*/  SYNCS.PHASECHK.TRANS64.TRYWAIT P1, [R8+URZ+0x38850], R5 ;  /* 0x03885005080075a7 */ /* 0x000f24000802017f */
[----:B----4-:R-:W-:Y:S05]  /*2e30*/  @!P1 BRA `(.L_x_191) ;  /* 0x000000c400089947 */ /* 0x010fea0003800000 */
.L_x_190:
[----:B------:R-:W-:Y:S01]  /*2e40*/  UIADD3 UR4, UR38, 0x400, URZ ;  /* 0x0000040026047890 */ /* 0x000fe2000fffe03f */
[----:B------:R-:W-:Y:S01]  /*2e50*/  WARPGROUP.ARRIVE ;  /* 0x00000000000079c5 */ /* 0x000fe20000000000 */
[----:B------:R-:W-:-:S05]  /*2e60*/  UIADD3 UR5, UR38, 0x26400, URZ ;  /* 0x0002640026057890 */ /* 0x000fca000fffe03f */
[----:B0-----:R-:W0:Y:S01]  /*2e70*/  S2R R3, SR_TID.X ;  /* 0x0000000000037919 */ /* 0x001e220000002100 */
[----:B------:R-:W-:Y:S02]  /*2e80*/  USHF.R.U32.HI UR4, URZ, 0x4, UR4 ;  /* 0x000000043f047899 */ /* 0x000fe40008011604 */
[----:B------:R-:W-:Y:S02]  /*2e90*/  USHF.R.U32.HI UR5, URZ, 0x4, UR5 ;  /* 0x000000043f057899 */ /* 0x000fe40008011605 */
[----:B------:R-:W-:Y:S02]  /*2ea0*/  ULOP3.LUT UR4, UR4, 0x3fff, URZ, 0xc0, !UPT ;  /* 0x00003fff04047892 */ /* 0x000fe4000f8ec03f */
[----:B------:R-:W-:Y:S02]  /*2eb0*/  ULOP3.LUT UR5, UR5, 0x3fff, URZ, 0xc0, !UPT ;  /* 0x00003fff05057892 */ /* 0x000fe4000f8ec03f */
[----:B------:R-:W-:Y:S02]  /*2ec0*/  ULOP3.LUT UR4, UR4, 0x10000, URZ, 0xfc, !UPT ;  /* 0x0001000004047892 */ /* 0x000fe4000f8efc3f */
[----:B------:R-:W-:-:S02]  /*2ed0*/  ULOP3.LUT UR6, UR5, 0x10000, URZ, 0xfc, !UPT ;  /* 0x0001000005067892 */ /* 0x000fc4000f8efc3f */
[----:B------:R-:W-:Y:S01]  /*2ee0*/  ULEA UR5, UR36, UR4, 0xc ;  /* 0x0000000424057291 */ /* 0x000fe2000f8e603f */
[----:B------:R-:W-:Y:S01]  /*2ef0*/  UMOV UR21, 0x40000040 ;  /* 0x4000004000157882 */ /* 0x000fe20000000000 */
[----:B------:R-:W-:Y:S01]  /*2f00*/  UMOV UR23, 0x40000040 ;  /* 0x4000004000177882 */ /* 0x000fe20000000000 */
[----:B------:R-:W-:Y:S02]  /*2f10*/  UIADD3 UR14, UR6, 0x800, URZ ;  /* 0x00000800060e7890 */ /* 0x000fe4000fffe03f */
[----:B------:R-:W-:Y:S02]  /*2f20*/  UMOV UR20, UR6 ;  /* 0x0000000600147c82 */ /* 0x000fe40008000000 */
[----:B------:R-:W-:Y:S01]  /*2f30*/  UMOV UR22, UR5 ;  /* 0x0000000500167c82 */ /* 0x000fe20008000000 */
[----:B------:R-:W-:Y:S01]  /*2f40*/  UIADD3 UR15, UR5, 0x800, URZ ;  /* 0x00000800050f7890 */ /* 0x000fe2000fffe03f */
[----:B------:R-:W-:Y:S01]  /*2f50*/  HGMMA.64x64x16.F32 R24, gdesc[UR20], R24, gsb0 ;  /* 0x00e00000141879f0 */ /* 0x000fe20008000818 */
[----:B------:R-:W-:-:S02]  /*2f60*/  UIADD3 UR20, UR6, 0x2, URZ ;  /* 0x0000000206147890 */ /* 0x000fc4000fffe03f */
[----:B------:R-:W-:Y:S01]  /*2f70*/  UIADD3 UR22, UR5, 0x2, URZ ;  /* 0x0000000205167890 */ /* 0x000fe2000fffe03f */
[----:B------:R-:W-:Y:S01]  /*2f80*/  UMOV UR21, 0x40000040 ;  /* 0x4000004000157882 */ /* 0x000fe20000000000 */
[----:B------:R-:W-:Y:S01]  /*2f90*/  UMOV UR23, 0x40000040 ;  /* 0x4000004000177882 */ /* 0x000fe20000000000 */
[----:B0-----:R-:W-:-:S06]  /*2fa0*/  SHF.R.U32.HI R3, RZ, 0x7, R3 ;  /* 0x00000007ff037819 */ /* 0x001fcc0000011603 */
[----:B------:R-:W0:Y:S02]  /*2fb0*/  SHFL.IDX PT, R3, R3, RZ, 0x1f ;  /* 0x00001fff03037589 */ /* 0x000e2400000e0000 */
[----:B0-----:R-:W-:-:S13]  /*2fc0*/  R2UR UR7, R3 ;  /* 0x00000000030772ca */ /* 0x001fda00000e0000 */
[----:B------:R-:W-:-:S03]  /*2fd0*/  UISETP.GT.AND UP0, UPT, UR7, 0x7f, UPT ;  /* 0x0000007f0700788c */ /* 0x000fc6000bf04270 */
[----:B------:R-:W-:Y:S01]  /*2fe0*/  UMOV UR7, 0x4 ;  /* 0x0000000400077882 */ /* 0x000fe20000000000 */
[----:B------:R-:W-:Y:S02]  /*2ff0*/  USEL UR11, URZ, 0x2, !UP0 ;  /* 0x000000023f0b7887 */ /* 0x000fe4000c000000 */
[----:B------:R-:W-:Y:S02]  /*3000*/  USEL UR10, UR7, 0x2, UP0 ;  /* 0x00000002070a7887 */ /* 0x000fe40008000000 */
[----:B------:R-:W-:Y:S01]  /*3010*/  USEL UR7, UR7, 0x6, !UP0 ;  /* 0x0000000607077887 */ /* 0x000fe2000c000000 */
[----:B------:R-:W-:Y:S02]  /*3020*/  WARPGROUP.DEPBAR.LE gsb0, 0x0 ;  /* 0x00008000000079c5 */ /* 0x000fe40000010000 */
[----:B------:R-:W-:-:S06]  /*3030*/  WARPGROUP.ARRIVE ;  /* 0x00000000000079c5 */ /* 0x000fcc0000000000 */
[----:B------:R-:W-:Y:S01]  /*3040*/  HGMMA.64x64x16.F32 R24, gdesc[UR20], R24, gsb0 ;  /* 0x00e00000141879f0 */ /* 0x000fe20008000818 */
[----:B------:R-:W-:Y:S02]  /*3050*/  UIADD3 UR20, UR6, 0x4, URZ ;  /* 0x0000000406147890 */ /* 0x000fe4000fffe03f */
[----:B------:R-:W-:Y:S01]  /*3060*/  UIADD3 UR22, UR5, 0x4, URZ ;  /* 0x0000000405167890 */ /* 0x000fe2000fffe03f */
[----:B------:R-:W-:Y:S01]  /*3070*/  UMOV UR21, 0x40000040 ;  /* 0x4000004000157882 */ /* 0x000fe20000000000 */
[----:B------:R-:W-:Y:S01]  /*3080*/  UMOV UR23, 0x40000040 ;  /* 0x4000004000177882 */ /* 0x000fe20000000000 */
        /* <DEDUP_REMOVED lines=94> */
[----:B------:R-:W-:Y:S02]  /*3670*/  UIADD3 UR20, UR11, UR14, URZ ;  /* 0x0000000e0b147290 */ /* 0x000fe4000fffe03f */
[----:B------:R-:W-:Y:S01]  /*3680*/  UIADD3 UR22, UR11, UR15, URZ ;  /* 0x0000000f0b167290 */ /* 0x000fe2000fffe03f */
        /* <DEDUP_REMOVED lines=16> */
[----:B------:R-:W-:Y:S01]  /*3790*/  UMOV UR14, 0x28 ;  /* 0x00000028000e7882 */ /* 0x000fe20000000000 */
[----:B------:R-:W-:Y:S01]  /*37a0*/  UMOV UR15, 0xa00 ;  /* 0x00000a00000f7882 */ /* 0x000fe20000000000 */
[----:B------:R-:W-:Y:S02]  /*37b0*/  USEL UR14, UR14, 0x26, UP0 ;  /* 0x000000260e0e7887 */ /* 0x000fe40008000000 */
[----:B------:R-:W-:-:S02]  /*37c0*/  USEL UR15, UR15, 0x980, UP0 ;  /* 0x000009800f0f7887 */ /* 0x000fc40008000000 */
[----:B------:R-:W-:Y:S02]  /*37d0*/  ULOP3.LUT UR14, UR14, 0x6, URZ, 0xc0, !UPT ;  /* 0x000000060e0e7892 */ /* 0x000fe4000f8ec03f */
[----:B------:R-:W-:Y:S01]  /*37e0*/  ULOP3.LUT UR15, UR15, 0xa00, URZ, 0xc0, !UPT ;  /* 0x00000a000f0f7892 */ /* 0x000fe2000f8ec03f */
[----:B------:R-:W-:Y:S02]  /*37f0*/  WARPGROUP.DEPBAR.LE gsb0, 0x0 ;  /* 0x00008000000079c5 */ /* 0x000fe40000010000 */
[----:B------:R-:W-:-:S06]  /*3800*/  WARPGROUP.ARRIVE ;  /* 0x00000000000079c5 */ /* 0x000fcc0000000000 */
[----:B------:R-:W-:Y:S01]  /*3810*/  HGMMA.64x64x16.F32 R24, gdesc[UR20], R24, gsb0 ;  /* 0x00e00000141879f0 */ /* 0x000fe20008000818 */
[----:B------:R-:W-:Y:S02]  /*3820*/  UIADD3 UR20, UR14, UR15, UR6 ;  /* 0x0000000f0e147290 */ /* 0x000fe4000fffe006 */
[----:B------:R-:W-:Y:S01]  /*3830*/  UIADD3 UR22, UR14, UR15, UR5 ;  /* 0x0000000f0e167290 */ /* 0x000fe2000fffe005 */
[----:B------:R-:W-:Y:S01]  /*3840*/  UMOV UR21, 0x40000040 ;  /* 0x4000004000157882 */ /* 0x000fe20000000000 */
[----:B------:R-:W-:Y:S01]  /*3850*/  UMOV UR23, 0x40000040 ;  /* 0x4000004000177882 */ /* 0x000fe20000000000 */
[----:B------:R-:W-:Y:S02]  /*3860*/  UIADD3 UR14, UR6, 0xa00, URZ ;  /* 0x00000a00060e7890 */ /* 0x000fe4000fffe03f */
[----:B------:R-:W-:Y:S01]  /*3870*/  UIADD3 UR15, UR5, 0xa00, URZ ;  /* 0x00000a00050f7890 */ /* 0x000fe2000fffe03f */
        /* <DEDUP_REMOVED lines=86> */
[----:B------:R-:W-:Y:S02]  /*3de0*/  UMOV UR10, 0x1000 ;  /* 0x00001000000a7882 */ /* 0x000fe40000000000 */
[----:B------:R-:W-:-:S04]  /*3df0*/  USEL UR10, UR10, 0xf80, UP0 ;  /* 0x00000f800a0a7887 */ /* 0x000fc80008000000 */
[----:B------:R-:W-:Y:S01]  /*3e00*/  ULOP3.LUT UR10, UR10, 0x1e00, URZ, 0xc0, !UPT ;  /* 0x00001e000a0a7892 */ /* 0x000fe2000f8ec03f */
        /* <DEDUP_REMOVED lines=17> */
[----:B------:R-:W-:Y:S02]  /*3f20*/  WARPGROUP.DEPBAR.LE gsb0, 0x0 ;  /* 0x00008000000079c5 */ /* 0x000fe40000010000 */
[----:B------:R-:W-:-:S06]  /*3f30*/  WARPGROUP.ARRIVE ;  /* 0x00000000000079c5 */ /* 0x000fcc0000000000 */
[----:B------:R-:W-:Y:S03]  /*3f40*/  HGMMA.64x64x16.F32 R24, gdesc[UR20], R24, gsb0 ;  /* 0x00e00000141879f0 */ /* 0x000fe60008000818 */
[----:B------:R-:W-:Y:S02]  /*3f50*/  WARPGROUP.DEPBAR.LE gsb0, 0x0 ;  /* 0x00008000000079c5 */ /* 0x000fe40000010000 */
[----:B------:R-:W-:Y:S05]  /*3f60*/  @!P0 BRA `(.L_x_192) ;  /* 0x0000000000048947 */ /* 0x000fea0003800000 */
[----:B------:R-:W-:Y:S01]  /*3f70*/  BPT.TRAP 0x1 ;  /* 0x000000040000795c */ /* 0x000fe20000300000 */
.L_x_192:
[----:B------:R-:W-:Y:S01]  /*3f80*/  IMAD R4, R153, -0x40, R152 ;  /* 0xffffffc099047824 */ /* 0x000fe200078e0298 */
[----:B------:R-:W-:Y:S01]  /*3f90*/  ULDC UR5, c[0x0][0xa80] ;  /* 0x0002a00000057ab9 */ /* 0x000fe20000000800 */
[----:B------:R-:W-:Y:S01]  /*3fa0*/  R2UR UR7, R8 ;  /* 0x00000000080772ca */ /* 0x000fe200000e0000 */
[----:B------:R-:W-:Y:S01]  /*3fb0*/  UMOV UR11, 0x40000040 ;  /* 0x40000040000b7882 */ /* 0x000fe20000000000 */
[----:B------:R-:W-:Y:S01]  /*3fc0*/  UMOV UR15, 0x40000040 ;  /* 0x40000040000f7882 */ /* 0x000fe20000000000 */
[----:B------:R-:W-:-:S04]  /*3fd0*/  IADD3 R4, -R19, 0x40, R4 ;  /* 0x0000004013047810 */ /* 0x000fc80007ffe104 */
[C---:B------:R-:W-:Y:S02]  /*3fe0*/  ISETP.GT.AND P5, PT, R4.reuse, RZ, PT ;  /* 0x000000ff0400720c */ /* 0x040fe40003fa4270 */
[C---:B------:R-:W-:Y:S02]  /*3ff0*/  ISETP.GT.AND P4, PT, R4.reuse, 0x1, PT ;  /* 0x000000010400780c */ /* 0x040fe40003f84270 */
[----:B------:R-:W-:Y:S02]  /*4000*/  ISETP.GT.AND P3, PT, R4, 0x8, PT ;  /* 0x000000080400780c */ /* 0x000fe40003f64270 */
[----:B-1234-:R-:W-:Y:S01]  /*4010*/  FSEL R5, R24, -INF , P5 ;  /* 0xff80000018057808 */ /* 0x01efe20002800000 */
[----:B------:R-:W-:Y:S01]  /*4020*/  UIADD3 UR7, UR7, 0x38840, URZ ;  /* 0x0003884007077890 */ /* 0x000fe2000fffe03f */
[----:B------:R-:W-:Y:S02]  /*4030*/  FSEL R7, R25, -INF , P4 ;  /* 0xff80000019077808 */ /* 0x000fe40002000000 */
[----:B------:R-:W-:Y:S01]  /*4040*/  ISETP.GT.AND P2, PT, R4, 0x9, PT ;  /* 0x000000090400780c */ /* 0x000fe20003f44270 */
[----:B------:R-:W-:Y:S01]  /*4050*/  UPRMT UR7, UR37, 0x654, UR7 ;  /* 0x0000065425077896 */ /* 0x000fe20008000007 */
[----:B------:R-:W-:-:S02]  /*4060*/  FSEL R9, R28, -INF , P3 ;  /* 0xff8000001c097808 */ /* 0x000fc40001800000 */
[----:B------:R-:W-:Y:S02]  /*4070*/  FMNMX.FTZ R6, R5, R7, !PT ;  /* 0x0000000705067209 */ /* 0x000fe40007810000 */
[C---:B------:R-:W-:Y:S02]  /*4080*/  ISETP.GT.AND P1, PT, R4.reuse, 0x10, PT ;  /* 0x000000100400780c */ /* 0x040fe40003f24270 */
[----:B------:R-:W-:Y:S02]  /*4090*/  FSEL R11, R29, -INF , P2 ;  /* 0xff8000001d0b7808 */ /* 0x000fe40001000000 */
[----:B------:R-:W-:Y:S01]  /*40a0*/  FMNMX.FTZ R6, R9, R6, !PT ;  /* 0x0000000609067209 */ /* 0x000fe20007810000 */
[----:B------:R-:W-:Y:S01]  /*40b0*/  SYNCS.ARRIVE.TRANS64.RED.A1T0 RZ, [UR7], RZ ;  /* 0x000000ffffff79a7 */ /* 0x000fe20008100407 */
[----:B------:R-:W-:Y:S01]  /*40c0*/  BAR.SYNC.DEFER_BLOCKING 0xf, 0x100 ;  /* 0x03c4000000007b1d */ /* 0x000fe20000010000 */
[----:B------:R-:W-:Y:S02]  /*40d0*/  ISETP.GT.AND P6, PT, R4, 0x11, PT ;  /* 0x000000110400780c */ /* 0x000fe40003fc4270 */
[----:B------:R-:W-:-:S02]  /*40e0*/  FSEL R13, R32, -INF , P1 ;  /* 0xff800000200d7808 */ /* 0x000fc40000800000 */
[----:B------:R-:W-:Y:S02]  /*40f0*/  FMNMX.FTZ R6, R11, R6, !PT ;  /* 0x000000060b067209 */ /* 0x000fe40007810000 */
[----:B------:R-:W-:Y:S02]  /*4100*/  FSEL R25, R26, -INF , P5 ;  /* 0xff8000001a197808 */ /* 0x000fe40002800000 */
[----:B------:R-:W-:Y:S02]  /*4110*/  ISETP.GT.AND P5, PT, R4, 0x18, PT ;  /* 0x000000180400780c */ /* 0x000fe40003fa4270 */
[----:B------:R-:W-:Y:S02]  /*4120*/  FSEL R15, R33, -INF , P6 ;  /* 0xff800000210f7808 */ /* 0x000fe40003000000 */
[----:B------:R-:W-:Y:S02]  /*4130*/  FMNMX.FTZ R6, R13, R6, !PT ;  /* 0x000000060d067209 */ /* 0x000fe40007810000 */
[----:B------:R-:W-:-:S02]  /*4140*/  FSEL R27, R27, -INF , P4 ;  /* 0xff8000001b1b7808 */ /* 0x000fc40002000000 */
[----:B------:R-:W-:Y:S02]  /*4150*/  ISETP.GT.AND P4, PT, R4, 0x19, PT ;  /* 0x000000190400780c */ /* 0x000fe40003f84270 */
[----:B------:R-:W-:Y:S02]  /*4160*/  FSEL R21, R36, -INF , P5 ;  /* 0xff80000024157808 */ /* 0x000fe40002800000 */
[----:B------:R-:W-:Y:S02]  /*4170*/  FMNMX.FTZ R6, R15, R6, !PT ;  /* 0x000000060f067209 */ /* 0x000fe40007810000 */
[----:B------:R-:W-:Y:S02]  /*4180*/  FSEL R29, R30, -INF , P3 ;  /* 0xff8000001e1d7808 */ /* 0x000fe40001800000 */
        /* <DEDUP_REMOVED lines=8> */
[C---:B------:R-:W-:Y:S02]  /*4210*/  ISETP.GT.AND P1, PT, R4.reuse, 0x28, PT ;  /* 0x000000280400780c */ /* 0x040fe40003f24270 */
        /* <DEDUP_REMOVED lines=23> */
[----:B------:R-:W-:Y:S02]  /*4390*/  FMNMX.FTZ R6, R71, R6, !PT ;  /* 0x0000000647067209 */ /* 0x000fe40007810000 */
[----:B------:R-:W-:Y:S02]  /*43a0*/  FMNMX.FTZ R4, R25, R27, !PT ;  /* 0x0000001b19047209 */ /* 0x000fe40007810000 */
[----:B------:R-:W-:Y:S02]  /*43b0*/  FMNMX.FTZ R10, R73, R6, !PT ;  /* 0x00000006490a7209 */ /* 0x000fe40007810000 */
[----:B------:R-:W-:Y:S02]  /*43c0*/  FMNMX.FTZ R4, R29, R4, !PT ;  /* 0x000000041d047209 */ /* 0x000fe40007810000 */
[----:B------:R-:W-:Y:S01]  /*43d0*/  FSEL R45, R46, -INF , P1 ;  /* 0xff8000002e2d7808 */ /* 0x000fe20000800000 */
[----:B------:R-:W0:Y:S01]  /*43e0*/  SHFL.BFLY PT, R3, R10, 0x2, 0x1f ;  /* 0x0c401f000a037f89 */ /* 0x000e2200000e0000 */
[----:B------:R-:W-:-:S02]  /*43f0*/  FMNMX.FTZ R4, R31, R4, !PT ;  /* 0x000000041f047209 */ /* 0x000fc40007810000 */
[----:B------:R-:W-:Y:S02]  /*4400*/  FSEL R47, R47, -INF , P6 ;  /* 0xff8000002f2f7808 */ /* 0x000fe40003000000 */
[----:B------:R-:W-:Y:S02]  /*4410*/  FMNMX.FTZ R4, R33, R4, !PT ;  /* 0x0000000421047209 */ /* 0x000fe40007810000 */
[----:B------:R-:W-:Y:S02]  /*4420*/  FSEL R49, R50, -INF , P5 ;  /* 0xff80000032317808 */ /* 0x000fe40002800000 */
[----:B------:R-:W-:Y:S02]  /*4430*/  FMNMX.FTZ R4, R35, R4, !PT ;  /* 0x0000000423047209 */ /* 0x000fe40007810000 */
[----:B------:R-:W-:Y:S02]  /*4440*/  FSEL R51, R51, -INF , P4 ;  /* 0xff80000033337808 */ /* 0x000fe40002000000 */
[----:B------:R-:W-:Y:S01]  /*4450*/  FMNMX.FTZ R6, R37, R4, !PT ;  /* 0x0000000425067209 */ /* 0x000fe20007810000 */
[----:B------:R-:W-:Y:S01]  /*4460*/  IMAD.U32 R4, RZ, RZ, UR5 ;  /* 0x00000005ff047e24 */ /* 0x000fe2000f8e00ff */
[----:B------:R-:W-:Y:S01]  /*4470*/  FSEL R53, R54, -INF , P3 ;  /* 0xff80000036357808 */ /* 0x000fe20001800000 */
[----:B------:R-:W-:Y:S01]  /*4480*/  ULOP3.LUT UR5, UR44, 0x2000000, URZ, 0xfc, !UPT ;  /* 0x020000002c057892 */ /* 0x000fe2000f8efc3f */
[----:B------:R-:W-:-:S02]  /*4490*/  FMNMX.FTZ R6, R39, R6, !PT ;  /* 0x0000000627067209 */ /* 0x000fc40007810000 */
[----:B------:R-:W-:Y:S01]  /*44a0*/  FSEL R55, R55, -INF , P2 ;  /* 0xff80000037377808 */ /* 0x000fe20001000000 */
[----:B------:R-:W-:Y:S01]  /*44b0*/  ULEA UR10, UR36, UR5, 0xc ;  /* 0x00000005240a7291 */ /* 0x000fe2000f8e603f */
[----:B------:R-:W-:Y:S02]  /*44c0*/  FMNMX.FTZ R6, R41, R6, !PT ;  /* 0x0000000629067209 */ /* 0x000fe40007810000 */
[----:B0-----:R-:W-:Y:S01]  /*44d0*/  FMNMX.FTZ R12, R10, R3, !PT ;  /* 0x000000030a0c7209 */ /* 0x001fe20007810000 */
[----:B------:R-:W-:Y:S01]  /*44e0*/  UIADD3 UR14, UR10, 0x80, URZ ;  /* 0x000000800a0e7890 */ /* 0x000fe2000fffe03f */
[----:B------:R-:W-:-:S03]  /*44f0*/  FMNMX.FTZ R6, R43, R6, !PT ;  /* 0x000000062b067209 */ /* 0x000fc60007810000 */
[----:B------:R-:W0:Y:S01]  /*4500*/  SHFL.BFLY PT, R3, R12, 0x1, 0x1f ;  /* 0x0c201f000c037f89 */ /* 0x000e2200000e0000 */
[----:B------:R-:W-:Y:S02]  /*4510*/  FMNMX.FTZ R6, R45, R6, !PT ;  /* 0x000000062d067209 */ /* 0x000fe40007810000 */
[----:B0-----:R-:W-:-:S04]  /*4520*/  FMNMX.FTZ R3, R12, R3, !PT ;  /* 0x000000030c037209 */ /* 0x001fc80007810000 */
[C---:B------:R-:W-:Y:S01]  /*4530*/  FSETP.NEU.FTZ.AND P1, PT, R3.reuse, -INF , PT ;  /* 0xff8000000300780b */ /* 0x040fe20003f3d000 */
[----:B------:R-:W-:-:S05]  /*4540*/  FMUL.FTZ R10, R3, R4 ;  /* 0x00000004030a7220 */ /* 0x000fca0000410000 */
[----:B------:R-:W-:Y:S02]  /*4550*/  FSEL R26, R10, RZ, P1 ;  /* 0x000000ff0a1a7208 */ /* 0x000fe40000800000 */
[----:B------:R-:W-:-:S03]  /*4560*/  FMNMX.FTZ R10, R47, R6, !PT ;  /* 0x000000062f0a7209 */ /* 0x000fc60007810000 */
[--C-:B------:R-:W-:Y:S01]  /*4570*/  FFMA.FTZ R12, R5, R4, -R26.reuse ;  /* 0x00000004050c7223 */ /* 0x100fe2000001081a */
[----:B------:R-:W-:Y:S01]  /*4580*/  FMNMX.FTZ R10, R49, R10, !PT ;  /* 0x0000000a310a7209 */ /* 0x000fe20007810000 */
[-CC-:B------:R-:W-:Y:S01]  /*4590*/  FFMA.FTZ R7, R7, R4.reuse, -R26.reuse ;  /* 0x0000000407077223 */ /* 0x180fe2000001081a */
[--C-:B------:R-:W-:Y:S01]  /*45a0*/  FFMA.FTZ R9, R9, R4, -R26.reuse ;  /* 0x0000000409097223 */ /* 0x100fe2000001081a */
[----:B------:R0:W-:Y:S01]  /*45b0*/  MUFU.EX2 R6, R12 ;  /* 0x0000000c00067308 */ /* 0x0001e20000000800 */
[----:B------:R-:W-:Y:S01]  /*45c0*/  FMNMX.FTZ R10, R51, R10, !PT ;  /* 0x0000000a330a7209 */ /* 0x000fe20007810000 */
[-CC-:B------:R-:W-:Y:S01]  /*45d0*/  FFMA.FTZ R14, R57, R4.reuse, -R26.reuse ;  /* 0x00000004390e7223 */ /* 0x180fe2000001081a */
[-CC-:B------:R-:W-:Y:S01]  /*45e0*/  FFMA.FTZ R154, R65, R4.reuse, -R26.reuse ;  /* 0x00000004419a7223 */ /* 0x180fe2000001081a */
[--C-:B------:R-:W-:Y:S01]  /*45f0*/  FFMA.FTZ R155, R67, R4, -R26.reuse ;  /* 0x00000004439b7223 */ /* 0x100fe2000001081a */
[----:B------:R-:W-:Y:S01]  /*4600*/  FMNMX.FTZ R10, R53, R10, !PT ;  /* 0x0000000a350a7209 */ /* 0x000fe20007810000 */
[-CC-:B------:R-:W-:Y:S01]  /*4610*/  FFMA.FTZ R172, R69, R4.reuse, -R26.reuse ;  /* 0x0000000445ac7223 */ /* 0x180fe2000001081a */
[-CC-:B------:R-:W-:Y:S01]  /*4620*/  FFMA.FTZ R173, R71, R4.reuse, -R26.reuse ;  /* 0x0000000447ad7223 */ /* 0x180fe2000001081a */
[--C-:B------:R-:W-:Y:S01]  /*4630*/  FFMA.FTZ R174, R73, R4, -R26.reuse ;  /* 0x0000000449ae7223 */ /* 0x100fe2000001081a */
[----:B------:R-:W-:Y:S01]  /*4640*/  FMNMX.FTZ R5, R55, R10, !PT ;  /* 0x0000000a37057209 */ /* 0x000fe20007810000 */
[-CC-:B------:R-:W-:Y:S01]  /*4650*/  FFMA.FTZ R10, R11, R4.reuse, -R26.reuse ;  /* 0x000000040b0a7223 */ /* 0x180fe2000001081a */
[-CC-:B------:R-:W-:Y:S01]  /*4660*/  FFMA.FTZ R11, R13, R4.reuse, -R26.reuse ;  /* 0x000000040d0b7223 */ /* 0x180fe2000001081a */
[-CC-:B0-----:R-:W-:Y:S01]  /*4670*/  FFMA.FTZ R12, R15, R4.reuse, -R26.reuse ;  /* 0x000000040f0c7223 */ /* 0x181fe2000001081a */
[-CC-:B------:R-:W-:Y:S01]  /*4680*/  FFMA.FTZ R13, R21, R4.reuse, -R26.reuse ;  /* 0x00000004150d7223 */ /* 0x180fe2000001081a */
[----:B------:R-:W0:Y:S01]  /*4690*/  SHFL.BFLY PT, R20, R5, 0x2, 0x1f ;  /* 0x0c401f0005147f89 */ /* 0x000e2200000e0000 */
[-CC-:B------:R-:W-:Y:S01]  /*46a0*/  FFMA.FTZ R15, R59, R4.reuse, -R26.reuse ;  /* 0x000000043b0f7223 */ /* 0x180fe2000001081a */
[--C-:B------:R-:W-:Y:S01]  /*46b0*/  FFMA.FTZ R21, R63, R4, -R26.reuse ;  /* 0x000000043f157223 */ /* 0x100fe2000001081a */
[----:B------:R-:W1:Y:S08]  /*46c0*/  MUFU.EX2 R7, R7 ;  /* 0x0000000700077308 */ /* 0x000e700000000800 */
[----:B------:R-:W-:Y:S08]  /*46d0*/  MUFU.EX2 R9, R9 ;  /* 0x0000000900097308 */ /* 0x000ff00000000800 */
[----:B------:R-:W2:Y:S01]  /*46e0*/  MUFU.EX2 R10, R10 ;  /* 0x0000000a000a7308 */ /* 0x000ea20000000800 */
[----:B-1----:R-:W-:Y:S01]  /*46f0*/  F2FP.F16.F32.PACK_AB R156, R7, R6 ;  /* 0x00000006079c723e */ /* 0x002fe200000000ff */
[----:B------:R-:W-:Y:S01]  /*4700*/  FADD.FTZ R6, R6, R7 ;  /* 0x0000000706067221 */ /* 0x000fe20000010000 */
[----:B0-----:R-:W-:Y:S01]  /*4710*/  FMNMX.FTZ R24, R5, R20, !PT ;  /* 0x0000001405187209 */ /* 0x001fe20007810000 */
[----:B------:R-:W-:-:S04]  /*4720*/  FFMA.FTZ R20, R61, R4, -R26 ;  /* 0x000000043d147223 */ /* 0x000fc8000001081a */
[----:B------:R-:W-:Y:S01]  /*4730*/  MUFU.EX2 R11, R11 ;  /* 0x0000000b000b7308 */ /* 0x000fe20000000800 */
[----:B------:R-:W0:Y:S07]  /*4740*/  SHFL.BFLY PT, R5, R24, 0x1, 0x1f ;  /* 0x0c201f0018057f89 */ /* 0x000e2e00000e0000 */
[----:B------:R-:W1:Y:S01]  /*4750*/  MUFU.EX2 R12, R12 ;  /* 0x0000000c000c7308 */ /* 0x000e620000000800 */
[----:B--2---:R-:W-:Y:S01]  /*4760*/  F2FP.F16.F32.PACK_AB R158, R10, R9 ;  /* 0x000000090a9e723e */ /* 0x004fe200000000ff */
[----:B------:R-:W-:-:S04]  /*4770*/  FADD.FTZ R9, R9, R6 ;  /* 0x0000000609097221 */ /* 0x000fc80000010000 */
[----:B------:R-:W-:Y:S02]  /*4780*/  FADD.FTZ R10, R10, R9 ;  /* 0x000000090a0a7221 */ /* 0x000fe40000010000 */
[----:B------:R-:W-:Y:S08]  /*4790*/  MUFU.EX2 R13, R13 ;  /* 0x0000000d000d7308 */ /* 0x000ff00000000800 */
[----:B------:R-:W2:Y:S01]  /*47a0*/  MUFU.EX2 R14, R14 ;  /* 0x0000000e000e7308 */ /* 0x000ea20000000800 */
[----:B-1----:R-:W-:Y:S01]  /*47b0*/  F2FP.F16.F32.PACK_AB R160, R12, R11 ;  /* 0x0000000b0ca0723e */ /* 0x002fe200000000ff */
[----:B------:R-:W-:Y:S01]  /*47c0*/  FADD.FTZ R11, R11, R10 ;  /* 0x0000000a0b0b7221 */ /* 0x000fe20000010000 */
[----:B0-----:R-:W-:-:S03]  /*47d0*/  FMNMX.FTZ R5, R24, R5, !PT ;  /* 0x0000000518057209 */ /* 0x001fc60007810000 */
[----:B------:R-:W-:Y:S01]  /*47e0*/  FADD.FTZ R12, R12, R11 ;  /* 0x0000000b0c0c7221 */ /* 0x000fe20000010000 */
[C---:B------:R-:W-:Y:S01]  /*47f0*/  FSETP.NEU.FTZ.AND P1, PT, R5.reuse, -INF , PT ;  /* 0xff8000000500780b */ /* 0x040fe20003f3d000 */
[----:B------:R-:W-:Y:S01]  /*4800*/  FMUL.FTZ R24, R5, R4 ;  /* 0x0000000405187220 */ /* 0x000fe20000410000 */
[----:B------:R-:W-:Y:S04]  /*4810*/  MUFU.EX2 R15, R15 ;  /* 0x0000000f000f7308 */ /* 0x000fe80000000800 */
[----:B------:R-:W-:-:S04]  /*4820*/  FSEL R24, R24, RZ, P1 ;  /* 0x000000ff18187208 */ /* 0x000fc80000800000 */
[----:B------:R-:W0:Y:S01]  /*4830*/  MUFU.EX2 R20, R20 ;  /* 0x0000001400147308 */ /* 0x000e220000000800 */
[-CC-:B------:R-:W-:Y:S01]  /*4840*/  FFMA.FTZ R175, R25, R4.reuse, -R24.reuse ;  /* 0x0000000419af7223 */ /* 0x180fe20000010818 */
        /* <DEDUP_REMOVED lines=14> */
[----:B------:R-:W-:Y:S01]  /*4930*/  FFMA.FTZ R200, R55, R4, -R24 ;  /* 0x0000000437c87223 */ /* 0x000fe20000010818 */
[----:B------:R-:W-:Y:S01]  /*4940*/  MUFU.EX2 R175, R175 ;  /* 0x000000af00af7308 */ /* 0x000fe20000000800 */
[----:B--2---:R-:W-:Y:S01]  /*4950*/  F2FP.F16.F32.PACK_AB R162, R14, R13 ;  /* 0x0000000d0ea2723e */ /* 0x004fe200000000ff */
[----:B------:R-:W-:Y:S01]  /*4960*/  FADD.FTZ R13, R13, R12 ;  /* 0x0000000c0d0d7221 */ /* 0x000fe20000010000 */
[----:B0-----:R-:W-:-:S03]  /*4970*/  F2FP.F16.F32.PACK_AB R164, R20, R15 ;  /* 0x0000000f14a4723e */ /* 0x001fc600000000ff */
[----:B------:R-:W-:Y:S02]  /*4980*/  FADD.FTZ R14, R14, R13 ;  /* 0x0000000d0e0e7221 */ /* 0x000fe40000010000 */
[----:B------:R-:W0:Y:S02]  /*4990*/  MUFU.EX2 R176, R176 ;  /* 0x000000b000b07308 */ /* 0x000e240000000800 */
[----:B------:R-:W-:-:S04]  /*49a0*/  FADD.FTZ R15, R15, R14 ;  /* 0x0000000e0f0f7221 */ /* 0x000fc80000010000 */
[----:B------:R-:W-:Y:S02]  /*49b0*/  FADD.FTZ R20, R20, R15 ;  /* 0x0000000f14147221 */ /* 0x000fe40000010000 */
[----:B------:R-:W-:Y:S08]  /*49c0*/  MUFU.EX2 R177, R177 ;  /* 0x000000b100b17308 */ /* 0x000ff00000000800 */
[----:B------:R-:W1:Y:S01]  /*49d0*/  MUFU.EX2 R178, R178 ;  /* 0x000000b200b27308 */ /* 0x000e620000000800 */
[----:B0-----:R-:W-:Y:S01]  /*49e0*/  F2FP.F16.F32.PACK_AB R157, R176, R175 ;  /* 0x000000afb09d723e */ /* 0x001fe200000000ff */
[----:B------:R-:W-:-:S06]  /*49f0*/  FADD.FTZ R176, R175, R176 ;  /* 0x000000b0afb07221 */ /* 0x000fcc0000010000 */
[----:B------:R-:W-:Y:S08]  /*4a00*/  MUFU.EX2 R179, R179 ;  /* 0x000000b300b37308 */ /* 0x000ff00000000800 */
[----:B------:R-:W0:Y:S01]  /*4a10*/  MUFU.EX2 R180, R180 ;  /* 0x000000b400b47308 */ /* 0x000e220000000800 */
[----:B-1----:R-:W-:Y:S01]  /*4a20*/  F2FP.F16.F32.PACK_AB R159, R178, R177 ;  /* 0x000000b1b29f723e */ /* 0x002fe200000000ff */
[----:B------:R-:W-:-:S04]  /*4a30*/  FADD.FTZ R177, R177, R176 ;  /* 0x000000b0b1b17221 */ /* 0x000fc80000010000 */
[----:B------:R1:W-:Y:S01]  /*4a40*/  STSM.16.M88.4 [R184+0x36400], R156 ;  /* 0x0364009cb8007844 */ /* 0x0003e20000000200 */
[----:B------:R-:W-:Y:S01]  /*4a50*/  FADD.FTZ R178, R178, R177 ;  /* 0x000000b1b2b27221 */ /* 0x000fe20000010000 */
[----:B------:R-:W-:Y:S08]  /*4a60*/  MUFU.EX2 R181, R181 ;  /* 0x000000b500b57308 */ /* 0x000ff00000000800 */
[----:B------:R-:W2:Y:S01]  /*4a70*/  MUFU.EX2 R182, R182 ;  /* 0x000000b600b67308 */ /* 0x000ea20000000800 */
[----:B0-----:R-:W-:Y:S01]  /*4a80*/  F2FP.F16.F32.PACK_AB R161, R180, R179 ;  /* 0x000000b3b4a1723e */ /* 0x001fe200000000ff */
[----:B------:R-:W-:-:S04]  /*4a90*/  FADD.FTZ R179, R179, R178 ;  /* 0x000000b2b3b37221 */ /* 0x000fc80000010000 */
[----:B------:R-:W-:Y:S02]  /*4aa0*/  FADD.FTZ R180, R180, R179 ;  /* 0x000000b3b4b47221 */ /* 0x000fe40000010000 */
[----:B------:R-:W-:Y:S08]  /*4ab0*/  MUFU.EX2 R21, R21 ;  /* 0x0000001500157308 */ /* 0x000ff00000000800 */
[----:B------:R-:W0:Y:S01]  /*4ac0*/  MUFU.EX2 R154, R154 ;  /* 0x0000009a009a7308 */ /* 0x000e220000000800 */
[----:B--2---:R-:W-:Y:S01]  /*4ad0*/  F2FP.F16.F32.PACK_AB R163, R182, R181 ;  /* 0x000000b5b6a3723e */ /* 0x004fe200000000ff */
[----:B------:R-:W-:-:S04]  /*4ae0*/  FADD.FTZ R181, R181, R180 ;  /* 0x000000b4b5b57221 */ /* 0x000fc80000010000 */
[----:B------:R1:W-:Y:S01]  /*4af0*/  STSM.16.M88.4 [R23], R160 ;  /* 0x000000a017007844 */ /* 0x0003e20000000200 */
        /* <DEDUP_REMOVED lines=10> */
[----:B------:R-:W-:Y:S02]  /*4ba0*/  FADD.FTZ R194, R194, R183 ;  /* 0x000000b7c2c27221 */ /* 0x000fe40000010000 */
[----:B------:R-:W-:Y:S08]  /*4bb0*/  MUFU.EX2 R155, R155 ;  /* 0x0000009b009b7308 */ /* 0x000ff00000000800 */
[----:B------:R-:W2:Y:S01]  /*4bc0*/  MUFU.EX2 R172, R172 ;  /* 0x000000ac00ac7308 */ /* 0x000ea20000000800 */
[----:B0-----:R-:W-:Y:S01]  /*4bd0*/  F2FP.F16.F32.PACK_AB R167, R196, R193 ;  /* 0x000000c1c4a7723e */ /* 0x001fe200000000ff */
[----:B------:R-:W-:-:S04]  /*4be0*/  FADD.FTZ R193, R193, R194 ;  /* 0x000000c2c1c17221 */ /* 0x000fc80000010000 */
[----:B------:R1:W-:Y:S01]  /*4bf0*/  STSM.16.M88.4 [R186], R164 ;  /* 0x000000a4ba007844 */ /* 0x0003e20000000200 */
[----:B------:R-:W-:Y:S01]  /*4c00*/  FADD.FTZ R196, R196, R193 ;  /* 0x000000c1c4c47221 */ /* 0x000fe20000010000 */
        /* <DEDUP_REMOVED lines=9> */
[----:B------:R-:W-:Y:S02]  /*4ca0*/  FADD.FTZ R6, R174, R173 ;  /* 0x000000adae067221 */ /* 0x000fe40000010000 */
[----:B------:R-:W0:Y:S08]  /*4cb0*/  MUFU.EX2 R197, R197 ;  /* 0x000000c500c57308 */ /* 0x000e300000000800 */
[----:B------:R-:W3:Y:S01]  /*4cc0*/  MUFU.EX2 R200, R200 ;  /* 0x000000c800c87308 */ /* 0x000ee20000000800 */
[----:B--2---:R-:W-:Y:S01]  /*4cd0*/  F2FP.F16.F32.PACK_AB R169, R198, R195 ;  /* 0x000000c3c6a9723e */ /* 0x004fe200000000ff */
[----:B------:R-:W-:-:S04]  /*4ce0*/  FADD.FTZ R195, R195, R196 ;  /* 0x000000c4c3c37221 */ /* 0x000fc80000010000 */
[----:B------:R-:W-:-:S04]  /*4cf0*/  FADD.FTZ R198, R198, R195 ;  /* 0x000000c3c6c67221 */ /* 0x000fc80000010000 */
[----:B0-----:R-:W-:Y:S01]  /*4d00*/  FADD.FTZ R7, R197, R198 ;  /* 0x000000c6c5077221 */ /* 0x001fe20000010000 */
[----:B---3--:R-:W-:-:S03]  /*4d10*/  F2FP.F16.F32.PACK_AB R171, R200, R197 ;  /* 0x000000c5c8ab723e */ /* 0x008fc600000000ff */
[----:B------:R-:W-:Y:S02]  /*4d20*/  FADD.FTZ R7, R200, R7 ;  /* 0x00000007c8077221 */ /* 0x000fe40000010000 */
[----:B------:R1:W-:Y:S01]  /*4d30*/  STSM.16.M88.4 [R185], R168 ;  /* 0x000000a8b9007844 */ /* 0x0003e20000000200 */
[----:B------:R-:W-:-:S06]  /*4d40*/  WARPGROUP.ARRIVE ;  /* 0x00000000000079c5 */ /* 0x000fcc0000000000 */
[----:B------:R-:W-:Y:S01]  /*4d50*/  HGMMA.64x256x16.F32 R24, R156, gdesc[UR8].tnspB, RZ, !UPT, gsb0 ;  /* 0x43e000089c187df0 */ /* 0x000fe2000c0008ff */
[----:B------:R-:W-:Y:S02]  /*4d60*/  UMOV UR11, 0x40000040 ;  /* 0x40000040000b7882 */ /* 0x000fe40000000000 */
[----:B------:R-:W-:Y:S02]  /*4d70*/  WARPGROUP.DEPBAR.LE gsb0, 0x0 ;  /* 0x00008000000079c5 */ /* 0x000fe40000010000 */
[----:B------:R-:W-:-:S15]  /*4d80*/  WARPGROUP.ARRIVE ;  /* 0x00000000000079c5 */ /* 0x000fde0000000000 */
[----:B------:R-:W-:-:S08]  /*4d90*/  NOP ;  /* 0x0000000000007918 */ /* 0x000fd00000000000 */
[----:B------:R-:W-:Y:S01]  /*4da0*/  HGMMA.64x256x16.F32 R24, R160, gdesc[UR12].tnspB, R24, gsb0 ;  /* 0x43e0000ca0187df0 */ /* 0x000fe20008000818 */
[----:B------:R-:W-:Y:S01]  /*4db0*/  UIADD3 UR14, UR10, 0x100, URZ ;  /* 0x000001000a0e7890 */ /* 0x000fe2000fffe03f */
[----:B------:R-:W-:Y:S01]  /*4dc0*/  UMOV UR15, 0x40000040 ;  /* 0x40000040000f7882 */ /* 0x000fe20000000000 */
[----:B------:R-:W-:Y:S01]  /*4dd0*/  UIADD3 UR10, UR10, 0x180, URZ ;  /* 0x000001800a0a7890 */ /* 0x000fe2000fffe03f */
[----:B------:R-:W-:Y:S02]  /*4de0*/  WARPGROUP.DEPBAR.LE gsb0, 0x0 ;  /* 0x00008000000079c5 */ /* 0x000fe40000010000 */
[----:B------:R-:W-:-:S15]  /*4df0*/  WARPGROUP.ARRIVE ;  /* 0x00000000000079c5 */ /* 0x000fde0000000000 */
[----:B------:R-:W-:-:S07]  /*4e00*/  NOP ;  /* 0x0000000000007918 */ /* 0x000fce0000000000 */
[----:B------:R-:W-:Y:S03]  /*4e10*/  HGMMA.64x256x16.F32 R24, R164, gdesc[UR12].tnspB, R24, gsb0 ;  /* 0x43e0000ca4187df0 */ /* 0x000fe60008000818 */
[----:B------:R-:W-:Y:S02]  /*4e20*/  WARPGROUP.DEPBAR.LE gsb0, 0x0 ;  /* 0x00008000000079c5 */ /* 0x000fe40000010000 */
[----:B------:R-:W-:-:S15]  /*4e30*/  WARPGROUP.ARRIVE ;  /* 0x00000000000079c5 */ /* 0x000fde0000000000 */
[----:B------:R-:W-:-:S08]  /*4e40*/  NOP ;  /* 0x0000000000007918 */ /* 0x000fd00000000000 */
[----:B------:R-:W-:Y:S03]  /*4e50*/  HGMMA.64x256x16.F32 R24, R168, gdesc[UR8].tnspB, R24, gsb0 ;  /* 0x43e00008a8187df0 */ /* 0x000fe60008000818 */
[----:B------:R-:W-:Y:S02]  /*4e60*/  WARPGROUP.DEPBAR.LE gsb0, 0x0 ;  /* 0x00008000000079c5 */ /* 0x000fe40000010000 */
[----:B------:R0:W-:Y:S06]  /*4e70*/  MEMBAR.ALL.CTA ;  /* 0x0000000000007992 */ /* 0x0001ec0000008000 */
[----:B0-----:R-:W0:Y:S02]  /*4e80*/  FENCE.VIEW.ASYNC.S ;  /* 0x00000000000073c6 */ /* 0x001e240000000000 */
[----:B0-----:R-:W-:Y:S01]  /*4e90*/  NOP ;  /* 0x0000000000007918 */ /* 0x001fe20000000000 */
[----:B------:R-:W-:Y:S06]  /*4ea0*/  BAR.ARV 0xe, 0x100 ;  /* 0x0384000000007b1d */ /* 0x000fec0000002000 */
[----:B-1----:R-:W-:Y:S05]  /*4eb0*/  @!P0 BRA `(.L_x_193) ;  /* 0x0000000000048947 */ /* 0x002fea0003800000 */
[----:B------:R-:W-:Y:S01]  /*4ec0*/  BPT.TRAP 0x1 ;  /* 0x000000040000795c */ /* 0x000fe20000300000 */
.L_x_193:
[----:B------:R-:W-:Y:S02]  /*4ed0*/  R2UR UR7, R8 ;  /* 0x00000000080772ca */ /* 0x000fe400000e0000 */
[----:B------:R-:W-:-:S11]  /*4ee0*/  ISETP.GE.AND P1, PT, R152, 0x41, PT ;  /* 0x000000419800780c */ /* 0x000fd60003f26270 */
[----:B------:R-:W-:-:S04]  /*4ef0*/  UIADD3 UR7, UR7, 0x38860, URZ ;  /* 0x0003886007077890 */ /* 0x000fc8000fffe03f */
[----:B------:R-:W-:-:S09]  /*4f00*/  UPRMT UR7, UR37, 0x654, UR7 ;  /* 0x0000065425077896 */ /* 0x000fd20008000007 */
[----:B------:R-:W-:Y:S01]  /*4f10*/  SYNCS.ARRIVE.TRANS64.RED.A1T0 RZ, [UR7], RZ ;  /* 0x000000ffffff79a7 */ /* 0x000fe20008100407 */
[----:B------:R-:W-:Y:S05]  /*4f20*/  @!P1 BRA `(.L_x_194) ;  /* 0x0000002800b09947 */ /* 0x000fea0003800000 */
[----:B------:R-:W-:Y:S01]  /*4f30*/  VIADD R8, R153, 0xfffffffe ;  /* 0xfffffffe99087836 */ /* 0x000fe20000000000 */
[----:B------:R-:W-:Y:S01]  /*4f40*/  UMOV UR10, UR36 ;  /* 0x00000024000a7c82 */ /* 0x000fe20008000000 */
[----:B------:R-:W-:Y:S02]  /*4f50*/  IMAD.MOV.U32 R193, RZ, RZ, R5 ;  /* 0x000000ffffc17224 */ /* 0x000fe400078e0005 */
[----:B------:R-:W-:-:S07]  /*4f60*/  IMAD.MOV.U32 R9, RZ, RZ, R3 ;  /* 0x000000ffff097224 */ /* 0x000fce00078e0003 */
.L_x_205:
[----:B------:R-:W-:Y:S01]  /*4f70*/  UIADD3 UR36, UR10, 0x1, URZ ;  /* 0x000000010a247890 */ /* 0x000fe2000fffe03f */
[C---:B------:R-:W-:Y:S01]  /*4f80*/  ISETP.GT.AND P1, PT, R8.reuse, RZ, PT ;  /* 0x000000ff0800720c */ /* 0x040fe20003f24270 */
[----:B------:R-:W-:Y:S02]  /*4f90*/  VIADD R8, R8, 0xffffffff ;  /* 0xffffffff08087836 */ /* 0x000fe40000000000 */
[----:B------:R-:W-:-:S04]  /*4fa0*/  UISETP.NE.AND UP0, UPT, UR36, 0x2, UPT ;  /* 0x000000022400788c */ /* 0x000fc8000bf05270 */
[----:B------:R-:W-:Y:S02]  /*4fb0*/  USEL UR7, URZ, 0x1, UP0 ;  /* 0x000000013f077887 */ /* 0x000fe40008000000 */
[----:B------:R-:W-:-:S04]  /*4fc0*/  USEL UR36, UR36, URZ, UP0 ;  /* 0x0000003f24247287 */ /* 0x000fc80008000000 */
[----:B------:R-:W-:Y:S01]  /*4fd0*/  LOP3.LUT R2, R2, UR7, RZ, 0x3c, !PT ;  /* 0x0000000702027c12 */ /* 0x000fe2000f8e3cff */
[----:B------:R-:W-:Y:S07]  /*4fe0*/  @!P0 BRA `(.L_x_195) ;  /* 0x0000000000048947 */ /* 0x000fee0003800000 */
[----:B------:R-:W-:Y:S01]  /*4ff0*/  BPT.TRAP 0x1 ;  /* 0x000000040000795c */ /* 0x000fe20000300000 */
.L_x_195:
[----:B------:R-:W-:Y:S01]  /*5000*/  ULEA UR7, UR36, UR38, 0x3 ;  /* 0x0000002624077291 */ /* 0x000fe2000f8e183f */
[----:B------:R-:W-:-:S08]  /*5010*/  SHF.L.U32 R3, R2, 0x1f, RZ ;  /* 0x0000001f02037819 */ /* 0x000fd000000006ff */
[----:B------:R0:W1:Y:S01]  /*5020*/  SYNCS.PHASECHK.TRANS64.TRYWAIT P2, [UR7+0x38830], R3 ;  /* 0x03883003ff0075a7 */ /* 0x0000620008040147 */
[----:B------:R-:W-:Y:S05]  /*5030*/  @!P0 BRA `(.L_x_196) ;  /* 0x0000000000048947 */ /* 0x000fea0003800000 */
[----:B------:R-:W-:Y:S01]  /*5040*/  BPT.TRAP 0x1 ;  /* 0x000000040000795c */ /* 0x000fe20000300000 */
.L_x_196:
[----:B-1----:R-:W-:Y:S05]  /*5050*/  @P2 BRA `(.L_x_197) ;  /* 0x0000000000082947 */ /* 0x002fea0003800000 */
[----:B------:R-:W1:Y:S02]  /*5060*/  SYNCS.PHASECHK.TRANS64.TRYWAIT P2, [UR7+0x38830], R3 ;  /* 0x03883003ff0075a7 */ /* 0x000e640008040147 */
[----:B-1----:R-:W-:Y:S05]  /*5070*/  @!P2 BRA `(.L_x_198) ;  /* 0x000000a0008ca947 */ /* 0x002fea0003800000 */
.L_x_197:
        /* <DEDUP_REMOVED lines=8> */
[----:B------:R-:W-:-:S04]  /*5100*/  ULOP3.LUT UR11, UR11, 0x3fff, URZ, 0xc0, !UPT ;  /* 0x00003fff0b0b7892 */ /* 0x000fc8000f8ec03f */
[----:B------:R-:W-:Y:S02]  /*5110*/  ULEA UR18, UR36, UR18, 0x9 ;  /* 0x0000001224127291 */ /* 0x000fe4000f8e483f */
[----:B------:R-:W-:Y:S02]  /*5120*/  ULOP3.LUT UR20, UR11, 0x10000, URZ, 0xfc, !UPT ;  /* 0x000100000b147892 */ /* 0x000fe4000f8efc3f */
[----:B------:R-:W-:-:S03]  /*5130*/  UIADD3 UR14, UR18, 0x4, URZ ;  /* 0x00000004120e7890 */ /* 0x000fc6000fffe03f */
[----:B------:R-:W-:-:S04]  /*5140*/  UMOV UR22, UR18 ;  /* 0x0000001200167c82 */ /* 0x000fc80008000000 */
[----:B------:R-:W-:Y:S01]  /*5150*/  HGMMA.64x64x16.F32 R152, gdesc[UR20], RZ, !UPT, gsb0 ;  /* 0x00e00000149879f0 */ /* 0x000fe2000c0008ff */
[----:B------:R-:W-:Y:S01]  /*5160*/  UIADD3 UR22, UR18, 0x2, URZ ;  /* 0x0000000212167890 */ /* 0x000fe2000fffe03f */
[----:B------:R-:W-:Y:S01]  /*5170*/  UMOV UR20, UR8 ;  /* 0x0000000800147c82 */ /* 0x000fe20008000000 */
[----:B------:R-:W-:Y:S01]  /*5180*/  UMOV UR21, UR9 ;  /* 0x0000000900157c82 */ /* 0x000fe20008000000 */
[----:B------:R-:W-:Y:S01]  /*5190*/  UMOV UR23, 0x40000040 ;  /* 0x4000004000177882 */ /* 0x000fe20000000000 */
[----:B------:R-:W-:Y:S01]  /*51a0*/  UIADD3 UR18, UR18, 0x6, URZ ;  /* 0x0000000612127890 */ /* 0x000fe2000fffe03f */
        /* <DEDUP_REMOVED lines=12> */
.L_x_199:
[----:B------:R2:W3:Y:S01]  /*5270*/  SYNCS.PHASECHK.TRANS64.TRYWAIT P2, [UR7+0x38850], R3 ;  /* 0x03885003ff0075a7 */ /* 0x0004e20008040147 */
[----:B------:R-:W-:Y:S05]  /*5280*/  @!P0 BRA `(.L_x_200) ;  /* 0x0000000000048947 */ /* 0x000fea0003800000 */
[----:B------:R-:W-:Y:S01]  /*5290*/  BPT.TRAP 0x1 ;  /* 0x000000040000795c */ /* 0x000fe20000300000 */
.L_x_200:
[----:B---3--:R-:W-:Y:S05]  /*52a0*/  @P2 BRA `(.L_x_201) ;  /* 0x0000000000082947 */ /* 0x008fea0003800000 */
[----:B------:R-:W3:Y:S02]  /*52b0*/  SYNCS.PHASECHK.TRANS64.TRYWAIT P2, [UR7+0x38850], R3 ;  /* 0x03885003ff0075a7 */ /* 0x000ee40008040147 */
[----:B---3--:R-:W-:Y:S05]  /*52c0*/  @!P2 BRA `(.L_x_202) ;  /* 0x000000a00010a947 */ /* 0x008fea0003800000 */
.L_x_201:
[----:B------:R-:W-:Y:S01]  /*52d0*/  UIADD3 UR11, UR38, 0x26400, URZ ;  /* 0x00026400260b7890 */ /* 0x000fe2000fffe03f */
[----:B------:R-:W-:Y:S01]  /*52e0*/  WARPGROUP.ARRIVE ;  /* 0x00000000000079c5 */ /* 0x000fe20000000000 */
[----:B------:R-:W-:-:S05]  /*52f0*/  UIADD3 UR19, UR6, 0x4, URZ ;  /* 0x0000000406137890 */ /* 0x000fca000fffe03f */
[----:B-1----:R-:W1:Y:S01]  /*5300*/  S2R R4, SR_TID.X ;  /* 0x0000000000047919 */ /* 0x002e620000002100 */
[----:B------:R-:W-:Y:S02]  /*5310*/  USHF.R.U32.HI UR11, URZ, 0x4, UR11 ;  /* 0x000000043f0b7899 */ /* 0x000fe4000801160b */
[----:B------:R-:W-:Y:S02]  /*5320*/  UIADD3 UR14, UR6, 0x202, URZ ;  /* 0x00000202060e7890 */ /* 0x000fe4000fffe03f */
[----:B------:R-:W-:Y:S02]  /*5330*/  ULOP3.LUT UR20, UR11, 0x3fff, URZ, 0xc0, !UPT ;  /* 0x00003fff0b147892 */ /* 0x000fe4000f8ec03f */
[----:B------:R-:W-:Y:S02]  /*5340*/  UIADD3 UR15, UR6, 0x200, URZ ;  /* 0x00000200060f7890 */ /* 0x000fe4000fffe03f */
[----:B------:R-:W-:Y:S02]  /*5350*/  UIADD3 UR18, UR6, 0x6, URZ ;  /* 0x0000000606127890 */ /* 0x000fe4000fffe03f */
[----:B------:R-:W-:-:S02]  /*5360*/  ULEA UR11, UR36, UR4, 0xc ;  /* 0x00000004240b7291 */ /* 0x000fc4000f8e603f */
[----:B------:R-:W-:Y:S01]  /*5370*/  ULOP3.LUT UR6, UR20, 0x10000, URZ, 0xfc, !UPT ;  /* 0x0001000014067892 */ /* 0x000fe2000f8efc3f */
[----:B------:R-:W-:Y:S01]  /*5380*/  UMOV UR23, 0x40000040 ;  /* 0x4000004000177882 */ /* 0x000fe20000000000 */
[----:B------:R-:W-:Y:S02]  /*5390*/  UMOV UR21, 0x40000040 ;  /* 0x4000004000157882 */ /* 0x000fe40000000000 */
[----:B------:R-:W-:Y:S01]  /*53a0*/  UIADD3 UR24, UR6, 0x800, URZ ;  /* 0x0000080006187890 */ /* 0x000fe2000fffe03f */
[----:B------:R-:W-:Y:S02]  /*53b0*/  UMOV UR22, UR11 ;  /* 0x0000000b00167c82 */ /* 0x000fe40008000000 */
[----:B------:R-:W-:Y:S02]  /*53c0*/  UMOV UR20, UR6 ;  /* 0x0000000600147c82 */ /* 0x000fe40008000000 */
[----:B------:R-:W-:Y:S01]  /*53d0*/  HGMMA.64x64x16.F32 R152, gdesc[UR20], R152, gsb0 ;  /* 0x00e00000149879f0 */ /* 0x000fe20008000898 */
[----:B------:R-:W-:-:S02]  /*53e0*/  UIADD3 UR22, UR11, 0x2, URZ ;  /* 0x000000020b167890 */ /* 0x000fc4000fffe03f */
[----:B------:R-:W-:Y:S01]  /*53f0*/  UIADD3 UR20, UR6, 0x2, URZ ;  /* 0x0000000206147890 */ /* 0x000fe2000fffe03f */
[----:B------:R-:W-:Y:S01]  /*5400*/  UMOV UR23, 0x40000040 ;  /* 0x4000004000177882 */ /* 0x000fe20000000000 */
[----:B------:R-:W-:Y:S01]  /*5410*/  UMOV UR21, 0x40000040 ;  /* 0x4000004000157882 */ /* 0x000fe20000000000 */
[----:B-1----:R-:W-:-:S05]  /*5420*/  SHF.R.U32.HI R4, RZ, 0x7, R4 ;  /* 0x00000007ff047819 */ /* 0x002fca0000011604 */
[----:B0-2---:R-:W0:Y:S01]  /*5430*/  SHFL.IDX PT, R3, R4, RZ, 0x1f ;  /* 0x00001fff04037589 */ /* 0x005e2200000e0000 */
[----:B------:R-:W-:Y:S02]  /*5440*/  WARPGROUP.DEPBAR.LE gsb0, 0x0 ;  /* 0x00008000000079c5 */ /* 0x000fe40000010000 */
[----:B------:R-:W-:-:S06]  /*5450*/  WARPGROUP.ARRIVE ;  /* 0x00000000000079c5 */ /* 0x000fcc0000000000 */
[----:B------:R-:W-:Y:S01]  /*5460*/  HGMMA.64x64x16.F32 R152, gdesc[UR20], R152, gsb0 ;  /* 0x00e00000149879f0 */ /* 0x000fe20008000898 */
[----:B------:R-:W-:Y:S01]  /*5470*/  UIADD3 UR22, UR11, 0x4, URZ ;  /* 0x000000040b167890 */ /* 0x000fe2000fffe03f */
[----:B------:R-:W-:Y:S01]  /*5480*/  UMOV UR20, UR19 ;  /* 0x0000001300147c82 */ /* 0x000fe20008000000 */
[----:B------:R-:W-:Y:S01]  /*5490*/  UMOV UR21, 0x40000040 ;  /* 0x4000004000157882 */ /* 0x000fe20000000000 */
[----:B------:R-:W-:Y:S01]  /*54a0*/  UMOV UR23, 0x40000040 ;  /* 0x4000004000177882 */ /* 0x000fe20000000000 */
[----:B------:R-:W-:Y:S01]  /*54b0*/  UIADD3 UR19, UR11, 0x800, URZ ;  /* 0x000008000b137890 */ /* 0x000fe2000fffe03f */
[----:B------:R-:W-:Y:S02]  /*54c0*/  WARPGROUP.DEPBAR.LE gsb0, 0x0 ;  /* 0x00008000000079c5 */ /* 0x000fe40000010000 */
[----:B------:R-:W-:-:S06]  /*54d0*/  WARPGROUP.ARRIVE ;  /* 0x00000000000079c5 */ /* 0x000fcc0000000000 */
[----:B------:R-:W-:Y:S01]  /*54e0*/  HGMMA.64x64x16.F32 R152, gdesc[UR20], R152, gsb0 ;  /* 0x00e00000149879f0 */ /* 0x000fe20008000898 */
[----:B------:R-:W-:Y:S01]  /*54f0*/  UIADD3 UR22, UR11, 0x6, URZ ;  /* 0x000000060b167890 */ /* 0x000fe2000fffe03f */
[----:B------:R-:W-:Y:S01]  /*5500*/  UMOV UR20, UR18 ;  /* 0x0000001200147c82 */ /* 0x000fe20008000000 */
[----:B------:R-:W-:Y:S01]  /*5510*/  UMOV UR21, 0x40000040 ;  /* 0x4000004000157882 */ /* 0x000fe20000000000 */
[----:B------:R-:W-:Y:S01]  /*5520*/  UMOV UR23, 0x40000040 ;  /* 0x4000004000177882 */ /* 0x000fe20000000000 */
        /* <DEDUP_REMOVED lines=112> */
[----:B------:R-:W-:Y:S02]  /*5c30*/  UIADD3 UR24, UR6, 0xa00, URZ ;  /* 0x00000a0006187890 */ /* 0x000fe4000fffe03f */
[----:B------:R-:W-:-:S04]  /*5c40*/  USEL UR19, UR19, 0x26, UP0 ;  /* 0x0000002613137887 */ /* 0x000fc80008000000 */
[----:B------:R-:W-:Y:S01]  /*5c50*/  ULOP3.LUT UR19, UR19, 0x6, URZ, 0xc0, !UPT ;  /* 0x0000000613137892 */ /* 0x000fe2000f8ec03f */
[----:B------:R-:W-:Y:S02]  /*5c60*/  WARPGROUP.DEPBAR.LE gsb0, 0x0 ;  /* 0x00008000000079c5 */ /* 0x000fe40000010000 */
[----:B------:R-:W-:-:S06]  /*5c70*/  WARPGROUP.ARRIVE ;  /* 0x00000000000079c5 */ /* 0x000fcc0000000000 */
[----:B------:R-:W-:Y:S01]  /*5c80*/  HGMMA.64x64x16.F32 R152, gdesc[UR20], R152, gsb0 ;  /* 0x00e00000149879f0 */ /* 0x000fe20008000898 */
[----:B------:R-:W-:Y:S01]  /*5c90*/  UMOV UR20, 0xa00 ;  /* 0x00000a0000147882 */ /* 0x000fe20000000000 */
[----:B------:R-:W-:Y:S01]  /*5ca0*/  UMOV UR21, 0x40000040 ;  /* 0x4000004000157882 */ /* 0x000fe20000000000 */
[----:B------:R-:W-:Y:S01]  /*5cb0*/  USEL UR20, UR20, 0x980, UP0 ;  /* 0x0000098014147887 */ /* 0x000fe20008000000 */
[----:B------:R-:W-:-:S03]  /*5cc0*/  UMOV UR23, 0x40000040 ;  /* 0x4000004000177882 */ /* 0x000fc60000000000 */
[----:B------:R-:W-:-:S04]  /*5cd0*/  ULOP3.LUT UR20, UR20, 0xa00, URZ, 0xc0, !UPT ;  /* 0x00000a0014147892 */ /* 0x000fc8000f8ec03f */
[----:B------:R-:W-:Y:S02]  /*5ce0*/  UIADD3 UR22, UR19, UR20, UR6 ;  /* 0x0000001413167290 */ /* 0x000fe4000fffe006 */
[----:B------:R-:W-:-:S05]  /*5cf0*/  UIADD3 UR19, UR19, UR20, UR11 ;  /* 0x0000001413137290 */ /* 0x000fca000fffe00b */
[----:B------:R-:W-:Y:S02]  /*5d00*/  UMOV UR20, UR22 ;  /* 0x0000001600147c82 */ /* 0x000fe40008000000 */
[----:B------:R-:W-:Y:S01]  /*5d10*/  UMOV UR22, UR19 ;  /* 0x0000001300167c82 */ /* 0x000fe20008000000 */
        /* <DEDUP_REMOVED lines=117> */
.L_x_203:
[----:B------:R-:W-:Y:S01]  /*6470*/  FMNMX.FTZ R4, R152, R9, !PT ;  /* 0x0000000998047209 */ /* 0x000fe20007810000 */
[----:B------:R-:W-:Y:S01]  /*6480*/  UIADD3 UR11, UR7, 0x38840, URZ ;  /* 0x00038840070b7890 */ /* 0x000fe2000fffe03f */
[----:B------:R-:W-:Y:S01]  /*6490*/  FMNMX.FTZ R10, R154, R193, !PT ;  /* 0x000000c19a0a7209 */ /* 0x000fe20007810000 */
[----:B------:R-:W-:Y:S01]  /*64a0*/  UMOV UR15, 0x40000040 ;  /* 0x40000040000f7882 */ /* 0x000fe20000000000 */
[----:B------:R-:W-:Y:S01]  /*64b0*/  FMNMX.FTZ R3, R153, R4, !PT ;  /* 0x0000000499037209 */ /* 0x000fe20007810000 */
[----:B------:R-:W-:-:S03]  /*64c0*/  UPRMT UR11, UR37, 0x654, UR11 ;  /* 0x00000654250b7896 */ /* 0x000fc6000800000b */
[----:B------:R-:W-:-:S04]  /*64d0*/  FMNMX.FTZ R4, R156, R3, !PT ;  /* 0x000000039c047209 */ /* 0x000fc80007810000 */
[----:B------:R-:W-:Y:S02]  /*64e0*/  FMNMX.FTZ R3, R157, R4, !PT ;  /* 0x000000049d037209 */ /* 0x000fe40007810000 */
[----:B------:R-:W-:Y:S01]  /*64f0*/  SYNCS.ARRIVE.TRANS64.RED.A1T0 RZ, [UR11], RZ ;  /* 0x000000ffffff79a7 */ /* 0x000fe2000810040b */
[----:B------:R-:W-:Y:S01]  /*6500*/  UMOV UR11, 0x40000040 ;  /* 0x40000040000b7882 */ /* 0x000fe20000000000 */
        /* <DEDUP_REMOVED lines=10> */
[----:B------:R-:W-:Y:S02]  /*65b0*/  FMNMX.FTZ R4, R180, R3, !PT ;  /* 0x00000003b4047209 */ /* 0x000fe40007810000 */
[----:B------:R-:W-:Y:S02]  /*65c0*/  FMNMX.FTZ R3, R155, R10, !PT ;  /* 0x0000000a9b037209 */ /* 0x000fe40007810000 */
[----:B------:R-:W-:Y:S02]  /*65d0*/  FMNMX.FTZ R11, R181, R4, !PT ;  /* 0x00000004b50b7209 */ /* 0x000fe40007810000 */
[----:B------:R-:W-:-:S03]  /*65e0*/  FMNMX.FTZ R10, R158, R3, !PT ;  /* 0x000000039e0a7209 */ /* 0x000fc60007810000 */
[----:B------:R-:W0:Y:S01]  /*65f0*/  SHFL.BFLY PT, R4, R11, 0x2, 0x1f ;  /* 0x0c401f000b047f89 */ /* 0x000e2200000e0000 */
[----:B------:R-:W-:-:S04]  /*6600*/  FMNMX.FTZ R3, R159, R10, !PT ;  /* 0x0000000a9f037209 */ /* 0x000fc80007810000 */
[----:B------:R-:W-:Y:S02]  /*6610*/  FMNMX.FTZ R10, R162, R3, !PT ;  /* 0x00000003a20a7209 */ /* 0x000fe40007810000 */
[----:B0-----:R-:W-:Y:S02]  /*6620*/  FMNMX.FTZ R12, R11, R4, !PT ;  /* 0x000000040b0c7209 */ /* 0x001fe40007810000 */
[----:B------:R-:W0:Y:S03]  /*6630*/  LDC R4, c[0x0][0xa80] ;  /* 0x0002a000ff047b82 */ /* 0x000e260000000800 */
[----:B------:R-:W1:Y:S02]  /*6640*/  SHFL.BFLY PT, R5, R12, 0x1, 0x1f ;  /* 0x0c201f000c057f89 */ /* 0x000e6400000e0000 */
[----:B-1----:R-:W-:Y:S02]  /*6650*/  FMNMX.FTZ R3, R12, R5, !PT ;  /* 0x000000050c037209 */ /* 0x002fe40007810000 */
[----:B------:R-:W-:-:S03]  /*6660*/  FMNMX.FTZ R5, R163, R10, !PT ;  /* 0x0000000aa3057209 */ /* 0x000fc60007810000 */
[CC--:B0-----:R-:W-:Y:S01]  /*6670*/  FMUL.FTZ R195, R3.reuse, R4.reuse ;  /* 0x0000000403c37220 */ /* 0x0c1fe20000410000 */
[----:B------:R-:W-:Y:S01]  /*6680*/  FMNMX.FTZ R10, R166, R5, !PT ;  /* 0x00000005a60a7209 */ /* 0x000fe20007810000 */
[----:B------:R-:W-:Y:S02]  /*6690*/  FADD.FTZ R9, -R3, R9 ;  /* 0x0000000903097221 */ /* 0x000fe40000010100 */
[--C-:B------:R-:W-:Y:S01]  /*66a0*/  FFMA.FTZ R152, R152, R4, -R195.reuse ;  /* 0x0000000498987223 */ /* 0x100fe200000108c3 */
[----:B------:R-:W-:Y:S01]  /*66b0*/  FMNMX.FTZ R5, R167, R10, !PT ;  /* 0x0000000aa7057209 */ /* 0x000fe20007810000 */
[-CC-:B------:R-:W-:Y:S01]  /*66c0*/  FFMA.FTZ R11, R153, R4.reuse, -R195.reuse ;  /* 0x00000004990b7223 */ /* 0x180fe200000108c3 */
[-C--:B------:R-:W-:Y:S01]  /*66d0*/  FMUL.FTZ R9, R9, R4.reuse ;  /* 0x0000000409097220 */ /* 0x080fe20000410000 */
[-CC-:B------:R-:W-:Y:S01]  /*66e0*/  FFMA.FTZ R156, R156, R4.reuse, -R195.reuse ;  /* 0x000000049c9c7223 */ /* 0x180fe200000108c3 */
[----:B------:R-:W-:Y:S01]  /*66f0*/  FMNMX.FTZ R10, R170, R5, !PT ;  /* 0x00000005aa0a7209 */ /* 0x000fe20007810000 */
[-CC-:B------:R-:W-:Y:S01]  /*6700*/  FFMA.FTZ R13, R157, R4.reuse, -R195.reuse ;  /* 0x000000049d0d7223 */ /* 0x180fe200000108c3 */
[-CC-:B------:R-:W-:Y:S01]  /*6710*/  FFMA.FTZ R15, R161, R4.reuse, -R195.reuse ;  /* 0x00000004a10f7223 */ /* 0x180fe200000108c3 */
[--C-:B------:R-:W-:Y:S01]  /*6720*/  FFMA.FTZ R20, R164, R4, -R195.reuse ;  /* 0x00000004a4147223 */ /* 0x100fe200000108c3 */
[----:B------:R-:W-:Y:S01]  /*6730*/  FMNMX.FTZ R5, R171, R10, !PT ;  /* 0x0000000aab057209 */ /* 0x000fe20007810000 */
[----:B------:R-:W0:Y:S01]  /*6740*/  MUFU.EX2 R9, R9 ;  /* 0x0000000900097308 */ /* 0x000e220000000800 */
[-CC-:B------:R-:W-:Y:S01]  /*6750*/  FFMA.FTZ R21, R165, R4.reuse, -R195.reuse ;  /* 0x00000004a5157223 */ /* 0x180fe200000108c3 */
[-CC-:B------:R-:W-:Y:S01]  /*6760*/  FFMA.FTZ R168, R168, R4.reuse, -R195.reuse ;  /* 0x00000004a8a87223 */ /* 0x180fe200000108c3 */
[----:B------:R-:W-:Y:S01]  /*6770*/  FMNMX.FTZ R12, R174, R5, !PT ;  /* 0x00000005ae0c7209 */ /* 0x000fe20007810000 */
[-CC-:B------:R-:W-:Y:S01]  /*6780*/  FFMA.FTZ R169, R169, R4.reuse, -R195.reuse ;  /* 0x00000004a9a97223 */ /* 0x180fe200000108c3 */
[-CC-:B------:R-:W-:Y:S01]  /*6790*/  FFMA.FTZ R172, R172, R4.reuse, -R195.reuse ;  /* 0x00000004acac7223 */ /* 0x180fe200000108c3 */
[--C-:B------:R-:W-:Y:S01]  /*67a0*/  FFMA.FTZ R173, R173, R4, -R195.reuse ;  /* 0x00000004adad7223 */ /* 0x100fe200000108c3 */
[----:B------:R-:W-:Y:S01]  /*67b0*/  FMNMX.FTZ R5, R175, R12, !PT ;  /* 0x0000000caf057209 */ /* 0x000fe20007810000 */
[----:B------:R1:W-:Y:S01]  /*67c0*/  MUFU.EX2 R10, R152 ;  /* 0x00000098000a7308 */ /* 0x0003e20000000800 */
[-CC-:B------:R-:W-:Y:S01]  /*67d0*/  FFMA.FTZ R176, R176, R4.reuse, -R195.reuse ;  /* 0x00000004b0b07223 */ /* 0x180fe200000108c3 */
[-CC-:B------:R-:W-:Y:S01]  /*67e0*/  FFMA.FTZ R177, R177, R4.reuse, -R195.reuse ;  /* 0x00000004b1b17223 */ /* 0x180fe200000108c3 */
[----:B------:R-:W-:Y:S01]  /*67f0*/  FMNMX.FTZ R12, R178, R5, !PT ;  /* 0x00000005b20c7209 */ /* 0x000fe20007810000 */
[-CC-:B------:R-:W-:Y:S01]  /*6800*/  FFMA.FTZ R180, R180, R4.reuse, -R195.reuse ;  /* 0x00000004b4b47223 */ /* 0x180fe200000108c3 */
[----:B------:R-:W-:-:S02]  /*6810*/  FFMA.FTZ R181, R181, R4, -R195 ;  /* 0x00000004b5b57223 */ /* 0x000fc400000108c3 */
[----:B------:R-:W-:Y:S01]  /*6820*/  FMNMX.FTZ R5, R179, R12, !PT ;  /* 0x0000000cb3057209 */ /* 0x000fe20007810000 */
[----:B------:R-:W-:Y:S01]  /*6830*/  MUFU.EX2 R11, R11 ;  /* 0x0000000b000b7308 */ /* 0x000fe20000000800 */
[-C--:B0-----:R-:W-:Y:S01]  /*6840*/  FMUL.FTZ R24, R24, R9.reuse ;  /* 0x0000000918187220 */ /* 0x081fe20000410000 */
[----:B------:R-:W-:Y:S01]  /*6850*/  FMUL.FTZ R25, R25, R9 ;  /* 0x0000000919197220 */ /* 0x000fe20000410000 */
[----:B------:R-:W-:Y:S01]  /*6860*/  FMNMX.FTZ R14, R182, R5, !PT ;  /* 0x00000005b60e7209 */ /* 0x000fe20007810000 */
[-C--:B------:R-:W-:Y:S01]  /*6870*/  FMUL.FTZ R28, R28, R9.reuse ;  /* 0x000000091c1c7220 */ /* 0x080fe20000410000 */
[-C--:B------:R-:W-:Y:S01]  /*6880*/  FMUL.FTZ R29, R29, R9.reuse ;  /* 0x000000091d1d7220 */ /* 0x080fe20000410000 */
[-C--:B------:R-:W-:Y:S01]  /*6890*/  FMUL.FTZ R32, R32, R9.reuse ;  /* 0x0000000920207220 */ /* 0x080fe20000410000 */
[----:B------:R-:W-:Y:S01]  /*68a0*/  FMNMX.FTZ R5, R183, R14, !PT ;  /* 0x0000000eb7057209 */ /* 0x000fe20007810000 */
[----:B------:R-:W-:Y:S01]  /*68b0*/  FFMA.FTZ R14, R160, R4, -R195 ;  /* 0x00000004a00e7223 */ /* 0x000fe200000108c3 */
[----:B------:R-:W-:Y:S01]  /*68c0*/  MUFU.EX2 R12, R156 ;  /* 0x0000009c000c7308 */ /* 0x000fe20000000800 */
[-C--:B------:R-:W-:Y:S01]  /*68d0*/  FMUL.FTZ R33, R33, R9.reuse ;  /* 0x0000000921217220 */ /* 0x080fe20000410000 */
[-C--:B------:R-:W-:Y:S01]  /*68e0*/  FMUL.FTZ R36, R36, R9.reuse ;  /* 0x0000000924247220 */ /* 0x080fe20000410000 */
[----:B-1----:R-:W0:Y:S01]  /*68f0*/  SHFL.BFLY PT, R152, R5, 0x2, 0x1f ;  /* 0x0c401f0005987f89 */ /* 0x002e2200000e0000 */
        /* <DEDUP_REMOVED lines=20> */
[----:B------:R-:W1:Y:S01]  /*6a40*/  MUFU.EX2 R15, R15 ;  /* 0x0000000f000f7308 */ /* 0x000e620000000800 */
[-C--:B------:R-:W-:Y:S01]  /*6a50*/  FMUL.FTZ R73, R73, R9.reuse ;  /* 0x0000000949497220 */ /* 0x080fe20000410000 */
[-C--:B------:R-:W-:Y:S01]  /*6a60*/  FMUL.FTZ R76, R76, R9.reuse ;  /* 0x000000094c4c7220 */ /* 0x080fe20000410000 */
[----:B0-----:R-:W-:Y:S01]  /*6a70*/  FMNMX.FTZ R152, R5, R152, !PT ;  /* 0x0000009805987209 */ /* 0x001fe20007810000 */
[-C--:B------:R-:W-:Y:S01]  /*6a80*/  FMUL.FTZ R77, R77, R9.reuse ;  /* 0x000000094d4d7220 */ /* 0x080fe20000410000 */
[-C--:B------:R-:W-:Y:S01]  /*6a90*/  FMUL.FTZ R80, R80, R9.reuse ;  /* 0x0000000950507220 */ /* 0x080fe20000410000 */
[-C--:B------:R-:W-:Y:S01]  /*6aa0*/  FMUL.FTZ R81, R81, R9.reuse ;  /* 0x0000000951517220 */ /* 0x080fe20000410000 */
[-C--:B------:R-:W-:Y:S01]  /*6ab0*/  FMUL.FTZ R84, R84, R9.reuse ;  /* 0x0000000954547220 */ /* 0x080fe20000410000 */
[----:B------:R-:W0:Y:S01]  /*6ac0*/  SHFL.BFLY PT, R5, R152, 0x1, 0x1f ;  /* 0x0c201f0098057f89 */ /* 0x000e2200000e0000 */
        /* <DEDUP_REMOVED lines=9> */
[----:B-1----:R-:W-:Y:S01]  /*6b60*/  F2FP.F16.F32.PACK_AB R156, R15, R14 ;  /* 0x0000000e0f9c723e */ /* 0x002fe200000000ff */
        /* <DEDUP_REMOVED lines=12> */
[----:B------:R-:W-:Y:S01]  /*6c30*/  FMUL.FTZ R121, R121, R9 ;  /* 0x0000000979797220 */ /* 0x000fe20000410000 */
[----:B0-----:R-:W-:Y:S01]  /*6c40*/  FMNMX.FTZ R5, R152, R5, !PT ;  /* 0x0000000598057209 */ /* 0x001fe20007810000 */
[----:B------:R-:W-:Y:S01]  /*6c50*/  IMAD.MOV R152, RZ, RZ, -R22 ;  /* 0x000000ffff987224 */ /* 0x000fe200078e0a16 */
[----:B------:R-:W-:Y:S01]  /*6c60*/  MUFU.EX2 R169, R169 ;  /* 0x000000a900a97308 */ /* 0x000fe20000000800 */
[-C--:B------:R-:W-:Y:S01]  /*6c70*/  FMUL.FTZ R124, R124, R9.reuse ;  /* 0x000000097c7c7220 */ /* 0x080fe20000410000 */
[-C--:B------:R-:W-:Y:S01]  /*6c80*/  FMUL.FTZ R125, R125, R9.reuse ;  /* 0x000000097d7d7220 */ /* 0x080fe20000410000 */
[----:B------:R-:W-:Y:S01]  /*6c90*/  FADD.FTZ R153, -R5, R193 ;  /* 0x000000c105997221 */ /* 0x000fe20000010100 */
[----:B------:R-:W-:Y:S01]  /*6ca0*/  ISETP.NE.AND P2, PT, R19, R152, PT ;  /* 0x000000981300720c */ /* 0x000fe20003f45270 */
[-C--:B------:R-:W-:Y:S01]  /*6cb0*/  FMUL.FTZ R128, R128, R9.reuse ;  /* 0x0000000980807220 */ /* 0x080fe20000410000 */
[-C--:B------:R-:W-:Y:S01]  /*6cc0*/  FMUL.FTZ R129, R129, R9.reuse ;  /* 0x0000000981817220 */ /* 0x080fe20000410000 */
[-C--:B------:R-:W-:Y:S01]  /*6cd0*/  FMUL.FTZ R194, R153, R4.reuse ;  /* 0x0000000499c27220 */ /* 0x080fe20000410000 */
[-C--:B------:R-:W-:Y:S01]  /*6ce0*/  FMUL.FTZ R153, R5, R4.reuse ;  /* 0x0000000405997220 */ /* 0x080fe20000410000 */
[----:B------:R-:W-:Y:S01]  /*6cf0*/  MUFU.EX2 R172, R172 ;  /* 0x000000ac00ac7308 */ /* 0x000fe20000000800 */
[-C--:B------:R-:W-:Y:S01]  /*6d00*/  FMUL.FTZ R132, R132, R9.reuse ;  /* 0x0000000984847220 */ /* 0x080fe20000410000 */
[----:B------:R-:W-:Y:S01]  /*6d10*/  FMUL.FTZ R133, R133, R9 ;  /* 0x0000000985857220 */ /* 0x000fe20000410000 */
[----:B------:R-:W-:Y:S01]  /*6d20*/  FFMA.FTZ R196, R155, R4, -R153 ;  /* 0x000000049bc47223 */ /* 0x000fe20000010899 */
[----:B------:R-:W-:-:S02]  /*6d30*/  IMAD.U32 R155, RZ, RZ, UR10 ;  /* 0x0000000aff9b7e24 */ /* 0x000fc4000f8e00ff */
[-CC-:B------:R-:W-:Y:S01]  /*6d40*/  FFMA.FTZ R193, R154, R4.reuse, -R153.reuse ;  /* 0x000000049ac17223 */ /* 0x180fe20000010899 */
[-CC-:B------:R-:W-:Y:S01]  /*6d50*/  FFMA.FTZ R195, R158, R4.reuse, -R153.reuse ;  /* 0x000000049ec37223 */ /* 0x180fe20000010899 */
[-CC-:B------:R-:W-:Y:S01]  /*6d60*/  FFMA.FTZ R198, R159, R4.reuse, -R153.reuse ;  /* 0x000000049fc67223 */ /* 0x180fe20000010899 */
[----:B------:R-:W0:Y:S01]  /*6d70*/  MUFU.EX2 R194, R194 ;  /* 0x000000c200c27308 */ /* 0x000e220000000800 */
[----:B------:R-:W-:Y:S02]  /*6d80*/  @!P2 IMAD R152, R155, 0x40, R16 ;  /* 0x000000409b98a824 */ /* 0x000fe400078e0210 */
[-CC-:B------:R-:W-:Y:S01]  /*6d90*/  FFMA.FTZ R197, R162, R4.reuse, -R153.reuse ;  /* 0x00000004a2c57223 */ /* 0x180fe20000010899 */
[-CC-:B------:R-:W-:Y:S01]  /*6da0*/  FFMA.FTZ R200, R163, R4.reuse, -R153.reuse ;  /* 0x00000004a3c87223 */ /* 0x180fe20000010899 */
[-CC-:B------:R-:W-:Y:S01]  /*6db0*/  FFMA.FTZ R199, R166, R4.reuse, -R153.reuse ;  /* 0x00000004a6c77223 */ /* 0x180fe20000010899 */
[-CC-:B------:R-:W-:Y:S01]  /*6dc0*/  FFMA.FTZ R202, R167, R4.reuse, -R153.reuse ;  /* 0x00000004a7ca7223 */ /* 0x180fe20000010899 */
[----:B------:R-:W-:Y:S01]  /*6dd0*/  @!P2 LEA R152, R152, UR38, 0x2 ;  /* 0x000000269898ac11 */ /* 0x000fe2000f8e10ff */
        /* <DEDUP_REMOVED lines=8> */
[----:B------:R-:W-:Y:S01]  /*6e60*/  @!P2 STS [R152+0x38400], R9 ;  /* 0x038400099800a388 */ /* 0x000fe20000000800 */
[----:B------:R-:W-:Y:S01]  /*6e70*/  MUFU.EX2 R193, R193 ;  /* 0x000000c100c17308 */ /* 0x000fe20000000800 */
[----:B------:R-:W-:Y:S01]  /*6e80*/  F2FP.F16.F32.PACK_AB R154, R13, R12 ;  /* 0x0000000c0d9a723e */ /* 0x000fe200000000ff */
[----:B0-----:R-:W-:Y:S01]  /*6e90*/  FMUL.FTZ R26, R26, R194 ;  /* 0x000000c21a1a7220 */ /* 0x001fe20000410000 */
[----:B------:R0:W-:Y:S01]  /*6ea0*/  @!P2 STS [R152+0x38420], R194 ;  /* 0x038420c29800a388 */ /* 0x0001e20000000800 */
[----:B------:R-:W-:Y:S01]  /*6eb0*/  F2FP.F16.F32.PACK_AB R158, R21, R20 ;  /* 0x00000014159e723e */ /* 0x000fe200000000ff */
[----:B------:R-:W-:Y:S01]  /*6ec0*/  FMUL.FTZ R27, R27, R194 ;  /* 0x000000c21b1b7220 */ /* 0x000fe20000410000 */
[----:B------:R-:W-:Y:S01]  /*6ed0*/  F2FP.F16.F32.PACK_AB R160, R169, R168 ;  /* 0x000000a8a9a0723e */ /* 0x000fe200000000ff */
[-C--:B------:R-:W-:Y:S01]  /*6ee0*/  FMUL.FTZ R30, R30, R194.reuse ;  /* 0x000000c21e1e7220 */ /* 0x080fe20000410000 */
[----:B------:R-:W1:Y:S01]  /*6ef0*/  MUFU.EX2 R196, R196 ;  /* 0x000000c400c47308 */ /* 0x000e620000000800 */
[-C--:B------:R-:W-:Y:S01]  /*6f00*/  FMUL.FTZ R31, R31, R194.reuse ;  /* 0x000000c21f1f7220 */ /* 0x080fe20000410000 */
[-C--:B------:R-:W-:Y:S01]  /*6f10*/  FMUL.FTZ R34, R34, R194.reuse ;  /* 0x000000c222227220 */ /* 0x080fe20000410000 */
[-C--:B------:R-:W-:Y:S01]  /*6f20*/  FMUL.FTZ R35, R35, R194.reuse ;  /* 0x000000c223237220 */ /* 0x080fe20000410000 */
[----:B------:R-:W-:Y:S01]  /*6f30*/  FMUL.FTZ R38, R38, R194 ;  /* 0x000000c226267220 */ /* 0x000fe20000410000 */
[----:B0-----:R-:W-:Y:S01]  /*6f40*/  F2FP.F16.F32.PACK_AB R152, R11, R10 ;  /* 0x0000000a0b98723e */ /* 0x001fe200000000ff */
        /* <DEDUP_REMOVED lines=10> */
[----:B------:R-:W0:Y:S01]  /*6ff0*/  MUFU.EX2 R198, R198 ;  /* 0x000000c600c67308 */ /* 0x000e220000000800 */
        /* <DEDUP_REMOVED lines=16> */
[----:B0-----:R-:W-:Y:S01]  /*7100*/  F2FP.F16.F32.PACK_AB R155, R198, R195 ;  /* 0x000000c3c69b723e */ /* 0x001fe200000000ff */
[----:B------:R-:W-:Y:S01]  /*7110*/  BAR.SYNC.DEFER_BLOCKING 0xf, 0x100 ;  /* 0x03c4000000007b1d */ /* 0x000fe20000010000 */
        /* <DEDUP_REMOVED lines=30> */
[----:B0-----:R-:W-:Y:S01]  /*7300*/  F2FP.F16.F32.PACK_AB R159, R202, R199 ;  /* 0x000000c7ca9f723e */ /* 0x001fe200000000ff */
[-C--:B------:R-:W-:Y:S01]  /*7310*/  FMUL.FTZ R134, R134, R194.reuse ;  /* 0x000000c286867220 */ /* 0x080fe20000410000 */
[-C--:B------:R-:W-:Y:S01]  /*7320*/  FMUL.FTZ R135, R135, R194.reuse ;  /* 0x000000c287877220 */ /* 0x080fe20000410000 */
[-C--:B------:R-:W-:Y:S01]  /*7330*/  FMUL.FTZ R136, R136, R9.reuse ;  /* 0x0000000988887220 */ /* 0x080fe20000410000 */
[-C--:B------:R-:W-:Y:S01]  /*7340*/  FMUL.FTZ R137, R137, R9.reuse ;  /* 0x0000000989897220 */ /* 0x080fe20000410000 */
[-C--:B------:R-:W-:Y:S01]  /*7350*/  FMUL.FTZ R138, R138, R194.reuse ;  /* 0x000000c28a8a7220 */ /* 0x080fe20000410000 */
[----:B------:R-:W-:Y:S01]  /*7360*/  FMUL.FTZ R139, R139, R194 ;  /* 0x000000c28b8b7220 */ /* 0x000fe20000410000 */
        /* <DEDUP_REMOVED lines=12> */
[----:B------:R-:W-:Y:S01]  /*7430*/  FMUL.FTZ R149, R149, R9 ;  /* 0x0000000995957220 */ /* 0x000fe20000410000 */
[-C--:B------:R-:W-:Y:S01]  /*7440*/  FMUL.FTZ R150, R150, R194.reuse ;  /* 0x000000c296967220 */ /* 0x080fe20000410000 */
[----:B------:R-:W-:Y:S01]  /*7450*/  FMUL.FTZ R151, R151, R194 ;  /* 0x000000c297977220 */ /* 0x000fe20000410000 */
[----:B------:R1:W-:Y:S01]  /*7460*/  STSM.16.M88.4 [R184+0x36400], R152 ;  /* 0x03640098b8007844 */ /* 0x0003e20000000200 */
[----:B------:R-:W2:Y:S01]  /*7470*/  MUFU.EX2 R175, R175 ;  /* 0x000000af00af7308 */ /* 0x000ea20000000800 */
[----:B0-----:R-:W-:Y:S01]  /*7480*/  F2FP.F16.F32.PACK_AB R161, R171, R170 ;  /* 0x000000aaaba1723e */ /* 0x001fe200000000ff */
[----:B------:R-:W-:Y:S01]  /*7490*/  ULEA UR10, UR36, UR5, 0xc ;  /* 0x00000005240a7291 */ /* 0x000fe2000f8e603f */
[----:B------:R1:W-:Y:S01]  /*74a0*/  STSM.16.M88.4 [R23], R156 ;  /* 0x0000009c17007844 */ /* 0x0003e20000000200 */
[----:B------:R-:W-:Y:S01]  /*74b0*/  FFMA.FTZ R6, R9, R6, R10 ;  /* 0x0000000609067223 */ /* 0x000fe2000001000a */
[----:B------:R-:W-:Y:S01]  /*74c0*/  FFMA.FTZ R7, R194, R7, R193 ;  /* 0x00000007c2077223 */ /* 0x000fe200000100c1 */
[----:B------:R-:W-:-:S02]  /*74d0*/  UIADD3 UR14, UR10, 0x80, URZ ;  /* 0x000000800a0e7890 */ /* 0x000fc4000fffe03f */
[----:B------:R-:W-:Y:S01]  /*74e0*/  MUFU.EX2 R176, R176 ;  /* 0x000000b000b07308 */ /* 0x000fe20000000800 */
[----:B------:R-:W-:Y:S01]  /*74f0*/  FADD.FTZ R11, R11, R6 ;  /* 0x000000060b0b7221 */ /* 0x000fe20000010000 */
[----:B------:R-:W-:-:S03]  /*7500*/  FADD.FTZ R196, R196, R7 ;  /* 0x00000007c4c47221 */ /* 0x000fc60000010000 */
[----:B------:R-:W-:Y:S01]  /*7510*/  FADD.FTZ R12, R12, R11 ;  /* 0x0000000b0c0c7221 */ /* 0x000fe20000010000 */
[----:B------:R-:W-:Y:S02]  /*7520*/  FADD.FTZ R195, R195, R196 ;  /* 0x000000c4c3c37221 */ /* 0x000fe40000010000 */
[----:B------:R-:W0:Y:S01]  /*7530*/  MUFU.EX2 R177, R177 ;  /* 0x000000b100b17308 */ /* 0x000e220000000800 */
[----:B--2---:R-:W-:Y:S01]  /*7540*/  F2FP.F16.F32.PACK_AB R163, R175, R174 ;  /* 0x000000aeafa3723e */ /* 0x004fe200000000ff */
[----:B------:R-:W-:Y:S01]  /*7550*/  FADD.FTZ R13, R13, R12 ;  /* 0x0000000c0d0d7221 */ /* 0x000fe20000010000 */
[----:B------:R-:W-:-:S03]  /*7560*/  FADD.FTZ R198, R198, R195 ;  /* 0x000000c3c6c67221 */ /* 0x000fc60000010000 */
[----:B------:R1:W-:Y:S01]  /*7570*/  STSM.16.M88.4 [R186], R160 ;  /* 0x000000a0ba007844 */ /* 0x0003e20000000200 */
[----:B------:R-:W-:Y:S01]  /*7580*/  FADD.FTZ R14, R14, R13 ;  /* 0x0000000d0e0e7221 */ /* 0x000fe20000010000 */
[----:B------:R-:W-:Y:S01]  /*7590*/  MUFU.EX2 R180, R180 ;  /* 0x000000b400b47308 */ /* 0x000fe20000000800 */
[----:B------:R-:W-:Y:S02]  /*75a0*/  FADD.FTZ R197, R197, R198 ;  /* 0x000000c6c5c57221 */ /* 0x000fe40000010000 */
[----:B------:R-:W-:Y:S02]  /*75b0*/  FADD.FTZ R15, R15, R14 ;  /* 0x0000000e0f0f7221 */ /* 0x000fe40000010000 */
[----:B------:R-:W-:Y:S02]  /*75c0*/  FADD.FTZ R200, R200, R197 ;  /* 0x000000c5c8c87221 */ /* 0x000fe40000010000 */
[----:B------:R-:W-:Y:S01]  /*75d0*/  FADD.FTZ R20, R20, R15 ;  /* 0x0000000f14147221 */ /* 0x000fe20000010000 */
[----:B------:R-:W2:Y:S01]  /*75e0*/  MUFU.EX2 R181, R181 ;  /* 0x000000b500b57308 */ /* 0x000ea20000000800 */
[----:B0-----:R-:W-:Y:S01]  /*75f0*/  F2FP.F16.F32.PACK_AB R164, R177, R176 ;  /* 0x000000b0b1a4723e */ /* 0x001fe200000000ff */
[----:B------:R-:W-:Y:S01]  /*7600*/  FADD.FTZ R199, R199, R200 ;  /* 0x000000c8c7c77221 */ /* 0x000fe20000010000 */
[----:B------:R-:W-:-:S03]  /*7610*/  FADD.FTZ R21, R21, R20 ;  /* 0x0000001415157221 */ /* 0x000fc60000010000 */
[----:B------:R-:W-:Y:S01]  /*7620*/  FADD.FTZ R199, R202, R199 ;  /* 0x000000c7cac77221 */ /* 0x000fe20000010000 */
[----:B------:R-:W-:Y:S01]  /*7630*/  FADD.FTZ R168, R168, R21 ;  /* 0x00000015a8a87221 */ /* 0x000fe20000010000 */
[----:B------:R-:W-:Y:S02]  /*7640*/  MUFU.EX2 R178, R178 ;  /* 0x000000b200b27308 */ /* 0x000fe40000000800 */
[----:B------:R-:W-:Y:S01]  /*7650*/  FADD.FTZ R170, R170, R199 ;  /* 0x000000c7aaaa7221 */ /* 0x000fe20000010000 */
[----:B------:R-:W-:-:S03]  /*7660*/  FADD.FTZ R169, R169, R168 ;  /* 0x000000a8a9a97221 */ /* 0x000fc60000010000 */
[----:B------:R-:W-:Y:S01]  /*7670*/  FADD.FTZ R171, R171, R170 ;  /* 0x000000aaabab7221 */ /* 0x000fe20000010000 */
[----:B------:R-:W-:Y:S01]  /*7680*/  FADD.FTZ R172, R172, R169 ;  /* 0x000000a9acac7221 */ /* 0x000fe20000010000 */
[----:B------:R-:W0:Y:S01]  /*7690*/  MUFU.EX2 R179, R179 ;  /* 0x000000b300b37308 */ /* 0x000e220000000800 */
[----:B--2---:R-:W-:Y:S01]  /*76a0*/  F2FP.F16.F32.PACK_AB R166, R181, R180 ;  /* 0x000000b4b5a6723e */ /* 0x004fe200000000ff */
[----:B------:R-:W-:Y:S01]  /*76b0*/  FADD.FTZ R174, R174, R171 ;  /* 0x000000abaeae7221 */ /* 0x000fe20000010000 */
[----:B------:R-:W-:-:S03]  /*76c0*/  FADD.FTZ R173, R173, R172 ;  /* 0x000000acadad7221 */ /* 0x000fc60000010000 */
[----:B------:R-:W-:Y:S01]  /*76d0*/  FADD.FTZ R175, R175, R174 ;  /* 0x000000aeafaf7221 */ /* 0x000fe20000010000 */
[----:B------:R-:W-:Y:S01]  /*76e0*/  FADD.FTZ R176, R176, R173 ;  /* 0x000000adb0b07221 */ /* 0x000fe20000010000 */
[----:B------:R-:W-:Y:S03]  /*76f0*/  MUFU.EX2 R182, R182 ;  /* 0x000000b600b67308 */ /* 0x000fe60000000800 */
[----:B------:R-:W-:-:S04]  /*7700*/  FADD.FTZ R177, R177, R176 ;  /* 0x000000b0b1b17221 */ /* 0x000fc80000010000 */
[----:B------:R-:W-:Y:S01]  /*7710*/  FADD.FTZ R6, R180, R177 ;  /* 0x000000b1b4067221 */ /* 0x000fe20000010000 */
[----:B------:R-:W2:Y:S01]  /*7720*/  MUFU.EX2 R183, R183 ;  /* 0x000000b700b77308 */ /* 0x000ea20000000800 */
[----:B0-----:R-:W-:Y:S01]  /*7730*/  F2FP.F16.F32.PACK_AB R165, R179, R178 ;  /* 0x000000b2b3a5723e */ /* 0x001fe200000000ff */
[----:B------:R-:W-:Y:S01]  /*7740*/  FADD.FTZ R178, R178, R175 ;  /* 0x000000afb2b27221 */ /* 0x000fe20000010000 */
[----:B------:R-:W-:-:S03]  /*7750*/  FADD.FTZ R6, R181, R6 ;  /* 0x00000006b5067221 */ /* 0x000fc60000010000 */
[----:B------:R-:W-:Y:S01]  /*7760*/  FADD.FTZ R179, R179, R178 ;  /* 0x000000b2b3b37221 */ /* 0x000fe20000010000 */
[----:B--2---:R-:W-:-:S03]  /*7770*/  F2FP.F16.F32.PACK_AB R167, R183, R182 ;  /* 0x000000b6b7a7723e */ /* 0x004fc600000000ff */
[----:B------:R-:W-:Y:S02]  /*7780*/  FADD.FTZ R182, R182, R179 ;  /* 0x000000b3b6b67221 */ /* 0x000fe40000010000 */
[----:B------:R1:W-:Y:S01]  /*7790*/  STSM.16.M88.4 [R185], R164 ;  /* 0x000000a4b9007844 */ /* 0x0003e20000000200 */
[----:B------:R-:W-:Y:S01]  /*77a0*/  WARPGROUP.ARRIVE ;  /* 0x00000000000079c5 */ /* 0x000fe20000000000 */
[----:B------:R-:W-:-:S05]  /*77b0*/  FADD.FTZ R7, R183, R182 ;  /* 0x000000b6b7077221 */ /* 0x000fca0000010000 */
[----:B------:R-:W-:Y:S01]  /*77c0*/  HGMMA.64x256x16.F32 R24, R152, gdesc[UR8].tnspB, R24, gsb0 ;  /* 0x43e0000898187df0 */ /* 0x000fe20008000818 */
        /* <DEDUP_REMOVED lines=22> */
[----:B0-----:R-:W0:Y:S02]  /*7930*/  FENCE.VIEW.ASYNC.S ;  /* 0x00000000000073c6 */ /* 0x001e240000000000 */
[----:B0-----:R-:W-:Y:S01]  /*7940*/  NOP ;  /* 0x0000000000007918 */ /* 0x001fe20000000000 */
[----:B------:R-:W-:Y:S06]  /*7950*/  BAR.ARV 0xe, 0x100 ;  /* 0x0384000000007b1d */ /* 0x000fec0000002000 */
[----:B-1----:R-:W-:Y:S05]  /*7960*/  @!P0 BRA `(.L_x_204) ;  /* 0x0000000000048947 */ /* 0x002fea0003800000 */
[----:B------:R-:W-:Y:S01]  /*7970*/  BPT.TRAP 0x1 ;  /* 0x000000040000795c */ /* 0x000fe20000300000 */
.L_x_204:
[----:B------:R-:W-:Y:S01]  /*7980*/  UIADD3 UR7, UR7, 0x38860, URZ ;  /* 0x0003886007077890 */ /* 0x000fe2000fffe03f */
[----:B------:R-:W-:Y:S01]  /*7990*/  IMAD.MOV.U32 R193, RZ, RZ, R5 ;  /* 0x000000ffffc17224 */ /* 0x000fe200078e0005 */
[----:B------:R-:W-:Y:S01]  /*79a0*/  UMOV UR10, UR36 ;  /* 0x00000024000a7c82 */ /* 0x000fe20008000000 */
[----:B------:R-:W-:Y:S01]  /*79b0*/  IMAD.MOV.U32 R9, RZ, RZ, R3 ;  /* 0x000000ffff097224 */ /* 0x000fe200078e0003 */
[----:B------:R-:W-:-:S09]  /*79c0*/  UPRMT UR7, UR37, 0x654, UR7 ;  /* 0x0000065425077896 */ /* 0x000fd20008000007 */
[----:B------:R-:W-:Y:S01]  /*79d0*/  SYNCS.ARRIVE.TRANS64.RED.A1T0 RZ, [UR7], RZ ;  /* 0x000000ffffff79a7 */ /* 0x000fe20008100407 */
[----:B------:R-:W-:Y:S05]  /*79e0*/  @P1 BRA `(.L_x_205) ;  /* 0xffffffd400601947 */ /* 0x000fea000383ffff */
.L_x_194:
[----:B------:R-:W0:Y:S01]  /*79f0*/  SHFL.BFLY PT, R9, R6, 0x2, 0x1f ;  /* 0x0c401f0006097f89 */ /* 0x000e2200000e0000 */
[----:B------:R-:W-:Y:S02]  /*7a00*/  IMAD.MOV R14, RZ, RZ, -R22 ;  /* 0x000000ffff0e7224 */ /* 0x000fe400078e0a16 */
[----:B------:R-:W-:Y:S01]  /*7a10*/  VIADD R206, R206, 0x1 ;  /* 0x00000001cece7836 */ /* 0x000fe20000000000 */
[----:B------:R-:W1:Y:S01]  /*7a20*/  SHFL.BFLY PT, R8, R7, 0x2, 0x1f ;  /* 0x0c401f0007087f89 */ /* 0x000e6200000e0000 */
[----:B------:R-:W-:Y:S08]  /*7a30*/  BAR.ARV 0x8, 0x100 ;  /* 0x0204000000007b1d */ /* 0x000ff00000002000 */
[----:B------:R-:W-:Y:S01]  /*7a40*/  BAR.SYNC.DEFER_BLOCKING 0xf, 0x100 ;  /* 0x03c4000000007b1d */ /* 0x000fe20000010000 */
[----:B------:R-:W-:Y:S01]  /*7a50*/  ISETP.NE.AND P2, PT, R19, R14, PT ;  /* 0x0000000e1300720c */ /* 0x000fe20003f45270 */
[----:B0-----:R-:W-:Y:S01]  /*7a60*/  FADD.FTZ R0, R9, R6 ;  /* 0x0000000609007221 */ /* 0x001fe20000010000 */
[----:B------:R-:W-:-:S02]  /*7a70*/  IMAD.MOV.U32 R6, RZ, RZ, RZ ;  /* 0x000000ffff067224 */ /* 0x000fc400078e00ff */
[----:B-1----:R-:W-:Y:S02]  /*7a80*/  FADD.FTZ R11, R8, R7 ;  /* 0x00000007080b7221 */ /* 0x002fe40000010000 */
[----:B------:R-:W0:Y:S01]  /*7a90*/  SHFL.BFLY PT, R9, R0, 0x1, 0x1f ;  /* 0x0c201f0000097f89 */ /* 0x000e2200000e0000 */
[----:B------:R-:W-:Y:S02]  /*7aa0*/  IMAD.MOV.U32 R8, RZ, RZ, RZ ;  /* 0x000000ffff087224 */ /* 0x000fe400078e00ff */
[----:B------:R-:W-:Y:S01]  /*7ab0*/  IMAD.U32 R7, RZ, RZ, UR36 ;  /* 0x00000024ff077e24 */ /* 0x000fe2000f8e00ff */
[----:B------:R-:W1:Y:S01]  /*7ac0*/  SHFL.BFLY PT, R12, R11, 0x1, 0x1f ;  /* 0x0c201f000b0c7f89 */ /* 0x000e6200000e0000 */
[----:B------:R-:W-:-:S04]  /*7ad0*/  UIADD3 UR36, UR36, 0x1, URZ ;  /* 0x0000000124247890 */ /* 0x000fc8000fffe03f */
[----:B------:R-:W-:-:S04]  /*7ae0*/  UISETP.NE.AND UP0, UPT, UR36, 0x2, UPT ;  /* 0x000000022400788c */ /* 0x000fc8000bf05270 */
[----:B------:R-:W-:Y:S02]  /*7af0*/  USEL UR4, URZ, 0x1, UP0 ;  /* 0x000000013f047887 */ /* 0x000fe40008000000 */
[----:B------:R-:W-:-:S04]  /*7b00*/  USEL UR36, UR36, URZ, UP0 ;  /* 0x0000003f24247287 */ /* 0x000fc80008000000 */
[----:B------:R-:W-:Y:S01]  /*7b10*/  LOP3.LUT R2, R2, UR4, RZ, 0x3c, !PT ;  /* 0x0000000402027c12 */ /* 0x000fe2000f8e3cff */
[----:B0-----:R-:W-:Y:S01]  /*7b20*/  FADD.FTZ R10, R0, R9 ;  /* 0x00000009000a7221 */ /* 0x001fe20000010000 */
[----:B------:R-:W-:Y:S02]  /*7b30*/  @!P2 IMAD R0, R7, 0x40, R16 ;  /* 0x000000400700a824 */ /* 0x000fe400078e0210 */
[----:B-1----:R-:W-:Y:S02]  /*7b40*/  FADD.FTZ R9, R11, R12 ;  /* 0x0000000c0b097221 */ /* 0x002fe40000010000 */
[----:B------:R-:W-:Y:S01]  /*7b50*/  FSETP.NE.FTZ.AND P0, PT, R10, RZ, PT ;  /* 0x000000ff0a00720b */ /* 0x000fe20003f15000 */
[----:B------:R-:W-:Y:S01]  /*7b60*/  IMAD.MOV.U32 R12, RZ, RZ, -0x800000 ;  /* 0xff800000ff0c7424 */ /* 0x000fe200078e00ff */
[----:B------:R-:W-:Y:S02]  /*7b70*/  @!P2 LEA R0, R0, UR38, 0x2 ;  /* 0x000000260000ac11 */ /* 0x000fe4000f8e10ff */
[----:B------:R-:W-:-:S09]  /*7b80*/  FSETP.NE.FTZ.AND P1, PT, R9, RZ, PT ;  /* 0x000000ff0900720b */ /* 0x000fd20003f35000 */
[----:B------:R-:W0:Y:S08]  /*7b90*/  @P0 MUFU.RCP R8, R10 ;  /* 0x0000000a00080308 */ /* 0x000e300000001000 */
        /* <DEDUP_REMOVED lines=69> */
[C---:B0-----:R-:W-:Y:S01]  /*7ff0*/  @P0 FMUL.FTZ R8, R4.reuse, 0.69314718246459960938 ;  /* 0x3f31721804080820 */ /* 0x041fe20000410000 */
[----:B------:R-:W-:Y:S01]  /*8000*/  @P1 FMUL.FTZ R4, R4, 0.69314718246459960938 ;  /* 0x3f31721804041820 */ /* 0x000fe20000410000 */
[----:B--2---:R-:W-:Y:S01]  /*8010*/  @P0 FMUL.FTZ R11, R10, 0.69314718246459960938 ;  /* 0x3f3172180a0b0820 */ /* 0x004fe20000410000 */
[----:B---3--:R-:W-:Y:S01]  /*8020*/  @P1 FMUL.FTZ R9, R9, 0.69314718246459960938 ;  /* 0x3f31721809091820 */ /* 0x008fe20000410000 */
[----:B-1----:R-:W-:-:S02]  /*8030*/  IMAD.MOV.U32 R0, RZ, RZ, -0x800000 ;  /* 0xff800000ff007424 */ /* 0x002fc400078e00ff */
        /* <DEDUP_REMOVED lines=66> */
[----:B------:R-:W-:Y:S06]  /*8460*/  BAR.ARV 0xe, 0x100 ;  /* 0x0384000000007b1d */ /* 0x000fec0000002000 */
.L_x_180:
[----:B------:R-:W0:Y:S01]  /*8470*/  S2UR UR6, SR_SWINHI ;  /* 0x00000000000679c3 */ /* 0x000e220000002f00 */
[----:B------:R-:W-:-:S07]  /*8480*/  IMAD R3, R214, 0x40, R18 ;  /* 0x00000040d6037824 */ /* 0x000fce00078e0212 */
[----:B------:R-:W-:Y:S01]  /*8490*/  BAR.SYNC.DEFER_BLOCKING 0x1, 0x100 ;  /* 0x0044000000007b1d */ /* 0x000fe20000010000 */
[----:B------:R-:W-:Y:S02]  /*84a0*/  F2FP.F16.F32.PACK_AB R112, R113, R112 ;  /* 0x000000707170723e */ /* 0x000fe400000000ff */
[----:B------:R-:W-:Y:S02]  /*84b0*/  F2FP.F16.F32.PACK_AB R113, R115, R114 ;  /* 0x000000727371723e */ /* 0x000fe400000000ff */
[----:B------:R-:W-:Y:S02]  /*84c0*/  F2FP.F16.F32.PACK_AB R114, R117, R116 ;  /* 0x000000747572723e */ /* 0x000fe400000000ff */
[----:B------:R-:W-:Y:S02]  /*84d0*/  F2FP.F16.F32.PACK_AB R115, R152, R13 ;  /* 0x0000000d9873723e */ /* 0x000fe400000000ff */
        /* <DEDUP_REMOVED lines=11> */
[----:B------:R-:W-:Y:S01]  /*8590*/  F2FP.F16.F32.PACK_AB R146, R149, R148 ;  /* 0x000000949592723e */ /* 0x000fe200000000ff */
[----:B------:R-:W-:Y:S01]  /*85a0*/  IMAD.U32 R73, RZ, RZ, UR5 ;  /* 0x00000005ff497e24 */ /* 0x000fe2000f8e00ff */
[----:B------:R-:W-:Y:S01]  /*85b0*/  F2FP.F16.F32.PACK_AB R147, R151, R150 ;  /* 0x000000969793723e */ /* 0x000fe200000000ff */
[----:B------:R-:W-:Y:S01]  /*85c0*/  ULDC UR4, c[0x0][0xc] ;  /* 0x0000030000047ab9 */ /* 0x000fe20000000800 */
[----:B------:R-:W-:Y:S01]  /*85d0*/  IMAD.WIDE R4, R218, 0x2, R72 ;  /* 0x00000002da047825 */ /* 0x000fe200078e0248 */
[----:B------:R-:W-:-:S03]  /*85e0*/  UIADD3 UR39, UR4, UR39, URZ ;  /* 0x0000002704277290 */ /* 0x000fc6000fffe03f */
[----:B------:R-:W-:Y:S01]  /*85f0*/  IMAD.WIDE R72, R3, 0x2, R72 ;  /* 0x0000000203487825 */ /* 0x000fe200078e0248 */
[C---:B------:R-:W-:Y:S02]  /*8600*/  IADD3 R40, P1, R4.reuse, 0x20, RZ ;  /* 0x0000002004287810 */ /* 0x040fe40007f3e0ff */
[----:B------:R-:W-:Y:S02]  /*8610*/  IADD3 R48, P3, R4, 0x2000, RZ ;  /* 0x0000200004307810 */ /* 0x000fe40007f7e0ff */
[----:B------:R-:W-:Y:S01]  /*8620*/  LOP3.LUT R37, R40, 0x380, RZ, 0xc0, !PT ;  /* 0x0000038028257812 */ /* 0x000fe200078ec0ff */
[--C-:B------:R-:W-:Y:S01]  /*8630*/  IMAD.X R123, RZ, RZ, R5.reuse, P1 ;  /* 0x000000ffff7b7224 */ /* 0x100fe200008e0605 */
[----:B------:R-:W-:Y:S01]  /*8640*/  IADD3 R44, P0, R4, 0x40, RZ ;  /* 0x00000040042c7810 */ /* 0x000fe20007f1e0ff */
[--C-:B------:R-:W-:Y:S01]  /*8650*/  IMAD.X R135, RZ, RZ, R5.reuse, P3 ;  /* 0x000000ffff877224 */ /* 0x100fe200018e0605 */
[----:B------:R-:W-:Y:S02]  /*8660*/  SHF.R.U64 R37, R37, 0x3, RZ ;  /* 0x0000000325257819 */ /* 0x000fe400000012ff */
[----:B------:R-:W-:Y:S01]  /*8670*/  LOP3.LUT R45, R48, 0x380, RZ, 0xc0, !PT ;  /* 0x00000380302d7812 */ /* 0x000fe200078ec0ff */
[----:B------:R-:W-:Y:S01]  /*8680*/  IMAD.X R127, RZ, RZ, R5, P0 ;  /* 0x000000ffff7f7224 */ /* 0x000fe200000e0605 */
[----:B------:R-:W-:-:S02]  /*8690*/  LOP3.LUT R122, R37, R40, RZ, 0x3c, !PT ;  /* 0x00000028257a7212 */ /* 0x000fc400078e3cff */
[----:B------:R-:W-:Y:S02]  /*86a0*/  LOP3.LUT R37, R44, 0x380, RZ, 0xc0, !PT ;  /* 0x000003802c257812 */ /* 0x000fe400078ec0ff */
[----:B------:R-:W-:Y:S02]  /*86b0*/  SHF.R.U64 R45, R45, 0x3, RZ ;  /* 0x000000032d2d7819 */ /* 0x000fe400000012ff */
[C---:B------:R-:W-:Y:S02]  /*86c0*/  IADD3 R10, P1, R4.reuse, 0x4000, RZ ;  /* 0x00004000040a7810 */ /* 0x040fe40007f3e0ff */
[----:B------:R-:W-:Y:S02]  /*86d0*/  SHF.R.U64 R37, R37, 0x3, RZ ;  /* 0x0000000325257819 */ /* 0x000fe400000012ff */
[C---:B------:R-:W-:Y:S01]  /*86e0*/  IADD3 R52, P6, R4.reuse, 0x2020, RZ ;  /* 0x0000202004347810 */ /* 0x040fe20007fde0ff */
[----:B------:R-:W-:Y:S01]  /*86f0*/  IMAD.X R11, RZ, RZ, R5, P1 ;  /* 0x000000ffff0b7224 */ /* 0x000fe200008e0605 */
[----:B------:R-:W-:-:S02]  /*8700*/  IADD3 R8, P5, R4, 0x2040, RZ ;  /* 0x0000204004087810 */ /* 0x000fc40007fbe0ff */
[----:B------:R-:W-:Y:S01]  /*8710*/  LOP3.LUT R134, R45, R48, RZ, 0x3c, !PT ;  /* 0x000000302d867212 */ /* 0x000fe200078e3cff */
[--C-:B------:R-:W-:Y:S01]  /*8720*/  IMAD.X R139, RZ, RZ, R5.reuse, P6 ;  /* 0x000000ffff8b7224 */ /* 0x100fe200030e0605 */
[----:B------:R-:W-:Y:S01]  /*8730*/  LOP3.LUT R45, R10, 0x380, RZ, 0xc0, !PT ;  /* 0x000003800a2d7812 */ /* 0x000fe200078ec0ff */
[--C-:B------:R-:W-:Y:S01]  /*8740*/  IMAD.X R143, RZ, RZ, R5.reuse, P5 ;  /* 0x000000ffff8f7224 */ /* 0x100fe200028e0605 */
[----:B------:R-:W-:Y:S02]  /*8750*/  IADD3 R41, P4, R4, 0x60, RZ ;  /* 0x0000006004297810 */ /* 0x000fe40007f9e0ff */
[----:B------:R-:W-:Y:S02]  /*8760*/  LOP3.LUT R126, R37, R44, RZ, 0x3c, !PT ;  /* 0x0000002c257e7212 */ /* 0x000fe400078e3cff */
[----:B------:R-:W-:Y:S01]  /*8770*/  LOP3.LUT R37, R8, 0x380, RZ, 0xc0, !PT ;  /* 0x0000038008257812 */ /* 0x000fe200078ec0ff */
[----:B------:R-:W-:Y:S01]  /*8780*/  IMAD.X R131, RZ, RZ, R5, P4 ;  /* 0x000000ffff837224 */ /* 0x000fe200020e0605 */
[----:B------:R-:W-:-:S02]  /*8790*/  SHF.R.U64 R45, R45, 0x3, RZ ;  /* 0x000000032d2d7819 */ /* 0x000fc400000012ff */
[C---:B------:R-:W-:Y:S02]  /*87a0*/  IADD3 R28, P6, R4.reuse, 0x6000, RZ ;  /* 0x00006000041c7810 */ /* 0x040fe40007fde0ff */
[----:B------:R-:W-:Y:S02]  /*87b0*/  SHF.R.U64 R37, R37, 0x3, RZ ;  /* 0x0000000325257819 */ /* 0x000fe400000012ff */
[----:B------:R-:W-:Y:S01]  /*87c0*/  IADD3 R14, P4, R4, 0x4040, RZ ;  /* 0x00004040040e7810 */ /* 0x000fe20007f9e0ff */
[--C-:B------:R-:W-:Y:S01]  /*87d0*/  IMAD.X R101, RZ, RZ, R5.reuse, P6 ;  /* 0x000000ffff657224 */ /* 0x100fe200030e0605 */
[----:B------:R-:W-:Y:S02]  /*87e0*/  LOP3.LUT R10, R45, R10, RZ, 0x3c, !PT ;  /* 0x0000000a2d0a7212 */ /* 0x000fe400078e3cff */
[----:B------:R-:W-:Y:S01]  /*87f0*/  LOP3.LUT R45, R28, 0x380, RZ, 0xc0, !PT ;  /* 0x000003801c2d7812 */ /* 0x000fe200078ec0ff */
[----:B------:R-:W-:Y:S01]  /*8800*/  IMAD.X R53, RZ, RZ, R5, P4 ;  /* 0x000000ffff357224 */ /* 0x000fe200020e0605 */
[----:B------:R-:W-:-:S02]  /*8810*/  LOP3.LUT R49, R52, 0x380, RZ, 0xc0, !PT ;  /* 0x0000038034317812 */ /* 0x000fc400078ec0ff */
[----:B------:R-:W-:Y:S02]  /*8820*/  LOP3.LUT R142, R37, R8, RZ, 0x3c, !PT ;  /* 0x00000008258e7212 */ /* 0x000fe400078e3cff */
[----:B------:R-:W-:Y:S02]  /*8830*/  LOP3.LUT R25, R4, 0x380, RZ, 0xc0, !PT ;  /* 0x0000038004197812 */ /* 0x000fe400078ec0ff */
[----:B------:R-:W-:Y:S02]  /*8840*/  LOP3.LUT R37, R14, 0x380, RZ, 0xc0, !PT ;  /* 0x000003800e257812 */ /* 0x000fe400078ec0ff */
[C---:B------:R-:W-:Y:S02]  /*8850*/  IADD3 R36, P2, R4.reuse, 0x2060, RZ ;  /* 0x0000206004247810 */ /* 0x040fe40007f5e0ff */
[----:B------:R-:W-:Y:S02]  /*8860*/  SHF.R.U64 R45, R45, 0x3, RZ ;  /* 0x000000032d2d7819 */ /* 0x000fe400000012ff */
[C---:B------:R-:W-:Y:S01]  /*8870*/  IADD3 R3, P1, R4.reuse, 0x6060, RZ ;  /* 0x0000606004037810 */ /* 0x040fe20007f3e0ff */
[----:B------:R-:W-:Y:S01]  /*8880*/  IMAD.X R9, RZ, RZ, R5, P2 ;  /* 0x000000ffff097224 */ /* 0x000fe200010e0605 */
[----:B------:R-:W-:-:S02]  /*8890*/  IADD3 R24, P3, R4, 0x4060, RZ ;  /* 0x0000406004187810 */ /* 0x000fc40007f7e0ff */
[----:B------:R-:W-:Y:S01]  /*88a0*/  SHF.R.U64 R49, R49, 0x3, RZ ;  /* 0x0000000331317819 */ /* 0x000fe200000012ff */
[--C-:B------:R-:W-:Y:S01]  /*88b0*/  IMAD.X R29, RZ, RZ, R5.reuse, P1 ;  /* 0x000000ffff1d7224 */ /* 0x100fe200008e0605 */
[----:B------:R-:W-:Y:S01]  /*88c0*/  SHF.R.U64 R25, R25, 0x3, RZ ;  /* 0x0000000319197819 */ /* 0x000fe200000012ff */
[----:B------:R-:W-:Y:S01]  /*88d0*/  IMAD.X R69, RZ, RZ, R5, P3 ;  /* 0x000000ffff457224 */ /* 0x000fe200018e0605 */
[----:B------:R-:W-:Y:S02]  /*88e0*/  SHF.R.U64 R37, R37, 0x3, RZ ;  /* 0x0000000325257819 */ /* 0x000fe400000012ff */
[----:B------:R-:W-:Y:S02]  /*88f0*/  LOP3.LUT R100, R45, R28, RZ, 0x3c, !PT ;  /* 0x0000001c2d647212 */ /* 0x000fe400078e3cff */
[----:B------:R-:W-:Y:S02]  /*8900*/  LOP3.LUT R40, R41, 0x380, RZ, 0xc0, !PT ;  /* 0x0000038029287812 */ /* 0x000fe400078ec0ff */
[----:B------:R-:W-:-:S02]  /*8910*/  LOP3.LUT R28, R3, 0x380, RZ, 0xc0, !PT ;  /* 0x00000380031c7812 */ /* 0x000fc400078ec0ff */
[C---:B------:R-:W-:Y:S02]  /*8920*/  IADD3 R32, P0, R4.reuse, 0x4020, RZ ;  /* 0x0000402004207810 */ /* 0x040fe40007f1e0ff */
[C---:B------:R-:W-:Y:S02]  /*8930*/  IADD3 R20, P5, R4.reuse, 0x6020, RZ ;  /* 0x0000602004147810 */ /* 0x040fe40007fbe0ff */
[----:B------:R-:W-:Y:S01]  /*8940*/  IADD3 R6, P2, R4, 0x6040, RZ ;  /* 0x0000604004067810 */ /* 0x000fe20007f5e0ff */
[--C-:B------:R-:W-:Y:S01]  /*8950*/  IMAD.X R33, RZ, RZ, R5.reuse, P0 ;  /* 0x000000ffff217224 */ /* 0x100fe200000e0605 */
[----:B------:R-:W-:Y:S01]  /*8960*/  LOP3.LUT R138, R49, R52, RZ, 0x3c, !PT ;  /* 0x00000034318a7212 */ /* 0x000fe200078e3cff */
[--C-:B------:R-:W-:Y:S01]  /*8970*/  IMAD.X R119, RZ, RZ, R5.reuse, P5 ;  /* 0x000000ffff777224 */ /* 0x100fe200028e0605 */
[----:B------:R-:W-:Y:S01]  /*8980*/  LOP3.LUT R4, R25, R4, RZ, 0x3c, !PT ;  /* 0x0000000419047212 */ /* 0x000fe200078e3cff */
[----:B------:R-:W-:Y:S01]  /*8990*/  IMAD.X R25, RZ, RZ, R5, P2 ;  /* 0x000000ffff197224 */ /* 0x000fe200010e0605 */
[----:B------:R-:W-:-:S02]  /*89a0*/  LOP3.LUT R52, R37, R14, RZ, 0x3c, !PT ;  /* 0x0000000e25347212 */ /* 0x000fc400078e3cff */
[----:B------:R-:W-:Y:S02]  /*89b0*/  IADD3 R37, P3, R72, 0x2000, RZ ;  /* 0x0000200048257810 */ /* 0x000fe40007f7e0ff */
[----:B------:R-:W-:Y:S02]  /*89c0*/  SHF.R.U64 R40, R40, 0x3, RZ ;  /* 0x0000000328287819 */ /* 0x000fe400000012ff */
[----:B------:R-:W-:Y:S02]  /*89d0*/  SHF.R.U64 R28, R28, 0x3, RZ ;  /* 0x000000031c1c7819 */ /* 0x000fe400000012ff */
[----:B------:R-:W-:Y:S02]  /*89e0*/  MOV R57, R4 ;  /* 0x0000000400397202 */ /* 0x000fe40000000f00 */
[----:B------:R-:W-:Y:S01]  /*89f0*/  F2FP.F16.F32.PACK_AB R4, R15, R21 ;  /* 0x000000150f04723e */ /* 0x000fe200000000ff */
[----:B------:R-:W-:Y:S01]  /*8a00*/  IMAD.X R21, RZ, RZ, R73, P3 ;  /* 0x000000ffff157224 */ /* 0x000fe200018e0649 */
[----:B------:R-:W-:-:S02]  /*8a10*/  LOP3.LUT R130, R40, R41, RZ, 0x3c, !PT ;  /* 0x0000002928827212 */ /* 0x000fc400078e3cff */
[----:B------:R-:W-:Y:S02]  /*8a20*/  LOP3.LUT R28, R28, R3, RZ, 0x3c, !PT ;  /* 0x000000031c1c7212 */ /* 0x000fe400078e3cff */
[----:B------:R-:W-:Y:S02]  /*8a30*/  LOP3.LUT R41, R36, 0x380, RZ, 0xc0, !PT ;  /* 0x0000038024297812 */ /* 0x000fe400078ec0ff */
[----:B------:R-:W-:Y:S02]  /*8a40*/  IADD3 R3, P3, R72, 0x9000, RZ ;  /* 0x0000900048037810 */ /* 0x000fe40007f7e0ff */
[----:B------:R-:W-:Y:S02]  /*8a50*/  LOP3.LUT R49, R32, 0x380, RZ, 0xc0, !PT ;  /* 0x0000038020317812 */ /* 0x000fe400078ec0ff */
[----:B------:R-:W-:Y:S02]  /*8a60*/  SHF.R.U64 R41, R41, 0x3, RZ ;  /* 0x0000000329297819 */ /* 0x000fe400000012ff */
[----:B------:R-:W-:-:S02]  /*8a70*/  LOP3.LUT R56, R3, 0x380, RZ, 0xc0, !PT ;  /* 0x0000038003387812 */ /* 0x000fc400078ec0ff */
[----:B------:R-:W-:Y:S02]  /*8a80*/  SHF.R.U64 R49, R49, 0x3, RZ ;  /* 0x0000000331317819 */ /* 0x000fe400000012ff */
[----:B------:R-:W-:Y:S02]  /*8a90*/  LOP3.LUT R8, R41, R36, RZ, 0x3c, !PT ;  /* 0x0000002429087212 */ /* 0x000fe400078e3cff */
[----:B------:R-:W-:Y:S02]  /*8aa0*/  SHF.R.U64 R56, R56, 0x3, RZ ;  /* 0x0000000338387819 */ /* 0x000fe400000012ff */
[----:B------:R-:W-:Y:S02]  /*8ab0*/  LOP3.LUT R41, R24, 0x380, RZ, 0xc0, !PT ;  /* 0x0000038018297812 */ /* 0x000fe400078ec0ff */
[----:B------:R-:W-:Y:S02]  /*8ac0*/  LOP3.LUT R32, R49, R32, RZ, 0x3c, !PT ;  /* 0x0000002031207212 */ /* 0x000fe400078e3cff */
[----:B------:R-:W-:-:S02]  /*8ad0*/  LOP3.LUT R56, R56, R3, RZ, 0x3c, !PT ;  /* 0x0000000338387212 */ /* 0x000fc400078e3cff */
[----:B------:R-:W-:Y:S01]  /*8ae0*/  LOP3.LUT R49, R20, 0x380, RZ, 0xc0, !PT ;  /* 0x0000038014317812 */ /* 0x000fe200078ec0ff */
[----:B------:R-:W0:Y:S01]  /*8af0*/  SHFL.IDX PT, R3, R213, RZ, 0x1f ;  /* 0x00001fffd5037589 */ /* 0x000e2200000e0000 */
[----:B------:R-:W-:Y:S02]  /*8b00*/  SHF.R.U64 R41, R41, 0x3, RZ ;  /* 0x0000000329297819 */ /* 0x000fe400000012ff */
[----:B------:R-:W-:Y:S02]  /*8b10*/  SHF.R.U64 R49, R49, 0x3, RZ ;  /* 0x0000000331317819 */ /* 0x000fe400000012ff */
[----:B------:R-:W-:Y:S02]  /*8b20*/  LOP3.LUT R68, R41, R24, RZ, 0x3c, !PT ;  /* 0x0000001829447212 */ /* 0x000fe400078e3cff */
[----:B------:R-:W-:Y:S02]  /*8b30*/  IADD3 R41, P2, R72, 0x1000, RZ ;  /* 0x0000100048297810 */ /* 0x000fe40007f5e0ff */
[----:B------:R-:W-:-:S02]  /*8b40*/  LOP3.LUT R45, R6, 0x380, RZ, 0xc0, !PT ;  /* 0x00000380062d7812 */ /* 0x000fc400078ec0ff */
[----:B------:R-:W-:Y:S01]  /*8b50*/  LOP3.LUT R118, R49, R20, RZ, 0x3c, !PT ;  /* 0x0000001431767212 */ /* 0x000fe200078e3cff */
[----:B------:R-:W-:Y:S01]  /*8b60*/  IMAD.X R15, RZ, RZ, R73, P2 ;  /* 0x000000ffff0f7224 */ /* 0x000fe200010e0649 */
[----:B------:R-:W-:Y:S02]  /*8b70*/  LOP3.LUT R14, R41, 0x380, RZ, 0xc0, !PT ;  /* 0x00000380290e7812 */ /* 0x000fe400078ec0ff */
[----:B------:R-:W-:Y:S02]  /*8b80*/  LOP3.LUT R20, R37, 0x380, RZ, 0xc0, !PT ;  /* 0x0000038025147812 */ /* 0x000fe400078ec0ff */
[----:B------:R-:W-:Y:S02]  /*8b90*/  SHF.R.U64 R45, R45, 0x3, RZ ;  /* 0x000000032d2d7819 */ /* 0x000fe400000012ff */
[----:B------:R-:W-:Y:S02]  /*8ba0*/  SHF.R.U64 R14, R14, 0x3, RZ ;  /* 0x000000030e0e7819 */ /* 0x000fe400000012ff */
[----:B------:R-:W-:-:S02]  /*8bb0*/  SHF.R.U64 R20, R20, 0x3, RZ ;  /* 0x0000000314147819 */ /* 0x000fc400000012ff */
[----:B------:R-:W-:Y:S02]  /*8bc0*/  LOP3.LUT R24, R45, R6, RZ, 0x3c, !PT ;  /* 0x000000062d187212 */ /* 0x000fe400078e3cff */
[----:B------:R-:W-:Y:S02]  /*8bd0*/  F2FP.F16.F32.PACK_AB R6, R7, R193 ;  /* 0x000000c10706723e */ /* 0x000fe400000000ff */
[----:B------:R-:W-:Y:S02]  /*8be0*/  LOP3.LUT R14, R14, R41, RZ, 0x3c, !PT ;  /* 0x000000290e0e7212 */ /* 0x000fe400078e3cff */
[----:B------:R-:W-:Y:S02]  /*8bf0*/  LOP3.LUT R20, R20, R37, RZ, 0x3c, !PT ;  /* 0x0000002514147212 */ /* 0x000fe400078e3cff */
[----:B------:R-:W-:Y:S02]  /*8c00*/  F2FP.F16.F32.PACK_AB R5, R27, R26 ;  /* 0x0000001a1b05723e */ /* 0x000fe400000000ff */
[----:B------:R-:W-:-:S02]  /*8c10*/  F2FP.F16.F32.PACK_AB R7, R31, R30 ;  /* 0x0000001e1f07723e */ /* 0x000fc400000000ff */
[C---:B------:R-:W-:Y:S02]  /*8c20*/  IADD3 R37, P4, R72.reuse, 0x3000, RZ ;  /* 0x0000300048257810 */ /* 0x040fe40007f9e0ff */
[C---:B------:R-:W-:Y:S01]  /*8c30*/  IADD3 R41, P5, R72.reuse, 0x4000, RZ ;  /* 0x0000400048297810 */ /* 0x040fe20007fbe0ff */
[----:B------:R1:W-:Y:S01]  /*8c40*/  STSM.16.M88.4 [R57], R4 ;  /* 0x0000000439007844 */ /* 0x0003e20000000200 */
[C---:B------:R-:W-:Y:S02]  /*8c50*/  IADD3 R45, P6, R72.reuse, 0x5000, RZ ;  /* 0x00005000482d7810 */ /* 0x040fe40007fde0ff */
[C---:B------:R-:W-:Y:S02]  /*8c60*/  IADD3 R49, P0, R72.reuse, 0x6000, RZ ;  /* 0x0000600048317810 */ /* 0x040fe40007f1e0ff */
[C---:B------:R-:W-:Y:S02]  /*8c70*/  IADD3 R65, P1, R72.reuse, 0x7000, RZ ;  /* 0x0000700048417810 */ /* 0x040fe40007f3e0ff */
[----:B------:R-:W-:-:S02]  /*8c80*/  IADD3 R61, P2, R72, 0x8000, RZ ;  /* 0x00008000483d7810 */ /* 0x000fc40007f5e0ff */
[----:B------:R-:W-:Y:S02]  /*8c90*/  LOP3.LUT R36, R37, 0x380, RZ, 0xc0, !PT ;  /* 0x0000038025247812 */ /* 0x000fe400078ec0ff */
[----:B------:R-:W-:Y:S02]  /*8ca0*/  LOP3.LUT R40, R41, 0x380, RZ, 0xc0, !PT ;  /* 0x0000038029287812 */ /* 0x000fe400078ec0ff */
[----:B------:R-:W-:Y:S02]  /*8cb0*/  LOP3.LUT R44, R45, 0x380, RZ, 0xc0, !PT ;  /* 0x000003802d2c7812 */ /* 0x000fe400078ec0ff */
[----:B------:R-:W-:Y:S01]  /*8cc0*/  LOP3.LUT R48, R49, 0x380, RZ, 0xc0, !PT ;  /* 0x0000038031307812 */ /* 0x000fe200078ec0ff */
[----:B-1----:R-:W-:Y:S01]  /*8cd0*/  IMAD.X R57, RZ, RZ, R73, P3 ;  /* 0x000000ffff397224 */ /* 0x002fe200018e0649 */
[----:B------:R-:W-:Y:S02]  /*8ce0*/  LOP3.LUT R64, R65, 0x380, RZ, 0xc0, !PT ;  /* 0x0000038041407812 */ /* 0x000fe400078ec0ff */
[----:B------:R-:W-:-:S02]  /*8cf0*/  LOP3.LUT R60, R61, 0x380, RZ, 0xc0, !PT ;  /* 0x000003803d3c7812 */ /* 0x000fc400078ec0ff */
[----:B0-----:R-:W-:Y:S02]  /*8d00*/  ISETP.NE.AND P3, PT, R3, RZ, PT ;  /* 0x000000ff0300720c */ /* 0x001fe40003f65270 */
[----:B------:R-:W-:Y:S02]  /*8d10*/  LOP3.LUT R3, R72, 0x380, RZ, 0xc0, !PT ;  /* 0x0000038048037812 */ /* 0x000fe400078ec0ff */
        /* <DEDUP_REMOVED lines=24> */
[----:B------:R-:W-:Y:S02]  /*8ea0*/  IADD3 R77, P2, R72, 0xf000, RZ ;  /* 0x0000f000484d7810 */ /* 0x000fe40007f5e0ff */
[----:B------:R-:W-:-:S02]  /*8eb0*/  MOV R27, R126 ;  /* 0x0000007e001b7202 */ /* 0x000fc40000000f00 */
[----:B------:R-:W-:Y:S02]  /*8ec0*/  LOP3.LUT R72, R3, R72, RZ, 0x3c, !PT ;  /* 0x0000004803487212 */ /* 0x000fe400078e3cff */
[----:B------:R-:W-:Y:S02]  /*8ed0*/  MOV R26, R122 ;  /* 0x0000007a001a7202 */ /* 0x000fe40000000f00 */
[----:B------:R-:W-:Y:S02]  /*8ee0*/  MOV R127, R8 ;  /* 0x00000008007f7202 */ /* 0x000fe40000000f00 */
[----:B------:R-:W-:Y:S02]  /*8ef0*/  MOV R3, R10 ;  /* 0x0000000a00037202 */ /* 0x000fe40000000f00 */
[----:B------:R-:W-:Y:S02]  /*8f00*/  F2FP.F16.F32.PACK_AB R4, R210, R211 ;  /* 0x000000d3d204723e */ /* 0x000fe400000000ff */
        /* <DEDUP_REMOVED lines=8> */
[----:B------:R-:W-:Y:S02]  /*8f90*/  MOV R38, R24 ;  /* 0x0000001800267202 */ /* 0x000fe40000000f00 */
[----:B------:R-:W-:Y:S01]  /*8fa0*/  MOV R130, R130 ;  /* 0x0000008200827202 */ /* 0x000fe20000000f00 */
[----:B------:R1:W-:Y:S01]  /*8fb0*/  STSM.16.M88.4 [R27], R8 ;  /* 0x000000081b007844 */ /* 0x0003e20000000200 */
[----:B------:R-:W-:Y:S02]  /*8fc0*/  MOV R39, R28 ;  /* 0x0000001c00277202 */ /* 0x000fe40000000f00 */
[----:B------:R-:W-:Y:S02]  /*8fd0*/  F2FP.F16.F32.PACK_AB R24, R201, R202 ;  /* 0x000000cac918723e */ /* 0x000fe400000000ff */
[----:B------:R-:W-:Y:S02]  /*8fe0*/  F2FP.F16.F32.PACK_AB R25, R51, R50 ;  /* 0x000000323319723e */ /* 0x000fe400000000ff */
[----:B------:R-:W-:-:S02]  /*8ff0*/  MOV R134, R134 ;  /* 0x0000008600867202 */ /* 0x000fc40000000f00 */
[----:B0-----:R-:W-:Y:S02]  /*9000*/  F2FP.F16.F32.PACK_AB R26, R199, R200 ;  /* 0x000000c8c71a723e */ /* 0x001fe400000000ff */
[----:B------:R-:W-:Y:S02]  /*9010*/  F2FP.F16.F32.PACK_AB R28, R197, R198 ;  /* 0x000000c6c51c723e */ /* 0x000fe400000000ff */
[----:B------:R-:W-:Y:S02]  /*9020*/  F2FP.F16.F32.PACK_AB R29, R59, R58 ;  /* 0x0000003a3b1d723e */ /* 0x000fe400000000ff */
[----:B------:R-:W-:Y:S02]  /*9030*/  F2FP.F16.F32.PACK_AB R30, R195, R196 ;  /* 0x000000c4c31e723e */ /* 0x000fe400000000ff */
[----:B-1----:R-:W-:Y:S02]  /*9040*/  F2FP.F16.F32.PACK_AB R27, R55, R54 ;  /* 0x00000036371b723e */ /* 0x002fe400000000ff */
[----:B------:R-:W-:-:S02]  /*9050*/  F2FP.F16.F32.PACK_AB R31, R63, R62 ;  /* 0x0000003e3f1f723e */ /* 0x000fc400000000ff */
[----:B------:R-:W-:Y:S01]  /*9060*/  MOV R138, R138 ;  /* 0x0000008a008a7202 */ /* 0x000fe20000000f00 */
[----:B------:R-:W-:Y:S01]  /*9070*/  STSM.16.M88.4 [R130], R24 ;  /* 0x0000001882007844 */ /* 0x000fe20000000200 */
[----:B------:R-:W-:Y:S02]  /*9080*/  F2FP.F16.F32.PACK_AB R4, R183, R194 ;  /* 0x000000c2b704723e */ /* 0x000fe400000000ff */
[----:B------:R-:W-:Y:S01]  /*9090*/  F2FP.F16.F32.PACK_AB R5, R67, R66 ;  /* 0x000000424305723e */ /* 0x000fe200000000ff */
[----:B------:R-:W-:Y:S01]  /*90a0*/  STSM.16.M88.4 [R134], R28 ;  /* 0x0000001c86007844 */ /* 0x000fe20000000200 */
[----:B------:R-:W-:Y:S02]  /*90b0*/  F2FP.F16.F32.PACK_AB R6, R181, R182 ;  /* 0x000000b6b506723e */ /* 0x000fe400000000ff */
[----:B------:R-:W-:Y:S02]  /*90c0*/  F2FP.F16.F32.PACK_AB R7, R71, R70 ;  /* 0x000000464707723e */ /* 0x000fe400000000ff */
[----:B------:R-:W-:-:S02]  /*90d0*/  MOV R142, R142 ;  /* 0x0000008e008e7202 */ /* 0x000fc40000000f00 */
[----:B------:R-:W-:Y:S01]  /*90e0*/  F2FP.F16.F32.PACK_AB R8, R179, R180 ;  /* 0x000000b4b308723e */ /* 0x000fe200000000ff */
[----:B------:R-:W-:Y:S01]  /*90f0*/  STSM.16.M88.4 [R138], R4 ;  /* 0x000000048a007844 */ /* 0x000fe20000000200 */
[----:B------:R-:W-:Y:S02]  /*9100*/  F2FP.F16.F32.PACK_AB R9, R75, R74 ;  /* 0x0000004a4b09723e */ /* 0x000fe400000000ff */
[----:B------:R-:W-:Y:S02]  /*9110*/  F2FP.F16.F32.PACK_AB R10, R177, R178 ;  /* 0x000000b2b10a723e */ /* 0x000fe400000000ff */
[----:B------:R-:W-:Y:S02]  /*9120*/  F2FP.F16.F32.PACK_AB R11, R79, R78 ;  /* 0x0000004e4f0b723e */ /* 0x000fe400000000ff */
[----:B------:R-:W-:Y:S02]  /*9130*/  MOV R122, R32 ;  /* 0x00000020007a7202 */ /* 0x000fe40000000f00 */
[----:B------:R-:W-:Y:S01]  /*9140*/  MOV R123, R52 ;  /* 0x00000034007b7202 */ /* 0x000fe20000000f00 */
[----:B------:R0:W-:Y:S01]  /*9150*/  STSM.16.M88.4 [R142], R8 ;  /* 0x000000088e007844 */ /* 0x0001e20000000200 */
[----:B------:R-:W-:-:S02]  /*9160*/  F2FP.F16.F32.PACK_AB R32, R175, R176 ;  /* 0x000000b0af20723e */ /* 0x000fc400000000ff */
[----:B------:R-:W-:Y:S02]  /*9170*/  F2FP.F16.F32.PACK_AB R33, R83, R82 ;  /* 0x000000525321723e */ /* 0x000fe400000000ff */
[----:B------:R-:W-:Y:S02]  /*9180*/  F2FP.F16.F32.PACK_AB R34, R173, R174 ;  /* 0x000000aead22723e */ /* 0x000fe400000000ff */
[----:B------:R-:W-:Y:S02]  /*9190*/  F2FP.F16.F32.PACK_AB R35, R87, R86 ;  /* 0x000000565723723e */ /* 0x000fe400000000ff */
[----:B------:R-:W-:Y:S02]  /*91a0*/  MOV R126, R68 ;  /* 0x00000044007e7202 */ /* 0x000fe40000000f00 */
[----:B------:R-:W-:Y:S01]  /*91b0*/  F2FP.F16.F32.PACK_AB R52, R171, R172 ;  /* 0x000000acab34723e */ /* 0x000fe200000000ff */
[----:B------:R-:W-:Y:S01]  /*91c0*/  STSM.16.M88.4 [R127], R32 ;  /* 0x000000207f007844 */ /* 0x000fe20000000200 */
[----:B------:R-:W-:-:S02]  /*91d0*/  F2FP.F16.F32.PACK_AB R53, R91, R90 ;  /* 0x0000005a5b35723e */ /* 0x000fc400000000ff */
[----:B------:R-:W-:Y:S01]  /*91e0*/  F2FP.F16.F32.PACK_AB R54, R169, R170 ;  /* 0x000000aaa936723e */ /* 0x000fe200000000ff */
[----:B0-----:R-:W0:Y:S01]  /*91f0*/  LDC R10, c[0x0][0xd44] ;  /* 0x00035100ff0a7b82 */ /* 0x001e220000000800 */
[----:B------:R-:W-:Y:S02]  /*9200*/  F2FP.F16.F32.PACK_AB R55, R95, R94 ;  /* 0x0000005e5f37723e */ /* 0x000fe400000000ff */
[----:B------:R-:W-:Y:S02]  /*9210*/  F2FP.F16.F32.PACK_AB R68, R167, R168 ;  /* 0x000000a8a744723e */ /* 0x000fe400000000ff */
[----:B------:R-:W-:Y:S01]  /*9220*/  F2FP.F16.F32.PACK_AB R69, R99, R98 ;  /* 0x000000626345723e */ /* 0x000fe200000000ff */
[----:B------:R1:W-:Y:S01]  /*9230*/  STSM.16.M88.4 [R3], R52 ;  /* 0x0000003403007844 */ /* 0x0003e20000000200 */
[----:B------:R-:W-:Y:S02]  /*9240*/  F2FP.F16.F32.PACK_AB R70, R155, R159 ;  /* 0x0000009f9b46723e */ /* 0x000fe400000000ff */
[----:B------:R-:W-:-:S02]  /*9250*/  F2FP.F16.F32.PACK_AB R71, R103, R102 ;  /* 0x000000666747723e */ /* 0x000fc400000000ff */
[----:B------:R-:W-:Y:S02]  /*9260*/  F2FP.F16.F32.PACK_AB R4, R105, R104 ;  /* 0x000000686904723e */ /* 0x000fe400000000ff */
[----:B------:R-:W-:Y:S01]  /*9270*/  F2FP.F16.F32.PACK_AB R5, R107, R106 ;  /* 0x0000006a6b05723e */ /* 0x000fe200000000ff */
[----:B------:R2:W-:Y:S01]  /*9280*/  STSM.16.M88.4 [R122], R68 ;  /* 0x000000447a007844 */ /* 0x0005e20000000200 */
[----:B------:R-:W-:Y:S02]  /*9290*/  F2FP.F16.F32.PACK_AB R6, R109, R108 ;  /* 0x0000006c6d06723e */ /* 0x000fe400000000ff */
[----:B------:R-:W-:Y:S02]  /*92a0*/  F2FP.F16.F32.PACK_AB R7, R111, R110 ;  /* 0x0000006e6f07723e */ /* 0x000fe400000000ff */
[----:B------:R-:W-:Y:S02]  /*92b0*/  MOV R100, R100 ;  /* 0x0000006400647202 */ /* 0x000fe40000000f00 */
[----:B------:R-:W-:Y:S01]  /*92c0*/  MOV R118, R118 ;  /* 0x0000007600767202 */ /* 0x000fe20000000f00 */
[----:B------:R3:W-:Y:S01]  /*92d0*/  STSM.16.M88.4 [R123], R4 ;  /* 0x000000047b007844 */ /* 0x0007e20000000200 */
[----:B------:R-:W-:Y:S01]  /*92e0*/  F2FP.F16.F32.PACK_AB R130, R133, R132 ;  /* 0x000000848582723e */ /* 0x000fe200000000ff */
[----:B-1----:R-:W-:Y:S01]  /*92f0*/  IMAD.MOV R3, RZ, RZ, -R187 ;  /* 0x000000ffff037224 */ /* 0x002fe200078e0abb */
[----:B------:R-:W-:Y:S01]  /*9300*/  F2FP.F16.F32.PACK_AB R131, R162, R161 ;  /* 0x000000a1a283723e */ /* 0x000fe200000000ff */
[----:B------:R1:W-:Y:S01]  /*9310*/  STSM.16.M88.4 [R126], R112 ;  /* 0x000000707e007844 */ /* 0x0003e20000000200 */
[----:B------:R-:W-:Y:S01]  /*9320*/  F2FP.F16.F32.PACK_AB R138, R141, R140 ;  /* 0x0000008c8d8a723e */ /* 0x000fe200000000ff */
[----:B0-----:R-:W-:Y:S01]  /*9330*/  IMAD R10, R10, R3, UR40 ;  /* 0x000000280a0a7e24 */ /* 0x001fe2000f8e0203 */
[----:B------:R-:W-:-:S02]  /*9340*/  F2FP.F16.F32.PACK_AB R139, R166, R165 ;  /* 0x000000a5a68b723e */ /* 0x000fc400000000ff */
[----:B--2---:R-:W-:Y:S02]  /*9350*/  F2FP.F16.F32.PACK_AB R122, R125, R124 ;  /* 0x0000007c7d7a723e */ /* 0x004fe400000000ff */
[----:B------:R-:W-:Y:S02]  /*9360*/  LOP3.LUT R96, R97, 0x380, RZ, 0xc0, !PT ;  /* 0x0000038061607812 */ /* 0x000fe400078ec0ff */
[----:B------:R-:W-:Y:S02]  /*9370*/  LOP3.LUT R92, R93, 0x380, RZ, 0xc0, !PT ;  /* 0x000003805d5c7812 */ /* 0x000fe400078ec0ff */
[----:B------:R-:W-:Y:S02]  /*9380*/  LOP3.LUT R88, R89, 0x380, RZ, 0xc0, !PT ;  /* 0x0000038059587812 */ /* 0x000fe400078ec0ff */
[----:B---3--:R-:W-:Y:S02]  /*9390*/  F2FP.F16.F32.PACK_AB R123, R157, R156 ;  /* 0x0000009c9d7b723e */ /* 0x008fe400000000ff */
[----:B------:R-:W-:-:S02]  /*93a0*/  LOP3.LUT R84, R85, 0x380, RZ, 0xc0, !PT ;  /* 0x0000038055547812 */ /* 0x000fc400078ec0ff */
[----:B------:R-:W-:Y:S01]  /*93b0*/  LOP3.LUT R80, R81, 0x380, RZ, 0xc0, !PT ;  /* 0x0000038051507812 */ /* 0x000fe200078ec0ff */
[----:B------:R1:W-:Y:S01]  /*93c0*/  STSM.16.M88.4 [R100], R120 ;  /* 0x0000007864007844 */ /* 0x0003e20000000200 */
[----:B------:R-:W-:Y:S02]  /*93d0*/  LOP3.LUT R76, R77, 0x380, RZ, 0xc0, !PT ;  /* 0x000003804d4c7812 */ /* 0x000fe400078ec0ff */
[----:B------:R-:W-:Y:S01]  /*93e0*/  SHF.R.U64 R96, R96, 0x3, RZ ;  /* 0x0000000360607819 */ /* 0x000fe200000012ff */
[----:B------:R1:W-:Y:S01]  /*93f0*/  STSM.16.M88.4 [R118], R128 ;  /* 0x0000008076007844 */ /* 0x0003e20000000200 */
[----:B------:R-:W-:Y:S02]  /*9400*/  SHF.R.U64 R92, R92, 0x3, RZ ;  /* 0x000000035c5c7819 */ /* 0x000fe400000012ff */
[----:B------:R-:W-:Y:S01]  /*9410*/  SHF.R.U64 R88, R88, 0x3, RZ ;  /* 0x0000000358587819 */ /* 0x000fe200000012ff */
[----:B------:R1:W-:Y:S01]  /*9420*/  STSM.16.M88.4 [R38], R136 ;  /* 0x0000008826007844 */ /* 0x0003e20000000200 */
[----:B------:R-:W-:-:S02]  /*9430*/  SHF.R.U64 R84, R84, 0x3, RZ ;  /* 0x0000000354547819 */ /* 0x000fc400000012ff */
[----:B------:R-:W-:Y:S01]  /*9440*/  SHF.R.U64 R80, R80, 0x3, RZ ;  /* 0x0000000350507819 */ /* 0x000fe200000012ff */
[----:B------:R1:W-:Y:S01]  /*9450*/  STSM.16.M88.4 [R39], R144 ;  /* 0x0000009027007844 */ /* 0x0003e20000000200 */
        /* <DEDUP_REMOVED lines=12> */
[----:B------:R-:W-:Y:S02]  /*9520*/  IADD3.X R85, RZ, R73, RZ, P0, !PT ;  /* 0x00000049ff557210 */ /* 0x000fe400007fe4ff */
[----:B------:R-:W-:Y:S02]  /*9530*/  SHF.R.S32.HI R24, RZ, 0x1f, R187 ;  /* 0x0000001fff187819 */ /* 0x000fe400000114bb */
[----:B------:R-:W-:Y:S01]  /*9540*/  SHF.R.S32.HI R11, RZ, 0x1f, R10 ;  /* 0x0000001fff0b7819 */ /* 0x000fe2000001140a */
[----:B------:R-:W-:Y:S06]  /*9550*/  BAR.SYNC.DEFER_BLOCKING 0x1, 0x100 ;  /* 0x0044000000007b1d */ /* 0x000fec0000010000 */
[----:B-1----:R-:W-:Y:S05]  /*9560*/  @P3 BRA `(.L_x_206) ;  /* 0x0000000000c03947 */ /* 0x002fea0003800000 */
[----:B------:R-:W0:Y:S01]  /*9570*/  LDC R8, c[0x0][0xce8] ;  /* 0x00033a00ff087b82 */ /* 0x000e220000000800 */
[----:B------:R-:W-:Y:S01]  /*9580*/  IMAD R3, RZ, RZ, -UR40 ;  /* 0x80000028ff037e24 */ /* 0x000fe2000f8e02ff */
[----:B------:R-:W-:Y:S01]  /*9590*/  ULDC.64 UR4, c[0x0][0xc90] ;  /* 0x0003240000047ab9 */ /* 0x000fe20000000a00 */
[----:B------:R-:W-:-:S05]  /*95a0*/  IMAD.MOV R28, RZ, RZ, -R22 ;  /* 0x000000ffff1c7224 */ /* 0x000fca00078e0a16 */
[----:B------:R-:W1:Y:S01]  /*95b0*/  LDC R4, c[0x0][0xd38] ;  /* 0x00034e00ff047b82 */ /* 0x000e620000000800 */
[----:B0-----:R-:W-:Y:S01]  /*95c0*/  ISETP.NE.AND P0, PT, R8, 0x1, PT ;  /* 0x000000010800780c */ /* 0x001fe20003f05270 */
[----:B-1----:R-:W-:Y:S02]  /*95d0*/  IMAD R13, R4, R3, UR41 ;  /* 0x00000029040d7e24 */ /* 0x002fe4000f8e0203 */
[----:B------:R-:W-:Y:S02]  /*95e0*/  IMAD R3, R11, UR4, RZ ;  /* 0x000000040b037c24 */ /* 0x000fe4000f8e02ff */
[----:B------:R-:W-:-:S08]  /*95f0*/  IMAD R25, R13, 0x40, R217 ;  /* 0x000000400d197824 */ /* 0x000fd000078e02d9 */
[----:B------:R-:W0:Y:S01]  /*9600*/  @P0 LDC R6, c[0x0][0xcec] ;  /* 0x00033b00ff060b82 */ /* 0x000e220000000800 */
[C---:B------:R-:W-:Y:S02]  /*9610*/  IMAD R7, R10.reuse, UR5, R3 ;  /* 0x000000050a077c24 */ /* 0x040fe4000f8e0203 */
[----:B------:R-:W-:Y:S02]  /*9620*/  IMAD.MOV.U32 R3, RZ, RZ, R25 ;  /* 0x000000ffff037224 */ /* 0x000fe400078e0019 */
[----:B------:R-:W-:Y:S01]  /*9630*/  IMAD.WIDE.U32 R4, R10, UR4, RZ ;  /* 0x000000040a047c25 */ /* 0x000fe2000f8e00ff */
[----:B------:R-:W-:Y:S02]  /*9640*/  ULDC.64 UR4, c[0x0][0xc98] ;  /* 0x0003260000047ab9 */ /* 0x000fe40000000a00 */
[----:B------:R-:W1:Y:S01]  /*9650*/  @P0 LDC R9, c[0x0][0xcf0] ;  /* 0x00033c00ff090b82 */ /* 0x000e620000000800 */
[----:B------:R-:W-:Y:S02]  /*9660*/  IMAD.IADD R5, R5, 0x1, R7 ;  /* 0x0000000105057824 */ /* 0x000fe400078e0207 */
[----:B------:R-:W-:-:S02]  /*9670*/  IMAD R26, R13, 0x40, R16 ;  /* 0x000000400d1a7824 */ /* 0x000fc400078e0210 */
[----:B------:R-:W-:-:S04]  /*9680*/  IMAD.WIDE.U32 R4, R187, UR4, R4 ;  /* 0x00000004bb047c25 */ /* 0x000fc8000f8e0004 */
[----:B0-----:R-:W-:-:S05]  /*9690*/  @P0 IMAD.HI.U32 R6, R25, R6, RZ ;  /* 0x0000000619060227 */ /* 0x001fca00078e00ff */
[----:B-1----:R-:W-:Y:S01]  /*96a0*/  @P0 SHF.R.U32.HI R3, RZ, R9, R6 ;  /* 0x00000009ff030219 */ /* 0x002fe20000011606 */
[----:B------:R-:W-:-:S03]  /*96b0*/  IMAD R6, R24, UR4, RZ ;  /* 0x0000000418067c24 */ /* 0x000fc6000f8e02ff */
[--C-:B------:R-:W-:Y:S01]  /*96c0*/  SHF.R.S32.HI R9, RZ, 0x1f, R3.reuse ;  /* 0x0000001fff097819 */ /* 0x100fe20000011403 */
[----:B------:R-:W-:Y:S01]  /*96d0*/  IMAD.MOV R7, RZ, RZ, -R3 ;  /* 0x000000ffff077224 */ /* 0x000fe200078e0a03 */
[----:B------:R-:W-:Y:S01]  /*96e0*/  IADD3 R4, P0, R3, R4, RZ ;  /* 0x0000000403047210 */ /* 0x000fe20007f1e0ff */
[----:B------:R-:W-:Y:S01]  /*96f0*/  IMAD R6, R187, UR5, R6 ;  /* 0x00000005bb067c24 */ /* 0x000fe2000f8e0206 */
[----:B------:R-:W-:Y:S01]  /*9700*/  ULDC.64 UR4, c[0x0][0xc88] ;  /* 0x0003220000047ab9 */ /* 0x000fe20000000a00 */
[----:B------:R-:W-:-:S03]  /*9710*/  IMAD R7, R8, R7, R25 ;  /* 0x0000000708077224 */ /* 0x000fc600078e0219 */
[----:B------:R-:W-:Y:S02]  /*9720*/  IADD3.X R5, R9, R5, R6, P0, !PT ;  /* 0x0000000509057210 */ /* 0x000fe400007fe406 */
[----:B------:R-:W-:Y:S01]  /*9730*/  SHF.R.S32.HI R3, RZ, 0x1f, R7 ;  /* 0x0000001fff037819 */ /* 0x000fe20000011407 */
[----:B------:R-:W-:-:S04]  /*9740*/  IMAD.WIDE.U32 R4, R7, UR4, R4 ;  /* 0x0000000407047c25 */ /* 0x000fc8000f8e0004 */
[----:B------:R-:W-:-:S04]  /*9750*/  IMAD R6, R3, UR4, RZ ;  /* 0x0000000403067c24 */ /* 0x000fc8000f8e02ff */
[----:B------:R-:W-:Y:S01]  /*9760*/  IMAD R3, R7, UR5, R6 ;  /* 0x0000000507037c24 */ /* 0x000fe2000f8e0206 */
[----:B------:R-:W-:Y:S02]  /*9770*/  ULDC.64 UR4, c[0x0][0xc50] ;  /* 0x0003140000047ab9 */ /* 0x000fe40000000a00 */
[----:B------:R-:W-:Y:S01]  /*9780*/  LEA R9, P0, R4, UR4, 0x2 ;  /* 0x0000000404097c11 */ /* 0x000fe2000f8010ff */
[----:B------:R-:W-:Y:S01]  /*9790*/  IMAD.IADD R3, R5, 0x1, R3 ;  /* 0x0000000105037824 */ /* 0x000fe200078e0203 */
[----:B------:R-:W-:-:S03]  /*97a0*/  ULDC UR4, c[0x0][0xb88] ;  /* 0x0002e20000047ab9 */ /* 0x000fc60000000800 */
[----:B------:R-:W-:Y:S01]  /*97b0*/  SHFL.IDX PT, R6, R9, 0x1, 0x1c1f ;  /* 0x003c1f0009067f89 */ /* 0x000fe200000e0000 */
[----:B------:R-:W-:Y:S01]  /*97c0*/  LEA.HI.X R25, R4, UR5, R3, 0x2, P0 ;  /* 0x0000000504197c11 */ /* 0x000fe200080f1403 */
[----:B------:R-:W-:Y:S01]  /*97d0*/  IMAD R3, R8, UR4, RZ ;  /* 0x0000000408037c24 */ /* 0x000fe2000f8e02ff */
[----:B------:R-:W-:Y:S01]  /*97e0*/  ISETP.NE.AND P0, PT, R19, R28, PT ;  /* 0x0000001c1300720c */ /* 0x000fe20003f05270 */
[----:B------:R-:W-:Y:S01]  /*97f0*/  SHFL.IDX PT, R4, R9, RZ, 0x1c1f ;  /* 0x001c1fff09047589 */ /* 0x000fe200000e0000 */
[C---:B------:R-:W-:Y:S02]  /*9800*/  VIADD R8, R26.reuse, 0x8 ;  /* 0x000000081a087836 */ /* 0x040fe40000000000 */
[-C--:B------:R-:W-:Y:S01]  /*9810*/  ISETP.GE.OR P1, PT, R26, R3.reuse, P0 ;  /* 0x000000031a00720c */ /* 0x080fe20000726670 */
[----:B------:R-:W0:Y:S02]  /*9820*/  SHFL.IDX PT, R5, R25, RZ, 0x1c1f ;  /* 0x001c1fff19057589 */ /* 0x000e2400000e0000 */
[----:B------:R-:W-:-:S02]  /*9830*/  ISETP.GE.OR P0, PT, R8, R3, P0 ;  /* 0x000000030800720c */ /* 0x000fc40000706670 */
[----:B------:R-:W1:Y:S08]  /*9840*/  SHFL.IDX PT, R7, R25, 0x1, 0x1c1f ;  /* 0x003c1f0019077f89 */ /* 0x000e7000000e0000 */
[----:B0-----:R0:W-:Y:S04]  /*9850*/  @!P1 ST.E desc[UR42][R4.64], R12 ;  /* 0x0000000c04009985 */ /* 0x0011e8000c10192a */
[----:B-1----:R0:W-:Y:S02]  /*9860*/  @!P0 ST.E desc[UR42][R6.64], R0 ;  /* 0x0000000006008985 */ /* 0x0021e4000c10192a */
.L_x_206:
[----:B------:R-:W1:Y:S01]  /*9870*/  LDC R27, c[0x0][0xce8] ;  /* 0x00033a00ff1b7b82 */ /* 0x000e620000000800 */
[----:B------:R-:W-:Y:S01]  /*9880*/  ULDC UR8, c[0x0][0xbc8] ;  /* 0x0002f20000087ab9 */ /* 0x000fe20000000800 */
[----:B0-----:R0:W5:Y:S01]  /*9890*/  LD.E.128 R4, desc[UR42][R20.64] ;  /* 0x0000002a14047980 */ /* 0x001162000c101d00 */
[----:B------:R-:W-:Y:S01]  /*98a0*/  ISETP.GE.AND P0, PT, R192, UR8, PT ;  /* 0x00000008c0007c0c */ /* 0x000fe2000bf06270 */
[----:B------:R-:W-:Y:S01]  /*98b0*/  ULDC.64 UR4, c[0x0][0xbe8] ;  /* 0x0002fa0000047ab9 */ /* 0x000fe20000000a00 */
[----:B------:R-:W-:Y:S01]  /*98c0*/  ULDC.64 UR6, c[0x0][0xb80] ;  /* 0x0002e00000067ab9 */ /* 0x000fe20000000a00 */
[----:B------:R-:W5:Y:S01]  /*98d0*/  LD.E.128 R72, desc[UR42][R72.64] ;  /* 0x0000002a48487980 */ /* 0x000f62000c101d00 */
[----:B------:R-:W-:Y:S02]  /*98e0*/  SEL R3, RZ, 0xffffffff, P0 ;  /* 0xffffffffff037807 */ /* 0x000fe40000000000 */
[----:B------:R-:W-:Y:S01]  /*98f0*/  ISETP.GE.AND P0, PT, R191, UR8, PT ;  /* 0x00000008bf007c0c */ /* 0x000fe2000bf06270 */
[----:B------:R-:W5:Y:S01]  /*9900*/  LD.E.128 R12, desc[UR42][R14.64] ;  /* 0x0000002a0e0c7980 */ /* 0x000f62000c101d00 */
[----:B0-----:R-:W0:Y:S01]  /*9910*/  LDC R21, c[0x0][0xd38] ;  /* 0x00034e00ff157b82 */ /* 0x001e220000000800 */
[----:B------:R-:W-:-:S02]  /*9920*/  ISETP.GE.AND P1, PT, R18, UR8, PT ;  /* 0x0000000812007c0c */ /* 0x000fc4000bf26270 */
[----:B------:R-:W5:Y:S04]  /*9930*/  LD.E.128 R36, desc[UR42][R36.64] ;  /* 0x0000002a24247980 */ /* 0x000f68000c101d00 */
[----:B------:R-:W5:Y:S04]  /*9940*/  LD.E.128 R40, desc[UR42][R40.64] ;  /* 0x0000002a28287980 */ /* 0x000f68000c101d00 */
[----:B------:R-:W5:Y:S01]  /*9950*/  LD.E.128 R44, desc[UR42][R44.64] ;  /* 0x0000002a2c2c7980 */ /* 0x000f62000c101d00 */
[----:B-1----:R-:W-:Y:S01]  /*9960*/  ISETP.NE.AND P2, PT, R27, 0x1, PT ;  /* 0x000000011b00780c */ /* 0x002fe20003f45270 */
[----:B------:R-:W-:Y:S01]  /*9970*/  IMAD.SHL.U32 R9, R3, 0x2, RZ ;  /* 0x0000000203097824 */ /* 0x000fe200078e00ff */
[----:B------:R-:W-:Y:S01]  /*9980*/  SEL R3, RZ, 0xffffffff, P0 ;  /* 0xffffffffff037807 */ /* 0x000fe20000000000 */
[----:B------:R-:W5:Y:S01]  /*9990*/  LD.E.128 R48, desc[UR42][R48.64] ;  /* 0x0000002a30307980 */ /* 0x000f62000c101d00 */
[----:B------:R-:W-:-:S03]  /*99a0*/  SEL R0, RZ, 0x1, P1 ;  /* 0x00000001ff007807 */ /* 0x000fc60000800000 */
[----:B------:R-:W-:Y:S01]  /*99b0*/  IMAD.SHL.U32 R3, R3, 0x4, RZ ;  /* 0x0000000403037824 */ /* 0x000fe200078e00ff */
[----:B------:R-:W-:Y:S01]  /*99c0*/  LOP3.LUT R0, R9, 0x2, R0, 0xe2, !PT ;  /* 0x0000000209007812 */ /* 0x000fe200078ee200 */
[----:B------:R-:W5:Y:S04]  /*99d0*/  LD.E.128 R64, desc[UR42][R64.64] ;  /* 0x0000002a40407980 */ /* 0x000f68000c101d00 */
[----:B------:R-:W1:Y:S01]  /*99e0*/  @P2 LDC R29, c[0x0][0xcec] ;  /* 0x00033b00ff1d2b82 */ /* 0x000e620000000800 */
[----:B------:R-:W-:Y:S01]  /*99f0*/  ISETP.GE.AND P0, PT, R190, UR8, PT ;  /* 0x00000008be007c0c */ /* 0x000fe2000bf06270 */
[----:B------:R-:W-:Y:S01]  /*9a00*/  IMAD R8, R11, UR4, RZ ;  /* 0x000000040b087c24 */ /* 0x000fe2000f8e02ff */
[----:B------:R-:W-:Y:S01]  /*9a10*/  LOP3.LUT R3, R3, 0x4, R0, 0xe2, !PT ;  /* 0x0000000403037812 */ /* 0x000fe200078ee200 */
[----:B------:R-:W5:Y:S04]  /*9a20*/  LD.E.128 R60, desc[UR42][R60.64] ;  /* 0x0000002a3c3c7980 */ /* 0x000f68000c101d00 */
[----:B------:R-:W2:Y:S01]  /*9a30*/  @P2 LDC R31, c[0x0][0xcf0] ;  /* 0x00033c00ff1f2b82 */ /* 0x000ea20000000800 */
[----:B------:R-:W-:Y:S01]  /*9a40*/  SEL R0, RZ, 0xffffffff, P0 ;  /* 0xffffffffff007807 */ /* 0x000fe20000000000 */
[----:B------:R-:W-:Y:S01]  /*9a50*/  IMAD R20, RZ, RZ, -UR40 ;  /* 0x80000028ff147e24 */ /* 0x000fe2000f8e02ff */
[----:B------:R-:W5:Y:S01]  /*9a60*/  LD.E.128 R56, desc[UR42][R56.64] ;  /* 0x0000002a38387980 */ /* 0x000f62000c101d00 */
[----:B------:R-:W-:-:S02]  /*9a70*/  IMAD R11, R10, UR5, R8 ;  /* 0x000000050a0b7c24 */ /* 0x000fc4000f8e0208 */
[----:B------:R-:W-:Y:S01]  /*9a80*/  IMAD.WIDE.U32 R8, R10, UR4, RZ ;  /* 0x000000040a087c25 */ /* 0x000fe2000f8e00ff */
[----:B------:R-:W-:Y:S01]  /*9a90*/  ISETP.GE.AND P0, PT, R189, UR8, PT ;  /* 0x00000008bd007c0c */ /* 0x000fe2000bf06270 */
[----:B------:R-:W-:Y:S01]  /*9aa0*/  ULDC.64 UR4, c[0x0][0xbf0] ;  /* 0x0002fc0000047ab9 */ /* 0x000fe20000000a00 */
[----:B------:R-:W5:Y:S01]  /*9ab0*/  LD.E.128 R96, desc[UR42][R96.64] ;  /* 0x0000002a60607980 */ /* 0x000f62000c101d00 */
[----:B------:R-:W-:Y:S02]  /*9ac0*/  IMAD.SHL.U32 R10, R0, 0x8, RZ ;  /* 0x00000008000a7824 */ /* 0x000fe400078e00ff */
[----:B0-----:R-:W-:Y:S01]  /*9ad0*/  IMAD R25, R21, R20, UR41 ;  /* 0x0000002915197e24 */ /* 0x001fe2000f8e0214 */
[----:B------:R-:W5:Y:S01]  /*9ae0*/  LD.E.128 R92, desc[UR42][R92.64] ;  /* 0x0000002a5c5c7980 */ /* 0x000f62000c101d00 */
[----:B------:R-:W-:Y:S01]  /*9af0*/  IMAD R0, R212, 0x20, R214 ;  /* 0x00000020d4007824 */ /* 0x000fe200078e02d6 */
[----:B------:R-:W-:Y:S02]  /*9b00*/  LOP3.LUT R10, R10, 0x8, R3, 0xe2, !PT ;  /* 0x000000080a0a7812 */ /* 0x000fe400078ee203 */
[----:B------:R-:W5:Y:S01]  /*9b10*/  LD.E.128 R88, desc[UR42][R88.64] ;  /* 0x0000002a58587980 */ /* 0x000f62000c101d00 */
[----:B------:R-:W-:Y:S01]  /*9b20*/  IMAD R26, R25, 0x40, R0 ;  /* 0x00000040191a7824 */ /* 0x000fe200078e0200 */
[----:B------:R-:W-:Y:S01]  /*9b30*/  SEL R3, RZ, 0xffffffff, P0 ;  /* 0xffffffffff037807 */ /* 0x000fe20000000000 */
[----:B------:R-:W-:Y:S01]  /*9b40*/  IMAD.IADD R9, R9, 0x1, R11 ;  /* 0x0000000109097824 */ /* 0x000fe200078e020b */
[----:B------:R-:W5:Y:S01]  /*9b50*/  LD.E.128 R84, desc[UR42][R84.64] ;  /* 0x0000002a54547980 */ /* 0x000f62000c101d00 */
[----:B------:R-:W-:-:S02]  /*9b60*/  IMAD R20, R24, UR4, RZ ;  /* 0x0000000418147c24 */ /* 0x000fc4000f8e02ff */
[----:B-1----:R-:W-:Y:S01]  /*9b70*/  @P2 IMAD.HI.U32 R0, R26, R29, RZ ;  /* 0x0000001d1a002227 */ /* 0x002fe200078e00ff */
[----:B------:R-:W5:Y:S03]  /*9b80*/  LD.E.128 R80, desc[UR42][R80.64] ;  /* 0x0000002a50507980 */ /* 0x000f66000c101d00 */
[----:B------:R-:W-:Y:S01]  /*9b90*/  IMAD.SHL.U32 R21, R3, 0x10, RZ ;  /* 0x0000001003157824 */ /* 0x000fe200078e00ff */
[----:B------:R-:W5:Y:S01]  /*9ba0*/  LD.E.128 R76, desc[UR42][R76.64] ;  /* 0x0000002a4c4c7980 */ /* 0x000f62000c101d00 */
[----:B------:R-:W-:Y:S01]  /*9bb0*/  IMAD.MOV.U32 R3, RZ, RZ, R26 ;  /* 0x000000ffff037224 */ /* 0x000fe200078e001a */
[----:B--2---:R-:W-:Y:S01]  /*9bc0*/  @P2 SHF.R.U32.HI R3, RZ, R31, R0 ;  /* 0x0000001fff032219 */ /* 0x004fe20000011600 */
[C---:B------:R-:W-:Y:S02]  /*9bd0*/  IMAD R11, R187.reuse, UR5, R20 ;  /* 0x00000005bb0b7c24 */ /* 0x040fe4000f8e0214 */
[----:B------:R-:W-:Y:S01]  /*9be0*/  IMAD.WIDE.U32 R8, R187, UR4, R8 ;  /* 0x00000004bb087c25 */ /* 0x000fe2000f8e0008 */
[----:B------:R-:W-:Y:S01]  /*9bf0*/  LOP3.LUT R10, R21, 0x10, R10, 0xe2, !PT ;  /* 0x00000010150a7812 */ /* 0x000fe200078ee20a */
[----:B------:R-:W-:Y:S01]  /*9c00*/  ULDC.64 UR4, c[0x0][0xbe0] ;  /* 0x0002f80000047ab9 */ /* 0x000fe20000000a00 */
[----:B------:R-:W-:Y:S01]  /*9c10*/  ISETP.GE.AND P0, PT, R188, UR8, PT ;  /* 0x00000008bc007c0c */ /* 0x000fe2000bf06270 */
[----:B------:R-:W-:Y:S01]  /*9c20*/  IMAD.IADD R9, R9, 0x1, R11 ;  /* 0x0000000109097824 */ /* 0x000fe200078e020b */
[--C-:B------:R-:W-:Y:S01]  /*9c30*/  SHF.R.S32.HI R11, RZ, 0x1f, R3.reuse ;  /* 0x0000001fff0b7819 */ /* 0x100fe20000011403 */
[----:B------:R-:W-:Y:S01]  /*9c40*/  IMAD.MOV R21, RZ, RZ, -R3 ;  /* 0x000000ffff157224 */ /* 0x000fe200078e0a03 */
[----:B------:R-:W-:Y:S01]  /*9c50*/  SEL R0, RZ, 0xffffffff, P0 ;  /* 0xffffffffff007807 */ /* 0x000fe20000000000 */
[----:B------:R-:W-:Y:S01]  /*9c60*/  @!PT LDS RZ, [RZ] ;  /* 0x00000000fffff984 */ /* 0x000fe20000000800 */
[----:B------:R-:W-:Y:S01]  /*9c70*/  @!PT LDS RZ, [RZ] ;  /* 0x00000000fffff984 */ /* 0x000fe20000000800 */
[----:B------:R-:W-:Y:S01]  /*9c80*/  @!PT LDS RZ, [RZ] ;  /* 0x00000000fffff984 */ /* 0x000fe20000000800 */
[----:B------:R-:W-:Y:S01]  /*9c90*/  @!PT LDS RZ, [RZ] ;  /* 0x00000000fffff984 */ /* 0x000fe20000000800 */
[----:B------:R0:W-:Y:S06]  /*9ca0*/  MEMBAR.ALL.CTA ;  /* 0x0000000000007992 */ /* 0x0001ec0000008000 */
[----:B0-----:R-:W0:Y:S01]  /*9cb0*/  FENCE.VIEW.ASYNC.S ;  /* 0x00000000000073c6 */ /* 0x001e220000000000 */
[----:B------:R-:W-:-:S02]  /*9cc0*/  IMAD R20, R11, UR4, RZ ;  /* 0x000000040b147c24 */ /* 0x000fc4000f8e02ff */
[----:B------:R-:W-:Y:S02]  /*9cd0*/  IMAD R11, R27, R21, R26 ;  /* 0x000000151b0b7224 */ /* 0x000fe400078e021a */
[----:B------:R-:W-:-:S03]  /*9ce0*/  IMAD.SHL.U32 R29, R0, 0x20, RZ ;  /* 0x00000020001d7824 */ /* 0x000fc600078e00ff */
[----:B------:R-:W-:Y:S01]  /*9cf0*/  SHF.R.S32.HI R0, RZ, 0x1f, R11 ;  /* 0x0000001fff007819 */ /* 0x000fe2000001140b */
[C---:B------:R-:W-:Y:S02]  /*9d00*/  IMAD R21, R3.reuse, UR5, R20 ;  /* 0x0000000503157c24 */ /* 0x040fe4000f8e0214 */
[----:B------:R-:W-:Y:S01]  /*9d10*/  IMAD.WIDE.U32 R8, R3, UR4, R8 ;  /* 0x0000000403087c25 */ /* 0x000fe2000f8e0008 */
[----:B------:R-:W-:Y:S01]  /*9d20*/  ULDC.64 UR4, c[0x0][0xbd8] ;  /* 0x0002f60000047ab9 */ /* 0x000fe20000000a00 */
[----:B------:R-:W-:Y:S02]  /*9d30*/  ISETP.GE.AND P0, PT, R216, UR8, PT ;  /* 0x00000008d8007c0c */ /* 0x000fe4000bf06270 */
[----:B------:R-:W-:Y:S02]  /*9d40*/  IMAD R0, R0, UR4, RZ ;  /* 0x0000000400007c24 */ /* 0x000fe4000f8e02ff */
[----:B------:R-:W-:Y:S02]  /*9d50*/  IMAD.IADD R9, R9, 0x1, R21 ;  /* 0x0000000109097824 */ /* 0x000fe400078e0215 */
[----:B------:R-:W-:Y:S01]  /*9d60*/  IMAD R21, R11, UR5, R0 ;  /* 0x000000050b157c24 */ /* 0x000fe2000f8e0200 */
[----:B------:R-:W-:Y:S01]  /*9d70*/  ULDC UR5, c[0x0][0xb88] ;  /* 0x0002e20000057ab9 */ /* 0x000fe20000000800 */
[----:B------:R-:W-:Y:S01]  /*9d80*/  SEL R3, RZ, 0x40, P0 ;  /* 0x00000040ff037807 */ /* 0x000fe20000000000 */
[----:B------:R-:W-:Y:S01]  /*9d90*/  IMAD R31, R27, UR5, RZ ;  /* 0x000000051b1f7c24 */ /* 0x000fe2000f8e02ff */
[----:B------:R-:W-:Y:S01]  /*9da0*/  ISETP.GE.AND P0, PT, R215, UR8, PT ;  /* 0x00000008d7007c0c */ /* 0x000fe2000bf06270 */
[----:B------:R-:W-:-:S02]  /*9db0*/  IMAD R30, R25, 0x40, R214 ;  /* 0x00000040191e7824 */ /* 0x000fc400078e02d6 */
[----:B------:R-:W-:Y:S01]  /*9dc0*/  IMAD.WIDE.U32 R8, R11, UR4, R8 ;  /* 0x000000040b087c25 */ /* 0x000fe2000f8e0008 */
[----:B------:R-:W-:Y:S01]  /*9dd0*/  SEL R0, RZ, 0x80, P0 ;  /* 0x00000080ff007807 */ /* 0x000fe20000000000 */
[----:B------:R-:W-:Y:S01]  /*9de0*/  UIADD3 UR4, UR38, 0x38820, URZ ;  /* 0x0003882026047890 */ /* 0x000fe2000fffe03f */
[----:B------:R-:W-:Y:S01]  /*9df0*/  ISETP.GE.AND P0, PT, R30, R31, PT ;  /* 0x0000001f1e00720c */ /* 0x000fe20003f06270 */
[----:B------:R-:W-:Y:S01]  /*9e00*/  IMAD.IADD R9, R9, 0x1, R21 ;  /* 0x0000000109097824 */ /* 0x000fe200078e0215 */
[C---:B------:R-:W-:Y:S01]  /*9e10*/  LEA R28, P1, R8.reuse, UR6, 0x1 ;  /* 0x00000006081c7c11 */ /* 0x040fe2000f8208ff */
[----:B------:R-:W-:Y:S01]  /*9e20*/  UPRMT UR4, URZ, 0x654, UR4 ;  /* 0x000006543f047896 */ /* 0x000fe20008000004 */
[----:B------:R-:W-:Y:S02]  /*9e30*/  LOP3.LUT R10, R29, 0x20, R10, 0xe2, !PT ;  /* 0x000000201d0a7812 */ /* 0x000fe400078ee20a */
[----:B------:R-:W-:Y:S01]  /*9e40*/  LEA.HI.X R29, R8, UR7, R9, 0x1, P1 ;  /* 0x00000007081d7c11 */ /* 0x000fe200088f0c09 */
[----:B------:R-:W-:Y:S01]  /*9e50*/  BSSY B0, `(.L_x_207) ;  /* 0x0000026000007945 */ /* 0x000fe20003800000 */
[----:B------:R-:W-:-:S02]  /*9e60*/  LOP3.LUT R3, R10, R3, RZ, 0xfc, !PT ;  /* 0x000000030a037212 */ /* 0x000fc400078efcff */
[----:B0-----:R0:W1:Y:S02]  /*9e70*/  SHFL.IDX PT, R10, R28, RZ, 0x181f ;  /* 0x00181fff1c0a7589 */ /* 0x00106400000e0000 */
[----:B------:R-:W-:Y:S02]  /*9e80*/  SYNCS.ARRIVE.TRANS64.RED.A1T0 RZ, [UR4], RZ ;  /* 0x000000ffffff79a7 */ /* 0x000fe40008100404 */
[----:B------:R0:W2:Y:S01]  /*9e90*/  SHFL.IDX PT, R11, R29, RZ, 0x181f ;  /* 0x00181fff1d0b7589 */ /* 0x0000a200000e0000 */
[----:B------:R-:W-:Y:S01]  /*9ea0*/  LOP3.LUT R0, R3, R0, RZ, 0xfc, !PT ;  /* 0x0000000003007212 */ /* 0x000fe200078efcff */
[----:B------:R-:W-:Y:S06]  /*9eb0*/  @P0 BRA `(.L_x_208) ;  /* 0x00000000007c0947 */ /* 0x000fec0003800000 */
[----:B------:R-:W-:Y:S02]  /*9ec0*/  ISETP.GE.AND P1, PT, R192, UR8, PT ;  /* 0x00000008c0007c0c */ /* 0x000fe4000bf26270 */
[----:B------:R-:W-:Y:S02]  /*9ed0*/  ISETP.GE.AND P0, PT, R18, UR8, PT ;  /* 0x0000000812007c0c */ /* 0x000fe4000bf06270 */
[----:B------:R-:W-:Y:S02]  /*9ee0*/  ISETP.GE.AND P5, PT, R191, UR8, PT ;  /* 0x00000008bf007c0c */ /* 0x000fe4000bfa6270 */
[----:B------:R-:W-:-:S07]  /*9ef0*/  ISETP.GE.AND P3, PT, R190, UR8, PT ;  /* 0x00000008be007c0c */ /* 0x000fce000bf66270 */
[-C--:B-1----:R-:W-:Y:S02]  /*9f00*/  @!P1 LEA R20, P2, R192, R10.reuse, 0x1 ;  /* 0x0000000ac0149211 */ /* 0x082fe400078408ff */
        /* <DEDUP_REMOVED lines=26> */
.L_x_208:
[----:B------:R-:W-:Y:S05]  /*a0b0*/  BSYNC B0 ;  /* 0x0000000000007941 */ /* 0x000fea0003800000 */
.L_x_207:
[----:B---3-5:R-:W-:Y:S01]  /*a0c0*/  VIADD R4, R30, 0x20 ;  /* 0x000000201e047836 */ /* 0x028fe20000000000 */
[----:B------:R3:W4:Y:S01]  /*a0d0*/  SHFL.IDX PT, R7, R29, 0x1, 0x181f ;  /* 0x00381f001d077f89 */ /* 0x00072200000e0000 */
[----:B------:R-:W-:Y:S03]  /*a0e0*/  BSSY B0, `(.L_x_209) ;  /* 0x0000023000007945 */ /* 0x000fe60003800000 */
        /* <DEDUP_REMOVED lines=8> */
[-C--:B0-----:R-:W-:Y:S02]  /*a170*/  @!P2 LEA R8, P0, R192, R6.reuse, 0x1 ;  /* 0x00000006c008a211 */ /* 0x081fe400078008ff */
        /* <DEDUP_REMOVED lines=25> */
.L_x_210:
[----:B------:R-:W-:Y:S05]  /*a310*/  BSYNC B0 ;  /* 0x0000000000007941 */ /* 0x000fea0003800000 */
.L_x_209:
[----:B------:R-:W5:Y:S02]  /*a320*/  LDC R0, c[0x0][0xd34] ;  /* 0x00034d00ff007b82 */ /* 0x000f640000000800 */
[----:B-----5:R-:W-:-:S13]  /*a330*/  ISETP.LE.AND P0, PT, R0, UR39, PT ;  /* 0x0000002700007c0c */ /* 0x020fda000bf03270 */
[----:B------:R-:W-:Y:S05]  /*a340*/  @!P0 BRA `(.L_x_211) ;  /* 0xffffff6800f88947 */ /* 0x000fea000383ffff */
[----:B------:R-:W-:Y:S05]  /*a350*/  EXIT ;  /* 0x000000000000794d */ /* 0x000fea0003800000 */
.L_x_173:
        /* <DEDUP_REMOVED lines=11> */
[----:B------:R-:W-:Y:S01]  /*a410*/  ULDC UR7, c[0x0][0x3b8] ;  /* 0x0000ee0000077ab9 */ /* 0x000fe20000000800 */
[----:B------:R-:W-:Y:S01]  /*a420*/  LOP3.LUT R16, R16, 0xffffffdf, RZ, 0xc0, !PT ;  /* 0xffffffdf10107812 */ /* 0x000fe200078ec0ff */
[----:B------:R-:W-:Y:S01]  /*a430*/  ULDC.64 UR4, c[0x0][0x418] ;  /* 0x0001060000047ab9 */ /* 0x000fe20000000a00 */
[----:B------:R-:W-:Y:S01]  /*a440*/  LOP3.LUT R19, R29, 0x38, RZ, 0xc0, !PT ;  /* 0x000000381d137812 */ /* 0x000fe200078ec0ff */
[----:B------:R-:W-:Y:S01]  /*a450*/  UISETP.NE.U32.AND UP0, UPT, UR4, URZ, UPT ;  /* 0x0000003f0400728c */ /* 0x000fe2000bf05070 */
[----:B------:R-:W-:Y:S01]  /*a460*/  IMAD.SHL.U32 R24, R4, 0x10, RZ ;  /* 0x0000001004187824 */ /* 0x000fe200078e00ff */
[----:B------:R-:W-:Y:S01]  /*a470*/  LOP3.LUT R17, R17, 0xfffdffff, RZ, 0xc0, !PT ;  /* 0xfffdffff11117812 */ /* 0x000fe200078ec0ff */
[----:B------:R-:W-:Y:S01]  /*a480*/  ULDC UR4, c[0x0][0x424] ;  /* 0x0001090000047ab9 */ /* 0x000fe20000000800 */
[C---:B------:R-:W-:Y:S01]  /*a490*/  LOP3.LUT R0, R19.reuse, 0x40, RZ, 0xfc, !PT ;  /* 0x0000004013007812 */ /* 0x040fe200078efcff */
[----:B------:R-:W-:Y:S01]  /*a4a0*/  UISETP.NE.AND.EX UP0, UPT, UR5, URZ, UPT, UP0 ;  /* 0x0000003f0500728c */ /* 0x000fe2000bf05300 */
[C---:B------:R-:W-:Y:S01]  /*a4b0*/  LOP3.LUT R2, R19.reuse, 0x80, RZ, 0xfc, !PT ;  /* 0x0000008013027812 */ /* 0x040fe200078efcff */
[----:B------:R-:W0:Y:S01]  /*a4c0*/  S2UR UR5, SR_CgaCtaId ;  /* 0x00000000000579c3 */ /* 0x000e220000008800 */
[C---:B------:R-:W-:Y:S01]  /*a4d0*/  ISETP.GE.AND P0, PT, R0.reuse, UR6, PT ;  /* 0x0000000600007c0c */ /* 0x040fe2000bf06270 */
[----:B------:R-:W-:Y:S01]  /*a4e0*/  USEL UR4, UR4, 0x1, UP0 ;  /* 0x0000000104047887 */ /* 0x000fe20008000000 */
[----:B------:R-:W-:Y:S01]  /*a4f0*/  ISETP.GE.AND P5, PT, R0, UR7, PT ;  /* 0x0000000700007c0c */ /* 0x000fe2000bfa6270 */
[----:B------:R-:W-:Y:S01]  /*a500*/  UMOV UR37, 0x400 ;  /* 0x0000040000257882 */ /* 0x000fe20000000000 */
[C---:B------:R-:W-:Y:S01]  /*a510*/  ISETP.GE.AND P4, PT, R2.reuse, UR6, PT ;  /* 0x0000000602007c0c */ /* 0x040fe2000bf86270 */
[----:B------:R-:W-:Y:S01]  /*a520*/  IMAD.MOV.U32 R23, RZ, RZ, 0x1 ;  /* 0x00000001ff177424 */ /* 0x000fe200078e00ff */
[----:B------:R-:W-:Y:S01]  /*a530*/  ISETP.GE.AND P3, PT, R2, UR7, PT ;  /* 0x0000000702007c0c */ /* 0x000fe2000bf66270 */
[----:B------:R-:W-:Y:S01]  /*a540*/  ULDC UR36, c[0x0][0x448] ;  /* 0x0001120000247ab9 */ /* 0x000fe20000000800 */
[C---:B------:R-:W-:Y:S01]  /*a550*/  LOP3.LUT R3, R19.reuse, 0x180, RZ, 0xfc, !PT ;  /* 0x0000018013037812 */ /* 0x040fe200078efcff */
[----:B------:R-:W-:Y:S01]  /*a560*/  ULDC UR38, c[0x0][0xc] ;  /* 0x0000030000267ab9 */ /* 0x000fe20000000800 */
[----:B------:R-:W-:-:S02]  /*a570*/  ISETP.GE.AND P6, PT, R19, UR6, PT ;  /* 0x0000000613007c0c */ /* 0x000fc4000bfc6270 */
[C---:B------:R-:W-:Y:S02]  /*a580*/  ISETP.GE.AND P2, PT, R3.reuse, UR7, PT ;  /* 0x0000000703007c0c */ /* 0x040fe4000bf46270 */
[----:B------:R-:W-:Y:S02]  /*a590*/  @P0 LOP3.LUT R16, R16, 0x20, RZ, 0xfc, !PT ;  /* 0x0000002010100812 */ /* 0x000fe400078efcff */
[----:B------:R-:W-:Y:S02]  /*a5a0*/  SEL R6, RZ, 0x40, P2 ;  /* 0x00000040ff067807 */ /* 0x000fe40001000000 */
[----:B------:R-:W-:Y:S02]  /*a5b0*/  LOP3.LUT R16, R16, 0xffbfffff, RZ, 0xc0, !PT ;  /* 0xffbfffff10107812 */ /* 0x000fe400078ec0ff */
[----:B------:R-:W-:Y:S02]  /*a5c0*/  ISETP.GE.AND P2, PT, R0, UR6, PT ;  /* 0x0000000600007c0c */ /* 0x000fe4000bf46270 */
[----:B------:R-:W-:Y:S01]  /*a5d0*/  @P5 LOP3.LUT R16, R16, 0x400000, RZ, 0xfc, !PT ;  /* 0x0040000010105812 */ /* 0x000fe200078efcff */
[----:B0-----:R-:W-:Y:S01]  /*a5e0*/  ULEA UR37, UR5, UR37, 0x18 ;  /* 0x0000002505257291 */ /* 0x001fe2000f8ec03f */
[----:B------:R-:W-:-:S02]  /*a5f0*/  ISETP.GE.AND P0, PT, R3, UR6, PT ;  /* 0x0000000603007c0c */ /* 0x000fc4000bf06270 */
[----:B------:R-:W-:Y:S02]  /*a600*/  LOP3.LUT R16, R16, 0xffffffef, RZ, 0xc0, !PT ;  /* 0xffffffef10107812 */ /* 0x000fe400078ec0ff */
[C---:B------:R-:W-:Y:S02]  /*a610*/  LOP3.LUT R5, R19.reuse, 0x1c0, RZ, 0xfc, !PT ;  /* 0x000001c013057812 */ /* 0x040fe400078efcff */
[----:B------:R-:W-:Y:S02]  /*a620*/  @P4 LOP3.LUT R16, R16, 0x10, RZ, 0xfc, !PT ;  /* 0x0000001010104812 */ /* 0x000fe400078efcff */
[----:B------:R-:W-:Y:S02]  /*a630*/  SEL R3, RZ, 0xffffffff, P2 ;  /* 0xffffffffff037807 */ /* 0x000fe40001000000 */
[----:B------:R-:W-:Y:S02]  /*a640*/  LOP3.LUT R16, R16, 0xffdfffff, RZ, 0xc0, !PT ;  /* 0xffdfffff10107812 */ /* 0x000fe400078ec0ff */
[----:B------:R-:W-:Y:S01]  /*a650*/  ISETP.GE.AND P2, PT, R19, UR7, PT ;  /* 0x0000000713007c0c */ /* 0x000fe2000bf46270 */
[----:B------:R-:W-:Y:S01]  /*a660*/  IMAD.SHL.U32 R9, R3, 0x2, RZ ;  /* 0x0000000203097824 */ /* 0x000fe200078e00ff */
[----:B------:R-:W-:-:S02]  /*a670*/  @P3 LOP3.LUT R16, R16, 0x200000, RZ, 0xfc, !PT ;  /* 0x0020000010103812 */ /* 0x000fc400078efcff */
[----:B------:R-:W-:Y:S02]  /*a680*/  ISETP.GE.AND P1, PT, R5, UR6, PT ;  /* 0x0000000605007c0c */ /* 0x000fe4000bf26270 */
[----:B------:R-:W-:Y:S02]  /*a690*/  LOP3.LUT R16, R16, 0xfffffdff, RZ, 0xc0, !PT ;  /* 0xfffffdff10107812 */ /* 0x000fe400078ec0ff */
[----:B------:R-:W-:Y:S02]  /*a6a0*/  LOP3.LUT R11, R19, 0xc0, RZ, 0xfc, !PT ;  /* 0x000000c0130b7812 */ /* 0x000fe400078efcff */
[----:B------:R-:W-:Y:S02]  /*a6b0*/  @P6 LOP3.LUT R16, R16, 0x200, RZ, 0xfc, !PT ;  /* 0x0000020010106812 */ /* 0x000fe400078efcff */
[----:B------:R-:W-:Y:S02]  /*a6c0*/  SEL R7, RZ, 0x40, P0 ;  /* 0x00000040ff077807 */ /* 0x000fe40000000000 */
[----:B------:R-:W-:-:S02]  /*a6d0*/  SEL R0, RZ, 0x80, P1 ;  /* 0x00000080ff007807 */ /* 0x000fc40000800000 */
[----:B------:R-:W-:Y:S02]  /*a6e0*/  ISETP.GE.AND P0, PT, R5, UR7, PT ;  /* 0x0000000705007c0c */ /* 0x000fe4000bf06270 */
[----:B------:R-:W-:Y:S02]  /*a6f0*/  ISETP.GE.AND P1, PT, R11, UR6, PT ;  /* 0x000000060b007c0c */ /* 0x000fe4000bf26270 */
[----:B------:R-:W-:Y:S02]  /*a700*/  SEL R5, RZ, 0xffffffff, P5 ;  /* 0xffffffffff057807 */ /* 0x000fe40002800000 */
[----:B------:R-:W-:Y:S02]  /*a710*/  LOP3.LUT R16, R16, 0xff7fffff, RZ, 0xc0, !PT ;  /* 0xff7fffff10107812 */ /* 0x000fe400078ec0ff */
[----:B------:R-:W-:Y:S01]  /*a720*/  SEL R2, RZ, 0x1, P6 ;  /* 0x00000001ff027807 */ /* 0x000fe20003000000 */
[----:B------:R-:W-:Y:S01]  /*a730*/  IMAD.SHL.U32 R8, R5, 0x2, RZ ;  /* 0x0000000205087824 */ /* 0x000fe200078e00ff */
[----:B------:R-:W-:-:S02]  /*a740*/  @P2 LOP3.LUT R16, R16, 0x800000, RZ, 0xfc, !PT ;  /* 0x0080000010102812 */ /* 0x000fc400078efcff */
[----:B------:R-:W-:Y:S02]  /*a750*/  SEL R5, RZ, 0xffffff80, P0 ;  /* 0xffffff80ff057807 */ /* 0x000fe40000000000 */
[----:B------:R-:W-:Y:S02]  /*a760*/  ISETP.GE.AND P0, PT, R11, UR7, PT ;  /* 0x000000070b007c0c */ /* 0x000fe4000bf06270 */
[----:B------:R-:W-:Y:S02]  /*a770*/  LOP3.LUT R16, R16, 0xfffffff7, RZ, 0xc0, !PT ;  /* 0xfffffff710107812 */ /* 0x000fe400078ec0ff */
[----:B------:R-:W-:Y:S02]  /*a780*/  SEL R3, RZ, 0x1, P2 ;  /* 0x00000001ff037807 */ /* 0x000fe40001000000 */
[----:B------:R-:W-:Y:S02]  /*a790*/  @P1 LOP3.LUT R16, R16, 0x8, RZ, 0xfc, !PT ;  /* 0x0000000810101812 */ /* 0x000fe400078efcff */
[----:B------:R-:W-:-:S02]  /*a7a0*/  LOP3.LUT R13, R19, 0x100, RZ, 0xfc, !PT ;  /* 0x00000100130d7812 */ /* 0x000fc400078efcff */
[----:B------:R-:W-:Y:S02]  /*a7b0*/  LOP3.LUT R16, R16, 0xffefffff, RZ, 0xc0, !PT ;  /* 0xffefffff10107812 */ /* 0x000fe400078ec0ff */
[----:B------:R-:W-:Y:S02]  /*a7c0*/  LOP3.LUT R2, R9, 0x2, R2, 0xe2, !PT ;  /* 0x0000000209027812 */ /* 0x000fe400078ee202 */
[----:B------:R-:W-:Y:S02]  /*a7d0*/  LOP3.LUT R9, R8, 0x2, R3, 0xe2, !PT ;  /* 0x0000000208097812 */ /* 0x000fe400078ee203 */
[----:B------:R-:W-:Y:S02]  /*a7e0*/  SEL R3, RZ, 0x4, P4 ;  /* 0x00000004ff037807 */ /* 0x000fe40002000000 */
[----:B------:R-:W-:Y:S02]  /*a7f0*/  @P0 LOP3.LUT R16, R16, 0x100000, RZ, 0xfc, !PT ;  /* 0x0010000010100812 */ /* 0x000fe400078efcff */
[----:B------:R-:W-:-:S02]  /*a800*/  SEL R11, RZ, 0x8, P0 ;  /* 0x00000008ff0b7807 */ /* 0x000fc40000000000 */
[----:B------:R-:W-:Y:S02]  /*a810*/  SEL R8, RZ, 0x8, P1 ;  /* 0x00000008ff087807 */ /* 0x000fe40000800000 */
[----:B------:R-:W-:Y:S02]  /*a820*/  ISETP.GE.AND P0, PT, R13, UR6, PT ;  /* 0x000000060d007c0c */ /* 0x000fe4000bf06270 */
[----:B------:R-:W-:Y:S02]  /*a830*/  LOP3.LUT R8, R8, R2, R3, 0xfe, !PT ;  /* 0x0000000208087212 */ /* 0x000fe400078efe03 */
[----:B------:R-:W0:Y:S01]  /*a840*/  LDC.64 R2, c[0x0][0x2f0] ;  /* 0x0000bc00ff027b82 */ /* 0x000e220000000a00 */
[----:B------:R-:W-:Y:S02]  /*a850*/  SEL R10, RZ, 0x4, P3 ;  /* 0x00000004ff0a7807 */ /* 0x000fe40001800000 */
[----:B------:R-:W-:Y:S02]  /*a860*/  LOP3.LUT R16, R16, 0xfffffffb, RZ, 0xc0, !PT ;  /* 0xfffffffb10107812 */ /* 0x000fe400078ec0ff */
[----:B------:R-:W-:-:S02]  /*a870*/  LOP3.LUT R14, R19, 0x140, RZ, 0xfc, !PT ;  /* 0x00000140130e7812 */ /* 0x000fc400078efcff */
[----:B------:R-:W-:Y:S02]  /*a880*/  LOP3.LUT R12, R11, R9, R10, 0xfe, !PT ;  /* 0x000000090b0c7212 */ /* 0x000fe400078efe0a */
[----:B------:R-:W-:Y:S02]  /*a890*/  @P0 LOP3.LUT R16, R16, 0x4, RZ, 0xfc, !PT ;  /* 0x0000000410100812 */ /* 0x000fe400078efcff */
[----:B------:R-:W-:Y:S02]  /*a8a0*/  SEL R11, RZ, 0x10, P0 ;  /* 0x00000010ff0b7807 */ /* 0x000fe40000000000 */
[----:B------:R-:W-:Y:S02]  /*a8b0*/  ISETP.GE.AND P0, PT, R14, UR6, PT ;  /* 0x000000060e007c0c */ /* 0x000fe4000bf06270 */
[----:B------:R-:W-:Y:S02]  /*a8c0*/  LOP3.LUT R16, R16, 0xfffffffd, RZ, 0xc0, !PT ;  /* 0xfffffffd10107812 */ /* 0x000fe400078ec0ff */
[----:B------:R-:W-:-:S02]  /*a8d0*/  SEL R10, RZ, 0x20, P0 ;  /* 0x00000020ff0a7807 */ /* 0x000fc40000000000 */
[----:B------:R-:W-:Y:S02]  /*a8e0*/  LOP3.LUT R9, R29, 0x1f8, RZ, 0xc0, !PT ;  /* 0x000001f81d097812 */ /* 0x000fe400078ec0ff */
[----:B------:R-:W-:Y:S01]  /*a8f0*/  LOP3.LUT R8, R10, R8, R11, 0xfe, !PT ;  /* 0x000000080a087212 */ /* 0x000fe200078efe0b */
[----:B0-----:R-:W-:Y:S01]  /*a900*/  IMAD R18, R2, UR4, RZ ;  /* 0x0000000402127c24 */ /* 0x001fe2000f8e02ff */
[----:B------:R-:W-:Y:S01]  /*a910*/  LOP3.LUT R2, R9, 0x38, R4, 0x78, !PT ;  /* 0x0000003809027812 */ /* 0x000fe200078e7804 */
[----:B------:R-:W-:Y:S02]  /*a920*/  ULDC UR4, c[0x0][0x288] ;  /* 0x0000a20000047ab9 */ /* 0x000fe40000000800 */
[----:B------:R-:W-:Y:S01]  /*a930*/  @P0 LOP3.LUT R16, R16, 0x2, RZ, 0xfc, !PT ;  /* 0x0000000210100812 */ /* 0x000fe200078efcff */
[----:B------:R-:W-:Y:S01]  /*a940*/  VIADD R15, R18, 0x3f ;  /* 0x0000003f120f7836 */ /* 0x000fe20000000000 */
[----:B------:R-:W-:Y:S01]  /*a950*/  ISETP.GE.AND P0, PT, R13, UR7, PT ;  /* 0x000000070d007c0c */ /* 0x000fe2000bf06270 */
[----:B------:R-:W-:Y:S01]  /*a960*/  STL [R1+0x20], R18 ;  /* 0x0000201201007387 */ /* 0x000fe20000100800 */
[----:B------:R-:W-:Y:S01]  /*a970*/  LOP3.LUT R16, R16, 0xfff7ffff, RZ, 0xc0, !PT ;  /* 0xfff7ffff10107812 */ /* 0x000fe200078ec0ff */
[----:B------:R-:W-:Y:S01]  /*a980*/  UIMAD UR36, UR36, UR4, URZ ;  /* 0x00000004242472a4 */ /* 0x000fe2000f8e023f */
[----:B------:R-:W-:-:S02]  /*a990*/  SHF.R.S32.HI R10, RZ, 0x1f, R15 ;  /* 0x0000001fff0a7819 */ /* 0x000fc4000001140f */
[----:B------:R-:W-:Y:S02]  /*a9a0*/  LOP3.LUT R29, R2, 0x200, R29, 0xf8, !PT ;  /* 0x00000200021d7812 */ /* 0x000fe400078ef81d */
[----:B------:R-:W-:Y:S02]  /*a9b0*/  SHF.R.U32.HI R2, RZ, 0x3, R4 ;  /* 0x00000003ff027819 */ /* 0x000fe40000011604 */
[----:B------:R-:W-:Y:S02]  /*a9c0*/  SEL R13, RZ, 0x10, P0 ;  /* 0x00000010ff0d7807 */ /* 0x000fe40000000000 */
[----:B------:R-:W-:Y:S02]  /*a9d0*/  LEA.HI R10, R10, R15, RZ, 0x6 ;  /* 0x0000000f0a0a7211 */ /* 0x000fe400078f30ff */
[----:B------:R-:W-:Y:S02]  /*a9e0*/  @P0 LOP3.LUT R16, R16, 0x80000, RZ, 0xfc, !PT ;  /* 0x0008000010100812 */ /* 0x000fe400078efcff */
[----:B------:R-:W-:Y:S01]  /*a9f0*/  ISETP.GE.AND P0, PT, R14, UR7, PT ;  /* 0x000000070e007c0c */ /* 0x000fe2000bf06270 */
[----:B------:R-:W-:Y:S01]  /*aa00*/  ULDC UR7, c[0x0][0x2b8] ;  /* 0x0000ae0000077ab9 */ /* 0x000fe20000000800 */
[----:B------:R-:W-:Y:S01]  /*aa10*/  LOP3.LUT R7, R8, R7, RZ, 0xfc, !PT ;  /* 0x0000000708077212 */ /* 0x000fe200078efcff */
[----:B------:R-:W-:Y:S01]  /*aa20*/  IMAD.U32 R8, RZ, RZ, UR8 ;  /* 0x00000008ff087e24 */ /* 0x000fe2000f8e00ff */
[----:B------:R-:W-:-:S02]  /*aa30*/  LOP3.LUT R2, R2, 0xf, RZ, 0xc0, !PT ;  /* 0x0000000f02027812 */ /* 0x000fc400078ec0ff */
[----:B------:R-:W-:Y:S02]  /*aa40*/  LOP3.LUT R4, R37, 0x2, RZ, 0xfc, !PT ;  /* 0x0000000225047812 */ /* 0x000fe400078efcff */
[C---:B------:R-:W-:Y:S01]  /*aa50*/  LEA.HI.SX32 R4, R10.reuse, 0xfffffffe, 0x1a ;  /* 0xfffffffe0a047811 */ /* 0x040fe200078fd2ff */
[----:B------:R-:W-:Y:S01]  /*aa60*/  STL [R1+0xc], R8 ;  /* 0x00000c0801007387 */ /* 0x000fe20000100800 */
[----:B------:R-:W-:Y:S02]  /*aa70*/  LOP3.LUT R9, R10, 0xffffffc0, RZ, 0xc0, !PT ;  /* 0xffffffc00a097812 */ /* 0x000fe400078ec0ff */
[----:B------:R-:W-:Y:S01]  /*aa80*/  LOP3.LUT R24, R2, 0x70, R24, 0xf8, !PT ;  /* 0x0000007002187812 */ /* 0x000fe200078ef818 */
[----:B------:R0:W-:Y:S01]  /*aa90*/  STL [R1+0x28], R4 ;  /* 0x0000280401007387 */ /* 0x0001e20000100800 */
[----:B------:R-:W-:Y:S02]  /*aaa0*/  LOP3.LUT R16, R16, 0xfffbffff, RZ, 0xc0, !PT ;  /* 0xfffbffff10107812 */ /* 0x000fe400078ec0ff */
[----:B------:R-:W-:-:S02]  /*aab0*/  SEL R14, RZ, 0x20, P0 ;  /* 0x00000020ff0e7807 */ /* 0x000fc40000000000 */
[----:B------:R-:W-:Y:S02]  /*aac0*/  @P0 LOP3.LUT R16, R16, 0x40000, RZ, 0xfc, !PT ;  /* 0x0004000010100812 */ /* 0x000fe400078efcff */
[--C-:B------:R-:W-:Y:S02]  /*aad0*/  IADD3 R36, R18, 0x40, -R9.reuse ;  /* 0x0000004012247810 */ /* 0x100fe40007ffe809 */
[----:B------:R-:W-:Y:S02]  /*aae0*/  LOP3.LUT R16, R16, 0xffffbfff, RZ, 0xc0, !PT ;  /* 0xffffbfff10107812 */ /* 0x000fe400078ec0ff */
[----:B0-----:R-:W-:Y:S01]  /*aaf0*/  IADD3 R4, R24, -0x40, R9 ;  /* 0xffffffc018047810 */ /* 0x001fe20007ffe009 */
[----:B------:R-:W-:Y:S01]  /*ab00*/  IMAD.IADD R36, R36, 0x1, -R2 ;  /* 0x0000000124247824 */ /* 0x000fe200078e0a02 */
[----:B------:R-:W-:Y:S02]  /*ab10*/  LOP3.LUT R0, R7, R0, RZ, 0xfc, !PT ;  /* 0x0000000007007212 */ /* 0x000fe400078efcff */
[----:B------:R-:W-:Y:S01]  /*ab20*/  ISETP.GE.AND P0, PT, R4, R18, PT ;  /* 0x000000120400720c */ /* 0x000fe20003f06270 */
[----:B------:R-:W-:Y:S01]  /*ab30*/  STL [R1+0x24], R4 ;  /* 0x0000240401007387 */ /* 0x000fe20000100800 */
[----:B------:R-:W-:Y:S01]  /*ab40*/  LOP3.LUT R13, R14, R12, R13, 0xfe, !PT ;  /* 0x0000000c0e0d7212 */ /* 0x000fe200078efe0d */
[----:B------:R-:W-:Y:S01]  /*ab50*/  IMAD.MOV.U32 R18, RZ, RZ, RZ ;  /* 0x000000ffff127224 */ /* 0x000fe200078e00ff */
[----:B------:R-:W-:-:S02]  /*ab60*/  ISETP.LT.U32.AND P1, PT, R24, 0x40, !P0 ;  /* 0x000000401800780c */ /* 0x000fc40004721070 */
[----:B------:R-:W-:Y:S02]  /*ab70*/  ISETP.GE.AND P0, PT, R19, UR6, PT ;  /* 0x0000000613007c0c */ /* 0x000fe4000bf06270 */
[----:B------:R-:W-:Y:S02]  /*ab80*/  LOP3.LUT R6, R13, R6, RZ, 0xfc, !PT ;  /* 0x000000060d067212 */ /* 0x000fe400078efcff */
[C---:B------:R-:W-:Y:S02]  /*ab90*/  ISETP.LT.OR P3, PT, R36.reuse, 0x1, P0 ;  /* 0x000000012400780c */ /* 0x040fe40000761670 */
[----:B------:R-:W-:Y:S02]  /*aba0*/  ISETP.LT.OR P2, PT, R36, 0x11, P0 ;  /* 0x000000112400780c */ /* 0x000fe40000741670 */
[C---:B------:R-:W-:Y:S02]  /*abb0*/  LOP3.LUT R5, R6.reuse, 0x80, R5, 0xc8, !PT ;  /* 0x0000008006057812 */ /* 0x040fe400078ec805 */
[----:B------:R-:W-:-:S02]  /*abc0*/  LOP3.LUT R6, R6, 0x40, RZ, 0xc0, !PT ;  /* 0x0000004006067812 */ /* 0x000fc400078ec0ff */
[----:B------:R-:W-:Y:S02]  /*abd0*/  @P1 LOP3.LUT R16, R16, 0x4000, RZ, 0xfc, !PT ;  /* 0x0000400010101812 */ /* 0x000fe400078efcff */
[C---:B------:R-:W-:Y:S02]  /*abe0*/  ISETP.LT.OR P1, PT, R36.reuse, 0x21, P0 ;  /* 0x000000212400780c */ /* 0x040fe40000721670 */
[----:B------:R-:W-:Y:S02]  /*abf0*/  ISETP.LT.OR P0, PT, R36, 0x31, P0 ;  /* 0x000000312400780c */ /* 0x000fe40000701670 */
[----:B------:R-:W-:Y:S02]  /*ac00*/  @P3 LOP3.LUT R17, R17, 0x20000, RZ, 0xfc, !PT ;  /* 0x0002000011113812 */ /* 0x000fe400078efcff */
[----:B------:R-:W-:Y:S02]  /*ac10*/  LOP3.LUT R16, R16, 0xdfffffff, RZ, 0xc0, !PT ;  /* 0xdfffffff10107812 */ /* 0x000fe400078ec0ff */
[----:B------:R-:W-:-:S02]  /*ac20*/  LOP3.LUT R17, R17, 0xfffeffff, RZ, 0xc0, !PT ;  /* 0xfffeffff11117812 */ /* 0x000fc400078ec0ff */
[----:B------:R-:W-:Y:S02]  /*ac30*/  SHF.R.U32.HI R2, RZ, 0x2, R6 ;  /* 0x00000002ff027819 */ /* 0x000fe40000011606 */
[----:B------:R-:W-:Y:S02]  /*ac40*/  @P2 LOP3.LUT R17, R17, 0x10000, RZ, 0xfc, !PT ;  /* 0x0001000011112812 */ /* 0x000fe400078efcff */
[----:B------:R-:W-:Y:S01]  /*ac50*/  SHF.R.U32.HI R5, RZ, 0x3, R5 ;  /* 0x00000003ff057819 */ /* 0x000fe20000011605 */
[----:B------:R0:W-:Y:S01]  /*ac60*/  STL [R1+0x8], R2 ;  /* 0x0000080201007387 */ /* 0x0001e20000100800 */
[----:B------:R-:W-:Y:S02]  /*ac70*/  LOP3.LUT R17, R17, 0xffff7fff, RZ, 0xc0, !PT ;  /* 0xffff7fff11117812 */ /* 0x000fe400078ec0ff */
[----:B------:R-:W-:Y:S01]  /*ac80*/  LOP3.LUT R31, R7, 0x40, RZ, 0xc0, !PT ;  /* 0x00000040071f7812 */ /* 0x000fe200078ec0ff */
[----:B------:R1:W-:Y:S01]  /*ac90*/  STL [R1+0x4], R5 ;  /* 0x0000040501007387 */ /* 0x0003e20000100800 */
[----:B------:R-:W-:-:S02]  /*aca0*/  @P1 LOP3.LUT R17, R17, 0x8000, RZ, 0xfc, !PT ;  /* 0x0000800011111812 */ /* 0x000fc400078efcff */
[C---:B------:R-:W-:Y:S01]  /*acb0*/  LOP3.LUT R30, R0.reuse, 0x80, RZ, 0xc0, !PT ;  /* 0x00000080001e7812 */ /* 0x040fe200078ec0ff */
[----:B------:R1:W-:Y:S01]  /*acc0*/  STL [R1+0x1c], RZ ;  /* 0x00001cff01007387 */ /* 0x0003e20000100800 */
[----:B------:R-:W-:Y:S02]  /*acd0*/  LOP3.LUT R17, R17, 0xfdffffff, RZ, 0xc0, !PT ;  /* 0xfdffffff11117812 */ /* 0x000fe400078ec0ff */
[C---:B0-----:R-:W-:Y:S02]  /*ace0*/  PRMT R2, R0.reuse, 0x8880, RZ ;  /* 0x0000888000027816 */ /* 0x041fe400000000ff */
[----:B------:R-:W-:Y:S02]  /*acf0*/  @P0 LOP3.LUT R17, R17, 0x2000000, RZ, 0xfc, !PT ;  /* 0x0200000011110812 */ /* 0x000fe400078efcff */
[----:B------:R-:W-:Y:S02]  /*ad00*/  LOP3.LUT P0, RZ, R0, 0x2, RZ, 0xc0, !PT ;  /* 0x0000000200ff7812 */ /* 0x000fe4000780c0ff */
[----:B------:R-:W-:-:S02]  /*ad10*/  LOP3.LUT R17, R17, 0xffffbfff, RZ, 0xc0, !PT ;  /* 0xffffbfff11117812 */ /* 0x000fc400078ec0ff */
[C---:B------:R-:W-:Y:S02]  /*ad20*/  ISETP.LT.OR P1, PT, R36.reuse, 0x1, !P0 ;  /* 0x000000012400780c */ /* 0x040fe40004721670 */
[C---:B------:R-:W-:Y:S02]  /*ad30*/  ISETP.LT.OR P3, PT, R36.reuse, 0x11, !P0 ;  /* 0x000000112400780c */ /* 0x040fe40004761670 */
[----:B------:R-:W-:Y:S02]  /*ad40*/  ISETP.LT.OR P2, PT, R36, 0x21, !P0 ;  /* 0x000000212400780c */ /* 0x000fe40004741670 */
[----:B------:R-:W-:Y:S02]  /*ad50*/  SHF.R.U32.HI R31, RZ, 0x2, R31 ;  /* 0x00000002ff1f7819 */ /* 0x000fe4000001161f */
[----:B------:R-:W-:-:S05]  /*ad60*/  SHF.R.U32.HI R30, RZ, 0x3, R30 ;  /* 0x00000003ff1e7819 */ /* 0x000fca000001161e */
        /* <DEDUP_REMOVED lines=9> */
[----:B------:R-:W-:-:S04]  /*ae00*/  LOP3.LUT R17, R17, 0xfeffffff, RZ, 0xc0, !PT ;  /* 0xfeffffff11117812 */ /* 0x000fc800078ec0ff */
[----:B------:R-:W-:Y:S02]  /*ae10*/  @P1 LOP3.LUT R17, R17, 0x1000000, RZ, 0xfc, !PT ;  /* 0x0100000011111812 */ /* 0x000fe400078efcff */
[----:B------:R-:W-:Y:S02]  /*ae20*/  ISETP.LT.OR P1, PT, R36, 0x21, !P0 ;  /* 0x000000212400780c */ /* 0x000fe40004721670 */
[----:B------:R-:W-:-:S04]  /*ae30*/  LOP3.LUT R17, R17, 0xfffff7ff, RZ, 0xc0, !PT ;  /* 0xfffff7ff11117812 */ /* 0x000fc800078ec0ff */
        /* <DEDUP_REMOVED lines=31> */
[----:B------:R-:W-:-:S02]  /*b030*/  @P1 LOP3.LUT R16, R16, 0x20000000, RZ, 0xfc, !PT ;  /* 0x2000000010101812 */ /* 0x000fc400078efcff */
[C---:B------:R-:W-:Y:S02]  /*b040*/  ISETP.LT.OR P1, PT, R36.reuse, 0x1, !P0 ;  /* 0x000000012400780c */ /* 0x040fe40004721670 */
[----:B------:R-:W-:Y:S02]  /*b050*/  LOP3.LUT R17, R17, 0xffdfffff, RZ, 0xc0, !PT ;  /* 0xffdfffff11117812 */ /* 0x000fe400078ec0ff */
[C---:B------:R-:W-:Y:S02]  /*b060*/  ISETP.LT.OR P3, PT, R36.reuse, 0x11, !P0 ;  /* 0x000000112400780c */ /* 0x040fe40004761670 */
[----:B------:R-:W-:Y:S02]  /*b070*/  @P2 LOP3.LUT R17, R17, 0x200000, RZ, 0xfc, !PT ;  /* 0x0020000011112812 */ /* 0x000fe400078efcff */
[----:B------:R-:W-:Y:S02]  /*b080*/  ISETP.LT.OR P2, PT, R36, 0x21, !P0 ;  /* 0x000000212400780c */ /* 0x000fe40004741670 */
[----:B------:R-:W-:-:S02]  /*b090*/  LOP3.LUT R17, R17, 0xffffffef, RZ, 0xc0, !PT ;  /* 0xffffffef11117812 */ /* 0x000fc400078ec0ff */
[----:B------:R-:W-:Y:S02]  /*b0a0*/  LOP3.LUT R16, R16, 0xefffffff, RZ, 0xc0, !PT ;  /* 0xefffffff10107812 */ /* 0x000fe400078ec0ff */
[----:B------:R-:W-:Y:S02]  /*b0b0*/  @P1 LOP3.LUT R17, R17, 0x10, RZ, 0xfc, !PT ;  /* 0x0000001011111812 */ /* 0x000fe400078efcff */
[----:B------:R-:W-:Y:S02]  /*b0c0*/  ISETP.LT.OR P1, PT, R36, 0x31, !P0 ;  /* 0x000000312400780c */ /* 0x000fe40004721670 */
[----:B------:R-:W-:Y:S02]  /*b0d0*/  LOP3.LUT R17, R17, 0xfffffffe, RZ, 0xc0, !PT ;  /* 0xfffffffe11117812 */ /* 0x000fe400078ec0ff */
[----:B------:R-:W-:Y:S02]  /*b0e0*/  LOP3.LUT P0, RZ, R0, 0x40, RZ, 0xc0, !PT ;  /* 0x0000004000ff7812 */ /* 0x000fe4000780c0ff */
[----:B------:R-:W-:-:S02]  /*b0f0*/  @P3 LOP3.LUT R17, R17, 0x1, RZ, 0xfc, !PT ;  /* 0x0000000111113812 */ /* 0x000fc400078efcff */
[----:B------:R-:W-:Y:S02]  /*b100*/  ISETP.LT.OR P3, PT, R36, 0x11, !P0 ;  /* 0x000000112400780c */ /* 0x000fe40004761670 */
[----:B------:R-:W-:Y:S02]  /*b110*/  LOP3.LUT R17, R17, 0xffefffff, RZ, 0xc0, !PT ;  /* 0xffefffff11117812 */ /* 0x000fe400078ec0ff */
[----:B------:R-:W-:Y:S02]  /*b120*/  @P2 LOP3.LUT R16, R16, 0x10000000, RZ, 0xfc, !PT ;  /* 0x1000000010102812 */ /* 0x000fe400078efcff */
[----:B------:R-:W-:Y:S02]  /*b130*/  @P1 LOP3.LUT R17, R17, 0x100000, RZ, 0xfc, !PT ;  /* 0x0010000011111812 */ /* 0x000fe400078efcff */
[C---:B------:R-:W-:Y:S02]  /*b140*/  ISETP.LT.OR P1, PT, R36.reuse, 0x1, !P0 ;  /* 0x000000012400780c */ /* 0x040fe40004721670 */
[----:B------:R-:W-:-:S02]  /*b150*/  ISETP.LT.OR P2, PT, R36, 0x21, !P0 ;  /* 0x000000212400780c */ /* 0x000fc40004741670 */
[----:B------:R-:W-:Y:S02]  /*b160*/  LOP3.LUT R16, R16, 0x7fffffff, RZ, 0xc0, !PT ;  /* 0x7fffffff10107812 */ /* 0x000fe400078ec0ff */
[----:B------:R-:W-:Y:S02]  /*b170*/  LOP3.LUT R17, R17, 0xfffffff7, RZ, 0xc0, !PT ;  /* 0xfffffff711117812 */ /* 0x000fe400078ec0ff */
[----:B------:R-:W-:Y:S02]  /*b180*/  @P3 LOP3.LUT R16, R16, 0x80000000, RZ, 0xfc, !PT ;  /* 0x8000000010103812 */ /* 0x000fe400078efcff */
[----:B------:R-:W-:Y:S02]  /*b190*/  LEA R0, R29, UR37, 0x1 ;  /* 0x000000251d007c11 */ /* 0x000fe4000f8e08ff */
[----:B------:R-:W-:Y:S02]  /*b1a0*/  LOP3.LUT R16, R16, 0xf7ffffff, RZ, 0xc0, !PT ;  /* 0xf7ffffff10107812 */ /* 0x000fe400078ec0ff */
[----:B------:R-:W-:-:S02]  /*b1b0*/  @P1 LOP3.LUT R17, R17, 0x8, RZ, 0xfc, !PT ;  /* 0x0000000811111812 */ /* 0x000fc400078efcff */
[----:B------:R-:W-:Y:S02]  /*b1c0*/  ISETP.LT.OR P1, PT, R36, 0x31, !P0 ;  /* 0x000000312400780c */ /* 0x000fe40004721670 */
[----:B------:R-:W-:Y:S02]  /*b1d0*/  ISETP.GT.AND P0, PT, R2, -0x1, PT ;  /* 0xffffffff0200780c */ /* 0x000fe40003f04270 */
[----:B------:R-:W-:Y:S02]  /*b1e0*/  @P2 LOP3.LUT R16, R16, 0x8000000, RZ, 0xfc, !PT ;  /* 0x0800000010102812 */ /* 0x000fe400078efcff */
[----:B------:R-:W-:Y:S02]  /*b1f0*/  ISETP.LT.OR P2, PT, R36, 0x11, P0 ;  /* 0x000000112400780c */ /* 0x000fe40000741670 */
[----:B------:R-:W-:Y:S02]  /*b200*/  LOP3.LUT R17, R17, 0xfff7ffff, RZ, 0xc0, !PT ;  /* 0xfff7ffff11117812 */ /* 0x000fe400078ec0ff */
[----:B------:R-:W-:-:S02]  /*b210*/  LOP3.LUT R16, R16, 0xbfffffff, RZ, 0xc0, !PT ;  /* 0xbfffffff10107812 */ /* 0x000fc400078ec0ff */
[C---:B------:R-:W-:Y:S02]  /*b220*/  ISETP.LT.OR P3, PT, R36.reuse, 0x1, P0 ;  /* 0x000000012400780c */ /* 0x040fe40000761670 */
[----:B------:R-:W-:Y:S02]  /*b230*/  @P1 LOP3.LUT R17, R17, 0x80000, RZ, 0xfc, !PT ;  /* 0x0008000011111812 */ /* 0x000fe400078efcff */
[C---:B------:R-:W-:Y:S02]  /*b240*/  ISETP.LT.OR P1, PT, R36.reuse, 0x21, P0 ;  /* 0x000000212400780c */ /* 0x040fe40000721670 */
[----:B------:R-:W-:Y:S02]  /*b250*/  ISETP.LT.OR P0, PT, R36, 0x31, P0 ;  /* 0x000000312400780c */ /* 0x000fe40000701670 */
[----:B------:R-:W-:Y:S02]  /*b260*/  @P2 LOP3.LUT R16, R16, 0x40000000, RZ, 0xfc, !PT ;  /* 0x4000000010102812 */ /* 0x000fe400078efcff */
[----:B------:R-:W-:-:S02]  /*b270*/  ISETP.GE.AND P2, PT, R19, R3, PT ;  /* 0x000000031300720c */ /* 0x000fc40003f46270 */
[----:B------:R-:W-:Y:S02]  /*b280*/  LOP3.LUT R16, R16, 0xfbffffff, RZ, 0xc0, !PT ;  /* 0xfbffffff10107812 */ /* 0x000fe400078ec0ff */
[----:B------:R-:W-:-:S03]  /*b290*/  LOP3.LUT R17, R17, 0xfffffffb, RZ, 0xc0, !PT ;  /* 0xfffffffb11117812 */ /* 0x000fc600078ec0ff */
[----:B------:R-:W-:Y:S02]  /*b2a0*/  @P1 LOP3.LUT R16, R16, 0x4000000, RZ, 0xfc, !PT ;  /* 0x0400000010101812 */ /* 0x000fe400078efcff */
[----:B------:R-:W-:Y:S02]  /*b2b0*/  @P3 LOP3.LUT R17, R17, 0x4, RZ, 0xfc, !PT ;  /* 0x0000000411113812 */ /* 0x000fe400078efcff */
[----:B------:R-:W-:Y:S02]  /*b2c0*/  ISETP.GE.AND P1, PT, R36, 0x1, PT ;  /* 0x000000012400780c */ /* 0x000fe40003f26270 */
[----:B------:R-:W-:Y:S02]  /*b2d0*/  LOP3.LUT R16, R16, 0xfffffffe, RZ, 0xc0, !PT ;  /* 0xfffffffe10107812 */ /* 0x000fe400078ec0ff */
[----:B------:R-:W-:Y:S02]  /*b2e0*/  LOP3.LUT R17, R17, 0xfffbffff, RZ, 0xc0, !PT ;  /* 0xfffbffff11117812 */ /* 0x000fe400078ec0ff */
[----:B------:R-:W-:-:S02]  /*b2f0*/  @P2 LOP3.LUT R16, R16, 0x1, RZ, 0xfc, !PT ;  /* 0x0000000110102812 */ /* 0x000fc400078efcff */
[----:B------:R-:W-:Y:S02]  /*b300*/  @P0 LOP3.LUT R17, R17, 0x40000, RZ, 0xfc, !PT ;  /* 0x0004000011110812 */ /* 0x000fe400078efcff */
[----:B------:R-:W-:Y:S02]  /*b310*/  ISETP.GE.AND P0, PT, R36, 0x11, PT ;  /* 0x000000112400780c */ /* 0x000fe40003f06270 */
[----:B------:R-:W-:Y:S02]  /*b320*/  LOP3.LUT R16, R16, 0xfffdffff, RZ, 0xc0, !PT ;  /* 0xfffdffff10107812 */ /* 0x000fe400078ec0ff */
[----:B------:R-:W-:Y:S02]  /*b330*/  ISETP.GE.AND P2, PT, R36, 0x21, PT ;  /* 0x000000212400780c */ /* 0x000fe40003f46270 */
[----:B------:R-:W-:Y:S02]  /*b340*/  @P1 LOP3.LUT R16, R16, 0x20000, RZ, 0xfc, !PT ;  /* 0x0002000010101812 */ /* 0x000fe400078efcff */
[----:B------:R-:W-:-:S02]  /*b350*/  ISETP.GE.AND P1, PT, R36, 0x31, PT ;  /* 0x000000312400780c */ /* 0x000fc40003f26270 */
        /* <DEDUP_REMOVED lines=9> */
.L_x_249:
[----:B------:R-:W2:Y:S01]  /*b3f0*/  LDL R2, [R1+0xc] ;  /* 0x00000c0001027983 */ /* 0x000ea20000100800 */
[----:B0-----:R-:W0:Y:S01]  /*b400*/  LDC R0, c[0x0][0xd38] ;  /* 0x00034e00ff007b82 */ /* 0x001e220000000800 */
        /* <DEDUP_REMOVED lines=23> */
[----:B0--3--:R-:W-:Y:S05]  /*b580*/  @!P0 BRA `(.L_x_213) ;  /* 0x0000000000408947 */ /* 0x009fea0003800000 */
[----:B------:R-:W-:Y:S01]  /*b590*/  MOV R2, 0x0 ;  /* 0x0000000000027802 */ /* 0x000fe20000000f00 */
[----:B------:R-:W-:Y:S01]  /*b5a0*/  ULDC.64 UR6, c[0x4][0x90] ;  /* 0x0100240000067ab9 */ /* 0x000fe20000000a00 */
[----:B------:R-:W-:Y:S01]  /*b5b0*/  ULDC.64 UR8, c[0x4][0x98] ;  /* 0x0100260000087ab9 */ /* 0x000fe20000000a00 */
[----:B------:R-:W-:Y:S01]  /*b5c0*/  ULDC.64 UR4, c[0x4][0x8] ;  /* 0x0100020000047ab9 */ /* 0x000fe20000000a00 */
[----:B------:R-:W-:Y:S02]  /*b5d0*/  IMAD.U32 R4, RZ, RZ, UR6 ;  /* 0x00000006ff047e24 */ /* 0x000fe4000f8e00ff */
[----:B------:R-:W0:Y:S01]  /*b5e0*/  LDC.64 R2, c[0x4][R2] ;  /* 0x0100000002027b82 */ /* 0x000e220000000a00 */
[----:B------:R-:W-:Y:S02]  /*b5f0*/  IMAD.U32 R5, RZ, RZ, UR7 ;  /* 0x00000007ff057e24 */ /* 0x000fe4000f8e00ff */
[----:B------:R-:W-:Y:S02]  /*b600*/  IMAD.U32 R6, RZ, RZ, UR8 ;  /* 0x00000008ff067e24 */ /* 0x000fe4000f8e00ff */
[----:B------:R-:W-:-:S02]  /*b610*/  IMAD.U32 R7, RZ, RZ, UR9 ;  /* 0x00000009ff077e24 */ /* 0x000fc4000f8e00ff */
[----:B------:R-:W-:Y:S02]  /*b620*/  IMAD.U32 R10, RZ, RZ, UR4 ;  /* 0x00000004ff0a7e24 */ /* 0x000fe4000f8e00ff */
[----:B------:R-:W-:Y:S02]  /*b630*/  IMAD.U32 R11, RZ, RZ, UR5 ;  /* 0x00000005ff0b7e24 */ /* 0x000fe4000f8e00ff */
[----:B------:R-:W-:Y:S02]  /*b640*/  IMAD.MOV.U32 R8, RZ, RZ, 0x70 ;  /* 0x00000070ff087424 */ /* 0x000fe400078e00ff */
[----:B------:R-:W-:Y:S02]  /*b650*/  IMAD.MOV.U32 R12, RZ, RZ, 0x1 ;  /* 0x00000001ff0c7424 */ /* 0x000fe400078e00ff */
[----:B------:R-:W-:-:S07]  /*b660*/  IMAD.MOV.U32 R13, RZ, RZ, RZ ;  /* 0x000000ffff0d7224 */ /* 0x000fce00078e00ff */
[----:B------:R-:W-:-:S07]  /*b670*/  LEPC R20, `(.L_x_213) ;  /* 0x000000001014794e */ /* 0x000fce0000000000 */
[----:B0----5:R-:W-:Y:S05]  /*b680*/  CALL.ABS.NOINC R2 ;  /* 0x0000000002007343 */ /* 0x021fea0003c00000 */
.L_x_213:
        /* <DEDUP_REMOVED lines=9> */
[----:B------:R-:W-:Y:S01]  /*b720*/  MOV R4, UR6 ;  /* 0x0000000600047c02 */ /* 0x000fe20008000f00 */
[----:B------:R-:W-:Y:S02]  /*b730*/  IMAD.U32 R5, RZ, RZ, UR7 ;  /* 0x00000007ff057e24 */ /* 0x000fe4000f8e00ff */
[----:B------:R-:W-:Y:S02]  /*b740*/  IMAD.U32 R6, RZ, RZ, UR8 ;  /* 0x00000008ff067e24 */ /* 0x000fe4000f8e00ff */
[----:B------:R-:W-:-:S02]  /*b750*/  IMAD.U32 R7, RZ, RZ, UR9 ;  /* 0x00000009ff077e24 */ /* 0x000fc4000f8e00ff */
[----:B------:R-:W-:Y:S02]  /*b760*/  IMAD.U32 R10, RZ, RZ, UR4 ;  /* 0x00000004ff0a7e24 */ /* 0x000fe4000f8e00ff */
[----:B------:R-:W-:Y:S02]  /*b770*/  IMAD.U32 R11, RZ, RZ, UR5 ;  /* 0x00000005ff0b7e24 */ /* 0x000fe4000f8e00ff */
[----:B------:R-:W-:Y:S02]  /*b780*/  IMAD.MOV.U32 R8, RZ, RZ, 0x70 ;  /* 0x00000070ff087424 */ /* 0x000fe400078e00ff */
[----:B------:R-:W-:Y:S02]  /*b790*/  IMAD.MOV.U32 R12, RZ, RZ, 0x1 ;  /* 0x00000001ff0c7424 */ /* 0x000fe400078e00ff */
[----:B0-----:R-:W-:-:S07]  /*b7a0*/  IMAD.MOV.U32 R13, RZ, RZ, RZ ;  /* 0x000000ffff0d7224 */ /* 0x001fce00078e00ff */
[----:B------:R-:W-:-:S07]  /*b7b0*/  LEPC R20, `(.L_x_215) ;  /* 0x000000001014794e */ /* 0x000fce0000000000 */
[----:B-1---5:R-:W-:Y:S05]  /*b7c0*/  CALL.ABS.NOINC R2 ;  /* 0x0000000002007343 */ /* 0x022fea0003c00000 */
.L_x_215:
[----:B------:R0:W1:Y:S01]  /*b7d0*/  LDC.64 R2, c[0x4][R19] ;  /* 0x0100000013027b82 */ /* 0x0000620000000a00 */
[----:B------:R-:W-:Y:S01]  /*b7e0*/  ULDC.64 UR6, c[0x4][0x90] ;  /* 0x0100240000067ab9 */ /* 0x000fe20000000a00 */
[----:B------:R-:W-:Y:S01]  /*b7f0*/  ULDC.64 UR8, c[0x4][0x98] ;  /* 0x0100260000087ab9 */ /* 0x000fe20000000a00 */
[----:B------:R-:W-:Y:S01]  /*b800*/  ULDC.64 UR4, c[0x4][0x18] ;  /* 0x0100060000047ab9 */ /* 0x000fe20000000a00 */
[----:B------:R-:W-:Y:S02]  /*b810*/  IMAD.U32 R4, RZ, RZ, UR6 ;  /* 0x00000006ff047e24 */ /* 0x000fe4000f8e00ff */
        /* <DEDUP_REMOVED lines=9> */
[----:B-1----:R-:W-:Y:S05]  /*b8b0*/  CALL.ABS.NOINC R2 ;  /* 0x0000000002007343 */ /* 0x002fea0003c00000 */
.L_x_214:
[----:B------:R-:W-:Y:S01]  /*b8c0*/  ULDC.64 UR4, c[0x0][0xaf0] ;  /* 0x0002bc0000047ab9 */ /* 0x000fe20000000a00 */
[--C-:B------:R-:W-:Y:S01]  /*b8d0*/  IMAD.MOV.U32 R28, RZ, RZ, R27.reuse ;  /* 0x000000ffff1c7224 */ /* 0x100fe200078e001b */
[----:B------:R-:W-:Y:S01]  /*b8e0*/  ISETP.NE.U32.AND P0, PT, RZ, UR4, PT ;  /* 0x00000004ff007c0c */ /* 0x000fe2000bf05070 */
[----:B------:R-:W0:Y:S01]  /*b8f0*/  LDC R10, c[0x0][0x430] ;  /* 0x00010c00ff0a7b82 */ /* 0x000e220000000800 */
[----:B------:R-:W-:Y:S01]  /*b900*/  IMAD.MOV R19, RZ, RZ, -R27 ;  /* 0x000000ffff137224 */ /* 0x000fe200078e0a1b */
        /* <DEDUP_REMOVED lines=8> */
.L_x_267:
[----:B------:R-:W2:Y:S01]  /*b990*/  LDL R0, [R1+0x24] ;  /* 0x0000240001007983 */ /* 0x000ea20000100800 */
[----:B------:R-:W-:Y:S01]  /*b9a0*/  ISETP.NE.AND P0, PT, R10, 0x1, PT ;  /* 0x000000010a00780c */ /* 0x000fe20003f05270 */
[----:B------:R-:W-:Y:S01]  /*b9b0*/  IMAD.MOV.U32 R35, RZ, RZ, RZ ;  /* 0x000000ffff237224 */ /* 0x000fe200078e00ff */
[C---:B------:R-:W-:Y:S02]  /*b9c0*/  LOP3.LUT P1, RZ, R16.reuse, 0x4000, RZ, 0xc0, !PT ;  /* 0x0000400010ff7812 */ /* 0x040fe4000782c0ff */
[----:B-----5:R-:W-:Y:S02]  /*b9d0*/  SHF.R.S32.HI R33, RZ, 0x1f, R28 ;  /* 0x0000001fff217819 */ /* 0x020fe4000001141c */
[----:B------:R-:W-:-:S07]  /*b9e0*/  LOP3.LUT R16, R16, 0xffffefff, RZ, 0xc0, !PT ;  /* 0xffffefff10107812 */ /* 0x000fce00078ec0ff */
[----:B------:R-:W0:Y:S01]  /*b9f0*/  @P0 LDC R5, c[0x0][0x434] ;  /* 0x00010d00ff050b82 */ /* 0x000e220000000800 */
[----:B------:R-:W-:-:S07]  /*ba00*/  @P0 LOP3.LUT R16, R16, 0x1000, RZ, 0xfc, !PT ;  /* 0x0000100010100812 */ /* 0x000fce00078efcff */
[----:B------:R-:W3:Y:S08]  /*ba10*/  @P0 LDC R7, c[0x0][0x438] ;  /* 0x00010e00ff070b82 */ /* 0x000ef00000000800 */
[----:B-1----:R-:W1:Y:S02]  /*ba20*/  @P1 LDC.64 R2, c[0x0][0x428] ;  /* 0x00010a00ff021b82 */ /* 0x002e640000000a00 */
[----:B-1----:R-:W-:-:S04]  /*ba30*/  @P1 IMAD R8, R33, R2, RZ ;  /* 0x0000000221081224 */ /* 0x002fc800078e02ff */
[----:B------:R-:W-:Y:S02]  /*ba40*/  @P1 IMAD R8, R28, R3, R8 ;  /* 0x000000031c081224 */ /* 0x000fe400078e0208 */
[----:B--2---:R-:W-:-:S04]  /*ba50*/  IMAD.IADD R0, R0, 0x1, R32 ;  /* 0x0000000100007824 */ /* 0x004fc800078e0220 */
[----:B0-----:R-:W-:-:S04]  /*ba60*/  @P0 IMAD.HI.U32 R4, R0, R5, RZ ;  /* 0x0000000500040227 */ /* 0x001fc800078e00ff */
[----:B------:R-:W-:Y:S01]  /*ba70*/  IMAD.MOV.U32 R6, RZ, RZ, R0 ;  /* 0x000000ffff067224 */ /* 0x000fe200078e0000 */
[----:B---3--:R-:W-:Y:S02]  /*ba80*/  @P0 SHF.R.U32.HI R6, RZ, R7, R4 ;  /* 0x00000007ff060219 */ /* 0x008fe40000011604 */
[----:B------:R-:W0:Y:S02]  /*ba90*/  @P1 LDC.64 R4, c[0x0][0x418] ;  /* 0x00010600ff041b82 */ /* 0x000e240000000a00 */
[----:B------:R-:W-:-:S03]  /*baa0*/  @P1 SHF.R.S32.HI R7, RZ, 0x1f, R6 ;  /* 0x0000001fff071819 */ /* 0x000fc60000011406 */
[----:B------:R-:W-:-:S04]  /*bab0*/  @P1 IMAD.WIDE.U32 R2, R28, R2, R6 ;  /* 0x000000021c021225 */ /* 0x000fc800078e0006 */
[----:B------:R-:W-:Y:S01]  /*bac0*/  @P1 IMAD.IADD R8, R3, 0x1, R8 ;  /* 0x0000000103081824 */ /* 0x000fe200078e0208 */
[----:B0-----:R-:W-:-:S04]  /*bad0*/  @P1 LEA R4, P0, R2, R4, 0x2 ;  /* 0x0000000402041211 */ /* 0x001fc800078010ff */
[----:B------:R-:W-:-:S05]  /*bae0*/  @P1 LEA.HI.X R5, R2, R5, R8, 0x2, P0 ;  /* 0x0000000502051211 */ /* 0x000fca00000f1408 */
[----:B------:R0:W5:Y:S01]  /*baf0*/  @P1 LDG.E R35, desc[UR42][R4.64] ;  /* 0x0000002a04231981 */ /* 0x000162000c1e1900 */
[----:B------:R-:W-:Y:S01]  /*bb00*/  IMAD.MOV R3, RZ, RZ, -R6 ;  /* 0x000000ffff037224 */ /* 0x000fe200078e0a06 */
[----:B------:R-:W-:Y:S02]  /*bb10*/  LOP3.LUT R9, R37, 0x2, RZ, 0xfc, !PT ;  /* 0x0000000225097812 */ /* 0x000fe400078efcff */
[----:B------:R-:W-:Y:S01]  /*bb20*/  LOP3.LUT R16, R16, 0xfffffbff, RZ, 0xc0, !PT ;  /* 0xfffffbff10107812 */ /* 0x000fe200078ec0ff */
[----:B------:R-:W-:Y:S01]  /*bb30*/  IMAD R0, R10, R3, R0 ;  /* 0x000000030a007224 */ /* 0x000fe200078e0200 */
[----:B------:R-:W-:Y:S02]  /*bb40*/  ISETP.NE.AND P0, PT, R9, 0x3, PT ;  /* 0x000000030900780c */ /* 0x000fe40003f05270 */
[----:B------:R-:W-:Y:S02]  /*bb50*/  SHF.R.S32.HI R26, RZ, 0x1f, R19 ;  /* 0x0000001fff1a7819 */ /* 0x000fe40000011413 */
[----:B------:R0:W-:Y:S09]  /*bb60*/  STL [R1], R0 ;  /* 0x0000000001007387 */ /* 0x0001f20000100800 */
[----:B------:R-:W-:Y:S01]  /*bb70*/  @P0 LOP3.LUT R16, R16, 0x400, RZ, 0xfc, !PT ;  /* 0x0000040010100812 */ /* 0x000fe200078efcff */
[----:B0-----:R-:W-:Y:S06]  /*bb80*/  @!P0 BRA `(.L_x_217) ;  /* 0x0000000000048947 */ /* 0x001fec0003800000 */
[----:B------:R-:W-:Y:S01]  /*bb90*/  BPT.TRAP 0x1 ;  /* 0x000000040000795c */ /* 0x000fe20000300000 */
.L_x_217:
[----:B------:R-:W-:Y:S01]  /*bba0*/  LEA R25, R18, UR37, 0x3 ;  /* 0x0000002512197c11 */ /* 0x000fe2000f8e18ff */
[----:B------:R-:W-:Y:S01]  /*bbb0*/  BSSY B0, `(.L_x_218) ;  /* 0x0000004000007945 */ /* 0x000fe20003800000 */
[----:B------:R-:W-:-:S04]  /*bbc0*/  SHF.L.U32 R0, R23, 0x1f, RZ ;  /* 0x0000001f17007819 */ /* 0x000fc800000006ff */
[----:B------:R-:W0:Y:S02]  /*bbd0*/  SYNCS.PHASECHK.TRANS64.TRYWAIT P0, [R25+URZ+0x38840], R0 ;  /* 0x03884000190075a7 */ /* 0x000e24000800017f */
[----:B0-----:R-:W-:Y:S05]  /*bbe0*/  @!P0 BRA `(.L_x_219) ;  /* 0x0000003800148947 */ /* 0x001fea0003800000 */
.L_x_268:
[----:B------:R-:W-:Y:S05]  /*bbf0*/  BSYNC B0 ;  /* 0x0000000000007941 */ /* 0x000fea0003800000 */
.L_x_218:
[----:B------:R-:W0:Y:S01]  /*bc00*/  LDL R2, [R1] ;  /* 0x0000000001027983 */ /* 0x000e220000100800 */
[----:B------:R-:W-:Y:S01]  /*bc10*/  ULDC.64 UR4, c[0x0][0x300] ;  /* 0x0000c00000047ab9 */ /* 0x000fe20000000a00 */
[----:B-----5:R-:W-:Y:S01]  /*bc20*/  SHF.R.S32.HI R4, RZ, 0x1f, R35 ;  /* 0x0000001fff047819 */ /* 0x020fe20000011423 */
[----:B------:R-:W-:Y:S01]  /*bc30*/  IMAD R5, R18, 0x1000, R29 ;  /* 0x0000100012057824 */ /* 0x000fe200078e021d */
[----:B------:R-:W1:Y:S01]  /*bc40*/  S2R R7, SR_TID.X ;  /* 0x0000000000077919 */ /* 0x000e620000002100 */
[----:B------:R-:W-:Y:S01]  /*bc50*/  LOP3.LUT P1, RZ, R16, 0x1, RZ, 0xc0, !PT ;  /* 0x0000000110ff7812 */ /* 0x000fe2000782c0ff */
[----:B-1----:R-:W-:-:S05]  /*bc60*/  IMAD.SHL.U32 R7, R7, 0x8, RZ ;  /* 0x0000000807077824 */ /* 0x002fca00078e00ff */
[----:B------:R-:W-:Y:S02]  /*bc70*/  LOP3.LUT R7, R7, 0x38, RZ, 0xc0, !PT ;  /* 0x0000003807077812 */ /* 0x000fe400078ec0ff */
[----:B0-----:R-:W-:-:S05]  /*bc80*/  SHF.R.S32.HI R0, RZ, 0x1f, R2 ;  /* 0x0000001fff007819 */ /* 0x001fca0000011402 */
[----:B------:R0:W-:Y:S04]  /*bc90*/  STL [R1+0x14], R0 ;  /* 0x0000140001007387 */ /* 0x0001e80000100800 */
[----:B------:R1:W-:Y:S01]  /*bca0*/  STL [R1+0x18], R4 ;  /* 0x0000180401007387 */ /* 0x0003e20000100800 */
[----:B0-----:R-:W-:-:S04]  /*bcb0*/  IMAD R0, R0, UR4, RZ ;  /* 0x0000000400007c24 */ /* 0x001fc8000f8e02ff */
        /* <DEDUP_REMOVED lines=12> */
[----:B------:R-:W-:-:S03]  /*bd80*/  ULDC.64 UR4, c[0x0][0x2e8] ;  /* 0x0000ba0000047ab9 */ /* 0x000fc60000000a00 */
[----:B-1----:R-:W-:Y:S01]  /*bd90*/  IMAD.IADD R4, R3, 0x1, R0 ;  /* 0x0000000103047824 */ /* 0x002fe200078e0200 */
[----:B------:R-:W-:Y:S01]  /*bda0*/  LEA R0, P0, R2, UR4, 0x1 ;  /* 0x0000000402007c11 */ /* 0x000fe2000f8008ff */
[----:B------:R-:W-:-:S03]  /*bdb0*/  UMOV UR4, 0xffffffff ;  /* 0xffffffff00047882 */ /* 0x000fc60000000000 */
[----:B------:R-:W-:Y:S01]  /*bdc0*/  LEA.HI.X R4, R2, UR5, R4, 0x1, P0 ;  /* 0x0000000502047c11 */ /* 0x000fe200080f0c04 */
[----:B------:R-:W-:Y:S08]  /*bdd0*/  BRA.DIV UR4, `(.L_x_220) ;  /* 0x0000003604ac7947 */ /* 0x000ff0000b800000 */
[----:B------:R-:W0:Y:S01]  /*bde0*/  SHFL.IDX PT, R3, R0, RZ, 0x181f ;  /* 0x00181fff00037589 */ /* 0x000e2200000e0000 */
[C---:B------:R-:W-:Y:S02]  /*bdf0*/  ISETP.GE.AND P2, PT, R36.reuse, 0x1, PT ;  /* 0x000000012400780c */ /* 0x040fe40003f46270 */
[----:B------:R-:W-:Y:S01]  /*be00*/  ISETP.GE.AND P3, PT, R36, 0x11, PT ;  /* 0x000000112400780c */ /* 0x000fe20003f66270 */
[----:B------:R-:W1:Y:S10]  /*be10*/  SHFL.IDX PT, R2, R4, RZ, 0x181f ;  /* 0x00181fff04027589 */ /* 0x000e7400000e0000 */
[----:B------:R-:W-:-:S02]  /*be20*/  @P2 LEA R6, R5, UR37, 0x1 ;  /* 0x0000002505062c11 */ /* 0x000fc4000f8e08ff */
[----:B0-----:R-:W-:-:S05]  /*be30*/  @P2 LEA R3, P0, R7, R3, 0x1 ;  /* 0x0000000307032211 */ /* 0x001fca00078008ff */
[----:B-1----:R-:W-:-:S05]  /*be40*/  @P2 IMAD.X R2, RZ, RZ, R2, P0 ;  /* 0x000000ffff022224 */ /* 0x002fca00000e0602 */
[----:B------:R-:W-:-:S04]  /*be50*/  @P2 LOP3.LUT R3, R3, R2, RZ, 0x3c, !PT ;  /* 0x0000000203032212 */ /* 0x000fc800078e3cff */
[----:B------:R-:W-:-:S04]  /*be60*/  @P2 LOP3.LUT R2, R3, R2, RZ, 0x3c, !PT ;  /* 0x0000000203022212 */ /* 0x000fc800078e3cff */
[----:B------:R-:W-:-:S05]  /*be70*/  @P2 LOP3.LUT R3, R3, R2, RZ, 0x3c, !PT ;  /* 0x0000000203032212 */ /* 0x000fca00078e3cff */
[----:B------:R-:W-:Y:S01]  /*be80*/  @!PT LDS RZ, [RZ] ;  /* 0x00000000fffff984 */ /* 0x000fe20000000800 */
[----:B------:R0:W-:Y:S01]  /*be90*/  @P2 LDGSTS.E.BYPASS.LTC128B.128 [R6+0x22400], desc[UR42][R2.64], !P1 ;  /* 0x2240000002062fae */ /* 0x0001e2000c901d6a */
[----:B------:R-:W-:-:S03]  /*bea0*/  ISETP.GE.AND P2, PT, R36, 0x21, PT ;  /* 0x000000212400780c */ /* 0x000fc60003f46270 */
[----:B0-----:R-:W0:Y:S01]  /*beb0*/  SHFL.IDX PT, R3, R0, 0x1, 0x181f ;  /* 0x00381f0000037f89 */ /* 0x001e2200000e0000 */
[----:B------:R-:W-:-:S03]  /*bec0*/  @P3 LEA R6, R5, UR37, 0x1 ;  /* 0x0000002505063c11 */ /* 0x000fc6000f8e08ff */
[----:B------:R-:W1:Y:S01]  /*bed0*/  SHFL.IDX PT, R2, R4, 0x1, 0x181f ;  /* 0x00381f0004027f89 */ /* 0x000e6200000e0000 */
[----:B0-----:R-:W-:-:S05]  /*bee0*/  @P3 LEA R3, P0, R7, R3, 0x1 ;  /* 0x0000000307033211 */ /* 0x001fca00078008ff */
[----:B-1----:R-:W-:-:S05]  /*bef0*/  @P3 IMAD.X R2, RZ, RZ, R2, P0 ;  /* 0x000000ffff023224 */ /* 0x002fca00000e0602 */
[----:B------:R-:W-:-:S04]  /*bf00*/  @P3 LOP3.LUT R3, R3, R2, RZ, 0x3c, !PT ;  /* 0x0000000203033212 */ /* 0x000fc800078e3cff */
[----:B------:R-:W-:-:S04]  /*bf10*/  @P3 LOP3.LUT R2, R3, R2, RZ, 0x3c, !PT ;  /* 0x0000000203023212 */ /* 0x000fc800078e3cff */
[----:B------:R-:W-:-:S05]  /*bf20*/  @P3 LOP3.LUT R3, R3, R2, RZ, 0x3c, !PT ;  /* 0x0000000203033212 */ /* 0x000fca00078e3cff */
[----:B------:R0:W-:Y:S04]  /*bf30*/  @P3 LDGSTS.E.BYPASS.LTC128B.128 [R6+0x22c00], desc[UR42][R2.64], !P1 ;  /* 0x22c0000002063fae */ /* 0x0001e8000c901d6a */
[----:B0-----:R-:W0:Y:S01]  /*bf40*/  SHFL.IDX PT, R3, R0, 0x2, 0x181f ;  /* 0x00581f0000037f89 */ /* 0x001e2200000e0000 */
[----:B------:R-:W-:-:S03]  /*bf50*/  @P2 LEA R6, R5, UR37, 0x1 ;  /* 0x0000002505062c11 */ /* 0x000fc6000f8e08ff */
[----:B------:R-:W1:Y:S04]  /*bf60*/  SHFL.IDX PT, R2, R4, 0x2, 0x181f ;  /* 0x00581f0004027f89 */ /* 0x000e6800000e0000 */
[----:B------:R-:W2:Y:S04]  /*bf70*/  SHFL.IDX PT, R4, R4, 0x3, 0x181f ;  /* 0x00781f0004047f89 */ /* 0x000ea800000e0000 */
[----:B------:R-:W3:Y:S01]  /*bf80*/  SHFL.IDX PT, R0, R0, 0x3, 0x181f ;  /* 0x00781f0000007f89 */ /* 0x000ee200000e0000 */
[----:B0-----:R-:W-:-:S05]  /*bf90*/  @P2 LEA R3, P0, R7, R3, 0x1 ;  /* 0x0000000307032211 */ /* 0x001fca00078008ff */
[----:B-1----:R-:W-:-:S05]  /*bfa0*/  @P2 IMAD.X R2, RZ, RZ, R2, P0 ;  /* 0x000000ffff022224 */ /* 0x002fca00000e0602 */
[----:B------:R-:W-:-:S04]  /*bfb0*/  @P2 LOP3.LUT R3, R3, R2, RZ, 0x3c, !PT ;  /* 0x0000000203032212 */ /* 0x000fc800078e3cff */
[----:B------:R-:W-:-:S04]  /*bfc0*/  @P2 LOP3.LUT R2, R3, R2, RZ, 0x3c, !PT ;  /* 0x0000000203022212 */ /* 0x000fc800078e3cff */
[----:B------:R-:W-:-:S05]  /*bfd0*/  @P2 LOP3.LUT R3, R3, R2, RZ, 0x3c, !PT ;  /* 0x0000000203032212 */ /* 0x000fca00078e3cff */
[----:B--23--:R1:W-:Y:S02]  /*bfe0*/  @P2 LDGSTS.E.BYPASS.LTC128B.128 [R6+0x23400], desc[UR42][R2.64], !P1 ;  /* 0x2340000002062fae */ /* 0x00c3e4000c901d6a */
.L_x_278:
[----:B------:R-:W-:-:S13]  /*bff0*/  ISETP.GE.AND P2, PT, R36, 0x31, PT ;  /* 0x000000312400780c */ /* 0x000fda0003f46270 */
[----:B01----:R-:W-:Y:S02]  /*c000*/  @P2 LEA R2, P0, R7, R0, 0x1 ;  /* 0x0000000007022211 */ /* 0x003fe400078008ff */
[----:B------:R-:W-:-:S03]  /*c010*/  @P2 LEA R5, R5, UR37, 0x1 ;  /* 0x0000002505052c11 */ /* 0x000fc6000f8e08ff */
[----:B------:R-:W-:Y:S01]  /*c020*/  @P2 IMAD.X R3, RZ, RZ, R4, P0 ;  /* 0x000000ffff032224 */ /* 0x000fe200000e0604 */
[----:B------:R-:W-:-:S04]  /*c030*/  PLOP3.LUT P0, PT, PT, PT, PT, 0x80, 0x0 ;  /* 0x000000000000781c */ /* 0x000fc80003f0f070 */
[----:B------:R-:W-:Y:S01]  /*c040*/  @!PT LDS RZ, [RZ] ;  /* 0x00000000fffff984 */ /* 0x000fe20000000800 */
[----:B------:R-:W-:Y:S01]  /*c050*/  @!PT LDS RZ, [RZ] ;  /* 0x00000000fffff984 */ /* 0x000fe20000000800 */
[----:B------:R-:W-:Y:S01]  /*c060*/  @!PT LDS RZ, [RZ] ;  /* 0x00000000fffff984 */ /* 0x000fe20000000800 */
[----:B------:R0:W-:Y:S01]  /*c070*/  @P2 LDGSTS.E.BYPASS.LTC128B.128 [R5+0x23c00], desc[UR42][R2.64], !P1 ;  /* 0x23c0000002052fae */ /* 0x0001e2000c901d6a */
[----:B------:R-:W-:-:S08]  /*c080*/  NOP ;  /* 0x0000000000007918 */ /* 0x000fd00000000000 */
.L_x_221:
[----:B------:R-:W-:Y:S02]  /*c090*/  PLOP3.LUT P1, PT, P1, P0, PT, 0xa2, 0x0 ;  /* 0x000000000000781c */ /* 0x000fe40000f21472 */
[----:B------:R-:W-:-:S08]  /*c0a0*/  @P0 R2UR P1, UR4, R25 ;  /* 0x00000000190402ca */ /* 0x000fd00000020000 */
[----:B------:R-:W-:-:S05]  /*c0b0*/  @P0 PLOP3.LUT P0, PT, P1, PT, PT, 0x80, 0x0 ;  /* 0x000000000000081c */ /* 0x000fca0000f0f070 */
[----:B------:R-:W-:Y:S01]  /*c0c0*/  @!P1 SYNCS.ARRIVE.TRANS64.RED.A0T1 RZ, [UR4+0x38830], RZ ;  /* 0x038830ffffff99a7 */ /* 0x000fe20008200404 */
[----:B------:R-:W-:Y:S07]  /*c0d0*/  @!P1 ARRIVES.LDGSTSBAR.64.TRANSCNT [UR4+0x38830] ;  /* 0x03883000ff0099b0 */ /* 0x000fee0008000a84 */
[----:B------:R-:W-:Y:S05]  /*c0e0*/  @P0 BRA.U.ANY `(.L_x_221) ;  /* 0xfffffffd00e80947 */ /* 0x000fea000393ffff */
[----:B------:R-:W-:Y:S01]  /*c0f0*/  NOP ;  /* 0x0000000000007918 */ /* 0x000fe20000000000 */
[----:B------:R-:W-:-:S04]  /*c100*/  LOP3.LUT R0, R37, 0x2, RZ, 0xfc, !PT ;  /* 0x0000000225007812 */ /* 0x000fc800078efcff */
[----:B------:R-:W-:-:S13]  /*c110*/  ISETP.NE.AND P2, PT, R0, 0x3, PT ;  /* 0x000000030000780c */ /* 0x000fda0003f45270 */
[----:B------:R-:W-:Y:S05]  /*c120*/  @!P2 BRA `(.L_x_222) ;  /* 0x000000000004a947 */ /* 0x000fea0003800000 */
[----:B------:R-:W-:Y:S01]  /*c130*/  BPT.TRAP 0x1 ;  /* 0x000000040000795c */ /* 0x000fe20000300000 */
.L_x_222:
[----:B------:R1:W-:Y:S02]  /*c140*/  SYNCS.ARRIVE.TRANS64.A1T0 RZ, [R25+URZ+0x38830], RZ ;  /* 0x038830ff19ff79a7 */ /* 0x0003e4000810003f */
[----:B------:R-:W-:Y:S05]  /*c150*/  WARPSYNC.ALL ;  /* 0x0000000000007948 */ /* 0x000fea0003800000 */
[----:B------:R-:W-:Y:S01]  /*c160*/  UIADD3 UR4, UR37, 0x20400, URZ ;  /* 0x0002040025047890 */ /* 0x000fe2000fffe03f */
[----:B------:R-:W-:-:S03]  /*c170*/  SHF.R.S32.HI R0, RZ, 0x1f, R27 ;  /* 0x0000001fff007819 */ /* 0x000fc6000001141b */
[----:B------:R-:W-:Y:S02]  /*c180*/  ULOP3.LUT UP0, URZ, UR4, 0x3ff, URZ, 0xc0, !UPT ;  /* 0x000003ff043f7892 */ /* 0x000fe4000f80c03f */
[----:B------:R2:W-:Y:S01]  /*c190*/  STL [R1+0x10], R0 ;  /* 0x0000100001007387 */ /* 0x0005e20000100800 */
[----:B------:R-:W-:Y:S03]  /*c1a0*/  BAR.SYNC.DEFER_BLOCKING 0x8, 0x100 ;  /* 0x0204000000007b1d */ /* 0x000fe60000010000 */
[----:B------:R-:W-:-:S13]  /*c1b0*/  PLOP3.LUT P0, PT, PT, PT, UP0, 0x80, 0x0 ;  /* 0x000000000000781c */ /* 0x000fda0003f0f008 */
[----:B--2---:R-:W-:Y:S05]  /*c1c0*/  @!P0 BRA `(.L_x_223) ;  /* 0x0000000000408947 */ /* 0x004fea0003800000 */
[----:B0-----:R-:W-:Y:S01]  /*c1d0*/  MOV R2, 0x0 ;  /* 0x0000000000027802 */ /* 0x001fe20000000f00 */
        /* <DEDUP_REMOVED lines=14> */
[----:B01----:R-:W-:Y:S05]  /*c2c0*/  CALL.ABS.NOINC R2 ;  /* 0x0000000002007343 */ /* 0x003fea0003c00000 */
.L_x_223:
[----:B0-----:R-:W2:Y:S01]  /*c2d0*/  LDL R2, [R1+0x10] ;  /* 0x0000100001027983 */ /* 0x001ea20000100800 */
[----:B------:R-:W0:Y:S03]  /*c2e0*/  LDC R3, c[0x0][0x448] ;  /* 0x00011200ff037b82 */ /* 0x000e260000000800 */
[----:B------:R-:W3:Y:S01]  /*c2f0*/  LDL R21, [R1+0xc] ;  /* 0x00000c0001157983 */ /* 0x000ee20000100800 */
[----:B------:R-:W-:Y:S01]  /*c300*/  IMAD.MOV R5, RZ, RZ, -R34 ;  /* 0x000000ffff057224 */ /* 0x000fe200078e0a22 */
[----:B------:R-:W-:Y:S01]  /*c310*/  ULDC UR4, c[0x0][0xd38] ;  /* 0x00034e0000047ab9 */ /* 0x000fe20000000800 */
[----:B------:R-:W-:Y:S01]  /*c320*/  LOP3.LUT R16, R16, 0xffffdfff, RZ, 0xc0, !PT ;  /* 0xffffdfff10107812 */ /* 0x000fe200078ec0ff */
[----:B------:R-:W4:Y:S01]  /*c330*/  S2R R9, SR_TID.X ;  /* 0x0000000000097919 */ /* 0x000f220000002100 */
[----:B------:R-:W-:Y:S01]  /*c340*/  LEA R8, R29, UR37, 0x1 ;  /* 0x000000251d087c11 */ /* 0x000fe2000f8e08ff */
[----:B------:R-:W5:Y:S01]  /*c350*/  S2R R10, SR_TID.X ;  /* 0x00000000000a7919 */ /* 0x000f620000002100 */
[----:B0-----:R-:W-:-:S13]  /*c360*/  ISETP.NE.AND P0, PT, R3, 0x1, PT ;  /* 0x000000010300780c */ /* 0x001fda0003f05270 */
[----:B------:R-:W0:Y:S01]  /*c370*/  @P0 LDC R0, c[0x0][0x450] ;  /* 0x00011400ff000b82 */ /* 0x000e220000000800 */
[----:B------:R-:W-:Y:S01]  /*c380*/  @P0 LOP3.LUT R16, R16, 0x2000, RZ, 0xfc, !PT ;  /* 0x0000200010100812 */ /* 0x000fe200078efcff */
[----:B----4-:R-:W-:-:S03]  /*c390*/  IMAD.SHL.U32 R9, R9, 0x8, RZ ;  /* 0x0000000809097824 */ /* 0x010fc600078e00ff */
[----:B------:R-:W-:Y:S02]  /*c3a0*/  LOP3.LUT P1, RZ, R16, 0x1000000, RZ, 0xc0, !PT ;  /* 0x0100000010ff7812 */ /* 0x000fe4000782c0ff */
[----:B-----5:R-:W-:Y:S02]  /*c3b0*/  SHF.R.U32.HI R10, RZ, 0x3, R10 ;  /* 0x00000003ff0a7819 */ /* 0x020fe4000001160a */
[----:B------:R-:W-:Y:S02]  /*c3c0*/  LOP3.LUT R9, R9, 0x38, RZ, 0xc0, !PT ;  /* 0x0000003809097812 */ /* 0x000fe400078ec0ff */
[----:B------:R-:W-:Y:S01]  /*c3d0*/  LOP3.LUT R10, R10, 0xf, RZ, 0xc0, !PT ;  /* 0x0000000f0a0a7812 */ /* 0x000fe200078ec0ff */
[----:B--2---:R-:W-:Y:S02]  /*c3e0*/  IMAD.MOV.U32 R20, RZ, RZ, R2 ;  /* 0x000000ffff147224 */ /* 0x004fe400078e0002 */
[----:B------:R-:W2:Y:S01]  /*c3f0*/  @P0 LDC R2, c[0x0][0x44c] ;  /* 0x00011300ff020b82 */ /* 0x000ea20000000800 */
[----:B---3--:R-:W-:Y:S01]  /*c400*/  IMAD R5, R5, UR4, R21 ;  /* 0x0000000405057c24 */ /* 0x008fe2000f8e0215 */
[----:B------:R-:W-:-:S02]  /*c410*/  ULDC.64 UR4, c[0x0][0x2d8] ;  /* 0x0000b60000047ab9 */ /* 0x000fc40000000a00 */
[----:B------:R-:W-:Y:S02]  /*c420*/  IMAD R6, R26, UR4, RZ ;  /* 0x000000041a067c24 */ /* 0x000fe4000f8e02ff */
[----:B------:R-:W-:Y:S02]  /*c430*/  IMAD R34, R5, 0x40, R24 ;  /* 0x0000004005227824 */ /* 0x000fe400078e0218 */
[----:B------:R-:W-:Y:S02]  /*c440*/  IMAD R6, R19, UR5, R6 ;  /* 0x0000000513067c24 */ /* 0x000fe4000f8e0206 */
[----:B------:R-:W-:Y:S02]  /*c450*/  IMAD.MOV.U32 R4, RZ, RZ, R34 ;  /* 0x000000ffff047224 */ /* 0x000fe400078e0022 */
[----:B--2---:R-:W-:-:S05]  /*c460*/  @P0 IMAD.HI.U32 R2, R34, R2, RZ ;  /* 0x0000000222020227 */ /* 0x004fca00078e00ff */
[----:B0-----:R-:W-:-:S05]  /*c470*/  @P0 SHF.R.U32.HI R4, RZ, R0, R2 ;  /* 0x00000000ff040219 */ /* 0x001fca0000011602 */
[----:B------:R-:W-:-:S04]  /*c480*/  IMAD.MOV R0, RZ, RZ, -R4 ;  /* 0x000000ffff007224 */ /* 0x000fc800078e0a04 */
[----:B------:R-:W-:Y:S02]  /*c490*/  IMAD R0, R3, R0, R34 ;  /* 0x0000000003007224 */ /* 0x000fe400078e0222 */
[----:B------:R-:W-:Y:S01]  /*c4a0*/  IMAD.WIDE.U32 R2, R19, UR4, RZ ;  /* 0x0000000413027c25 */ /* 0x000fe2000f8e00ff */
[----:B------:R-:W-:-:S03]  /*c4b0*/  ULDC.64 UR4, c[0x0][0x2e0] ;  /* 0x0000b80000047ab9 */ /* 0x000fc60000000a00 */
[----:B------:R-:W-:Y:S02]  /*c4c0*/  IMAD.IADD R3, R3, 0x1, R6 ;  /* 0x0000000103037824 */ /* 0x000fe400078e0206 */
[----:B------:R-:W-:Y:S02]  /*c4d0*/  IMAD R6, R20, UR4, RZ ;  /* 0x0000000414067c24 */ /* 0x000fe4000f8e02ff */
[----:B------:R-:W-:-:S04]  /*c4e0*/  IMAD.WIDE.U32 R2, R27, UR4, R2 ;  /* 0x000000041b027c25 */ /* 0x000fc8000f8e0002 */
[----:B------:R-:W-:Y:S01]  /*c4f0*/  IMAD R6, R27, UR5, R6 ;  /* 0x000000051b067c24 */ /* 0x000fe2000f8e0206 */
[----:B------:R-:W-:-:S03]  /*c500*/  ULDC.64 UR4, c[0x0][0x2d0] ;  /* 0x0000b40000047ab9 */ /* 0x000fc60000000a00 */
[----:B------:R-:W-:Y:S01]  /*c510*/  IMAD.IADD R3, R3, 0x1, R6 ;  /* 0x0000000103037824 */ /* 0x000fe200078e0206 */
[----:B------:R-:W-:Y:S01]  /*c520*/  SHF.R.S32.HI R6, RZ, 0x1f, R4 ;  /* 0x0000001fff067819 */ /* 0x000fe20000011404 */
[----:B------:R-:W-:-:S04]  /*c530*/  IMAD.WIDE.U32 R2, R4, UR4, R2 ;  /* 0x0000000404027c25 */ /* 0x000fc8000f8e0002 */
[----:B------:R-:W-:-:S04]  /*c540*/  IMAD R6, R6, UR4, RZ ;  /* 0x0000000406067c24 */ /* 0x000fc8000f8e02ff */
        /* <DEDUP_REMOVED lines=14> */
[----:B------:R-:W-:Y:S02]  /*c630*/  LEA R5, R5, R10, 0x6 ;  /* 0x0000000a05057211 */ /* 0x000fe400078e30ff */
[----:B------:R-:W-:Y:S01]  /*c640*/  LOP3.LUT R16, R16, 0xfffffeff, RZ, 0xc0, !PT ;  /* 0xfffffeff10107812 */ /* 0x000fe200078ec0ff */
[----:B------:R-:W2:Y:S01]  /*c650*/  SHFL.IDX PT, R3, R2, RZ, 0x181f ;  /* 0x00181fff02037589 */ /* 0x000ea200000e0000 */
[----:B------:R-:W-:-:S13]  /*c660*/  ISETP.GE.AND P2, PT, R5, UR36, PT ;  /* 0x0000002405007c0c */ /* 0x000fda000bf46270 */
[----:B------:R-:W-:-:S04]  /*c670*/  @P2 LOP3.LUT R16, R16, 0x100, RZ, 0xfc, !PT ;  /* 0x0000010010102812 */ /* 0x000fc800078efcff */
[----:B------:R-:W-:Y:S02]  /*c680*/  LOP3.LUT R16, R16, 0xffffff7f, RZ, 0xc0, !PT ;  /* 0xffffff7f10107812 */ /* 0x000fe400078ec0ff */
[----:B0-----:R-:W-:-:S05]  /*c690*/  @!P2 LEA R4, P0, R9, R4, 0x1 ;  /* 0x000000040904a211 */ /* 0x001fca00078008ff */
[----:B--2---:R-:W-:Y:S02]  /*c6a0*/  @!P2 IMAD.X R3, RZ, RZ, R3, P0 ;  /* 0x000000ffff03a224 */ /* 0x004fe400000e0603 */
[----:B------:R-:W-:Y:S02]  /*c6b0*/  @!P2 IMAD.MOV.U32 R6, RZ, RZ, R4 ;  /* 0x000000ffff06a224 */ /* 0x000fe400078e0004 */
[----:B------:R-:W-:Y:S02]  /*c6c0*/  @!P2 IMAD.MOV.U32 R7, RZ, RZ, R3 ;  /* 0x000000ffff07a224 */ /* 0x000fe400078e0003 */
[----:B------:R-:W-:-:S03]  /*c6d0*/  VIADD R3, R5, 0x10 ;  /* 0x0000001005037836 */ /* 0x000fc60000000000 */
[----:B------:R-:W-:Y:S01]  /*c6e0*/  @!PT LDS RZ, [RZ] ;  /* 0x00000000fffff984 */ /* 0x000fe20000000800 */
[----:B------:R0:W-:Y:S02]  /*c6f0*/  @!P2 LDGSTS.E.BYPASS.LTC128B.128 [R8+0x20400], desc[UR42][R6.64], !P1 ;  /* 0x204000000608afae */ /* 0x0001e4000c901d6a */
[----:B------:R-:W-:Y:S02]  /*c700*/  ISETP.GE.AND P2, PT, R3, UR36, PT ;  /* 0x0000002403007c0c */ /* 0x000fe4000bf46270 */
[----:B------:R-:W-:Y:S04]  /*c710*/  SHFL.IDX PT, R3, R2, 0x1, 0x181f ;  /* 0x00381f0002037f89 */ /* 0x000fe800000e0000 */
[----:B0-----:R-:W0:Y:S07]  /*c720*/  SHFL.IDX PT, R6, R0, 0x1, 0x181f ;  /* 0x00381f0000067f89 */ /* 0x001e2e00000e0000 */
[----:B------:R-:W-:-:S04]  /*c730*/  @P2 LOP3.LUT R16, R16, 0x80, RZ, 0xfc, !PT ;  /* 0x0000008010102812 */ /* 0x000fc800078efcff */
[----:B------:R-:W-:Y:S02]  /*c740*/  LOP3.LUT R16, R16, 0xffffffbf, RZ, 0xc0, !PT ;  /* 0xffffffbf10107812 */ /* 0x000fe400078ec0ff */
[----:B0-----:R-:W-:-:S05]  /*c750*/  @!P2 LEA R6, P0, R9, R6, 0x1 ;  /* 0x000000060906a211 */ /* 0x001fca00078008ff */
[----:B------:R-:W-:-:S04]  /*c760*/  @!P2 IMAD.X R3, RZ, RZ, R3, P0 ;  /* 0x000000ffff03a224 */ /* 0x000fc800000e0603 */
[----:B------:R-:W-:Y:S02]  /*c770*/  @!P2 IMAD.MOV.U32 R7, RZ, RZ, R3 ;  /* 0x000000ffff07a224 */ /* 0x000fe400078e0003 */
[----:B------:R-:W-:-:S03]  /*c780*/  VIADD R3, R5, 0x20 ;  /* 0x0000002005037836 */ /* 0x000fc60000000000 */
[----:B------:R0:W-:Y:S02]  /*c790*/  @!P2 LDGSTS.E.BYPASS.LTC128B.128 [R8+0x20c00], desc[UR42][R6.64], !P1 ;  /* 0x20c000000608afae */ /* 0x0001e4000c901d6a */
[----:B------:R-:W-:Y:S02]  /*c7a0*/  ISETP.GE.AND P2, PT, R3, UR36, PT ;  /* 0x0000002403007c0c */ /* 0x000fe4000bf46270 */
[----:B------:R-:W-:Y:S04]  /*c7b0*/  SHFL.IDX PT, R3, R2, 0x2, 0x181f ;  /* 0x00581f0002037f89 */ /* 0x000fe800000e0000 */
[----:B0-----:R-:W0:Y:S07]  /*c7c0*/  SHFL.IDX PT, R6, R0, 0x2, 0x181f ;  /* 0x00581f0000067f89 */ /* 0x001e2e00000e0000 */
[----:B------:R-:W-:Y:S01]  /*c7d0*/  @P2 LOP3.LUT R16, R16, 0x40, RZ, 0xfc, !PT ;  /* 0x0000004010102812 */ /* 0x000fe200078efcff */
[----:B------:R-:W2:Y:S01]  /*c7e0*/  SHFL.IDX PT, R0, R0, 0x3, 0x181f ;  /* 0x00781f0000007f89 */ /* 0x000ea200000e0000 */
[----:B0-----:R-:W-:-:S05]  /*c7f0*/  @!P2 LEA R6, P0, R9, R6, 0x1 ;  /* 0x000000060906a211 */ /* 0x001fca00078008ff */
[----:B------:R-:W-:-:S04]  /*c800*/  @!P2 IMAD.X R3, RZ, RZ, R3, P0 ;  /* 0x000000ffff03a224 */ /* 0x000fc800000e0603 */
[----:B------:R-:W-:Y:S02]  /*c810*/  @!P2 IMAD.MOV.U32 R7, RZ, RZ, R3 ;  /* 0x000000ffff07a224 */ /* 0x000fe400078e0003 */
[----:B------:R0:W3:Y:S04]  /*c820*/  SHFL.IDX PT, R3, R2, 0x3, 0x181f ;  /* 0x00781f0002037f89 */ /* 0x0000e800000e0000 */
[----:B--2---:R0:W-:Y:S02]  /*c830*/  @!P2 LDGSTS.E.BYPASS.LTC128B.128 [R8+0x21400], desc[UR42][R6.64], !P1 ;  /* 0x214000000608afae */ /* 0x0041e4000c901d6a */
.L_x_287:
[----:B------:R-:W-:Y:S01]  /*c840*/  VIADD R5, R5, 0x30 ;  /* 0x0000003005057836 */ /* 0x000fe20000000000 */
[----:B------:R-:W-:-:S04]  /*c850*/  LOP3.LUT R16, R16, 0xfffff7ff, RZ, 0xc0, !PT ;  /* 0xfffff7ff10107812 */ /* 0x000fc800078ec0ff */
[----:B------:R-:W-:-:S13]  /*c860*/  ISETP.GE.AND P2, PT, R5, UR36, PT ;  /* 0x0000002405007c0c */ /* 0x000fda000bf46270 */
[----:B0-----:R-:W-:Y:S02]  /*c870*/  @!P2 LEA R2, P0, R9, R0, 0x1 ;  /* 0x000000000902a211 */ /* 0x001fe400078008ff */
[----:B------:R-:W-:-:S03]  /*c880*/  @P2 LOP3.LUT R16, R16, 0x800, RZ, 0xfc, !PT ;  /* 0x0000080010102812 */ /* 0x000fc600078efcff */
        /* <DEDUP_REMOVED lines=8> */
[----:B------:R-:W-:Y:S01]  /*c910*/  NOP ;  /* 0x0000000000007918 */ /* 0x000fe20000000000 */
[----:B------:R-:W-:Y:S02]  /*c920*/  UIADD3 UR4, UR37, 0x26400, URZ ;  /* 0x0002640025047890 */ /* 0x000fe4000fffe03f */
[----:B------:R-:W-:Y:S02]  /*c930*/  SYNCS.ARRIVE.TRANS64.A1T0 RZ, [UR37+0x38800], RZ ;  /* 0x038800ffffff79a7 */ /* 0x000fe40008100025 */
[----:B------:R-:W-:-:S06]  /*c940*/  ULOP3.LUT UP0, URZ, UR4, 0x3ff, URZ, 0xc0, !UPT ;  /* 0x000003ff043f7892 */ /* 0x000fcc000f80c03f */
[----:B------:R-:W-:-:S13]  /*c950*/  PLOP3.LUT P0, PT, PT, PT, UP0, 0x80, 0x0 ;  /* 0x000000000000781c */ /* 0x000fda0003f0f008 */
[----:B0-----:R-:W-:Y:S05]  /*c960*/  @!P0 BRA `(.L_x_225) ;  /* 0x0000000000408947 */ /* 0x001fea0003800000 */
        /* <DEDUP_REMOVED lines=16> */
.L_x_225:
[----:B------:R-:W2:Y:S01]  /*ca70*/  LDL.LU R20, [R1+0x10] ;  /* 0x0000100001147983 */ /* 0x000ea20000300800 */
[----:B------:R-:W0:Y:S01]  /*ca80*/  LDC R2, c[0x0][0x448] ;  /* 0x00011200ff027b82 */ /* 0x000e220000000800 */
[----:B------:R-:W-:Y:S01]  /*ca90*/  ULDC.64 UR4, c[0x0][0x3d8] ;  /* 0x0000f60000047ab9 */ /* 0x000fe20000000a00 */
[----:B------:R-:W-:Y:S01]  /*caa0*/  IMAD.MOV.U32 R0, RZ, RZ, R34 ;  /* 0x000000ffff007224 */ /* 0x000fe200078e0022 */
[----:B------:R3:W5:Y:S01]  /*cab0*/  LDL R9, [R1+0x8] ;  /* 0x0000080001097983 */ /* 0x0007620000100800 */
[----:B------:R-:W-:Y:S01]  /*cac0*/  IMAD R4, R26, UR4, RZ ;  /* 0x000000041a047c24 */ /* 0x000fe2000f8e02ff */
[C---:B------:R-:W-:Y:S02]  /*cad0*/  LOP3.LUT P5, RZ, R16.reuse, 0x200000, RZ, 0xc0, !PT ;  /* 0x0020000010ff7812 */ /* 0x040fe400078ac0ff */
[----:B------:R3:W5:Y:S01]  /*cae0*/  LDL R8, [R1+0x4] ;  /* 0x0000040001087983 */ /* 0x0007620000100800 */
[----:B------:R-:W-:Y:S01]  /*caf0*/  IMAD R4, R19, UR5, R4 ;  /* 0x0000000513047c24 */ /* 0x000fe2000f8e0204 */
[----:B------:R-:W-:-:S02]  /*cb00*/  LOP3.LUT P4, RZ, R16, 0x100000, RZ, 0xc0, !PT ;  /* 0x0010000010ff7812 */ /* 0x000fc4000788c0ff */
[C---:B------:R-:W-:Y:S02]  /*cb10*/  LOP3.LUT P3, RZ, R16.reuse, 0x80000, RZ, 0xc0, !PT ;  /* 0x0008000010ff7812 */ /* 0x040fe4000786c0ff */
[----:B------:R-:W-:Y:S02]  /*cb20*/  LOP3.LUT P2, RZ, R16, 0x40000, RZ, 0xc0, !PT ;  /* 0x0004000010ff7812 */ /* 0x000fe4000784c0ff */
[----:B0-----:R-:W-:-:S13]  /*cb30*/  ISETP.NE.AND P6, PT, R2, 0x1, PT ;  /* 0x000000010200780c */ /* 0x001fda0003fc5270 */
[----:B------:R-:W0:Y:S08]  /*cb40*/  @P6 LDC R3, c[0x0][0x44c] ;  /* 0x00011300ff036b82 */ /* 0x000e300000000800 */
[----:B------:R-:W4:Y:S01]  /*cb50*/  @P6 LDC R2, c[0x0][0x450] ;  /* 0x00011400ff026b82 */ /* 0x000f220000000800 */
[----:B0-----:R-:W-:-:S05]  /*cb60*/  @P6 IMAD.HI.U32 R3, R34, R3, RZ ;  /* 0x0000000322036227 */ /* 0x001fca00078e00ff */
[----:B----4-:R-:W-:Y:S01]  /*cb70*/  @P6 SHF.R.U32.HI R0, RZ, R2, R3 ;  /* 0x00000002ff006219 */ /* 0x010fe20000011603 */
[----:B------:R-:W-:Y:S01]  /*cb80*/  IMAD.WIDE.U32 R2, R19, UR4, RZ ;  /* 0x0000000413027c25 */ /* 0x000fe2000f8e00ff */
[----:B------:R-:W-:-:S03]  /*cb90*/  ULDC.64 UR4, c[0x0][0x3e0] ;  /* 0x0000f80000047ab9 */ /* 0x000fc60000000a00 */
[----:B------:R-:W-:Y:S01]  /*cba0*/  IMAD.IADD R3, R3, 0x1, R4 ;  /* 0x0000000103037824 */ /* 0x000fe200078e0204 */
[----:B------:R-:W0:Y:S01]  /*cbb0*/  S2R R21, SR_TID.X ;  /* 0x0000000000157919 */ /* 0x000e220000002100 */
[----:B------:R-:W-:Y:S01]  /*cbc0*/  IMAD.WIDE.U32 R2, R27, UR4, R2 ;  /* 0x000000041b027c25 */ /* 0x000fe2000f8e0002 */
[----:B------:R-:W-:-:S03]  /*cbd0*/  SHF.R.S32.HI R5, RZ, 0x1f, R0 ;  /* 0x0000001fff057819 */ /* 0x000fc60000011400 */
[----:B0-----:R-:W-:-:S05]  /*cbe0*/  IMAD.SHL.U32 R21, R21, 0x8, RZ ;  /* 0x0000000815157824 */ /* 0x001fca00078e00ff */
[----:B------:R-:W-:Y:S01]  /*cbf0*/  LOP3.LUT R21, R21, 0x38, RZ, 0xc0, !PT ;  /* 0x0000003815157812 */ /* 0x000fe200078ec0ff */
[----:B--2---:R-:W-:Y:S01]  /*cc00*/  IMAD R4, R20, UR4, RZ ;  /* 0x0000000414047c24 */ /* 0x004fe2000f8e02ff */
[----:B------:R-:W-:-:S03]  /*cc10*/  ULDC UR4, c[0x0][0x448] ;  /* 0x0001120000047ab9 */ /* 0x000fc60000000800 */
[----:B------:R-:W-:-:S04]  /*cc20*/  IMAD R4, R27, UR5, R4 ;  /* 0x000000051b047c24 */ /* 0x000fc8000f8e0204 */
[----:B------:R-:W-:Y:S02]  /*cc30*/  IMAD.IADD R3, R3, 0x1, R4 ;  /* 0x0000000103037824 */ /* 0x000fe400078e0204 */
[----:B------:R-:W-:-:S04]  /*cc40*/  IMAD.MOV R4, RZ, RZ, -R0 ;  /* 0x000000ffff047224 */ /* 0x000fc800078e0a00 */
[----:B------:R-:W-:Y:S01]  /*cc50*/  IMAD R4, R4, UR4, R34 ;  /* 0x0000000404047c24 */ /* 0x000fe2000f8e0222 */
[----:B------:R-:W-:Y:S02]  /*cc60*/  ULDC.64 UR4, c[0x0][0x3d0] ;  /* 0x0000f40000047ab9 */ /* 0x000fe40000000a00 */
        /* <DEDUP_REMOVED lines=9> */
[----:B------:R-:W-:-:S03]  /*cd00*/  ULDC.64 UR4, c[0x0][0x390] ;  /* 0x0000e40000047ab9 */ /* 0x000fc60000000a00 */
[----:B------:R-:W-:Y:S01]  /*cd10*/  IMAD.IADD R4, R3, 0x1, R0 ;  /* 0x0000000103047824 */ /* 0x000fe200078e0200 */
[----:B------:R-:W-:Y:S01]  /*cd20*/  LEA R0, P0, R2, UR4, 0x1 ;  /* 0x0000000402007c11 */ /* 0x000fe2000f8008ff */
[----:B------:R-:W-:-:S03]  /*cd30*/  UMOV UR4, 0xffffffff ;  /* 0xffffffff00047882 */ /* 0x000fc60000000000 */
[----:B------:R-:W-:Y:S02]  /*cd40*/  LEA.HI.X R4, R2, UR5, R4, 0x1, P0 ;  /* 0x0000000502047c11 */ /* 0x000fe400080f0c04 */
[----:B------:R-:W-:Y:S01]  /*cd50*/  LEA R20, R29, UR37, 0x1 ;  /* 0x000000251d147c11 */ /* 0x000fe2000f8e08ff */
[----:B---3--:R-:W-:Y:S06]  /*cd60*/  BRA.DIV UR4, `(.L_x_226) ;  /* 0x0000003204607947 */ /* 0x008fec000b800000 */
[----:B------:R-:W-:Y:S01]  /*cd70*/  LOP3.LUT P1, RZ, R16, 0x40, RZ, 0xc0, !PT ;  /* 0x0000004010ff7812 */ /* 0x000fe2000782c0ff */
[----:B------:R-:W0:Y:S01]  /*cd80*/  SHFL.IDX PT, R3, R0, RZ, 0x181f ;  /* 0x00181fff00037589 */ /* 0x000e2200000e0000 */
[----:B------:R-:W-:Y:S02]  /*cd90*/  LOP3.LUT R22, R22, 0xfbffffff, RZ, 0xc0, !PT ;  /* 0xfbffffff16167812 */ /* 0x000fe400078ec0ff */
[----:B------:R-:W-:Y:S01]  /*cda0*/  LOP3.LUT P6, RZ, R16, 0x400000, RZ, 0xc0, !PT ;  /* 0x0040000010ff7812 */ /* 0x000fe200078cc0ff */
[----:B------:R-:W2:Y:S04]  /*cdb0*/  SHFL.IDX PT, R2, R4, RZ, 0x181f ;  /* 0x00181fff04027589 */ /* 0x000ea800000e0000 */
[----:B------:R-:W3:Y:S04]  /*cdc0*/  SHFL.IDX PT, R14, R0, 0x1, 0x181f ;  /* 0x00381f00000e7f89 */ /* 0x000ee800000e0000 */
[----:B------:R-:W-:Y:S01]  /*cdd0*/  @P1 LOP3.LUT R22, R22, 0x4000000, RZ, 0xfc, !PT ;  /* 0x0400000016161812 */ /* 0x000fe200078efcff */
[----:B------:R-:W4:Y:S01]  /*cde0*/  SHFL.IDX PT, R5, R4, 0x1, 0x181f ;  /* 0x00381f0004057f89 */ /* 0x000f2200000e0000 */
[----:B------:R-:W-:-:S02]  /*cdf0*/  LOP3.LUT P1, RZ, R16, 0x80, RZ, 0xc0, !PT ;  /* 0x0000008010ff7812 */ /* 0x000fc4000782c0ff */
[----:B------:R-:W-:-:S11]  /*ce00*/  LOP3.LUT R22, R22, 0xf7ffffff, RZ, 0xc0, !PT ;  /* 0xf7ffffff16167812 */ /* 0x000fd600078ec0ff */
[----:B------:R-:W-:Y:S02]  /*ce10*/  @P1 LOP3.LUT R22, R22, 0x8000000, RZ, 0xfc, !PT ;  /* 0x0800000016161812 */ /* 0x000fe400078efcff */
[----:B------:R-:W-:-:S13]  /*ce20*/  LOP3.LUT P1, RZ, R16, 0x100, RZ, 0xc0, !PT ;  /* 0x0000010010ff7812 */ /* 0x000fda000782c0ff */
[----:B0-----:R-:W-:-:S05]  /*ce30*/  @!P1 LEA R3, P0, R21, R3, 0x1 ;  /* 0x0000000315039211 */ /* 0x001fca00078008ff */
[----:B--2---:R-:W-:Y:S01]  /*ce40*/  @!P1 IMAD.X R2, RZ, RZ, R2, P0 ;  /* 0x000000ffff029224 */ /* 0x004fe200000e0602 */
[----:B------:R-:W-:-:S04]  /*ce50*/  LOP3.LUT P0, RZ, R16, 0x800000, RZ, 0xc0, !PT ;  /* 0x0080000010ff7812 */ /* 0x000fc8000780c0ff */
[----:B------:R-:W-:-:S04]  /*ce60*/  @!P1 LOP3.LUT R3, R3, R2, RZ, 0x3c, !PT ;  /* 0x0000000203039212 */ /* 0x000fc800078e3cff */
[----:B------:R-:W-:-:S04]  /*ce70*/  @!P1 LOP3.LUT R2, R3, R2, RZ, 0x3c, !PT ;  /* 0x0000000203029212 */ /* 0x000fc800078e3cff */
[----:B------:R-:W-:-:S05]  /*ce80*/  @!P1 LOP3.LUT R3, R3, R2, RZ, 0x3c, !PT ;  /* 0x0000000203039212 */ /* 0x000fca00078e3cff */
[----:B------:R-:W-:Y:S01]  /*ce90*/  @!P1 LDGSTS.E.BYPASS.LTC128B.128 [R20+0x26400], desc[UR42][R2.64], !P0 ;  /* 0x2640000002149fae */ /* 0x000fe2000c101d6a */
[----:B-----5:R-:W-:-:S03]  /*cea0*/  @!P1 ISETP.NE.U32.AND P0, PT, R9, RZ, PT ;  /* 0x000000ff0900920c */ /* 0x020fc60003f05070 */
[----:B------:R-:W-:Y:S04]  /*ceb0*/  @!P1 LDGSTS.E.BYPASS.LTC128B.128 [R20+0x28400], desc[UR42][R2.64+0x80], !P6 ;  /* 0x2840008002149fae */ /* 0x000fe8000f101d6a */
[----:B------:R-:W-:Y:S04]  /*cec0*/  @!P1 LDGSTS.E.BYPASS.LTC128B.128 [R20+0x2a400], desc[UR42][R2.64+0x100], !P5 ;  /* 0x2a40010002149fae */ /* 0x000fe8000e901d6a */
[----:B------:R-:W-:Y:S04]  /*ced0*/  @!P1 LDGSTS.E.BYPASS.LTC128B.128 [R20+0x2c400], desc[UR42][R2.64+0x180], !P4 ;  /* 0x2c40018002149fae */ /* 0x000fe8000e101d6a */
[----:B------:R-:W-:Y:S04]  /*cee0*/  @!P1 LDGSTS.E.BYPASS.LTC128B.128 [R20+0x2e400], desc[UR42][R2.64+0x200], !P3 ;  /* 0x2e40020002149fae */ /* 0x000fe8000d901d6a */
[----:B------:R-:W-:Y:S04]  /*cef0*/  @!P1 LDGSTS.E.BYPASS.LTC128B.128 [R20+0x30400], desc[UR42][R2.64+0x280], !P2 ;  /* 0x3040028002149fae */ /* 0x000fe8000d101d6a */
[----:B------:R-:W-:Y:S01]  /*cf00*/  @!P1 LDGSTS.E.BYPASS.LTC128B.128 [R20+0x32400], desc[UR42][R2.64+0x300], P0 ;  /* 0x3240030002149fae */ /* 0x000fe20008101d6a */
[----:B------:R-:W-:-:S13]  /*cf10*/  @!P1 ISETP.NE.U32.AND P0, PT, R8, RZ, PT ;  /* 0x000000ff0800920c */ /* 0x000fda0003f05070 */
[----:B------:R0:W-:Y:S01]  /*cf20*/  @!P1 LDGSTS.E.BYPASS.LTC128B.128 [R20+0x34400], desc[UR42][R2.64+0x380], P0 ;  /* 0x3440038002149fae */ /* 0x0001e20008101d6a */
[----:B------:R-:W-:-:S13]  /*cf30*/  LOP3.LUT P1, RZ, R22, 0x8000000, RZ, 0xc0, !PT ;  /* 0x0800000016ff7812 */ /* 0x000fda000782c0ff */
[----:B---3--:R-:W-:Y:S02]  /*cf40*/  @!P1 LEA R6, P0, R21, R14, 0x1 ;  /* 0x0000000e15069211 */ /* 0x008fe400078008ff */
[----:B------:R-:W2:Y:S03]  /*cf50*/  SHFL.IDX PT, R14, R0, 0x2, 0x181f ;  /* 0x00581f00000e7f89 */ /* 0x000ea600000e0000 */
[----:B----4-:R-:W-:Y:S01]  /*cf60*/  @!P1 IMAD.X R7, RZ, RZ, R5, P0 ;  /* 0x000000ffff079224 */ /* 0x010fe200000e0605 */
[----:B------:R-:W-:Y:S01]  /*cf70*/  LOP3.LUT P0, RZ, R16, 0x800000, RZ, 0xc0, !PT ;  /* 0x0080000010ff7812 */ /* 0x000fe2000780c0ff */
[----:B0-----:R-:W-:Y:S01]  /*cf80*/  @!P1 IMAD.MOV.U32 R2, RZ, RZ, R6 ;  /* 0x000000ffff029224 */ /* 0x001fe200078e0006 */
[----:B------:R-:W0:Y:S01]  /*cf90*/  SHFL.IDX PT, R5, R4, 0x2, 0x181f ;  /* 0x00581f0004057f89 */ /* 0x000e2200000e0000 */
[----:B------:R-:W-:-:S03]  /*cfa0*/  @!P1 IMAD.MOV.U32 R3, RZ, RZ, R7 ;  /* 0x000000ffff039224 */ /* 0x000fc600078e0007 */
[----:B------:R-:W3:Y:S07]  /*cfb0*/  SHFL.IDX PT, R4, R4, 0x3, 0x181f ;  /* 0x00781f0004047f89 */ /* 0x000eee00000e0000 */
[----:B------:R-:W-:Y:S01]  /*cfc0*/  @!P1 LDGSTS.E.BYPASS.LTC128B.128 [R20+0x26c00], desc[UR42][R2.64], !P0 ;  /* 0x26c0000002149fae */ /* 0x000fe2000c101d6a */
[----:B------:R-:W-:-:S03]  /*cfd0*/  @!P1 ISETP.NE.U32.AND P0, PT, R9, RZ, PT ;  /* 0x000000ff0900920c */ /* 0x000fc60003f05070 */
        /* <DEDUP_REMOVED lines=9> */
[----:B--2---:R-:W-:Y:S02]  /*d070*/  @!P1 LEA R6, P0, R21, R14, 0x1 ;  /* 0x0000000e15069211 */ /* 0x004fe400078008ff */
[----:B------:R2:W1:Y:S03]  /*d080*/  SHFL.IDX PT, R14, R0, 0x3, 0x181f ;  /* 0x00781f00000e7f89 */ /* 0x00046600000e0000 */
[----:B0-----:R-:W-:Y:S01]  /*d090*/  @!P1 IMAD.X R7, RZ, RZ, R5, P0 ;  /* 0x000000ffff079224 */ /* 0x001fe200000e0605 */
[----:B------:R-:W-:Y:S01]  /*d0a0*/  LOP3.LUT P0, RZ, R16, 0x800000, RZ, 0xc0, !PT ;  /* 0x0080000010ff7812 */ /* 0x000fe2000780c0ff */
[----:B----4-:R-:W-:Y:S02]  /*d0b0*/  @!P1 IMAD.MOV.U32 R2, RZ, RZ, R6 ;  /* 0x000000ffff029224 */ /* 0x010fe400078e0006 */
[----:B------:R-:W-:-:S10]  /*d0c0*/  @!P1 IMAD.MOV.U32 R3, RZ, RZ, R7 ;  /* 0x000000ffff039224 */ /* 0x000fd400078e0007 */
[----:B------:R2:W-:Y:S01]  /*d0d0*/  @!P1 LDGSTS.E.BYPASS.LTC128B.128 [R20+0x27400], desc[UR42][R2.64], !P0 ;  /* 0x2740000002149fae */ /* 0x0005e2000c101d6a */
[----:B------:R-:W-:-:S03]  /*d0e0*/  @!P1 ISETP.NE.U32.AND P0, PT, R9, RZ, PT ;  /* 0x000000ff0900920c */ /* 0x000fc60003f05070 */
[----:B------:R2:W-:Y:S04]  /*d0f0*/  @!P1 LDGSTS.E.BYPASS.LTC128B.128 [R20+0x29400], desc[UR42][R2.64+0x80], !P6 ;  /* 0x2940008002149fae */ /* 0x0005e8000f101d6a */
[----:B------:R2:W-:Y:S04]  /*d100*/  @!P1 LDGSTS.E.BYPASS.LTC128B.128 [R20+0x2b400], desc[UR42][R2.64+0x100], !P5 ;  /* 0x2b40010002149fae */ /* 0x0005e8000e901d6a */
[----:B------:R2:W-:Y:S04]  /*d110*/  @!P1 LDGSTS.E.BYPASS.LTC128B.128 [R20+0x2d400], desc[UR42][R2.64+0x180], !P4 ;  /* 0x2d40018002149fae */ /* 0x0005e8000e101d6a */
[----:B------:R2:W-:Y:S04]  /*d120*/  @!P1 LDGSTS.E.BYPASS.LTC128B.128 [R20+0x2f400], desc[UR42][R2.64+0x200], !P3 ;  /* 0x2f40020002149fae */ /* 0x0005e8000d901d6a */
[----:B------:R2:W-:Y:S04]  /*d130*/  @!P1 LDGSTS.E.BYPASS.LTC128B.128 [R20+0x31400], desc[UR42][R2.64+0x280], !P2 ;  /* 0x3140028002149fae */ /* 0x0005e8000d101d6a */
[----:B------:R2:W-:Y:S01]  /*d140*/  @!P1 LDGSTS.E.BYPASS.LTC128B.128 [R20+0x33400], desc[UR42][R2.64+0x300], P0 ;  /* 0x3340030002149fae */ /* 0x0005e20008101d6a */
[----:B------:R-:W-:-:S13]  /*d150*/  @!P1 ISETP.NE.U32.AND P0, PT, R8, RZ, PT ;  /* 0x000000ff0800920c */ /* 0x000fda0003f05070 */
[----:B-1-3--:R2:W-:Y:S02]  /*d160*/  @!P1 LDGSTS.E.BYPASS.LTC128B.128 [R20+0x35400], desc[UR42][R2.64+0x380], P0 ;  /* 0x3540038002149fae */ /* 0x00a5e40008101d6a */
.L_x_297:
[----:B--2---:R-:W2:Y:S01]  /*d170*/  LDL R0, [R1+0x1c] ;  /* 0x00001c0001007983 */ /* 0x004ea20000100800 */
[C---:B------:R-:W-:Y:S02]  /*d180*/  LOP3.LUT P1, RZ, R16.reuse, 0x800, RZ, 0xc0, !PT ;  /* 0x0000080010ff7812 */ /* 0x040fe4000782c0ff */
[----:B------:R-:W-:-:S11]  /*d190*/  LOP3.LUT P6, RZ, R16, 0x400000, RZ, 0xc0, !PT ;  /* 0x0040000010ff7812 */ /* 0x000fd600078cc0ff */
[----:B0-----:R-:W-:-:S05]  /*d1a0*/  @!P1 LEA R2, P0, R21, R14, 0x1 ;  /* 0x0000000e15029211 */ /* 0x001fca00078008ff */
[----:B------:R-:W-:Y:S01]  /*d1b0*/  @!P1 IMAD.X R3, RZ, RZ, R4, P0 ;  /* 0x000000ffff039224 */ /* 0x000fe200000e0604 */
[----:B------:R-:W-:-:S13]  /*d1c0*/  LOP3.LUT P0, RZ, R16, 0x800000, RZ, 0xc0, !PT ;  /* 0x0080000010ff7812 */ /* 0x000fda000780c0ff */
[----:B------:R-:W-:Y:S01]  /*d1d0*/  @!PT LDS RZ, [RZ] ;  /* 0x00000000fffff984 */ /* 0x000fe20000000800 */
[----:B------:R-:W-:Y:S01]  /*d1e0*/  @!PT LDS RZ, [RZ] ;  /* 0x00000000fffff984 */ /* 0x000fe20000000800 */
[----:B------:R-:W-:Y:S01]  /*d1f0*/  @!PT LDS RZ, [RZ] ;  /* 0x00000000fffff984 */ /* 0x000fe20000000800 */
        /* <DEDUP_REMOVED lines=9> */
[----:B------:R0:W-:Y:S01]  /*d290*/  @!P1 LDGSTS.E.BYPASS.LTC128B.128 [R20+0x35c00], desc[UR42][R2.64+0x380], P0 ;  /* 0x35c0038002149fae */ /* 0x0001e20008101d6a */
        /* <DEDUP_REMOVED lines=8> */
[----:B------:R-:W1:Y:S03]  /*d320*/  SYNCS.PHASECHK.TRANS64.TRYWAIT P0, [UR37+0x38820], R0 ;  /* 0x03882000ff0075a7 */ /* 0x000e660008000165 */
[----:B01----:R-:W-:Y:S05]  /*d330*/  @!P0 BRA `(.L_x_228) ;  /* 0x0000003000d48947 */ /* 0x003fea0003800000 */
.L_x_298:
[----:B------:R-:W-:Y:S05]  /*d340*/  BSYNC B0 ;  /* 0x0000000000007941 */ /* 0x000fea0003800000 */
.L_x_227:
[----:B------:R-:W-:-:S04]  /*d350*/  LOP3.LUT R2, R37, 0x2, RZ, 0xfc, !PT ;  /* 0x0000000225027812 */ /* 0x000fc800078efcff */
[----:B------:R-:W-:-:S13]  /*d360*/  ISETP.NE.AND P0, PT, R2, 0x3, PT ;  /* 0x000000030200780c */ /* 0x000fda0003f05270 */
[----:B------:R-:W-:Y:S05]  /*d370*/  @!P0 BRA `(.L_x_229) ;  /* 0x0000000000048947 */ /* 0x000fea0003800000 */
[----:B------:R-:W-:Y:S01]  /*d380*/  BPT.TRAP 0x1 ;  /* 0x000000040000795c */ /* 0x000fe20000300000 */
.L_x_229:
[----:B0-----:R-:W-:Y:S01]  /*d390*/  SHF.L.U32 R0, R23, 0x1f, RZ ;  /* 0x0000001f17007819 */ /* 0x001fe200000006ff */
[----:B------:R-:W-:Y:S03]  /*d3a0*/  BSSY B0, `(.L_x_230) ;  /* 0x0000003000007945 */ /* 0x000fe60003800000 */
[----:B------:R-:W0:Y:S02]  /*d3b0*/  SYNCS.PHASECHK.TRANS64.TRYWAIT P0, [R25+URZ+0x38860], R0 ;  /* 0x03886000190075a7 */ /* 0x000e24000800017f */
[----:B0-----:R-:W-:Y:S05]  /*d3c0*/  @!P0 BRA `(.L_x_231) ;  /* 0x0000003000c88947 */ /* 0x001fea0003800000 */
.L_x_299:
[----:B------:R-:W-:Y:S05]  /*d3d0*/  BSYNC B0 ;  /* 0x0000000000007941 */ /* 0x000fea0003800000 */
.L_x_230:
[----:B------:R-:W0:Y:S01]  /*d3e0*/  LDL.LU R3, [R1+0x14] ;  /* 0x0000140001037983 */ /* 0x000e220000300800 */
[----:B------:R-:W-:-:S03]  /*d3f0*/  ULDC.64 UR4, c[0x0][0x328] ;  /* 0x0000ca0000047ab9 */ /* 0x000fc60000000a00 */
[----:B------:R-:W2:Y:S04]  /*d400*/  LDL.LU R2, [R1] ;  /* 0x0000000001027983 */ /* 0x000ea80000300800 */
[----:B------:R-:W3:Y:S01]  /*d410*/  LDL.LU R4, [R1+0x18] ;  /* 0x0000180001047983 */ /* 0x000ee20000300800 */
[----:B------:R-:W-:Y:S02]  /*d420*/  IMAD R9, R18, 0x8000, R29 ;  /* 0x0000800012097824 */ /* 0x000fe400078e021d */
[----:B0-----:R-:W-:-:S04]  /*d430*/  IMAD R0, R3, UR4, RZ ;  /* 0x0000000403007c24 */ /* 0x001fc8000f8e02ff */
[C---:B--2---:R-:W-:Y:S02]  /*d440*/  IMAD R5, R2.reuse, UR5, R0 ;  /* 0x0000000502057c24 */ /* 0x044fe4000f8e0200 */
[----:B------:R-:W-:Y:S01]  /*d450*/  IMAD.WIDE.U32 R2, R2, UR4, RZ ;  /* 0x0000000402027c25 */ /* 0x000fe2000f8e00ff */
[----:B------:R-:W-:-:S03]  /*d460*/  ULDC.64 UR4, c[0x0][0x338] ;  /* 0x0000ce0000047ab9 */ /* 0x000fc60000000a00 */
[----:B------:R-:W-:Y:S02]  /*d470*/  IMAD.IADD R3, R3, 0x1, R5 ;  /* 0x0000000103037824 */ /* 0x000fe400078e0205 */
[----:B---3--:R-:W-:Y:S02]  /*d480*/  IMAD R0, R4, UR4, RZ ;  /* 0x0000000404007c24 */ /* 0x008fe4000f8e02ff */
        /* <DEDUP_REMOVED lines=9> */
[----:B------:R-:W-:Y:S01]  /*d520*/  LEA R8, P0, R2, UR4, 0x1 ;  /* 0x0000000402087c11 */ /* 0x000fe2000f8008ff */
[----:B------:R-:W-:-:S03]  /*d530*/  UMOV UR4, 0xffffffff ;  /* 0xffffffff00047882 */ /* 0x000fc60000000000 */
[----:B------:R-:W-:Y:S01]  /*d540*/  LEA.HI.X R10, R2, UR5, R3, 0x1, P0 ;  /* 0x00000005020a7c11 */ /* 0x000fe200080f0c03 */
[----:B------:R-:W-:Y:S08]  /*d550*/  BRA.DIV UR4, `(.L_x_232) ;  /* 0x0000003204787947 */ /* 0x000ff0000b800000 */
[C---:B------:R-:W-:Y:S01]  /*d560*/  LOP3.LUT P6, RZ, R17.reuse, 0x200, RZ, 0xc0, !PT ;  /* 0x0000020011ff7812 */ /* 0x040fe200078cc0ff */
[----:B------:R-:W0:Y:S01]  /*d570*/  S2R R2, SR_TID.X ;  /* 0x0000000000027919 */ /* 0x000e220000002100 */
[----:B------:R-:W-:Y:S02]  /*d580*/  LOP3.LUT R17, R17, 0xfbffffff, RZ, 0xc0, !PT ;  /* 0xfbffffff11117812 */ /* 0x000fe400078ec0ff */
[----:B------:R-:W-:Y:S01]  /*d590*/  LOP3.LUT R22, R22, 0xfffffffe, RZ, 0xc0, !PT ;  /* 0xfffffffe16167812 */ /* 0x000fe200078ec0ff */
[----:B------:R-:W1:Y:S01]  /*d5a0*/  SHFL.IDX PT, R14, R8, RZ, 0x181f ;  /* 0x00181fff080e7589 */ /* 0x000e6200000e0000 */
[----:B------:R-:W-:Y:S02]  /*d5b0*/  LEA R9, R9, UR37, 0x1 ;  /* 0x0000002509097c11 */ /* 0x000fe4000f8e08ff */
[C---:B------:R-:W-:Y:S01]  /*d5c0*/  LOP3.LUT P4, RZ, R16.reuse, 0x20000000, RZ, 0xc0, !PT ;  /* 0x2000000010ff7812 */ /* 0x040fe2000788c0ff */
[----:B------:R-:W2:Y:S01]  /*d5d0*/  SHFL.IDX PT, R3, R10, RZ, 0x181f ;  /* 0x00181fff0a037589 */ /* 0x000ea200000e0000 */
[----:B------:R-:W-:-:S02]  /*d5e0*/  LOP3.LUT P3, RZ, R16, 0x10000000, RZ, 0xc0, !PT ;  /* 0x1000000010ff7812 */ /* 0x000fc4000786c0ff */
[C---:B------:R-:W-:Y:S01]  /*d5f0*/  LOP3.LUT P2, RZ, R16.reuse, 0x8000000, RZ, 0xc0, !PT ;  /* 0x0800000010ff7812 */ /* 0x040fe2000784c0ff */
[----:B------:R-:W-:Y:S01]  /*d600*/  SHFL.IDX PT, R20, R10, 0x2, 0x181f ;  /* 0x00581f000a147f89 */ /* 0x000fe200000e0000 */
[----:B------:R-:W-:Y:S02]  /*d610*/  @P6 LOP3.LUT R17, R17, 0x4000000, RZ, 0xfc, !PT ;  /* 0x0400000011116812 */ /* 0x000fe400078efcff */
[----:B------:R-:W-:Y:S02]  /*d620*/  LOP3.LUT P1, RZ, R16, 0x4000000, RZ, 0xc0, !PT ;  /* 0x0400000010ff7812 */ /* 0x000fe4000782c0ff */
[C---:B------:R-:W-:Y:S02]  /*d630*/  LOP3.LUT P6, RZ, R17.reuse, 0x8000, RZ, 0xc0, !PT ;  /* 0x0000800011ff7812 */ /* 0x040fe400078cc0ff */
[----:B------:R-:W-:-:S11]  /*d640*/  LOP3.LUT R17, R17, 0xf7ffffff, RZ, 0xc0, !PT ;  /* 0xf7ffffff11117812 */ /* 0x000fd600078ec0ff */
[----:B------:R-:W-:Y:S02]  /*d650*/  @P6 LOP3.LUT R17, R17, 0x8000000, RZ, 0xfc, !PT ;  /* 0x0800000011116812 */ /* 0x000fe400078efcff */
[----:B------:R-:W-:Y:S01]  /*d660*/  LOP3.LUT P6, RZ, R16, 0x40000000, RZ, 0xc0, !PT ;  /* 0x4000000010ff7812 */ /* 0x000fe200078cc0ff */
[----:B0-----:R-:W-:Y:S01]  /*d670*/  IMAD.SHL.U32 R2, R2, 0x8, RZ ;  /* 0x0000000802027824 */ /* 0x001fe200078e00ff */
[----:B------:R-:W-:-:S04]  /*d680*/  LOP3.LUT R17, R17, 0xefffffff, RZ, 0xc0, !PT ;  /* 0xefffffff11117812 */ /* 0x000fc800078ec0ff */
[----:B------:R-:W-:-:S05]  /*d690*/  LOP3.LUT R2, R2, 0x38, RZ, 0xc0, !PT ;  /* 0x0000003802027812 */ /* 0x000fca00078ec0ff */
[----:B------:R-:W-:Y:S02]  /*d6a0*/  IMAD.SHL.U32 R0, R2, 0x2, RZ ;  /* 0x0000000202007824 */ /* 0x000fe400078e00ff */
[----:B------:R-:W-:Y:S01]  /*d6b0*/  @P6 LOP3.LUT R17, R17, 0x10000000, RZ, 0xfc, !PT ;  /* 0x1000000011116812 */ /* 0x000fe200078efcff */
[----:B------:R-:W0:Y:S01]  /*d6c0*/  SHFL.IDX PT, R2, R8, 0x1, 0x181f ;  /* 0x00381f0008027f89 */ /* 0x000e2200000e0000 */
[----:B------:R-:W-:Y:S02]  /*d6d0*/  LOP3.LUT P6, RZ, R16, 0x80000000, RZ, 0xc0, !PT ;  /* 0x8000000010ff7812 */ /* 0x000fe400078cc0ff */
[----:B------:R-:W-:Y:S02]  /*d6e0*/  LOP3.LUT R17, R17, 0xdfffffff, RZ, 0xc0, !PT ;  /* 0xdfffffff11117812 */ /* 0x000fe400078ec0ff */
[----:B-1----:R-:W-:Y:S02]  /*d6f0*/  IADD3 R4, P0, R14, R0, RZ ;  /* 0x000000000e047210 */ /* 0x002fe40007f1e0ff */
[----:B------:R-:W-:Y:S03]  /*d700*/  SHFL.IDX PT, R14, R8, 0x2, 0x181f ;  /* 0x00581f00080e7f89 */ /* 0x000fe600000e0000 */
[----:B--2---:R-:W-:-:S02]  /*d710*/  IMAD.X R5, RZ, RZ, R3, P0 ;  /* 0x000000ffff057224 */ /* 0x004fc400000e0603 */
[----:B------:R-:W1:Y:S02]  /*d720*/  SHFL.IDX PT, R3, R10, 0x1, 0x181f ;  /* 0x00381f000a037f89 */ /* 0x000e6400000e0000 */
[----:B------:R-:W-:Y:S02]  /*d730*/  @P6 LOP3.LUT R17, R17, 0x20000000, RZ, 0xfc, !PT ;  /* 0x2000000011116812 */ /* 0x000fe400078efcff */
[----:B------:R-:W2:Y:S02]  /*d740*/  SHFL.IDX PT, R10, R10, 0x3, 0x181f ;  /* 0x00781f000a0a7f89 */ /* 0x000ea400000e0000 */
[C---:B------:R-:W-:Y:S02]  /*d750*/  LOP3.LUT P6, RZ, R17.reuse, 0x1, RZ, 0xc0, !PT ;  /* 0x0000000111ff7812 */ /* 0x040fe400078cc0ff */
[----:B------:R-:W-:Y:S02]  /*d760*/  LOP3.LUT R17, R17, 0xbfffffff, RZ, 0xc0, !PT ;  /* 0xbfffffff11117812 */ /* 0x000fe400078ec0ff */
[----:B0-----:R-:W-:-:S09]  /*d770*/  IADD3 R6, P0, R2, R0, RZ ;  /* 0x0000000002067210 */ /* 0x001fd20007f1e0ff */
[----:B------:R-:W-:-:S04]  /*d780*/  @P6 LOP3.LUT R17, R17, 0x40000000, RZ, 0xfc, !PT ;  /* 0x4000000011116812 */ /* 0x000fc800078efcff */
[C---:B------:R-:W-:Y:S01]  /*d790*/  LOP3.LUT P6, RZ, R17.reuse, 0x2, RZ, 0xc0, !PT ;  /* 0x0000000211ff7812 */ /* 0x040fe200078cc0ff */
[----:B-1----:R-:W-:Y:S01]  /*d7a0*/  IMAD.X R7, RZ, RZ, R3, P0 ;  /* 0x000000ffff077224 */ /* 0x002fe200000e0603 */
[----:B------:R-:W-:-:S11]  /*d7b0*/  LOP3.LUT R17, R17, 0x7fffffff, RZ, 0xc0, !PT ;  /* 0x7fffffff11117812 */ /* 0x000fd600078ec0ff */
[----:B------:R-:W-:-:S04]  /*d7c0*/  @P6 LOP3.LUT R17, R17, 0x80000000, RZ, 0xfc, !PT ;  /* 0x8000000011116812 */ /* 0x000fc800078efcff */
[C---:B------:R-:W-:Y:S02]  /*d7d0*/  LOP3.LUT P6, RZ, R17.reuse, 0x80, RZ, 0xc0, !PT ;  /* 0x0000008011ff7812 */ /* 0x040fe400078cc0ff */
[C---:B------:R-:W-:Y:S02]  /*d7e0*/  LOP3.LUT P0, RZ, R17.reuse, 0x4, RZ, 0xc0, !PT ;  /* 0x0000000411ff7812 */ /* 0x040fe4000780c0ff */
[----:B------:R-:W-:-:S09]  /*d7f0*/  LOP3.LUT P5, RZ, R17, 0x40, RZ, 0xc0, !PT ;  /* 0x0000004011ff7812 */ /* 0x000fd200078ac0ff */
[----:B------:R-:W-:Y:S02]  /*d800*/  @P6 LOP3.LUT R22, R22, 0x1, RZ, 0xfc, !PT ;  /* 0x0000000116166812 */ /* 0x000fe400078efcff */
[----:B------:R-:W-:Y:S02]  /*d810*/  LOP3.LUT P6, RZ, R17, 0x400, RZ, 0xc0, !PT ;  /* 0x0000040011ff7812 */ /* 0x000fe400078cc0ff */
[----:B------:R-:W-:-:S11]  /*d820*/  LOP3.LUT R22, R22, 0xfffffffd, RZ, 0xc0, !PT ;  /* 0xfffffffd16167812 */ /* 0x000fd600078ec0ff */
        /* <DEDUP_REMOVED lines=25> */
[----:B------:R-:W-:-:S13]  /*d9c0*/  LOP3.LUT P6, RZ, R17, 0x20000, RZ, 0xc0, !PT ;  /* 0x0002000011ff7812 */ /* 0x000fda00078cc0ff */
[----:B------:R0:W-:Y:S01]  /*d9d0*/  LDGSTS.E.BYPASS.LTC128B.128 [R9+0x400], desc[UR42][R4.64], !P6 ;  /* 0x0040000004097fae */ /* 0x0001e2000f101d6a */
        /* <DEDUP_REMOVED lines=12> */
[----:B------:R-:W-:-:S03]  /*daa0*/  LOP3.LUT P6, RZ, R22, 0x8, RZ, 0xc0, !PT ;  /* 0x0000000816ff7812 */ /* 0x000fc600078cc0ff */
[----:B------:R0:W-:Y:S01]  /*dab0*/  LDGSTS.E.BYPASS.LTC128B.128 [R9+0xe400], desc[UR42][R4.64+0x380], !P0 ;  /* 0x0e40038004097fae */ /* 0x0001e2000c101d6a */
[----:B------:R-:W-:-:S03]  /*dac0*/  IADD3 R2, P0, R14, R0, RZ ;  /* 0x000000000e027210 */ /* 0x000fc60007f1e0ff */
[----:B------:R0:W1:Y:S02]  /*dad0*/  SHFL.IDX PT, R14, R8, 0x3, 0x181f ;  /* 0x00781f00080e7f89 */ /* 0x00006400000e0000 */
[----:B------:R-:W-:Y:S01]  /*dae0*/  IMAD.X R3, RZ, RZ, R20, P0 ;  /* 0x000000ffff037224 */ /* 0x000fe200000e0614 */
[----:B------:R-:W-:-:S03]  /*daf0*/  LOP3.LUT P0, RZ, R17, 0x1000, RZ, 0xc0, !PT ;  /* 0x0000100011ff7812 */ /* 0x000fc6000780c0ff */
        /* <DEDUP_REMOVED lines=18> */
[----:B------:R0:W-:Y:S10]  /*dc20*/  LDGSTS.E.BYPASS.LTC128B.128 [R9+0x3400], desc[UR42][R2.64+0x80], !P0 ;  /* 0x0340008002097fae */ /* 0x0001f4000c101d6a */
[----:B------:R0:W-:Y:S04]  /*dc30*/  LDGSTS.E.BYPASS.LTC128B.128 [R9+0x5400], desc[UR42][R2.64+0x100], !P6 ;  /* 0x0540010002097fae */ /* 0x0001e8000f101d6a */
[----:B------:R0:W-:Y:S04]  /*dc40*/  LDGSTS.E.BYPASS.LTC128B.128 [R9+0x7400], desc[UR42][R2.64+0x180], !P5 ;  /* 0x0740018002097fae */ /* 0x0001e8000e901d6a */
[----:B------:R0:W-:Y:S04]  /*dc50*/  LDGSTS.E.BYPASS.LTC128B.128 [R9+0x9400], desc[UR42][R2.64+0x200], !P4 ;  /* 0x0940020002097fae */ /* 0x0001e8000e101d6a */
[----:B------:R0:W-:Y:S04]  /*dc60*/  LDGSTS.E.BYPASS.LTC128B.128 [R9+0xb400], desc[UR42][R2.64+0x280], !P3 ;  /* 0x0b40028002097fae */ /* 0x0001e8000d901d6a */
[----:B------:R0:W-:Y:S04]  /*dc70*/  LDGSTS.E.BYPASS.LTC128B.128 [R9+0xd400], desc[UR42][R2.64+0x300], !P2 ;  /* 0x0d40030002097fae */ /* 0x0001e8000d101d6a */
[----:B-12---:R0:W-:Y:S02]  /*dc80*/  LDGSTS.E.BYPASS.LTC128B.128 [R9+0xf400], desc[UR42][R2.64+0x380], !P1 ;  /* 0x0f40038002097fae */ /* 0x0061e4000c901d6a */
.L_x_309:
[C---:B------:R-:W-:Y:S02]  /*dc90*/  LOP3.LUT P6, RZ, R17.reuse, 0x800000, RZ, 0xc0, !PT ;  /* 0x0080000011ff7812 */ /* 0x040fe400078cc0ff */
[----:B0-----:R-:W-:Y:S02]  /*dca0*/  IADD3 R2, P0, R14, R0, RZ ;  /* 0x000000000e027210 */ /* 0x001fe40007f1e0ff */
[----:B------:R-:W-:Y:S02]  /*dcb0*/  P2R R4, PR, RZ, 0x40 ;  /* 0x00000040ff047803 */ /* 0x000fe40000000000 */
[C---:B------:R-:W-:Y:S01]  /*dcc0*/  LOP3.LUT P6, RZ, R17.reuse, 0x2000000, RZ, 0xc0, !PT ;  /* 0x0200000011ff7812 */ /* 0x040fe200078cc0ff */
[----:B------:R-:W-:Y:S01]  /*dcd0*/  IMAD.X R3, RZ, RZ, R10, P0 ;  /* 0x000000ffff037224 */ /* 0x000fe200000e060a */
        /* <DEDUP_REMOVED lines=20> */
.L_x_233:
[----:B------:R-:W-:Y:S02]  /*de20*/  PLOP3.LUT P1, PT, P1, P0, PT, 0xa2, 0x0 ;  /* 0x000000000000781c */ /* 0x000fe40000f21472 */
[----:B------:R-:W-:-:S08]  /*de30*/  @P0 R2UR P1, UR4, R25 ;  /* 0x00000000190402ca */ /* 0x000fd00000020000 */
[----:B------:R-:W-:-:S05]  /*de40*/  @P0 PLOP3.LUT P0, PT, P1, PT, PT, 0x80, 0x0 ;  /* 0x000000000000081c */ /* 0x000fca0000f0f070 */
[----:B------:R-:W-:Y:S01]  /*de50*/  @!P1 SYNCS.ARRIVE.TRANS64.RED.A0T1 RZ, [UR4+0x38850], RZ ;  /* 0x038850ffffff99a7 */ /* 0x000fe20008200404 */
[----:B------:R-:W-:Y:S07]  /*de60*/  @!P1 ARRIVES.LDGSTSBAR.64.TRANSCNT [UR4+0x38850] ;  /* 0x03885000ff0099b0 */ /* 0x000fee0008000a84 */
[----:B------:R-:W-:Y:S05]  /*de70*/  @P0 BRA.U.ANY `(.L_x_233) ;  /* 0xfffffffd00e80947 */ /* 0x000fea000393ffff */
[----:B------:R-:W-:Y:S01]  /*de80*/  NOP ;  /* 0x0000000000007918 */ /* 0x000fe20000000000 */
[----:B0-----:R-:W-:-:S04]  /*de90*/  LOP3.LUT R2, R37, 0x2, RZ, 0xfc, !PT ;  /* 0x0000000225027812 */ /* 0x001fc800078efcff */
[----:B------:R-:W-:-:S13]  /*dea0*/  ISETP.NE.AND P2, PT, R2, 0x3, PT ;  /* 0x000000030200780c */ /* 0x000fda0003f45270 */
[----:B------:R-:W-:Y:S05]  /*deb0*/  @!P2 BRA `(.L_x_234) ;  /* 0x000000000004a947 */ /* 0x000fea0003800000 */
[----:B------:R-:W-:Y:S01]  /*dec0*/  BPT.TRAP 0x1 ;  /* 0x000000040000795c */ /* 0x000fe20000300000 */
.L_x_234:
[----:B------:R-:W2:Y:S01]  /*ded0*/  LDL R3, [R1+0x20] ;  /* 0x0000200001037983 */ /* 0x000ea20000100800 */
[----:B------:R-:W-:Y:S01]  /*dee0*/  VIADD R18, R18, 0x1 ;  /* 0x0000000112127836 */ /* 0x000fe20000000000 */
[----:B------:R0:W-:Y:S04]  /*def0*/  SYNCS.ARRIVE.TRANS64.A1T0 RZ, [R25+URZ+0x38850], RZ ;  /* 0x038850ff19ff79a7 */ /* 0x0001e8000810003f */
[----:B------:R-:W-:-:S04]  /*df00*/  ISETP.NE.AND P0, PT, R18, 0x2, PT ;  /* 0x000000021200780c */ /* 0x000fc80003f05270 */
[----:B------:R-:W-:Y:S02]  /*df10*/  SEL R18, R18, RZ, P0 ;  /* 0x000000ff12127207 */ /* 0x000fe40000000000 */
[----:B------:R-:W-:-:S04]  /*df20*/  SEL R2, RZ, 0x1, P0 ;  /* 0x00000001ff027807 */ /* 0x000fc80000000000 */
[----:B------:R-:W-:Y:S02]  /*df30*/  LOP3.LUT R23, R23, R2, RZ, 0x3c, !PT ;  /* 0x0000000217177212 */ /* 0x000fe400078e3cff */
[----:B--2---:R-:W-:-:S13]  /*df40*/  ISETP.GE.AND P0, PT, R3, 0x41, PT ;  /* 0x000000410300780c */ /* 0x004fda0003f06270 */
[----:B0-----:R-:W-:Y:S05]  /*df50*/  @!P0 BRA `(.L_x_235) ;  /* 0x0000000c00848947 */ /* 0x001fea0003800000 */
[----:B------:R0:W5:Y:S01]  /*df60*/  LDL R9, [R1+0x28] ;  /* 0x0000280001097983 */ /* 0x0001620000100800 */
[----:B------:R-:W-:Y:S01]  /*df70*/  BSSY B0, `(.L_x_235) ;  /* 0x00000df000007945 */ /* 0x000fe20003800000 */
.L_x_248:
[----:B------:R-:W1:Y:S01]  /*df80*/  LDC R2, c[0x0][0x430] ;  /* 0x00010c00ff027b82 */ /* 0x000e620000000800 */
[C---:B------:R-:W-:Y:S01]  /*df90*/  ISETP.GT.U32.AND P0, PT, R24.reuse, 0x3f, PT ;  /* 0x0000003f1800780c */ /* 0x040fe20003f04070 */
[----:B-----5:R-:W-:Y:S01]  /*dfa0*/  IMAD R3, R9, 0x40, R32 ;  /* 0x0000004009037824 */ /* 0x020fe200078e0220 */
[----:B------:R-:W-:Y:S01]  /*dfb0*/  LOP3.LUT R11, R37, 0x2, RZ, 0xfc, !PT ;  /* 0x00000002250b7812 */ /* 0x000fe200078efcff */
[----:B------:R-:W-:Y:S02]  /*dfc0*/  ULDC UR4, c[0x0][0x430] ;  /* 0x00010c0000047ab9 */ /* 0x000fe40000000800 */
[----:B---3--:R-:W-:-:S04]  /*dfd0*/  IMAD.IADD R8, R24, 0x1, R3 ;  /* 0x0000000118087824 */ /* 0x008fc800078e0203 */
[----:B------:R-:W-:-:S04]  /*dfe0*/  IMAD.MOV.U32 R10, RZ, RZ, R8 ;  /* 0x000000ffff0a7224 */ /* 0x000fc800078e0008 */
[----:B------:R-:W2:Y:S01]  /*dff0*/  @!P0 LDC.64 R4, c[0x0][0x428] ;  /* 0x00010a00ff048b82 */ /* 0x000ea20000000a00 */
[----:B-1----:R-:W-:-:S13]  /*e000*/  ISETP.NE.AND P1, PT, R2, 0x1, PT ;  /* 0x000000010200780c */ /* 0x002fda0003f25270 */
[----:B------:R-:W1:Y:S08]  /*e010*/  @P1 LDC R7, c[0x0][0x434] ;  /* 0x00010d00ff071b82 */ /* 0x000e700000000800 */
[----:B------:R-:W3:Y:S01]  /*e020*/  @P1 LDC R2, c[0x0][0x438] ;  /* 0x00010e00ff021b82 */ /* 0x000ee20000000800 */
[----:B-1----:R-:W-:-:S07]  /*e030*/  @P1 IMAD.HI.U32 R3, R8, R7, RZ ;  /* 0x0000000708031227 */ /* 0x002fce00078e00ff */
[----:B------:R-:W1:Y:S01]  /*e040*/  @!P0 LDC.64 R6, c[0x0][0x418] ;  /* 0x00010600ff068b82 */ /* 0x000e620000000a00 */
[----:B---3--:R-:W-:Y:S01]  /*e050*/  @P1 SHF.R.U32.HI R10, RZ, R2, R3 ;  /* 0x00000002ff0a1219 */ /* 0x008fe20000011603 */
[----:B--2---:R-:W-:-:S03]  /*e060*/  @!P0 IMAD R2, R33, R4, RZ ;  /* 0x0000000421028224 */ /* 0x004fc600078e02ff */
[----:B------:R-:W-:Y:S01]  /*e070*/  @!P0 SHF.R.S32.HI R3, RZ, 0x1f, R10 ;  /* 0x0000001fff038819 */ /* 0x000fe2000001140a */
[----:B------:R-:W-:Y:S02]  /*e080*/  @!P0 IMAD R5, R28, R5, R2 ;  /* 0x000000051c058224 */ /* 0x000fe400078e0202 */
[----:B------:R-:W-:-:S04]  /*e090*/  @!P0 IMAD.MOV.U32 R2, RZ, RZ, R10 ;  /* 0x000000ffff028224 */ /* 0x000fc800078e000a */
[----:B------:R-:W-:-:S04]  /*e0a0*/  @!P0 IMAD.WIDE.U32 R2, R28, R4, R2 ;  /* 0x000000041c028225 */ /* 0x000fc800078e0002 */
[----:B------:R-:W-:Y:S02]  /*e0b0*/  @!P0 IMAD.IADD R5, R5, 0x1, R3 ;  /* 0x0000000105058824 */ /* 0x000fe400078e0203 */
[----:B------:R-:W-:Y:S01]  /*e0c0*/  IMAD.MOV.U32 R4, RZ, RZ, RZ ;  /* 0x000000ffff047224 */ /* 0x000fe200078e00ff */
[----:B-1----:R-:W-:-:S04]  /*e0d0*/  @!P0 LEA R6, P1, R2, R6, 0x2 ;  /* 0x0000000602068211 */ /* 0x002fc800078210ff */
[----:B------:R-:W-:-:S05]  /*e0e0*/  @!P0 LEA.HI.X R7, R2, R7, R5, 0x2, P1 ;  /* 0x0000000702078211 */ /* 0x000fca00008f1405 */
[----:B------:R1:W5:Y:S01]  /*e0f0*/  @!P0 LDG.E R4, desc[UR42][R6.64] ;  /* 0x0000002a06048981 */ /* 0x000362000c1e1900 */
[----:B------:R-:W-:Y:S02]  /*e100*/  ISETP.NE.AND P2, PT, R11, 0x3, PT ;  /* 0x000000030b00780c */ /* 0x000fe40003f45270 */
[----:B------:R-:W-:-:S05]  /*e110*/  IADD3 R5, -R10, RZ, RZ ;  /* 0x000000ff0a057210 */ /* 0x000fca0007ffe1ff */
[----:B------:R-:W-:-:S06]  /*e120*/  IMAD R5, R5, UR4, R8 ;  /* 0x0000000405057c24 */ /* 0x000fcc000f8e0208 */
[----:B-1----:R-:W-:Y:S05]  /*e130*/  @!P2 BRA `(.L_x_236) ;  /* 0x000000000004a947 */ /* 0x002fea0003800000 */
[----:B------:R-:W-:Y:S01]  /*e140*/  BPT.TRAP 0x1 ;  /* 0x000000040000795c */ /* 0x000fe20000300000 */
.L_x_236:
[----:B------:R-:W-:Y:S01]  /*e150*/  LEA R8, R18, UR37, 0x3 ;  /* 0x0000002512087c11 */ /* 0x000fe2000f8e18ff */
[----:B------:R-:W-:Y:S01]  /*e160*/  BSSY B1, `(.L_x_237) ;  /* 0x0000005000017945 */ /* 0x000fe20003800000 */
[----:B------:R-:W-:Y:S02]  /*e170*/  SHF.L.U32 R20, R23, 0x1f, RZ ;  /* 0x0000001f17147819 */ /* 0x000fe400000006ff */
[----:B------:R-:W-:Y:S02]  /*e180*/  SHF.R.S32.HI R7, RZ, 0x1f, R5 ;  /* 0x0000001fff077819 */ /* 0x000fe40000011405 */
[----:B------:R-:W1:Y:S02]  /*e190*/  SYNCS.PHASECHK.TRANS64.TRYWAIT P0, [R8+URZ+0x38840], R20 ;  /* 0x03884014080075a7 */ /* 0x000e64000800017f */
[----:B-1----:R-:W-:Y:S05]  /*e1a0*/  @!P0 BRA `(.L_x_238) ;  /* 0x0000002c00748947 */ /* 0x002fea0003800000 */
.L_x_310:
[----:B------:R-:W-:Y:S05]  /*e1b0*/  BSYNC B1 ;  /* 0x0000000000017941 */ /* 0x000fea0003800000 */
.L_x_237:
[----:B------:R-:W-:Y:S01]  /*e1c0*/  ULDC.64 UR4, c[0x0][0x300] ;  /* 0x0000c00000047ab9 */ /* 0x000fe20000000a00 */
[----:B-----5:R-:W-:Y:S01]  /*e1d0*/  SHF.R.S32.HI R10, RZ, 0x1f, R4 ;  /* 0x0000001fff0a7819 */ /* 0x020fe20000011404 */
[----:B------:R-:W-:Y:S01]  /*e1e0*/  IMAD R6, R7, UR4, RZ ;  /* 0x0000000407067c24 */ /* 0x000fe2000f8e02ff */
[----:B------:R-:W-:Y:S01]  /*e1f0*/  LOP3.LUT P1, RZ, R16, 0x1, RZ, 0xc0, !PT ;  /* 0x0000000110ff7812 */ /* 0x000fe2000782c0ff */
[----:B------:R-:W-:-:S04]  /*e200*/  IMAD.WIDE.U32 R2, R5, UR4, RZ ;  /* 0x0000000405027c25 */ /* 0x000fc8000f8e00ff */
[----:B------:R-:W-:Y:S01]  /*e210*/  IMAD R6, R5, UR5, R6 ;  /* 0x0000000505067c24 */ /* 0x000fe2000f8e0206 */
        /* <DEDUP_REMOVED lines=15> */
[----:B------:R-:W-:Y:S01]  /*e310*/  IMAD R6, R18, 0x1000, R29 ;  /* 0x0000100012067824 */ /* 0x000fe200078e021d */
[----:B------:R-:W-:Y:S06]  /*e320*/  BRA.DIV UR4, `(.L_x_239) ;  /* 0x0000002e04287947 */ /* 0x000fec000b800000 */
[----:B------:R-:W2:Y:S01]  /*e330*/  SHFL.IDX PT, R2, R21, RZ, 0x181f ;  /* 0x00181fff15027589 */ /* 0x000ea200000e0000 */
[----:B------:R-:W-:-:S03]  /*e340*/  LEA R25, R6, UR37, 0x1 ;  /* 0x0000002506197c11 */ /* 0x000fc6000f8e08ff */
[----:B------:R-:W3:Y:S01]  /*e350*/  SHFL.IDX PT, R3, R27, RZ, 0x181f ;  /* 0x00181fff1b037589 */ /* 0x000ee200000e0000 */
[----:B--2---:R-:W-:-:S05]  /*e360*/  IADD3 R2, P0, R2, R0, RZ ;  /* 0x0000000002027210 */ /* 0x004fca0007f1e0ff */
[----:B---3--:R-:W-:-:S05]  /*e370*/  IMAD.X R3, RZ, RZ, R3, P0 ;  /* 0x000000ffff037224 */ /* 0x008fca00000e0603 */
[----:B------:R-:W-:Y:S01]  /*e380*/  @!PT LDS RZ, [RZ] ;  /* 0x00000000fffff984 */ /* 0x000fe20000000800 */
[----:B------:R2:W-:Y:S04]  /*e390*/  LDGSTS.E.BYPASS.LTC128B.128 [R25+0x22400], desc[UR42][R2.64], !P1 ;  /* 0x2240000002197fae */ /* 0x0005e8000c901d6a */
[----:B--2---:R-:W2:Y:S04]  /*e3a0*/  SHFL.IDX PT, R2, R21, 0x1, 0x181f ;  /* 0x00381f0015027f89 */ /* 0x004ea800000e0000 */
[----:B------:R-:W3:Y:S01]  /*e3b0*/  SHFL.IDX PT, R3, R27, 0x1, 0x181f ;  /* 0x00381f001b037f89 */ /* 0x000ee200000e0000 */
[----:B--2---:R-:W-:-:S05]  /*e3c0*/  IADD3 R2, P0, R2, R0, RZ ;  /* 0x0000000002027210 */ /* 0x004fca0007f1e0ff */
[----:B---3--:R-:W-:-:S05]  /*e3d0*/  IMAD.X R3, RZ, RZ, R3, P0 ;  /* 0x000000ffff037224 */ /* 0x008fca00000e0603 */
[----:B------:R2:W-:Y:S04]  /*e3e0*/  LDGSTS.E.BYPASS.LTC128B.128 [R25+0x22c00], desc[UR42][R2.64], !P1 ;  /* 0x22c0000002197fae */ /* 0x0005e8000c901d6a */
[----:B--2---:R-:W2:Y:S04]  /*e3f0*/  SHFL.IDX PT, R2, R21, 0x2, 0x181f ;  /* 0x00581f0015027f89 */ /* 0x004ea800000e0000 */
[----:B------:R-:W3:Y:S04]  /*e400*/  SHFL.IDX PT, R3, R27, 0x2, 0x181f ;  /* 0x00581f001b037f89 */ /* 0x000ee800000e0000 */
[----:B------:R-:W4:Y:S01]  /*e410*/  SHFL.IDX PT, R27, R27, 0x3, 0x181f ;  /* 0x00781f001b1b7f89 */ /* 0x000f2200000e0000 */
[----:B--2---:R-:W-:-:S05]  /*e420*/  IADD3 R2, P0, R2, R0, RZ ;  /* 0x0000000002027210 */ /* 0x004fca0007f1e0ff */
[----:B---3--:R-:W-:-:S05]  /*e430*/  IMAD.X R3, RZ, RZ, R3, P0 ;  /* 0x000000ffff037224 */ /* 0x008fca00000e0603 */
[----:B------:R2:W-:Y:S04]  /*e440*/  LDGSTS.E.BYPASS.LTC128B.128 [R25+0x23400], desc[UR42][R2.64], !P1 ;  /* 0x2340000002197fae */ /* 0x0005e8000c901d6a */
[----:B--2-4-:R2:W3:Y:S02]  /*e450*/  SHFL.IDX PT, R2, R21, 0x3, 0x181f ;  /* 0x00781f0015027f89 */ /* 0x0144e400000e0000 */
.L_x_320:
[----:B---3--:R-:W-:-:S05]  /*e460*/  IADD3 R2, P0, R2, R0, RZ ;  /* 0x0000000002027210 */ /* 0x008fca0007f1e0ff */
[----:B------:R-:W-:Y:S01]  /*e470*/  IMAD.X R3, RZ, RZ, R27, P0 ;  /* 0x000000ffff037224 */ /* 0x000fe200000e061b */
[----:B------:R-:W-:-:S04]  /*e480*/  PLOP3.LUT P0, PT, PT, PT, PT, 0x80, 0x0 ;  /* 0x000000000000781c */ /* 0x000fc80003f0f070 */
[----:B------:R-:W-:Y:S01]  /*e490*/  @!PT LDS RZ, [RZ] ;  /* 0x00000000fffff984 */ /* 0x000fe20000000800 */
[----:B------:R-:W-:Y:S01]  /*e4a0*/  @!PT LDS RZ, [RZ] ;  /* 0x00000000fffff984 */ /* 0x000fe20000000800 */
[----:B------:R-:W-:Y:S01]  /*e4b0*/  @!PT LDS RZ, [RZ] ;  /* 0x00000000fffff984 */ /* 0x000fe20000000800 */
[----:B------:R3:W-:Y:S01]  /*e4c0*/  LDGSTS.E.BYPASS.LTC128B.128 [R25+0x23c00], desc[UR42][R2.64], !P1 ;  /* 0x23c0000002197fae */ /* 0x0007e2000c901d6a */
[----:B------:R-:W-:-:S08]  /*e4d0*/  NOP ;  /* 0x0000000000007918 */ /* 0x000fd00000000000 */
.L_x_240:
[----:B------:R-:W-:Y:S02]  /*e4e0*/  PLOP3.LUT P1, PT, P1, P0, PT, 0xa2, 0x0 ;  /* 0x000000000000781c */ /* 0x000fe40000f21472 */
[----:B------:R-:W-:-:S08]  /*e4f0*/  @P0 R2UR P1, UR4, R8 ;  /* 0x00000000080402ca */ /* 0x000fd00000020000 */
[----:B------:R-:W-:-:S05]  /*e500*/  @P0 PLOP3.LUT P0, PT, P1, PT, PT, 0x80, 0x0 ;  /* 0x000000000000081c */ /* 0x000fca0000f0f070 */
[----:B------:R-:W-:Y:S01]  /*e510*/  @!P1 SYNCS.ARRIVE.TRANS64.RED.A0T1 RZ, [UR4+0x38830], RZ ;  /* 0x038830ffffff99a7 */ /* 0x000fe20008200404 */
[----:B------:R-:W-:Y:S07]  /*e520*/  @!P1 ARRIVES.LDGSTSBAR.64.TRANSCNT [UR4+0x38830] ;  /* 0x03883000ff0099b0 */ /* 0x000fee0008000a84 */
[----:B------:R-:W-:Y:S05]  /*e530*/  @P0 BRA.U.ANY `(.L_x_240) ;  /* 0xfffffffd00e80947 */ /* 0x000fea000393ffff */
[----:B------:R-:W-:Y:S01]  /*e540*/  NOP ;  /* 0x0000000000007918 */ /* 0x000fe20000000000 */
[----:B---3--:R-:W-:-:S04]  /*e550*/  LOP3.LUT R2, R37, 0x2, RZ, 0xfc, !PT ;  /* 0x0000000225027812 */ /* 0x008fc800078efcff */
[----:B------:R-:W-:-:S13]  /*e560*/  ISETP.NE.AND P2, PT, R2, 0x3, PT ;  /* 0x000000030200780c */ /* 0x000fda0003f45270 */
[----:B------:R-:W-:Y:S05]  /*e570*/  @!P2 BRA `(.L_x_241) ;  /* 0x000000000004a947 */ /* 0x000fea0003800000 */
[----:B------:R-:W-:Y:S01]  /*e580*/  BPT.TRAP 0x1 ;  /* 0x000000040000795c */ /* 0x000fe20000300000 */
.L_x_241:
[----:B------:R3:W-:Y:S01]  /*e590*/  SYNCS.ARRIVE.TRANS64.A1T0 RZ, [R8+URZ+0x38830], RZ ;  /* 0x038830ff08ff79a7 */ /* 0x0007e2000810003f */
[----:B------:R-:W-:Y:S05]  /*e5a0*/  @!P2 BRA `(.L_x_242) ;  /* 0x000000000004a947 */ /* 0x000fea0003800000 */
[----:B------:R-:W-:Y:S01]  /*e5b0*/  BPT.TRAP 0x1 ;  /* 0x000000040000795c */ /* 0x000fe20000300000 */
.L_x_242:
[----:B------:R-:W4:Y:S01]  /*e5c0*/  SYNCS.PHASECHK.TRANS64.TRYWAIT P0, [R8+URZ+0x38860], R20 ;  /* 0x03886014080075a7 */ /* 0x000f22000800017f */
[----:B------:R-:W-:Y:S04]  /*e5d0*/  BSSY B1, `(.L_x_243) ;  /* 0x0000002000017945 */ /* 0x000fe80003800000 */
[----:B----4-:R-:W-:Y:S05]  /*e5e0*/  @!P0 BRA `(.L_x_244) ;  /* 0x0000002c00948947 */ /* 0x010fea0003800000 */
.L_x_321:
[----:B------:R-:W-:Y:S05]  /*e5f0*/  BSYNC B1 ;  /* 0x0000000000017941 */ /* 0x000fea0003800000 */
.L_x_243:
[----:B------:R-:W-:Y:S01]  /*e600*/  ULDC.64 UR4, c[0x0][0x328] ;  /* 0x0000ca0000047ab9 */ /* 0x000fe20000000a00 */
[C---:B------:R-:W-:Y:S01]  /*e610*/  LOP3.LUT P5, RZ, R16.reuse, 0x8, RZ, 0xc0, !PT ;  /* 0x0000000810ff7812 */ /* 0x040fe200078ac0ff */
[----:B------:R-:W-:Y:S01]  /*e620*/  IMAD R2, R7, UR4, RZ ;  /* 0x0000000407027c24 */ /* 0x000fe2000f8e02ff */
[----:B------:R-:W-:Y:S01]  /*e630*/  LOP3.LUT P4, RZ, R16, 0x4, RZ, 0xc0, !PT ;  /* 0x0000000410ff7812 */ /* 0x000fe2000788c0ff */
[----:B--2---:R-:W-:Y:S01]  /*e640*/  IMAD R21, R18, 0x7000, R6 ;  /* 0x0000700012157824 */ /* 0x004fe200078e0206 */
        /* <DEDUP_REMOVED lines=17> */
[----:B-1--4-:R-:W-:Y:S01]  /*e760*/  LEA.HI.X R20, R2, UR5, R3, 0x1, P0 ;  /* 0x0000000502147c11 */ /* 0x012fe200080f0c03 */
[----:B------:R-:W-:Y:S08]  /*e770*/  BRA.DIV UR4, `(.L_x_245) ;  /* 0x0000002e04447947 */ /* 0x000ff0000b800000 */
[----:B------:R-:W1:Y:S01]  /*e780*/  SHFL.IDX PT, R14, R10, RZ, 0x181f ;  /* 0x00181fff0a0e7589 */ /* 0x000e6200000e0000 */
[C---:B------:R-:W-:Y:S02]  /*e790*/  LOP3.LUT P1, RZ, R16.reuse, 0x200, RZ, 0xc0, !PT ;  /* 0x0000020010ff7812 */ /* 0x040fe4000782c0ff */
[C---:B------:R-:W-:Y:S01]  /*e7a0*/  LOP3.LUT P2, RZ, R16.reuse, 0x20, RZ, 0xc0, !PT ;  /* 0x0000002010ff7812 */ /* 0x040fe2000784c0ff */
[----:B------:R-:W2:Y:S01]  /*e7b0*/  SHFL.IDX PT, R3, R20, RZ, 0x181f ;  /* 0x00181fff14037589 */ /* 0x000ea200000e0000 */
[----:B------:R-:W-:Y:S02]  /*e7c0*/  LOP3.LUT P6, RZ, R16, 0x10, RZ, 0xc0, !PT ;  /* 0x0000001010ff7812 */ /* 0x000fe400078cc0ff */
[----:B------:R-:W-:Y:S01]  /*e7d0*/  LEA R21, R21, UR37, 0x1 ;  /* 0x0000002515157c11 */ /* 0x000fe2000f8e08ff */
[----:B------:R-:W4:Y:S01]  /*e7e0*/  SHFL.IDX PT, R2, R10, 0x1, 0x181f ;  /* 0x00381f000a027f89 */ /* 0x000f2200000e0000 */
[----:B------:R-:W-:-:S09]  /*e7f0*/  LOP3.LUT R17, R17, 0xf7ffffff, RZ, 0xc0, !PT ;  /* 0xf7ffffff11117812 */ /* 0x000fd200078ec0ff */
[----:B------:R-:W-:Y:S02]  /*e800*/  @P6 LOP3.LUT R17, R17, 0x8000000, RZ, 0xfc, !PT ;  /* 0x0800000011116812 */ /* 0x000fe400078efcff */
[-C--:B-1----:R-:W-:Y:S02]  /*e810*/  IADD3 R4, P0, R14, R0.reuse, RZ ;  /* 0x000000000e047210 */ /* 0x082fe40007f1e0ff */
[----:B------:R-:W1:Y:S03]  /*e820*/  SHFL.IDX PT, R14, R10, 0x2, 0x181f ;  /* 0x00581f000a0e7f89 */ /* 0x000e6600000e0000 */
[----:B--2---:R-:W-:Y:S02]  /*e830*/  IMAD.X R5, RZ, RZ, R3, P0 ;  /* 0x000000ffff057224 */ /* 0x004fe400000e0603 */
[----:B------:R-:W2:Y:S01]  /*e840*/  SHFL.IDX PT, R3, R20, 0x1, 0x181f ;  /* 0x00381f0014037f89 */ /* 0x000ea200000e0000 */
[----:B----4-:R-:W-:-:S03]  /*e850*/  IADD3 R6, P0, R2, R0, RZ ;  /* 0x0000000002067210 */ /* 0x010fc60007f1e0ff */
[----:B------:R4:W-:Y:S01]  /*e860*/  LDGSTS.E.BYPASS.LTC128B.128 [R21+0x400], desc[UR42][R4.64], !P1 ;  /* 0x0040000004157fae */ /* 0x0009e2000c901d6a */
[----:B------:R-:W-:-:S03]  /*e870*/  ISETP.NE.U32.AND P1, PT, R30, RZ, PT ;  /* 0x000000ff1e00720c */ /* 0x000fc60003f25070 */
[----:B------:R4:W-:Y:S04]  /*e880*/  LDGSTS.E.BYPASS.LTC128B.128 [R21+0x2400], desc[UR42][R4.64+0x80], !P2 ;  /* 0x0240008004157fae */ /* 0x0009e8000d101d6a */
[----:B------:R4:W-:Y:S01]  /*e890*/  LDGSTS.E.BYPASS.LTC128B.128 [R21+0x4400], desc[UR42][R4.64+0x100], !P6 ;  /* 0x0440010004157fae */ /* 0x0009e2000f101d6a */
[----:B------:R-:W-:-:S03]  /*e8a0*/  LOP3.LUT P6, RZ, R16, 0x200, RZ, 0xc0, !PT ;  /* 0x0000020010ff7812 */ /* 0x000fc600078cc0ff */
[----:B------:R4:W-:Y:S01]  /*e8b0*/  LDGSTS.E.BYPASS.LTC128B.128 [R21+0x6400], desc[UR42][R4.64+0x180], !P5 ;  /* 0x0640018004157fae */ /* 0x0009e2000e901d6a */
[----:B-1----:R-:W-:-:S03]  /*e8c0*/  IADD3 R2, P2, R14, R0, RZ ;  /* 0x000000000e027210 */ /* 0x002fc60007f5e0ff */
[----:B------:R4:W-:Y:S01]  /*e8d0*/  LDGSTS.E.BYPASS.LTC128B.128 [R21+0x8400], desc[UR42][R4.64+0x200], !P4 ;  /* 0x0840020004157fae */ /* 0x0009e2000e101d6a */
[----:B--2---:R-:W-:Y:S01]  /*e8e0*/  IMAD.X R7, RZ, RZ, R3, P0 ;  /* 0x000000ffff077224 */ /* 0x004fe200000e0603 */
[----:B------:R-:W-:Y:S02]  /*e8f0*/  ISETP.NE.U32.AND P0, PT, R31, RZ, PT ;  /* 0x000000ff1f00720c */ /* 0x000fe40003f05070 */
[----:B------:R-:W1:Y:S04]  /*e900*/  SHFL.IDX PT, R3, R20, 0x2, 0x181f ;  /* 0x00581f0014037f89 */ /* 0x000e6800000e0000 */
[----:B------:R4:W-:Y:S04]  /*e910*/  LDGSTS.E.BYPASS.LTC128B.128 [R21+0xa400], desc[UR42][R4.64+0x280], !P3 ;  /* 0x0a40028004157fae */ /* 0x0009e8000d901d6a */
[----:B------:R4:W2:Y:S04]  /*e920*/  SHFL.IDX PT, R14, R10, 0x3, 0x181f ;  /* 0x00781f000a0e7f89 */ /* 0x0008a800000e0000 */
[----:B------:R4:W-:Y:S04]  /*e930*/  LDGSTS.E.BYPASS.LTC128B.128 [R21+0xc400], desc[UR42][R4.64+0x300], P0 ;  /* 0x0c40030004157fae */ /* 0x0009e80008101d6a */
[----:B------:R4:W-:Y:S04]  /*e940*/  LDGSTS.E.BYPASS.LTC128B.128 [R21+0xe400], desc[UR42][R4.64+0x380], P1 ;  /* 0x0e40038004157fae */ /* 0x0009e80008901d6a */
[----:B------:R4:W-:Y:S01]  /*e950*/  LDGSTS.E.BYPASS.LTC128B.128 [R21+0xc00], desc[UR42][R6.64], !P6 ;  /* 0x00c0000006157fae */ /* 0x0009e2000f101d6a */
[----:B------:R-:W-:-:S02]  /*e960*/  LOP3.LUT P6, RZ, R17, 0x8000000, RZ, 0xc0, !PT ;  /* 0x0800000011ff7812 */ /* 0x000fc400078cc0ff */
[----:B------:R-:W-:Y:S01]  /*e970*/  LOP3.LUT R17, R17, 0xfbffffff, RZ, 0xc0, !PT ;  /* 0xfbffffff11117812 */ /* 0x000fe200078ec0ff */
[----:B-1----:R-:W-:Y:S01]  /*e980*/  IMAD.X R3, RZ, RZ, R3, P2 ;  /* 0x000000ffff037224 */ /* 0x002fe200010e0603 */
[----:B------:R-:W-:Y:S01]  /*e990*/  LOP3.LUT P2, RZ, R16, 0x20, RZ, 0xc0, !PT ;  /* 0x0000002010ff7812 */ /* 0x000fe2000784c0ff */
[----:B------:R-:W1:-:S12]  /*e9a0*/  SHFL.IDX PT, R20, R20, 0x3, 0x181f ;  /* 0x00781f0014147f89 */ /* 0x000e5800000e0000 */
[----:B------:R4:W-:Y:S01]  /*e9b0*/  LDGSTS.E.BYPASS.LTC128B.128 [R21+0x2c00], desc[UR42][R6.64+0x80], !P2 ;  /* 0x02c0008006157fae */ /* 0x0009e2000d101d6a */
[----:B------:R-:W-:Y:S02]  /*e9c0*/  @P2 LOP3.LUT R17, R17, 0x4000000, RZ, 0xfc, !PT ;  /* 0x0400000011112812 */ /* 0x000fe400078efcff */
[----:B------:R-:W-:Y:S01]  /*e9d0*/  LOP3.LUT P2, RZ, R16, 0x200, RZ, 0xc0, !PT ;  /* 0x0000020010ff7812 */ /* 0x000fe2000784c0ff */
[----:B------:R4:W-:Y:S04]  /*e9e0*/  LDGSTS.E.BYPASS.LTC128B.128 [R21+0x4c00], desc[UR42][R6.64+0x100], !P6 ;  /* 0x04c0010006157fae */ /* 0x0009e8000f101d6a */
[----:B------:R4:W-:Y:S04]  /*e9f0*/  LDGSTS.E.BYPASS.LTC128B.128 [R21+0x6c00], desc[UR42][R6.64+0x180], !P5 ;  /* 0x06c0018006157fae */ /* 0x0009e8000e901d6a */
[----:B------:R4:W-:Y:S04]  /*ea00*/  LDGSTS.E.BYPASS.LTC128B.128 [R21+0x8c00], desc[UR42][R6.64+0x200], !P4 ;  /* 0x08c0020006157fae */ /* 0x0009e8000e101d6a */
[----:B------:R4:W-:Y:S04]  /*ea10*/  LDGSTS.E.BYPASS.LTC128B.128 [R21+0xac00], desc[UR42][R6.64+0x280], !P3 ;  /* 0x0ac0028006157fae */ /* 0x0009e8000d901d6a */
[----:B------:R4:W-:Y:S04]  /*ea20*/  LDGSTS.E.BYPASS.LTC128B.128 [R21+0xcc00], desc[UR42][R6.64+0x300], P0 ;  /* 0x0cc0030006157fae */ /* 0x0009e80008101d6a */
[----:B------:R4:W-:Y:S04]  /*ea30*/  LDGSTS.E.BYPASS.LTC128B.128 [R21+0xec00], desc[UR42][R6.64+0x380], P1 ;  /* 0x0ec0038006157fae */ /* 0x0009e80008901d6a */
[----:B------:R4:W-:Y:S01]  /*ea40*/  LDGSTS.E.BYPASS.LTC128B.128 [R21+0x1400], desc[UR42][R2.64], !P2 ;  /* 0x0140000002157fae */ /* 0x0009e2000d101d6a */
[----:B------:R-:W-:-:S13]  /*ea50*/  LOP3.LUT P2, RZ, R17, 0x4000000, RZ, 0xc0, !PT ;  /* 0x0400000011ff7812 */ /* 0x000fda000784c0ff */
[----:B------:R4:W-:Y:S04]  /*ea60*/  LDGSTS.E.BYPASS.LTC128B.128 [R21+0x3400], desc[UR42][R2.64+0x80], !P2 ;  /* 0x0340008002157fae */ /* 0x0009e8000d101d6a */
[----:B------:R4:W-:Y:S04]  /*ea70*/  LDGSTS.E.BYPASS.LTC128B.128 [R21+0x5400], desc[UR42][R2.64+0x100], !P6 ;  /* 0x0540010002157fae */ /* 0x0009e8000f101d6a */
[----:B------:R4:W-:Y:S04]  /*ea80*/  LDGSTS.E.BYPASS.LTC128B.128 [R21+0x7400], desc[UR42][R2.64+0x180], !P5 ;  /* 0x0740018002157fae */ /* 0x0009e8000e901d6a */
[----:B------:R4:W-:Y:S04]  /*ea90*/  LDGSTS.E.BYPASS.LTC128B.128 [R21+0x9400], desc[UR42][R2.64+0x200], !P4 ;  /* 0x0940020002157fae */ /* 0x0009e8000e101d6a */
[----:B------:R4:W-:Y:S04]  /*eaa0*/  LDGSTS.E.BYPASS.LTC128B.128 [R21+0xb400], desc[UR42][R2.64+0x280], !P3 ;  /* 0x0b40028002157fae */ /* 0x0009e8000d901d6a */
[----:B------:R4:W-:Y:S04]  /*eab0*/  LDGSTS.E.BYPASS.LTC128B.128 [R21+0xd400], desc[UR42][R2.64+0x300], P0 ;  /* 0x0d40030002157fae */ /* 0x0009e80008101d6a */
[----:B-12---:R4:W-:Y:S02]  /*eac0*/  LDGSTS.E.BYPASS.LTC128B.128 [R21+0xf400], desc[UR42][R2.64+0x380], P1 ;  /* 0x0f40038002157fae */ /* 0x0069e40008901d6a */
.L_x_331:
[----:B----4-:R-:W-:Y:S02]  /*ead0*/  P2R R4, PR, RZ, 0x2 ;  /* 0x00000002ff047803 */ /* 0x010fe40000000000 */
        /* <DEDUP_REMOVED lines=19> */
.L_x_246:
[----:B------:R-:W-:Y:S02]  /*ec10*/  PLOP3.LUT P1, PT, P1, P0, PT, 0xa2, 0x0 ;  /* 0x000000000000781c */ /* 0x000fe40000f21472 */
[----:B------:R-:W-:-:S08]  /*ec20*/  @P0 R2UR P1, UR4, R8 ;  /* 0x00000000080402ca */ /* 0x000fd00000020000 */
[----:B------:R-:W-:-:S05]  /*ec30*/  @P0 PLOP3.LUT P0, PT, P1, PT, PT, 0x80, 0x0 ;  /* 0x000000000000081c */ /* 0x000fca0000f0f070 */
[----:B------:R-:W-:Y:S01]  /*ec40*/  @!P1 SYNCS.ARRIVE.TRANS64.RED.A0T1 RZ, [UR4+0x38850], RZ ;  /* 0x038850ffffff99a7 */ /* 0x000fe20008200404 */
[----:B------:R-:W-:Y:S07]  /*ec50*/  @!P1 ARRIVES.LDGSTSBAR.64.TRANSCNT [UR4+0x38850] ;  /* 0x03885000ff0099b0 */ /* 0x000fee0008000a84 */
[----:B------:R-:W-:Y:S05]  /*ec60*/  @P0 BRA.U.ANY `(.L_x_246) ;  /* 0xfffffffd00e80947 */ /* 0x000fea000393ffff */
[----:B------:R-:W-:Y:S01]  /*ec70*/  NOP ;  /* 0x0000000000007918 */ /* 0x000fe20000000000 */
[----:B-1----:R-:W-:-:S04]  /*ec80*/  LOP3.LUT R2, R37, 0x2, RZ, 0xfc, !PT ;  /* 0x0000000225027812 */ /* 0x002fc800078efcff */
[----:B------:R-:W-:-:S13]  /*ec90*/  ISETP.NE.AND P2, PT, R2, 0x3, PT ;  /* 0x000000030200780c */ /* 0x000fda0003f45270 */
[----:B------:R-:W-:Y:S05]  /*eca0*/  @!P2 BRA `(.L_x_247) ;  /* 0x000000000004a947 */ /* 0x000fea0003800000 */
[----:B------:R-:W-:Y:S01]  /*ecb0*/  BPT.TRAP 0x1 ;  /* 0x000000040000795c */ /* 0x000fe20000300000 */
.L_x_247:
[----:B------:R-:W-:Y:S01]  /*ecc0*/  VIADD R18, R18, 0x1 ;  /* 0x0000000112127836 */ /* 0x000fe20000000000 */
[----:B------:R1:W-:Y:S04]  /*ecd0*/  SYNCS.ARRIVE.TRANS64.A1T0 RZ, [R8+URZ+0x38850], RZ ;  /* 0x038850ff08ff79a7 */ /* 0x0003e8000810003f */
[----:B------:R-:W-:-:S04]  /*ece0*/  ISETP.NE.AND P0, PT, R18, 0x2, PT ;  /* 0x000000021200780c */ /* 0x000fc80003f05270 */
[----:B------:R-:W-:Y:S02]  /*ecf0*/  SEL R18, R18, RZ, P0 ;  /* 0x000000ff12127207 */ /* 0x000fe40000000000 */
[----:B------:R-:W-:Y:S02]  /*ed00*/  SEL R2, RZ, 0x1, P0 ;  /* 0x00000001ff027807 */ /* 0x000fe40000000000 */
[----:B------:R-:W-:Y:S02]  /*ed10*/  ISETP.GT.AND P0, PT, R9, RZ, PT ;  /* 0x000000ff0900720c */ /* 0x000fe40003f04270 */
[----:B------:R-:W-:Y:S01]  /*ed20*/  LOP3.LUT R23, R23, R2, RZ, 0x3c, !PT ;  /* 0x0000000217177212 */ /* 0x000fe200078e3cff */
[----:B------:R-:W-:-:S04]  /*ed30*/  VIADD R2, R9, 0xffffffff ;  /* 0xffffffff09027836 */ /* 0x000fc80000000000 */
[----:B------:R-:W-:-:S06]  /*ed40*/  IMAD.MOV.U32 R9, RZ, RZ, R2 ;  /* 0x000000ffff097224 */ /* 0x000fcc00078e0002 */
[----:B-1----:R-:W-:Y:S05]  /*ed50*/  @P0 BRA `(.L_x_248) ;  /* 0xfffffff000880947 */ /* 0x002fea000383ffff */
[----:B------:R-:W-:Y:S05]  /*ed60*/  BSYNC B0 ;  /* 0x0000000000007941 */ /* 0x000fea0003800000 */
.L_x_235:
[----:B------:R-:W2:Y:S01]  /*ed70*/  LDL.LU R2, [R1+0xc] ;  /* 0x00000c0001027983 */ /* 0x000ea20000300800 */
[----:B------:R-:W-:-:S03]  /*ed80*/  ULDC UR4, c[0x0][0xd34] ;  /* 0x00034d0000047ab9 */ /* 0x000fc60000000800 */
[----:B------:R-:W4:Y:S01]  /*ed90*/  LDL.LU R0, [R1+0x1c] ;  /* 0x00001c0001007983 */ /* 0x000f220000300800 */
[----:B--2---:R-:W-:Y:S02]  /*eda0*/  VIADD R2, R2, UR38 ;  /* 0x0000002602027c36 */ /* 0x004fe40008000000 */
[----:B----4-:R-:W-:-:S03]  /*edb0*/  VIADD R0, R0, 0x1 ;  /* 0x0000000100007836 */ /* 0x010fc60000000000 */
[----:B------:R1:W-:Y:S01]  /*edc0*/  STL [R1+0xc], R2 ;  /* 0x00000c0201007387 */ /* 0x0003e20000100800 */
[----:B------:R-:W-:-:S03]  /*edd0*/  ISETP.GE.AND P0, PT, R2, UR4, PT ;  /* 0x0000000402007c0c */ /* 0x000fc6000bf06270 */
[----:B------:R1:W-:Y:S10]  /*ede0*/  STL [R1+0x1c], R0 ;  /* 0x00001c0001007387 */ /* 0x0003f40000100800 */
[----:B-1----:R-:W-:Y:S05]  /*edf0*/  @!P0 BRA `(.L_x_249) ;  /* 0xffffffc4007c8947 */ /* 0x002fea000383ffff */
[----:B------:R-:W-:-:S07]  /*ee00*/  LOP3.LUT R0, R0, 0x1, RZ, 0xc, !PT ;  /* 0x0000000100007812 */ /* 0x000fce00078e0cff */
.L_x_212:
[----:B------:R-:W1:Y:S01]  /*ee10*/  S2R R3, SR_CgaCtaId ;  /* 0x0000000000037919 */ /* 0x000e620000008800 */
[----:B------:R-:W-:Y:S01]  /*ee20*/  MOV R2, 0x400 ;  /* 0x0000040000027802 */ /* 0x000fe20000000f00 */
[----:B------:R-:W-:Y:S01]  /*ee30*/  BSSY B0, `(.L_x_250) ;  /* 0x0000005000007945 */ /* 0x000fe20003800000 */
[----:B------:R-:W-:Y:S02]  /*ee40*/  SHF.L.U32 R0, R0, 0x1f, RZ ;  /* 0x0000001f00007819 */ /* 0x000fe400000006ff */
[----:B-1----:R-:W-:-:S04]  /*ee50*/  LEA R5, R3, R2, 0x18 ;  /* 0x0000000203057211 */ /* 0x002fc800078ec0ff */
[----:B------:R-:W1:Y:S02]  /*ee60*/  SYNCS.PHASECHK.TRANS64.TRYWAIT P0, [R5+URZ+0x38820], R0 ;  /* 0x03882000050075a7 */ /* 0x000e64000800017f */
[----:B-1----:R-:W-:Y:S05]  /*ee70*/  @!P0 BRA `(.L_x_251) ;  /* 0x0000002c00488947 */ /* 0x002fea0003800000 */
.L_x_332:
[----:B------:R-:W-:Y:S05]  /*ee80*/  BSYNC B0 ;  /* 0x0000000000007941 */ /* 0x000fea0003800000 */
.L_x_250:
[----:B------:R-:W-:-:S03]  /*ee90*/  UMOV UR4, 0xffffffff ;  /* 0xffffffff00047882 */ /* 0x000fc60000000000 */
[----:B------:R-:W-:Y:S05]  /*eea0*/  BRA.DIV UR4, `(.L_x_252) ;  /* 0x0000002e04507947 */ /* 0x000fea000b800000 */
[----:B-1----:R-:W1:Y:S02]  /*eeb0*/  S2R R0, SR_TID.X ;  /* 0x0000000000007919 */ /* 0x002e640000002100 */
[----:B-1----:R-:W-:-:S04]  /*eec0*/  SHF.R.U32.HI R0, RZ, 0x5, R0 ;  /* 0x00000005ff007819 */ /* 0x002fc80000011600 */
[----:B------:R-:W-:-:S05]  /*eed0*/  LOP3.LUT R0, R0, 0x3, RZ, 0xc0, !PT ;  /* 0x0000000300007812 */ /* 0x000fca00078ec0ff */
[----:B------:R1:W2:Y:S02]  /*eee0*/  SHFL.IDX PT, R14, R0, RZ, 0x1f ;  /* 0x00001fff000e7589 */ /* 0x0002a400000e0000 */
.L_x_335:
[----:B--2---:R-:W-:Y:S01]  /*eef0*/  ISETP.NE.AND P0, PT, R14, RZ, PT ;  /* 0x000000ff0e00720c */ /* 0x004fe20003f05270 */
[----:B------:R-:W-:-:S12]  /*ef00*/  BSSY B0, `(.L_x_253) ;  /* 0x0000023000007945 */ /* 0x000fd80003800000 */
[----:B------:R-:W-:Y:S05]  /*ef10*/  @P0 BRA `(.L_x_254) ;  /* 0x0000000000840947 */ /* 0x000fea0003800000 */
[----:B------:R-:W-:-:S03]  /*ef20*/  UMOV UR4, 0xffffffff ;  /* 0xffffffff00047882 */ /* 0x000fc60000000000 */
[----:B------:R-:W-:Y:S05]  /*ef30*/  BRA.DIV UR4, `(.L_x_255) ;  /* 0x0000002e04607947 */ /* 0x000fea000b800000 */
[----:B------:R-:W-:-:S13]  /*ef40*/  ELECT P6, URZ, PT ;  /* 0x00000000003f782f */ /* 0x000fda00038c0000 */
.L_x_338:
[----:B------:R-:W-:Y:S05]  /*ef50*/  @!P6 BRA `(.L_x_254) ;  /* 0x000000000074e947 */ /* 0x000fea0003800000 */
[----:B------:R-:W-:-:S04]  /*ef60*/  LOP3.LUT R37, R37, 0x2, RZ, 0xfc, !PT ;  /* 0x0000000225257812 */ /* 0x000fc800078efcff */
[----:B------:R-:W-:-:S13]  /*ef70*/  ISETP.NE.AND P0, PT, R37, 0x3, PT ;  /* 0x000000032500780c */ /* 0x000fda0003f05270 */
[----:B------:R-:W-:Y:S05]  /*ef80*/  @!P0 BRA `(.L_x_256) ;  /* 0x0000000000048947 */ /* 0x000fea0003800000 */
[----:B------:R-:W-:Y:S01]  /*ef90*/  BPT.TRAP 0x1 ;  /* 0x000000040000795c */ /* 0x000fe20000300000 */
.L_x_256:
[C---:B------:R-:W-:Y:S01]  /*efa0*/  IMAD R3, R18.reuse, 0x8, R5 ;  /* 0x0000000812037824 */ /* 0x040fe200078e0205 */
[----:B------:R-:W-:Y:S01]  /*efb0*/  SHF.L.U32 R2, R23, 0x1f, RZ ;  /* 0x0000001f17027819 */ /* 0x000fe200000006ff */
[----:B------:R-:W-:-:S03]  /*efc0*/  VIADD R18, R18, 0x1 ;  /* 0x0000000112127836 */ /* 0x000fc60000000000 */
[----:B------:R-:W2:Y:S02]  /*efd0*/  SYNCS.PHASECHK.TRANS64.TRYWAIT P1, [R3+URZ+0x38840], R2 ;  /* 0x03884002030075a7 */ /* 0x000ea4000802017f */
[----:B------:R-:W-:-:S04]  /*efe0*/  ISETP.NE.AND P2, PT, R18, 0x2, PT ;  /* 0x000000021200780c */ /* 0x000fc80003f45270 */
[----:B-1----:R-:W-:Y:S01]  /*eff0*/  SEL R0, RZ, 0x1, P2 ;  /* 0x00000001ff007807 */ /* 0x002fe20001000000 */
[----:B--2---:R-:W-:Y:S08]  /*f000*/  @!P1 BRA `(.L_x_257) ;  /* 0x0000002c004c9947 */ /* 0x004ff00003800000 */
.L_x_339:
[----:B------:R-:W-:Y:S02]  /*f010*/  SEL R18, R18, RZ, P2 ;  /* 0x000000ff12127207 */ /* 0x000fe40001000000 */
[----:B------:R-:W-:Y:S01]  /*f020*/  LOP3.LUT R0, R23, R0, RZ, 0x3c, !PT ;  /* 0x0000000017007212 */ /* 0x000fe200078e3cff */
[----:B------:R-:W-:Y:S06]  /*f030*/  @!P0 BRA `(.L_x_258) ;  /* 0x0000000000048947 */ /* 0x000fec0003800000 */
[----:B------:R-:W-:Y:S01]  /*f040*/  BPT.TRAP 0x1 ;  /* 0x000000040000795c */ /* 0x000fe20000300000 */
.L_x_258:
[----:B------:R-:W-:Y:S01]  /*f050*/  IMAD R5, R18, 0x8, R5 ;  /* 0x0000000812057824 */ /* 0x000fe200078e0205 */
[----:B------:R-:W-:-:S04]  /*f060*/  SHF.L.U32 R0, R0, 0x1f, RZ ;  /* 0x0000001f00007819 */ /* 0x000fc800000006ff */
[----:B------:R-:W2:Y:S02]  /*f070*/  SYNCS.PHASECHK.TRANS64.TRYWAIT P1, [R5+URZ+0x38840], R0 ;  /* 0x03884000050075a7 */ /* 0x000ea4000802017f */
[----:B--2---:R-:W-:Y:S05]  /*f080*/  @!P1 BRA `(.L_x_259) ;  /* 0x0000002c00409947 */ /* 0x004fea0003800000 */
.L_x_340:
[----:B------:R-:W-:Y:S05]  /*f090*/  @!P0 BRA `(.L_x_260) ;  /* 0x0000000000048947 */ /* 0x000fea0003800000 */
[----:B------:R-:W-:Y:S01]  /*f0a0*/  BPT.TRAP 0x1 ;  /* 0x000000040000795c */ /* 0x000fe20000300000 */
.L_x_260:
[----:B------:R-:W4:Y:S02]  /*f0b0*/  SYNCS.PHASECHK.TRANS64.TRYWAIT P1, [R3+URZ+0x38860], R2 ;  /* 0x03886002030075a7 */ /* 0x000f24000802017f */
[----:B----4-:R-:W-:Y:S05]  /*f0c0*/  @!P1 BRA `(.L_x_261) ;  /* 0x0000002c00449947 */ /* 0x010fea0003800000 */
.L_x_341:
[----:B------:R-:W-:Y:S05]  /*f0d0*/  @!P0 BRA `(.L_x_262) ;  /* 0x0000000000048947 */ /* 0x000fea0003800000 */
[----:B------:R-:W-:Y:S01]  /*f0e0*/  BPT.TRAP 0x1 ;  /* 0x000000040000795c */ /* 0x000fe20000300000 */
.L_x_262:
[----:B------:R0:W0:Y:S02]  /*f0f0*/  SYNCS.PHASECHK.TRANS64.TRYWAIT P0, [R5+URZ+0x38860], R0 ;  /* 0x03886000050075a7 */ /* 0x000024000800017f */
[----:B0-----:R-:W-:Y:S05]  /*f100*/  @!P0 NANOSLEEP.SYNCS 0x989680 ;  /* 0x009896800000895d */ /* 0x001fea0003900000 */
[----:B------:R-:W0:Y:S02]  /*f110*/  @!P0 SYNCS.PHASECHK.TRANS64 P0, [R5+URZ+0x38860], R0 ;  /* 0x03886000050085a7 */ /* 0x000e24000800007f */
[----:B0-----:R-:W-:Y:S05]  /*f120*/  @!P0 BRA `(.L_x_262) ;  /* 0xfffffffc00f08947 */ /* 0x001fea000383ffff */
.L_x_254:
[----:B------:R-:W-:Y:S05]  /*f130*/  BSYNC B0 ;  /* 0x0000000000007941 */ /* 0x000fea0003800000 */
.L_x_253:
[----:B------:R-:W-:Y:S05]  /*f140*/  EXIT ;  /* 0x000000000000794d */ /* 0x000fea0003800000 */
.L_x_182:
[----:B0-----:R-:W-:-:S04]  /*f150*/  IMAD.U32 R0, RZ, RZ, UR38 ;  /* 0x00000026ff007e24 */ /* 0x001fc8000f8e00ff */
[----:B------:R0:W1:Y:S03]  /*f160*/  SYNCS.PHASECHK.TRANS64.TRYWAIT P1, [R0+URZ+0x38800], R3 ;  /* 0x03880003000075a7 */ /* 0x000066000802017f */
[----:B-1----:R-:W-:Y:S05]  /*f170*/  @!P1 NANOSLEEP.SYNCS 0x989680 ;  /* 0x009896800000995d */ /* 0x002fea0003900000 */
[----:B------:R-:W1:Y:S02]  /*f180*/  @!P1 SYNCS.PHASECHK.TRANS64 P1, [R0+URZ+0x38800], R3 ;  /* 0x03880003000095a7 */ /* 0x000e64000802007f */
[----:B-1----:R-:W-:Y:S05]  /*f190*/  @!P1 BRA `(.L_x_182) ;  /* 0xfffffffc00ec9947 */ /* 0x002fea000383ffff */
[----:B------:R-:W-:Y:S05]  /*f1a0*/  BRA `(.L_x_263) ;  /* 0xffffff3800387947 */ /* 0x000fea000383ffff */
.L_x_186:
[----:B--2---:R2:W3:Y:S02]  /*f1b0*/  SYNCS.PHASECHK.TRANS64.TRYWAIT P1, [R8+URZ+0x38830], R5 ;  /* 0x03883005080075a7 */ /* 0x0044e4000802017f */
[----:B---3--:R-:W-:Y:S05]  /*f1c0*/  @!P1 NANOSLEEP.SYNCS 0x989680 ;  /* 0x009896800000995d */ /* 0x008fea0003900000 */
[----:B------:R-:W3:Y:S02]  /*f1d0*/  @!P1 SYNCS.PHASECHK.TRANS64 P1, [R8+URZ+0x38830], R5 ;  /* 0x03883005080095a7 */ /* 0x000ee4000802007f */
[----:B---3--:R-:W-:Y:S05]  /*f1e0*/  @!P1 BRA `(.L_x_186) ;  /* 0xfffffffc00f09947 */ /* 0x008fea000383ffff */
[----:B------:R-:W-:Y:S05]  /*f1f0*/  BRA `(.L_x_185) ;  /* 0xffffff3800507947 */ /* 0x000fea000383ffff */
.L_x_187:
[----:B0-----:R-:W-:-:S04]  /*f200*/  IMAD.U32 R4, RZ, RZ, UR38 ;  /* 0x00000026ff047e24 */ /* 0x001fc8000f8e00ff */
[----:B------:R0:W3:Y:S03]  /*f210*/  SYNCS.PHASECHK.TRANS64.TRYWAIT P1, [R4+URZ+0x38810], R3 ;  /* 0x03881003040075a7 */ /* 0x0000e6000802017f */
[----:B---3--:R-:W-:Y:S05]  /*f220*/  @!P1 NANOSLEEP.SYNCS 0x989680 ;  /* 0x009896800000995d */ /* 0x008fea0003900000 */
[----:B------:R-:W3:Y:S02]  /*f230*/  @!P1 SYNCS.PHASECHK.TRANS64 P1, [R4+URZ+0x38810], R3 ;  /* 0x03881003040095a7 */ /* 0x000ee4000802007f */
[----:B---3--:R-:W-:Y:S05]  /*f240*/  @!P1 BRA `(.L_x_187) ;  /* 0xfffffffc00ec9947 */ /* 0x008fea000383ffff */
[----:B------:R-:W-:Y:S05]  /*f250*/  BRA `(.L_x_264) ;  /* 0xffffff3800d87947 */ /* 0x000fea000383ffff */
.L_x_191:
[----:B----4-:R4:W0:Y:S02]  /*f260*/  SYNCS.PHASECHK.TRANS64.TRYWAIT P1, [R8+URZ+0x38850], R5 ;  /* 0x03885005080075a7 */ /* 0x010824000802017f */
[----:B0-----:R-:W-:Y:S05]  /*f270*/  @!P1 NANOSLEEP.SYNCS 0x989680 ;  /* 0x009896800000995d */ /* 0x001fea0003900000 */
[----:B------:R-:W0:Y:S02]  /*f280*/  @!P1 SYNCS.PHASECHK.TRANS64 P1, [R8+URZ+0x38850], R5 ;  /* 0x03885005080095a7 */ /* 0x000e24000802007f */
[----:B0-----:R-:W-:Y:S05]  /*f290*/  @!P1 BRA `(.L_x_191) ;  /* 0xfffffffc00f09947 */ /* 0x001fea000383ffff */
[----:B------:R-:W-:Y:S05]  /*f2a0*/  BRA `(.L_x_190) ;  /* 0xffffff3800e47947 */ /* 0x000fea000383ffff */
.L_x_198:
[----:B-1----:R-:W-:-:S04]  /*f2b0*/  IMAD.U32 R4, RZ, RZ, UR7 ;  /* 0x00000007ff047e24 */ /* 0x002fc8000f8e00ff */
[----:B------:R1:W2:Y:S03]  /*f2c0*/  SYNCS.PHASECHK.TRANS64.TRYWAIT P2, [R4+URZ+0x38830], R3 ;  /* 0x03883003040075a7 */ /* 0x0002a6000804017f */
[----:B--2---:R-:W-:Y:S05]  /*f2d0*/  @!P2 NANOSLEEP.SYNCS 0x989680 ;  /* 0x009896800000a95d */ /* 0x004fea0003900000 */
[----:B------:R-:W2:Y:S02]  /*f2e0*/  @!P2 SYNCS.PHASECHK.TRANS64 P2, [R4+URZ+0x38830], R3 ;  /* 0x038830030400a5a7 */ /* 0x000ea4000804007f */
[----:B--2---:R-:W-:Y:S05]  /*f2f0*/  @!P2 BRA `(.L_x_198) ;  /* 0xfffffffc00eca947 */ /* 0x004fea000383ffff */
[----:B------:R-:W-:Y:S05]  /*f300*/  BRA `(.L_x_197) ;  /* 0xffffff5c005c7947 */ /* 0x000fea000383ffff */
.L_x_202:
[----:B-1----:R-:W-:-:S04]  /*f310*/  IMAD.U32 R4, RZ, RZ, UR7 ;  /* 0x00000007ff047e24 */ /* 0x002fc8000f8e00ff */
[----:B------:R1:W3:Y:S03]  /*f320*/  SYNCS.PHASECHK.TRANS64.TRYWAIT P2, [R4+URZ+0x38850], R3 ;  /* 0x03885003040075a7 */ /* 0x0002e6000804017f */
[----:B---3--:R-:W-:Y:S05]  /*f330*/  @!P2 NANOSLEEP.SYNCS 0x989680 ;  /* 0x009896800000a95d */ /* 0x008fea0003900000 */
[----:B------:R-:W3:Y:S02]  /*f340*/  @!P2 SYNCS.PHASECHK.TRANS64 P2, [R4+URZ+0x38850], R3 ;  /* 0x038850030400a5a7 */ /* 0x000ee4000804007f */
[----:B---3--:R-:W-:Y:S05]  /*f350*/  @!P2 BRA `(.L_x_202) ;  /* 0xfffffffc00eca947 */ /* 0x008fea000383ffff */
[----:B------:R-:W-:Y:S05]  /*f360*/  BRA `(.L_x_201) ;  /* 0xffffff5c00d87947 */ /* 0x000fea000383ffff */
.L_x_216:
[----:B------:R-:W0:Y:S01]  /*f370*/  S2R R20, SR_TID.X ;  /* 0x0000000000147919 */ /* 0x000e220000002100 */
[----:B------:R-:W-:Y:S01]  /*f380*/  BSSY B0, `(.L_x_265) ;  /* 0x000000a000007945 */ /* 0x000fe20003800000 */
[----:B------:R-:W-:Y:S02]  /*f390*/  IMAD.MOV.U32 R12, RZ, RZ, RZ ;  /* 0x000000ffff0c7224 */ /* 0x000fe400078e00ff */
[----:B------:R-:W-:Y:S02]  /*f3a0*/  IMAD.MOV.U32 R11, RZ, RZ, 0x1f ;  /* 0x0000001fff0b7424 */ /* 0x000fe400078e00ff */
[----:B------:R-:W-:Y:S01]  /*f3b0*/  IMAD.MOV.U32 R15, RZ, RZ, -0x1 ;  /* 0xffffffffff0f7424 */ /* 0x000fe200078e00ff */
[----:B0-----:R-:W-:-:S04]  /*f3c0*/  SHF.R.U32.HI R20, RZ, 0x5, R20 ;  /* 0x00000005ff147819 */ /* 0x001fc80000011614 */
[----:B------:R-:W-:-:S05]  /*f3d0*/  LOP3.LUT R20, R20, 0x3, RZ, 0xc0, !PT ;  /* 0x0000000314147812 */ /* 0x000fca00078ec0ff */
[----:B------:R-:W-:-:S07]  /*f3e0*/  IMAD.MOV.U32 R13, RZ, RZ, R20 ;  /* 0x000000ffff0d7224 */ /* 0x000fce00078e0014 */
[----:B-1---5:R-:W-:Y:S05]  /*f3f0*/  WARPSYNC.COLLECTIVE R15, `(.L_x_266) ;  /* 0x000000000f087348 */ /* 0x022fea0003c00000 */
[----:B------:R0:W2:Y:S02]  /*f400*/  SHFL.IDX P6, R14, R13, R12, R11 ;  /* 0x0000000c0d0e7389 */ /* 0x0000a400000c000b */
[----:B012--5:R-:W-:Y:S01]  /*f410*/  ENDCOLLECTIVE ;  /* 0x000000000000791b */ /* 0x027fe20003800000 */
.L_x_266:
[----:B------:R-:W-:Y:S05]  /*f420*/  BSYNC B0 ;  /* 0x0000000000007941 */ /* 0x000fea0003800000 */
.L_x_265:
[----:B------:R-:W-:Y:S05]  /*f430*/  BRA `(.L_x_267) ;  /* 0xffffffc400547947 */ /* 0x000fea000383ffff */
.L_x_219:
[----:B0-----:R0:W1:Y:S02]  /*f440*/  SYNCS.PHASECHK.TRANS64.TRYWAIT P0, [R25+URZ+0x38840], R0 ;  /* 0x03884000190075a7 */ /* 0x001064000800017f */
[----:B-1----:R-:W-:Y:S05]  /*f450*/  @!P0 NANOSLEEP.SYNCS 0x989680 ;  /* 0x009896800000895d */ /* 0x002fea0003900000 */
[----:B------:R-:W1:Y:S02]  /*f460*/  @!P0 SYNCS.PHASECHK.TRANS64 P0, [R25+URZ+0x38840], R0 ;  /* 0x03884000190085a7 */ /* 0x000e64000800007f */
[----:B-1----:R-:W-:Y:S05]  /*f470*/  @!P0 BRA `(.L_x_219) ;  /* 0xfffffffc00f08947 */ /* 0x002fea000383ffff */
[----:B------:R-:W-:Y:S05]  /*f480*/  BRA `(.L_x_268) ;  /* 0xffffffc400d87947 */ /* 0x000fea000383ffff */
.L_x_220:
        /* <DEDUP_REMOVED lines=8> */
.L_x_270:
[----:B------:R-:W-:Y:S05]  /*f510*/  BSYNC B0 ;  /* 0x0000000000007941 */ /* 0x000fea0003800000 */
.L_x_269:
[----:B------:R-:W-:Y:S01]  /*f520*/  IMAD.MOV.U32 R13, RZ, RZ, R0 ;  /* 0x000000ffff0d7224 */ /* 0x000fe200078e0000 */
[----:B------:R-:W-:Y:S01]  /*f530*/  ISETP.GE.AND P2, PT, R36, 0x1, PT ;  /* 0x000000012400780c */ /* 0x000fe20003f46270 */
[----:B------:R-:W-:Y:S02]  /*f540*/  IMAD.MOV.U32 R12, RZ, RZ, RZ ;  /* 0x000000ffff0c7224 */ /* 0x000fe400078e00ff */
[----:B------:R-:W-:Y:S02]  /*f550*/  IMAD.MOV.U32 R11, RZ, RZ, 0x181f ;  /* 0x0000181fff0b7424 */ /* 0x000fe400078e00ff */
[----:B------:R-:W-:Y:S02]  /*f560*/  IMAD.MOV.U32 R15, RZ, RZ, -0x1 ;  /* 0xffffffffff0f7424 */ /* 0x000fe400078e00ff */
[----:B------:R-:W-:-:S07]  /*f570*/  IMAD.MOV.U32 R2, RZ, RZ, R14 ;  /* 0x000000ffff027224 */ /* 0x000fce00078e000e */
[----:B------:R-:W-:Y:S05]  /*f580*/  WARPSYNC.COLLECTIVE R15, `(.L_x_271) ;  /* 0x000000000f087348 */ /* 0x000fea0003c00000 */
[----:B------:R0:W1:Y:S02]  /*f590*/  SHFL.IDX P6, R14, R13, R12, R11 ;  /* 0x0000000c0d0e7389 */ /* 0x00006400000c000b */
[----:B01----:R-:W-:Y:S01]  /*f5a0*/  ENDCOLLECTIVE ;  /* 0x000000000000791b */ /* 0x003fe20003800000 */
.L_x_271:
[----:B------:R-:W-:Y:S01]  /*f5b0*/  @P2 LEA R6, R5, UR37, 0x1 ;  /* 0x0000002505062c11 */ /* 0x000fe2000f8e08ff */
[----:B------:R-:W-:Y:S02]  /*f5c0*/  IMAD.MOV.U32 R13, RZ, RZ, R4 ;  /* 0x000000ffff0d7224 */ /* 0x000fe400078e0004 */
[----:B------:R-:W-:Y:S02]  /*f5d0*/  IMAD.MOV.U32 R12, RZ, RZ, 0x1 ;  /* 0x00000001ff0c7424 */ /* 0x000fe400078e00ff */
[----:B------:R-:W-:-:S07]  /*f5e0*/  IMAD.MOV.U32 R3, RZ, RZ, R14 ;  /* 0x000000ffff037224 */ /* 0x000fce00078e000e */
[----:B------:R-:W-:Y:S05]  /*f5f0*/  WARPSYNC.COLLECTIVE R15, `(.L_x_272) ;  /* 0x000000000f087348 */ /* 0x000fea0003c00000 */
[----:B------:R0:W1:Y:S02]  /*f600*/  SHFL.IDX P6, R14, R13, R12, R11 ;  /* 0x0000000c0d0e7389 */ /* 0x00006400000c000b */
[----:B01----:R-:W-:Y:S01]  /*f610*/  ENDCOLLECTIVE ;  /* 0x000000000000791b */ /* 0x003fe20003800000 */
.L_x_272:
[----:B------:R-:W-:-:S05]  /*f620*/  @P2 LEA R3, P0, R7, R3, 0x1 ;  /* 0x0000000307032211 */ /* 0x000fca00078008ff */
[----:B------:R-:W-:-:S05]  /*f630*/  @P2 IMAD.X R2, RZ, RZ, R2, P0 ;  /* 0x000000ffff022224 */ /* 0x000fca00000e0602 */
[----:B------:R-:W-:Y:S01]  /*f640*/  @P2 LOP3.LUT R3, R3, R2, RZ, 0x3c, !PT ;  /* 0x0000000203032212 */ /* 0x000fe200078e3cff */
[----:B------:R-:W-:-:S03]  /*f650*/  IMAD.MOV.U32 R13, RZ, RZ, R0 ;  /* 0x000000ffff0d7224 */ /* 0x000fc600078e0000 */
[----:B------:R-:W-:-:S04]  /*f660*/  @P2 LOP3.LUT R2, R3, R2, RZ, 0x3c, !PT ;  /* 0x0000000203022212 */ /* 0x000fc800078e3cff */
[----:B------:R-:W-:-:S05]  /*f670*/  @P2 LOP3.LUT R3, R3, R2, RZ, 0x3c, !PT ;  /* 0x0000000203032212 */ /* 0x000fca00078e3cff */
[----:B------:R-:W-:Y:S01]  /*f680*/  @!PT LDS RZ, [RZ] ;  /* 0x00000000fffff984 */ /* 0x000fe20000000800 */
[----:B------:R-:W-:Y:S01]  /*f690*/  @!PT LDS RZ, [RZ] ;  /* 0x00000000fffff984 */ /* 0x000fe20000000800 */
[----:B------:R-:W-:Y:S01]  /*f6a0*/  @!PT LDS RZ, [RZ] ;  /* 0x00000000fffff984 */ /* 0x000fe20000000800 */
[----:B------:R0:W-:Y:S01]  /*f6b0*/  @P2 LDGSTS.E.BYPASS.LTC128B.128 [R6+0x22400], desc[UR42][R2.64], !P1 ;  /* 0x2240000002062fae */ /* 0x0001e2000c901d6a */
[----:B------:R-:W-:Y:S01]  /*f6c0*/  ISETP.GE.AND P2, PT, R36, 0x11, PT ;  /* 0x000000112400780c */ /* 0x000fe20003f46270 */
[----:B0-----:R-:W-:-:S12]  /*f6d0*/  IMAD.MOV.U32 R2, RZ, RZ, R14 ;  /* 0x000000ffff027224 */ /* 0x001fd800078e000e */
[----:B------:R-:W-:Y:S05]  /*f6e0*/  WARPSYNC.COLLECTIVE R15, `(.L_x_273) ;  /* 0x000000000f087348 */ /* 0x000fea0003c00000 */
[----:B------:R0:W1:Y:S02]  /*f6f0*/  SHFL.IDX P6, R14, R13, R12, R11 ;  /* 0x0000000c0d0e7389 */ /* 0x00006400000c000b */
[----:B01----:R-:W-:Y:S01]  /*f700*/  ENDCOLLECTIVE ;  /* 0x000000000000791b */ /* 0x003fe20003800000 */
.L_x_273:
[----:B------:R-:W-:Y:S01]  /*f710*/  @P2 LEA R6, R5, UR37, 0x1 ;  /* 0x0000002505062c11 */ /* 0x000fe2000f8e08ff */
[----:B------:R-:W-:Y:S02]  /*f720*/  IMAD.MOV.U32 R13, RZ, RZ, R4 ;  /* 0x000000ffff0d7224 */ /* 0x000fe400078e0004 */
[----:B------:R-:W-:Y:S02]  /*f730*/  IMAD.MOV.U32 R12, RZ, RZ, 0x2 ;  /* 0x00000002ff0c7424 */ /* 0x000fe400078e00ff */
[----:B------:R-:W-:-:S07]  /*f740*/  IMAD.MOV.U32 R3, RZ, RZ, R14 ;  /* 0x000000ffff037224 */ /* 0x000fce00078e000e */
[----:B------:R-:W-:Y:S05]  /*f750*/  WARPSYNC.COLLECTIVE R15, `(.L_x_274) ;  /* 0x000000000f087348 */ /* 0x000fea0003c00000 */
[----:B------:R0:W1:Y:S02]  /*f760*/  SHFL.IDX P6, R14, R13, R12, R11 ;  /* 0x0000000c0d0e7389 */ /* 0x00006400000c000b */
[----:B01----:R-:W-:Y:S01]  /*f770*/  ENDCOLLECTIVE ;  /* 0x000000000000791b */ /* 0x003fe20003800000 */
.L_x_274:
[----:B------:R-:W-:-:S05]  /*f780*/  @P2 LEA R3, P0, R7, R3, 0x1 ;  /* 0x0000000307032211 */ /* 0x000fca00078008ff */
[----:B------:R-:W-:-:S05]  /*f790*/  @P2 IMAD.X R2, RZ, RZ, R2, P0 ;  /* 0x000000ffff022224 */ /* 0x000fca00000e0602 */
[----:B------:R-:W-:Y:S02]  /*f7a0*/  @P2 LOP3.LUT R3, R3, R2, RZ, 0x3c, !PT ;  /* 0x0000000203032212 */ /* 0x000fe400078e3cff */
[----:B------:R-:W-:Y:S02]  /*f7b0*/  MOV R13, R0 ;  /* 0x00000000000d7202 */ /* 0x000fe40000000f00 */
        /* <DEDUP_REMOVED lines=11> */
.L_x_275:
[----:B------:R-:W-:Y:S01]  /*f870*/  @P2 LEA R6, R5, UR37, 0x1 ;  /* 0x0000002505062c11 */ /* 0x000fe2000f8e08ff */
[----:B------:R-:W-:Y:S02]  /*f880*/  IMAD.MOV.U32 R13, RZ, RZ, R4 ;  /* 0x000000ffff0d7224 */ /* 0x000fe400078e0004 */
[----:B------:R-:W-:Y:S02]  /*f890*/  IMAD.MOV.U32 R12, RZ, RZ, 0x3 ;  /* 0x00000003ff0c7424 */ /* 0x000fe400078e00ff */
[----:B------:R-:W-:-:S07]  /*f8a0*/  IMAD.MOV.U32 R3, RZ, RZ, R14 ;  /* 0x000000ffff037224 */ /* 0x000fce00078e000e */
[----:B------:R-:W-:Y:S05]  /*f8b0*/  WARPSYNC.COLLECTIVE R15, `(.L_x_276) ;  /* 0x000000000f087348 */ /* 0x000fea0003c00000 */
[----:B------:R0:W1:Y:S02]  /*f8c0*/  SHFL.IDX P6, R14, R13, R12, R11 ;  /* 0x0000000c0d0e7389 */ /* 0x00006400000c000b */
[----:B01----:R-:W-:Y:S01]  /*f8d0*/  ENDCOLLECTIVE ;  /* 0x000000000000791b */ /* 0x003fe20003800000 */
.L_x_276:
[----:B------:R-:W-:-:S05]  /*f8e0*/  @P2 LEA R3, P0, R7, R3, 0x1 ;  /* 0x0000000307032211 */ /* 0x000fca00078008ff */
[----:B------:R-:W-:-:S05]  /*f8f0*/  @P2 IMAD.X R2, RZ, RZ, R2, P0 ;  /* 0x000000ffff022224 */ /* 0x000fca00000e0602 */
[----:B------:R-:W-:Y:S01]  /*f900*/  @P2 LOP3.LUT R3, R3, R2, RZ, 0x3c, !PT ;  /* 0x0000000203032212 */ /* 0x000fe200078e3cff */
[----:B------:R-:W-:-:S03]  /*f910*/  IMAD.MOV.U32 R13, RZ, RZ, R0 ;  /* 0x000000ffff0d7224 */ /* 0x000fc600078e0000 */
[----:B------:R-:W-:-:S04]  /*f920*/  @P2 LOP3.LUT R2, R3, R2, RZ, 0x3c, !PT ;  /* 0x0000000203022212 */ /* 0x000fc800078e3cff */
[----:B------:R-:W-:Y:S01]  /*f930*/  @P2 LOP3.LUT R3, R3, R2, RZ, 0x3c, !PT ;  /* 0x0000000203032212 */ /* 0x000fe200078e3cff */
[----:B------:R-:W-:-:S07]  /*f940*/  IMAD.MOV.U32 R4, RZ, RZ, R14 ;  /* 0x000000ffff047224 */ /* 0x000fce00078e000e */
[----:B------:R-:W-:Y:S05]  /*f950*/  WARPSYNC.COLLECTIVE R15, `(.L_x_277) ;  /* 0x000000000f087348 */ /* 0x000fea0003c00000 */
[----:B------:R0:W1:Y:S02]  /*f960*/  SHFL.IDX P6, R14, R13, R12, R11 ;  /* 0x0000000c0d0e7389 */ /* 0x00006400000c000b */
[----:B01----:R-:W-:Y:S01]  /*f970*/  ENDCOLLECTIVE ;  /* 0x000000000000791b */ /* 0x003fe20003800000 */
.L_x_277:
[----:B------:R-:W-:Y:S01]  /*f980*/  @!PT LDS RZ, [RZ] ;  /* 0x00000000fffff984 */ /* 0x000fe20000000800 */
[----:B------:R-:W-:Y:S01]  /*f990*/  @!PT LDS RZ, [RZ] ;  /* 0x00000000fffff984 */ /* 0x000fe20000000800 */
[----:B------:R-:W-:Y:S01]  /*f9a0*/  @!PT LDS RZ, [RZ] ;  /* 0x00000000fffff984 */ /* 0x000fe20000000800 */
[----:B------:R0:W-:Y:S01]  /*f9b0*/  @P2 LDGSTS.E.BYPASS.LTC128B.128 [R6+0x23400], desc[UR42][R2.64], !P1 ;  /* 0x2340000002062fae */ /* 0x0001e2000c901d6a */
[----:B------:R-:W-:Y:S01]  /*f9c0*/  IMAD.MOV.U32 R0, RZ, RZ, R14 ;  /* 0x000000ffff007224 */ /* 0x000fe200078e000e */
[----:B------:R-:W-:Y:S06]  /*f9d0*/  BRA `(.L_x_278) ;  /* 0xffffffc400847947 */ /* 0x000fec000383ffff */
.L_x_224:
[----:B------:R-:W-:Y:S01]  /*f9e0*/  IMAD.MOV.U32 R13, RZ, RZ, R2 ;  /* 0x000000ffff0d7224 */ /* 0x000fe200078e0002 */
[----:B------:R-:W-:Y:S01]  /*f9f0*/  LOP3.LUT R16, R16, 0xfffffeff, RZ, 0xc0, !PT ;  /* 0xfffffeff10107812 */ /* 0x000fe200078ec0ff */
[----:B------:R-:W-:Y:S02]  /*fa00*/  IMAD.MOV.U32 R12, RZ, RZ, RZ ;  /* 0x000000ffff0c7224 */ /* 0x000fe400078e00ff */
[----:B------:R-:W-:Y:S02]  /*fa10*/  IMAD.MOV.U32 R11, RZ, RZ, 0x181f ;  /* 0x0000181fff0b7424 */ /* 0x000fe400078e00ff */
[----:B------:R-:W-:Y:S02]  /*fa20*/  IMAD.MOV.U32 R15, RZ, RZ, -0x1 ;  /* 0xffffffffff0f7424 */ /* 0x000fe400078e00ff */
[----:B------:R-:W-:-:S07]  /*fa30*/  IMAD R5, R5, 0x40, R10 ;  /* 0x0000004005057824 */ /* 0x000fce00078e020a */
[----:B-1----:R-:W-:Y:S05]  /*fa40*/  WARPSYNC.COLLECTIVE R15, `(.L_x_279) ;  /* 0x000000000f087348 */ /* 0x002fea0003c00000 */
[----:B------:R0:W2:Y:S02]  /*fa50*/  SHFL.IDX P6, R14, R13, R12, R11 ;  /* 0x0000000c0d0e7389 */ /* 0x0000a400000c000b */
[----:B012---:R-:W-:Y:S01]  /*fa60*/  ENDCOLLECTIVE ;  /* 0x000000000000791b */ /* 0x007fe20003800000 */
.L_x_279:
[----:B------:R-:W-:Y:S01]  /*fa70*/  ISETP.GE.AND P2, PT, R5, UR36, PT ;  /* 0x0000002405007c0c */ /* 0x000fe2000bf46270 */
[----:B------:R-:W-:-:S12]  /*fa80*/  IMAD.MOV.U32 R13, RZ, RZ, R0 ;  /* 0x000000ffff0d7224 */ /* 0x000fd800078e0000 */
[----:B------:R-:W-:-:S04]  /*fa90*/  @P2 LOP3.LUT R16, R16, 0x100, RZ, 0xfc, !PT ;  /* 0x0000010010102812 */ /* 0x000fc800078efcff */
[----:B------:R-:W-:Y:S01]  /*faa0*/  LOP3.LUT R16, R16, 0xffffff7f, RZ, 0xc0, !PT ;  /* 0xffffff7f10107812 */ /* 0x000fe200078ec0ff */
[----:B------:R-:W-:-:S07]  /*fab0*/  IMAD.MOV.U32 R3, RZ, RZ, R14 ;  /* 0x000000ffff037224 */ /* 0x000fce00078e000e */
[----:B------:R-:W-:Y:S05]  /*fac0*/  WARPSYNC.COLLECTIVE R15, `(.L_x_280) ;  /* 0x000000000f087348 */ /* 0x000fea0003c00000 */
[----:B------:R0:W1:Y:S02]  /*fad0*/  SHFL.IDX P6, R14, R13, R12, R11 ;  /* 0x0000000c0d0e7389 */ /* 0x00006400000c000b */
[----:B01----:R-:W-:Y:S01]  /*fae0*/  ENDCOLLECTIVE ;  /* 0x000000000000791b */ /* 0x003fe20003800000 */
.L_x_280:
[----:B------:R-:W-:Y:S02]  /*faf0*/  IMAD.MOV.U32 R13, RZ, RZ, R2 ;  /* 0x000000ffff0d7224 */ /* 0x000fe400078e0002 */
[----:B------:R-:W-:Y:S02]  /*fb00*/  IMAD.MOV.U32 R12, RZ, RZ, 0x1 ;  /* 0x00000001ff0c7424 */ /* 0x000fe400078e00ff */
[----:B------:R-:W-:-:S07]  /*fb10*/  IMAD.MOV.U32 R4, RZ, RZ, R14 ;  /* 0x000000ffff047224 */ /* 0x000fce00078e000e */
[----:B------:R-:W-:Y:S05]  /*fb20*/  WARPSYNC.COLLECTIVE R15, `(.L_x_281) ;  /* 0x000000000f087348 */ /* 0x000fea0003c00000 */
[----:B------:R0:W1:Y:S02]  /*fb30*/  SHFL.IDX P6, R14, R13, R12, R11 ;  /* 0x0000000c0d0e7389 */ /* 0x00006400000c000b */
[----:B01----:R-:W-:Y:S01]  /*fb40*/  ENDCOLLECTIVE ;  /* 0x000000000000791b */ /* 0x003fe20003800000 */
.L_x_281:
[----:B------:R-:W-:-:S05]  /*fb50*/  @!P2 LEA R4, P0, R9, R4, 0x1 ;  /* 0x000000040904a211 */ /* 0x000fca00078008ff */
[----:B------:R-:W-:Y:S02]  /*fb60*/  @!P2 IMAD.X R3, RZ, RZ, R3, P0 ;  /* 0x000000ffff03a224 */ /* 0x000fe400000e0603 */
[----:B------:R-:W-:Y:S02]  /*fb70*/  @!P2 IMAD.MOV.U32 R6, RZ, RZ, R4 ;  /* 0x000000ffff06a224 */ /* 0x000fe400078e0004 */
[----:B------:R-:W-:Y:S02]  /*fb80*/  @!P2 IMAD.MOV.U32 R7, RZ, RZ, R3 ;  /* 0x000000ffff07a224 */ /* 0x000fe400078e0003 */
[----:B------:R-:W-:Y:S02]  /*fb90*/  VIADD R3, R5, 0x10 ;  /* 0x0000001005037836 */ /* 0x000fe40000000000 */
[----:B------:R-:W-:Y:S01]  /*fba0*/  IMAD.MOV.U32 R13, RZ, RZ, R0 ;  /* 0x000000ffff0d7224 */ /* 0x000fe200078e0000 */
[----:B------:R-:W-:Y:S01]  /*fbb0*/  @!PT LDS RZ, [RZ] ;  /* 0x00000000fffff984 */ /* 0x000fe20000000800 */
[----:B------:R-:W-:Y:S01]  /*fbc0*/  @!PT LDS RZ, [RZ] ;  /* 0x00000000fffff984 */ /* 0x000fe20000000800 */
[----:B------:R-:W-:Y:S01]  /*fbd0*/  @!PT LDS RZ, [RZ] ;  /* 0x00000000fffff984 */ /* 0x000fe20000000800 */
[----:B------:R0:W-:Y:S02]  /*fbe0*/  @!P2 LDGSTS.E.BYPASS.LTC128B.128 [R8+0x20400], desc[UR42][R6.64], !P1 ;  /* 0x204000000608afae */ /* 0x0001e4000c901d6a */
[----:B------:R-:W-:Y:S01]  /*fbf0*/  ISETP.GE.AND P2, PT, R3, UR36, PT ;  /* 0x0000002403007c0c */ /* 0x000fe2000bf46270 */
[----:B------:R-:W-:-:S12]  /*fc00*/  IMAD.MOV.U32 R3, RZ, RZ, R14 ;  /* 0x000000ffff037224 */ /* 0x000fd800078e000e */
[----:B0-----:R-:W-:Y:S05]  /*fc10*/  WARPSYNC.COLLECTIVE R15, `(.L_x_282) ;  /* 0x000000000f087348 */ /* 0x001fea0003c00000 */
[----:B------:R1:W2:Y:S02]  /*fc20*/  SHFL.IDX P6, R14, R13, R12, R11 ;  /* 0x0000000c0d0e7389 */ /* 0x0002a400000c000b */
[----:B012---:R-:W-:Y:S01]  /*fc30*/  ENDCOLLECTIVE ;  /* 0x000000000000791b */ /* 0x007fe20003800000 */
.L_x_282:
[----:B------:R-:W-:-:S04]  /*fc40*/  @P2 LOP3.LUT R16, R16, 0x80, RZ, 0xfc, !PT ;  /* 0x0000008010102812 */ /* 0x000fc800078efcff */
[----:B------:R-:W-:Y:S01]  /*fc50*/  LOP3.LUT R16, R16, 0xffffffbf, RZ, 0xc0, !PT ;  /* 0xffffffbf10107812 */ /* 0x000fe200078ec0ff */
[----:B------:R-:W-:Y:S02]  /*fc60*/  IMAD.MOV.U32 R13, RZ, RZ, R2 ;  /* 0x000000ffff0d7224 */ /* 0x000fe400078e0002 */
[----:B------:R-:W-:Y:S02]  /*fc70*/  IMAD.MOV.U32 R12, RZ, RZ, 0x2 ;  /* 0x00000002ff0c7424 */ /* 0x000fe400078e00ff */
[----:B------:R-:W-:-:S07]  /*fc80*/  IMAD.MOV.U32 R6, RZ, RZ, R14 ;  /* 0x000000ffff067224 */ /* 0x000fce00078e000e */
[----:B------:R-:W-:Y:S05]  /*fc90*/  WARPSYNC.COLLECTIVE R15, `(.L_x_283) ;  /* 0x000000000f087348 */ /* 0x000fea0003c00000 */
[----:B------:R0:W1:Y:S02]  /*fca0*/  SHFL.IDX P6, R14, R13, R12, R11 ;  /* 0x0000000c0d0e7389 */ /* 0x00006400000c000b */
[----:B01----:R-:W-:Y:S01]  /*fcb0*/  ENDCOLLECTIVE ;  /* 0x000000000000791b */ /* 0x003fe20003800000 */
.L_x_283:
[----:B------:R-:W-:-:S05]  /*fcc0*/  @!P2 LEA R6, P0, R9, R6, 0x1 ;  /* 0x000000060906a211 */ /* 0x000fca00078008ff */
[----:B------:R-:W-:-:S04]  /*fcd0*/  @!P2 IMAD.X R3, RZ, RZ, R3, P0 ;  /* 0x000000ffff03a224 */ /* 0x000fc800000e0603 */
        /* <DEDUP_REMOVED lines=12> */
.L_x_284:
[----:B------:R-:W-:Y:S01]  /*fda0*/  @P2 LOP3.LUT R16, R16, 0x40, RZ, 0xfc, !PT ;  /* 0x0000004010102812 */ /* 0x000fe200078efcff */
[----:B------:R-:W-:Y:S02]  /*fdb0*/  IMAD.MOV.U32 R13, RZ, RZ, R2 ;  /* 0x000000ffff0d7224 */ /* 0x000fe400078e0002 */
[----:B------:R-:W-:Y:S02]  /*fdc0*/  IMAD.MOV.U32 R12, RZ, RZ, 0x3 ;  /* 0x00000003ff0c7424 */ /* 0x000fe400078e00ff */
[----:B------:R-:W-:-:S07]  /*fdd0*/  IMAD.MOV.U32 R6, RZ, RZ, R14 ;  /* 0x000000ffff067224 */ /* 0x000fce00078e000e */
[----:B------:R-:W-:Y:S05]  /*fde0*/  WARPSYNC.COLLECTIVE R15, `(.L_x_285) ;  /* 0x000000000f087348 */ /* 0x000fea0003c00000 */
[----:B------:R0:W1:Y:S02]  /*fdf0*/  SHFL.IDX P6, R14, R13, R12, R11 ;  /* 0x0000000c0d0e7389 */ /* 0x00006400000c000b */
[----:B01----:R-:W-:Y:S01]  /*fe00*/  ENDCOLLECTIVE ;  /* 0x000000000000791b */ /* 0x003fe20003800000 */
.L_x_285:
[----:B------:R-:W-:-:S05]  /*fe10*/  @!P2 LEA R6, P0, R9, R6, 0x1 ;  /* 0x000000060906a211 */ /* 0x000fca00078008ff */
[----:B------:R-:W-:-:S04]  /*fe20*/  @!P2 IMAD.X R3, RZ, RZ, R3, P0 ;  /* 0x000000ffff03a224 */ /* 0x000fc800000e0603 */
[----:B------:R-:W-:Y:S02]  /*fe30*/  @!P2 IMAD.MOV.U32 R7, RZ, RZ, R3 ;  /* 0x000000ffff07a224 */ /* 0x000fe400078e0003 */
[----:B------:R-:W-:-:S03]  /*fe40*/  IMAD.MOV.U32 R13, RZ, RZ, R0 ;  /* 0x000000ffff0d7224 */ /* 0x000fc600078e0000 */
[----:B------:R-:W-:Y:S01]  /*fe50*/  @!PT LDS RZ, [RZ] ;  /* 0x00000000fffff984 */ /* 0x000fe20000000800 */
[----:B------:R-:W-:Y:S01]  /*fe60*/  @!PT LDS RZ, [RZ] ;  /* 0x00000000fffff984 */ /* 0x000fe20000000800 */
[----:B------:R-:W-:Y:S01]  /*fe70*/  @!PT LDS RZ, [RZ] ;  /* 0x00000000fffff984 */ /* 0x000fe20000000800 */
[----:B------:R0:W-:Y:S01]  /*fe80*/  @!P2 LDGSTS.E.BYPASS.LTC128B.128 [R8+0x21400], desc[UR42][R6.64], !P1 ;  /* 0x214000000608afae */ /* 0x0001e2000c901d6a */
[----:B------:R-:W-:-:S07]  /*fe90*/  IMAD.MOV.U32 R3, RZ, RZ, R14 ;  /* 0x000000ffff037224 */ /* 0x000fce00078e000e */
[----:B0-----:R-:W-:Y:S05]  /*fea0*/  WARPSYNC.COLLECTIVE R15, `(.L_x_286) ;  /* 0x000000000f087348 */ /* 0x001fea0003c00000 */
[----:B------:R1:W2:Y:S02]  /*feb0*/  SHFL.IDX P6, R14, R13, R12, R11 ;  /* 0x0000000c0d0e7389 */ /* 0x0002a400000c000b */
[----:B012---:R-:W-:Y:S01]  /*fec0*/  ENDCOLLECTIVE ;  /* 0x000000000000791b */ /* 0x007fe20003800000 */
.L_x_286:
[----:B------:R-:W-:Y:S01]  /*fed0*/  IMAD.MOV.U32 R0, RZ, RZ, R14 ;  /* 0x000000ffff007224 */ /* 0x000fe200078e000e */
[----:B------:R-:W-:Y:S06]  /*fee0*/  BRA `(.L_x_287) ;  /* 0xffffffc800547947 */ /* 0x000fec000383ffff */
.L_x_226:
[----:B------:R-:W-:Y:S01]  /*fef0*/  BSSY B0, `(.L_x_288) ;  /* 0x0000008000007945 */ /* 0x000fe20003800000 */
[----:B------:R-:W-:Y:S02]  /*ff00*/  IMAD.MOV.U32 R13, RZ, RZ, R4 ;  /* 0x000000ffff0d7224 */ /* 0x000fe400078e0004 */
[----:B------:R-:W-:Y:S02]  /*ff10*/  IMAD.MOV.U32 R12, RZ, RZ, RZ ;  /* 0x000000ffff0c7224 */ /* 0x000fe400078e00ff */
[----:B------:R-:W-:Y:S02]  /*ff20*/  IMAD.MOV.U32 R11, RZ, RZ, 0x181f ;  /* 0x0000181fff0b7424 */ /* 0x000fe400078e00ff */
[----:B------:R-:W-:-:S07]  /*ff30*/  IMAD.MOV.U32 R15, RZ, RZ, -0x1 ;  /* 0xffffffffff0f7424 */ /* 0x000fce00078e00ff */
[----:B-1---5:R-:W-:Y:S05]  /*ff40*/  WARPSYNC.COLLECTIVE R15, `(.L_x_289) ;  /* 0x000000000f087348 */ /* 0x022fea0003c00000 */
[----:B------:R0:W2:Y:S02]  /*ff50*/  SHFL.IDX P6, R14, R13, R12, R11 ;  /* 0x0000000c0d0e7389 */ /* 0x0000a400000c000b */
[----:B012--5:R-:W-:Y:S01]  /*ff60*/  ENDCOLLECTIVE ;  /* 0x000000000000791b */ /* 0x027fe20003800000 */
.L_x_289:
[----:B------:R-:W-:Y:S05]  /*ff70*/  BSYNC B0 ;  /* 0x0000000000007941 */ /* 0x000fea0003800000 */
.L_x_288:
[----:B------:R-:W-:Y:S01]  /*ff80*/  IMAD.MOV.U32 R13, RZ, RZ, R0 ;  /* 0x000000ffff0d7224 */ /* 0x000fe200078e0000 */
[----:B------:R-:W-:Y:S01]  /*ff90*/  LOP3.LUT P1, RZ, R16, 0x100, RZ, 0xc0, !PT ;  /* 0x0000010010ff7812 */ /* 0x000fe2000782c0ff */
[----:B------:R-:W-:Y:S01]  /*ffa0*/  IMAD.MOV.U32 R12, RZ, RZ, RZ ;  /* 0x000000ffff0c7224 */ /* 0x000fe200078e00ff */
[----:B------:R-:W-:Y:S01]  /*ffb0*/  LOP3.LUT R22, R22, 0xfbffffff, RZ, 0xc0, !PT ;  /* 0xfbffffff16167812 */ /* 0x000fe200078ec0ff */
[----:B------:R-:W-:Y:S02]  /*ffc0*/  IMAD.MOV.U32 R11, RZ, RZ, 0x181f ;  /* 0x0000181fff0b7424 */ /* 0x000fe400078e00ff */
[----:B------:R-:W-:Y:S01]  /*ffd0*/  IMAD.MOV.U32 R15, RZ, RZ, -0x1 ;  /* 0xffffffffff0f7424 */ /* 0x000fe200078e00ff */
[----:B------:R-:W-:Y:S01]  /*ffe0*/  @P5 LOP3.LUT R22, R22, 0x4000000, RZ, 0xfc, !PT ;  /* 0x0400000016165812 */ /* 0x000fe200078efcff */
[----:B------:R-:W-:-:S07]  /*fff0*/  IMAD.MOV.U32 R2, RZ, RZ, R14 ;  /* 0x000000ffff027224 */ /* 0x000fce00078e000e */
[----:B------:R-:W-:Y:S05]  /*10000*/  WARPSYNC.COLLECTIVE R15, `(.L_x_290) ;  /* 0x000000000f087348 */ /* 0x000fea0003c00000 */
[----:B------:R0:W1:Y:S02]  /*10010*/  SHFL.IDX P6, R14, R13, R12, R11 ;  /* 0x0000000c0d0e7389 */ /* 0x00006400000c000b */
[----:B01----:R-:W-:Y:S01]  /*10020*/  ENDCOLLECTIVE ;  /* 0x000000000000791b */ /* 0x003fe20003800000 */
.L_x_290:
[----:B------:R-:W-:Y:S01]  /*10030*/  IMAD.MOV.U32 R13, RZ, RZ, R4 ;  /* 0x000000ffff0d7224 */ /* 0x000fe200078e0004 */
[----:B------:R-:W-:Y:S01]  /*10040*/  MOV R12, 0x1 ;  /* 0x00000001000c7802 */ /* 0x000fe20000000f00 */
[----:B------:R-:W-:Y:S01]  /*10050*/  IMAD.MOV.U32 R3, RZ, RZ, R14 ;  /* 0x000000ffff037224 */ /* 0x000fe200078e000e */
[----:B------:R-:W-:-:S04]  /*10060*/  LOP3.LUT P6, RZ, R16, 0x400000, RZ, 0xc0, !PT ;  /* 0x0040000010ff7812 */ /* 0x000fc800078cc0ff */
[----:B------:R-:W-:-:S05]  /*10070*/  @!P1 LEA R3, P0, R21, R3, 0x1 ;  /* 0x0000000315039211 */ /* 0x000fca00078008ff */
[----:B------:R-:W-:Y:S01]  /*10080*/  @!P1 IMAD.X R2, RZ, RZ, R2, P0 ;  /* 0x000000ffff029224 */ /* 0x000fe200000e0602 */
[----:B------:R-:W-:-:S04]  /*10090*/  LOP3.LUT P0, RZ, R16, 0x800000, RZ, 0xc0, !PT ;  /* 0x0080000010ff7812 */ /* 0x000fc8000780c0ff */
[----:B------:R-:W-:-:S04]  /*100a0*/  @!P1 LOP3.LUT R3, R3, R2, RZ, 0x3c, !PT ;  /* 0x0000000203039212 */ /* 0x000fc800078e3cff */
[----:B------:R-:W-:-:S04]  /*100b0*/  @!P1 LOP3.LUT R2, R3, R2, RZ, 0x3c, !PT ;  /* 0x0000000203029212 */ /* 0x000fc800078e3cff */
[----:B------:R-:W-:-:S05]  /*100c0*/  @!P1 LOP3.LUT R3, R3, R2, RZ, 0x3c, !PT ;  /* 0x0000000203039212 */ /* 0x000fca00078e3cff */
[----:B------:R-:W-:Y:S01]  /*100d0*/  @!PT LDS RZ, [RZ] ;  /* 0x00000000fffff984 */ /* 0x000fe20000000800 */
[----:B------:R-:W-:Y:S01]  /*100e0*/  @!PT LDS RZ, [RZ] ;  /* 0x00000000fffff984 */ /* 0x000fe20000000800 */
[----:B------:R-:W-:Y:S01]  /*100f0*/  @!PT LDS RZ, [RZ] ;  /* 0x00000000fffff984 */ /* 0x000fe20000000800 */
[----:B------:R0:W-:Y:S01]  /*10100*/  @!P1 LDGSTS.E.BYPASS.LTC128B.128 [R20+0x26400], desc[UR42][R2.64], !P0 ;  /* 0x2640000002149fae */ /* 0x0001e2000c101d6a */
[----:B------:R-:W-:-:S03]  /*10110*/  @!P1 ISETP.NE.U32.AND P0, PT, R9, RZ, PT ;  /* 0x000000ff0900920c */ /* 0x000fc60003f05070 */
[----:B------:R0:W-:Y:S10]  /*10120*/  @!P1 LDGSTS.E.BYPASS.LTC128B.128 [R20+0x28400], desc[UR42][R2.64+0x80], !P6 ;  /* 0x2840008002149fae */ /* 0x0001f4000f101d6a */
[----:B0-----:R-:W-:Y:S05]  /*10130*/  WARPSYNC.COLLECTIVE R15, `(.L_x_291) ;  /* 0x000000000f087348 */ /* 0x001fea0003c00000 */
[----:B------:R1:W2:Y:S02]  /*10140*/  SHFL.IDX P6, R14, R13, R12, R11 ;  /* 0x0000000c0d0e7389 */ /* 0x0002a400000c000b */
[----:B012---:R-:W-:Y:S01]  /*10150*/  ENDCOLLECTIVE ;  /* 0x000000000000791b */ /* 0x007fe20003800000 */
.L_x_291:
[----:B------:R-:W-:Y:S01]  /*10160*/  @!PT LDS RZ, [RZ] ;  /* 0x00000000fffff984 */ /* 0x000fe20000000800 */
[----:B------:R-:W-:Y:S01]  /*10170*/  @!PT LDS RZ, [RZ] ;  /* 0x00000000fffff984 */ /* 0x000fe20000000800 */
[----:B------:R-:W-:Y:S01]  /*10180*/  @!PT LDS RZ, [RZ] ;  /* 0x00000000fffff984 */ /* 0x000fe20000000800 */
[----:B------:R0:W-:Y:S01]  /*10190*/  @!P1 LDGSTS.E.BYPASS.LTC128B.128 [R20+0x2a400], desc[UR42][R2.64+0x100], !P5 ;  /* 0x2a40010002149fae */ /* 0x0001e2000e901d6a */
[----:B------:R-:W-:-:S03]  /*101a0*/  LOP3.LUT P5, RZ, R16, 0x800000, RZ, 0xc0, !PT ;  /* 0x0080000010ff7812 */ /* 0x000fc600078ac0ff */
[----:B------:R0:W-:Y:S04]  /*101b0*/  @!P1 LDGSTS.E.BYPASS.LTC128B.128 [R20+0x2c400], desc[UR42][R2.64+0x180], !P4 ;  /* 0x2c40018002149fae */ /* 0x0001e8000e101d6a */
[----:B------:R0:W-:Y:S01]  /*101c0*/  @!P1 LDGSTS.E.BYPASS.LTC128B.128 [R20+0x2e400], desc[UR42][R2.64+0x200], !P3 ;  /* 0x2e40020002149fae */ /* 0x0001e2000d901d6a */
[----:B------:R-:W-:-:S03]  /*101d0*/  IMAD.MOV.U32 R13, RZ, RZ, R0 ;  /* 0x000000ffff0d7224 */ /* 0x000fc600078e0000 */
[----:B------:R0:W-:Y:S04]  /*101e0*/  @!P1 LDGSTS.E.BYPASS.LTC128B.128 [R20+0x30400], desc[UR42][R2.64+0x280], !P2 ;  /* 0x3040028002149fae */ /* 0x0001e8000d101d6a */
[----:B------:R0:W-:Y:S01]  /*101f0*/  @!P1 LDGSTS.E.BYPASS.LTC128B.128 [R20+0x32400], desc[UR42][R2.64+0x300], P0 ;  /* 0x3240030002149fae */ /* 0x0001e20008101d6a */
[----:B------:R-:W-:Y:S01]  /*10200*/  @!P1 ISETP.NE.U32.AND P0, PT, R8, RZ, PT ;  /* 0x000000ff0800920c */ /* 0x000fe20003f05070 */
[----:B------:R-:W-:-:S12]  /*10210*/  IMAD.MOV.U32 R5, RZ, RZ, R14 ;  /* 0x000000ffff057224 */ /* 0x000fd800078e000e */
[----:B0-----:R-:W-:Y:S05]  /*10220*/  WARPSYNC.COLLECTIVE R15, `(.L_x_292) ;  /* 0x000000000f087348 */ /* 0x001fea0003c00000 */
[----:B------:R1:W2:Y:S02]  /*10230*/  SHFL.IDX P6, R14, R13, R12, R11 ;  /* 0x0000000c0d0e7389 */ /* 0x0002a400000c000b */
[----:B012---:R-:W-:Y:S01]  /*10240*/  ENDCOLLECTIVE ;  /* 0x000000000000791b */ /* 0x007fe20003800000 */
.L_x_292:
[----:B------:R-:W-:Y:S01]  /*10250*/  @!PT LDS RZ, [RZ] ;  /* 0x00000000fffff984 */ /* 0x000fe20000000800 */
[----:B------:R-:W-:Y:S01]  /*10260*/  @!PT LDS RZ, [RZ] ;  /* 0x00000000fffff984 */ /* 0x000fe20000000800 */
[----:B------:R-:W-:Y:S01]  /*10270*/  @!PT LDS RZ, [RZ] ;  /* 0x00000000fffff984 */ /* 0x000fe20000000800 */
[----:B------:R0:W-:Y:S01]  /*10280*/  @!P1 LDGSTS.E.BYPASS.LTC128B.128 [R20+0x34400], desc[UR42][R2.64+0x380], P0 ;  /* 0x3440038002149fae */ /* 0x0001e20008101d6a */
[C---:B------:R-:W-:Y:S01]  /*10290*/  LOP3.LUT P1, RZ, R16.reuse, 0x40, RZ, 0xc0, !PT ;  /* 0x0000004010ff7812 */ /* 0x040fe2000782c0ff */
[----:B------:R-:W-:Y:S02]  /*102a0*/  IMAD.MOV.U32 R13, RZ, RZ, R4 ;  /* 0x000000ffff0d7224 */ /* 0x000fe400078e0004 */
[----:B------:R-:W-:Y:S01]  /*102b0*/  IMAD.MOV.U32 R12, RZ, RZ, 0x2 ;  /* 0x00000002ff0c7424 */ /* 0x000fe200078e00ff */
[----:B------:R-:W-:-:S13]  /*102c0*/  LOP3.LUT P6, RZ, R16, 0x80, RZ, 0xc0, !PT ;  /* 0x0000008010ff7812 */ /* 0x000fda00078cc0ff */
[----:B------:R-:W-:-:S05]  /*102d0*/  @!P6 LEA R6, P0, R21, R14, 0x1 ;  /* 0x0000000e1506e211 */ /* 0x000fca00078008ff */
[----:B------:R-:W-:Y:S01]  /*102e0*/  @!P6 IMAD.X R7, RZ, RZ, R5, P0 ;  /* 0x000000ffff07e224 */ /* 0x000fe200000e0605 */
[----:B------:R-:W-:Y:S01]  /*102f0*/  LOP3.LUT P0, RZ, R16, 0x400000, RZ, 0xc0, !PT ;  /* 0x0040000010ff7812 */ /* 0x000fe2000780c0ff */
[----:B0-----:R-:W-:Y:S02]  /*10300*/  @!P6 IMAD.MOV.U32 R2, RZ, RZ, R6 ;  /* 0x000000ffff02e224 */ /* 0x001fe400078e0006 */
[----:B------:R-:W-:-:S05]  /*10310*/  @!P6 IMAD.MOV.U32 R3, RZ, RZ, R7 ;  /* 0x000000ffff03e224 */ /* 0x000fca00078e0007 */
[----:B------:R0:W-:Y:S01]  /*10320*/  @!P6 LDGSTS.E.BYPASS.LTC128B.128 [R20+0x26c00], desc[UR42][R2.64], !P5 ;  /* 0x26c000000214efae */ /* 0x0001e2000e901d6a */
[----:B------:R-:W-:-:S04]  /*10330*/  LOP3.LUT P5, RZ, R22, 0x4000000, RZ, 0xc0, !PT ;  /* 0x0400000016ff7812 */ /* 0x000fc800078ac0ff */
[----:B------:R0:W-:Y:S01]  /*10340*/  @!P6 LDGSTS.E.BYPASS.LTC128B.128 [R20+0x28c00], desc[UR42][R2.64+0x80], !P0 ;  /* 0x28c000800214efae */ /* 0x0001e2000c101d6a */
[----:B------:R-:W-:-:S08]  /*10350*/  @!P6 ISETP.NE.U32.AND P0, PT, R9, RZ, PT ;  /* 0x000000ff0900e20c */ /* 0x000fd00003f05070 */
[----:B------:R0:W-:Y:S04]  /*10360*/  @!P6 LDGSTS.E.BYPASS.LTC128B.128 [R20+0x2ac00], desc[UR42][R2.64+0x100], !P5 ;  /* 0x2ac001000214efae */ /* 0x0001e8000e901d6a */
[----:B------:R0:W-:Y:S04]  /*10370*/  @!P6 LDGSTS.E.BYPASS.LTC128B.128 [R20+0x2cc00], desc[UR42][R2.64+0x180], !P4 ;  /* 0x2cc001800214efae */ /* 0x0001e8000e101d6a */
[----:B------:R0:W-:Y:S04]  /*10380*/  @!P6 LDGSTS.E.BYPASS.LTC128B.128 [R20+0x2ec00], desc[UR42][R2.64+0x200], !P3 ;  /* 0x2ec002000214efae */ /* 0x0001e8000d901d6a */
[----:B------:R0:W-:Y:S04]  /*10390*/  @!P6 LDGSTS.E.BYPASS.LTC128B.128 [R20+0x30c00], desc[UR42][R2.64+0x280], !P2 ;  /* 0x30c002800214efae */ /* 0x0001e8000d101d6a */
[----:B------:R0:W-:Y:S01]  /*103a0*/  @!P6 LDGSTS.E.BYPASS.LTC128B.128 [R20+0x32c00], desc[UR42][R2.64+0x300], P0 ;  /* 0x32c003000214efae */ /* 0x0001e20008101d6a */
[----:B------:R-:W-:-:S13]  /*103b0*/  @!P6 ISETP.NE.U32.AND P0, PT, R8, RZ, PT ;  /* 0x000000ff0800e20c */ /* 0x000fda0003f05070 */
[----:B------:R0:W-:Y:S02]  /*103c0*/  @!P6 LDGSTS.E.BYPASS.LTC128B.128 [R20+0x34c00], desc[UR42][R2.64+0x380], P0 ;  /* 0x34c003800214efae */ /* 0x0001e40008101d6a */
[----:B0-----:R-:W-:Y:S05]  /*103d0*/  WARPSYNC.COLLECTIVE R15, `(.L_x_293) ;  /* 0x000000000f087348 */ /* 0x001fea0003c00000 */
[----:B------:R1:W2:Y:S02]  /*103e0*/  SHFL.IDX P6, R14, R13, R12, R11 ;  /* 0x0000000c0d0e7389 */ /* 0x0002a400000c000b */
[----:B012---:R-:W-:Y:S01]  /*103f0*/  ENDCOLLECTIVE ;  /* 0x000000000000791b */ /* 0x007fe20003800000 */
.L_x_293:
[----:B------:R-:W-:Y:S02]  /*10400*/  IMAD.MOV.U32 R13, RZ, RZ, R0 ;  /* 0x000000ffff0d7224 */ /* 0x000fe400078e0000 */
[----:B------:R-:W-:-:S07]  /*10410*/  IMAD.MOV.U32 R5, RZ, RZ, R14 ;  /* 0x000000ffff057224 */ /* 0x000fce00078e000e */
[----:B------:R-:W-:Y:S05]  /*10420*/  WARPSYNC.COLLECTIVE R15, `(.L_x_294) ;  /* 0x000000000f087348 */ /* 0x000fea0003c00000 */
[----:B------:R0:W1:Y:S02]  /*10430*/  SHFL.IDX P6, R14, R13, R12, R11 ;  /* 0x0000000c0d0e7389 */ /* 0x00006400000c000b */
[----:B01----:R-:W-:Y:S01]  /*10440*/  ENDCOLLECTIVE ;  /* 0x000000000000791b */ /* 0x003fe20003800000 */
.L_x_294:
[----:B------:R-:W-:Y:S02]  /*10450*/  IMAD.MOV.U32 R13, RZ, RZ, R4 ;  /* 0x000000ffff0d7224 */ /* 0x000fe400078e0004 */
[----:B------:R-:W-:Y:S01]  /*10460*/  IMAD.MOV.U32 R12, RZ, RZ, 0x3 ;  /* 0x00000003ff0c7424 */ /* 0x000fe200078e00ff */
[----:B------:R-:W-:Y:S02]  /*10470*/  @!P1 LEA R6, P0, R21, R14, 0x1 ;  /* 0x0000000e15069211 */ /* 0x000fe400078008ff */
[----:B------:R-:W-:-:S03]  /*10480*/  LOP3.LUT P6, RZ, R16, 0x400000, RZ, 0xc0, !PT ;  /* 0x0040000010ff7812 */ /* 0x000fc600078cc0ff */
[----:B------:R-:W-:Y:S01]  /*10490*/  @!P1 IMAD.X R7, RZ, RZ, R5, P0 ;  /* 0x000000ffff079224 */ /* 0x000fe200000e0605 */
[----:B------:R-:W-:Y:S01]  /*104a0*/  LOP3.LUT P0, RZ, R16, 0x800000, RZ, 0xc0, !PT ;  /* 0x0080000010ff7812 */ /* 0x000fe2000780c0ff */
[----:B------:R-:W-:Y:S02]  /*104b0*/  @!P1 IMAD.MOV.U32 R2, RZ, RZ, R6 ;  /* 0x000000ffff029224 */ /* 0x000fe400078e0006 */
[----:B------:R-:W-:-:S10]  /*104c0*/  @!P1 IMAD.MOV.U32 R3, RZ, RZ, R7 ;  /* 0x000000ffff039224 */ /* 0x000fd400078e0007 */
        /* <DEDUP_REMOVED lines=9> */
.L_x_295:
[----:B------:R-:W-:Y:S01]  /*10560*/  @!PT LDS RZ, [RZ] ;  /* 0x00000000fffff984 */ /* 0x000fe20000000800 */
[----:B------:R-:W-:Y:S01]  /*10570*/  @!PT LDS RZ, [RZ] ;  /* 0x00000000fffff984 */ /* 0x000fe20000000800 */
[----:B------:R-:W-:Y:S01]  /*10580*/  @!PT LDS RZ, [RZ] ;  /* 0x00000000fffff984 */ /* 0x000fe20000000800 */
[----:B------:R0:W-:Y:S04]  /*10590*/  @!P1 LDGSTS.E.BYPASS.LTC128B.128 [R20+0x2b400], desc[UR42][R2.64+0x100], !P5 ;  /* 0x2b40010002149fae */ /* 0x0001e8000e901d6a */
        /* <DEDUP_REMOVED lines=10> */
.L_x_296:
[----:B------:R-:W-:Y:S01]  /*10640*/  @!PT LDS RZ, [RZ] ;  /* 0x00000000fffff984 */ /* 0x000fe20000000800 */
[----:B------:R-:W-:Y:S01]  /*10650*/  @!PT LDS RZ, [RZ] ;  /* 0x00000000fffff984 */ /* 0x000fe20000000800 */
[----:B------:R-:W-:Y:S01]  /*10660*/  @!PT LDS RZ, [RZ] ;  /* 0x00000000fffff984 */ /* 0x000fe20000000800 */
[----:B------:R0:W-:Y:S01]  /*10670*/  @!P1 LDGSTS.E.BYPASS.LTC128B.128 [R20+0x35400], desc[UR42][R2.64+0x380], P0 ;  /* 0x3540038002149fae */ /* 0x0001e20008101d6a */
[----:B------:R-:W-:Y:S05]  /*10680*/  BRA `(.L_x_297) ;  /* 0xffffffc800b87947 */ /* 0x000fea000383ffff */
.L_x_228:
[----:B0-----:R-:W-:-:S04]  /*10690*/  IMAD.U32 R3, RZ, RZ, UR37 ;  /* 0x00000025ff037e24 */ /* 0x001fc8000f8e00ff */
[----:B------:R0:W1:Y:S03]  /*106a0*/  SYNCS.PHASECHK.TRANS64.TRYWAIT P0, [R3+URZ+0x38820], R0 ;  /* 0x03882000030075a7 */ /* 0x000066000800017f */
[----:B-1----:R-:W-:Y:S05]  /*106b0*/  @!P0 NANOSLEEP.SYNCS 0x989680 ;  /* 0x009896800000895d */ /* 0x002fea0003900000 */
[----:B------:R-:W1:Y:S02]  /*106c0*/  @!P0 SYNCS.PHASECHK.TRANS64 P0, [R3+URZ+0x38820], R0 ;  /* 0x03882000030085a7 */ /* 0x000e64000800007f */
[----:B-1----:R-:W-:Y:S05]  /*106d0*/  @!P0 BRA `(.L_x_228) ;  /* 0xfffffffc00ec8947 */ /* 0x002fea000383ffff */
[----:B------:R-:W-:Y:S05]  /*106e0*/  BRA `(.L_x_298) ;  /* 0xffffffcc00147947 */ /* 0x000fea000383ffff */
.L_x_231:
[----:B0-----:R0:W1:Y:S02]  /*106f0*/  SYNCS.PHASECHK.TRANS64.TRYWAIT P0, [R25+URZ+0x38860], R0 ;  /* 0x03886000190075a7 */ /* 0x001064000800017f */
[----:B-1----:R-:W-:Y:S05]  /*10700*/  @!P0 NANOSLEEP.SYNCS 0x989680 ;  /* 0x009896800000895d */ /* 0x002fea0003900000 */
[----:B------:R-:W1:Y:S02]  /*10710*/  @!P0 SYNCS.PHASECHK.TRANS64 P0, [R25+URZ+0x38860], R0 ;  /* 0x03886000190085a7 */ /* 0x000e64000800007f */
[----:B-1----:R-:W-:Y:S05]  /*10720*/  @!P0 BRA `(.L_x_231) ;  /* 0xfffffffc00f08947 */ /* 0x002fea000383ffff */
[----:B------:R-:W-:Y:S05]  /*10730*/  BRA `(.L_x_299) ;  /* 0xffffffcc00247947 */ /* 0x000fea000383ffff */
.L_x_232:
        /* <DEDUP_REMOVED lines=8> */
.L_x_301:
[----:B------:R-:W-:Y:S05]  /*107c0*/  BSYNC B0 ;  /* 0x0000000000007941 */ /* 0x000fea0003800000 */
.L_x_300:
[----:B------:R-:W0:Y:S01]  /*107d0*/  S2R R6, SR_TID.X ;  /* 0x0000000000067919 */ /* 0x000e220000002100 */
[----:B------:R-:W-:Y:S01]  /*107e0*/  IMAD.MOV.U32 R13, RZ, RZ, R8 ;  /* 0x000000ffff0d7224 */ /* 0x000fe200078e0008 */
[----:B------:R-:W-:Y:S01]  /*107f0*/  LOP3.LUT P5, RZ, R17, 0x100, RZ, 0xc0, !PT ;  /* 0x0000010011ff7812 */ /* 0x000fe200078ac0ff */
[----:B------:R-:W-:Y:S01]  /*10800*/  IMAD.MOV.U32 R12, RZ, RZ, RZ ;  /* 0x000000ffff0c7224 */ /* 0x000fe200078e00ff */
[----:B------:R-:W-:Y:S01]  /*10810*/  LEA R9, R9, UR37, 0x1 ;  /* 0x0000002509097c11 */ /* 0x000fe2000f8e08ff */
[----:B------:R-:W-:Y:S01]  /*10820*/  IMAD.MOV.U32 R11, RZ, RZ, 0x181f ;  /* 0x0000181fff0b7424 */ /* 0x000fe200078e00ff */
[----:B------:R-:W-:Y:S01]  /*10830*/  P2R R4, PR, RZ, 0x20 ;  /* 0x00000020ff047803 */ /* 0x000fe20000000000 */
[----:B------:R-:W-:Y:S01]  /*10840*/  IMAD.MOV.U32 R15, RZ, RZ, -0x1 ;  /* 0xffffffffff0f7424 */ /* 0x000fe200078e00ff */
[C---:B------:R-:W-:Y:S01]  /*10850*/  LOP3.LUT P5, RZ, R17.reuse, 0x20000, RZ, 0xc0, !PT ;  /* 0x0002000011ff7812 */ /* 0x040fe200078ac0ff */
[----:B------:R-:W-:Y:S01]  /*10860*/  IMAD.MOV.U32 R3, RZ, RZ, R14 ;  /* 0x000000ffff037224 */ /* 0x000fe200078e000e */
[----:B------:R-:W-:-:S13]  /*10870*/  LOP3.LUT P4, RZ, R17, 0x20, RZ, 0xc0, !PT ;  /* 0x0000002011ff7812 */ /* 0x000fda000788c0ff */
[----:B0-----:R-:W-:Y:S05]  /*10880*/  WARPSYNC.COLLECTIVE R15, `(.L_x_302) ;  /* 0x000000000f087348 */ /* 0x001fea0003c00000 */
[----:B------:R1:W2:Y:S02]  /*10890*/  SHFL.IDX P6, R14, R13, R12, R11 ;  /* 0x0000000c0d0e7389 */ /* 0x0002a400000c000b */
[----:B012---:R-:W-:Y:S01]  /*108a0*/  ENDCOLLECTIVE ;  /* 0x000000000000791b */ /* 0x007fe20003800000 */
.L_x_302:
[C---:B------:R-:W-:Y:S02]  /*108b0*/  LOP3.LUT P3, RZ, R17.reuse, 0x10, RZ, 0xc0, !PT ;  /* 0x0000001011ff7812 */ /* 0x040fe4000786c0ff */
[C---:B------:R-:W-:Y:S02]  /*108c0*/  LOP3.LUT P2, RZ, R17.reuse, 0x8, RZ, 0xc0, !PT ;  /* 0x0000000811ff7812 */ /* 0x040fe4000784c0ff */
[C---:B------:R-:W-:Y:S01]  /*108d0*/  LOP3.LUT P1, RZ, R17.reuse, 0x4, RZ, 0xc0, !PT ;  /* 0x0000000411ff7812 */ /* 0x040fe2000782c0ff */
[----:B------:R-:W-:Y:S02]  /*108e0*/  IMAD.MOV.U32 R13, RZ, RZ, R10 ;  /* 0x000000ffff0d7224 */ /* 0x000fe400078e000a */
[----:B------:R-:W-:Y:S02]  /*108f0*/  IMAD.MOV.U32 R12, RZ, RZ, 0x1 ;  /* 0x00000001ff0c7424 */ /* 0x000fe400078e00ff */
[----:B------:R-:W-:Y:S01]  /*10900*/  IMAD.SHL.U32 R6, R6, 0x8, RZ ;  /* 0x0000000806067824 */ /* 0x000fe200078e00ff */
[----:B------:R-:W-:-:S04]  /*10910*/  LOP3.LUT P6, RZ, R17, 0x800, RZ, 0xc0, !PT ;  /* 0x0000080011ff7812 */ /* 0x000fc800078cc0ff */
        /* <DEDUP_REMOVED lines=15> */
.L_x_303:
[----:B------:R-:W-:Y:S01]  /*10a10*/  @!PT LDS RZ, [RZ] ;  /* 0x00000000fffff984 */ /* 0x000fe20000000800 */
[----:B------:R-:W-:Y:S01]  /*10a20*/  @!PT LDS RZ, [RZ] ;  /* 0x00000000fffff984 */ /* 0x000fe20000000800 */
[----:B------:R-:W-:Y:S01]  /*10a30*/  @!PT LDS RZ, [RZ] ;  /* 0x00000000fffff984 */ /* 0x000fe20000000800 */
[----:B------:R-:W-:Y:S01]  /*10a40*/  LDGSTS.E.BYPASS.LTC128B.128 [R9+0x6400], desc[UR42][R2.64+0x180], !P5 ;  /* 0x0640018002097fae */ /* 0x000fe2000e901d6a */
[----:B------:R-:W-:-:S03]  /*10a50*/  LOP3.LUT P5, RZ, R17, 0x80, RZ, 0xc0, !PT ;  /* 0x0000008011ff7812 */ /* 0x000fc600078ac0ff */
[----:B------:R-:W-:Y:S01]  /*10a60*/  LDGSTS.E.BYPASS.LTC128B.128 [R9+0x8400], desc[UR42][R2.64+0x200], !P4 ;  /* 0x0840020002097fae */ /* 0x000fe2000e101d6a */
[----:B------:R-:W-:Y:S02]  /*10a70*/  P2R R4, PR, RZ, 0x20 ;  /* 0x00000020ff047803 */ /* 0x000fe40000000000 */
[C---:B------:R-:W-:Y:S01]  /*10a80*/  LOP3.LUT P5, RZ, R17.reuse, 0x10000, RZ, 0xc0, !PT ;  /* 0x0001000011ff7812 */ /* 0x040fe200078ac0ff */
[----:B------:R-:W-:Y:S01]  /*10a90*/  LDGSTS.E.BYPASS.LTC128B.128 [R9+0xa400], desc[UR42][R2.64+0x280], !P3 ;  /* 0x0a40028002097fae */ /* 0x000fe2000d901d6a */
[C---:B------:R-:W-:Y:S01]  /*10aa0*/  LOP3.LUT P4, RZ, R17.reuse, 0x2, RZ, 0xc0, !PT ;  /* 0x0000000211ff7812 */ /* 0x040fe2000788c0ff */
[----:B------:R-:W-:Y:S01]  /*10ab0*/  IMAD.MOV.U32 R13, RZ, RZ, R8 ;  /* 0x000000ffff0d7224 */ /* 0x000fe200078e0008 */
[----:B------:R-:W-:Y:S01]  /*10ac0*/  LOP3.LUT P3, RZ, R17, 0x1, RZ, 0xc0, !PT ;  /* 0x0000000111ff7812 */ /* 0x000fe2000786c0ff */
[----:B------:R-:W-:Y:S01]  /*10ad0*/  LDGSTS.E.BYPASS.LTC128B.128 [R9+0xc400], desc[UR42][R2.64+0x300], !P2 ;  /* 0x0c40030002097fae */ /* 0x000fe2000d101d6a */
[----:B------:R-:W-:-:S03]  /*10ae0*/  LOP3.LUT P2, RZ, R16, 0x80000000, RZ, 0xc0, !PT ;  /* 0x8000000010ff7812 */ /* 0x000fc6000784c0ff */
[----:B------:R0:W-:Y:S01]  /*10af0*/  LDGSTS.E.BYPASS.LTC128B.128 [R9+0xe400], desc[UR42][R2.64+0x380], !P1 ;  /* 0x0e40038002097fae */ /* 0x0001e2000c901d6a */
[----:B------:R-:W-:Y:S01]  /*10b00*/  LOP3.LUT P1, RZ, R16, 0x40000000, RZ, 0xc0, !PT ;  /* 0x4000000010ff7812 */ /* 0x000fe2000782c0ff */
[----:B0-----:R-:W-:-:S12]  /*10b10*/  IMAD.MOV.U32 R3, RZ, RZ, R14 ;  /* 0x000000ffff037224 */ /* 0x001fd800078e000e */
[----:B------:R-:W-:Y:S05]  /*10b20*/  WARPSYNC.COLLECTIVE R15, `(.L_x_304) ;  /* 0x000000000f087348 */ /* 0x000fea0003c00000 */
[----:B------:R0:W1:Y:S02]  /*10b30*/  SHFL.IDX P6, R14, R13, R12, R11 ;  /* 0x0000000c0d0e7389 */ /* 0x00006400000c000b */
[----:B01----:R-:W-:Y:S01]  /*10b40*/  ENDCOLLECTIVE ;  /* 0x000000000000791b */ /* 0x003fe20003800000 */
.L_x_304:
        /* <DEDUP_REMOVED lines=17> */
.L_x_305:
[----:B------:R-:W-:Y:S01]  /*10c60*/  @!PT LDS RZ, [RZ] ;  /* 0x00000000fffff984 */ /* 0x000fe20000000800 */
[----:B------:R-:W-:Y:S01]  /*10c70*/  @!PT LDS RZ, [RZ] ;  /* 0x00000000fffff984 */ /* 0x000fe20000000800 */
[----:B------:R-:W-:Y:S01]  /*10c80*/  @!PT LDS RZ, [RZ] ;  /* 0x00000000fffff984 */ /* 0x000fe20000000800 */
[----:B------:R0:W-:Y:S01]  /*10c90*/  LDGSTS.E.BYPASS.LTC128B.128 [R9+0x6c00], desc[UR42][R2.64+0x180], !P5 ;  /* 0x06c0018002097fae */ /* 0x0001e2000e901d6a */
[----:B------:R-:W-:-:S03]  /*10ca0*/  LOP3.LUT P5, RZ, R17, 0x40, RZ, 0xc0, !PT ;  /* 0x0000004011ff7812 */ /* 0x000fc600078ac0ff */
[----:B------:R0:W-:Y:S01]  /*10cb0*/  LDGSTS.E.BYPASS.LTC128B.128 [R9+0x8c00], desc[UR42][R2.64+0x200], !P4 ;  /* 0x08c0020002097fae */ /* 0x0001e2000e101d6a */
[----:B------:R-:W-:Y:S02]  /*10cc0*/  P2R R4, PR, RZ, 0x20 ;  /* 0x00000020ff047803 */ /* 0x000fe40000000000 */
[----:B------:R-:W-:Y:S01]  /*10cd0*/  LOP3.LUT P5, RZ, R17, 0x8000, RZ, 0xc0, !PT ;  /* 0x0000800011ff7812 */ /* 0x000fe200078ac0ff */
[----:B------:R0:W-:Y:S01]  /*10ce0*/  LDGSTS.E.BYPASS.LTC128B.128 [R9+0xac00], desc[UR42][R2.64+0x280], !P3 ;  /* 0x0ac0028002097fae */ /* 0x0001e2000d901d6a */
[C---:B------:R-:W-:Y:S01]  /*10cf0*/  LOP3.LUT P4, RZ, R16.reuse, 0x20000000, RZ, 0xc0, !PT ;  /* 0x2000000010ff7812 */ /* 0x040fe2000788c0ff */
[----:B------:R-:W-:Y:S01]  /*10d00*/  IMAD.MOV.U32 R13, RZ, RZ, R8 ;  /* 0x000000ffff0d7224 */ /* 0x000fe200078e0008 */
[C---:B------:R-:W-:Y:S01]  /*10d10*/  LOP3.LUT P3, RZ, R16.reuse, 0x10000000, RZ, 0xc0, !PT ;  /* 0x1000000010ff7812 */ /* 0x040fe2000786c0ff */
[----:B------:R0:W-:Y:S01]  /*10d20*/  LDGSTS.E.BYPASS.LTC128B.128 [R9+0xcc00], desc[UR42][R2.64+0x300], !P2 ;  /* 0x0cc0030002097fae */ /* 0x0001e2000d101d6a */
[----:B------:R-:W-:-:S03]  /*10d30*/  LOP3.LUT P2, RZ, R16, 0x8000000, RZ, 0xc0, !PT ;  /* 0x0800000010ff7812 */ /* 0x000fc6000784c0ff */
[----:B------:R0:W-:Y:S01]  /*10d40*/  LDGSTS.E.BYPASS.LTC128B.128 [R9+0xec00], desc[UR42][R2.64+0x380], !P1 ;  /* 0x0ec0038002097fae */ /* 0x0001e2000c901d6a */
[----:B------:R-:W-:Y:S01]  /*10d50*/  LOP3.LUT P1, RZ, R16, 0x4000000, RZ, 0xc0, !PT ;  /* 0x0400000010ff7812 */ /* 0x000fe2000782c0ff */
[----:B------:R-:W-:-:S12]  /*10d60*/  IMAD.MOV.U32 R20, RZ, RZ, R14 ;  /* 0x000000ffff147224 */ /* 0x000fd800078e000e */
[----:B0-----:R-:W-:Y:S05]  /*10d70*/  WARPSYNC.COLLECTIVE R15, `(.L_x_306) ;  /* 0x000000000f087348 */ /* 0x001fea0003c00000 */
[----:B------:R1:W2:Y:S02]  /*10d80*/  SHFL.IDX P6, R14, R13, R12, R11 ;  /* 0x0000000c0d0e7389 */ /* 0x0002a400000c000b */
[----:B012---:R-:W-:Y:S01]  /*10d90*/  ENDCOLLECTIVE ;  /* 0x000000000000791b */ /* 0x007fe20003800000 */
.L_x_306:
        /* <DEDUP_REMOVED lines=16> */
.L_x_307:
        /* <DEDUP_REMOVED lines=13> */
.L_x_308:
[----:B------:R-:W-:Y:S05]  /*10f70*/  BRA `(.L_x_309) ;  /* 0xffffffcc00447947 */ /* 0x000fea000383ffff */
.L_x_238:
[----:B-1----:R1:W2:Y:S02]  /*10f80*/  SYNCS.PHASECHK.TRANS64.TRYWAIT P0, [R8+URZ+0x38840], R20 ;  /* 0x03884014080075a7 */ /* 0x0022a4000800017f */
[----:B--2---:R-:W-:Y:S05]  /*10f90*/  @!P0 NANOSLEEP.SYNCS 0x989680 ;  /* 0x009896800000895d */ /* 0x004fea0003900000 */
[----:B------:R-:W2:Y:S02]  /*10fa0*/  @!P0 SYNCS.PHASECHK.TRANS64 P0, [R8+URZ+0x38840], R20 ;  /* 0x03884014080085a7 */ /* 0x000ea4000800007f */
[----:B--2---:R-:W-:Y:S05]  /*10fb0*/  @!P0 BRA `(.L_x_238) ;  /* 0xfffffffc00f08947 */ /* 0x004fea000383ffff */
[----:B------:R-:W-:Y:S05]  /*10fc0*/  BRA `(.L_x_310) ;  /* 0xffffffd000787947 */ /* 0x000fea000383ffff */
.L_x_239:
[----:B------:R-:W-:Y:S01]  /*10fd0*/  BSSY B1, `(.L_x_311) ;  /* 0x0000008000017945 */ /* 0x000fe20003800000 */
[----:B------:R-:W-:Y:S02]  /*10fe0*/  IMAD.MOV.U32 R13, RZ, RZ, R27 ;  /* 0x000000ffff0d7224 */ /* 0x000fe400078e001b */
[----:B------:R-:W-:Y:S02]  /*10ff0*/  IMAD.MOV.U32 R12, RZ, RZ, RZ ;  /* 0x000000ffff0c7224 */ /* 0x000fe400078e00ff */
[----:B------:R-:W-:Y:S02]  /*11000*/  IMAD.MOV.U32 R11, RZ, RZ, 0x181f ;  /* 0x0000181fff0b7424 */ /* 0x000fe400078e00ff */
[----:B------:R-:W-:-:S07]  /*11010*/  IMAD.MOV.U32 R15, RZ, RZ, -0x1 ;  /* 0xffffffffff0f7424 */ /* 0x000fce00078e00ff */
[----:B01----:R-:W-:Y:S05]  /*11020*/  WARPSYNC.COLLECTIVE R15, `(.L_x_312) ;  /* 0x000000000f087348 */ /* 0x003fea0003c00000 */
[----:B------:R2:W3:Y:S02]  /*11030*/  SHFL.IDX P6, R14, R13, R12, R11 ;  /* 0x0000000c0d0e7389 */ /* 0x0004e400000c000b */
[----:B0123--:R-:W-:Y:S01]  /*11040*/  ENDCOLLECTIVE ;  /* 0x000000000000791b */ /* 0x00ffe20003800000 */
.L_x_312:
[----:B------:R-:W-:Y:S05]  /*11050*/  BSYNC B1 ;  /* 0x0000000000017941 */ /* 0x000fea0003800000 */
.L_x_311:
        /* <DEDUP_REMOVED lines=9> */
.L_x_313:
[----:B------:R-:W-:Y:S02]  /*110f0*/  IMAD.MOV.U32 R13, RZ, RZ, R27 ;  /* 0x000000ffff0d7224 */ /* 0x000fe400078e001b */
[----:B------:R-:W-:Y:S02]  /*11100*/  IMAD.MOV.U32 R12, RZ, RZ, 0x1 ;  /* 0x00000001ff0c7424 */ /* 0x000fe400078e00ff */
[----:B------:R-:W-:-:S07]  /*11110*/  IMAD.MOV.U32 R2, RZ, RZ, R14 ;  /* 0x000000ffff027224 */ /* 0x000fce00078e000e */
[----:B------:R-:W-:Y:S05]  /*11120*/  WARPSYNC.COLLECTIVE R15, `(.L_x_314) ;  /* 0x000000000f087348 */ /* 0x000fea0003c00000 */
[----:B------:R0:W1:Y:S02]  /*11130*/  SHFL.IDX P6, R14, R13, R12, R11 ;  /* 0x0000000c0d0e7389 */ /* 0x00006400000c000b */
[----:B01----:R-:W-:Y:S01]  /*11140*/  ENDCOLLECTIVE ;  /* 0x000000000000791b */ /* 0x003fe20003800000 */
.L_x_314:
        /* <DEDUP_REMOVED lines=11> */
.L_x_315:
[----:B------:R-:W-:Y:S02]  /*11200*/  IMAD.MOV.U32 R13, RZ, RZ, R27 ;  /* 0x000000ffff0d7224 */ /* 0x000fe400078e001b */
[----:B------:R-:W-:Y:S02]  /*11210*/  IMAD.MOV.U32 R12, RZ, RZ, 0x2 ;  /* 0x00000002ff0c7424 */ /* 0x000fe400078e00ff */
[----:B------:R-:W-:-:S07]  /*11220*/  IMAD.MOV.U32 R2, RZ, RZ, R14 ;  /* 0x000000ffff027224 */ /* 0x000fce00078e000e */
[----:B------:R-:W-:Y:S05]  /*11230*/  WARPSYNC.COLLECTIVE R15, `(.L_x_316) ;  /* 0x000000000f087348 */ /* 0x000fea0003c00000 */
[----:B------:R0:W1:Y:S02]  /*11240*/  SHFL.IDX P6, R14, R13, R12, R11 ;  /* 0x0000000c0d0e7389 */ /* 0x00006400000c000b */
[----:B01----:R-:W-:Y:S01]  /*11250*/  ENDCOLLECTIVE ;  /* 0x000000000000791b */ /* 0x003fe20003800000 */
.L_x_316:
        /* <DEDUP_REMOVED lines=11> */
.L_x_317:
[----:B------:R-:W-:Y:S02]  /*11310*/  IMAD.MOV.U32 R13, RZ, RZ, R27 ;  /* 0x000000ffff0d7224 */ /* 0x000fe400078e001b */
[----:B------:R-:W-:Y:S02]  /*11320*/  IMAD.MOV.U32 R12, RZ, RZ, 0x3 ;  /* 0x00000003ff0c7424 */ /* 0x000fe400078e00ff */
[----:B------:R-:W-:-:S07]  /*11330*/  IMAD.MOV.U32 R2, RZ, RZ, R14 ;  /* 0x000000ffff027224 */ /* 0x000fce00078e000e */
[----:B------:R-:W-:Y:S05]  /*11340*/  WARPSYNC.COLLECTIVE R15, `(.L_x_318) ;  /* 0x000000000f087348 */ /* 0x000fea0003c00000 */
[----:B------:R0:W1:Y:S02]  /*11350*/  SHFL.IDX P6, R14, R13, R12, R11 ;  /* 0x0000000c0d0e7389 */ /* 0x00006400000c000b */
[----:B01----:R-:W-:Y:S01]  /*11360*/  ENDCOLLECTIVE ;  /* 0x000000000000791b */ /* 0x003fe20003800000 */
.L_x_318:
[----:B------:R-:W-:-:S05]  /*11370*/  IADD3 R2, P0, R2, R0, RZ ;  /* 0x0000000002027210 */ /* 0x000fca0007f1e0ff */
        /* <DEDUP_REMOVED lines=10> */
.L_x_319:
[----:B------:R-:W-:Y:S01]  /*11420*/  IMAD.MOV.U32 R2, RZ, RZ, R14 ;  /* 0x000000ffff027224 */ /* 0x000fe200078e000e */
[----:B------:R-:W-:Y:S06]  /*11430*/  BRA `(.L_x_320) ;  /* 0xffffffd000087947 */ /* 0x000fec000383ffff */
.L_x_244:
[----:B----4-:R4:W0:Y:S02]  /*11440*/  SYNCS.PHASECHK.TRANS64.TRYWAIT P0, [R8+URZ+0x38860], R20 ;  /* 0x03886014080075a7 */ /* 0x010824000800017f */
[----:B0-----:R-:W-:Y:S05]  /*11450*/  @!P0 NANOSLEEP.SYNCS 0x989680 ;  /* 0x009896800000895d */ /* 0x001fea0003900000 */
[----:B------:R-:W0:Y:S02]  /*11460*/  @!P0 SYNCS.PHASECHK.TRANS64 P0, [R8+URZ+0x38860], R20 ;  /* 0x03886014080085a7 */ /* 0x000e24000800007f */
[----:B0-----:R-:W-:Y:S05]  /*11470*/  @!P0 BRA `(.L_x_244) ;  /* 0xfffffffc00f08947 */ /* 0x001fea000383ffff */
[----:B------:R-:W-:Y:S05]  /*11480*/  BRA `(.L_x_321) ;  /* 0xffffffd000587947 */ /* 0x000fea000383ffff */
.L_x_245:
[----:B------:R-:W-:Y:S01]  /*11490*/  BSSY B1, `(.L_x_322) ;  /* 0x0000008000017945 */ /* 0x000fe20003800000 */
[----:B------:R-:W-:Y:S02]  /*114a0*/  IMAD.MOV.U32 R13, RZ, RZ, R20 ;  /* 0x000000ffff0d7224 */ /* 0x000fe400078e0014 */
[----:B------:R-:W-:Y:S02]  /*114b0*/  IMAD.MOV.U32 R12, RZ, RZ, RZ ;  /* 0x000000ffff0c7224 */ /* 0x000fe400078e00ff */
[----:B------:R-:W-:Y:S02]  /*114c0*/  IMAD.MOV.U32 R11, RZ, RZ, 0x181f ;  /* 0x0000181fff0b7424 */ /* 0x000fe400078e00ff */
[----:B------:R-:W-:-:S07]  /*114d0*/  IMAD.MOV.U32 R15, RZ, RZ, -0x1 ;  /* 0xffffffffff0f7424 */ /* 0x000fce00078e00ff */
[----:B0--3--:R-:W-:Y:S05]  /*114e0*/  WARPSYNC.COLLECTIVE R15, `(.L_x_323) ;  /* 0x000000000f087348 */ /* 0x009fea0003c00000 */
[----:B------:R1:W2:Y:S02]  /*114f0*/  SHFL.IDX P6, R14, R13, R12, R11 ;  /* 0x0000000c0d0e7389 */ /* 0x0002a400000c000b */
[----:B0123--:R-:W-:Y:S01]  /*11500*/  ENDCOLLECTIVE ;  /* 0x000000000000791b */ /* 0x00ffe20003800000 */
.L_x_323:
[----:B------:R-:W-:Y:S05]  /*11510*/  BSYNC B1 ;  /* 0x0000000000017941 */ /* 0x000fea0003800000 */
.L_x_322:
        /* <DEDUP_REMOVED lines=12> */
.L_x_324:
[----:B------:R-:W-:Y:S02]  /*115e0*/  IMAD.MOV.U32 R13, RZ, RZ, R20 ;  /* 0x000000ffff0d7224 */ /* 0x000fe400078e0014 */
[----:B------:R-:W-:Y:S01]  /*115f0*/  IMAD.MOV.U32 R12, RZ, RZ, 0x1 ;  /* 0x00000001ff0c7424 */ /* 0x000fe200078e00ff */
[----:B------:R-:W-:Y:S02]  /*11600*/  LOP3.LUT P6, RZ, R16, 0x200, RZ, 0xc0, !PT ;  /* 0x0000020010ff7812 */ /* 0x000fe400078cc0ff */
[----:B------:R-:W-:-:S05]  /*11610*/  IADD3 R2, P0, R14, R0, RZ ;  /* 0x000000000e027210 */ /* 0x000fca0007f1e0ff */
[----:B------:R-:W-:Y:S01]  /*11620*/  IMAD.X R3, RZ, RZ, R3, P0 ;  /* 0x000000ffff037224 */ /* 0x000fe200000e0603 */
        /* <DEDUP_REMOVED lines=8> */
.L_x_325:
        /* <DEDUP_REMOVED lines=17> */
.L_x_326:
        /* <DEDUP_REMOVED lines=18> */
.L_x_327:
        /* <DEDUP_REMOVED lines=14> */
.L_x_328:
        /* <DEDUP_REMOVED lines=16> */
.L_x_329:
[----:B------:R-:W-:Y:S01]  /*11ac0*/  @!PT LDS RZ, [RZ] ;  /* 0x00000000fffff984 */ /* 0x000fe20000000800 */
[----:B------:R-:W-:Y:S01]  /*11ad0*/  @!PT LDS RZ, [RZ] ;  /* 0x00000000fffff984 */ /* 0x000fe20000000800 */
[----:B------:R-:W-:Y:S01]  /*11ae0*/  @!PT LDS RZ, [RZ] ;  /* 0x00000000fffff984 */ /* 0x000fe20000000800 */
[----:B------:R0:W-:Y:S04]  /*11af0*/  LDGSTS.E.BYPASS.LTC128B.128 [R21+0x7400], desc[UR42][R2.64+0x180], !P5 ;  /* 0x0740018002157fae */ /* 0x0001e8000e901d6a */
[----:B------:R0:W-:Y:S04]  /*11b00*/  LDGSTS.E.BYPASS.LTC128B.128 [R21+0x9400], desc[UR42][R2.64+0x200], !P4 ;  /* 0x0940020002157fae */ /* 0x0001e8000e101d6a */
[----:B------:R0:W-:Y:S01]  /*11b10*/  LDGSTS.E.BYPASS.LTC128B.128 [R21+0xb400], desc[UR42][R2.64+0x280], !P3 ;  /* 0x0b40028002157fae */ /* 0x0001e2000d901d6a */
[----:B------:R-:W-:-:S03]  /*11b20*/  IMAD.MOV.U32 R13, RZ, RZ, R10 ;  /* 0x000000ffff0d7224 */ /* 0x000fc600078e000a */
[----:B------:R0:W-:Y:S04]  /*11b30*/  LDGSTS.E.BYPASS.LTC128B.128 [R21+0xd400], desc[UR42][R2.64+0x300], P0 ;  /* 0x0d40030002157fae */ /* 0x0001e80008101d6a */
[----:B------:R0:W-:Y:S01]  /*11b40*/  LDGSTS.E.BYPASS.LTC128B.128 [R21+0xf400], desc[UR42][R2.64+0x380], P1 ;  /* 0x0f40038002157fae */ /* 0x0001e20008901d6a */
[----:B------:R-:W-:-:S07]  /*11b50*/  IMAD.MOV.U32 R20, RZ, RZ, R14 ;  /* 0x000000ffff147224 */ /* 0x000fce00078e000e */
[----:B0-----:R-:W-:Y:S05]  /*11b60*/  WARPSYNC.COLLECTIVE R15, `(.L_x_330) ;  /* 0x000000000f087348 */ /* 0x001fea0003c00000 */
[----:B------:R1:W2:Y:S02]  /*11b70*/  SHFL.IDX P6, R14, R13, R12, R11 ;  /* 0x0000000c0d0e7389 */ /* 0x0002a400000c000b */
[----:B012---:R-:W-:Y:S01]  /*11b80*/  ENDCOLLECTIVE ;  /* 0x000000000000791b */ /* 0x007fe20003800000 */
.L_x_330:
[----:B------:R-:W-:Y:S05]  /*11b90*/  BRA `(.L_x_331) ;  /* 0xffffffcc00cc7947 */ /* 0x000fea000383ffff */
.L_x_251:
[----:B-1----:R1:W2:Y:S02]  /*11ba0*/  SYNCS.PHASECHK.TRANS64.TRYWAIT P0, [R5+URZ+0x38820], R0 ;  /* 0x03882000050075a7 */ /* 0x0022a4000800017f */
[----:B--2---:R-:W-:Y:S05]  /*11bb0*/  @!P0 NANOSLEEP.SYNCS 0x989680 ;  /* 0x009896800000895d */ /* 0x004fea0003900000 */
[----:B------:R-:W2:Y:S02]  /*11bc0*/  @!P0 SYNCS.PHASECHK.TRANS64 P0, [R5+URZ+0x38820], R0 ;  /* 0x03882000050085a7 */ /* 0x000ea4000800007f */
[----:B--2---:R-:W-:Y:S05]  /*11bd0*/  @!P0 BRA `(.L_x_251) ;  /* 0xfffffffc00f08947 */ /* 0x004fea000383ffff */
[----:B------:R-:W-:Y:S05]  /*11be0*/  BRA `(.L_x_332) ;  /* 0xffffffd000a47947 */ /* 0x000fea000383ffff */
.L_x_252:
        /* <DEDUP_REMOVED lines=8> */
[----:B01-3--:R-:W-:Y:S05]  /*11c70*/  WARPSYNC.COLLECTIVE R15, `(.L_x_334) ;  /* 0x000000000f087348 */ /* 0x00bfea0003c00000 */
[----:B------:R2:W4:Y:S02]  /*11c80*/  SHFL.IDX P6, R14, R13, R12, R11 ;  /* 0x0000000c0d0e7389 */ /* 0x00052400000c000b */
[----:B01234-:R-:W-:Y:S01]  /*11c90*/  ENDCOLLECTIVE ;  /* 0x000000000000791b */ /* 0x01ffe20003800000 */
.L_x_334:
[----:B------:R-:W-:Y:S05]  /*11ca0*/  BSYNC B0 ;  /* 0x0000000000007941 */ /* 0x000fea0003800000 */
.L_x_333:
[----:B------:R-:W-:Y:S05]  /*11cb0*/  BRA `(.L_x_335) ;  /* 0xffffffd0008c7947 */ /* 0x000fea000383ffff */
.L_x_255:
[----:B------:R-:W-:Y:S01]  /*11cc0*/  BSSY B1, `(.L_x_336) ;  /* 0x0000006000017945 */ /* 0x000fe20003800000 */
[----:B------:R-:W-:-:S07]  /*11cd0*/  IMAD.MOV.U32 R15, RZ, RZ, -0x1 ;  /* 0xffffffffff0f7424 */ /* 0x000fce00078e00ff */
[----:B01-3--:R-:W-:Y:S05]  /*11ce0*/  WARPSYNC.COLLECTIVE R15, `(.L_x_337) ;  /* 0x000000000f0c7348 */ /* 0x00bfea0003c00000 */
[----:B------:R-:W-:Y:S02]  /*11cf0*/  ELECT P6, UR62, PT ;  /* 0x00000000003e782f */ /* 0x000fe400038c0000 */
[----:B------:R-:W-:Y:S01]  /*11d00*/  MOV R14, UR62 ;  /* 0x0000003e000e7c02 */ /* 0x000fe20008000f00 */
[----:B01-3--:R-:W-:Y:S10]  /*11d10*/  ENDCOLLECTIVE ;  /* 0x000000000000791b */ /* 0x00bff40003800000 */
.L_x_337:
[----:B------:R-:W-:Y:S05]  /*11d20*/  BSYNC B1 ;  /* 0x0000000000017941 */ /* 0x000fea0003800000 */
.L_x_336:
[----:B------:R-:W-:Y:S05]  /*11d30*/  BRA `(.L_x_338) ;  /* 0xffffffd000847947 */ /* 0x000fea000383ffff */
.L_x_257:
[----:B-1----:R1:W2:Y:S02]  /*11d40*/  SYNCS.PHASECHK.TRANS64.TRYWAIT P1, [R3+URZ+0x38840], R2 ;  /* 0x03884002030075a7 */ /* 0x0022a4000802017f */
[----:B--2---:R-:W-:Y:S05]  /*11d50*/  @!P1 NANOSLEEP.SYNCS 0x989680 ;  /* 0x009896800000995d */ /* 0x004fea0003900000 */
[----:B------:R-:W2:Y:S02]  /*11d60*/  @!P1 SYNCS.PHASECHK.TRANS64 P1, [R3+URZ+0x38840], R2 ;  /* 0x03884002030095a7 */ /* 0x000ea4000802007f */
[----:B--2---:R-:W-:Y:S05]  /*11d70*/  @!P1 BRA `(.L_x_257) ;  /* 0xfffffffc00f09947 */ /* 0x004fea000383ffff */
[----:B------:R-:W-:Y:S05]  /*11d80*/  BRA `(.L_x_339) ;  /* 0xffffffd000a07947 */ /* 0x000fea000383ffff */
.L_x_259:
[----:B--2---:R2:W4:Y:S02]  /*11d90*/  SYNCS.PHASECHK.TRANS64.TRYWAIT P1, [R5+URZ+0x38840], R0 ;  /* 0x03884000050075a7 */ /* 0x004524000802017f */
[----:B----4-:R-:W-:Y:S05]  /*11da0*/  @!P1 NANOSLEEP.SYNCS 0x989680 ;  /* 0x009896800000995d */ /* 0x010fea0003900000 */
[----:B------:R-:W4:Y:S02]  /*11db0*/  @!P1 SYNCS.PHASECHK.TRANS64 P1, [R5+URZ+0x38840], R0 ;  /* 0x03884000050095a7 */ /* 0x000f24000802007f */
[----:B----4-:R-:W-:Y:S05]  /*11dc0*/  @!P1 BRA `(.L_x_259) ;  /* 0xfffffffc00f09947 */ /* 0x010fea000383ffff */
[----:B------:R-:W-:Y:S05]  /*11dd0*/  BRA `(.L_x_340) ;  /* 0xffffffd000ac7947 */ /* 0x000fea000383ffff */
.L_x_261:
[----:B----4-:R4:W0:Y:S02]  /*11de0*/  SYNCS.PHASECHK.TRANS64.TRYWAIT P1, [R3+URZ+0x38860], R2 ;  /* 0x03886002030075a7 */ /* 0x010824000802017f */
[----:B0-----:R-:W-:Y:S05]  /*11df0*/  @!P1 NANOSLEEP.SYNCS 0x989680 ;  /* 0x009896800000995d */ /* 0x001fea0003900000 */
[----:B------:R-:W0:Y:S02]  /*11e00*/  @!P1 SYNCS.PHASECHK.TRANS64 P1, [R3+URZ+0x38860], R2 ;  /* 0x03886002030095a7 */ /* 0x000e24000802007f */
[----:B0-----:R-:W-:Y:S05]  /*11e10*/  @!P1 BRA `(.L_x_261) ;  /* 0xfffffffc00f09947 */ /* 0x001fea000383ffff */
[----:B------:R-:W-:Y:S05]  /*11e20*/  BRA `(.L_x_341) ;  /* 0xffffffd000a87947 */ /* 0x000fea000383ffff */
.L_x_342:
        /* <DEDUP_REMOVED lines=13> */
.L_x_5634:


//--------------------- .text._ZN7cutlass13device_kernelIN5flash11enable_sm90INS1_16FlashAttnFwdSm90INS1_25CollectiveMainloopFwdSm90ILi2EN4cute5tupleIJNS5_1CILi1EEES8_S8_EEENS6_IJNS7_ILi64EEESA_SA_EEELi512ENS_6half_tEfNS_4arch4Sm90ELb0ELb0ELb0ELb1ELb1ELb0ELb0ELb0ELb0ELb1ELb0ELb0EEENS1_21CollectiveEpilogueFwdINS6_IJSA_NS7_ILi512EEESA_EEES9_SC_SE_Li256ELb1ELb1ELb0ELb0EEENS1_36VarlenDynamicPersistentTileSchedulerILi64ELi64ELi256ELi128ELb0ELb1ELb1ELb0ELb1ELb1EEEEEEEEEvNT_6ParamsE --------------------------
	.section	.text._ZN7cutlass13device_kernelIN5flash11enable_sm90INS1_16FlashAttnFwdSm90INS1_25CollectiveMainloopFwdSm90ILi2EN4cute5tupleIJNS5_1CILi1EEES8_S8_EEENS6_IJNS7_ILi64EEESA_SA_EEELi512ENS_6half_tEfNS_4arch4Sm90ELb0ELb0ELb0ELb1ELb1ELb0ELb0ELb0ELb0ELb1ELb0ELb0EEENS1_21CollectiveEpilogueFwdINS6_IJSA_NS7_ILi512EEESA_EEES9_SC_SE_Li256ELb1ELb1ELb0ELb0EEENS1_36VarlenDynamicPersistentTileSchedulerILi64ELi64ELi256ELi128ELb0ELb1ELb1ELb0ELb1ELb1EEEEEEEEEvNT_6ParamsE,"ax",@progbits
	.align	128
.text._ZN7cutlass13device_kernelIN5flash11enable_sm90INS1_16FlashAttnFwdSm90INS1_25CollectiveMainloopFwdSm90ILi2EN4cute5tupleIJNS5_1CILi1EEES8_S8_EEENS6_IJNS7_ILi64EEESA_SA_EEELi512ENS_6half_tEfNS_4arch4Sm90ELb0ELb0ELb0ELb1ELb1ELb0ELb0ELb0ELb0ELb1ELb0ELb0EEENS1_21CollectiveEpilogueFwdINS6_IJSA_NS7_ILi512EEESA_EEES9_SC_SE_Li256ELb1ELb1ELb0ELb0EEENS1_36VarlenDynamicPersistentTileSchedulerILi64ELi64ELi256ELi128ELb0ELb1ELb1ELb0ELb1ELb1EEEEEEEEEvNT_6ParamsE:
        .type           _ZN7cutlass13device_kernelIN5flash11enable_sm90INS1_16FlashAttnFwdSm90INS1_25CollectiveMainloopFwdSm90ILi2EN4cute5tupleIJNS5_1CILi1EEES8_S8_EEENS6_IJNS7_ILi64EEESA_SA_EEELi512ENS_6half_tEfNS_4arch4Sm90ELb0ELb0ELb0ELb1ELb1ELb0ELb0ELb0ELb0ELb1ELb0ELb0EEENS1_21CollectiveEpilogueFwdINS6_IJSA_NS7_ILi512EEESA_EEES9_SC_SE_Li256ELb1ELb1ELb0ELb0EEENS1_36VarlenDynamicPersistentTileSchedulerILi64ELi64ELi256ELi128ELb0ELb1ELb1ELb0ELb1ELb1EEEEEEEEEvNT_6ParamsE,@function
        .size           _ZN7cutlass13device_kernelIN5flash11enable_sm90INS1_16FlashAttnFwdSm90INS1_25CollectiveMainloopFwdSm90ILi2EN4cute5tupleIJNS5_1CILi1EEES8_S8_EEENS6_IJNS7_ILi64EEESA_SA_EEELi512ENS_6half_tEfNS_4arch4Sm90ELb0ELb0ELb0ELb1ELb1ELb0ELb0ELb0ELb0ELb1ELb0ELb0EEENS1_21CollectiveEpilogueFwdINS6_IJSA_NS7_ILi512EEESA_EEES9_SC_SE_Li256ELb1ELb1ELb0ELb0EEENS1_36VarlenDynamicPersistentTileSchedulerILi64ELi64ELi256ELi128ELb0ELb1ELb1ELb0ELb1ELb1EEEEEEEEEvNT_6ParamsE,(.L_x_5635 - _ZN7cutlass13device_kernelIN5flash11enable_sm90INS1_16FlashAttnFwdSm90INS1_25CollectiveMainloopFwdSm90ILi2EN4cute5tupleIJNS5_1CILi1EEES8_S8_EEENS6_IJNS7_ILi64EEESA_SA_EEELi512ENS_6half_tEfNS_4arch4Sm90ELb0ELb0ELb0ELb1ELb1ELb0ELb0ELb0ELb0ELb1ELb0ELb0EEENS1_21CollectiveEpilogueFwdINS6_IJSA_NS7_ILi512EEESA_EEES9_SC_SE_Li256ELb1ELb1ELb0ELb0EEENS1_36VarlenDynamicPersistentTileSchedulerILi64ELi64ELi256ELi128ELb0ELb1ELb1ELb0ELb1ELb1EEEEEEEEEvNT_6ParamsE)
        .other          _ZN7cutlass13device_kernelIN5flash11enable_sm90INS1_16FlashAttnFwdSm90INS1_25CollectiveMainloopFwdSm90ILi2EN4cute5tupleIJNS5_1CILi1EEES8_S8_EEENS6_IJNS7_ILi64EEESA_SA_EEELi512ENS_6half_tEfNS_4arch4Sm90ELb0ELb0ELb0ELb1ELb1ELb0ELb0ELb0ELb0ELb1ELb0ELb0EEENS1_21CollectiveEpilogueFwdINS6_IJSA_NS7_ILi512EEESA_EEES9_SC_SE_Li256ELb1ELb1ELb0ELb0EEENS1_36VarlenDynamicPersistentTileSchedulerILi64ELi64ELi256ELi128ELb0ELb1ELb1ELb0ELb1ELb1EEEEEEEEEvNT_6ParamsE,@"STO_CUDA_ENTRY STV_DEFAULT"
_ZN7cutlass13device_kernelIN5flash11enable_sm90INS1_16FlashAttnFwdSm90INS1_25CollectiveMainloopFwdSm90ILi2EN4cute5tupleIJNS5_1CILi1EEES8_S8_EEENS6_IJNS7_ILi64EEESA_SA_EEELi512ENS_6half_tEfNS_4arch4Sm90ELb0ELb0ELb0ELb1ELb1ELb0ELb0ELb0ELb0ELb1ELb0ELb0EEENS1_21CollectiveEpilogueFwdINS6_IJSA_NS7_ILi512EEESA_EEES9_SC_SE_Li256ELb1ELb1ELb0ELb0EEENS1_36VarlenDynamicPersistentTileSchedulerILi64ELi64ELi256ELi128ELb0ELb1ELb1ELb0ELb1ELb1EEEEEEEEEvNT_6ParamsE:
        /* <DEDUP_REMOVED lines=41> */
.L_x_343:
        /* <DEDUP_REMOVED lines=22> */
.L_x_344:
        /* <DEDUP_REMOVED lines=18> */
.L_x_345:
        /* <DEDUP_REMOVED lines=22> */
.L_x_346:
        /* <DEDUP_REMOVED lines=23> */
.L_x_347:
        /* <DEDUP_REMOVED lines=8> */
.L_x_349:
[----:B------:R-:W-:-:S08]  /*0860*/  NOP ;  /* 0x0000000000007918 */ /* 0x000fd00000000000 */
[----:B------:R-:W0:Y:S02]  /*0870*/  USETMAXREG.TRY_ALLOC.CTAPOOL UP0, 0xe8 ;  /* 0x000000e8000079c8 */ /* 0x000e240008000600 */
[----:B0-----:R-:W-:-:S13]  /*0880*/  PLOP3.LUT P0, PT, PT, PT, UP0, 0x80, 0x0 ;  /* 0x000000000000781c */ /* 0x001fda0003f0f008 */
[----:B------:R-:W-:Y:S05]  /*0890*/  @!P0 BRA `(.L_x_349) ;  /* 0xfffffffc00f08947 */ /* 0x000fea000383ffff */
[----:B------:R-:W0:Y:S01]  /*08a0*/  S2R R2, SR_TID.X ;  /* 0x0000000000027919 */ /* 0x000e220000002100 */
[----:B------:R-:W1:Y:S01]  /*08b0*/  S2UR UR40, SR_CgaCtaId ;  /* 0x00000000002879c3 */ /* 0x000e620000008800 */
[----:B------:R-:W-:Y:S01]  /*08c0*/  UMOV UR41, 0x400 ;  /* 0x0000040000297882 */ /* 0x000fe20000000000 */
[----:B------:R-:W-:Y:S01]  /*08d0*/  ULDC UR4, c[0x0][0xc3c] ;  /* 0x00030f0000047ab9 */ /* 0x000fe20000000800 */
[----:B-1----:R-:W-:Y:S01]  /*08e0*/  ULEA UR41, UR40, UR41, 0x18 ;  /* 0x0000002928297291 */ /* 0x002fe2000f8ec03f */
[----:B0-----:R-:W-:-:S04]  /*08f0*/  LOP3.LUT R0, R2, 0xffffff80, RZ, 0xc0, !PT ;  /* 0xffffff8002007812 */ /* 0x001fc800078ec0ff */
[----:B------:R-:W-:-:S13]  /*0900*/  ISETP.NE.AND P0, PT, R0, 0x80, PT ;  /* 0x000000800000780c */ /* 0x000fda0003f05270 */
[----:B------:R-:W-:Y:S06]  /*0910*/  @!P0 BAR.ARV 0x8, 0x100 ;  /* 0x0204000000008b1d */ /* 0x000fec0000002000 */
[----:B------:R-:W-:-:S13]  /*0920*/  ISETP.GE.U32.AND P0, PT, R2, 0x100, PT ;  /* 0x000001000200780c */ /* 0x000fda0003f06070 */
[----:B------:R-:W-:Y:S08]  /*0930*/  @P0 BAR.ARV 0xf, 0x100 ;  /* 0x03c4000000000b1d */ /* 0x000ff00000002000 */
[----:B------:R-:W-:Y:S06]  /*0940*/  BAR.SYNC.DEFER_BLOCKING 0x5, 0x180 ;  /* 0x0146000000007b1d */ /* 0x000fec0000010000 */
[----:B------:R-:W0:Y:S02]  /*0950*/  LDS.128 R4, [UR41+0x28cd0] ;  /* 0x028cd029ff047984 */ /* 0x000e240008000c00 */
[----:B------:R-:W-:Y:S06]  /*0960*/  BAR.ARV 0x4, 0x180 ;  /* 0x0106000000007b1d */ /* 0x000fec0000002000 */
[----:B0-----:R-:W-:-:S13]  /*0970*/  ISETP.GE.AND P0, PT, R7, UR4, PT ;  /* 0x0000000407007c0c */ /* 0x001fda000bf06270 */
[----:B------:R-:W-:Y:S05]  /*0980*/  @P0 EXIT ;  /* 0x000000000000094d */ /* 0x000fea0003800000 */
[----:B------:R-:W-:Y:S01]  /*0990*/  VIADD R197, R2, 0xffffff80 ;  /* 0xffffff8002c57836 */ /* 0x000fe20000000000 */
[----:B------:R-:W-:Y:S01]  /*09a0*/  R2UR UR5, R5 ;  /* 0x00000000050572ca */ /* 0x000fe200000e0000 */
[----:B------:R-:W-:Y:S01]  /*09b0*/  IMAD.MOV.U32 R23, RZ, RZ, 0x40 ;  /* 0x00000040ff177424 */ /* 0x000fe200078e00ff */
[----:B------:R-:W-:Y:S01]  /*09c0*/  R2UR UR7, R7 ;  /* 0x00000000070772ca */ /* 0x000fe200000e0000 */
[----:B------:R-:W-:Y:S01]  /*09d0*/  ULOP3.LUT UR46, UR39, 0x1, URZ, 0xfc, !UPT ;  /* 0x00000001272e7892 */ /* 0x000fe2000f8efc3f */
[----:B------:R-:W-:Y:S01]  /*09e0*/  SHF.R.S32.HI R0, RZ, 0x1f, R197 ;  /* 0x0000001fff007819 */ /* 0x000fe200000114c5 */
[----:B------:R-:W-:Y:S01]  /*09f0*/  UMOV UR36, URZ ;  /* 0x0000003f00247c82 */ /* 0x000fe20008000000 */
[----:B------:R-:W-:Y:S01]  /*0a00*/  R2UR UR6, R6 ;  /* 0x00000000060672ca */ /* 0x000fe200000e0000 */
[----:B------:R-:W-:Y:S01]  /*0a10*/  UMOV UR37, URZ ;  /* 0x0000003f00257c82 */ /* 0x000fe20008000000 */
[CC--:B------:R-:W-:Y:S01]  /*0a20*/  LEA.HI R2, R0.reuse, R197.reuse, RZ, 0x4 ;  /* 0x000000c500027211 */ /* 0x0c0fe200078f20ff */
[----:B------:R-:W-:Y:S01]  /*0a30*/  UMOV UR38, URZ ;  /* 0x0000003f00267c82 */ /* 0x000fe20008000000 */
[----:B------:R-:W-:-:S02]  /*0a40*/  LEA.HI R5, R0, R197, RZ, 0x5 ;  /* 0x000000c500057211 */ /* 0x000fc400078f28ff */
[----:B------:R-:W-:Y:S02]  /*0a50*/  SHF.R.S32.HI R3, RZ, 0x4, R2 ;  /* 0x00000004ff037819 */ /* 0x000fe40000011402 */
[----:B------:R-:W-:Y:S02]  /*0a60*/  LEA.HI R7, R0, R197, RZ, 0x2 ;  /* 0x000000c500077211 */ /* 0x000fe400078f10ff */
[----:B------:R-:W-:Y:S02]  /*0a70*/  LEA.HI R4, R2, R3, RZ, 0x1 ;  /* 0x0000000302047211 */ /* 0x000fe400078f08ff */
[--C-:B------:R-:W-:Y:S02]  /*0a80*/  SHF.R.S32.HI R11, RZ, 0x5, R5.reuse ;  /* 0x00000005ff0b7819 */ /* 0x100fe40000011405 */
[----:B------:R-:W-:Y:S02]  /*0a90*/  LOP3.LUT R4, R4, 0x1ffffffe, RZ, 0xc0, !PT ;  /* 0x1ffffffe04047812 */ /* 0x000fe400078ec0ff */
[----:B------:R-:W-:-:S02]  /*0aa0*/  SHF.R.S32.HI R6, RZ, 0x1f, R5 ;  /* 0x0000001fff067819 */ /* 0x000fc40000011405 */
[----:B------:R-:W-:Y:S01]  /*0ab0*/  LOP3.LUT R8, R7, 0xfffffffc, RZ, 0xc0, !PT ;  /* 0xfffffffc07087812 */ /* 0x000fe200078ec0ff */
[----:B------:R-:W-:Y:S01]  /*0ac0*/  IMAD.IADD R9, R3, 0x1, -R4 ;  /* 0x0000000103097824 */ /* 0x000fe200078e0a04 */
[----:B------:R-:W-:Y:S02]  /*0ad0*/  LOP3.LUT R4, R2, 0xfffffff0, RZ, 0xc0, !PT ;  /* 0xfffffff002047812 */ /* 0x000fe400078ec0ff */
[----:B------:R-:W-:Y:S01]  /*0ae0*/  LEA.HI R3, R0, R197, RZ, 0x7 ;  /* 0x000000c500037211 */ /* 0x000fe200078f38ff */
[C---:B------:R-:W-:Y:S01]  /*0af0*/  IMAD.IADD R10, R197.reuse, 0x1, -R8 ;  /* 0x00000001c50a7824 */ /* 0x040fe200078e0a08 */
[----:B------:R-:W-:Y:S01]  /*0b00*/  LEA.HI R6, R6, R11, RZ, 0x2 ;  /* 0x0000000b06067211 */ /* 0x000fe200078f10ff */
[----:B------:R-:W-:Y:S01]  /*0b10*/  IMAD.IADD R7, R197, 0x1, -R4 ;  /* 0x00000001c5077824 */ /* 0x000fe200078e0a04 */
[----:B------:R-:W-:Y:S01]  /*0b20*/  LOP3.LUT R2, R3, 0xffffff80, RZ, 0xc0, !PT ;  /* 0xffffff8003027812 */ /* 0x000fe200078ec0ff */
[----:B------:R-:W-:Y:S01]  /*0b30*/  IMAD.SHL.U32 R9, R9, 0x8, RZ ;  /* 0x0000000809097824 */ /* 0x000fe200078e00ff */
[----:B------:R-:W-:-:S02]  /*0b40*/  SHF.R.S32.HI R192, RZ, 0x7, R3 ;  /* 0x00000007ffc07819 */ /* 0x000fc40000011403 */
[--C-:B------:R-:W-:Y:S01]  /*0b50*/  SHF.R.S32.HI R4, RZ, 0x1f, R7.reuse ;  /* 0x0000001fff047819 */ /* 0x100fe20000011407 */
[----:B------:R-:W-:Y:S01]  /*0b60*/  IMAD.IADD R2, R197, 0x1, -R2 ;  /* 0x00000001c5027824 */ /* 0x000fe200078e0a02 */
[----:B------:R-:W-:Y:S01]  /*0b70*/  LOP3.LUT R6, R6, 0x3ffffc, RZ, 0xc0, !PT ;  /* 0x003ffffc06067812 */ /* 0x000fe200078ec0ff */
[----:B------:R-:W-:Y:S01]  /*0b80*/  IMAD R15, R192, 0x100, R7 ;  /* 0x00000100c00f7824 */ /* 0x000fe200078e0207 */
[----:B------:R-:W-:Y:S02]  /*0b90*/  LEA.HI R8, R4, R7, RZ, 0x3 ;  /* 0x0000000704087211 */ /* 0x000fe400078f18ff */
[----:B------:R-:W-:Y:S01]  /*0ba0*/  LEA.HI R12, R10, R10, RZ, 0x1 ;  /* 0x0000000a0a0c7211 */ /* 0x000fe200078f08ff */
[----:B------:R-:W-:Y:S01]  /*0bb0*/  IMAD.IADD R4, R11, 0x1, -R6 ;  /* 0x000000010b047824 */ /* 0x000fe200078e0a06 */
[----:B------:R-:W-:Y:S02]  /*0bc0*/  SHF.R.S32.HI R5, RZ, 0x1f, R2 ;  /* 0x0000001fff057819 */ /* 0x000fe40000011402 */
[----:B------:R-:W-:Y:S01]  /*0bd0*/  LOP3.LUT R13, R12, 0x1ffffffe, RZ, 0xc0, !PT ;  /* 0x1ffffffe0c0d7812 */ /* 0x000fe200078ec0ff */
[----:B------:R-:W-:Y:S01]  /*0be0*/  IMAD R196, R4, 0x10, R15 ;  /* 0x0000001004c47824 */ /* 0x000fe200078e020f */
[----:B------:R-:W-:-:S02]  /*0bf0*/  LEA.HI R4, R5, R2, RZ, 0x2 ;  /* 0x0000000205047211 */ /* 0x000fc400078f10ff */
[C---:B------:R-:W-:Y:S01]  /*0c00*/  LOP3.LUT R6, R8.reuse, 0xfffffff8, RZ, 0xc0, !PT ;  /* 0xfffffff808067812 */ /* 0x040fe200078ec0ff */
[----:B------:R-:W-:Y:S01]  /*0c10*/  IMAD.SHL.U32 R8, R8, 0x40, RZ ;  /* 0x0000004008087824 */ /* 0x000fe200078e00ff */
[----:B------:R-:W-:Y:S01]  /*0c20*/  IADD3 R195, R10, -R13, RZ ;  /* 0x8000000d0ac37210 */ /* 0x000fe20007ffe0ff */
[----:B------:R-:W-:Y:S01]  /*0c30*/  IMAD.U32 R196, R196, 0x40, R9 ;  /* 0x00000040c4c47824 */ /* 0x000fe200078e0009 */
[----:B------:R-:W-:Y:S01]  /*0c40*/  LOP3.LUT R13, R4, 0x7ffffffc, RZ, 0xc0, !PT ;  /* 0x7ffffffc040d7812 */ /* 0x000fe200078ec0ff */
[----:B------:R-:W-:Y:S01]  /*0c50*/  IMAD.IADD R7, R7, 0x1, -R6 ;  /* 0x0000000107077824 */ /* 0x000fe200078e0a06 */
[----:B------:R-:W-:Y:S02]  /*0c60*/  LEA.HI R6, R5, R2, RZ, 0x5 ;  /* 0x0000000205067211 */ /* 0x000fe400078f28ff */
[----:B------:R-:W-:Y:S01]  /*0c70*/  LOP3.LUT R8, R8, 0x7ffffe00, RZ, 0xc0, !PT ;  /* 0x7ffffe0008087812 */ /* 0x000fe200078ec0ff */
[----:B------:R-:W-:Y:S01]  /*0c80*/  IMAD.IADD R13, R2, 0x1, -R13 ;  /* 0x00000001020d7824 */ /* 0x000fe200078e0a0d */
[----:B------:R-:W-:Y:S01]  /*0c90*/  SHF.R.S32.HI R5, RZ, 0x2, R4 ;  /* 0x00000002ff057819 */ /* 0x000fe20000011404 */
[----:B------:R-:W-:Y:S01]  /*0ca0*/  IMAD.SHL.U32 R2, R7, 0x40, RZ ;  /* 0x0000004007027824 */ /* 0x000fe200078e00ff */
[----:B------:R-:W-:Y:S01]  /*0cb0*/  LEA.HI R0, R0, R197, RZ, 0x3 ;  /* 0x000000c500007211 */ /* 0x000fe200078f18ff */
[----:B------:R-:W-:Y:S01]  /*0cc0*/  IMAD R8, R11, 0x400, R8 ;  /* 0x000004000b087824 */ /* 0x000fe200078e0208 */
[----:B------:R-:W-:Y:S01]  /*0cd0*/  SHF.R.S32.HI R4, RZ, 0x1f, R4 ;  /* 0x0000001fff047819 */ /* 0x000fe20000011404 */
[----:B------:R-:W-:Y:S01]  /*0ce0*/  IMAD.SHL.U32 R17, R13, 0x2, RZ ;  /* 0x000000020d117824 */ /* 0x000fe200078e00ff */
[----:B------:R-:W-:-:S02]  /*0cf0*/  LOP3.LUT R2, R2, 0x1c0, RZ, 0xc0, !PT ;  /* 0x000001c002027812 */ /* 0x000fc400078ec0ff */
[----:B------:R-:W-:Y:S02]  /*0d00*/  LOP3.LUT R190, R0, 0xfffffff8, RZ, 0xc0, !PT ;  /* 0xfffffff800be7812 */ /* 0x000fe400078ec0ff */
[----:B------:R-:W-:Y:S02]  /*0d10*/  LOP3.LUT R9, R2, 0x8, R9, 0xf8, !PT ;  /* 0x0000000802097812 */ /* 0x000fe400078ef809 */
[----:B------:R-:W-:Y:S01]  /*0d20*/  SHF.R.U32.HI R2, RZ, 0x3, R2 ;  /* 0x00000003ff027819 */ /* 0x000fe20000011602 */
[----:B------:R-:W-:Y:S01]  /*0d30*/  IMAD.IADD R190, R197, 0x1, -R190 ;  /* 0x00000001c5be7824 */ /* 0x000fe200078e0abe */
[----:B------:R-:W-:Y:S02]  /*0d40*/  LEA.HI R4, R4, R5, RZ, 0x3 ;  /* 0x0000000504047211 */ /* 0x000fe400078f18ff */
[----:B------:R-:W-:Y:S01]  /*0d50*/  LOP3.LUT R9, R9, R2, RZ, 0x3c, !PT ;  /* 0x0000000209097212 */ /* 0x000fe200078e3cff */
[----:B------:R-:W-:Y:S01]  /*0d60*/  IMAD.SHL.U32 R2, R190, 0x8, RZ ;  /* 0x00000008be027824 */ /* 0x000fe200078e00ff */
[----:B------:R-:W-:-:S02]  /*0d70*/  R2P PR, R7, 0x6 ;  /* 0x0000000607007804 */ /* 0x000fc40000000000 */
[----:B------:R-:W-:Y:S01]  /*0d80*/  IADD3 R8, R8, R9, RZ ;  /* 0x0000000908087210 */ /* 0x000fe20007ffe0ff */
[----:B------:R-:W-:Y:S01]  /*0d90*/  VIADD R189, R2, 0x40 ;  /* 0x0000004002bd7836 */ /* 0x000fe20000000000 */
[----:B------:R-:W-:Y:S01]  /*0da0*/  LOP3.LUT R4, R4, 0xfffffff8, RZ, 0xc0, !PT ;  /* 0xfffffff804047812 */ /* 0x000fe200078ec0ff */
[C---:B------:R-:W-:Y:S01]  /*0db0*/  VIADD R188, R2.reuse, 0x80 ;  /* 0x0000008002bc7836 */ /* 0x040fe20000000000 */
[----:B------:R-:W-:Y:S01]  /*0dc0*/  LEA.HI R3, R3, R192, RZ, 0x1 ;  /* 0x000000c003037211 */ /* 0x000fe200078f08ff */
[----:B------:R-:W-:Y:S01]  /*0dd0*/  VIADD R187, R2, 0xc0 ;  /* 0x000000c002bb7836 */ /* 0x000fe20000000000 */
[----:B------:R-:W-:Y:S01]  /*0de0*/  LEA R19, R8, UR41, 0x1 ;  /* 0x0000002908137c11 */ /* 0x000fe2000f8e08ff */
[----:B------:R-:W-:Y:S01]  /*0df0*/  IMAD.IADD R5, R5, 0x1, -R4 ;  /* 0x0000000105057824 */ /* 0x000fe200078e0a04 */
[----:B------:R-:W-:Y:S01]  /*0e00*/  SHF.R.S32.HI R6, RZ, 0x5, R6 ;  /* 0x00000005ff067819 */ /* 0x000fe20000011406 */
[C---:B------:R-:W-:Y:S01]  /*0e10*/  VIADD R186, R2.reuse, 0x100 ;  /* 0x0000010002ba7836 */ /* 0x040fe20000000000 */
[----:B------:R-:W-:Y:S01]  /*0e20*/  LOP3.LUT R3, R3, 0xfffffe, RZ, 0xc0, !PT ;  /* 0x00fffffe03037812 */ /* 0x000fe200078ec0ff */
[----:B------:R-:W-:Y:S01]  /*0e30*/  VIADD R184, R19, 0x26800 ;  /* 0x0002680013b87836 */ /* 0x000fe20000000000 */
[----:B------:R-:W-:Y:S01]  /*0e40*/  SEL R23, R23, 0xffffffc0, !P2 ;  /* 0xffffffc017177807 */ /* 0x000fe20005000000 */
[C---:B------:R-:W-:Y:S01]  /*0e50*/  VIADD R185, R2.reuse, 0x140 ;  /* 0x0000014002b97836 */ /* 0x040fe20000000000 */
[C---:B------:R-:W-:Y:S01]  /*0e60*/  IADD3 R194, R2.reuse, 0x180, RZ ;  /* 0x0000018002c27810 */ /* 0x040fe20007ffe0ff */
[----:B------:R-:W-:Y:S01]  /*0e70*/  VIADD R193, R2, 0x1c0 ;  /* 0x000001c002c17836 */ /* 0x000fe20000000000 */
[----:B------:R-:W-:Y:S01]  /*0e80*/  SHF.R.S32.HI R191, RZ, 0x3, R0 ;  /* 0x00000003ffbf7819 */ /* 0x000fe20000011400 */
[----:B------:R-:W-:Y:S01]  /*0e90*/  VIADD R22, R19, 0x26820 ;  /* 0x0002682013167836 */ /* 0x000fe20000000000 */
[----:B------:R-:W-:Y:S01]  /*0ea0*/  SHF.R.S32.HI R204, RZ, 0x1f, R189 ;  /* 0x0000001fffcc7819 */ /* 0x000fe200000114bd */
[----:B------:R-:W-:Y:S01]  /*0eb0*/  IMAD R16, R6, 0x10, R5 ;  /* 0x0000001006107824 */ /* 0x000fe200078e0205 */
[----:B------:R-:W-:Y:S01]  /*0ec0*/  SHF.R.S32.HI R203, RZ, 0x1f, R188 ;  /* 0x0000001fffcb7819 */ /* 0x000fe200000114bc */
[----:B------:R-:W-:Y:S01]  /*0ed0*/  IMAD.IADD R3, R192, 0x1, -R3 ;  /* 0x00000001c0037824 */ /* 0x000fe200078e0a03 */
[----:B------:R-:W-:Y:S01]  /*0ee0*/  SHF.R.S32.HI R202, RZ, 0x1f, R187 ;  /* 0x0000001fffca7819 */ /* 0x000fe200000114bb */
[C---:B------:R-:W-:Y:S01]  /*0ef0*/  @P1 VIADD R22, R184.reuse, 0xffffffe0 ;  /* 0xffffffe0b8161836 */ /* 0x040fe20000000000 */
[----:B------:R-:W-:Y:S01]  /*0f00*/  SHF.R.S32.HI R201, RZ, 0x1f, R186 ;  /* 0x0000001fffc97819 */ /* 0x000fe200000114ba */
[----:B------:R-:W-:Y:S01]  /*0f10*/  IMAD.IADD R184, R184, 0x1, R23 ;  /* 0x00000001b8b87824 */ /* 0x000fe200078e0217 */
[----:B------:R-:W-:Y:S01]  /*0f20*/  SHF.R.S32.HI R200, RZ, 0x1f, R185 ;  /* 0x0000001fffc87819 */ /* 0x000fe200000114b9 */
[----:B------:R-:W-:Y:S01]  /*0f30*/  IMAD.SHL.U32 R18, R3, 0x100, RZ ;  /* 0x0000010003127824 */ /* 0x000fe200078e00ff */
[----:B------:R-:W-:Y:S01]  /*0f40*/  SHF.R.S32.HI R199, RZ, 0x1f, R194 ;  /* 0x0000001fffc77819 */ /* 0x000fe200000114c2 */
[----:B------:R-:W-:Y:S01]  /*0f50*/  IMAD R195, R195, 0x8, R16 ;  /* 0x00000008c3c37824 */ /* 0x000fe200078e0210 */
[----:B------:R-:W-:Y:S01]  /*0f60*/  SHF.R.S32.HI R198, RZ, 0x1f, R193 ;  /* 0x0000001fffc67819 */ /* 0x000fe200000114c1 */
[----:B------:R-:W-:-:S07]  /*0f70*/  IMAD.IADD R23, R23, 0x1, R22 ;  /* 0x0000000117177824 */ /* 0x000fce00078e0216 */
.L_x_399:
[----:B------:R-:W-:Y:S01]  /*0f80*/  ULDC.64 UR8, c[0x0][0xc88] ;  /* 0x0003220000087ab9 */ /* 0x000fe20000000a00 */
[----:B------:R-:W-:Y:S01]  /*0f90*/  ULDC.64 UR10, c[0x0][0xa20] ;  /* 0x00028800000a7ab9 */ /* 0x000fe20000000a00 */
[----:B------:R-:W-:Y:S01]  /*0fa0*/  UIMAD.WIDE UR8, UR7, 0x4, UR8 ;  /* 0x00000004070878a5 */ /* 0x000fe2000f8e0208 */
[----:B------:R-:W-:-:S05]  /*0fb0*/  ULDC UR4, c[0x0][0x424] ;  /* 0x0001090000047ab9 */ /* 0x000fca0000000800 */
[----:B0-2-4-:R-:W-:Y:S01]  /*0fc0*/  MOV R4, UR8 ;  /* 0x0000000800047c02 */ /* 0x015fe20008000f00 */
[----:B------:R-:W-:Y:S01]  /*0fd0*/  IMAD.U32 R5, RZ, RZ, UR9 ;  /* 0x00000009ff057e24 */ /* 0x000fe2000f8e00ff */
[----:B------:R-:W-:-:S04]  /*0fe0*/  ULDC.64 UR8, c[0x0][0xa28] ;  /* 0x00028a0000087ab9 */ /* 0x000fc80000000a00 */
[----:B------:R-:W2:Y:S01]  /*0ff0*/  LDG.E R4, desc[UR50][R4.64] ;  /* 0x0000003204047981 */ /* 0x000ea2000c1e1900 */
[----:B------:R-:W-:Y:S02]  /*1000*/  UISETP.NE.U32.AND UP0, UPT, UR8, URZ, UPT ;  /* 0x0000003f0800728c */ /* 0x000fe4000bf05070 */
[----:B------:R-:W-:Y:S02]  /*1010*/  UISETP.NE.U32.AND UP1, UPT, UR10, URZ, UPT ;  /* 0x0000003f0a00728c */ /* 0x000fe4000bf25070 */
[----:B------:R-:W-:Y:S02]  /*1020*/  UISETP.NE.AND.EX UP0, UPT, UR9, URZ, UPT, UP0 ;  /* 0x0000003f0900728c */ /* 0x000fe4000bf05300 */
[----:B------:R-:W-:-:S04]  /*1030*/  UISETP.NE.AND.EX UP1, UPT, UR11, URZ, UPT, UP1 ;  /* 0x0000003f0b00728c */ /* 0x000fc8000bf25310 */
[----:B------:R-:W-:Y:S02]  /*1040*/  PLOP3.LUT P0, PT, PT, PT, UP0, 0x80, 0x0 ;  /* 0x000000000000781c */ /* 0x000fe40003f0f008 */
[----:B------:R-:W-:Y:S02]  /*1050*/  PLOP3.LUT P1, PT, PT, PT, UP1, 0x80, 0x0 ;  /* 0x000000000000781c */ /* 0x000fe40003f2f018 */
[----:B--2---:R-:W-:-:S13]  /*1060*/  R2UR UR42, R4 ;  /* 0x00000000042a72ca */ /* 0x004fda00000e0000 */
[----:B------:R-:W-:Y:S02]  /*1070*/  USHF.R.S32.HI UR43, URZ, 0x1f, UR42 ;  /* 0x0000001f3f2b7899 */ /* 0x000fe4000801142a */
[----:B------:R-:W-:Y:S02]  /*1080*/  @UP0 ULEA UR8, UP2, UR42, UR8, 0x2 ;  /* 0x000000082a080291 */ /* 0x000fe4000f84103f */
[----:B------:R-:W-:Y:S02]  /*1090*/  @UP1 ULEA UR10, UP3, UR42, UR10, 0x2 ;  /* 0x0000000a2a0a1291 */ /* 0x000fe4000f86103f */
[----:B------:R-:W-:Y:S02]  /*10a0*/  @UP0 ULEA.HI.X UR9, UR42, UR9, UR43, 0x2, UP2 ;  /* 0x000000092a090291 */ /* 0x000fe400090f142b */
[----:B------:R-:W-:Y:S01]  /*10b0*/  @UP1 ULEA.HI.X UR11, UR42, UR11, UR43, 0x2, UP3 ;  /* 0x0000000b2a0b1291 */ /* 0x000fe200098f142b */
[----:B------:R-:W-:Y:S02]  /*10c0*/  IMAD.U32 R4, RZ, RZ, UR8 ;  /* 0x00000008ff047e24 */ /* 0x000fe4000f8e00ff */
[----:B-1----:R-:W-:-:S02]  /*10d0*/  IMAD.U32 R6, RZ, RZ, UR10 ;  /* 0x0000000aff067e24 */ /* 0x002fc4000f8e00ff */
[----:B------:R-:W-:Y:S01]  /*10e0*/  IMAD.U32 R5, RZ, RZ, UR9 ;  /* 0x00000009ff057e24 */ /* 0x000fe2000f8e00ff */
[----:B------:R-:W-:Y:S01]  /*10f0*/  ULDC.64 UR8, c[0x0][0x418] ;  /* 0x0001060000087ab9 */ /* 0x000fe20000000a00 */
[----:B---3--:R-:W-:-:S03]  /*1100*/  IMAD.U32 R7, RZ, RZ, UR11 ;  /* 0x0000000bff077e24 */ /* 0x008fc6000f8e00ff */
[----:B------:R-:W2:Y:S04]  /*1110*/  @P0 LDG.E R4, desc[UR50][R4.64] ;  /* 0x0000003204040981 */ /* 0x000ea8000c1e1900 */
[----:B------:R-:W3:Y:S01]  /*1120*/  @P1 LDG.E R6, desc[UR50][R6.64] ;  /* 0x0000003206061981 */ /* 0x000ee2000c1e1900 */
[----:B------:R-:W-:Y:S01]  /*1130*/  UISETP.NE.U32.AND UP0, UPT, UR8, URZ, UPT ;  /* 0x0000003f0800728c */ /* 0x000fe2000bf05070 */
[----:B------:R-:W-:Y:S01]  /*1140*/  CS2R R20, SRZ ;  /* 0x0000000000147805 */ /* 0x000fe2000001ff00 */
[----:B------:R-:W-:Y:S01]  /*1150*/  UMOV UR44, UR5 ;  /* 0x00000005002c7c82 */ /* 0x000fe20008000000 */
[----:B------:R-:W-:Y:S01]  /*1160*/  ULDC UR5, c[0x0][0x2f0] ;  /* 0x0000bc0000057ab9 */ /* 0x000fe20000000800 */
[----:B------:R-:W-:Y:S01]  /*1170*/  UISETP.NE.AND.EX UP0, UPT, UR9, URZ, UPT, UP0 ;  /* 0x0000003f0900728c */ /* 0x000fe2000bf05300 */
[----:B------:R-:W-:Y:S01]  /*1180*/  IMAD.MOV.U32 R0, RZ, RZ, RZ ;  /* 0x000000ffff007224 */ /* 0x000fe200078e00ff */
[----:B------:R-:W-:Y:S01]  /*1190*/  UMOV UR49, URZ ;  /* 0x0000003f00317c82 */ /* 0x000fe20008000000 */
[----:B------:R-:W-:Y:S01]  /*11a0*/  UMOV UR45, UR6 ;  /* 0x00000006002d7c82 */ /* 0x000fe20008000000 */
[----:B------:R-:W-:Y:S01]  /*11b0*/  USEL UR4, UR4, 0x1, UP0 ;  /* 0x0000000104047887 */ /* 0x000fe20008000000 */
[----:B------:R-:W-:Y:S01]  /*11c0*/  IMAD.MOV.U32 R150, RZ, RZ, RZ ;  /* 0x000000ffff967224 */ /* 0x000fe200078e00ff */
[----:B------:R-:W-:Y:S01]  /*11d0*/  UISETP.NE.AND UP0, UPT, UR47, 0x1, UPT ;  /* 0x000000012f00788c */ /* 0x000fe2000bf05270 */
[----:B------:R-:W-:Y:S01]  /*11e0*/  CS2R R148, SRZ ;  /* 0x0000000000947805 */ /* 0x000fe2000001ff00 */
[----:B------:R-:W-:Y:S01]  /*11f0*/  UIMAD UR4, UR4, UR5, URZ ;  /* 0x00000005040472a4 */ /* 0x000fe2000f8e023f */
[----:B------:R-:W-:-:S02]  /*1200*/  CS2R R146, SRZ ;  /* 0x0000000000927805 */ /* 0x000fc4000001ff00 */
[----:B------:R-:W-:Y:S02]  /*1210*/  CS2R R144, SRZ ;  /* 0x0000000000907805 */ /* 0x000fe4000001ff00 */
[----:B------:R-:W-:Y:S02]  /*1220*/  CS2R R142, SRZ ;  /* 0x00000000008e7805 */ /* 0x000fe4000001ff00 */
[----:B------:R-:W-:Y:S02]  /*1230*/  CS2R R140, SRZ ;  /* 0x00000000008c7805 */ /* 0x000fe4000001ff00 */
[----:B------:R-:W-:Y:S02]  /*1240*/  CS2R R138, SRZ ;  /* 0x00000000008a7805 */ /* 0x000fe4000001ff00 */
[----:B------:R-:W-:Y:S02]  /*1250*/  CS2R R136, SRZ ;  /* 0x0000000000887805 */ /* 0x000fe4000001ff00 */
        /* <DEDUP_REMOVED lines=46> */
[----:B------:R-:W-:Y:S01]  /*1540*/  CS2R R164, SRZ ;  /* 0x0000000000a47805 */ /* 0x000fe2000001ff00 */
[----:B------:R-:W-:Y:S02]  /*1550*/  IMAD.MOV.U32 R9, RZ, RZ, RZ ;  /* 0x000000ffff097224 */ /* 0x000fe400078e00ff */
[----:B------:R-:W-:Y:S01]  /*1560*/  IMAD.MOV.U32 R168, RZ, RZ, RZ ;  /* 0x000000ffffa87224 */ /* 0x000fe200078e00ff */
[----:B--2---:R-:W-:-:S02]  /*1570*/  @P0 R2UR UR49, R4 ;  /* 0x00000000043102ca */ /* 0x004fc400000e0000 */
[----:B---3--:R-:W-:Y:S01]  /*1580*/  @P1 R2UR UR4, R6 ;  /* 0x00000000060412ca */ /* 0x008fe200000e0000 */
[----:B------:R-:W-:-:S14]  /*1590*/  @P1 BRA `(.L_x_350) ;  /* 0x0000000000341947 */ /* 0x000fdc0003800000 */
[----:B------:R-:W-:Y:S02]  /*15a0*/  ULDC.64 UR6, c[0x0][0xa08] ;  /* 0x0002820000067ab9 */ /* 0x000fe40000000a00 */
[----:B------:R-:W-:-:S04]  /*15b0*/  ISETP.NE.U32.AND P0, PT, RZ, UR6, PT ;  /* 0x00000006ff007c0c */ /* 0x000fc8000bf05070 */
[----:B------:R-:W-:-:S13]  /*15c0*/  ISETP.NE.AND.EX P0, PT, RZ, UR7, PT, P0 ;  /* 0x00000007ff007c0c */ /* 0x000fda000bf05300 */
[----:B------:R-:W-:Y:S05]  /*15d0*/  @!P0 BRA `(.L_x_350) ;  /* 0x0000000000248947 */ /* 0x000fea0003800000 */
[----:B------:R-:W-:Y:S02]  /*15e0*/  ULDC.64 UR4, c[0x0][0xa08] ;  /* 0x0002820000047ab9 */ /* 0x000fe40000000a00 */
[----:B------:R-:W-:-:S06]  /*15f0*/  UIMAD.WIDE UR4, UR42, 0x4, UR4 ;  /* 0x000000042a0478a5 */ /* 0x000fcc000f8e0204 */
[----:B------:R-:W-:Y:S01]  /*1600*/  MOV R4, UR4 ;  /* 0x0000000400047c02 */ /* 0x000fe20008000f00 */
[----:B------:R-:W-:-:S05]  /*1610*/  IMAD.U32 R5, RZ, RZ, UR5 ;  /* 0x00000005ff057e24 */ /* 0x000fca000f8e00ff */
[----:B------:R-:W2:Y:S04]  /*1620*/  LDG.E R6, desc[UR50][R4.64] ;  /* 0x0000003204067981 */ /* 0x000ea8000c1e1900 */
[----:B------:R-:W3:Y:S01]  /*1630*/  LDG.E R3, desc[UR50][R4.64+0x4] ;  /* 0x0000043204037981 */ /* 0x000ee2000c1e1900 */
[----:B--2---:R-:W-:Y:S02]  /*1640*/  R2UR UR4, R6 ;  /* 0x00000000060472ca */ /* 0x004fe400000e0000 */
[----:B---3--:R-:W-:-:S13]  /*1650*/  R2UR UR5, R3 ;  /* 0x00000000030572ca */ /* 0x008fda00000e0000 */
[----:B------:R-:W-:-:S12]  /*1660*/  UIADD3 UR4, -UR4, UR5, URZ ;  /* 0x0000000504047290 */ /* 0x000fd8000fffe13f */
.L_x_350:
[----:B------:R-:W-:Y:S01]  /*1670*/  UIADD3 UR49, -UR49, UR4, URZ ;  /* 0x0000000431317290 */ /* 0x000fe2000fffe13f */
[----:B------:R-:W-:Y:S02]  /*1680*/  PLOP3.LUT P0, PT, PT, PT, UP0, 0x80, 0x0 ;  /* 0x000000000000781c */ /* 0x000fe40003f0f008 */
[----:B------:R-:W-:Y:S01]  /*1690*/  CS2R R38, SRZ ;  /* 0x0000000000267805 */ /* 0x000fe2000001ff00 */
[----:B------:R-:W-:Y:S01]  /*16a0*/  IMAD.MOV.U32 R8, RZ, RZ, RZ ;  /* 0x000000ffff087224 */ /* 0x000fe200078e00ff */
[----:B------:R-:W-:Y:S01]  /*16b0*/  UIADD3 UR4, UR49, 0x3f, URZ ;  /* 0x0000003f31047890 */ /* 0x000fe2000fffe03f */
[----:B------:R-:W-:Y:S02]  /*16c0*/  CS2R R166, SRZ ;  /* 0x0000000000a67805 */ /* 0x000fe4000001ff00 */
[----:B------:R-:W-:Y:S01]  /*16d0*/  CS2R R34, SRZ ;  /* 0x0000000000227805 */ /* 0x000fe2000001ff00 */
[----:B------:R-:W-:Y:S01]  /*16e0*/  IMAD.MOV.U32 R169, RZ, RZ, RZ ;  /* 0x000000ffffa97224 */ /* 0x000fe200078e00ff */
[----:B------:R-:W-:Y:S01]  /*16f0*/  USHF.R.S32.HI UR5, URZ, 0x1f, UR4 ;  /* 0x0000001f3f057899 */ /* 0x000fe20008011404 */
[----:B------:R-:W-:Y:S01]  /*1700*/  CS2R R30, SRZ ;  /* 0x00000000001e7805 */ /* 0x000fe2000001ff00 */
[----:B------:R-:W-:Y:S01]  /*1710*/  IMAD.MOV.U32 R28, RZ, RZ, RZ ;  /* 0x000000ffff1c7224 */ /* 0x000fe200078e00ff */
[----:B------:R-:W-:Y:S01]  /*1720*/  CS2R R170, SRZ ;  /* 0x0000000000aa7805 */ /* 0x000fe2000001ff00 */
[----:B------:R-:W-:Y:S01]  /*1730*/  ULEA.HI UR5, UR5, UR4, URZ, 0x6 ;  /* 0x0000000405057291 */ /* 0x000fe2000f8f303f */
[----:B------:R-:W-:Y:S01]  /*1740*/  CS2R R26, SRZ ;  /* 0x00000000001a7805 */ /* 0x000fe2000001ff00 */
[----:B------:R-:W-:-:S02]  /*1750*/  IMAD.MOV.U32 R172, RZ, RZ, RZ ;  /* 0x000000ffffac7224 */ /* 0x000fc400078e00ff */
[----:B------:R-:W-:Y:S01]  /*1760*/  USHF.R.S32.HI UR48, URZ, 0x6, UR5 ;  /* 0x000000063f307899 */ /* 0x000fe20008011405 */
[----:B------:R-:W-:Y:S11]  /*1770*/  @!P0 BRA `(.L_x_351) ;  /* 0x0000001800448947 */ /* 0x000ff60003800000 */
[----:B------:R-:W-:Y:S01]  /*1780*/  UISETP.GE.AND UP0, UPT, UR49, 0x1, UPT ;  /* 0x000000013100788c */ /* 0x000fe2000bf06270 */
[----:B------:R-:W-:-:S05]  /*1790*/  PLOP3.LUT P0, PT, PT, PT, PT, 0x80, 0x0 ;  /* 0x000000000000781c */ /* 0x000fca0003f0f070 */
[----:B------:R-:W-:-:S13]  /*17a0*/  PLOP3.LUT P1, PT, PT, PT, UP0, 0x80, 0x0 ;  /* 0x000000000000781c */ /* 0x000fda0003f2f008 */
[----:B------:R-:W-:Y:S05]  /*17b0*/  @!P1 BRA `(.L_x_352) ;  /* 0x0000005000d49947 */ /* 0x000fea0003800000 */
        /* <DEDUP_REMOVED lines=14> */
.L_x_353:
[----:B------:R-:W-:Y:S01]  /*18a0*/  ULEA UR16, UR38, UR41, 0x3 ;  /* 0x0000002926107291 */ /* 0x000fe2000f8e183f */
[----:B------:R-:W-:-:S05]  /*18b0*/  IMAD.U32 R0, RZ, RZ, UR37 ;  /* 0x00000025ff007e24 */ /* 0x000fca000f8e00ff */
[----:B------:R-:W-:-:S04]  /*18c0*/  SHF.L.U32 R0, R0, 0x1f, RZ ;  /* 0x0000001f00007819 */ /* 0x000fc800000006ff */
[----:B------:R-:W0:Y:S02]  /*18d0*/  SYNCS.PHASECHK.TRANS64.TRYWAIT P1, [UR16+0x28c50], R0 ;  /* 0x028c5000ff0075a7 */ /* 0x000e240008020150 */
[----:B0-----:R-:W-:Y:S05]  /*18e0*/  @!P1 BRA `(.L_x_354) ;  /* 0x000000d400849947 */ /* 0x001fea0003800000 */
.L_x_484:
        /* <DEDUP_REMOVED lines=40> */
.L_x_355:
        /* <DEDUP_REMOVED lines=8> */
.L_x_362:
[----:B------:R-:W-:Y:S01]  /*1bf0*/  BAR.SYNC.DEFER_BLOCKING 0xe, 0x100 ;  /* 0x0384000000007b1d */ /* 0x000fe20000010000 */
[----:B01----:R-:W-:Y:S01]  /*1c00*/  IMAD.U32 R3, RZ, RZ, UR38 ;  /* 0x00000026ff037e24 */ /* 0x003fe2000f8e00ff */
[----:B------:R-:W-:Y:S01]  /*1c10*/  UIADD3 UR38, UR38, 0x1, URZ ;  /* 0x0000000126267890 */ /* 0x000fe2000fffe03f */
[C---:B------:R-:W-:Y:S02]  /*1c20*/  ISETP.GT.AND P2, PT, R0.reuse, RZ, PT ;  /* 0x000000ff0000720c */ /* 0x040fe40003f44270 */
[----:B------:R-:W-:Y:S01]  /*1c30*/  IMAD R3, R3, 0x40, R16 ;  /* 0x0000004003037824 */ /* 0x000fe200078e0210 */
[----:B------:R-:W-:Y:S01]  /*1c40*/  UISETP.NE.AND UP0, UPT, UR38, 0x2, UPT ;  /* 0x000000022600788c */ /* 0x000fe2000bf05270 */
[----:B------:R-:W-:-:S03]  /*1c50*/  IADD3 R0, R0, -0x1, RZ ;  /* 0xffffffff00007810 */ /* 0x000fc60007ffe0ff */
        /* <DEDUP_REMOVED lines=136> */
.L_x_357:
[----:B------:R-:W-:Y:S01]  /*24e0*/  ULEA UR21, UR38, UR41, 0x3 ;  /* 0x0000002926157291 */ /* 0x000fe2000f8e183f */
[----:B------:R-:W-:-:S05]  /*24f0*/  IMAD.U32 R3, RZ, RZ, UR37 ;  /* 0x00000025ff037e24 */ /* 0x000fca000f8e00ff */
[----:B------:R-:W-:-:S04]  /*2500*/  SHF.L.U32 R3, R3, 0x1f, RZ ;  /* 0x0000001f03037819 */ /* 0x000fc800000006ff */
[----:B------:R0:W1:Y:S01]  /*2510*/  SYNCS.PHASECHK.TRANS64.TRYWAIT P1, [UR21+0x28c50], R3 ;  /* 0x028c5003ff0075a7 */ /* 0x0000620008020155 */
[----:B------:R-:W-:Y:S05]  /*2520*/  @!P0 BRA `(.L_x_358) ;  /* 0x0000000000048947 */ /* 0x000fea0003800000 */
[----:B------:R-:W-:Y:S01]  /*2530*/  BPT.TRAP 0x1 ;  /* 0x000000040000795c */ /* 0x000fe20000300000 */
.L_x_358:
[----:B-1----:R-:W-:Y:S05]  /*2540*/  @P1 BRA `(.L_x_359) ;  /* 0x0000000000081947 */ /* 0x002fea0003800000 */
[----:B------:R-:W1:Y:S02]  /*2550*/  SYNCS.PHASECHK.TRANS64.TRYWAIT P1, [UR21+0x28c50], R3 ;  /* 0x028c5003ff0075a7 */ /* 0x000e640008020155 */
[----:B-1----:R-:W-:Y:S05]  /*2560*/  @!P1 BRA `(.L_x_360) ;  /* 0x000000c8007c9947 */ /* 0x002fea0003800000 */
.L_x_359:
        /* <DEDUP_REMOVED lines=31> */
.L_x_361:
[----:B------:R-:W-:-:S04]  /*2760*/  UIADD3 UR6, UR21, 0x28c60, URZ ;  /* 0x00028c6015067890 */ /* 0x000fc8000fffe03f */
[----:B------:R-:W-:-:S09]  /*2770*/  UPRMT UR6, UR40, 0x654, UR6 ;  /* 0x0000065428067896 */ /* 0x000fd20008000006 */
[----:B------:R-:W-:Y:S01]  /*2780*/  SYNCS.ARRIVE.TRANS64.RED.A1T0 RZ, [UR6], RZ ;  /* 0x000000ffffff79a7 */ /* 0x000fe20008100406 */
[----:B------:R-:W-:Y:S05]  /*2790*/  @P2 BRA `(.L_x_362) ;  /* 0xfffffff400142947 */ /* 0x000fea000383ffff */
.L_x_356:
[----:B------:R-:W-:Y:S01]  /*27a0*/  BAR.SYNC.DEFER_BLOCKING 0xe, 0x100 ;  /* 0x0384000000007b1d */ /* 0x000fe20000010000 */
[----:B01----:R-:W-:Y:S01]  /*27b0*/  IMAD.U32 R3, RZ, RZ, UR38 ;  /* 0x00000026ff037e24 */ /* 0x003fe2000f8e00ff */
[----:B------:R-:W-:Y:S01]  /*27c0*/  UIADD3 UR38, UR38, 0x1, URZ ;  /* 0x0000000126267890 */ /* 0x000fe2000fffe03f */
[----:B------:R-:W-:Y:S02]  /*27d0*/  PLOP3.LUT P0, PT, PT, PT, PT, 0x8, 0x0 ;  /* 0x000000000000781c */ /* 0x000fe40003f0e170 */
[----:B------:R-:W-:Y:S01]  /*27e0*/  CS2R R20, SRZ ;  /* 0x0000000000147805 */ /* 0x000fe2000001ff00 */
        /* <DEDUP_REMOVED lines=135> */
[----:B------:R-:W-:Y:S01]  /*3060*/  FMUL.FTZ R0, R151, R0 ;  /* 0x0000000097007220 */ /* 0x000fe20000410000 */
[----:B------:R-:W-:Y:S06]  /*3070*/  BAR.ARV 0xf, 0x100 ;  /* 0x03c4000000007b1d */ /* 0x000fec0000002000 */
[----:B------:R-:W-:Y:S05]  /*3080*/  BRA `(.L_x_352) ;  /* 0x0000003800a07947 */ /* 0x000fea0003800000 */
.L_x_351:
[----:B------:R-:W-:Y:S01]  /*3090*/  UISETP.GE.AND UP0, UPT, UR49, 0x1, UPT ;  /* 0x000000013100788c */ /* 0x000fe2000bf06270 */
[----:B------:R-:W-:-:S05]  /*30a0*/  PLOP3.LUT P0, PT, PT, PT, PT, 0x80, 0x0 ;  /* 0x000000000000781c */ /* 0x000fca0003f0f070 */
[----:B------:R-:W-:-:S13]  /*30b0*/  PLOP3.LUT P1, PT, PT, PT, UP0, 0x80, 0x0 ;  /* 0x000000000000781c */ /* 0x000fda0003f2f008 */
[----:B------:R-:W-:Y:S05]  /*30c0*/  @!P1 BRA `(.L_x_352) ;  /* 0x0000003800909947 */ /* 0x000fea0003800000 */
        /* <DEDUP_REMOVED lines=29> */
.L_x_363:
        /* <DEDUP_REMOVED lines=9> */
.L_x_485:
[----:B------:R-:W-:Y:S05]  /*3330*/  @!P0 BRA `(.L_x_365) ;  /* 0x0000000000048947 */ /* 0x000fea0003800000 */
[----:B------:R-:W-:Y:S01]  /*3340*/  BPT.TRAP 0x1 ;  /* 0x000000040000795c */ /* 0x000fe20000300000 */
.L_x_365:
[----:B------:R-:W-:Y:S02]  /*3350*/  IMAD.U32 R7, RZ, RZ, UR38 ;  /* 0x00000026ff077e24 */ /* 0x000fe4000f8e00ff */
[----:B------:R-:W-:-:S03]  /*3360*/  IMAD.U32 R8, RZ, RZ, UR37 ;  /* 0x00000025ff087e24 */ /* 0x000fc6000f8e00ff */
[----:B------:R-:W-:Y:S02]  /*3370*/  LEA R7, R7, UR41, 0x3 ;  /* 0x0000002907077c11 */ /* 0x000fe4000f8e18ff */
[----:B------:R-:W-:-:S04]  /*3380*/  SHF.L.U32 R8, R8, 0x1f, RZ ;  /* 0x0000001f08087819 */ /* 0x000fc800000006ff */
[----:B------:R1:W2:Y:S01]  /*3390*/  SYNCS.PHASECHK.TRANS64.TRYWAIT P1, [R7+URZ+0x28c30], R8 ;  /* 0x028c3008070075a7 */ /* 0x0002a2000802017f */
[----:B------:R-:W-:Y:S05]  /*33a0*/  @!P0 BRA `(.L_x_366) ;  /* 0x0000000000048947 */ /* 0x000fea0003800000 */
[----:B------:R-:W-:Y:S01]  /*33b0*/  BPT.TRAP 0x1 ;  /* 0x000000040000795c */ /* 0x000fe20000300000 */
.L_x_366:
[----:B--2---:R-:W-:Y:S05]  /*33c0*/  @P1 BRA `(.L_x_367) ;  /* 0x0000000000081947 */ /* 0x004fea0003800000 */
[----:B------:R-:W2:Y:S02]  /*33d0*/  SYNCS.PHASECHK.TRANS64.TRYWAIT P1, [R7+URZ+0x28c30], R8 ;  /* 0x028c3008070075a7 */ /* 0x000ea4000802017f */
[----:B--2---:R-:W-:Y:S05]  /*33e0*/  @!P1 BRA `(.L_x_368) ;  /* 0x000000bc000c9947 */ /* 0x004fea0003800000 */
.L_x_367:
        /* <DEDUP_REMOVED lines=42> */
.L_x_369:
[----:B------:R-:W-:Y:S01]  /*3690*/  UIMAD UR6, UR48, -0x40, UR49 ;  /* 0xffffffc0300678a4 */ /* 0x000fe2000f8e0231 */
[----:B------:R-:W-:-:S05]  /*36a0*/  ULDC UR20, c[0x0][0x988] ;  /* 0x0002620000147ab9 */ /* 0x000fca0000000800 */
[----:B------:R-:W-:Y:S01]  /*36b0*/  IMAD.U32 R4, RZ, RZ, UR6 ;  /* 0x00000006ff047e24 */ /* 0x000fe2000f8e00ff */
        /* <DEDUP_REMOVED lines=55> */
[----:B------:R-:W-:Y:S01]  /*3a30*/  FSEL R43, R43, -INF , P2 ;  /* 0xff8000002b2b7808 */ /* 0x000fe20001000000 */
[----:B------:R-:W-:Y:S01]  /*3a40*/  BAR.SYNC.DEFER_BLOCKING 0xf, 0x100 ;  /* 0x03c4000000007b1d */ /* 0x000fe20000010000 */
[----:B------:R-:W-:Y:S02]  /*3a50*/  ISETP.GT.AND P2, PT, R3, 0x39, PT ;  /* 0x000000390300780c */ /* 0x000fe40003f44270 */
[----:B------:R-:W-:Y:S02]  /*3a60*/  FSEL R52, R52, -INF , P3 ;  /* 0xff80000034347808 */ /* 0x000fe40001800000 */
[----:B------:R-:W-:-:S02]  /*3a70*/  FMNMX.FTZ R3, R49, R4, !PT ;  /* 0x0000000431037209 */ /* 0x000fc40007810000 */
[----:B------:R-:W-:Y:S02]  /*3a80*/  FSEL R53, R53, -INF , P2 ;  /* 0xff80000035357808 */ /* 0x000fe40001000000 */
[----:B------:R-:W-:Y:S02]  /*3a90*/  FMNMX.FTZ R4, R52, R3, !PT ;  /* 0x0000000334047209 */ /* 0x000fe40007810000 */
[----:B------:R-:W-:Y:S02]  /*3aa0*/  FSEL R46, R46, -INF , P1 ;  /* 0xff8000002e2e7808 */ /* 0x000fe40000800000 */
[----:B------:R-:W-:Y:S02]  /*3ab0*/  FMNMX.FTZ R6, R53, R4, !PT ;  /* 0x0000000435067209 */ /* 0x000fe40007810000 */
[----:B------:R-:W-:Y:S02]  /*3ac0*/  FSEL R47, R47, -INF , P6 ;  /* 0xff8000002f2f7808 */ /* 0x000fe40003000000 */
[----:B------:R-:W-:Y:S01]  /*3ad0*/  FSEL R50, R50, -INF , P5 ;  /* 0xff80000032327808 */ /* 0x000fe20002800000 */
[----:B------:R-:W0:Y:S01]  /*3ae0*/  SHFL.BFLY PT, R3, R6, 0x2, 0x1f ;  /* 0x0c401f0006037f89 */ /* 0x000e2200000e0000 */
[----:B------:R-:W-:-:S02]  /*3af0*/  FSEL R51, R51, -INF , P4 ;  /* 0xff80000033337808 */ /* 0x000fc40002000000 */
        /* <DEDUP_REMOVED lines=12> */
[----:B------:R-:W-:Y:S02]  /*3bc0*/  FMNMX.FTZ R4, R42, R5, !PT ;  /* 0x000000052a047209 */ /* 0x000fe40007810000 */
        /* <DEDUP_REMOVED lines=19> */
[----:B------:R-:W-:Y:S01]  /*3d00*/  FMNMX.FTZ R4, R55, R4, !PT ;  /* 0x0000000437047209 */ /* 0x000fe20007810000 */
[----:B------:R-:W0:Y:S01]  /*3d10*/  MUFU.EX2 R25, R25 ;  /* 0x0000001900197308 */ /* 0x000e220000000800 */
[--C-:B------:R-:W-:Y:S01]  /*3d20*/  FFMA.FTZ R41, R41, UR20, -R6.reuse ;  /* 0x0000001429297c23 */ /* 0x100fe20008010806 */
[--C-:B------:R-:W-:Y:S01]  /*3d30*/  FFMA.FTZ R44, R44, UR20, -R6.reuse ;  /* 0x000000142c2c7c23 */ /* 0x100fe20008010806 */
[--C-:B------:R-:W-:Y:S01]  /*3d40*/  FFMA.FTZ R45, R45, UR20, -R6.reuse ;  /* 0x000000142d2d7c23 */ /* 0x100fe20008010806 */
[----:B------:R-:W3:Y:S01]  /*3d50*/  SHFL.BFLY PT, R5, R4, 0x2, 0x1f ;  /* 0x0c401f0004057f89 */ /* 0x000ee200000e0000 */
[--C-:B------:R-:W-:Y:S01]  /*3d60*/  FFMA.FTZ R48, R48, UR20, -R6.reuse ;  /* 0x0000001430307c23 */ /* 0x100fe20008010806 */
[--C-:B------:R-:W-:Y:S01]  /*3d70*/  FFMA.FTZ R49, R49, UR20, -R6.reuse ;  /* 0x0000001431317c23 */ /* 0x100fe20008010806 */
[--C-:B------:R-:W-:Y:S01]  /*3d80*/  FFMA.FTZ R52, R52, UR20, -R6.reuse ;  /* 0x0000001434347c23 */ /* 0x100fe20008010806 */
[----:B------:R-:W-:Y:S01]  /*3d90*/  MUFU.EX2 R28, R28 ;  /* 0x0000001c001c7308 */ /* 0x000fe20000000800 */
[----:B------:R-:W-:-:S07]  /*3da0*/  FFMA.FTZ R6, R53, UR20, -R6 ;  /* 0x0000001435067c23 */ /* 0x000fce0008010806 */
[----:B------:R-:W4:Y:S01]  /*3db0*/  MUFU.EX2 R29, R29 ;  /* 0x0000001d001d7308 */ /* 0x000f220000000800 */
[----:B0-----:R-:W-:Y:S01]  /*3dc0*/  FADD.FTZ R11, R24, R25 ;  /* 0x00000019180b7221 */ /* 0x001fe20000010000 */
[----:B------:R-:W-:-:S06]  /*3dd0*/  F2FP.F16.F32.PACK_AB R152, R25, R24 ;  /* 0x000000181998723e */ /* 0x000fcc00000000ff */
[----:B------:R-:W-:Y:S01]  /*3de0*/  MUFU.EX2 R32, R32 ;  /* 0x0000002000207308 */ /* 0x000fe20000000800 */
[----:B---3--:R-:W-:-:S07]  /*3df0*/  FMNMX.FTZ R5, R4, R5, !PT ;  /* 0x0000000504057209 */ /* 0x008fce0007810000 */
[----:B------:R-:W0:Y:S01]  /*3e00*/  MUFU.EX2 R33, R33 ;  /* 0x0000002100217308 */ /* 0x000e220000000800 */
[----:B------:R-:W3:Y:S01]  /*3e10*/  SHFL.BFLY PT, R4, R5, 0x1, 0x1f ;  /* 0x0c201f0005047f89 */ /* 0x000ee200000e0000 */
[----:B----4-:R-:W-:-:S06]  /*3e20*/  F2FP.F16.F32.PACK_AB R154, R29, R28 ;  /* 0x0000001c1d9a723e */ /* 0x010fcc00000000ff */
[----:B------:R-:W-:Y:S08]  /*3e30*/  MUFU.EX2 R36, R36 ;  /* 0x0000002400247308 */ /* 0x000ff00000000800 */
[----:B------:R-:W4:Y:S01]  /*3e40*/  MUFU.EX2 R37, R37 ;  /* 0x0000002500257308 */ /* 0x000f220000000800 */
[----:B0-----:R-:W-:-:S07]  /*3e50*/  F2FP.F16.F32.PACK_AB R156, R33, R32 ;  /* 0x00000020219c723e */ /* 0x001fce00000000ff */
[----:B------:R-:W-:Y:S01]  /*3e60*/  MUFU.EX2 R40, R40 ;  /* 0x0000002800287308 */ /* 0x000fe20000000800 */
[----:B---3--:R-:W-:-:S04]  /*3e70*/  FMNMX.FTZ R4, R5, R4, !PT ;  /* 0x0000000405047209 */ /* 0x008fc80007810000 */
[C---:B------:R-:W-:Y:S01]  /*3e80*/  FSETP.NEU.FTZ.AND P1, PT, R4.reuse, -INF , PT ;  /* 0xff8000000400780b */ /* 0x040fe20003f3d000 */
[----:B------:R-:W-:Y:S02]  /*3e90*/  FMUL.FTZ R5, R4, UR20 ;  /* 0x0000001404057c20 */ /* 0x000fe40008410000 */
[----:B------:R-:W0:Y:S01]  /*3ea0*/  MUFU.EX2 R41, R41 ;  /* 0x0000002900297308 */ /* 0x000e220000000800 */
[----:B----4-:R-:W-:Y:S02]  /*3eb0*/  F2FP.F16.F32.PACK_AB R158, R37, R36 ;  /* 0x00000024259e723e */ /* 0x010fe400000000ff */
[----:B------:R-:W-:-:S05]  /*3ec0*/  FSEL R9, R5, RZ, P1 ;  /* 0x000000ff05097208 */ /* 0x000fca0000800000 */
        /* <DEDUP_REMOVED lines=13> */
[--C-:B------:R-:W-:Y:S01]  /*3fa0*/  FFMA.FTZ R50, R50, UR20, -R9.reuse ;  /* 0x0000001432327c23 */ /* 0x100fe20008010809 */
[----:B------:R-:W3:Y:S01]  /*3fb0*/  MUFU.EX2 R27, R27 ;  /* 0x0000001b001b7308 */ /* 0x000ee20000000800 */
[--C-:B------:R-:W-:Y:S01]  /*3fc0*/  FFMA.FTZ R51, R51, UR20, -R9.reuse ;  /* 0x0000001433337c23 */ /* 0x100fe20008010809 */
[--C-:B------:R-:W-:Y:S01]  /*3fd0*/  FFMA.FTZ R54, R54, UR20, -R9.reuse ;  /* 0x0000001436367c23 */ /* 0x100fe20008010809 */
[----:B------:R-:W-:Y:S01]  /*3fe0*/  FFMA.FTZ R9, R55, UR20, -R9 ;  /* 0x0000001437097c23 */ /* 0x000fe20008010809 */
[----:B0-----:R-:W-:-:S04]  /*3ff0*/  F2FP.F16.F32.PACK_AB R160, R41, R40 ;  /* 0x0000002829a0723e */ /* 0x001fc800000000ff */
[----:B------:R-:W-:Y:S08]  /*4000*/  MUFU.EX2 R30, R30 ;  /* 0x0000001e001e7308 */ /* 0x000ff00000000800 */
[----:B------:R-:W0:Y:S01]  /*4010*/  MUFU.EX2 R31, R31 ;  /* 0x0000001f001f7308 */ /* 0x000e220000000800 */
[----:B---3--:R-:W-:-:S07]  /*4020*/  F2FP.F16.F32.PACK_AB R153, R27, R26 ;  /* 0x0000001a1b99723e */ /* 0x008fce00000000ff */
[----:B------:R-:W3:Y:S08]  /*4030*/  MUFU.EX2 R34, R34 ;  /* 0x0000002200227308 */ /* 0x000ef00000000800 */
[----:B------:R4:W-:Y:S01]  /*4040*/  MUFU.EX2 R5, R6 ;  /* 0x0000000600057308 */ /* 0x0009e20000000800 */
[----:B0-----:R-:W-:-:S05]  /*4050*/  F2FP.F16.F32.PACK_AB R155, R31, R30 ;  /* 0x0000001e1f9b723e */ /* 0x001fca00000000ff */
[----:B------:R0:W-:Y:S02]  /*4060*/  STSM.16.M88.4 [R19+0x26800], R152 ;  /* 0x0268009813007844 */ /* 0x0001e40000000200 */
[----:B------:R-:W5:Y:S01]  /*4070*/  MUFU.EX2 R35, R35 ;  /* 0x0000002300237308 */ /* 0x000f620000000800 */
[----:B----4-:R-:W-:Y:S01]  /*4080*/  FADD.FTZ R6, R28, R11 ;  /* 0x0000000b1c067221 */ /* 0x010fe20000010000 */
[----:B------:R-:W-:-:S03]  /*4090*/  FADD.FTZ R11, R26, R27 ;  /* 0x0000001b1a0b7221 */ /* 0x000fc60000010000 */
[----:B------:R-:W-:Y:S01]  /*40a0*/  FADD.FTZ R13, R29, R6 ;  /* 0x000000061d0d7221 */ /* 0x000fe20000010000 */
[----:B------:R-:W-:Y:S02]  /*40b0*/  FADD.FTZ R6, R30, R11 ;  /* 0x0000000b1e067221 */ /* 0x000fe40000010000 */
[----:B------:R-:W4:Y:S01]  /*40c0*/  MUFU.EX2 R38, R38 ;  /* 0x0000002600267308 */ /* 0x000f220000000800 */
[----:B------:R-:W-:Y:S01]  /*40d0*/  FADD.FTZ R10, R32, R13 ;  /* 0x0000000d200a7221 */ /* 0x000fe20000010000 */
[----:B------:R-:W-:-:S03]  /*40e0*/  FADD.FTZ R11, R31, R6 ;  /* 0x000000061f0b7221 */ /* 0x000fc60000010000 */
[----:B------:R-:W-:Y:S01]  /*40f0*/  FADD.FTZ R13, R33, R10 ;  /* 0x0000000a210d7221 */ /* 0x000fe20000010000 */
[----:B---3--:R-:W-:Y:S02]  /*4100*/  FADD.FTZ R6, R34, R11 ;  /* 0x0000000b22067221 */ /* 0x008fe40000010000 */
[----:B------:R-:W3:Y:S01]  /*4110*/  MUFU.EX2 R39, R39 ;  /* 0x0000002700277308 */ /* 0x000ee20000000800 */
[----:B------:R-:W-:Y:S01]  /*4120*/  FADD.FTZ R10, R36, R13 ;  /* 0x0000000d240a7221 */ /* 0x000fe20000010000 */
[C---:B-----5:R-:W-:Y:S01]  /*4130*/  FADD.FTZ R11, R35.reuse, R6 ;  /* 0x00000006230b7221 */ /* 0x060fe20000010000 */
[----:B------:R-:W-:Y:S02]  /*4140*/  F2FP.F16.F32.PACK_AB R157, R35, R34 ;  /* 0x00000022239d723e */ /* 0x000fe400000000ff */
[----:B------:R-:W-:-:S03]  /*4150*/  FADD.FTZ R13, R37, R10 ;  /* 0x0000000a250d7221 */ /* 0x000fc60000010000 */
[----:B------:R-:W5:Y:S01]  /*4160*/  MUFU.EX2 R42, R42 ;  /* 0x0000002a002a7308 */ /* 0x000f620000000800 */
[----:B----4-:R-:W-:Y:S01]  /*4170*/  FADD.FTZ R6, R38, R11 ;  /* 0x0000000b26067221 */ /* 0x010fe20000010000 */
[----:B------:R-:W-:-:S04]  /*4180*/  FADD.FTZ R10, R40, R13 ;  /* 0x0000000d280a7221 */ /* 0x000fc80000010000 */
[----:B------:R-:W-:Y:S02]  /*4190*/  FADD.FTZ R13, R41, R10 ;  /* 0x0000000a290d7221 */ /* 0x000fe40000010000 */
[----:B------:R-:W4:Y:S01]  /*41a0*/  MUFU.EX2 R43, R43 ;  /* 0x0000002b002b7308 */ /* 0x000f220000000800 */
[C---:B---3--:R-:W-:Y:S01]  /*41b0*/  FADD.FTZ R11, R39.reuse, R6 ;  /* 0x00000006270b7221 */ /* 0x048fe20000010000 */
[----:B------:R-:W-:-:S05]  /*41c0*/  F2FP.F16.F32.PACK_AB R159, R39, R38 ;  /* 0x00000026279f723e */ /* 0x000fca00000000ff */
[----:B------:R0:W-:Y:S01]  /*41d0*/  STSM.16.M88.4 [R22], R156 ;  /* 0x0000009c16007844 */ /* 0x0001e20000000200 */
[----:B------:R-:W3:Y:S01]  /*41e0*/  MUFU.EX2 R44, R44 ;  /* 0x0000002c002c7308 */ /* 0x000ee20000000800 */
[----:B-----5:R-:W-:-:S07]  /*41f0*/  FADD.FTZ R6, R42, R11 ;  /* 0x0000000b2a067221 */ /* 0x020fce0000010000 */
[----:B------:R-:W5:Y:S01]  /*4200*/  MUFU.EX2 R46, R46 ;  /* 0x0000002e002e7308 */ /* 0x000f620000000800 */
[C---:B----4-:R-:W-:Y:S01]  /*4210*/  FADD.FTZ R11, R43.reuse, R6 ;  /* 0x000000062b0b7221 */ /* 0x050fe20000010000 */
[----:B------:R-:W-:-:S06]  /*4220*/  F2FP.F16.F32.PACK_AB R161, R43, R42 ;  /* 0x0000002a2ba1723e */ /* 0x000fcc00000000ff */
[----:B------:R-:W4:Y:S01]  /*4230*/  MUFU.EX2 R45, R45 ;  /* 0x0000002d002d7308 */ /* 0x000f220000000800 */
[----:B---3--:R-:W-:-:S07]  /*4240*/  FADD.FTZ R6, R44, R13 ;  /* 0x0000000d2c067221 */ /* 0x008fce0000010000 */
[----:B------:R-:W3:Y:S01]  /*4250*/  MUFU.EX2 R47, R47 ;  /* 0x0000002f002f7308 */ /* 0x000ee20000000800 */
[----:B-----5:R-:W-:-:S07]  /*4260*/  FADD.FTZ R10, R46, R11 ;  /* 0x0000000b2e0a7221 */ /* 0x020fce0000010000 */
[----:B------:R-:W-:Y:S01]  /*4270*/  MUFU.EX2 R48, R48 ;  /* 0x0000003000307308 */ /* 0x000fe20000000800 */
[C---:B----4-:R-:W-:Y:S01]  /*4280*/  F2FP.F16.F32.PACK_AB R162, R45.reuse, R44 ;  /* 0x0000002c2da2723e */ /* 0x050fe200000000ff */
[----:B------:R-:W-:-:S06]  /*4290*/  FADD.FTZ R45, R45, R6 ;  /* 0x000000062d2d7221 */ /* 0x000fcc0000010000 */
[----:B------:R-:W4:Y:S01]  /*42a0*/  MUFU.EX2 R49, R49 ;  /* 0x0000003100317308 */ /* 0x000f220000000800 */
[C---:B---3--:R-:W-:Y:S01]  /*42b0*/  F2FP.F16.F32.PACK_AB R163, R47.reuse, R46 ;  /* 0x0000002e2fa3723e */ /* 0x048fe200000000ff */
[----:B------:R-:W-:-:S04]  /*42c0*/  FADD.FTZ R47, R47, R10 ;  /* 0x0000000a2f2f7221 */ /* 0x000fc80000010000 */
[----:B------:R0:W-:Y:S02]  /*42d0*/  STSM.16.M88.4 [R184], R160 ;  /* 0x000000a0b8007844 */ /* 0x0001e40000000200 */
[----:B------:R-:W-:Y:S08]  /*42e0*/  MUFU.EX2 R50, R50 ;  /* 0x0000003200327308 */ /* 0x000ff00000000800 */
[----:B------:R-:W3:Y:S01]  /*42f0*/  MUFU.EX2 R51, R51 ;  /* 0x0000003300337308 */ /* 0x000ee20000000800 */
[----:B----4-:R-:W-:Y:S01]  /*4300*/  F2FP.F16.F32.PACK_AB R164, R49, R48 ;  /* 0x0000003031a4723e */ /* 0x010fe200000000ff */
[----:B------:R-:W-:-:S04]  /*4310*/  FADD.FTZ R48, R48, R45 ;  /* 0x0000002d30307221 */ /* 0x000fc80000010000 */
[----:B------:R-:W-:Y:S02]  /*4320*/  FADD.FTZ R49, R49, R48 ;  /* 0x0000003031317221 */ /* 0x000fe40000010000 */
[----:B------:R-:W4:Y:S08]  /*4330*/  MUFU.EX2 R52, R52 ;  /* 0x0000003400347308 */ /* 0x000f300000000800 */
[----:B------:R-:W5:Y:S01]  /*4340*/  MUFU.EX2 R54, R54 ;  /* 0x0000003600367308 */ /* 0x000f620000000800 */
[----:B---3--:R-:W-:Y:S01]  /*4350*/  F2FP.F16.F32.PACK_AB R165, R51, R50 ;  /* 0x0000003233a5723e */ /* 0x008fe200000000ff */
[----:B------:R-:W-:-:S04]  /*4360*/  FADD.FTZ R50, R50, R47 ;  /* 0x0000002f32327221 */ /* 0x000fc80000010000 */
[----:B------:R-:W-:Y:S02]  /*4370*/  FADD.FTZ R51, R51, R50 ;  /* 0x0000003233337221 */ /* 0x000fe40000010000 */
[----:B------:R-:W3:Y:S01]  /*4380*/  MUFU.EX2 R9, R9 ;  /* 0x0000000900097308 */ /* 0x000ee20000000800 */
[----:B----4-:R-:W-:Y:S01]  /*4390*/  F2FP.F16.F32.PACK_AB R166, R5, R52 ;  /* 0x0000003405a6723e */ /* 0x010fe200000000ff */
[----:B------:R-:W-:-:S04]  /*43a0*/  FADD.FTZ R52, R52, R49 ;  /* 0x0000003134347221 */ /* 0x000fc80000010000 */
[----:B------:R-:W-:Y:S01]  /*43b0*/  FADD.FTZ R5, R5, R52 ;  /* 0x0000003405057221 */ /* 0x000fe20000010000 */
[----:B-----5:R-:W-:Y:S01]  /*43c0*/  FADD.FTZ R6, R54, R51 ;  /* 0x0000003336067221 */ /* 0x020fe20000010000 */
[----:B---3--:R-:W-:-:S03]  /*43d0*/  F2FP.F16.F32.PACK_AB R167, R9, R54 ;  /* 0x0000003609a7723e */ /* 0x008fc600000000ff */
[----:B------:R-:W-:Y:S02]  /*43e0*/  FADD.FTZ R6, R9, R6 ;  /* 0x0000000609067221 */ /* 0x000fe40000010000 */
[----:B------:R0:W-:Y:S01]  /*43f0*/  STSM.16.M88.4 [R23], R164 ;  /* 0x000000a417007844 */ /* 0x0001e20000000200 */
[----:B------:R-:W-:Y:S05]  /*4400*/  @!P0 BRA `(.L_x_370) ;  /* 0x0000000000048947 */ /* 0x000fea0003800000 */
[----:B------:R-:W-:Y:S01]  /*4410*/  BPT.TRAP 0x1 ;  /* 0x000000040000795c */ /* 0x000fe20000300000 */
.L_x_370:
[----:B------:R3:W4:Y:S01]  /*4420*/  SYNCS.PHASECHK.TRANS64.TRYWAIT P1, [R7+URZ+0x28c50], R8 ;  /* 0x028c5008070075a7 */ /* 0x000722000802017f */
[----:B------:R-:W-:Y:S05]  /*4430*/  @!P0 BRA `(.L_x_371) ;  /* 0x0000000000048947 */ /* 0x000fea0003800000 */
[----:B------:R-:W-:Y:S01]  /*4440*/  BPT.TRAP 0x1 ;  /* 0x000000040000795c */ /* 0x000fe20000300000 */
.L_x_371:
[----:B------:R-:W-:Y:S01]  /*4450*/  ULOP3.LUT UR52, UR52, 0x2000000, URZ, 0xfc, !UPT ;  /* 0x0200000034347892 */ /* 0x000fe2000f8efc3f */
[----:B----4-:R-:W-:Y:S11]  /*4460*/  @P1 BRA `(.L_x_372) ;  /* 0x0000000000081947 */ /* 0x010ff60003800000 */
[----:B------:R-:W4:Y:S02]  /*4470*/  SYNCS.PHASECHK.TRANS64.TRYWAIT P1, [R7+URZ+0x28c50], R8 ;  /* 0x028c5008070075a7 */ /* 0x000f24000802017f */
[----:B----4-:R-:W-:Y:S05]  /*4480*/  @!P1 BRA `(.L_x_373) ;  /* 0x000000a800f89947 */ /* 0x010fea0003800000 */
.L_x_372:
        /* <DEDUP_REMOVED lines=34> */
.L_x_374:
        /* <DEDUP_REMOVED lines=8> */
[----:B-1234-:R-:W-:Y:S01]  /*4730*/  MOV R8, R3 ;  /* 0x0000000300087202 */ /* 0x01efe20000000f00 */
[----:B------:R-:W-:Y:S01]  /*4740*/  UIADD3 UR48, UR48, -0x2, URZ ;  /* 0xfffffffe30307890 */ /* 0x000fe2000fffe03f */
[----:B------:R-:W-:Y:S01]  /*4750*/  UMOV UR22, UR38 ;  /* 0x0000002600167c82 */ /* 0x000fe20008000000 */
[----:B------:R-:W-:-:S10]  /*4760*/  ULDC UR20, c[0x0][0x988] ;  /* 0x0002620000147ab9 */ /* 0x000fd40000000800 */
.L_x_386:
        /* <DEDUP_REMOVED lines=8> */
[----:B01-3--:R-:W-:Y:S11]  /*47f0*/  @!P0 BRA `(.L_x_376) ;  /* 0x0000000000048947 */ /* 0x00bff60003800000 */
[----:B------:R-:W-:Y:S01]  /*4800*/  BPT.TRAP 0x1 ;  /* 0x000000040000795c */ /* 0x000fe20000300000 */
.L_x_376:
[----:B------:R-:W-:Y:S01]  /*4810*/  ULEA UR21, UR38, UR41, 0x3 ;  /* 0x0000002926157291 */ /* 0x000fe2000f8e183f */
[----:B------:R-:W-:-:S05]  /*4820*/  IMAD.U32 R7, RZ, RZ, UR37 ;  /* 0x00000025ff077e24 */ /* 0x000fca000f8e00ff */
[----:B------:R-:W-:-:S04]  /*4830*/  SHF.L.U32 R7, R7, 0x1f, RZ ;  /* 0x0000001f07077819 */ /* 0x000fc800000006ff */
[----:B------:R1:W2:Y:S01]  /*4840*/  SYNCS.PHASECHK.TRANS64.TRYWAIT P2, [UR21+0x28c30], R7 ;  /* 0x028c3007ff0075a7 */ /* 0x0002a20008040155 */
[----:B------:R-:W-:Y:S05]  /*4850*/  @!P0 BRA `(.L_x_377) ;  /* 0x0000000000048947 */ /* 0x000fea0003800000 */
[----:B------:R-:W-:Y:S01]  /*4860*/  BPT.TRAP 0x1 ;  /* 0x000000040000795c */ /* 0x000fe20000300000 */
.L_x_377:
[----:B--2---:R-:W-:Y:S05]  /*4870*/  @P2 BRA `(.L_x_378) ;  /* 0x0000000000082947 */ /* 0x004fea0003800000 */
[----:B------:R-:W2:Y:S02]  /*4880*/  SYNCS.PHASECHK.TRANS64.TRYWAIT P2, [UR21+0x28c30], R7 ;  /* 0x028c3007ff0075a7 */ /* 0x000ea40008040155 */
[----:B--2---:R-:W-:Y:S05]  /*4890*/  @!P2 BRA `(.L_x_379) ;  /* 0x000000a80008a947 */ /* 0x004fea0003800000 */
.L_x_378:
        /* <DEDUP_REMOVED lines=28> */
.L_x_380:
[----:B--2---:R-:W-:Y:S01]  /*4a60*/  FMNMX.FTZ R4, R152, R8, !PT ;  /* 0x0000000898047209 */ /* 0x004fe20007810000 */
[----:B------:R-:W-:-:S03]  /*4a70*/  UIADD3 UR6, UR21, 0x28c40, URZ ;  /* 0x00028c4015067890 */ /* 0x000fc6000fffe03f */
[----:B------:R-:W-:Y:S01]  /*4a80*/  FMNMX.FTZ R3, R153, R4, !PT ;  /* 0x0000000499037209 */ /* 0x000fe20007810000 */
        /* <DEDUP_REMOVED lines=16> */
[----:B------:R-:W-:-:S03]  /*4b90*/  FMNMX.FTZ R4, R154, R9, !PT ;  /* 0x000000099a047209 */ /* 0x000fc60007810000 */
[----:B------:R-:W0:Y:S02]  /*4ba0*/  SHFL.BFLY PT, R3, R10, 0x2, 0x1f ;  /* 0x0c401f000a037f89 */ /* 0x000e2400000e0000 */
[----:B0-----:R-:W-:Y:S02]  /*4bb0*/  FMNMX.FTZ R12, R10, R3, !PT ;  /* 0x000000030a0c7209 */ /* 0x001fe40007810000 */
[----:B------:R-:W-:-:S03]  /*4bc0*/  FMNMX.FTZ R3, R155, R4, !PT ;  /* 0x000000049b037209 */ /* 0x000fc60007810000 */
[----:B------:R-:W0:Y:S01]  /*4bd0*/  SHFL.BFLY PT, R11, R12, 0x1, 0x1f ;  /* 0x0c201f000c0b7f89 */ /* 0x000e2200000e0000 */
[----:B------:R-:W-:-:S04]  /*4be0*/  FMNMX.FTZ R4, R158, R3, !PT ;  /* 0x000000039e047209 */ /* 0x000fc80007810000 */
[----:B------:R-:W-:-:S04]  /*4bf0*/  FMNMX.FTZ R3, R159, R4, !PT ;  /* 0x000000049f037209 */ /* 0x000fc80007810000 */
[----:B------:R-:W-:Y:S02]  /*4c00*/  FMNMX.FTZ R4, R162, R3, !PT ;  /* 0x00000003a2047209 */ /* 0x000fe40007810000 */
[----:B0-----:R-:W-:Y:S02]  /*4c10*/  FMNMX.FTZ R3, R12, R11, !PT ;  /* 0x0000000b0c037209 */ /* 0x001fe40007810000 */
[----:B------:R-:W-:-:S03]  /*4c20*/  FMNMX.FTZ R11, R163, R4, !PT ;  /* 0x00000004a30b7209 */ /* 0x000fc60007810000 */
[C---:B------:R-:W-:Y:S01]  /*4c30*/  FMUL.FTZ R205, R3.reuse, UR20 ;  /* 0x0000001403cd7c20 */ /* 0x040fe20008410000 */
[----:B------:R-:W-:Y:S01]  /*4c40*/  FMNMX.FTZ R4, R166, R11, !PT ;  /* 0x0000000ba6047209 */ /* 0x000fe20007810000 */
[----:B------:R-:W-:Y:S02]  /*4c50*/  FADD.FTZ R8, -R3, R8 ;  /* 0x0000000803087221 */ /* 0x000fe40000010100 */
[--C-:B------:R-:W-:Y:S01]  /*4c60*/  FFMA.FTZ R21, R157, UR20, -R205.reuse ;  /* 0x000000149d157c23 */ /* 0x100fe200080108cd */
[----:B------:R-:W-:Y:S01]  /*4c70*/  FMNMX.FTZ R11, R167, R4, !PT ;  /* 0x00000004a70b7209 */ /* 0x000fe20007810000 */
[--C-:B------:R-:W-:Y:S01]  /*4c80*/  FFMA.FTZ R10, R156, UR20, -R205.reuse ;  /* 0x000000149c0a7c23 */ /* 0x100fe200080108cd */
[--C-:B------:R-:W-:Y:S01]  /*4c90*/  FFMA.FTZ R156, R160, UR20, -R205.reuse ;  /* 0x00000014a09c7c23 */ /* 0x100fe200080108cd */
[----:B------:R-:W-:Y:S01]  /*4ca0*/  FMUL.FTZ R8, R8, UR20 ;  /* 0x0000001408087c20 */ /* 0x000fe20008410000 */
        /* <DEDUP_REMOVED lines=8> */
[----:B------:R-:W-:Y:S01]  /*4d30*/  FMNMX.FTZ R4, R174, R13, !PT ;  /* 0x0000000dae047209 */ /* 0x000fe20007810000 */
[--C-:B------:R-:W-:Y:S01]  /*4d40*/  FFMA.FTZ R12, R164, UR20, -R205.reuse ;  /* 0x00000014a40c7c23 */ /* 0x100fe200080108cd */
[--C-:B------:R-:W-:Y:S01]  /*4d50*/  FFMA.FTZ R164, R176, UR20, -R205.reuse ;  /* 0x00000014b0a47c23 */ /* 0x100fe200080108cd */
[--C-:B------:R-:W-:Y:S01]  /*4d60*/  FFMA.FTZ R161, R169, UR20, -R205.reuse ;  /* 0x00000014a9a17c23 */ /* 0x100fe200080108cd */
[----:B------:R-:W-:Y:S01]  /*4d70*/  FMNMX.FTZ R13, R175, R4, !PT ;  /* 0x00000004af0d7209 */ /* 0x000fe20007810000 */
[----:B------:R-:W2:Y:S01]  /*4d80*/  MUFU.EX2 R11, R11 ;  /* 0x0000000b000b7308 */ /* 0x000ea20000000800 */
[--C-:B------:R-:W-:Y:S01]  /*4d90*/  FFMA.FTZ R169, R177, UR20, -R205.reuse ;  /* 0x00000014b1a97c23 */ /* 0x100fe200080108cd */
[--C-:B------:R-:W-:Y:S01]  /*4da0*/  FFMA.FTZ R20, R180, UR20, -R205.reuse ;  /* 0x00000014b4147c23 */ /* 0x100fe200080108cd */
[----:B------:R-:W-:Y:S01]  /*4db0*/  FMNMX.FTZ R4, R178, R13, !PT ;  /* 0x0000000db2047209 */ /* 0x000fe20007810000 */
[----:B------:R-:W-:-:S03]  /*4dc0*/  FFMA.FTZ R181, R181, UR20, -R205 ;  /* 0x00000014b5b57c23 */ /* 0x000fc600080108cd */
[----:B------:R-:W-:Y:S01]  /*4dd0*/  FMNMX.FTZ R13, R179, R4, !PT ;  /* 0x00000004b30d7209 */ /* 0x000fe20007810000 */
[----:B------:R-:W3:Y:S01]  /*4de0*/  MUFU.EX2 R152, R152 ;  /* 0x0000009800987308 */ /* 0x000ee20000000800 */
[-C--:B0-----:R-:W-:Y:S01]  /*4df0*/  FMUL.FTZ R24, R24, R8.reuse ;  /* 0x0000000818187220 */ /* 0x081fe20000410000 */
[-C--:B------:R-:W-:Y:S01]  /*4e00*/  FMUL.FTZ R25, R25, R8.reuse ;  /* 0x0000000819197220 */ /* 0x080fe20000410000 */
[----:B------:R-:W-:Y:S01]  /*4e10*/  FMNMX.FTZ R4, R182, R13, !PT ;  /* 0x0000000db6047209 */ /* 0x000fe20007810000 */
[--C-:B------:R-:W-:Y:S01]  /*4e20*/  FFMA.FTZ R13, R165, UR20, -R205.reuse ;  /* 0x00000014a50d7c23 */ /* 0x100fe200080108cd */
[----:B------:R-:W-:Y:S01]  /*4e30*/  FFMA.FTZ R165, R173, UR20, -R205 ;  /* 0x00000014ada57c23 */ /* 0x000fe200080108cd */
[----:B------:R-:W-:Y:S01]  /*4e40*/  FMUL.FTZ R28, R28, R8 ;  /* 0x000000081c1c7220 */ /* 0x000fe20000410000 */
[----:B------:R-:W-:Y:S01]  /*4e50*/  FMNMX.FTZ R4, R183, R4, !PT ;  /* 0x00000004b7047209 */ /* 0x000fe20007810000 */
[----:B------:R-:W0:Y:S01]  /*4e60*/  MUFU.EX2 R10, R10 ;  /* 0x0000000a000a7308 */ /* 0x000e220000000800 */
[-C--:B------:R-:W-:Y:S01]  /*4e70*/  FMUL.FTZ R29, R29, R8.reuse ;  /* 0x000000081d1d7220 */ /* 0x080fe20000410000 */
[-C--:B------:R-:W-:Y:S01]  /*4e80*/  FMUL.FTZ R32, R32, R8.reuse ;  /* 0x0000000820207220 */ /* 0x080fe20000410000 */
[-C--:B------:R-:W-:Y:S01]  /*4e90*/  FMUL.FTZ R33, R33, R8.reuse ;  /* 0x0000000821217220 */ /* 0x080fe20000410000 */
[----:B------:R-:W4:Y:S01]  /*4ea0*/  SHFL.BFLY PT, R153, R4, 0x2, 0x1f ;  /* 0x0c401f0004997f89 */ /* 0x000f2200000e0000 */
        /* <DEDUP_REMOVED lines=23> */
[----:B----4-:R-:W-:Y:S01]  /*5020*/  FMNMX.FTZ R153, R4, R153, !PT ;  /* 0x0000009904997209 */ /* 0x010fe20007810000 */
[-C--:B------:R-:W-:Y:S01]  /*5030*/  FMUL.FTZ R76, R76, R8.reuse ;  /* 0x000000084c4c7220 */ /* 0x080fe20000410000 */
[-C--:B------:R-:W-:Y:S01]  /*5040*/  FMUL.FTZ R77, R77, R8.reuse ;  /* 0x000000084d4d7220 */ /* 0x080fe20000410000 */
[-C--:B------:R-:W-:Y:S01]  /*5050*/  FMUL.FTZ R80, R80, R8.reuse ;  /* 0x0000000850507220 */ /* 0x080fe20000410000 */
[----:B------:R-:W-:Y:S01]  /*5060*/  MUFU.EX2 R12, R12 ;  /* 0x0000000c000c7308 */ /* 0x000fe20000000800 */
[----:B------:R-:W4:Y:S01]  /*5070*/  SHFL.BFLY PT, R4, R153, 0x1, 0x1f ;  /* 0x0c201f0099047f89 */ /* 0x000f2200000e0000 */
        /* <DEDUP_REMOVED lines=23> */
[----:B----4-:R-:W-:Y:S01]  /*51f0*/  FMNMX.FTZ R4, R153, R4, !PT ;  /* 0x0000000499047209 */ /* 0x010fe20007810000 */
        /* <DEDUP_REMOVED lines=9> */
[----:B------:R-:W-:Y:S01]  /*5290*/  FFMA.FTZ R168, R154, UR20, -R157 ;  /* 0x000000149aa87c23 */ /* 0x000fe2000801089d */
[----:B------:R-:W-:-:S02]  /*52a0*/  IMAD.MOV R154, RZ, RZ, -R18 ;  /* 0x000000ffff9a7224 */ /* 0x000fc400078e0a12 */
[--C-:B------:R-:W-:Y:S01]  /*52b0*/  FFMA.FTZ R153, R155, UR20, -R157.reuse ;  /* 0x000000149b997c23 */ /* 0x100fe2000801089d */
[--C-:B------:R-:W-:Y:S01]  /*52c0*/  FFMA.FTZ R155, R158, UR20, -R157.reuse ;  /* 0x000000149e9b7c23 */ /* 0x100fe2000801089d */
[--C-:B------:R-:W-:Y:S01]  /*52d0*/  FFMA.FTZ R172, R159, UR20, -R157.reuse ;  /* 0x000000149fac7c23 */ /* 0x100fe2000801089d */
[----:B------:R-:W-:Y:S01]  /*52e0*/  MUFU.EX2 R173, R173 ;  /* 0x000000ad00ad7308 */ /* 0x000fe20000000800 */
[----:B------:R-:W-:Y:S01]  /*52f0*/  ISETP.NE.AND P2, PT, R17, R154, PT ;  /* 0x0000009a1100720c */ /* 0x000fe20003f45270 */
[--C-:B------:R-:W-:Y:S01]  /*5300*/  FFMA.FTZ R158, R162, UR20, -R157.reuse ;  /* 0x00000014a29e7c23 */ /* 0x100fe2000801089d */
[--C-:B------:R-:W-:Y:S01]  /*5310*/  FFMA.FTZ R162, R167, UR20, -R157.reuse ;  /* 0x00000014a7a27c23 */ /* 0x100fe2000801089d */
[--C-:B------:R-:W-:Y:S01]  /*5320*/  FFMA.FTZ R167, R171, UR20, -R157.reuse ;  /* 0x00000014aba77c23 */ /* 0x100fe2000801089d */
[----:B------:R-:W-:Y:S02]  /*5330*/  IMAD.U32 R171, RZ, RZ, UR22 ;  /* 0x00000016ffab7e24 */ /* 0x000fe4000f8e00ff */
[--C-:B------:R-:W-:Y:S01]  /*5340*/  FFMA.FTZ R163, R163, UR20, -R157.reuse ;  /* 0x00000014a3a37c23 */ /* 0x100fe2000801089d */
[--C-:B------:R-:W-:Y:S01]  /*5350*/  FFMA.FTZ R159, R166, UR20, -R157.reuse ;  /* 0x00000014a69f7c23 */ /* 0x100fe2000801089d */
[----:B------:R-:W4:Y:S01]  /*5360*/  MUFU.EX2 R168, R168 ;  /* 0x000000a800a87308 */ /* 0x000f220000000800 */
[--C-:B------:R-:W-:Y:S01]  /*5370*/  FFMA.FTZ R166, R170, UR20, -R157.reuse ;  /* 0x00000014aaa67c23 */ /* 0x100fe2000801089d */
[--C-:B------:R-:W-:Y:S01]  /*5380*/  FFMA.FTZ R179, R179, UR20, -R157.reuse ;  /* 0x00000014b3b37c23 */ /* 0x100fe2000801089d */
[--C-:B------:R-:W-:Y:S01]  /*5390*/  FFMA.FTZ R182, R182, UR20, -R157.reuse ;  /* 0x00000014b6b67c23 */ /* 0x100fe2000801089d */
[----:B------:R-:W-:Y:S01]  /*53a0*/  FFMA.FTZ R183, R183, UR20, -R157 ;  /* 0x00000014b7b77c23 */ /* 0x000fe2000801089d */
[----:B------:R-:W-:Y:S01]  /*53b0*/  FMUL.FTZ R132, R132, R8 ;  /* 0x0000000884847220 */ /* 0x000fe20000410000 */
[----:B------:R-:W-:-:S02]  /*53c0*/  @!P2 IMAD R154, R171, 0x40, R16 ;  /* 0x00000040ab9aa824 */ /* 0x000fc400078e0210 */
[----:B--2---:R-:W-:Y:S01]  /*53d0*/  FFMA.FTZ R171, R8, R5, R11 ;  /* 0x0000000508ab7223 */ /* 0x004fe2000001000b */
[----:B------:R-:W2:Y:S01]  /*53e0*/  MUFU.EX2 R153, R153 ;  /* 0x0000009900997308 */ /* 0x000ea20000000800 */
[----:B------:R-:W-:Y:S01]  /*53f0*/  FFMA.FTZ R5, R174, UR20, -R157 ;  /* 0x00000014ae057c23 */ /* 0x000fe2000801089d */
[-C--:B------:R-:W-:Y:S01]  /*5400*/  FMUL.FTZ R133, R133, R8.reuse ;  /* 0x0000000885857220 */ /* 0x080fe20000410000 */
[C---:B---3--:R-:W-:Y:S01]  /*5410*/  FADD.FTZ R171, R152.reuse, R171 ;  /* 0x000000ab98ab7221 */ /* 0x048fe20000010000 */
[----:B------:R-:W-:Y:S01]  /*5420*/  F2FP.F16.F32.PACK_AB R152, R152, R11 ;  /* 0x0000000b9898723e */ /* 0x000fe200000000ff */
[-C--:B------:R-:W-:Y:S01]  /*5430*/  FMUL.FTZ R136, R136, R8.reuse ;  /* 0x0000000888887220 */ /* 0x080fe20000410000 */
[----:B------:R-:W-:Y:S01]  /*5440*/  FMUL.FTZ R137, R137, R8 ;  /* 0x0000000889897220 */ /* 0x000fe20000410000 */
[----:B0-----:R-:W-:Y:S01]  /*5450*/  FADD.FTZ R176, R10, R171 ;  /* 0x000000ab0ab07221 */ /* 0x001fe20000010000 */
[----:B------:R-:W0:Y:S01]  /*5460*/  MUFU.EX2 R155, R155 ;  /* 0x0000009b009b7308 */ /* 0x000e220000000800 */
[----:B----4-:R-:W-:Y:S01]  /*5470*/  FFMA.FTZ R170, R173, R6, R168 ;  /* 0x00000006adaa7223 */ /* 0x010fe200000100a8 */
[--C-:B------:R-:W-:Y:S01]  /*5480*/  FFMA.FTZ R6, R175, UR20, -R157.reuse ;  /* 0x00000014af067c23 */ /* 0x100fe2000801089d */
[----:B------:R-:W-:Y:S01]  /*5490*/  FADD.FTZ R175, R21, R176 ;  /* 0x000000b015af7221 */ /* 0x000fe20000010000 */
[-C--:B------:R-:W-:Y:S01]  /*54a0*/  FMUL.FTZ R140, R140, R8.reuse ;  /* 0x000000088c8c7220 */ /* 0x080fe20000410000 */
[-C--:B------:R-:W-:Y:S01]  /*54b0*/  FMUL.FTZ R141, R141, R8.reuse ;  /* 0x000000088d8d7220 */ /* 0x080fe20000410000 */
[-C--:B------:R-:W-:Y:S01]  /*54c0*/  FMUL.FTZ R144, R144, R8.reuse ;  /* 0x0000000890907220 */ /* 0x080fe20000410000 */
[-C--:B------:R-:W-:Y:S01]  /*54d0*/  FMUL.FTZ R145, R145, R8.reuse ;  /* 0x0000000891917220 */ /* 0x080fe20000410000 */
[----:B------:R-:W3:Y:S01]  /*54e0*/  MUFU.EX2 R172, R172 ;  /* 0x000000ac00ac7308 */ /* 0x000ee20000000800 */
[C---:B--2---:R-:W-:Y:S01]  /*54f0*/  FADD.FTZ R174, R153.reuse, R170 ;  /* 0x000000aa99ae7221 */ /* 0x044fe20000010000 */
[----:B------:R-:W-:Y:S01]  /*5500*/  FFMA.FTZ R170, R178, UR20, -R157 ;  /* 0x00000014b2aa7c23 */ /* 0x000fe2000801089d */
[----:B------:R-:W-:Y:S01]  /*5510*/  @!P2 LEA R157, R154, UR41, 0x2 ;  /* 0x000000299a9dac11 */ /* 0x000fe2000f8e10ff */
[----:B------:R-:W-:Y:S01]  /*5520*/  FMUL.FTZ R148, R148, R8 ;  /* 0x0000000894947220 */ /* 0x000fe20000410000 */
[----:B------:R-:W-:Y:S01]  /*5530*/  F2FP.F16.F32.PACK_AB R153, R153, R168 ;  /* 0x000000a89999723e */ /* 0x000fe200000000ff */
[----:B------:R-:W-:Y:S01]  /*5540*/  FMUL.FTZ R149, R149, R8 ;  /* 0x0000000895957220 */ /* 0x000fe20000410000 */
[-C--:B------:R-:W-:Y:S01]  /*5550*/  FMUL.FTZ R26, R26, R173.reuse ;  /* 0x000000ad1a1a7220 */ /* 0x080fe20000410000 */
[----:B------:R-:W2:Y:S01]  /*5560*/  MUFU.EX2 R158, R158 ;  /* 0x0000009e009e7308 */ /* 0x000ea20000000800 */
[----:B0-----:R-:W-:Y:S01]  /*5570*/  FADD.FTZ R171, R155, R174 ;  /* 0x000000ae9bab7221 */ /* 0x001fe20000010000 */
[----:B------:R-:W-:Y:S01]  /*5580*/  FADD.FTZ R174, R156, R175 ;  /* 0x000000af9cae7221 */ /* 0x000fe20000010000 */
[----:B------:R-:W-:Y:S01]  /*5590*/  @!P2 STS [R157+0x28800], R8 ;  /* 0x028800089d00a388 */ /* 0x000fe20000000800 */
[----:B------:R-:W-:Y:S01]  /*55a0*/  F2FP.F16.F32.PACK_AB R156, R15, R156 ;  /* 0x0000009c0f9c723e */ /* 0x000fe200000000ff */
[-C--:B------:R-:W-:Y:S01]  /*55b0*/  FMUL.FTZ R27, R27, R173.reuse ;  /* 0x000000ad1b1b7220 */ /* 0x080fe20000410000 */
[----:B------:R-:W-:Y:S01]  /*55c0*/  FMUL.FTZ R30, R30, R173 ;  /* 0x000000ad1e1e7220 */ /* 0x000fe20000410000 */
[----:B------:R0:W-:Y:S01]  /*55d0*/  @!P2 STS [R157+0x28820], R173 ;  /* 0x028820ad9d00a388 */ /* 0x0001e20000000800 */
[----:B------:R-:W4:Y:S01]  /*55e0*/  MUFU.EX2 R163, R163 ;  /* 0x000000a300a37308 */ /* 0x000f220000000800 */
        /* <DEDUP_REMOVED lines=8> */
[----:B--2---:R-:W-:Y:S01]  /*5670*/  FADD.FTZ R154, R158, R171 ;  /* 0x000000ab9e9a7221 */ /* 0x004fe20000010000 */
[----:B------:R-:W-:Y:S01]  /*5680*/  FADD.FTZ R171, R15, R174 ;  /* 0x000000ae0fab7221 */ /* 0x000fe20000010000 */
[-C--:B------:R-:W-:Y:S01]  /*5690*/  FMUL.FTZ R42, R42, R173.reuse ;  /* 0x000000ad2a2a7220 */ /* 0x080fe20000410000 */
[-C--:B------:R-:W-:Y:S01]  /*56a0*/  FMUL.FTZ R43, R43, R173.reuse ;  /* 0x000000ad2b2b7220 */ /* 0x080fe20000410000 */
[-C--:B------:R-:W-:Y:S01]  /*56b0*/  FMUL.FTZ R46, R46, R173.reuse ;  /* 0x000000ad2e2e7220 */ /* 0x080fe20000410000 */
[----:B------:R-:W-:Y:S01]  /*56c0*/  FADD.FTZ R174, R12, R171 ;  /* 0x000000ab0cae7221 */ /* 0x000fe20000010000 */
[-C--:B------:R-:W-:Y:S01]  /*56d0*/  FMUL.FTZ R47, R47, R173.reuse ;  /* 0x000000ad2f2f7220 */ /* 0x080fe20000410000 */
[----:B------:R-:W2:Y:S01]  /*56e0*/  MUFU.EX2 R162, R162 ;  /* 0x000000a200a27308 */ /* 0x000ea20000000800 */
[----:B----4-:R-:W-:Y:S01]  /*56f0*/  FADD.FTZ R154, R163, R154 ;  /* 0x0000009aa39a7221 */ /* 0x010fe20000010000 */
[----:B------:R-:W-:Y:S01]  /*5700*/  FADD.FTZ R11, R13, R174 ;  /* 0x000000ae0d0b7221 */ /* 0x000fe20000010000 */
[----:B0-----:R-:W-:Y:S01]  /*5710*/  F2FP.F16.F32.PACK_AB R157, R163, R158 ;  /* 0x0000009ea39d723e */ /* 0x001fe200000000ff */
[-C--:B------:R-:W-:Y:S01]  /*5720*/  FMUL.FTZ R50, R50, R173.reuse ;  /* 0x000000ad32327220 */ /* 0x080fe20000410000 */
[----:B------:R-:W-:Y:S01]  /*5730*/  F2FP.F16.F32.PACK_AB R158, R13, R12 ;  /* 0x0000000c0d9e723e */ /* 0x000fe200000000ff */
[-C--:B------:R-:W-:Y:S01]  /*5740*/  FMUL.FTZ R51, R51, R173.reuse ;  /* 0x000000ad33337220 */ /* 0x080fe20000410000 */
[-C--:B------:R-:W-:Y:S01]  /*5750*/  FMUL.FTZ R54, R54, R173.reuse ;  /* 0x000000ad36367220 */ /* 0x080fe20000410000 */
[----:B------:R-:W0:Y:S01]  /*5760*/  MUFU.EX2 R166, R166 ;  /* 0x000000a600a67308 */ /* 0x000e220000000800 */
[----:B---3--:R-:W-:Y:S01]  /*5770*/  FADD.FTZ R171, R159, R154 ;  /* 0x0000009a9fab7221 */ /* 0x008fe20000010000 */
[----:B------:R-:W-:Y:S01]  /*5780*/  F2FP.F16.F32.PACK_AB R154, R21, R10 ;  /* 0x0000000a159a723e */ /* 0x000fe200000000ff */
[----:B------:R-:W-:Y:S01]  /*5790*/  BAR.SYNC.DEFER_BLOCKING 0xf, 0x100 ;  /* 0x03c4000000007b1d */ /* 0x000fe20000010000 */
[----:B------:R-:W-:Y:S01]  /*57a0*/  FADD.FTZ R10, R160, R11 ;  /* 0x0000000ba00a7221 */ /* 0x000fe20000010000 */
[----:B------:R-:W-:Y:S01]  /*57b0*/  F2FP.F16.F32.PACK_AB R160, R161, R160 ;  /* 0x000000a0a1a0723e */ /* 0x000fe200000000ff */
[-C--:B------:R-:W-:Y:S01]  /*57c0*/  FMUL.FTZ R55, R55, R173.reuse ;  /* 0x000000ad37377220 */ /* 0x080fe20000410000 */
[----:B------:R-:W-:Y:S01]  /*57d0*/  FMUL.FTZ R58, R58, R173 ;  /* 0x000000ad3a3a7220 */ /* 0x000fe20000410000 */
[----:B------:R-:W-:Y:S01]  /*57e0*/  FADD.FTZ R11, R161, R10 ;  /* 0x0000000aa10b7221 */ /* 0x000fe20000010000 */
[----:B------:R-:W3:Y:S01]  /*57f0*/  MUFU.EX2 R167, R167 ;  /* 0x000000a700a77308 */ /* 0x000ee20000000800 */
[C---:B--2---:R-:W-:Y:S01]  /*5800*/  FADD.FTZ R171, R162.reuse, R171 ;  /* 0x000000aba2ab7221 */ /* 0x044fe20000010000 */
[----:B------:R-:W-:Y:S01]  /*5810*/  F2FP.F16.F32.PACK_AB R159, R162, R159 ;  /* 0x0000009fa29f723e */ /* 0x000fe200000000ff */
[----:B------:R-:W-:Y:S01]  /*5820*/  FADD.FTZ R10, R14, R11 ;  /* 0x0000000b0e0a7221 */ /* 0x000fe20000010000 */
        /* <DEDUP_REMOVED lines=13> */
[C---:B---3--:R-:W-:Y:S01]  /*5900*/  FADD.FTZ R168, R167.reuse, R168 ;  /* 0x000000a8a7a87221 */ /* 0x048fe20000010000 */
[----:B------:R-:W-:Y:S01]  /*5910*/  F2FP.F16.F32.PACK_AB R161, R167, R166 ;  /* 0x000000a6a7a1723e */ /* 0x000fe200000000ff */
[----:B------:R3:W-:Y:S01]  /*5920*/  STSM.16.M88.4 [R19+0x26800], R152 ;  /* 0x0268009813007844 */ /* 0x0007e20000000200 */
[-C--:B------:R-:W-:Y:S01]  /*5930*/  FMUL.FTZ R79, R79, R173.reuse ;  /* 0x000000ad4f4f7220 */ /* 0x080fe20000410000 */
[-C--:B------:R-:W-:Y:S01]  /*5940*/  FMUL.FTZ R82, R82, R173.reuse ;  /* 0x000000ad52527220 */ /* 0x080fe20000410000 */
[-C--:B------:R-:W-:Y:S01]  /*5950*/  FMUL.FTZ R83, R83, R173.reuse ;  /* 0x000000ad53537220 */ /* 0x080fe20000410000 */
[----:B------:R3:W-:Y:S01]  /*5960*/  STSM.16.M88.4 [R22], R156 ;  /* 0x0000009c16007844 */ /* 0x0007e20000000200 */
[----:B------:R-:W4:Y:S01]  /*5970*/  MUFU.EX2 R6, R6 ;  /* 0x0000000600067308 */ /* 0x000f220000000800 */
[----:B--2---:R-:W-:Y:S01]  /*5980*/  FADD.FTZ R11, R5, R168 ;  /* 0x000000a8050b7221 */ /* 0x004fe20000010000 */
[-C--:B------:R-:W-:Y:S01]  /*5990*/  FMUL.FTZ R86, R86, R173.reuse ;  /* 0x000000ad56567220 */ /* 0x080fe20000410000 */
[-C--:B------:R-:W-:Y:S01]  /*59a0*/  FMUL.FTZ R87, R87, R173.reuse ;  /* 0x000000ad57577220 */ /* 0x080fe20000410000 */
[-C--:B------:R-:W-:Y:S01]  /*59b0*/  FMUL.FTZ R90, R90, R173.reuse ;  /* 0x000000ad5a5a7220 */ /* 0x080fe20000410000 */
[-C--:B------:R-:W-:Y:S01]  /*59c0*/  FMUL.FTZ R91, R91, R173.reuse ;  /* 0x000000ad5b5b7220 */ /* 0x080fe20000410000 */
[-C--:B------:R-:W-:Y:S01]  /*59d0*/  FMUL.FTZ R94, R94, R173.reuse ;  /* 0x000000ad5e5e7220 */ /* 0x080fe20000410000 */
[-C--:B------:R-:W-:Y:S01]  /*59e0*/  FMUL.FTZ R95, R95, R173.reuse ;  /* 0x000000ad5f5f7220 */ /* 0x080fe20000410000 */
[----:B------:R-:W2:Y:S01]  /*59f0*/  MUFU.EX2 R164, R164 ;  /* 0x000000a400a47308 */ /* 0x000ea20000000800 */
[C---:B0-----:R-:W-:Y:S01]  /*5a00*/  FADD.FTZ R13, R165.reuse, R10 ;  /* 0x0000000aa50d7221 */ /* 0x041fe20000010000 */
[----:B------:R-:W-:Y:S01]  /*5a10*/  F2FP.F16.F32.PACK_AB R162, R165, R14 ;  /* 0x0000000ea5a2723e */ /* 0x000fe200000000ff */
        /* <DEDUP_REMOVED lines=40> */
[----:B------:R-:W-:-:S05]  /*5ca0*/  FMUL.FTZ R151, R151, R173 ;  /* 0x000000ad97977220 */ /* 0x000fca0000410000 */
[----:B------:R-:W2:Y:S01]  /*5cb0*/  MUFU.EX2 R182, R182 ;  /* 0x000000b600b67308 */ /* 0x000ea20000000800 */
[C---:B0-----:R-:W-:Y:S01]  /*5cc0*/  F2FP.F16.F32.PACK_AB R166, R9.reuse, R20 ;  /* 0x0000001409a6723e */ /* 0x041fe200000000ff */
[----:B------:R-:W-:-:S06]  /*5cd0*/  FADD.FTZ R5, R9, R6 ;  /* 0x0000000609057221 */ /* 0x000fcc0000010000 */
[----:B------:R-:W0:Y:S01]  /*5ce0*/  MUFU.EX2 R183, R183 ;  /* 0x000000b700b77308 */ /* 0x000e220000000800 */
[C---:B----4-:R-:W-:Y:S01]  /*5cf0*/  FADD.FTZ R13, R179.reuse, R12 ;  /* 0x0000000cb30d7221 */ /* 0x050fe20000010000 */
[----:B------:R-:W-:-:S03]  /*5d00*/  F2FP.F16.F32.PACK_AB R165, R179, R170 ;  /* 0x000000aab3a5723e */ /* 0x000fc600000000ff */
[----:B--2---:R-:W-:Y:S01]  /*5d10*/  FADD.FTZ R10, R182, R13 ;  /* 0x0000000db60a7221 */ /* 0x004fe20000010000 */
[----:B0-----:R-:W-:-:S03]  /*5d20*/  F2FP.F16.F32.PACK_AB R167, R183, R182 ;  /* 0x000000b6b7a7723e */ /* 0x001fc600000000ff */
[----:B------:R-:W-:Y:S02]  /*5d30*/  FADD.FTZ R6, R183, R10 ;  /* 0x0000000ab7067221 */ /* 0x000fe40000010000 */
[----:B------:R3:W-:Y:S01]  /*5d40*/  STSM.16.M88.4 [R23], R164 ;  /* 0x000000a417007844 */ /* 0x0007e20000000200 */
[----:B------:R-:W-:Y:S05]  /*5d50*/  @!P0 BRA `(.L_x_381) ;  /* 0x0000000000048947 */ /* 0x000fea0003800000 */
[----:B------:R-:W-:Y:S01]  /*5d60*/  BPT.TRAP 0x1 ;  /* 0x000000040000795c */ /* 0x000fe20000300000 */
.L_x_381:
[----:B------:R0:W2:Y:S01]  /*5d70*/  SYNCS.PHASECHK.TRANS64.TRYWAIT P2, [UR21+0x28c50], R7 ;  /* 0x028c5007ff0075a7 */ /* 0x0000a20008040155 */
[----:B------:R-:W-:Y:S05]  /*5d80*/  @!P0 BRA `(.L_x_382) ;  /* 0x0000000000048947 */ /* 0x000fea0003800000 */
[----:B------:R-:W-:Y:S01]  /*5d90*/  BPT.TRAP 0x1 ;  /* 0x000000040000795c */ /* 0x000fe20000300000 */
.L_x_382:
[----:B--2---:R-:W-:Y:S05]  /*5da0*/  @P2 BRA `(.L_x_383) ;  /* 0x0000000000082947 */ /* 0x004fea0003800000 */
[----:B------:R-:W2:Y:S02]  /*5db0*/  SYNCS.PHASECHK.TRANS64.TRYWAIT P2, [UR21+0x28c50], R7 ;  /* 0x028c5007ff0075a7 */ /* 0x000ea40008040155 */
[----:B--2---:R-:W-:Y:S05]  /*5dc0*/  @!P2 BRA `(.L_x_384) ;  /* 0x0000009000d4a947 */ /* 0x004fea0003800000 */
.L_x_383:
        /* <DEDUP_REMOVED lines=34> */
.L_x_385:
[----:B------:R-:W-:Y:S01]  /*5ff0*/  UIADD3 UR21, UR21, 0x28c60, URZ ;  /* 0x00028c6015157890 */ /* 0x000fe2000fffe03f */
[----:B------:R-:W-:Y:S01]  /*6000*/  IMAD.MOV.U32 R9, RZ, RZ, R4 ;  /* 0x000000ffff097224 */ /* 0x000fe200078e0004 */
[----:B------:R-:W-:Y:S01]  /*6010*/  UMOV UR22, UR38 ;  /* 0x0000002600167c82 */ /* 0x000fe20008000000 */
[----:B--2---:R-:W-:Y:S01]  /*6020*/  IMAD.MOV.U32 R8, RZ, RZ, R3 ;  /* 0x000000ffff087224 */ /* 0x004fe200078e0003 */
[----:B------:R-:W-:-:S09]  /*6030*/  UPRMT UR21, UR40, 0x654, UR21 ;  /* 0x0000065428157896 */ /* 0x000fd20008000015 */
[----:B------:R-:W-:Y:S01]  /*6040*/  SYNCS.ARRIVE.TRANS64.RED.A1T0 RZ, [UR21], RZ ;  /* 0x000000ffffff79a7 */ /* 0x000fe20008100415 */
[----:B------:R-:W-:Y:S05]  /*6050*/  @P1 BRA `(.L_x_386) ;  /* 0xffffffe400c41947 */ /* 0x000fea000383ffff */
.L_x_375:
[----:B------:R-:W5:Y:S01]  /*6060*/  SHFL.BFLY PT, R0, R5, 0x2, 0x1f ;  /* 0x0c401f0005007f89 */ /* 0x000f6200000e0000 */
[----:B------:R-:W-:Y:S01]  /*6070*/  IMAD.MOV R10, RZ, RZ, -R18 ;  /* 0x000000ffff0a7224 */ /* 0x000fe200078e0a12 */
[----:B------:R-:W-:Y:S01]  /*6080*/  UIADD3 UR36, UR36, 0x1, URZ ;  /* 0x0000000124247890 */ /* 0x000fe2000fffe03f */
[----:B------:R-:W-:Y:S01]  /*6090*/  IMAD.U32 R13, RZ, RZ, UR20 ;  /* 0x00000014ff0d7e24 */ /* 0x000fe2000f8e00ff */
[----:B01234-:R-:W0:Y:S01]  /*60a0*/  SHFL.BFLY PT, R7, R6, 0x2, 0x1f ;  /* 0x0c401f0006077f89 */ /* 0x01fe2200000e0000 */
[----:B------:R-:W-:Y:S01]  /*60b0*/  IMAD.MOV.U32 R21, RZ, RZ, -0x800000 ;  /* 0xff800000ff157424 */ /* 0x000fe200078e00ff */
[----:B------:R-:W-:Y:S08]  /*60c0*/  BAR.ARV 0x8, 0x100 ;  /* 0x0204000000007b1d */ /* 0x000ff00000002000 */
[----:B------:R-:W-:Y:S01]  /*60d0*/  BAR.SYNC.DEFER_BLOCKING 0xf, 0x100 ;  /* 0x03c4000000007b1d */ /* 0x000fe20000010000 */
[----:B------:R-:W-:Y:S01]  /*60e0*/  ISETP.NE.AND P0, PT, R17, R10, PT ;  /* 0x0000000a1100720c */ /* 0x000fe20003f05270 */
[----:B------:R-:W-:-:S02]  /*60f0*/  IMAD.MOV.U32 R20, RZ, RZ, -0x800000 ;  /* 0xff800000ff147424 */ /* 0x000fc400078e00ff */
[----:B-----5:R-:W-:Y:S01]  /*6100*/  FADD.FTZ R0, R0, R5 ;  /* 0x0000000500007221 */ /* 0x020fe20000010000 */
[----:B0-----:R-:W-:-:S04]  /*6110*/  FADD.FTZ R8, R7, R6 ;  /* 0x0000000607087221 */ /* 0x001fc80000010000 */
[----:B------:R-:W0:Y:S01]  /*6120*/  SHFL.BFLY PT, R9, R0, 0x1, 0x1f ;  /* 0x0c201f0000097f89 */ /* 0x000e2200000e0000 */
[----:B------:R-:W-:-:S03]  /*6130*/  IMAD.MOV.U32 R7, RZ, RZ, RZ ;  /* 0x000000ffff077224 */ /* 0x000fc600078e00ff */
[----:B------:R-:W1:Y:S01]  /*6140*/  SHFL.BFLY PT, R11, R8, 0x1, 0x1f ;  /* 0x0c201f00080b7f89 */ /* 0x000e6200000e0000 */
[----:B0-----:R-:W-:Y:S01]  /*6150*/  FADD.FTZ R9, R0, R9 ;  /* 0x0000000900097221 */ /* 0x001fe20000010000 */
[----:B------:R-:W-:Y:S02]  /*6160*/  IMAD.MOV.U32 R0, RZ, RZ, RZ ;  /* 0x000000ffff007224 */ /* 0x000fe400078e00ff */
[----:B-1----:R-:W-:Y:S02]  /*6170*/  FADD.FTZ R5, R8, R11 ;  /* 0x0000000b08057221 */ /* 0x002fe40000010000 */
[----:B------:R-:W-:Y:S02]  /*6180*/  FSETP.NE.FTZ.AND P1, PT, R9, RZ, PT ;  /* 0x000000ff0900720b */ /* 0x000fe40003f35000 */
[----:B------:R-:W-:Y:S01]  /*6190*/  MOV R11, UR38 ;  /* 0x00000026000b7c02 */ /* 0x000fe20008000f00 */
[----:B------:R-:W-:Y:S01]  /*61a0*/  UIADD3 UR38, UR38, 0x1, URZ ;  /* 0x0000000126267890 */ /* 0x000fe2000fffe03f */
[----:B------:R-:W-:-:S03]  /*61b0*/  FSETP.NE.FTZ.AND P2, PT, R5, RZ, PT ;  /* 0x000000ff0500720b */ /* 0x000fc60003f55000 */
[----:B------:R-:W-:Y:S01]  /*61c0*/  @!P0 IMAD R6, R11, 0x40, R16 ;  /* 0x000000400b068824 */ /* 0x000fe200078e0210 */
[----:B------:R-:W-:Y:S01]  /*61d0*/  UISETP.NE.AND UP0, UPT, UR38, 0x2, UPT ;  /* 0x000000022600788c */ /* 0x000fe2000bf05270 */
[----:B------:R-:W-:-:S03]  /*61e0*/  IMAD.U32 R11, RZ, RZ, UR20 ;  /* 0x00000014ff0b7e24 */ /* 0x000fc6000f8e00ff */
[----:B------:R-:W-:Y:S01]  /*61f0*/  @!P0 LEA R6, R6, UR41, 0x2 ;  /* 0x0000002906068c11 */ /* 0x000fe2000f8e10ff */
[----:B------:R-:W0:Y:S01]  /*6200*/  @P1 MUFU.RCP R7, R9 ;  /* 0x0000000900071308 */ /* 0x000e220000001000 */
[----:B------:R-:W-:Y:S02]  /*6210*/  USEL UR4, URZ, 0x1, UP0 ;  /* 0x000000013f047887 */ /* 0x000fe40008000000 */
[----:B------:R-:W-:Y:S02]  /*6220*/  USEL UR38, UR38, URZ, UP0 ;  /* 0x0000003f26267287 */ /* 0x000fe40008000000 */
[----:B------:R-:W-:-:S03]  /*6230*/  ULOP3.LUT UR37, UR37, UR4, URZ, 0x3c, !UPT ;  /* 0x0000000425257292 */ /* 0x000fc6000f8e3c3f */
[----:B------:R-:W1:Y:S08]  /*6240*/  @P2 MUFU.RCP R0, R5 ;  /* 0x0000000500002308 */ /* 0x000e700000001000 */
[----:B------:R-:W-:Y:S01]  /*6250*/  @P2 MUFU.LG2 R5, R5 ;  /* 0x0000000500052308 */ /* 0x000fe20000000c00 */
[-C--:B0-----:R-:W-:Y:S01]  /*6260*/  FMUL.FTZ R171, R28, R7.reuse ;  /* 0x000000071cab7220 */ /* 0x081fe20000410000 */
[-C--:B------:R-:W-:Y:S01]  /*6270*/  FMUL.FTZ R28, R29, R7.reuse ;  /* 0x000000071d1c7220 */ /* 0x080fe20000410000 */
[----:B------:R-:W-:Y:S01]  /*6280*/  @!P0 STS [R6+0x28800], R7 ;  /* 0x0288000706008388 */ /* 0x000fe20000000800 */
[-C--:B------:R-:W-:Y:S01]  /*6290*/  FMUL.FTZ R172, R24, R7.reuse ;  /* 0x0000000718ac7220 */ /* 0x080fe20000410000 */
[-C--:B------:R-:W-:Y:S01]  /*62a0*/  FMUL.FTZ R170, R25, R7.reuse ;  /* 0x0000000719aa7220 */ /* 0x080fe20000410000 */
[-C--:B------:R-:W-:Y:S01]  /*62b0*/  FMUL.FTZ R169, R32, R7.reuse ;  /* 0x0000000720a97220 */ /* 0x080fe20000410000 */
[-C--:B------:R-:W-:Y:S01]  /*62c0*/  FMUL.FTZ R166, R33, R7.reuse ;  /* 0x0000000721a67220 */ /* 0x080fe20000410000 */
[----:B------:R-:W0:Y:S01]  /*62d0*/  @P1 MUFU.LG2 R29, R9 ;  /* 0x00000009001d1308 */ /* 0x000e220000000c00 */
        /* <DEDUP_REMOVED lines=59> */
[----:B-1----:R-:W-:Y:S01]  /*6690*/  @P1 FMUL.FTZ R6, R11, 0.69314718246459960938 ;  /* 0x3f3172180b061820 */ /* 0x002fe20000410000 */
[----:B------:R-:W-:Y:S01]  /*66a0*/  @P2 FMUL.FTZ R7, R13, 0.69314718246459960938 ;  /* 0x3f3172180d072820 */ /* 0x000fe20000410000 */
[----:B0-----:R-:W-:Y:S01]  /*66b0*/  @P1 FMUL.FTZ R29, R29, 0.69314718246459960938 ;  /* 0x3f3172181d1d1820 */ /* 0x001fe20000410000 */
[----:B------:R-:W-:Y:S01]  /*66c0*/  @P2 FMUL.FTZ R32, R5, 0.69314718246459960938 ;  /* 0x3f31721805202820 */ /* 0x000fe20000410000 */
        /* <DEDUP_REMOVED lines=63> */
[----:B------:R-:W-:Y:S06]  /*6ac0*/  BAR.ARV 0xe, 0x100 ;  /* 0x0384000000007b1d */ /* 0x000fec0000002000 */
[----:B------:R-:W-:Y:S01]  /*6ad0*/  PLOP3.LUT P0, PT, PT, PT, PT, 0x8, 0x0 ;  /* 0x000000000000781c */ /* 0x000fe20003f0e170 */
[----:B------:R-:W-:Y:S01]  /*6ae0*/  FMUL.FTZ R0, R151, R0 ;  /* 0x0000000097007220 */ /* 0x000fe20000410000 */
[----:B------:R-:W-:Y:S01]  /*6af0*/  @P1 FFMA.FTZ R21, R6, R3, R29 ;  /* 0x0000000306151223 */ /* 0x000fe2000001001d */
[----:B------:R-:W-:-:S10]  /*6b00*/  @P2 FFMA.FTZ R20, R7, R4, R32 ;  /* 0x0000000407142223 */ /* 0x000fd40000010020 */
.L_x_352:
[----:B------:R-:W0:Y:S08]  /*6b10*/  S2UR UR40, SR_CgaCtaId ;  /* 0x00000000002879c3 */ /* 0x000e300000008800 */
[----:B------:R-:W-:Y:S06]  /*6b20*/  BAR.SYNC.DEFER_BLOCKING 0x5, 0x180 ;  /* 0x0146000000007b1d */ /* 0x000fec0000010000 */
[----:B------:R-:W-:Y:S01]  /*6b30*/  UMOV UR41, 0x400 ;  /* 0x0000040000297882 */ /* 0x000fe20000000000 */
[----:B------:R-:W-:Y:S01]  /*6b40*/  BSSY B0, `(.L_x_387) ;  /* 0x00002f9000007945 */ /* 0x000fe20003800000 */
[----:B0-----:R-:W-:-:S09]  /*6b50*/  ULEA UR41, UR40, UR41, 0x18 ;  /* 0x0000002928297291 */ /* 0x001fd2000f8ec03f */
[----:B------:R-:W0:Y:S02]  /*6b60*/  LDS.128 R4, [UR41+0x28cd0] ;  /* 0x028cd029ff047984 */ /* 0x000e240008000c00 */
[----:B0-----:R-:W-:Y:S02]  /*6b70*/  R2UR UR5, R5 ;  /* 0x00000000050572ca */ /* 0x001fe400000e0000 */
[----:B------:R-:W-:Y:S02]  /*6b80*/  R2UR UR6, R6 ;  /* 0x00000000060672ca */ /* 0x000fe400000e0000 */
[----:B------:R-:W-:Y:S01]  /*6b90*/  R2UR UR7, R7 ;  /* 0x00000000070772ca */ /* 0x000fe200000e0000 */
[----:B------:R-:W-:Y:S06]  /*6ba0*/  BAR.ARV 0x4, 0x180 ;  /* 0x0106000000007b1d */ /* 0x000fec0000002000 */
[----:B------:R-:W-:Y:S08]  /*6bb0*/  @P0 BRA `(.L_x_388) ;  /* 0x0000002000380947 */ /* 0x000ff00003800000 */
[----:B------:R-:W0:Y:S08]  /*6bc0*/  S2UR UR4, SR_SWINHI ;  /* 0x00000000000479c3 */ /* 0x000e300000002f00 */
[----:B------:R-:W-:Y:S01]  /*6bd0*/  BAR.SYNC.DEFER_BLOCKING 0x1, 0x100 ;  /* 0x0044000000007b1d */ /* 0x000fe20000010000 */
[----:B------:R-:W-:Y:S01]  /*6be0*/  F2FP.F16.F32.PACK_AB R9, R43, R9 ;  /* 0x000000092b09723e */ /* 0x000fe200000000ff */
[----:B------:R-:W-:Y:S01]  /*6bf0*/  USHF.L.U32 UR10, UR42, 0x2, URZ ;  /* 0x000000022a0a7899 */ /* 0x000fe2000800063f */
[----:B------:R-:W-:Y:S01]  /*6c00*/  F2FP.F16.F32.PACK_AB R10, R10, R165 ;  /* 0x000000a50a0a723e */ /* 0x000fe200000000ff */
[----:B------:R-:W-:Y:S01]  /*6c10*/  USHF.L.U64.HI UR11, UR42, 0x2, UR43 ;  /* 0x000000022a0b7899 */ /* 0x000fe2000801022b */
[----:B------:R-:W-:-:S02]  /*6c20*/  F2FP.F16.F32.PACK_AB R11, R47, R11 ;  /* 0x0000000b2f0b723e */ /* 0x000fc400000000ff */
[----:B------:R-:W-:Y:S02]  /*6c30*/  F2FP.F16.F32.PACK_AB R12, R12, R156 ;  /* 0x0000009c0c0c723e */ /* 0x000fe400000000ff */
[----:B------:R-:W-:Y:S02]  /*6c40*/  F2FP.F16.F32.PACK_AB R13, R51, R13 ;  /* 0x0000000d330d723e */ /* 0x000fe400000000ff */
[----:B------:R-:W-:Y:S02]  /*6c50*/  F2FP.F16.F32.PACK_AB R14, R14, R153 ;  /* 0x000000990e0e723e */ /* 0x000fe400000000ff */
[----:B------:R-:W-:Y:S02]  /*6c60*/  F2FP.F16.F32.PACK_AB R15, R55, R15 ;  /* 0x0000000f370f723e */ /* 0x000fe400000000ff */
[----:B------:R-:W-:Y:S02]  /*6c70*/  F2FP.F16.F32.PACK_AB R64, R65, R64 ;  /* 0x000000404140723e */ /* 0x000fe400000000ff */
[----:B------:R-:W-:-:S02]  /*6c80*/  F2FP.F16.F32.PACK_AB R24, R57, R24 ;  /* 0x000000183918723e */ /* 0x000fc400000000ff */
        /* <DEDUP_REMOVED lines=9> */
[----:B------:R-:W-:Y:S01]  /*6d20*/  ULDC.64 UR8, c[0x0][0xc00] ;  /* 0x0003000000087ab9 */ /* 0x000fe20000000a00 */
[----:B------:R-:W-:Y:S01]  /*6d30*/  F2FP.F16.F32.PACK_AB R73, R75, R74 ;  /* 0x0000004a4b49723e */ /* 0x000fe200000000ff */
[----:B------:R-:W-:Y:S01]  /*6d40*/  IMAD.WIDE R4, R196, 0x2, R174 ;  /* 0x00000002c4047825 */ /* 0x000fe200078e02ae */
[----:B------:R-:W-:Y:S01]  /*6d50*/  F2FP.F16.F32.PACK_AB R80, R81, R80 ;  /* 0x000000505150723e */ /* 0x000fe200000000ff */
[----:B------:R-:W-:Y:S01]  /*6d60*/  UIADD3 UR4, UP1, UR10, UR8, URZ ;  /* 0x000000080a047290 */ /* 0x000fe2000ff3e03f */
[----:B------:R-:W-:Y:S01]  /*6d70*/  F2FP.F16.F32.PACK_AB R74, R77, R76 ;  /* 0x0000004c4d4a723e */ /* 0x000fe200000000ff */
[----:B------:R-:W-:Y:S01]  /*6d80*/  UISETP.NE.U32.AND UP0, UPT, UR8, URZ, UPT ;  /* 0x0000003f0800728c */ /* 0x000fe2000bf05070 */
[C---:B------:R-:W-:Y:S01]  /*6d90*/  IADD3 R173, P1, R4.reuse, 0x20, RZ ;  /* 0x0000002004ad7810 */ /* 0x040fe20007f3e0ff */
[----:B------:R-:W-:Y:S01]  /*6da0*/  UIADD3.X UR8, UR11, UR9, URZ, UP1, !UPT ;  /* 0x000000090b087290 */ /* 0x000fe20008ffe43f */
[C---:B------:R-:W-:Y:S01]  /*6db0*/  IADD3 R183, P6, R4.reuse, 0x2020, RZ ;  /* 0x0000202004b77810 */ /* 0x040fe20007fde0ff */
[----:B------:R-:W-:Y:S01]  /*6dc0*/  UISETP.NE.AND.EX UP0, UPT, UR9, URZ, UPT, UP0 ;  /* 0x0000003f0900728c */ /* 0x000fe2000bf05300 */
[C---:B------:R-:W-:Y:S01]  /*6dd0*/  IADD3 R177, P0, R4.reuse, 0x40, RZ ;  /* 0x0000004004b17810 */ /* 0x040fe20007f1e0ff */
[--C-:B------:R-:W-:Y:S01]  /*6de0*/  IMAD.X R33, RZ, RZ, R5.reuse, P1 ;  /* 0x000000ffff217224 */ /* 0x100fe200008e0605 */
[----:B------:R-:W-:Y:S01]  /*6df0*/  LOP3.LUT R32, R173, 0x380, RZ, 0xc0, !PT ;  /* 0x00000380ad207812 */ /* 0x000fe200078ec0ff */
[----:B------:R-:W-:Y:S01]  /*6e00*/  IMAD.X R49, RZ, RZ, R5, P6 ;  /* 0x000000ffff317224 */ /* 0x000fe200030e0605 */
[----:B------:R-:W-:-:S02]  /*6e10*/  IADD3 R7, P6, R4, 0x6000, RZ ;  /* 0x0000600004077810 */ /* 0x000fc40007fde0ff */
[----:B------:R-:W-:Y:S02]  /*6e20*/  IADD3.X R37, RZ, R5, RZ, P0, !PT ;  /* 0x00000005ff257210 */ /* 0x000fe400007fe4ff */
[----:B------:R-:W-:Y:S02]  /*6e30*/  SHF.R.U64 R32, R32, 0x3, RZ ;  /* 0x0000000320207819 */ /* 0x000fe400000012ff */
[C---:B------:R-:W-:Y:S02]  /*6e40*/  IADD3 R209, P1, R4.reuse, 0x4000, RZ ;  /* 0x0000400004d17810 */ /* 0x040fe40007f3e0ff */
[C---:B------:R-:W-:Y:S02]  /*6e50*/  IADD3 R6, P0, R4.reuse, 0x4020, RZ ;  /* 0x0000402004067810 */ /* 0x040fe40007f1e0ff */
[C---:B------:R-:W-:Y:S01]  /*6e60*/  LOP3.LUT R29, R4.reuse, 0x380, RZ, 0xc0, !PT ;  /* 0x00000380041d7812 */ /* 0x040fe200078ec0ff */
[--C-:B------:R-:W-:Y:S01]  /*6e70*/  IMAD.X R103, RZ, RZ, R5.reuse, P1 ;  /* 0x000000ffff677224 */ /* 0x100fe200008e0605 */
[----:B------:R-:W-:Y:S01]  /*6e80*/  LOP3.LUT R118, R7, 0x380, RZ, 0xc0, !PT ;  /* 0x0000038007767812 */ /* 0x000fe200078ec0ff */
[----:B------:R-:W-:Y:S01]  /*6e90*/  IMAD.X R107, RZ, RZ, R5, P0 ;  /* 0x000000ffff6b7224 */ /* 0x000fe200000e0605 */
[----:B------:R-:W-:-:S02]  /*6ea0*/  IADD3 R179, P4, R4, 0x60, RZ ;  /* 0x0000006004b37810 */ /* 0x000fc40007f9e0ff */
[C---:B------:R-:W-:Y:S02]  /*6eb0*/  IADD3 R181, P3, R4.reuse, 0x2000, RZ ;  /* 0x0000200004b57810 */ /* 0x040fe40007f7e0ff */
[C---:B------:R-:W-:Y:S01]  /*6ec0*/  IADD3 R205, P5, R4.reuse, 0x2040, RZ ;  /* 0x0000204004cd7810 */ /* 0x040fe20007fbe0ff */
[--C-:B------:R-:W-:Y:S01]  /*6ed0*/  IMAD.X R41, RZ, RZ, R5.reuse, P4 ;  /* 0x000000ffff297224 */ /* 0x100fe200020e0605 */
[----:B------:R-:W-:Y:S01]  /*6ee0*/  IADD3 R207, P2, R4, 0x2060, RZ ;  /* 0x0000206004cf7810 */ /* 0x000fe20007f5e0ff */
[--C-:B------:R-:W-:Y:S01]  /*6ef0*/  IMAD.X R45, RZ, RZ, R5.reuse, P3 ;  /* 0x000000ffff2d7224 */ /* 0x100fe200018e0605 */
[----:B------:R-:W-:Y:S01]  /*6f00*/  LOP3.LUT R32, R32, R173, RZ, 0x3c, !PT ;  /* 0x000000ad20207212 */ /* 0x000fe200078e3cff */
[--C-:B------:R-:W-:Y:S01]  /*6f10*/  IMAD.X R53, RZ, RZ, R5.reuse, P5 ;  /* 0x000000ffff357224 */ /* 0x100fe200028e0605 */
[----:B------:R-:W-:Y:S01]  /*6f20*/  LOP3.LUT R173, R6, 0x380, RZ, 0xc0, !PT ;  /* 0x0000038006ad7812 */ /* 0x000fe200078ec0ff */
[----:B------:R-:W-:Y:S01]  /*6f30*/  IMAD.X R99, RZ, RZ, R5, P2 ;  /* 0x000000ffff637224 */ /* 0x000fe200010e0605 */
[----:B------:R-:W-:-:S02]  /*6f40*/  SHF.R.U64 R29, R29, 0x3, RZ ;  /* 0x000000031d1d7819 */ /* 0x000fc400000012ff */
[----:B------:R-:W-:Y:S02]  /*6f50*/  SHF.R.U64 R118, R118, 0x3, RZ ;  /* 0x0000000376767819 */ /* 0x000fe400000012ff */
[C---:B------:R-:W-:Y:S02]  /*6f60*/  IADD3 R151, P1, R4.reuse, 0x6060, RZ ;  /* 0x0000606004977810 */ /* 0x040fe40007f3e0ff */
[C---:B------:R-:W-:Y:S02]  /*6f70*/  IADD3 R110, P4, R4.reuse, 0x4040, RZ ;  /* 0x00004040046e7810 */ /* 0x040fe40007f9e0ff */
[C---:B------:R-:W-:Y:S02]  /*6f80*/  IADD3 R114, P3, R4.reuse, 0x4060, RZ ;  /* 0x0000406004727810 */ /* 0x040fe40007f7e0ff */
[C---:B------:R-:W-:Y:S01]  /*6f90*/  IADD3 R3, P5, R4.reuse, 0x6020, RZ ;  /* 0x0000602004037810 */ /* 0x040fe20007fbe0ff */
[--C-:B------:R-:W-:Y:S01]  /*6fa0*/  IMAD.X R111, RZ, RZ, R5.reuse, P4 ;  /* 0x000000ffff6f7224 */ /* 0x100fe200020e0605 */
[----:B------:R-:W-:Y:S01]  /*6fb0*/  IADD3 R126, P2, R4, 0x6040, RZ ;  /* 0x00006040047e7810 */ /* 0x000fe20007f5e0ff */
[--C-:B------:R-:W-:Y:S01]  /*6fc0*/  IMAD.X R115, RZ, RZ, R5.reuse, P3 ;  /* 0x000000ffff737224 */ /* 0x100fe200018e0605 */
[----:B------:R-:W-:Y:S01]  /*6fd0*/  SHF.R.U64 R173, R173, 0x3, RZ ;  /* 0x00000003adad7819 */ /* 0x000fe200000012ff */
[--C-:B------:R-:W-:Y:S01]  /*6fe0*/  IMAD.X R123, RZ, RZ, R5.reuse, P5 ;  /* 0x000000ffff7b7224 */ /* 0x100fe200028e0605 */
[----:B------:R-:W-:Y:S01]  /*6ff0*/  LOP3.LUT R4, R29, R4, RZ, 0x3c, !PT ;  /* 0x000000041d047212 */ /* 0x000fe200078e3cff */
[--C-:B------:R-:W-:Y:S01]  /*7000*/  IMAD.X R127, RZ, RZ, R5.reuse, P2 ;  /* 0x000000ffff7f7224 */ /* 0x100fe200010e0605 */
[----:B------:R-:W-:Y:S01]  /*7010*/  LOP3.LUT R36, R177, 0x380, RZ, 0xc0, !PT ;  /* 0x00000380b1247812 */ /* 0x000fe200078ec0ff */
[----:B------:R-:W-:Y:S01]  /*7020*/  IMAD.X R29, RZ, RZ, R5, P1 ;  /* 0x000000ffff1d7224 */ /* 0x000fe200008e0605 */
[----:B------:R-:W-:-:S02]  /*7030*/  LOP3.LUT R40, R179, 0x380, RZ, 0xc0, !PT ;  /* 0x00000380b3287812 */ /* 0x000fc400078ec0ff */
[----:B------:R-:W-:Y:S02]  /*7040*/  LOP3.LUT R118, R118, R7, RZ, 0x3c, !PT ;  /* 0x0000000776767212 */ /* 0x000fe400078e3cff */
[----:B------:R-:W-:Y:S02]  /*7050*/  LOP3.LUT R7, R151, 0x380, RZ, 0xc0, !PT ;  /* 0x0000038097077812 */ /* 0x000fe400078ec0ff */
[----:B------:R-:W-:Y:S02]  /*7060*/  LOP3.LUT R44, R181, 0x380, RZ, 0xc0, !PT ;  /* 0x00000380b52c7812 */ /* 0x000fe400078ec0ff */
[----:B------:R-:W-:Y:S02]  /*7070*/  LOP3.LUT R106, R173, R6, RZ, 0x3c, !PT ;  /* 0x00000006ad6a7212 */ /* 0x000fe400078e3cff */
[----:B------:R-:W-:Y:S02]  /*7080*/  IADD3.X R119, RZ, R5, RZ, P6, !PT ;  /* 0x00000005ff777210 */ /* 0x000fe400037fe4ff */
[----:B------:R-:W-:-:S02]  /*7090*/  SHF.R.U64 R36, R36, 0x3, RZ ;  /* 0x0000000324247819 */ /* 0x000fc400000012ff */
[----:B------:R-:W-:Y:S02]  /*70a0*/  SHF.R.U64 R40, R40, 0x3, RZ ;  /* 0x0000000328287819 */ /* 0x000fe400000012ff */
[----:B------:R-:W-:Y:S02]  /*70b0*/  LOP3.LUT R48, R183, 0x380, RZ, 0xc0, !PT ;  /* 0x00000380b7307812 */ /* 0x000fe400078ec0ff */
[----:B------:R-:W-:Y:S02]  /*70c0*/  MOV R173, R4 ;  /* 0x0000000400ad7202 */ /* 0x000fe40000000f00 */
[----:B------:R-:W-:Y:S02]  /*70d0*/  F2FP.F16.F32.PACK_AB R6, R28, R171 ;  /* 0x000000ab1c06723e */ /* 0x000fe400000000ff */
[----:B------:R-:W-:Y:S02]  /*70e0*/  LOP3.LUT R52, R205, 0x380, RZ, 0xc0, !PT ;  /* 0x00000380cd347812 */ /* 0x000fe400078ec0ff */
[----:B------:R-:W-:-:S02]  /*70f0*/  F2FP.F16.F32.PACK_AB R5, R27, R26 ;  /* 0x0000001a1b05723e */ /* 0x000fc400000000ff */
[----:B------:R-:W-:Y:S02]  /*7100*/  SHF.R.U64 R28, R7, 0x3, RZ ;  /* 0x00000003071c7819 */ /* 0x000fe400000012ff */
[----:B------:R-:W-:Y:S02]  /*7110*/  LOP3.LUT R98, R207, 0x380, RZ, 0xc0, !PT ;  /* 0x00000380cf627812 */ /* 0x000fe400078ec0ff */
[----:B------:R-:W-:Y:S02]  /*7120*/  F2FP.F16.F32.PACK_AB R4, R170, R172 ;  /* 0x000000acaa04723e */ /* 0x000fe400000000ff */
[----:B------:R-:W-:Y:S02]  /*7130*/  LOP3.LUT R26, R3, 0x380, RZ, 0xc0, !PT ;  /* 0x00000380031a7812 */ /* 0x000fe400078ec0ff */
[----:B------:R-:W-:Y:S02]  /*7140*/  LOP3.LUT R27, R126, 0x380, RZ, 0xc0, !PT ;  /* 0x000003807e1b7812 */ /* 0x000fe400078ec0ff */
[----:B------:R-:W-:-:S02]  /*7150*/  F2FP.F16.F32.PACK_AB R7, R31, R30 ;  /* 0x0000001e1f07723e */ /* 0x000fc400000000ff */
[----:B------:R-:W-:Y:S02]  /*7160*/  SHF.R.U64 R44, R44, 0x3, RZ ;  /* 0x000000032c2c7819 */ /* 0x000fe400000012ff */
[----:B------:R-:W-:Y:S01]  /*7170*/  LOP3.LUT R102, R209, 0x380, RZ, 0xc0, !PT ;  /* 0x00000380d1667812 */ /* 0x000fe200078ec0ff */
[----:B------:R0:W-:Y:S01]  /*7180*/  STSM.16.M88.4 [R173], R4 ;  /* 0x00000004ad007844 */ /* 0x0001e20000000200 */
[----:B------:R-:W-:Y:S02]  /*7190*/  LOP3.LUT R36, R36, R177, RZ, 0x3c, !PT ;  /* 0x000000b124247212 */ /* 0x000fe400078e3cff */
[----:B------:R-:W-:Y:S02]  /*71a0*/  LOP3.LUT R40, R40, R179, RZ, 0x3c, !PT ;  /* 0x000000b328287212 */ /* 0x000fe400078e3cff */
[----:B------:R-:W-:Y:S02]  /*71b0*/  SHF.R.U64 R48, R48, 0x3, RZ ;  /* 0x0000000330307819 */ /* 0x000fe400000012ff */
[----:B------:R-:W-:-:S02]  /*71c0*/  SHF.R.U64 R52, R52, 0x3, RZ ;  /* 0x0000000334347819 */ /* 0x000fc400000012ff */
[----:B------:R-:W-:Y:S02]  /*71d0*/  LOP3.LUT R177, R110, 0x380, RZ, 0xc0, !PT ;  /* 0x000003806eb17812 */ /* 0x000fe400078ec0ff */
[----:B------:R-:W-:Y:S02]  /*71e0*/  LOP3.LUT R179, R114, 0x380, RZ, 0xc0, !PT ;  /* 0x0000038072b37812 */ /* 0x000fe400078ec0ff */
[----:B------:R-:W-:Y:S02]  /*71f0*/  SHF.R.U64 R98, R98, 0x3, RZ ;  /* 0x0000000362627819 */ /* 0x000fe400000012ff */
[----:B------:R-:W-:Y:S02]  /*7200*/  SHF.R.U64 R26, R26, 0x3, RZ ;  /* 0x000000031a1a7819 */ /* 0x000fe400000012ff */
[----:B------:R-:W-:Y:S02]  /*7210*/  SHF.R.U64 R27, R27, 0x3, RZ ;  /* 0x000000031b1b7819 */ /* 0x000fe400000012ff */
[----:B------:R-:W-:-:S02]  /*7220*/  LOP3.LUT R44, R44, R181, RZ, 0x3c, !PT ;  /* 0x000000b52c2c7212 */ /* 0x000fc400078e3cff */
[----:B------:R-:W-:Y:S02]  /*7230*/  SHF.R.U64 R102, R102, 0x3, RZ ;  /* 0x0000000366667819 */ /* 0x000fe400000012ff */
[----:B------:R-:W-:Y:S02]  /*7240*/  LOP3.LUT R48, R48, R183, RZ, 0x3c, !PT ;  /* 0x000000b730307212 */ /* 0x000fe400078e3cff */
[----:B------:R-:W-:Y:S02]  /*7250*/  MOV R33, R32 ;  /* 0x0000002000217202 */ /* 0x000fe40000000f00 */
[----:B0-----:R-:W-:Y:S02]  /*7260*/  F2FP.F16.F32.PACK_AB R4, R166, R169 ;  /* 0x000000a9a604723e */ /* 0x001fe400000000ff */
[----:B------:R-:W-:Y:S02]  /*7270*/  F2FP.F16.F32.PACK_AB R5, R35, R34 ;  /* 0x000000222305723e */ /* 0x000fe400000000ff */
[----:B------:R-:W-:-:S02]  /*7280*/  F2FP.F16.F32.PACK_AB R6, R8, R167 ;  /* 0x000000a70806723e */ /* 0x000fc400000000ff */
[----:B------:R-:W-:Y:S02]  /*7290*/  F2FP.F16.F32.PACK_AB R7, R39, R38 ;  /* 0x000000262707723e */ /* 0x000fe400000000ff */
[----:B------:R-:W-:Y:S02]  /*72a0*/  LOP3.LUT R52, R52, R205, RZ, 0x3c, !PT ;  /* 0x000000cd34347212 */ /* 0x000fe400078e3cff */
[----:B------:R-:W-:Y:S01]  /*72b0*/  SHF.R.U64 R177, R177, 0x3, RZ ;  /* 0x00000003b1b17819 */ /* 0x000fe200000012ff */
[----:B------:R0:W-:Y:S01]  /*72c0*/  STSM.16.M88.4 [R33], R4 ;  /* 0x0000000421007844 */ /* 0x0001e20000000200 */
[----:B------:R-:W-:Y:S02]  /*72d0*/  SHF.R.U64 R179, R179, 0x3, RZ ;  /* 0x00000003b3b37819 */ /* 0x000fe400000012ff */
[----:B------:R-:W-:Y:S02]  /*72e0*/  MOV R36, R36 ;  /* 0x0000002400247202 */ /* 0x000fe40000000f00 */
[----:B------:R-:W-:-:S02]  /*72f0*/  F2FP.F16.F32.PACK_AB R8, R164, R168 ;  /* 0x000000a8a408723e */ /* 0x000fc400000000ff */
[----:B------:R-:W-:Y:S02]  /*7300*/  LOP3.LUT R98, R98, R207, RZ, 0x3c, !PT ;  /* 0x000000cf62627212 */ /* 0x000fe400078e3cff */
[----:B------:R-:W-:Y:S01]  /*7310*/  LOP3.LUT R122, R26, R3, RZ, 0x3c, !PT ;  /* 0x000000031a7a7212 */ /* 0x000fe200078e3cff */
[----:B------:R1:W-:Y:S01]  /*7320*/  STSM.16.M88.4 [R36], R8 ;  /* 0x0000000824007844 */ /* 0x0003e20000000200 */
[----:B------:R-:W-:Y:S02]  /*7330*/  LOP3.LUT R126, R27, R126, RZ, 0x3c, !PT ;  /* 0x0000007e1b7e7212 */ /* 0x000fe400078e3cff */
[----:B------:R-:W-:Y:S02]  /*7340*/  MOV R40, R40 ;  /* 0x0000002800287202 */ /* 0x000fe40000000f00 */
[----:B------:R-:W-:Y:S01]  /*7350*/  LOP3.LUT R102, R102, R209, RZ, 0x3c, !PT ;  /* 0x000000d166667212 */ /* 0x000fe200078e3cff */
[----:B0-----:R-:W-:Y:S01]  /*7360*/  IMAD.U32 R5, RZ, RZ, UR8 ;  /* 0x00000008ff057e24 */ /* 0x001fe2000f8e00ff */
[----:B------:R-:W-:Y:S01]  /*7370*/  MOV R44, R44 ;  /* 0x0000002c002c7202 */ /* 0x000fe20000000f00 */
[----:B------:R0:W-:Y:S01]  /*7380*/  STSM.16.M88.4 [R40], R12 ;  /* 0x0000000c28007844 */ /* 0x0001e20000000200 */
[----:B------:R-:W-:Y:S01]  /*7390*/  F2FP.F16.F32.PACK_AB R26, R61, R60 ;  /* 0x0000003c3d1a723e */ /* 0x000fe200000000ff */
[----:B------:R-:W-:Y:S01]  /*73a0*/  ULDC.64 UR8, c[0x0][0xc08] ;  /* 0x0003020000087ab9 */ /* 0x000fe20000000a00 */
[----:B------:R-:W-:Y:S01]  /*73b0*/  F2FP.F16.F32.PACK_AB R27, R63, R62 ;  /* 0x0000003e3f1b723e */ /* 0x000fe200000000ff */
[----:B------:R-:W-:Y:S01]  /*73c0*/  IMAD.U32 R4, RZ, RZ, UR4 ;  /* 0x00000004ff047e24 */ /* 0x000fe2000f8e00ff */
[----:B------:R-:W-:-:S02]  /*73d0*/  MOV R48, R48 ;  /* 0x0000003000307202 */ /* 0x000fc40000000f00 */
[----:B------:R-:W-:Y:S01]  /*73e0*/  LOP3.LUT R110, R177, R110, RZ, 0x3c, !PT ;  /* 0x0000006eb16e7212 */ /* 0x000fe200078e3cff */
[----:B------:R2:W-:Y:S01]  /*73f0*/  STSM.16.M88.4 [R44], R24 ;  /* 0x000000182c007844 */ /* 0x0005e20000000200 */
[----:B------:R-:W-:Y:S02]  /*7400*/  LOP3.LUT R114, R179, R114, RZ, 0x3c, !PT ;  /* 0x00000072b3727212 */ /* 0x000fe400078e3cff */
[----:B------:R-:W-:Y:S01]  /*7410*/  MOV R52, R52 ;  /* 0x0000003400347202 */ /* 0x000fe20000000f00 */
[----:B------:R-:W-:Y:S01]  /*7420*/  STSM.16.M88.4 [R48], R64 ;  /* 0x0000004030007844 */ /* 0x000fe20000000200 */
[----:B------:R-:W-:Y:S02]  /*7430*/  F2FP.F16.F32.PACK_AB R75, R79, R78 ;  /* 0x0000004e4f4b723e */ /* 0x000fe400000000ff */
[----:B------:R-:W-:Y:S02]  /*7440*/  F2FP.F16.F32.PACK_AB R81, R83, R82 ;  /* 0x000000525351723e */ /* 0x000fe400000000ff */
[----:B------:R-:W-:Y:S01]  /*7450*/  F2FP.F16.F32.PACK_AB R88, R89, R88 ;  /* 0x000000585958723e */ /* 0x000fe200000000ff */
[----:B------:R-:W-:Y:S01]  /*7460*/  STSM.16.M88.4 [R52], R72 ;  /* 0x0000004834007844 */ /* 0x000fe20000000200 */
[----:B------:R-:W-:-:S02]  /*7470*/  MOV R32, R98 ;  /* 0x0000006200207202 */ /* 0x000fc40000000f00 */
[----:B------:R-:W-:Y:S02]  /*7480*/  F2FP.F16.F32.PACK_AB R82, R85, R84 ;  /* 0x000000545552723e */ /* 0x000fe400000000ff */
[----:B------:R-:W-:Y:S02]  /*7490*/  F2FP.F16.F32.PACK_AB R83, R87, R86 ;  /* 0x000000565753723e */ /* 0x000fe400000000ff */
[----:B------:R-:W-:Y:S02]  /*74a0*/  F2FP.F16.F32.PACK_AB R89, R91, R90 ;  /* 0x0000005a5b59723e */ /* 0x000fe400000000ff */
[----:B------:R-:W-:Y:S01]  /*74b0*/  MOV R102, R102 ;  /* 0x0000006600667202 */ /* 0x000fe20000000f00 */
[----:B------:R-:W-:Y:S01]  /*74c0*/  STSM.16.M88.4 [R32], R80 ;  /* 0x0000005020007844 */ /* 0x000fe20000000200 */
[----:B------:R-:W-:Y:S02]  /*74d0*/  F2FP.F16.F32.PACK_AB R90, R93, R92 ;  /* 0x0000005c5d5a723e */ /* 0x000fe400000000ff */
[----:B------:R-:W-:-:S02]  /*74e0*/  F2FP.F16.F32.PACK_AB R91, R95, R94 ;  /* 0x0000005e5f5b723e */ /* 0x000fc400000000ff */
[----:B------:R-:W-:Y:S02]  /*74f0*/  F2FP.F16.F32.PACK_AB R96, R97, R96 ;  /* 0x000000606160723e */ /* 0x000fe400000000ff */
[----:B------:R-:W-:Y:S01]  /*7500*/  MOV R31, R106 ;  /* 0x0000006a001f7202 */ /* 0x000fe20000000f00 */
[----:B------:R-:W-:Y:S01]  /*7510*/  STSM.16.M88.4 [R102], R88 ;  /* 0x0000005866007844 */ /* 0x000fe20000000200 */
[----:B------:R-:W-:Y:S02]  /*7520*/  F2FP.F16.F32.PACK_AB R97, R46, R42 ;  /* 0x0000002a2e61723e */ /* 0x000fe400000000ff */
[----:B------:R-:W-:Y:S02]  /*7530*/  F2FP.F16.F32.PACK_AB R98, R101, R100 ;  /* 0x000000646562723e */ /* 0x000fe400000000ff */
[----:B------:R-:W-:Y:S02]  /*7540*/  F2FP.F16.F32.PACK_AB R99, R54, R50 ;  /* 0x000000323663723e */ /* 0x000fe400000000ff */
[----:B------:R-:W-:-:S02]  /*7550*/  F2FP.F16.F32.PACK_AB R104, R105, R104 ;  /* 0x000000686968723e */ /* 0x000fc400000000ff */
[----:B------:R-:W-:Y:S01]  /*7560*/  MOV R110, R110 ;  /* 0x0000006e006e7202 */ /* 0x000fe20000000f00 */
[----:B------:R-:W-:Y:S01]  /*7570*/  STSM.16.M88.4 [R31], R96 ;  /* 0x000000601f007844 */ /* 0x000fe20000000200 */
[----:B------:R-:W-:Y:S02]  /*7580*/  MOV R30, R114 ;  /* 0x00000072001e7202 */ /* 0x000fe40000000f00 */
[----:B------:R-:W-:Y:S02]  /*7590*/  F2FP.F16.F32.PACK_AB R105, R58, R56 ;  /* 0x000000383a69723e */ /* 0x000fe400000000ff */
[----:B------:R-:W-:Y:S02]  /*75a0*/  F2FP.F16.F32.PACK_AB R106, R109, R108 ;  /* 0x0000006c6d6a723e */ /* 0x000fe400000000ff */
[----:B------:R-:W-:Y:S02]  /*75b0*/  F2FP.F16.F32.PACK_AB R107, R154, R152 ;  /* 0x000000989a6b723e */ /* 0x000fe400000000ff */
[----:B------:R-:W-:-:S02]  /*75c0*/  F2FP.F16.F32.PACK_AB R112, R113, R112 ;  /* 0x000000707170723e */ /* 0x000fc400000000ff */
[----:B------:R-:W-:Y:S01]  /*75d0*/  LOP3.LUT R28, R28, R151, RZ, 0x3c, !PT ;  /* 0x000000971c1c7212 */ /* 0x000fe200078e3cff */
[----:B------:R-:W-:Y:S01]  /*75e0*/  STSM.16.M88.4 [R110], R104 ;  /* 0x000000686e007844 */ /* 0x000fe20000000200 */
[----:B------:R-:W-:Y:S02]  /*75f0*/  MOV R3, R122 ;  /* 0x0000007a00037202 */ /* 0x000fe40000000f00 */
[----:B------:R-:W-:Y:S02]  /*7600*/  F2FP.F16.F32.PACK_AB R113, R157, R155 ;  /* 0x0000009b9d71723e */ /* 0x000fe400000000ff */
[----:B------:R-:W-:Y:S02]  /*7610*/  F2FP.F16.F32.PACK_AB R114, R117, R116 ;  /* 0x000000747572723e */ /* 0x000fe400000000ff */
[----:B------:R-:W-:Y:S02]  /*7620*/  F2FP.F16.F32.PACK_AB R115, R159, R158 ;  /* 0x0000009e9f73723e */ /* 0x000fe400000000ff */
[----:B------:R-:W-:-:S02]  /*7630*/  F2FP.F16.F32.PACK_AB R120, R121, R120 ;  /* 0x000000787978723e */ /* 0x000fc400000000ff */
[----:B------:R-:W-:Y:S01]  /*7640*/  F2FP.F16.F32.PACK_AB R128, R129, R128 ;  /* 0x000000808180723e */ /* 0x000fe200000000ff */
        /* <DEDUP_REMOVED lines=8> */
[----:B------:R-:W-:Y:S02]  /*76d0*/  F2FP.F16.F32.PACK_AB R130, R133, R132 ;  /* 0x000000848582723e */ /* 0x000fe400000000ff */
        /* <DEDUP_REMOVED lines=11> */
[----:B------:R-:W-:Y:S01]  /*7790*/  F2FP.F16.F32.PACK_AB R147, R0, R150 ;  /* 0x000000960093723e */ /* 0x000fe200000000ff */
[----:B------:R-:W-:Y:S01]  /*77a0*/  UISETP.NE.U32.AND UP1, UPT, UR8, URZ, UPT ;  /* 0x0000003f0800728c */ /* 0x000fe2000bf25070 */
[----:B------:R-:W-:-:S03]  /*77b0*/  PLOP3.LUT P0, PT, PT, PT, UP0, 0x80, 0x0 ;  /* 0x000000000000781c */ /* 0x000fc60003f0f008 */
[----:B------:R3:W-:Y:S01]  /*77c0*/  STSM.16.M88.4 [R28], R144 ;  /* 0x000000901c007844 */ /* 0x0007e20000000200 */
[----:B------:R-:W-:Y:S01]  /*77d0*/  BAR.SYNC.DEFER_BLOCKING 0x1, 0x100 ;  /* 0x0044000000007b1d */ /* 0x000fe20000010000 */
[----:B------:R-:W-:-:S06]  /*77e0*/  UISETP.NE.AND.EX UP1, UPT, UR9, URZ, UPT, UP1 ;  /* 0x0000003f0900728c */ /* 0x000fcc000bf25310 */
[----:B------:R-:W-:-:S05]  /*77f0*/  PLOP3.LUT P6, PT, PT, PT, UP1, 0x80, 0x0 ;  /* 0x000000000000781c */ /* 0x000fca0003fcf018 */
[----:B------:R-:W-:-:S04]  /*7800*/  @UP1 UIADD3 UR8, UP2, UR10, UR8, URZ ;  /* 0x000000080a081290 */ /* 0x000fc8000ff5e03f */
[----:B------:R-:W-:Y:S01]  /*7810*/  @UP1 UIADD3.X UR9, UR11, UR9, URZ, UP2, !UPT ;  /* 0x000000090b091290 */ /* 0x000fe200097fe43f */
[----:B------:R-:W-:Y:S01]  /*7820*/  ULDC UR4, c[0x0][0xa88] ;  /* 0x0002a20000047ab9 */ /* 0x000fe20000000800 */
[----:B-1----:R-:W-:Y:S02]  /*7830*/  IMAD.U32 R10, RZ, RZ, UR8 ;  /* 0x00000008ff0a7e24 */ /* 0x002fe4000f8e00ff */
[----:B------:R-:W-:Y:S01]  /*7840*/  IMAD.U32 R0, RZ, RZ, UR4 ;  /* 0x00000004ff007e24 */ /* 0x000fe2000f8e00ff */
[----:B------:R-:W4:Y:S01]  /*7850*/  @P0 LDG.E R6, desc[UR50][R4.64] ;  /* 0x0000003204060981 */ /* 0x000f22000c1e1900 */
[----:B------:R-:W-:Y:S02]  /*7860*/  IMAD.U32 R11, RZ, RZ, UR9 ;  /* 0x00000009ff0b7e24 */ /* 0x000fe4000f8e00ff */
[----:B------:R-:W-:-:S03]  /*7870*/  IMAD R7, R191, 0x40, R2 ;  /* 0x00000040bf077824 */ /* 0x000fc600078e0202 */
[----:B------:R1:W5:Y:S01]  /*7880*/  @P6 LDG.E R0, desc[UR50][R10.64] ;  /* 0x000000320a006981 */ /* 0x000362000c1e1900 */
[----:B------:R-:W-:-:S03]  /*7890*/  IMAD.WIDE R174, R7, 0x2, R174 ;  /* 0x0000000207ae7825 */ /* 0x000fc600078e02ae */
[C---:B------:R-:W-:Y:S02]  /*78a0*/  IADD3 R9, P2, R174.reuse, 0x1000, RZ ;  /* 0x00001000ae097810 */ /* 0x040fe40007f5e0ff */
[C---:B0-----:R-:W-:Y:S02]  /*78b0*/  IADD3 R13, P1, R174.reuse, 0x2000, RZ ;  /* 0x00002000ae0d7810 */ /* 0x041fe40007f3e0ff */
[----:B------:R-:W-:Y:S02]  /*78c0*/  P2R R7, PR, RZ, 0x4 ;  /* 0x00000004ff077803 */ /* 0x000fe40000000000 */
[C---:B--2---:R-:W-:Y:S02]  /*78d0*/  IADD3 R25, P2, R174.reuse, 0x3000, RZ ;  /* 0x00003000ae197810 */ /* 0x044fe40007f5e0ff */
[C---:B------:R-:W-:Y:S02]  /*78e0*/  IADD3 R29, P3, R174.reuse, 0x4000, RZ ;  /* 0x00004000ae1d7810 */ /* 0x040fe40007f7e0ff */
[----:B------:R-:W-:-:S02]  /*78f0*/  IADD3 R33, P4, R174, 0x5000, RZ ;  /* 0x00005000ae217810 */ /* 0x000fc40007f9e0ff */
[----:B------:R-:W-:Y:S02]  /*7900*/  IADD3 R37, P5, R174, 0x6000, RZ ;  /* 0x00006000ae257810 */ /* 0x000fe40007fbe0ff */
[----:B------:R-:W-:Y:S02]  /*7910*/  LOP3.LUT R8, R9, 0x380, RZ, 0xc0, !PT ;  /* 0x0000038009087812 */ /* 0x000fe400078ec0ff */
[----:B------:R-:W-:Y:S02]  /*7920*/  LOP3.LUT R12, R13, 0x380, RZ, 0xc0, !PT ;  /* 0x000003800d0c7812 */ /* 0x000fe400078ec0ff */
[----:B------:R-:W-:Y:S02]  /*7930*/  LOP3.LUT R24, R25, 0x380, RZ, 0xc0, !PT ;  /* 0x0000038019187812 */ /* 0x000fe400078ec0ff */
[----:B---3--:R-:W-:Y:S02]  /*7940*/  LOP3.LUT R28, R29, 0x380, RZ, 0xc0, !PT ;  /* 0x000003801d1c7812 */ /* 0x008fe400078ec0ff */
[----:B------:R-:W-:-:S02]  /*7950*/  LOP3.LUT R32, R33, 0x380, RZ, 0xc0, !PT ;  /* 0x0000038021207812 */ /* 0x000fc400078ec0ff */
[----:B------:R-:W-:Y:S01]  /*7960*/  LOP3.LUT R36, R37, 0x380, RZ, 0xc0, !PT ;  /* 0x0000038025247812 */ /* 0x000fe200078ec0ff */
[----:B------:R-:W-:Y:S01]  /*7970*/  UMOV UR4, URZ ;  /* 0x0000003f00047c82 */ /* 0x000fe20008000000 */
[----:B------:R-:W-:Y:S02]  /*7980*/  SHF.R.U64 R8, R8, 0x3, RZ ;  /* 0x0000000308087819 */ /* 0x000fe400000012ff */
[----:B------:R-:W-:Y:S02]  /*7990*/  SHF.R.U64 R12, R12, 0x3, RZ ;  /* 0x000000030c0c7819 */ /* 0x000fe400000012ff */
[----:B------:R-:W-:Y:S02]  /*79a0*/  SHF.R.U64 R24, R24, 0x3, RZ ;  /* 0x0000000318187819 */ /* 0x000fe400000012ff */
[----:B------:R-:W-:Y:S02]  /*79b0*/  SHF.R.U64 R28, R28, 0x3, RZ ;  /* 0x000000031c1c7819 */ /* 0x000fe400000012ff */
[----:B------:R-:W-:-:S02]  /*79c0*/  SHF.R.U64 R32, R32, 0x3, RZ ;  /* 0x0000000320207819 */ /* 0x000fc400000012ff */
[----:B------:R-:W-:Y:S02]  /*79d0*/  SHF.R.U64 R36, R36, 0x3, RZ ;  /* 0x0000000324247819 */ /* 0x000fe400000012ff */
[----:B------:R-:W-:Y:S02]  /*79e0*/  LOP3.LUT R8, R8, R9, RZ, 0x3c, !PT ;  /* 0x0000000908087212 */ /* 0x000fe400078e3cff */
[----:B------:R-:W-:Y:S02]  /*79f0*/  LOP3.LUT R12, R12, R13, RZ, 0x3c, !PT ;  /* 0x0000000d0c0c7212 */ /* 0x000fe400078e3cff */
[----:B------:R-:W-:Y:S02]  /*7a00*/  LOP3.LUT R24, R24, R25, RZ, 0x3c, !PT ;  /* 0x0000001918187212 */ /* 0x000fe400078e3cff */
[----:B------:R-:W-:Y:S02]  /*7a10*/  LOP3.LUT R28, R28, R29, RZ, 0x3c, !PT ;  /* 0x0000001d1c1c7212 */ /* 0x000fe400078e3cff */
[----:B------:R-:W-:-:S02]  /*7a20*/  LOP3.LUT R32, R32, R33, RZ, 0x3c, !PT ;  /* 0x0000002120207212 */ /* 0x000fc400078e3cff */
[----:B------:R-:W-:Y:S02]  /*7a30*/  LOP3.LUT R36, R36, R37, RZ, 0x3c, !PT ;  /* 0x0000002524247212 */ /* 0x000fe400078e3cff */
[----:B----4-:R-:W-:Y:S01]  /*7a40*/  @P0 R2UR UR4, R6 ;  /* 0x00000000060402ca */ /* 0x010fe200000e0000 */
[----:B-1----:R-:W-:-:S14]  /*7a50*/  @P6 BRA `(.L_x_389) ;  /* 0x0000000000106947 */ /* 0x002fdc0003800000 */
[----:B------:R-:W-:Y:S05]  /*7a60*/  @!P0 BRA `(.L_x_389) ;  /* 0x00000000000c8947 */ /* 0x000fea0003800000 */
[----:B------:R-:W2:Y:S04]  /*7a70*/  LDG.E R3, desc[UR50][R4.64] ;  /* 0x0000003204037981 */ /* 0x000ea8000c1e1900 */
[----:B-----5:R-:W2:Y:S02]  /*7a80*/  LDG.E R0, desc[UR50][R4.64+0x4] ;  /* 0x0000043204007981 */ /* 0x020ea4000c1e1900 */
[----:B--2---:R-:W-:-:S07]  /*7a90*/  IADD3 R0, -R3, R0, RZ ;  /* 0x0000000003007210 */ /* 0x004fce0007ffe1ff */
.L_x_389:
[----:B------:R-:W0:Y:S01]  /*7aa0*/  SHFL.IDX PT, R3, R192, RZ, 0x1f ;  /* 0x00001fffc0037589 */ /* 0x000e2200000e0000 */
[----:B------:R-:W-:Y:S01]  /*7ab0*/  ISETP.NE.AND P6, PT, R7, RZ, PT ;  /* 0x000000ff0700720c */ /* 0x000fe20003fc5270 */
[--C-:B------:R-:W-:Y:S01]  /*7ac0*/  IMAD.X R13, RZ, RZ, R175.reuse, P1 ;  /* 0x000000ffff0d7224 */ /* 0x100fe200008e06af */
[C---:B------:R-:W-:Y:S01]  /*7ad0*/  IADD3 R41, P0, R174.reuse, 0x7000, RZ ;  /* 0x00007000ae297810 */ /* 0x040fe20007f1e0ff */
[--C-:B------:R-:W-:Y:S01]  /*7ae0*/  IMAD.X R25, RZ, RZ, R175.reuse, P2 ;  /* 0x000000ffff197224 */ /* 0x100fe200010e06af */
[C---:B------:R-:W-:Y:S01]  /*7af0*/  IADD3 R49, P1, R174.reuse, 0x9000, RZ ;  /* 0x00009000ae317810 */ /* 0x040fe20007f3e0ff */
[--C-:B------:R-:W-:Y:S01]  /*7b00*/  IMAD.X R9, RZ, RZ, R175.reuse, P6 ;  /* 0x000000ffff097224 */ /* 0x100fe200030e06af */
[----:B------:R-:W-:Y:S01]  /*7b10*/  IADD3 R45, P6, R174, 0x8000, RZ ;  /* 0x00008000ae2d7810 */ /* 0x000fe20007fde0ff */
[--C-:B------:R-:W-:Y:S01]  /*7b20*/  IMAD.X R29, RZ, RZ, R175.reuse, P3 ;  /* 0x000000ffff1d7224 */ /* 0x100fe200018e06af */
[----:B------:R-:W-:Y:S01]  /*7b30*/  LOP3.LUT R40, R41, 0x380, RZ, 0xc0, !PT ;  /* 0x0000038029287812 */ /* 0x000fe200078ec0ff */
[--C-:B------:R-:W-:Y:S01]  /*7b40*/  IMAD.X R33, RZ, RZ, R175.reuse, P4 ;  /* 0x000000ffff217224 */ /* 0x100fe200020e06af */
[----:B------:R-:W-:Y:S01]  /*7b50*/  LOP3.LUT R44, R45, 0x380, RZ, 0xc0, !PT ;  /* 0x000003802d2c7812 */ /* 0x000fe200078ec0ff */
[--C-:B------:R-:W-:Y:S01]  /*7b60*/  IMAD.X R37, RZ, RZ, R175.reuse, P5 ;  /* 0x000000ffff257224 */ /* 0x100fe200028e06af */
[----:B------:R-:W-:Y:S01]  /*7b70*/  LOP3.LUT R48, R49, 0x380, RZ, 0xc0, !PT ;  /* 0x0000038031307812 */ /* 0x000fe200078ec0ff */
[----:B------:R-:W-:Y:S01]  /*7b80*/  USHF.R.S32.HI UR14, URZ, 0x1f, UR4 ;  /* 0x0000001f3f0e7899 */ /* 0x000fe20008011404 */
[----:B------:R-:W-:Y:S01]  /*7b90*/  SHF.R.U64 R44, R44, 0x3, RZ ;  /* 0x000000032c2c7819 */ /* 0x000fe200000012ff */
[----:B------:R-:W-:Y:S01]  /*7ba0*/  USHF.R.S32.HI UR15, URZ, 0x1f, UR45 ;  /* 0x0000001f3f0f7899 */ /* 0x000fe2000801142d */
[----:B------:R-:W-:Y:S01]  /*7bb0*/  SHF.R.U64 R40, R40, 0x3, RZ ;  /* 0x0000000328287819 */ /* 0x000fe200000012ff */
[----:B------:R-:W-:Y:S01]  /*7bc0*/  USEL UR42, UR42, URZ, !UP0 ;  /* 0x0000003f2a2a7287 */ /* 0x000fe2000c000000 */
[----:B------:R-:W-:Y:S01]  /*7bd0*/  SHF.R.U64 R48, R48, 0x3, RZ ;  /* 0x0000000330307819 */ /* 0x000fe200000012ff */
[----:B------:R-:W-:Y:S01]  /*7be0*/  USEL UR43, UR43, URZ, !UP0 ;  /* 0x0000003f2b2b7287 */ /* 0x000fe2000c000000 */
[----:B------:R-:W-:Y:S01]  /*7bf0*/  LOP3.LUT R44, R44, R45, RZ, 0x3c, !PT ;  /* 0x0000002d2c2c7212 */ /* 0x000fe200078e3cff */
[--C-:B------:R-:W-:Y:S01]  /*7c00*/  IMAD.X R45, RZ, RZ, R175.reuse, P6 ;  /* 0x000000ffff2d7224 */ /* 0x100fe200030e06af */
[----:B------:R-:W-:Y:S01]  /*7c10*/  LOP3.LUT R40, R40, R41, RZ, 0x3c, !PT ;  /* 0x0000002928287212 */ /* 0x000fe200078e3cff */
[----:B------:R-:W-:Y:S01]  /*7c20*/  IMAD.X R41, RZ, RZ, R175, P0 ;  /* 0x000000ffff297224 */ /* 0x000fe200000e06af */
[----:B0-----:R-:W-:-:S02]  /*7c30*/  ISETP.NE.AND P6, PT, R3, RZ, PT ;  /* 0x000000ff0300720c */ /* 0x001fc40003fc5270 */
[----:B------:R-:W-:Y:S01]  /*7c40*/  LOP3.LUT R48, R48, R49, RZ, 0x3c, !PT ;  /* 0x0000003130307212 */ /* 0x000fe200078e3cff */
[----:B------:R-:W-:Y:S01]  /*7c50*/  IMAD.X R49, RZ, RZ, R175, P1 ;  /* 0x000000ffff317224 */ /* 0x000fe200008e06af */
[C---:B------:R-:W-:Y:S02]  /*7c60*/  IADD3 R57, P2, R174.reuse, 0xa000, RZ ;  /* 0x0000a000ae397810 */ /* 0x040fe40007f5e0ff */
[C---:B------:R-:W-:Y:S02]  /*7c70*/  IADD3 R53, P3, R174.reuse, 0xb000, RZ ;  /* 0x0000b000ae357810 */ /* 0x040fe40007f7e0ff */
[C---:B------:R-:W-:Y:S02]  /*7c80*/  IADD3 R65, P4, R174.reuse, 0xc000, RZ ;  /* 0x0000c000ae417810 */ /* 0x040fe40007f9e0ff */
[C---:B------:R-:W-:Y:S02]  /*7c90*/  IADD3 R61, P5, R174.reuse, 0xd000, RZ ;  /* 0x0000d000ae3d7810 */ /* 0x040fe40007fbe0ff */
[----:B------:R-:W-:-:S02]  /*7ca0*/  IADD3 R73, P0, R174, 0xe000, RZ ;  /* 0x0000e000ae497810 */ /* 0x000fc40007f1e0ff */
[----:B------:R-:W-:Y:S02]  /*7cb0*/  IADD3 R4, P1, R174, 0xf000, RZ ;  /* 0x0000f000ae047810 */ /* 0x000fe40007f3e0ff */
[----:B------:R-:W-:Y:S02]  /*7cc0*/  LOP3.LUT R56, R57, 0x380, RZ, 0xc0, !PT ;  /* 0x0000038039387812 */ /* 0x000fe400078ec0ff */
[----:B------:R-:W-:Y:S01]  /*7cd0*/  LOP3.LUT R52, R53, 0x380, RZ, 0xc0, !PT ;  /* 0x0000038035347812 */ /* 0x000fe200078ec0ff */
[----:B------:R-:W-:Y:S01]  /*7ce0*/  IMAD.X R69, RZ, RZ, R175, P1 ;  /* 0x000000ffff457224 */ /* 0x000fe200008e06af */
[----:B------:R-:W-:Y:S02]  /*7cf0*/  LOP3.LUT R64, R65, 0x380, RZ, 0xc0, !PT ;  /* 0x0000038041407812 */ /* 0x000fe400078ec0ff */
[----:B------:R-:W-:Y:S02]  /*7d00*/  LOP3.LUT R60, R61, 0x380, RZ, 0xc0, !PT ;  /* 0x000003803d3c7812 */ /* 0x000fe400078ec0ff */
[----:B------:R-:W-:-:S02]  /*7d10*/  LOP3.LUT R72, R73, 0x380, RZ, 0xc0, !PT ;  /* 0x0000038049487812 */ /* 0x000fc400078ec0ff */
[----:B------:R-:W-:Y:S02]  /*7d20*/  LOP3.LUT R5, R174, 0x380, RZ, 0xc0, !PT ;  /* 0x00000380ae057812 */ /* 0x000fe400078ec0ff */
        /* <DEDUP_REMOVED lines=8> */
[----:B------:R-:W-:Y:S02]  /*7db0*/  LOP3.LUT R56, R56, R57, RZ, 0x3c, !PT ;  /* 0x0000003938387212 */ /* 0x000fe400078e3cff */
        /* <DEDUP_REMOVED lines=8> */
[----:B------:R-:W-:-:S02]  /*7e40*/  IADD3.X R57, RZ, R175, RZ, P2, !PT ;  /* 0x000000afff397210 */ /* 0x000fc400017fe4ff */
[----:B------:R-:W-:Y:S02]  /*7e50*/  LOP3.LUT R174, R5, R174, RZ, 0x3c, !PT ;  /* 0x000000ae05ae7212 */ /* 0x000fe400078e3cff */
[----:B------:R-:W-:Y:S01]  /*7e60*/  LOP3.LUT R68, R3, R4, RZ, 0x3c, !PT ;  /* 0x0000000403447212 */ /* 0x000fe200078e3cff */
[----:B------:R-:W-:Y:S06]  /*7e70*/  @P6 BRA `(.L_x_390) ;  /* 0x0000000000c46947 */ /* 0x000fec0003800000 */
[----:B------:R-:W0:Y:S01]  /*7e80*/  LDC R11, c[0x0][0xbe8] ;  /* 0x0002fa00ff0b7b82 */ /* 0x000e220000000800 */
[----:B------:R-:W-:Y:S01]  /*7e90*/  IMAD.U32 R10, RZ, RZ, UR44 ;  /* 0x0000002cff0a7e24 */ /* 0x000fe2000f8e00ff */
[----:B------:R-:W-:Y:S01]  /*7ea0*/  ULDC.64 UR12, c[0x0][0xb90] ;  /* 0x0002e400000c7ab9 */ /* 0x000fe20000000a00 */
[----:B------:R-:W-:Y:S01]  /*7eb0*/  UMOV UR8, UR4 ;  /* 0x0000000400087c82 */ /* 0x000fe20008000000 */
[----:B------:R-:W-:Y:S01]  /*7ec0*/  UIMAD UR10, UR15, UR12, URZ ;  /* 0x0000000c0f0a72a4 */ /* 0x000fe2000f8e023f */
[----:B------:R-:W-:Y:S01]  /*7ed0*/  IMAD R10, R10, 0x40, R195 ;  /* 0x000000400a0a7824 */ /* 0x000fe200078e02c3 */
[----:B------:R-:W-:Y:S01]  /*7ee0*/  UMOV UR9, UR14 ;  /* 0x0000000e00097c82 */ /* 0x000fe20008000000 */
[----:B------:R-:W-:Y:S01]  /*7ef0*/  IMAD.U32 R15, RZ, RZ, UR44 ;  /* 0x0000002cff0f7e24 */ /* 0x000fe2000f8e00ff */
[----:B------:R-:W-:Y:S01]  /*7f00*/  UIMAD.WIDE.U32 UR8, UR45, UR12, UR8 ;  /* 0x0000000c2d0872a5 */ /* 0x000fe2000f8e0008 */
[----:B------:R-:W-:Y:S01]  /*7f10*/  IMAD.MOV.U32 R4, RZ, RZ, R10 ;  /* 0x000000ffff047224 */ /* 0x000fe200078e000a */
[----:B------:R-:W-:Y:S01]  /*7f20*/  UIMAD UR10, UR45, UR13, UR10 ;  /* 0x0000000d2d0a72a4 */ /* 0x000fe2000f8e020a */
[----:B------:R-:W-:-:S02]  /*7f30*/  IMAD.MOV R30, RZ, RZ, -R18 ;  /* 0x000000ffff1e7224 */ /* 0x000fc400078e0a12 */
[----:B------:R-:W-:Y:S01]  /*7f40*/  ULDC.64 UR12, c[0x0][0xb98] ;  /* 0x0002e600000c7ab9 */ /* 0x000fe20000000a00 */
[----:B------:R-:W-:Y:S01]  /*7f50*/  UIADD3 UR9, UR9, UR10, URZ ;  /* 0x0000000a09097290 */ /* 0x000fe2000fffe03f */
[----:B------:R-:W-:Y:S01]  /*7f60*/  IMAD R15, R15, 0x40, R16 ;  /* 0x000000400f0f7824 */ /* 0x000fe200078e0210 */
[----:B------:R-:W-:Y:S02]  /*7f70*/  UIMAD UR11, UR43, UR12, URZ ;  /* 0x0000000c2b0b72a4 */ /* 0x000fe4000f8e023f */
[----:B------:R-:W-:Y:S02]  /*7f80*/  UIMAD.WIDE.U32 UR8, UR42, UR12, UR8 ;  /* 0x0000000c2a0872a5 */ /* 0x000fe4000f8e0008 */
[----:B------:R-:W-:Y:S01]  /*7f90*/  UIMAD UR11, UR42, UR13, UR11 ;  /* 0x0000000d2a0b72a4 */ /* 0x000fe2000f8e020b */
[----:B0-----:R-:W-:Y:S01]  /*7fa0*/  ISETP.NE.AND P0, PT, R11, 0x1, PT ;  /* 0x000000010b00780c */ /* 0x001fe20003f05270 */
[----:B-----5:R-:W-:-:S12]  /*7fb0*/  IMAD R26, R0, R11, RZ ;  /* 0x0000000b001a7224 */ /* 0x020fd800078e02ff */
[----:B------:R-:W0:Y:S08]  /*7fc0*/  @P0 LDC R3, c[0x0][0xbec] ;  /* 0x0002fb00ff030b82 */ /* 0x000e300000000800 */
[----:B------:R-:W1:Y:S01]  /*7fd0*/  @P0 LDC R6, c[0x0][0xbf0] ;  /* 0x0002fc00ff060b82 */ /* 0x000e620000000800 */
[----:B0-----:R-:W-:-:S05]  /*7fe0*/  @P0 IMAD.HI.U32 R3, R10, R3, RZ ;  /* 0x000000030a030227 */ /* 0x001fca00078e00ff */
[----:B-1----:R-:W-:-:S04]  /*7ff0*/  @P0 SHF.R.U32.HI R4, RZ, R6, R3 ;  /* 0x00000006ff040219 */ /* 0x002fc80000011603 */
[--C-:B------:R-:W-:Y:S01]  /*8000*/  SHF.R.S32.HI R5, RZ, 0x1f, R4.reuse ;  /* 0x0000001fff057819 */ /* 0x100fe20000011404 */
[----:B------:R-:W-:Y:S01]  /*8010*/  IMAD.MOV R6, RZ, RZ, -R4 ;  /* 0x000000ffff067224 */ /* 0x000fe200078e0a04 */
[----:B------:R-:W-:-:S03]  /*8020*/  IADD3 R4, P0, R4, UR8, RZ ;  /* 0x0000000804047c10 */ /* 0x000fc6000ff1e0ff */
[----:B------:R-:W-:Y:S01]  /*8030*/  IMAD R3, R11, R6, R10 ;  /* 0x000000060b037224 */ /* 0x000fe200078e020a */
[----:B------:R-:W-:-:S04]  /*8040*/  MOV R10, UR11 ;  /* 0x0000000b000a7c02 */ /* 0x000fc80008000f00 */
[----:B------:R-:W-:Y:S02]  /*8050*/  SHF.R.S32.HI R6, RZ, 0x1f, R3 ;  /* 0x0000001fff067819 */ /* 0x000fe40000011403 */
[----:B------:R-:W-:Y:S01]  /*8060*/  IADD3.X R5, R5, UR9, R10, P0, !PT ;  /* 0x0000000905057c10 */ /* 0x000fe200087fe40a */
[----:B------:R-:W-:Y:S02]  /*8070*/  ULDC.64 UR8, c[0x0][0xb88] ;  /* 0x0002e20000087ab9 */ /* 0x000fe40000000a00 */
[----:B------:R-:W-:Y:S02]  /*8080*/  IMAD R6, R6, UR8, RZ ;  /* 0x0000000806067c24 */ /* 0x000fe4000f8e02ff */
[----:B------:R-:W-:-:S04]  /*8090*/  IMAD.WIDE.U32 R4, R3, UR8, R4 ;  /* 0x0000000803047c25 */ /* 0x000fc8000f8e0004 */
[----:B------:R-:W-:Y:S01]  /*80a0*/  IMAD R3, R3, UR9, R6 ;  /* 0x0000000903037c24 */ /* 0x000fe2000f8e0206 */
[----:B------:R-:W-:Y:S02]  /*80b0*/  ULDC.64 UR8, c[0x0][0xb50] ;  /* 0x0002d40000087ab9 */ /* 0x000fe40000000a00 */
[----:B------:R-:W-:Y:S01]  /*80c0*/  LEA R10, P0, R4, UR8, 0x2 ;  /* 0x00000008040a7c11 */ /* 0x000fe2000f8010ff */
[----:B------:R-:W-:-:S04]  /*80d0*/  IMAD.IADD R3, R5, 0x1, R3 ;  /* 0x0000000105037824 */ /* 0x000fc800078e0203 */
[----:B------:R-:W-:Y:S01]  /*80e0*/  SHFL.IDX PT, R6, R10, 0x1, 0x1c1f ;  /* 0x003c1f000a067f89 */ /* 0x000fe200000e0000 */
[----:B------:R-:W-:Y:S01]  /*80f0*/  LEA.HI.X R14, R4, UR9, R3, 0x2, P0 ;  /* 0x00000009040e7c11 */ /* 0x000fe200080f1403 */
[----:B------:R-:W-:Y:S01]  /*8100*/  VIADD R3, R15, 0x8 ;  /* 0x000000080f037836 */ /* 0x000fe20000000000 */
[----:B------:R-:W-:Y:S01]  /*8110*/  ISETP.NE.AND P0, PT, R17, R30, PT ;  /* 0x0000001e1100720c */ /* 0x000fe20003f05270 */
[----:B------:R-:W-:Y:S03]  /*8120*/  SHFL.IDX PT, R4, R10, RZ, 0x1c1f ;  /* 0x001c1fff0a047589 */ /* 0x000fe600000e0000 */
[-C--:B------:R-:W-:Y:S01]  /*8130*/  ISETP.GE.OR P1, PT, R15, R26.reuse, P0 ;  /* 0x0000001a0f00720c */ /* 0x080fe20000726670 */
[----:B------:R-:W0:Y:S01]  /*8140*/  SHFL.IDX PT, R5, R14, RZ, 0x1c1f ;  /* 0x001c1fff0e057589 */ /* 0x000e2200000e0000 */
[----:B------:R-:W-:-:S03]  /*8150*/  ISETP.GE.OR P0, PT, R3, R26, P0 ;  /* 0x0000001a0300720c */ /* 0x000fc60000706670 */
[----:B------:R-:W1:Y:S08]  /*8160*/  SHFL.IDX PT, R7, R14, 0x1, 0x1c1f ;  /* 0x003c1f000e077f89 */ /* 0x000e7000000e0000 */
[----:B0-----:R0:W-:Y:S04]  /*8170*/  @!P1 ST.E desc[UR50][R4.64], R21 ;  /* 0x0000001504009985 */ /* 0x0011e8000c101932 */
[----:B-1----:R0:W-:Y:S02]  /*8180*/  @!P0 ST.E desc[UR50][R6.64], R20 ;  /* 0x0000001406008985 */ /* 0x0021e4000c101932 */
.L_x_390:
[----:B------:R-:W1:Y:S01]  /*8190*/  LDC R81, c[0x0][0xbe8] ;  /* 0x0002fa00ff517b82 */ /* 0x000e620000000800 */
[----:B------:R-:W-:Y:S01]  /*81a0*/  ULDC UR16, c[0x0][0xac8] ;  /* 0x0002b20000107ab9 */ /* 0x000fe20000000800 */
[----:B------:R-:W-:Y:S01]  /*81b0*/  ULDC.64 UR12, c[0x0][0xaa0] ;  /* 0x0002a800000c7ab9 */ /* 0x000fe20000000a00 */
[----:B------:R-:W-:Y:S01]  /*81c0*/  ISETP.GE.AND P0, PT, R189, UR16, PT ;  /* 0x00000010bd007c0c */ /* 0x000fe2000bf06270 */
[----:B0-----:R0:W5:Y:S03]  /*81d0*/  LD.E.128 R4, desc[UR50][R174.64] ;  /* 0x00000032ae047980 */ /* 0x001166000c101d00 */
[----:B------:R-:W-:Y:S01]  /*81e0*/  SEL R20, RZ, 0xffffffff, P0 ;  /* 0xffffffffff147807 */ /* 0x000fe20000000000 */
[----:B------:R-:W5:Y:S01]  /*81f0*/  LD.E.128 R8, desc[UR50][R8.64] ;  /* 0x0000003208087980 */ /* 0x000f62000c101d00 */
[----:B------:R-:W-:-:S03]  /*8200*/  ISETP.GE.AND P0, PT, R188, UR16, PT ;  /* 0x00000010bc007c0c */ /* 0x000fc6000bf06270 */
[----:B------:R-:W5:Y:S04]  /*8210*/  LD.E.128 R12, desc[UR50][R12.64] ;  /* 0x000000320c0c7980 */ /* 0x000f68000c101d00 */
[----:B------:R-:W5:Y:S04]  /*8220*/  LD.E.128 R24, desc[UR50][R24.64] ;  /* 0x0000003218187980 */ /* 0x000f68000c101d00 */
[----:B------:R-:W5:Y:S01]  /*8230*/  LD.E.128 R28, desc[UR50][R28.64] ;  /* 0x000000321c1c7980 */ /* 0x000f62000c101d00 */
[----:B-1----:R-:W-:Y:S01]  /*8240*/  ISETP.NE.AND P2, PT, R81, 0x1, PT ;  /* 0x000000015100780c */ /* 0x002fe20003f45270 */
[----:B------:R-:W-:Y:S01]  /*8250*/  IMAD.SHL.U32 R76, R20, 0x2, RZ ;  /* 0x00000002144c7824 */ /* 0x000fe200078e00ff */
[----:B------:R-:W-:Y:S01]  /*8260*/  ISETP.GE.AND P1, PT, R2, UR16, PT ;  /* 0x0000001002007c0c */ /* 0x000fe2000bf26270 */
[----:B------:R-:W5:Y:S01]  /*8270*/  LD.E.128 R32, desc[UR50][R32.64] ;  /* 0x0000003220207980 */ /* 0x000f62000c101d00 */
[----:B------:R-:W-:-:S02]  /*8280*/  SEL R20, RZ, 0xffffffff, P0 ;  /* 0xffffffffff147807 */ /* 0x000fc40000000000 */
[----:B------:R-:W-:Y:S01]  /*8290*/  SEL R3, RZ, 0x1, P1 ;  /* 0x00000001ff037807 */ /* 0x000fe20000800000 */
[----:B------:R-:W5:Y:S04]  /*82a0*/  LD.E.128 R36, desc[UR50][R36.64] ;  /* 0x0000003224247980 */ /* 0x000f68000c101d00 */
[----:B------:R-:W5:Y:S02]  /*82b0*/  LD.E.128 R40, desc[UR50][R40.64] ;  /* 0x0000003228287980 */ /* 0x000f64000c101d00 */
[----:B------:R-:W1:Y:S01]  /*82c0*/  @P2 LDC R77, c[0x0][0xbec] ;  /* 0x0002fb00ff4d2b82 */ /* 0x000e620000000800 */
[----:B------:R-:W-:Y:S01]  /*82d0*/  IMAD.SHL.U32 R20, R20, 0x4, RZ ;  /* 0x0000000414147824 */ /* 0x000fe200078e00ff */
[----:B------:R-:W-:Y:S01]  /*82e0*/  UIMAD UR10, UR14, UR12, URZ ;  /* 0x0000000c0e0a72a4 */ /* 0x000fe2000f8e023f */
[----:B------:R-:W5:Y:S04]  /*82f0*/  LD.E.128 R44, desc[UR50][R44.64] ;  /* 0x000000322c2c7980 */ /* 0x000f68000c101d00 */
[----:B------:R-:W5:Y:S01]  /*8300*/  LD.E.128 R48, desc[UR50][R48.64] ;  /* 0x0000003230307980 */ /* 0x000f62000c101d00 */
[----:B------:R-:W2:Y:S01]  /*8310*/  @P2 LDC R79, c[0x0][0xbf0] ;  /* 0x0002fc00ff4f2b82 */ /* 0x000ea20000000800 */
[----:B------:R-:W-:-:S02]  /*8320*/  LOP3.LUT R3, R76, 0x2, R3, 0xe2, !PT ;  /* 0x000000024c037812 */ /* 0x000fc400078ee203 */
[----:B------:R-:W-:Y:S01]  /*8330*/  ISETP.GE.AND P0, PT, R187, UR16, PT ;  /* 0x00000010bb007c0c */ /* 0x000fe2000bf06270 */
[----:B------:R-:W-:Y:S01]  /*8340*/  UIMAD.WIDE.U32 UR8, UR4, UR12, URZ ;  /* 0x0000000c040872a5 */ /* 0x000fe2000f8e003f */
[----:B------:R-:W-:Y:S01]  /*8350*/  LOP3.LUT R20, R20, 0x4, R3, 0xe2, !PT ;  /* 0x0000000414147812 */ /* 0x000fe200078ee203 */
[----:B------:R-:W-:Y:S01]  /*8360*/  UIMAD UR10, UR4, UR13, UR10 ;  /* 0x0000000d040a72a4 */ /* 0x000fe2000f8e020a */
[----:B------:R-:W-:Y:S01]  /*8370*/  SEL R21, RZ, 0xffffffff, P0 ;  /* 0xffffffffff157807 */ /* 0x000fe20000000000 */
[----:B------:R-:W-:Y:S01]  /*8380*/  IMAD R3, R190, 0x20, R191 ;  /* 0x00000020be037824 */ /* 0x000fe200078e02bf */
[----:B------:R-:W-:Y:S01]  /*8390*/  ULDC.64 UR12, c[0x0][0xae8] ;  /* 0x0002ba00000c7ab9 */ /* 0x000fe20000000a00 */
[----:B------:R-:W-:Y:S01]  /*83a0*/  IMAD.U32 R82, RZ, RZ, UR44 ;  /* 0x0000002cff527e24 */ /* 0x000fe2000f8e00ff */
[----:B------:R-:W-:Y:S01]  /*83b0*/  ISETP.GE.AND P0, PT, R186, UR16, PT ;  /* 0x00000010ba007c0c */ /* 0x000fe2000bf06270 */
[----:B------:R-:W-:Y:S01]  /*83c0*/  UIADD3 UR9, UR9, UR10, URZ ;  /* 0x0000000a09097290 */ /* 0x000fe2000fffe03f */
[----:B------:R-:W-:Y:S01]  /*83d0*/  SHF.L.U32 R21, R21, 0x3, RZ ;  /* 0x0000000315157819 */ /* 0x000fe200000006ff */
[----:B------:R-:W-:Y:S01]  /*83e0*/  UIMAD UR4, UR15, UR12, URZ ;  /* 0x0000000c0f0472a4 */ /* 0x000fe2000f8e023f */
[----:B------:R-:W-:Y:S01]  /*83f0*/  IMAD R82, R82, 0x40, R3 ;  /* 0x0000004052527824 */ /* 0x000fe200078e0203 */
[----:B------:R-:W-:Y:S01]  /*8400*/  SEL R3, RZ, 0xffffffff, P0 ;  /* 0xffffffffff037807 */ /* 0x000fe20000000000 */
[----:B------:R-:W-:Y:S01]  /*8410*/  UIMAD.WIDE.U32 UR8, UR45, UR12, UR8 ;  /* 0x0000000c2d0872a5 */ /* 0x000fe2000f8e0008 */
[----:B------:R-:W-:Y:S01]  /*8420*/  LOP3.LUT R21, R21, 0x8, R20, 0xe2, !PT ;  /* 0x0000000815157812 */ /* 0x000fe200078ee214 */
[----:B------:R-:W-:Y:S01]  /*8430*/  UIMAD UR4, UR45, UR13, UR4 ;  /* 0x0000000d2d0472a4 */ /* 0x000fe2000f8e0204 */
[----:B-1----:R-:W-:Y:S01]  /*8440*/  @P2 IMAD.HI.U32 R20, R82, R77, RZ ;  /* 0x0000004d52142227 */ /* 0x002fe200078e00ff */
[----:B------:R-:W-:Y:S01]  /*8450*/  ULDC.64 UR10, c[0x0][0xaf0] ;  /* 0x0002bc00000a7ab9 */ /* 0x000fe20000000a00 */
[----:B------:R-:W5:Y:S01]  /*8460*/  LD.E.128 R56, desc[UR50][R56.64] ;  /* 0x0000003238387980 */ /* 0x000f62000c101d00 */
[----:B------:R-:W-:Y:S01]  /*8470*/  UIMAD UR43, UR43, UR10, URZ ;  /* 0x0000000a2b2b72a4 */ /* 0x000fe2000f8e023f */
[----:B------:R-:W-:Y:S01]  /*8480*/  IMAD.SHL.U32 R76, R3, 0x10, RZ ;  /* 0x00000010034c7824 */ /* 0x000fe200078e00ff */
[----:B------:R-:W-:Y:S01]  /*8490*/  UIADD3 UR9, UR9, UR4, URZ ;  /* 0x0000000409097290 */ /* 0x000fe2000fffe03f */
[----:B------:R-:W-:Y:S01]  /*84a0*/  IMAD.MOV.U32 R3, RZ, RZ, R82 ;  /* 0x000000ffff037224 */ /* 0x000fe200078e0052 */
[----:B--2---:R-:W-:Y:S01]  /*84b0*/  @P2 SHF.R.U32.HI R3, RZ, R79, R20 ;  /* 0x0000004fff032219 */ /* 0x004fe20000011614 */
[----:B------:R-:W-:Y:S01]  /*84c0*/  UIMAD UR4, UR42, UR11, UR43 ;  /* 0x0000000b2a0472a4 */ /* 0x000fe2000f8e022b */
[----:B------:R-:W5:Y:S01]  /*84d0*/  LD.E.128 R52, desc[UR50][R52.64] ;  /* 0x0000003234347980 */ /* 0x000f62000c101d00 */
[----:B------:R-:W-:Y:S01]  /*84e0*/  UIMAD.WIDE.U32 UR42, UR42, UR10, UR8 ;  /* 0x0000000a2a2a72a5 */ /* 0x000fe2000f8e0008 */
[--C-:B------:R-:W-:Y:S01]  /*84f0*/  SHF.R.S32.HI R77, RZ, 0x1f, R3.reuse ;  /* 0x0000001fff4d7819 */ /* 0x100fe20000011403 */
[----:B------:R-:W-:Y:S01]  /*8500*/  IMAD.MOV R79, RZ, RZ, -R3 ;  /* 0x000000ffff4f7224 */ /* 0x000fe200078e0a03 */
[----:B------:R-:W-:Y:S01]  /*8510*/  ISETP.GE.AND P0, PT, R185, UR16, PT ;  /* 0x00000010b9007c0c */ /* 0x000fe2000bf06270 */
[----:B------:R-:W-:Y:S01]  /*8520*/  UIADD3 UR4, UR43, UR4, URZ ;  /* 0x000000042b047290 */ /* 0x000fe2000fffe03f */
[----:B------:R-:W5:Y:S01]  /*8530*/  LD.E.128 R64, desc[UR50][R64.64] ;  /* 0x0000003240407980 */ /* 0x000f62000c101d00 */
[----:B------:R-:W-:Y:S01]  /*8540*/  ULDC.64 UR8, c[0x0][0xae0] ;  /* 0x0002b80000087ab9 */ /* 0x000fe20000000a00 */
[----:B------:R-:W-:Y:S01]  /*8550*/  SEL R78, RZ, 0xffffffff, P0 ;  /* 0xffffffffff4e7807 */ /* 0x000fe20000000000 */
[----:B------:R-:W-:Y:S01]  /*8560*/  IMAD R80, R77, UR8, RZ ;  /* 0x000000084d507c24 */ /* 0x000fe2000f8e02ff */
[----:B------:R-:W-:Y:S01]  /*8570*/  LOP3.LUT R76, R76, 0x10, R21, 0xe2, !PT ;  /* 0x000000104c4c7812 */ /* 0x000fe200078ee215 */
[----:B------:R-:W-:Y:S01]  /*8580*/  IMAD R77, R81, R79, R82 ;  /* 0x0000004f514d7224 */ /* 0x000fe200078e0252 */
[----:B------:R-:W5:Y:S01]  /*8590*/  LD.E.128 R60, desc[UR50][R60.64] ;  /* 0x000000323c3c7980 */ /* 0x000f62000c101d00 */
[----:B------:R-:W-:-:S02]  /*85a0*/  IMAD.U32 R21, RZ, RZ, UR43 ;  /* 0x0000002bff157e24 */ /* 0x000fc4000f8e00ff */
[----:B------:R-:W-:Y:S01]  /*85b0*/  IMAD.U32 R20, RZ, RZ, UR42 ;  /* 0x0000002aff147e24 */ /* 0x000fe2000f8e00ff */
[----:B------:R-:W5:Y:S01]  /*85c0*/  LD.E.128 R72, desc[UR50][R72.64] ;  /* 0x0000003248487980 */ /* 0x000f62000c101d00 */
[----:B------:R-:W-:Y:S02]  /*85d0*/  IMAD.U32 R21, RZ, RZ, UR4 ;  /* 0x00000004ff157e24 */ /* 0x000fe4000f8e00ff */
[----:B------:R-:W-:Y:S01]  /*85e0*/  IMAD.SHL.U32 R83, R78, 0x20, RZ ;  /* 0x000000204e537824 */ /* 0x000fe200078e00ff */
[----:B------:R-:W5:Y:S01]  /*85f0*/  LD.E.128 R68, desc[UR50][R68.64] ;  /* 0x0000003244447980 */ /* 0x000f62000c101d00 */
[----:B------:R-:W-:Y:S01]  /*8600*/  SHF.R.S32.HI R78, RZ, 0x1f, R77 ;  /* 0x0000001fff4e7819 */ /* 0x000fe2000001144d */
[C---:B------:R-:W-:Y:S01]  /*8610*/  IMAD R79, R3.reuse, UR9, R80 ;  /* 0x00000009034f7c24 */ /* 0x040fe2000f8e0250 */
[----:B------:R-:W-:Y:S01]  /*8620*/  ISETP.GE.AND P0, PT, R194, UR16, PT ;  /* 0x00000010c2007c0c */ /* 0x000fe2000bf06270 */
[----:B------:R-:W-:Y:S01]  /*8630*/  @!PT LDS RZ, [RZ] ;  /* 0x00000000fffff984 */ /* 0x000fe20000000800 */
[----:B------:R-:W-:Y:S01]  /*8640*/  @!PT LDS RZ, [RZ] ;  /* 0x00000000fffff984 */ /* 0x000fe20000000800 */
[----:B------:R-:W-:Y:S01]  /*8650*/  @!PT LDS RZ, [RZ] ;  /* 0x00000000fffff984 */ /* 0x000fe20000000800 */
[----:B------:R-:W-:Y:S01]  /*8660*/  @!PT LDS RZ, [RZ] ;  /* 0x00000000fffff984 */ /* 0x000fe20000000800 */
[----:B------:R1:W-:Y:S06]  /*8670*/  MEMBAR.ALL.CTA ;  /* 0x0000000000007992 */ /* 0x0003ec0000008000 */
[----:B-1----:R-:W1:Y:S01]  /*8680*/  FENCE.VIEW.ASYNC.S ;  /* 0x00000000000073c6 */ /* 0x002e620000000000 */
[----:B------:R-:W-:Y:S01]  /*8690*/  IMAD.WIDE.U32 R20, R3, UR8, R20 ;  /* 0x0000000803147c25 */ /* 0x000fe2000f8e0014 */
[----:B------:R-:W-:Y:S01]  /*86a0*/  MOV R86, UR44 ;  /* 0x0000002c00567c02 */ /* 0x000fe20008000f00 */
[----:B------:R-:W-:Y:S01]  /*86b0*/  ULDC.64 UR8, c[0x0][0xad8] ;  /* 0x0002b60000087ab9 */ /* 0x000fe20000000a00 */
[----:B------:R-:W-:Y:S01]  /*86c0*/  SEL R3, RZ, 0x40, P0 ;  /* 0x00000040ff037807 */ /* 0x000fe20000000000 */
[----:B------:R-:W-:Y:S01]  /*86d0*/  IMAD.IADD R21, R21, 0x1, R79 ;  /* 0x0000000115157824 */ /* 0x000fe200078e024f */
[----:B------:R-:W-:Y:S01]  /*86e0*/  ISETP.GE.AND P0, PT, R193, UR16, PT ;  /* 0x00000010c1007c0c */ /* 0x000fe2000bf06270 */
[----:B------:R-:W-:Y:S01]  /*86f0*/  IMAD R78, R78, UR8, RZ ;  /* 0x000000084e4e7c24 */ /* 0x000fe2000f8e02ff */
[----:B------:R-:W-:Y:S01]  /*8700*/  UIADD3 UR4, UR41, 0x28c20, URZ ;  /* 0x00028c2029047890 */ /* 0x000fe2000fffe03f */
[----:B-----5:R-:W-:Y:S01]  /*8710*/  IMAD R87, R0, R81, RZ ;  /* 0x0000005100577224 */ /* 0x020fe200078e02ff */
[----:B------:R-:W-:Y:S01]  /*8720*/  SEL R0, RZ, 0x80, P0 ;  /* 0x00000080ff007807 */ /* 0x000fe20000000000 */
[----:B------:R-:W-:Y:S01]  /*8730*/  IMAD R86, R86, 0x40, R191 ;  /* 0x0000004056567824 */ /* 0x000fe200078e02bf */
[----:B------:R-:W-:Y:S01]  /*8740*/  UPRMT UR4, URZ, 0x654, UR4 ;  /* 0x000006543f047896 */ /* 0x000fe20008000004 */
[----:B------:R-:W-:Y:S01]  /*8750*/  IMAD R79, R77, UR9, R78 ;  /* 0x000000094d4f7c24 */ /* 0x000fe2000f8e024e */
[----:B------:R-:W-:Y:S01]  /*8760*/  LOP3.LUT R76, R83, 0x20, R76, 0xe2, !PT ;  /* 0x00000020534c7812 */ /* 0x000fe200078ee24c */
[----:B------:R-:W-:Y:S01]  /*8770*/  IMAD.WIDE.U32 R20, R77, UR8, R20 ;  /* 0x000000084d147c25 */ /* 0x000fe2000f8e0014 */
[----:B------:R-:W-:Y:S01]  /*8780*/  ISETP.GE.AND P0, PT, R86, R87, PT ;  /* 0x000000575600720c */ /* 0x000fe20003f06270 */
[----:B------:R-:W-:Y:S01]  /*8790*/  ULDC.64 UR8, c[0x0][0xa80] ;  /* 0x0002a00000087ab9 */ /* 0x000fe20000000a00 */
[----:B------:R-:W-:Y:S01]  /*87a0*/  LOP3.LUT R3, R76, R3, RZ, 0xfc, !PT ;  /* 0x000000034c037212 */ /* 0x000fe200078efcff */
[----:B------:R-:W-:Y:S01]  /*87b0*/  IMAD.IADD R21, R21, 0x1, R79 ;  /* 0x0000000115157824 */ /* 0x000fe200078e024f */
[----:B------:R-:W-:Y:S01]  /*87c0*/  LEA R84, P1, R20, UR8, 0x1 ;  /* 0x0000000814547c11 */ /* 0x000fe2000f8208ff */
[----:B------:R-:W-:Y:S01]  /*87d0*/  BSSY B1, `(.L_x_391) ;  /* 0x0000026000017945 */ /* 0x000fe20003800000 */
[----:B------:R-:W-:-:S02]  /*87e0*/  LOP3.LUT R0, R3, R0, RZ, 0xfc, !PT ;  /* 0x0000000003007212 */ /* 0x000fc400078efcff */
[----:B------:R-:W-:Y:S01]  /*87f0*/  LEA.HI.X R85, R20, UR9, R21, 0x1, P1 ;  /* 0x0000000914557c11 */ /* 0x000fe200088f0c15 */
[----:B-1----:R-:W-:Y:S01]  /*8800*/  SYNCS.ARRIVE.TRANS64.RED.A1T0 RZ, [UR4], RZ ;  /* 0x000000ffffff79a7 */ /* 0x002fe20008100404 */
[----:B------:R0:W1:Y:S04]  /*8810*/  SHFL.IDX PT, R76, R84, RZ, 0x181f ;  /* 0x00181fff544c7589 */ /* 0x00006800000e0000 */
[----:B------:R0:W2:Y:S01]  /*8820*/  SHFL.IDX PT, R77, R85, RZ, 0x181f ;  /* 0x00181fff554d7589 */ /* 0x0000a200000e0000 */
[----:B------:R-:W-:Y:S05]  /*8830*/  @P0 BRA `(.L_x_392) ;  /* 0x00000000007c0947 */ /* 0x000fea0003800000 */
        /* <DEDUP_REMOVED lines=8> */
[----:B------:R1:W-:Y:S01]  /*88c0*/  @!P0 ST.E.128 desc[UR50][R20.64], R4 ;  /* 0x0000000414008985 */ /* 0x0003e2000c101d32 */
        /* <DEDUP_REMOVED lines=11> */
[-C--:B------:R-:W-:Y:S02]  /*8980*/  @!P1 LEA R6, P6, R185, R76.reuse, 0x1 ;  /* 0x0000004cb9069211 */ /* 0x080fe400078c08ff */
[-C--:B--2---:R-:W-:Y:S02]  /*8990*/  @P0 LEA R12, P3, R194, R76.reuse, 0x1 ;  /* 0x0000004cc20c0211 */ /* 0x084fe400078608ff */
        /* <DEDUP_REMOVED lines=9> */
.L_x_392:
[----:B------:R-:W-:Y:S05]  /*8a30*/  BSYNC B1 ;  /* 0x0000000000017941 */ /* 0x000fea0003800000 */
.L_x_391:
[----:B---3--:R-:W-:Y:S01]  /*8a40*/  VIADD R4, R86, 0x20 ;  /* 0x0000002056047836 */ /* 0x008fe20000000000 */
[----:B------:R4:W3:Y:S04]  /*8a50*/  SHFL.IDX PT, R7, R85, 0x1, 0x181f ;  /* 0x00381f0055077f89 */ /* 0x0008e800000e0000 */
[----:B------:R-:W-:Y:S01]  /*8a60*/  ISETP.GE.AND P0, PT, R4, R87, PT ;  /* 0x000000570400720c */ /* 0x000fe20003f06270 */
[----:B------:R4:W0:-:S12]  /*8a70*/  SHFL.IDX PT, R6, R84, 0x1, 0x181f ;  /* 0x00381f0054067f89 */ /* 0x00081800000e0000 */
[----:B----4-:R-:W-:Y:S05]  /*8a80*/  @P0 BRA `(.L_x_393) ;  /* 0x0000001000100947 */ /* 0x010fea0003800000 */
[----:B------:R-:W-:Y:S02]  /*8a90*/  ISETP.GE.AND P0, PT, R2, UR16, PT ;  /* 0x0000001002007c0c */ /* 0x000fe4000bf06270 */
[----:B------:R-:W-:Y:S02]  /*8aa0*/  ISETP.GE.AND P5, PT, R189, UR16, PT ;  /* 0x00000010bd007c0c */ /* 0x000fe4000bfa6270 */
[----:B------:R-:W-:Y:S02]  /*8ab0*/  ISETP.GE.AND P3, PT, R188, UR16, PT ;  /* 0x00000010bc007c0c */ /* 0x000fe4000bf66270 */
[----:B------:R-:W-:Y:S02]  /*8ac0*/  ISETP.GE.AND P2, PT, R187, UR16, PT ;  /* 0x00000010bb007c0c */ /* 0x000fe4000bf46270 */
[----:B------:R-:W-:-:S05]  /*8ad0*/  ISETP.GE.AND P1, PT, R186, UR16, PT ;  /* 0x00000010ba007c0c */ /* 0x000fca000bf26270 */
[----:B0--3--:R-:W-:Y:S02]  /*8ae0*/  @!P0 IMAD.WIDE R4, R2, 0x2, R6 ;  /* 0x0000000202048825 */ /* 0x009fe400078e0206 */
[-C--:B------:R-:W-:Y:S02]  /*8af0*/  @!P5 LEA R12, P4, R189, R6.reuse, 0x1 ;  /* 0x00000006bd0cd211 */ /* 0x080fe400078808ff */
[----:B------:R-:W-:Y:S01]  /*8b00*/  @!P3 LEA R14, P6, R188, R6, 0x1 ;  /* 0x00000006bc0eb211 */ /* 0x000fe200078c08ff */
[----:B------:R0:W-:Y:S01]  /*8b10*/  @!P0 ST.E.128 desc[UR50][R4.64], R8 ;  /* 0x0000000804008985 */ /* 0x0001e2000c101d32 */
[----:B------:R-:W-:Y:S02]  /*8b20*/  ISETP.GE.AND P0, PT, R185, UR16, PT ;  /* 0x00000010b9007c0c */ /* 0x000fe4000bf06270 */
[----:B------:R-:W-:Y:S02]  /*8b30*/  @!P5 LEA.HI.X R13, R189, R7, R204, 0x1, P4 ;  /* 0x00000007bd0dd211 */ /* 0x000fe400020f0ccc */
[----:B------:R-:W-:-:S02]  /*8b40*/  LOP3.LUT P4, RZ, R3, 0x40, RZ, 0xc0, !PT ;  /* 0x0000004003ff7812 */ /* 0x000fc4000788c0ff */
[----:B------:R-:W-:Y:S01]  /*8b50*/  @!P3 LEA.HI.X R15, R188, R7, R203, 0x1, P6 ;  /* 0x00000007bc0fb211 */ /* 0x000fe200030f0ccb */
[----:B------:R4:W-:Y:S01]  /*8b60*/  @!P5 ST.E.128 desc[UR50][R12.64], R24 ;  /* 0x000000180c00d985 */ /* 0x0009e2000c101d32 */
[----:B------:R-:W-:-:S03]  /*8b70*/  @!P2 LEA R20, P5, R187, R6, 0x1 ;  /* 0x00000006bb14a211 */ /* 0x000fc600078a08ff */
[----:B------:R4:W-:Y:S01]  /*8b80*/  @!P3 ST.E.128 desc[UR50][R14.64], R32 ;  /* 0x000000200e00b985 */ /* 0x0009e2000c101d32 */
[----:B------:R-:W-:Y:S02]  /*8b90*/  @!P2 LEA.HI.X R21, R187, R7, R202, 0x1, P5 ;  /* 0x00000007bb15a211 */ /* 0x000fe400028f0cca */
[----:B0-----:R-:W-:-:S03]  /*8ba0*/  @!P1 LEA R4, P6, R186, R6, 0x1 ;  /* 0x00000006ba049211 */ /* 0x001fc600078c08ff */
[----:B------:R4:W-:Y:S01]  /*8bb0*/  @!P2 ST.E.128 desc[UR50][R20.64], R40 ;  /* 0x000000281400a985 */ /* 0x0009e2000c101d32 */
[CC--:B------:R-:W-:Y:S02]  /*8bc0*/  @!P0 LEA R8, P3, R185.reuse, R6.reuse, 0x1 ;  /* 0x00000006b9088211 */ /* 0x0c0fe400078608ff */
[----:B------:R-:W-:Y:S02]  /*8bd0*/  @P4 LEA R10, P5, R194, R6, 0x1 ;  /* 0x00000006c20a4211 */ /* 0x000fe400078a08ff */
[-C--:B------:R-:W-:Y:S02]  /*8be0*/  @!P1 LEA.HI.X R5, R186, R7.reuse, R201, 0x1, P6 ;  /* 0x00000007ba059211 */ /* 0x080fe400030f0cc9 */
[-C--:B------:R-:W-:Y:S02]  /*8bf0*/  @!P0 LEA.HI.X R9, R185, R7.reuse, R200, 0x1, P3 ;  /* 0x00000007b9098211 */ /* 0x080fe400018f0cc8 */
[----:B------:R-:W-:Y:S01]  /*8c00*/  @P4 LEA.HI.X R11, R194, R7, R199, 0x1, P5 ;  /* 0x00000007c20b4211 */ /* 0x000fe200028f0cc7 */
[----:B------:R4:W-:Y:S04]  /*8c10*/  @!P1 ST.E.128 desc[UR50][R4.64], R48 ;  /* 0x0000003004009985 */ /* 0x0009e8000c101d32 */
[----:B------:R4:W-:Y:S01]  /*8c20*/  @!P0 ST.E.128 desc[UR50][R8.64], R52 ;  /* 0x0000003408008985 */ /* 0x0009e2000c101d32 */
[----:B------:R-:W-:-:S03]  /*8c30*/  LOP3.LUT P0, RZ, R0, 0x80, RZ, 0xc0, !PT ;  /* 0x0000008000ff7812 */ /* 0x000fc6000780c0ff */
[----:B------:R4:W-:Y:S10]  /*8c40*/  @P4 ST.E.128 desc[UR50][R10.64], R60 ;  /* 0x0000003c0a004985 */ /* 0x0009f4000c101d32 */
[----:B------:R-:W-:Y:S05]  /*8c50*/  @!P0 BRA `(.L_x_393) ;  /* 0x0000000c009c8947 */ /* 0x000fea0003800000 */
[----:B----4-:R-:W-:-:S04]  /*8c60*/  LEA R4, P0, R193, R6, 0x1 ;  /* 0x00000006c1047211 */ /* 0x010fc800078008ff */
[----:B------:R-:W-:-:S05]  /*8c70*/  LEA.HI.X R5, R193, R7, R198, 0x1, P0 ;  /* 0x00000007c1057211 */ /* 0x000fca00000f0cc6 */
[----:B------:R0:W-:Y:S01]  /*8c80*/  ST.E.128 desc[UR50][R4.64], R68 ;  /* 0x0000004404007985 */ /* 0x0001e2000c101d32 */
[----:B------:R-:W-:Y:S05]  /*8c90*/  BRA `(.L_x_393) ;  /* 0x0000000c008c7947 */ /* 0x000fea0003800000 */
.L_x_388:
[----:B------:R-:W-:Y:S01]  /*8ca0*/  ULDC.64 UR8, c[0x0][0xc00] ;  /* 0x0003000000087ab9 */ /* 0x000fe20000000a00 */
[----:B------:R-:W-:Y:S01]  /*8cb0*/  ULDC UR4, c[0x0][0xa88] ;  /* 0x0002a20000047ab9 */ /* 0x000fe20000000800 */
[----:B------:R-:W-:Y:S01]  /*8cc0*/  UISETP.NE.U32.AND UP0, UPT, UR8, URZ, UPT ;  /* 0x0000003f0800728c */ /* 0x000fe2000bf05070 */
[----:B------:R-:W0:Y:S03]  /*8cd0*/  LDC R11, c[0x0][0xbe8] ;  /* 0x0002fa00ff0b7b82 */ /* 0x000e260000000800 */
[----:B------:R-:W-:-:S03]  /*8ce0*/  UISETP.NE.AND.EX UP0, UPT, UR9, URZ, UPT, UP0 ;  /* 0x0000003f0900728c */ /* 0x000fc6000bf05300 */
[----:B------:R-:W-:Y:S02]  /*8cf0*/  ULDC.64 UR8, c[0x0][0xc00] ;  /* 0x0003000000087ab9 */ /* 0x000fe40000000a00 */
[----:B------:R-:W-:Y:S01]  /*8d00*/  UIMAD.WIDE UR8, UR42, 0x4, UR8 ;  /* 0x000000042a0878a5 */ /* 0x000fe2000f8e0208 */
[----:B------:R-:W-:-:S05]  /*8d10*/  PLOP3.LUT P1, PT, PT, PT, UP0, 0x80, 0x0 ;  /* 0x000000000000781c */ /* 0x000fca0003f2f008 */
[----:B------:R-:W-:Y:S02]  /*8d20*/  IMAD.U32 R4, RZ, RZ, UR8 ;  /* 0x00000008ff047e24 */ /* 0x000fe4000f8e00ff */
[----:B------:R-:W-:Y:S01]  /*8d30*/  IMAD.U32 R5, RZ, RZ, UR9 ;  /* 0x00000009ff057e24 */ /* 0x000fe2000f8e00ff */
[----:B------:R-:W-:Y:S02]  /*8d40*/  ULDC.64 UR8, c[0x0][0xc08] ;  /* 0x0003020000087ab9 */ /* 0x000fe40000000a00 */
[----:B------:R-:W-:-:S03]  /*8d50*/  UISETP.NE.U32.AND UP1, UPT, UR8, URZ, UPT ;  /* 0x0000003f0800728c */ /* 0x000fc6000bf25070 */
[----:B------:R-:W2:Y:S01]  /*8d60*/  @P1 LDG.E R3, desc[UR50][R4.64] ;  /* 0x0000003204031981 */ /* 0x000ea2000c1e1900 */
[----:B------:R-:W-:Y:S01]  /*8d70*/  UISETP.NE.AND.EX UP1, UPT, UR9, URZ, UPT, UP1 ;  /* 0x0000003f0900728c */ /* 0x000fe2000bf25310 */
[----:B------:R-:W-:-:S05]  /*8d80*/  IMAD.U32 R0, RZ, RZ, UR4 ;  /* 0x00000004ff007e24 */ /* 0x000fca000f8e00ff */
[----:B------:R-:W-:-:S05]  /*8d90*/  PLOP3.LUT P2, PT, PT, PT, UP1, 0x80, 0x0 ;  /* 0x000000000000781c */ /* 0x000fca0003f4f018 */
[----:B------:R-:W-:Y:S02]  /*8da0*/  @UP1 ULDC.64 UR8, c[0x0][0xc08] ;  /* 0x0003020000081ab9 */ /* 0x000fe40000000a00 */
[----:B------:R-:W-:-:S06]  /*8db0*/  @UP1 UIMAD.WIDE UR8, UR42, 0x4, UR8 ;  /* 0x000000042a0818a5 */ /* 0x000fcc000f8e0208 */
[----:B------:R-:W-:Y:S02]  /*8dc0*/  IMAD.U32 R6, RZ, RZ, UR8 ;  /* 0x00000008ff067e24 */ /* 0x000fe4000f8e00ff */
[----:B------:R-:W-:-:S05]  /*8dd0*/  IMAD.U32 R7, RZ, RZ, UR9 ;  /* 0x00000009ff077e24 */ /* 0x000fca000f8e00ff */
[----:B------:R1:W5:Y:S01]  /*8de0*/  @P2 LDG.E R0, desc[UR50][R6.64] ;  /* 0x0000003206002981 */ /* 0x000362000c1e1900 */
[----:B------:R-:W-:Y:S01]  /*8df0*/  UMOV UR4, URZ ;  /* 0x0000003f00047c82 */ /* 0x000fe20008000000 */
[----:B------:R-:W-:Y:S01]  /*8e00*/  USHF.R.S32.HI UR12, URZ, 0x1f, UR45 ;  /* 0x0000001f3f0c7899 */ /* 0x000fe2000801142d */
[----:B------:R-:W-:Y:S02]  /*8e10*/  ISETP.GE.AND P0, PT, R197, 0x40, PT ;  /* 0x00000040c500780c */ /* 0x000fe40003f06270 */
[----:B--2---:R-:W-:-:S13]  /*8e20*/  @P1 R2UR UR4, R3 ;  /* 0x00000000030412ca */ /* 0x004fda00000e0000 */
[----:B------:R-:W-:Y:S01]  /*8e30*/  USHF.R.S32.HI UR11, URZ, 0x1f, UR4 ;  /* 0x0000001f3f0b7899 */ /* 0x000fe20008011404 */
[----:B01----:R-:W-:Y:S11]  /*8e40*/  @P2 BRA `(.L_x_394) ;  /* 0x0000000000102947 */ /* 0x003ff60003800000 */
[----:B------:R-:W-:Y:S05]  /*8e50*/  @!P1 BRA `(.L_x_394) ;  /* 0x00000000000c9947 */ /* 0x000fea0003800000 */
[----:B------:R-:W2:Y:S04]  /*8e60*/  LDG.E R3, desc[UR50][R4.64] ;  /* 0x0000003204037981 */ /* 0x000ea8000c1e1900 */
[----:B-----5:R-:W2:Y:S02]  /*8e70*/  LDG.E R0, desc[UR50][R4.64+0x4] ;  /* 0x0000043204007981 */ /* 0x020ea4000c1e1900 */
[----:B--2---:R-:W-:-:S07]  /*8e80*/  IMAD.IADD R0, R0, 0x1, -R3 ;  /* 0x0000000100007824 */ /* 0x004fce00078e0a03 */
.L_x_394:
[----:B------:R-:W-:Y:S01]  /*8e90*/  USEL UR42, UR42, URZ, !UP0 ;  /* 0x0000003f2a2a7287 */ /* 0x000fe2000c000000 */
[----:B------:R-:W-:Y:S01]  /*8ea0*/  BSSY B1, `(.L_x_395) ;  /* 0x000002d000017945 */ /* 0x000fe20003800000 */
[----:B------:R-:W-:-:S03]  /*8eb0*/  USEL UR43, UR43, URZ, !UP0 ;  /* 0x0000003f2b2b7287 */ /* 0x000fc6000c000000 */
[----:B------:R-:W-:Y:S09]  /*8ec0*/  @P0 BRA `(.L_x_396) ;  /* 0x0000000000a80947 */ /* 0x000ff20003800000 */
[----:B------:R-:W0:Y:S01]  /*8ed0*/  S2R R4, SR_TID.X ;  /* 0x0000000000047919 */ /* 0x000e220000002100 */
[----:B------:R-:W1:Y:S01]  /*8ee0*/  LDC R6, c[0x0][0xbe8] ;  /* 0x0002fa00ff067b82 */ /* 0x000e620000000800 */
[----:B------:R-:W-:-:S05]  /*8ef0*/  MOV R3, UR44 ;  /* 0x0000002c00037c02 */ /* 0x000fca0008000f00 */
[----:B0-----:R-:W-:Y:S02]  /*8f00*/  IMAD R3, R3, 0x40, R4 ;  /* 0x0000004003037824 */ /* 0x001fe400078e0204 */
[----:B-1---5:R-:W-:Y:S02]  /*8f10*/  IMAD R4, R0, R6, RZ ;  /* 0x0000000600047224 */ /* 0x022fe400078e02ff */
[----:B------:R-:W-:-:S05]  /*8f20*/  VIADD R5, R3, 0xffffff80 ;  /* 0xffffff8003057836 */ /* 0x000fca0000000000 */
[----:B------:R-:W-:-:S13]  /*8f30*/  ISETP.GE.AND P0, PT, R5, R4, PT ;  /* 0x000000040500720c */ /* 0x000fda0003f06270 */
[----:B------:R-:W-:Y:S05]  /*8f40*/  @P0 BRA `(.L_x_396) ;  /* 0x0000000000880947 */ /* 0x000fea0003800000 */
[----:B------:R-:W-:Y:S01]  /*8f50*/  ISETP.NE.AND P0, PT, R6, 0x1, PT ;  /* 0x000000010600780c */ /* 0x000fe20003f05270 */
[----:B------:R-:W-:Y:S01]  /*8f60*/  ULDC.64 UR14, c[0x0][0xb90] ;  /* 0x0002e400000e7ab9 */ /* 0x000fe20000000a00 */
[----:B------:R-:W-:Y:S01]  /*8f70*/  UMOV UR8, UR4 ;  /* 0x0000000400087c82 */ /* 0x000fe20008000000 */
[----:B------:R-:W-:Y:S01]  /*8f80*/  UIMAD UR10, UR12, UR14, URZ ;  /* 0x0000000e0c0a72a4 */ /* 0x000fe2000f8e023f */
[----:B------:R-:W-:Y:S02]  /*8f90*/  UMOV UR9, UR11 ;  /* 0x0000000b00097c82 */ /* 0x000fe40008000000 */
[----:B------:R-:W-:Y:S02]  /*8fa0*/  UIMAD.WIDE.U32 UR8, UR45, UR14, UR8 ;  /* 0x0000000e2d0872a5 */ /* 0x000fe4000f8e0008 */
[----:B------:R-:W-:-:S03]  /*8fb0*/  UIMAD UR10, UR45, UR15, UR10 ;  /* 0x0000000f2d0a72a4 */ /* 0x000fc6000f8e020a */
[----:B------:R-:W-:Y:S02]  /*8fc0*/  ULDC.64 UR14, c[0x0][0xb98] ;  /* 0x0002e600000e7ab9 */ /* 0x000fe40000000a00 */
[----:B------:R-:W0:Y:S01]  /*8fd0*/  @P0 LDC R4, c[0x0][0xbec] ;  /* 0x0002fb00ff040b82 */ /* 0x000e220000000800 */
[----:B------:R-:W-:Y:S02]  /*8fe0*/  UIADD3 UR9, UR9, UR10, URZ ;  /* 0x0000000a09097290 */ /* 0x000fe4000fffe03f */
[----:B------:R-:W-:Y:S02]  /*8ff0*/  UIMAD UR10, UR43, UR14, URZ ;  /* 0x0000000e2b0a72a4 */ /* 0x000fe4000f8e023f */
[----:B------:R-:W-:Y:S02]  /*9000*/  UIMAD.WIDE.U32 UR8, UR42, UR14, UR8 ;  /* 0x0000000e2a0872a5 */ /* 0x000fe4000f8e0008 */
[----:B------:R-:W-:Y:S01]  /*9010*/  UIMAD UR10, UR42, UR15, UR10 ;  /* 0x0000000f2a0a72a4 */ /* 0x000fe2000f8e020a */
[----:B------:R-:W1:Y:S02]  /*9020*/  @P0 LDC R8, c[0x0][0xbf0] ;  /* 0x0002fc00ff080b82 */ /* 0x000e640000000800 */
[----:B------:R-:W-:Y:S01]  /*9030*/  ULDC.64 UR14, c[0x0][0xb88] ;  /* 0x0002e200000e7ab9 */ /* 0x000fe20000000a00 */
[----:B0-----:R-:W-:-:S04]  /*9040*/  @P0 IMAD.HI.U32 R3, R5, R4, RZ ;  /* 0x0000000405030227 */ /* 0x001fc800078e00ff */
[----:B------:R-:W-:Y:S01]  /*9050*/  IMAD.MOV.U32 R4, RZ, RZ, R5 ;  /* 0x000000ffff047224 */ /* 0x000fe200078e0005 */
[----:B-1----:R-:W-:Y:S01]  /*9060*/  @P0 SHF.R.U32.HI R4, RZ, R8, R3 ;  /* 0x00000008ff040219 */ /* 0x002fe20000011603 */
[----:B------:R-:W-:-:S04]  /*9070*/  IMAD.U32 R8, RZ, RZ, UR10 ;  /* 0x0000000aff087e24 */ /* 0x000fc8000f8e00ff */
[----:B------:R-:W-:-:S04]  /*9080*/  IMAD.MOV R3, RZ, RZ, -R4 ;  /* 0x000000ffff037224 */ /* 0x000fc800078e0a04 */
[----:B------:R-:W-:Y:S01]  /*9090*/  IMAD R3, R6, R3, R5 ;  /* 0x0000000306037224 */ /* 0x000fe200078e0205 */
[----:B------:R-:W-:Y:S02]  /*90a0*/  SHF.R.S32.HI R5, RZ, 0x1f, R4 ;  /* 0x0000001fff057819 */ /* 0x000fe40000011404 */
[----:B------:R-:W-:Y:S02]  /*90b0*/  IADD3 R4, P0, R4, UR8, RZ ;  /* 0x0000000804047c10 */ /* 0x000fe4000ff1e0ff */
[----:B------:R-:W-:Y:S02]  /*90c0*/  SHF.R.S32.HI R6, RZ, 0x1f, R3 ;  /* 0x0000001fff067819 */ /* 0x000fe40000011403 */
[----:B------:R-:W-:Y:S01]  /*90d0*/  IADD3.X R5, R5, UR9, R8, P0, !PT ;  /* 0x0000000905057c10 */ /* 0x000fe200087fe408 */
[----:B------:R-:W-:Y:S02]  /*90e0*/  ULDC.64 UR8, c[0x0][0xb50] ;  /* 0x0002d40000087ab9 */ /* 0x000fe40000000a00 */
[----:B------:R-:W-:-:S02]  /*90f0*/  IMAD R6, R6, UR14, RZ ;  /* 0x0000000e06067c24 */ /* 0x000fc4000f8e02ff */
[----:B------:R-:W-:-:S04]  /*9100*/  IMAD.WIDE.U32 R4, R3, UR14, R4 ;  /* 0x0000000e03047c25 */ /* 0x000fc8000f8e0004 */
[----:B------:R-:W-:Y:S01]  /*9110*/  IMAD R7, R3, UR15, R6 ;  /* 0x0000000f03077c24 */ /* 0x000fe2000f8e0206 */
[----:B------:R-:W-:-:S03]  /*9120*/  LEA R6, P0, R4, UR8, 0x2 ;  /* 0x0000000804067c11 */ /* 0x000fc6000f8010ff */
[----:B------:R-:W-:-:S05]  /*9130*/  IMAD.IADD R3, R5, 0x1, R7 ;  /* 0x0000000105037824 */ /* 0x000fca00078e0207 */
[----:B------:R-:W-:Y:S01]  /*9140*/  LEA.HI.X R7, R4, UR9, R3, 0x2, P0 ;  /* 0x0000000904077c11 */ /* 0x000fe200080f1403 */
[----:B------:R-:W-:-:S05]  /*9150*/  IMAD.MOV.U32 R3, RZ, RZ, -0x800000 ;  /* 0xff800000ff037424 */ /* 0x000fca00078e00ff */
[----:B------:R0:W-:Y:S02]  /*9160*/  STG.E desc[UR50][R6.64], R3 ;  /* 0x0000000306007986 */ /* 0x0001e4000c101932 */
.L_x_396:
[----:B------:R-:W-:Y:S05]  /*9170*/  BSYNC B1 ;  /* 0x0000000000017941 */ /* 0x000fea0003800000 */
.L_x_395:
[----:B------:R-:W-:Y:S01]  /*9180*/  ISETP.NE.AND P0, PT, R11, 0x1, PT ;  /* 0x000000010b00780c */ /* 0x000fe20003f05270 */
[----:B------:R-:W-:Y:S01]  /*9190*/  ULDC UR13, c[0x0][0xac8] ;  /* 0x0002b200000d7ab9 */ /* 0x000fe20000000800 */
[----:B------:R-:W-:Y:S01]  /*91a0*/  ULDC.64 UR14, c[0x0][0xaa0] ;  /* 0x0002a800000e7ab9 */ /* 0x000fe20000000a00 */
[----:B------:R-:W-:Y:S01]  /*91b0*/  ISETP.GE.AND P1, PT, R189, UR13, PT ;  /* 0x0000000dbd007c0c */ /* 0x000fe2000bf26270 */
[----:B------:R-:W-:Y:S01]  /*91c0*/  UIMAD UR10, UR11, UR14, URZ ;  /* 0x0000000e0b0a72a4 */ /* 0x000fe2000f8e023f */
[----:B------:R-:W-:Y:S01]  /*91d0*/  ISETP.GE.AND P2, PT, R2, UR13, PT ;  /* 0x0000000d02007c0c */ /* 0x000fe2000bf46270 */
[----:B------:R-:W-:Y:S01]  /*91e0*/  UIMAD.WIDE.U32 UR8, UR4, UR14, URZ ;  /* 0x0000000e040872a5 */ /* 0x000fe2000f8e003f */
[----:B------:R-:W-:Y:S01]  /*91f0*/  SEL R4, RZ, 0xffffffff, P1 ;  /* 0xffffffffff047807 */ /* 0x000fe20000800000 */
[----:B------:R-:W-:Y:S01]  /*9200*/  UIMAD UR10, UR4, UR15, UR10 ;  /* 0x0000000f040a72a4 */ /* 0x000fe2000f8e020a */
[----:B0-----:R-:W-:Y:S01]  /*9210*/  SEL R3, RZ, 0x1, P2 ;  /* 0x00000001ff037807 */ /* 0x001fe20001000000 */
[----:B------:R-:W-:Y:S01]  /*9220*/  IMAD.U32 R26, RZ, RZ, UR44 ;  /* 0x0000002cff1a7e24 */ /* 0x000fe2000f8e00ff */
[----:B------:R-:W-:Y:S01]  /*9230*/  ULDC.64 UR14, c[0x0][0xae8] ;  /* 0x0002ba00000e7ab9 */ /* 0x000fe20000000a00 */
[----:B------:R-:W-:Y:S01]  /*9240*/  IMAD.SHL.U32 R4, R4, 0x2, RZ ;  /* 0x0000000204047824 */ /* 0x000fe200078e00ff */
[----:B------:R-:W0:Y:S01]  /*9250*/  @P0 LDC R5, c[0x0][0xbec] ;  /* 0x0002fb00ff050b82 */ /* 0x000e220000000800 */
[----:B------:R-:W-:Y:S01]  /*9260*/  ISETP.GE.AND P2, PT, R188, UR13, PT ;  /* 0x0000000dbc007c0c */ /* 0x000fe2000bf46270 */
[----:B------:R-:W-:Y:S01]  /*9270*/  UIADD3 UR9, UR9, UR10, URZ ;  /* 0x0000000a09097290 */ /* 0x000fe2000fffe03f */
[----:B------:R-:W-:Y:S01]  /*9280*/  MOV R8, UR44 ;  /* 0x0000002c00087c02 */ /* 0x000fe20008000f00 */
[----:B------:R-:W-:Y:S01]  /*9290*/  UIMAD UR4, UR12, UR14, URZ ;  /* 0x0000000e0c0472a4 */ /* 0x000fe2000f8e023f */
[----:B------:R-:W-:Y:S01]  /*92a0*/  LOP3.LUT R4, R4, 0x2, R3, 0xe2, !PT ;  /* 0x0000000204047812 */ /* 0x000fe200078ee203 */
[----:B------:R-:W-:Y:S01]  /*92b0*/  IMAD R3, R190, 0x20, R191 ;  /* 0x00000020be037824 */ /* 0x000fe200078e02bf */
[----:B------:R-:W-:Y:S01]  /*92c0*/  SEL R6, RZ, 0xffffffff, P2 ;  /* 0xffffffffff067807 */ /* 0x000fe20001000000 */
[----:B------:R-:W1:Y:S01]  /*92d0*/  @P0 LDC R7, c[0x0][0xbf0] ;  /* 0x0002fc00ff070b82 */ /* 0x000e620000000800 */
[----:B------:R-:W-:Y:S01]  /*92e0*/  UIMAD UR4, UR45, UR15, UR4 ;  /* 0x0000000f2d0472a4 */ /* 0x000fe2000f8e0204 */
[----:B------:R-:W-:Y:S01]  /*92f0*/  IMAD R8, R8, 0x40, R3 ;  /* 0x0000004008087824 */ /* 0x000fe200078e0203 */
[----:B------:R-:W-:Y:S01]  /*9300*/  UIMAD.WIDE.U32 UR8, UR45, UR14, UR8 ;  /* 0x0000000e2d0872a5 */ /* 0x000fe2000f8e0008 */
[----:B------:R-:W-:Y:S01]  /*9310*/  ISETP.GE.AND P1, PT, R187, UR13, PT ;  /* 0x0000000dbb007c0c */ /* 0x000fe2000bf26270 */
[----:B------:R-:W-:Y:S01]  /*9320*/  ULDC.64 UR10, c[0x0][0xaf0] ;  /* 0x0002bc00000a7ab9 */ /* 0x000fe20000000a00 */
[----:B------:R-:W-:Y:S01]  /*9330*/  IMAD.SHL.U32 R9, R6, 0x4, RZ ;  /* 0x0000000406097824 */ /* 0x000fe200078e00ff */
[----:B------:R-:W-:Y:S01]  /*9340*/  UIMAD UR43, UR43, UR10, URZ ;  /* 0x0000000a2b2b72a4 */ /* 0x000fe2000f8e023f */
[----:B------:R-:W-:Y:S01]  /*9350*/  SEL R10, RZ, 0xffffffff, P1 ;  /* 0xffffffffff0a7807 */ /* 0x000fe20000800000 */
[----:B------:R-:W-:Y:S01]  /*9360*/  UIADD3 UR9, UR9, UR4, URZ ;  /* 0x0000000409097290 */ /* 0x000fe2000fffe03f */
[----:B------:R-:W-:Y:S01]  /*9370*/  IMAD.MOV.U32 R3, RZ, RZ, R8 ;  /* 0x000000ffff037224 */ /* 0x000fe200078e0008 */
[----:B------:R-:W-:Y:S01]  /*9380*/  UIMAD UR4, UR42, UR11, UR43 ;  /* 0x0000000b2a0472a4 */ /* 0x000fe2000f8e022b */
[----:B------:R-:W-:Y:S01]  /*9390*/  LOP3.LUT R9, R9, 0x4, R4, 0xe2, !PT ;  /* 0x0000000409097812 */ /* 0x000fe200078ee204 */
[----:B------:R-:W-:Y:S01]  /*93a0*/  UIMAD.WIDE.U32 UR42, UR42, UR10, UR8 ;  /* 0x0000000a2a2a72a5 */ /* 0x000fe2000f8e0008 */
[----:B------:R-:W-:Y:S01]  /*93b0*/  IMAD.SHL.U32 R10, R10, 0x8, RZ ;  /* 0x000000080a0a7824 */ /* 0x000fe200078e00ff */
[----:B------:R-:W-:Y:S01]  /*93c0*/  ISETP.GE.AND P2, PT, R193, UR13, PT ;  /* 0x0000000dc1007c0c */ /* 0x000fe2000bf46270 */
[----:B0-----:R-:W-:Y:S01]  /*93d0*/  @P0 IMAD.HI.U32 R6, R8, R5, RZ ;  /* 0x0000000508060227 */ /* 0x001fe200078e00ff */
[----:B------:R-:W-:Y:S01]  /*93e0*/  UIADD3 UR4, UR43, UR4, URZ ;  /* 0x000000042b047290 */ /* 0x000fe2000fffe03f */
[----:B------:R-:W-:Y:S01]  /*93f0*/  BSSY B1, `(.L_x_397) ;  /* 0x0000049000017945 */ /* 0x000fe20003800000 */
[----:B------:R-:W-:Y:S01]  /*9400*/  LOP3.LUT R10, R10, 0x8, R9, 0xe2, !PT ;  /* 0x000000080a0a7812 */ /* 0x000fe200078ee209 */
[----:B------:R-:W-:Y:S01]  /*9410*/  ULDC.64 UR8, c[0x0][0xae0] ;  /* 0x0002b80000087ab9 */ /* 0x000fe20000000a00 */
[----:B------:R-:W-:-:S02]  /*9420*/  IMAD.U32 R5, RZ, RZ, UR43 ;  /* 0x0000002bff057e24 */ /* 0x000fc4000f8e00ff */
[----:B------:R-:W-:Y:S01]  /*9430*/  IMAD.U32 R4, RZ, RZ, UR42 ;  /* 0x0000002aff047e24 */ /* 0x000fe2000f8e00ff */
[----:B-1----:R-:W-:Y:S01]  /*9440*/  @P0 SHF.R.U32.HI R3, RZ, R7, R6 ;  /* 0x00000007ff030219 */ /* 0x002fe20000011606 */
[----:B------:R-:W-:Y:S01]  /*9450*/  IMAD.U32 R5, RZ, RZ, UR4 ;  /* 0x00000004ff057e24 */ /* 0x000fe2000f8e00ff */
[----:B------:R-:W-:Y:S01]  /*9460*/  ISETP.GE.AND P0, PT, R186, UR13, PT ;  /* 0x0000000dba007c0c */ /* 0x000fe2000bf06270 */
[----:B-----5:R-:W-:Y:S01]  /*9470*/  IMAD R25, R0, R11, RZ ;  /* 0x0000000b00197224 */ /* 0x020fe200078e02ff */
[--C-:B------:R-:W-:Y:S01]  /*9480*/  SHF.R.S32.HI R6, RZ, 0x1f, R3.reuse ;  /* 0x0000001fff067819 */ /* 0x100fe20000011403 */
[----:B------:R-:W-:Y:S01]  /*9490*/  IMAD.MOV R7, RZ, RZ, -R3 ;  /* 0x000000ffff077224 */ /* 0x000fe200078e0a03 */
[----:B------:R-:W-:Y:S01]  /*94a0*/  SEL R9, RZ, 0xffffffff, P0 ;  /* 0xffffffffff097807 */ /* 0x000fe20000000000 */
[----:B------:R-:W-:Y:S01]  /*94b0*/  IMAD.WIDE.U32 R4, R3, UR8, R4 ;  /* 0x0000000803047c25 */ /* 0x000fe2000f8e0004 */
[----:B------:R-:W-:-:S03]  /*94c0*/  ISETP.GE.AND P0, PT, R185, UR13, PT ;  /* 0x0000000db9007c0c */ /* 0x000fc6000bf06270 */
[----:B------:R-:W-:Y:S02]  /*94d0*/  IMAD R6, R6, UR8, RZ ;  /* 0x0000000806067c24 */ /* 0x000fe4000f8e02ff */
[----:B------:R-:W-:Y:S01]  /*94e0*/  IMAD R7, R11, R7, R8 ;  /* 0x000000070b077224 */ /* 0x000fe200078e0208 */
[----:B------:R-:W-:Y:S01]  /*94f0*/  SEL R8, RZ, 0xffffffff, P0 ;  /* 0xffffffffff087807 */ /* 0x000fe20000000000 */
[----:B------:R-:W-:Y:S01]  /*9500*/  IMAD.SHL.U32 R13, R9, 0x10, RZ ;  /* 0x00000010090d7824 */ /* 0x000fe200078e00ff */
[----:B------:R-:W-:Y:S01]  /*9510*/  ISETP.GE.AND P0, PT, R194, UR13, PT ;  /* 0x0000000dc2007c0c */ /* 0x000fe2000bf06270 */
[----:B------:R-:W-:Y:S01]  /*9520*/  IMAD R9, R3, UR9, R6 ;  /* 0x0000000903097c24 */ /* 0x000fe2000f8e0206 */
[----:B------:R-:W-:Y:S01]  /*9530*/  SHF.R.S32.HI R3, RZ, 0x1f, R7 ;  /* 0x0000001fff037819 */ /* 0x000fe20000011407 */
[----:B------:R-:W-:Y:S01]  /*9540*/  ULDC.64 UR8, c[0x0][0xad8] ;  /* 0x0002b60000087ab9 */ /* 0x000fe20000000a00 */
[----:B------:R-:W-:Y:S01]  /*9550*/  IMAD R26, R26, 0x40, R191 ;  /* 0x000000401a1a7824 */ /* 0x000fe200078e02bf */
[----:B------:R-:W-:Y:S01]  /*9560*/  LOP3.LUT R10, R13, 0x10, R10, 0xe2, !PT ;  /* 0x000000100d0a7812 */ /* 0x000fe200078ee20a */
[----:B------:R-:W-:Y:S01]  /*9570*/  IMAD.IADD R5, R5, 0x1, R9 ;  /* 0x0000000105057824 */ /* 0x000fe200078e0209 */
[----:B------:R-:W-:Y:S01]  /*9580*/  SHF.L.U32 R13, R8, 0x5, RZ ;  /* 0x00000005080d7819 */ /* 0x000fe200000006ff */
[----:B------:R-:W-:-:S02]  /*9590*/  IMAD R0, R3, UR8, RZ ;  /* 0x0000000803007c24 */ /* 0x000fc4000f8e02ff */
[----:B------:R-:W-:Y:S01]  /*95a0*/  IMAD.WIDE.U32 R4, R7, UR8, R4 ;  /* 0x0000000807047c25 */ /* 0x000fe2000f8e0004 */
[----:B------:R-:W-:-:S03]  /*95b0*/  LOP3.LUT R10, R13, 0x20, R10, 0xe2, !PT ;  /* 0x000000200d0a7812 */ /* 0x000fc600078ee20a */
[----:B------:R-:W-:Y:S01]  /*95c0*/  IMAD R3, R7, UR9, R0 ;  /* 0x0000000907037c24 */ /* 0x000fe2000f8e0200 */
[----:B------:R-:W-:Y:S01]  /*95d0*/  SEL R7, RZ, 0x40, P0 ;  /* 0x00000040ff077807 */ /* 0x000fe20000000000 */
[----:B------:R-:W-:Y:S01]  /*95e0*/  ULDC.64 UR8, c[0x0][0xa80] ;  /* 0x0002a00000087ab9 */ /* 0x000fe20000000a00 */
[----:B------:R-:W-:Y:S01]  /*95f0*/  ISETP.GE.AND P0, PT, R26, R25, PT ;  /* 0x000000191a00720c */ /* 0x000fe20003f06270 */
[----:B------:R-:W-:Y:S01]  /*9600*/  IMAD.IADD R3, R5, 0x1, R3 ;  /* 0x0000000105037824 */ /* 0x000fe200078e0203 */
[----:B------:R-:W-:Y:S02]  /*9610*/  LEA R20, P1, R4, UR8, 0x1 ;  /* 0x0000000804147c11 */ /* 0x000fe4000f8208ff */
[----:B------:R-:W-:Y:S02]  /*9620*/  LOP3.LUT R21, R10, R7, RZ, 0xfc, !PT ;  /* 0x000000070a157212 */ /* 0x000fe400078efcff */
[----:B------:R-:W-:Y:S01]  /*9630*/  LEA.HI.X R3, R4, UR9, R3, 0x1, P1 ;  /* 0x0000000904037c11 */ /* 0x000fe200088f0c03 */
[----:B------:R0:W1:Y:S01]  /*9640*/  SHFL.IDX PT, R6, R20, RZ, 0x181f ;  /* 0x00181fff14067589 */ /* 0x00006200000e0000 */
[----:B------:R-:W-:-:S03]  /*9650*/  SEL R0, RZ, 0x80, P2 ;  /* 0x00000080ff007807 */ /* 0x000fc60001000000 */
[----:B------:R0:W2:Y:S01]  /*9660*/  SHFL.IDX PT, R7, R3, RZ, 0x181f ;  /* 0x00181fff03077589 */ /* 0x0000a200000e0000 */
        /* <DEDUP_REMOVED lines=9> */
[----:B------:R-:W-:Y:S01]  /*9700*/  @!P5 LEA R10, P4, R188, R6, 0x1 ;  /* 0x00000006bc0ad211 */ /* 0x000fe200078808ff */
[----:B------:R-:W-:Y:S01]  /*9710*/  @!P1 ST.E.128 desc[UR50][R4.64], RZ ;  /* 0x000000ff04009985 */ /* 0x000fe2000c101d32 */
[----:B------:R-:W-:Y:S02]  /*9720*/  ISETP.GE.AND P1, PT, R185, UR13, PT ;  /* 0x0000000db9007c0c */ /* 0x000fe4000bf26270 */
[----:B------:R-:W-:Y:S01]  /*9730*/  LOP3.LUT P0, RZ, R21, 0x40, RZ, 0xc0, !PT ;  /* 0x0000004015ff7812 */ /* 0x000fe2000780c0ff */
[----:B------:R1:W-:Y:S01]  /*9740*/  @!P2 ST.E.128 desc[UR50][R8.64], RZ ;  /* 0x000000ff0800a985 */ /* 0x0003e2000c101d32 */
[----:B------:R-:W-:-:S02]  /*9750*/  ISETP.GE.AND P2, PT, R186, UR13, PT ;  /* 0x0000000dba007c0c */ /* 0x000fc4000bf46270 */
[-C--:B------:R-:W-:Y:S02]  /*9760*/  @!P5 LEA.HI.X R11, R188, R7.reuse, R203, 0x1, P4 ;  /* 0x00000007bc0bd211 */ /* 0x080fe400020f0ccb */
[----:B------:R-:W-:Y:S02]  /*9770*/  LOP3.LUT P4, RZ, R24, 0x80, RZ, 0xc0, !PT ;  /* 0x0000008018ff7812 */ /* 0x000fe4000788c0ff */
[CC--:B------:R-:W-:Y:S01]  /*9780*/  @!P3 LEA R12, P6, R187.reuse, R6.reuse, 0x1 ;  /* 0x00000006bb0cb211 */ /* 0x0c0fe200078c08ff */
[----:B------:R3:W-:Y:S03]  /*9790*/  @!P5 ST.E.128 desc[UR50][R10.64], RZ ;  /* 0x000000ff0a00d985 */ /* 0x0007e6000c101d32 */
[----:B------:R-:W-:Y:S02]  /*97a0*/  @!P3 LEA.HI.X R13, R187, R7, R202, 0x1, P6 ;  /* 0x00000007bb0db211 */ /* 0x000fe400030f0cca */
[----:B-1----:R-:W-:-:S02]  /*97b0*/  @!P1 LEA R8, P6, R185, R6, 0x1 ;  /* 0x00000006b9089211 */ /* 0x002fc400078c08ff */
[-C--:B------:R-:W-:Y:S01]  /*97c0*/  @!P2 LEA R4, P5, R186, R6.reuse, 0x1 ;  /* 0x00000006ba04a211 */ /* 0x080fe200078a08ff */
[----:B------:R3:W-:Y:S01]  /*97d0*/  @!P3 ST.E.128 desc[UR50][R12.64], RZ ;  /* 0x000000ff0c00b985 */ /* 0x0007e2000c101d32 */
[-C--:B------:R-:W-:Y:S02]  /*97e0*/  @P0 LEA R14, P3, R194, R6.reuse, 0x1 ;  /* 0x00000006c20e0211 */ /* 0x080fe400078608ff */
[-C--:B------:R-:W-:Y:S02]  /*97f0*/  @!P2 LEA.HI.X R5, R186, R7.reuse, R201, 0x1, P5 ;  /* 0x00000007ba05a211 */ /* 0x080fe400028f0cc9 */
[----:B------:R-:W-:Y:S02]  /*9800*/  @P4 LEA R6, P5, R193, R6, 0x1 ;  /* 0x00000006c1064211 */ /* 0x000fe400078a08ff */
[-C--:B------:R-:W-:Y:S01]  /*9810*/  @!P1 LEA.HI.X R9, R185, R7.reuse, R200, 0x1, P6 ;  /* 0x00000007b9099211 */ /* 0x080fe200030f0cc8 */
[----:B------:R3:W-:Y:S01]  /*9820*/  @!P2 ST.E.128 desc[UR50][R4.64], RZ ;  /* 0x000000ff0400a985 */ /* 0x0007e2000c101d32 */
[----:B------:R-:W-:-:S02]  /*9830*/  @P0 LEA.HI.X R15, R194, R7, R199, 0x1, P3 ;  /* 0x00000007c20f0211 */ /* 0x000fc400018f0cc7 */
[----:B------:R-:W-:Y:S01]  /*9840*/  @P4 LEA.HI.X R7, R193, R7, R198, 0x1, P5 ;  /* 0x00000007c1074211 */ /* 0x000fe200028f0cc6 */
[----:B------:R3:W-:Y:S04]  /*9850*/  @!P1 ST.E.128 desc[UR50][R8.64], RZ ;  /* 0x000000ff08009985 */ /* 0x0007e8000c101d32 */
[----:B------:R3:W-:Y:S04]  /*9860*/  @P0 ST.E.128 desc[UR50][R14.64], RZ ;  /* 0x000000ff0e000985 */ /* 0x0007e8000c101d32 */
[----:B------:R3:W-:Y:S02]  /*9870*/  @P4 ST.E.128 desc[UR50][R6.64], RZ ;  /* 0x000000ff06004985 */ /* 0x0007e4000c101d32 */
.L_x_398:
[----:B------:R-:W-:Y:S05]  /*9880*/  BSYNC B1 ;  /* 0x0000000000017941 */ /* 0x000fea0003800000 */
.L_x_397:
[----:B------:R-:W-:Y:S01]  /*9890*/  VIADD R0, R26, 0x20 ;  /* 0x000000201a007836 */ /* 0x000fe20000000000 */
[----:B--23--:R2:W3:Y:S04]  /*98a0*/  SHFL.IDX PT, R7, R3, 0x1, 0x181f ;  /* 0x00381f0003077f89 */ /* 0x00c4e800000e0000 */
[----:B------:R-:W-:Y:S01]  /*98b0*/  ISETP.GE.AND P0, PT, R0, R25, PT ;  /* 0x000000190000720c */ /* 0x000fe20003f06270 */
[----:B-1----:R2:W1:-:S12]  /*98c0*/  SHFL.IDX PT, R6, R20, 0x1, 0x181f ;  /* 0x00381f0014067f89 */ /* 0x00245800000e0000 */
[----:B--2---:R-:W-:Y:S05]  /*98d0*/  @P0 BRA `(.L_x_393) ;  /* 0x00000000007c0947 */ /* 0x004fea0003800000 */
[----:B------:R-:W-:Y:S02]  /*98e0*/  ISETP.GE.AND P2, PT, R189, UR13, PT ;  /* 0x0000000dbd007c0c */ /* 0x000fe4000bf46270 */
[----:B------:R-:W-:Y:S02]  /*98f0*/  ISETP.GE.AND P3, PT, R2, UR13, PT ;  /* 0x0000000d02007c0c */ /* 0x000fe4000bf66270 */
[----:B------:R-:W-:Y:S02]  /*9900*/  ISETP.GE.AND P5, PT, R188, UR13, PT ;  /* 0x0000000dbc007c0c */ /* 0x000fe4000bfa6270 */
[----:B------:R-:W-:Y:S02]  /*9910*/  ISETP.GE.AND P4, PT, R187, UR13, PT ;  /* 0x0000000dbb007c0c */ /* 0x000fe4000bf86270 */
[----:B------:R-:W-:-:S05]  /*9920*/  LOP3.LUT P1, RZ, R21, 0x40, RZ, 0xc0, !PT ;  /* 0x0000004015ff7812 */ /* 0x000fca000782c0ff */
[CC--:B-1----:R-:W-:Y:S02]  /*9930*/  @!P2 LEA R8, P0, R189.reuse, R6.reuse, 0x1 ;  /* 0x00000006bd08a211 */ /* 0x0c2fe400078008ff */
[----:B---3--:R-:W-:Y:S02]  /*9940*/  @!P3 IMAD.WIDE R4, R2, 0x2, R6 ;  /* 0x000000020204b825 */ /* 0x008fe400078e0206 */
[-C--:B------:R-:W-:Y:S02]  /*9950*/  @!P2 LEA.HI.X R9, R189, R7.reuse, R204, 0x1, P0 ;  /* 0x00000007bd09a211 */ /* 0x080fe400000f0ccc */
[----:B------:R-:W-:Y:S01]  /*9960*/  @!P5 LEA R10, P0, R188, R6, 0x1 ;  /* 0x00000006bc0ad211 */ /* 0x000fe200078008ff */
[----:B------:R1:W-:Y:S01]  /*9970*/  @!P3 ST.E.128 desc[UR50][R4.64], RZ ;  /* 0x000000ff0400b985 */ /* 0x0003e2000c101d32 */
[----:B------:R-:W-:Y:S02]  /*9980*/  ISETP.GE.AND P3, PT, R186, UR13, PT ;  /* 0x0000000dba007c0c */ /* 0x000fe4000bf66270 */
[----:B------:R-:W-:Y:S01]  /*9990*/  @!P5 LEA.HI.X R11, R188, R7, R203, 0x1, P0 ;  /* 0x00000007bc0bd211 */ /* 0x000fe200000f0ccb */
[----:B------:R2:W-:Y:S01]  /*99a0*/  @!P2 ST.E.128 desc[UR50][R8.64], RZ ;  /* 0x000000ff0800a985 */ /* 0x0005e2000c101d32 */
[----:B------:R-:W-:-:S02]  /*99b0*/  ISETP.GE.AND P2, PT, R185, UR13, PT ;  /* 0x0000000db9007c0c */ /* 0x000fc4000bf46270 */
[----:B------:R-:W-:Y:S01]  /*99c0*/  LOP3.LUT P0, RZ, R24, 0x80, RZ, 0xc0, !PT ;  /* 0x0000008018ff7812 */ /* 0x000fe2000780c0ff */
[----:B------:R2:W-:Y:S01]  /*99d0*/  @!P5 ST.E.128 desc[UR50][R10.64], RZ ;  /* 0x000000ff0a00d985 */ /* 0x0005e2000c101d32 */
[----:B------:R-:W-:-:S04]  /*99e0*/  @!P4 LEA R12, P6, R187, R6, 0x1 ;  /* 0x00000006bb0cc211 */ /* 0x000fc800078c08ff */
[----:B------:R-:W-:Y:S02]  /*99f0*/  @!P4 LEA.HI.X R13, R187, R7, R202, 0x1, P6 ;  /* 0x00000007bb0dc211 */ /* 0x000fe400030f0cca */
[----:B------:R-:W-:-:S03]  /*9a00*/  @!P3 LEA R14, P5, R186, R6, 0x1 ;  /* 0x00000006ba0eb211 */ /* 0x000fc600078a08ff */
[----:B------:R2:W-:Y:S01]  /*9a10*/  @!P4 ST.E.128 desc[UR50][R12.64], RZ ;  /* 0x000000ff0c00c985 */ /* 0x0005e2000c101d32 */
[-C--:B-1----:R-:W-:Y:S02]  /*9a20*/  @!P2 LEA R4, P6, R185, R6.reuse, 0x1 ;  /* 0x00000006b904a211 */ /* 0x082fe400078c08ff */
[-C--:B0-----:R-:W-:Y:S02]  /*9a30*/  @P1 LEA R20, P4, R194, R6.reuse, 0x1 ;  /* 0x00000006c2141211 */ /* 0x081fe400078808ff */
        /* <DEDUP_REMOVED lines=9> */
.L_x_393:
[----:B------:R-:W-:Y:S05]  /*9ad0*/  BSYNC B0 ;  /* 0x0000000000007941 */ /* 0x000fea0003800000 */
.L_x_387:
[----:B------:R-:W-:Y:S02]  /*9ae0*/  ULDC UR4, c[0x0][0xc3c] ;  /* 0x00030f0000047ab9 */ /* 0x000fe40000000800 */
[----:B------:R-:W-:-:S06]  /*9af0*/  UISETP.GE.AND UP0, UPT, UR7, UR4, UPT ;  /* 0x000000040700728c */ /* 0x000fcc000bf06270 */
[----:B------:R-:W-:-:S13]  /*9b00*/  PLOP3.LUT P0, PT, PT, PT, UP0, 0x80, 0x0 ;  /* 0x000000000000781c */ /* 0x000fda0003f0f008 */
[----:B------:R-:W-:Y:S05]  /*9b10*/  @!P0 BRA `(.L_x_399) ;  /* 0xffffff7400188947 */ /* 0x000fea000383ffff */
[----:B------:R-:W-:Y:S05]  /*9b20*/  EXIT ;  /* 0x000000000000794d */ /* 0x000fea0003800000 */
.L_x_348:
[----:B------:R-:W-:-:S08]  /*9b30*/  NOP ;  /* 0x0000000000007918 */ /* 0x000fd00000000000 */
[----:B------:R-:W0:-:S00]  /*9b40*/  USETMAXREG.DEALLOC.CTAPOOL 0x28 ;  /* 0x00000028000079c8 */ /* 0x000e0000080e0500 */
[----:B0-----:R-:W-:Y:S02]  /*9b50*/  LOP3.LUT R0, R0, 0x3, RZ, 0xc0, !PT ;  /* 0x0000000300007812 */ /* 0x001fe400078ec0ff */
[----:B------:R-:W-:-:S04]  /*9b60*/  LOP3.LUT R22, R22, 0xffffdfff, RZ, 0xc0, !PT ;  /* 0xffffdfff16167812 */ /* 0x000fc800078ec0ff */
[----:B------:R-:W0:Y:S02]  /*9b70*/  SHFL.IDX PT, R0, R0, RZ, 0x1f ;  /* 0x00001fff00007589 */ /* 0x000e2400000e0000 */
[----:B0-----:R-:W-:Y:S01]  /*9b80*/  ISETP.NE.AND P0, PT, R0, RZ, PT ;  /* 0x000000ff0000720c */ /* 0x001fe20003f05270 */
[----:B------:R-:W-:-:S12]  /*9b90*/  IMAD.MOV.U32 R0, RZ, RZ, RZ ;  /* 0x000000ffff007224 */ /* 0x000fd800078e00ff */
[----:B------:R-:W-:Y:S01]  /*9ba0*/  @P0 LOP3.LUT R22, R22, 0x2000, RZ, 0xfc, !PT ;  /* 0x0000200016160812 */ /* 0x000fe200078efcff */
[----:B------:R-:W-:Y:S06]  /*9bb0*/  @!P0 BRA `(.L_x_400) ;  /* 0x00000000001c8947 */ /* 0x000fec0003800000 */
[----:B------:R-:W0:Y:S08]  /*9bc0*/  S2UR UR5, SR_CgaCtaId ;  /* 0x00000000000579c3 */ /* 0x000e300000008800 */
[----:B------:R-:W-:Y:S06]  /*9bd0*/  BAR.SYNC.DEFER_BLOCKING 0x5, 0x180 ;  /* 0x0146000000007b1d */ /* 0x000fec0000010000 */
[----:B------:R-:W-:-:S02]  /*9be0*/  UMOV UR4, 0x400 ;  /* 0x0000040000047882 */ /* 0x000fc40000000000 */
[----:B0-----:R-:W-:-:S09]  /*9bf0*/  ULEA UR4, UR5, UR4, 0x18 ;  /* 0x0000000405047291 */ /* 0x001fd2000f8ec03f */
[----:B------:R-:W0:Y:S01]  /*9c00*/  LDS.128 R16, [UR4+0x28cd0] ;  /* 0x028cd004ff107984 */ /* 0x000e220008000c00 */
[----:B------:R-:W-:Y:S06]  /*9c10*/  BAR.ARV 0x4, 0x180 ;  /* 0x0106000000007b1d */ /* 0x000fec0000002000 */
[----:B------:R-:W-:Y:S05]  /*9c20*/  BRA `(.L_x_401) ;  /* 0x0000000800007947 */ /* 0x000fea0003800000 */
.L_x_400:
[----:B------:R-:W0:Y:S01]  /*9c30*/  S2R R2, SR_TID.X ;  /* 0x0000000000027919 */ /* 0x000e220000002100 */
[----:B------:R-:W-:Y:S01]  /*9c40*/  ULDC UR4, c[0x0][0xc3c] ;  /* 0x00030f0000047ab9 */ /* 0x000fe20000000800 */
[----:B------:R-:W1:Y:S01]  /*9c50*/  S2UR UR6, SR_CTAID.X ;  /* 0x00000000000679c3 */ /* 0x000e620000002500 */
[----:B------:R-:W-:Y:S01]  /*9c60*/  ULDC UR5, c[0x0][0xc38] ;  /* 0x00030e0000057ab9 */ /* 0x000fe20000000800 */
[----:B0-----:R-:W-:-:S04]  /*9c70*/  LOP3.LUT R5, R2, 0x1f, RZ, 0xc0, !PT ;  /* 0x0000001f02057812 */ /* 0x001fc800078ec0ff */
[----:B------:R-:W-:-:S04]  /*9c80*/  ISETP.NE.AND P0, PT, R5, 0x1f, PT ;  /* 0x0000001f0500780c */ /* 0x000fc80003f05270 */
[----:B------:R-:W-:-:S13]  /*9c90*/  ISETP.GE.OR P1, PT, R5, UR4, !P0 ;  /* 0x0000000405007c0c */ /* 0x000fda000c726670 */
[----:B------:R-:W0:Y:S02]  /*9ca0*/  @!P1 LDC.64 R2, c[0x0][0xc80] ;  /* 0x00032000ff029b82 */ /* 0x000e240000000a00 */
[----:B0-----:R-:W-:-:S05]  /*9cb0*/  @!P1 IMAD.WIDE.U32 R2, R5, 0x4, R2 ;  /* 0x0000000405029825 */ /* 0x001fca00078e0002 */
[----:B------:R-:W2:Y:S01]  /*9cc0*/  @!P1 LDG.E R0, desc[UR50][R2.64] ;  /* 0x0000003202009981 */ /* 0x000ea2000c1e1900 */
[C---:B------:R-:W-:Y:S01]  /*9cd0*/  ISETP.NE.AND P1, PT, R5.reuse, RZ, PT ;  /* 0x000000ff0500720c */ /* 0x040fe20003f25270 */
[----:B------:R-:W-:Y:S01]  /*9ce0*/  UMOV UR4, URZ ;  /* 0x0000003f00047c82 */ /* 0x000fe20008000000 */
[C---:B------:R-:W-:Y:S01]  /*9cf0*/  ISETP.GE.U32.AND P2, PT, R5.reuse, 0x2, PT ;  /* 0x000000020500780c */ /* 0x040fe20003f46070 */
[----:B------:R-:W-:Y:S01]  /*9d00*/  IMAD.MOV.U32 R16, RZ, RZ, RZ ;  /* 0x000000ffff107224 */ /* 0x000fe200078e00ff */
[C---:B------:R-:W-:Y:S02]  /*9d10*/  ISETP.GE.U32.AND P3, PT, R5.reuse, 0x4, PT ;  /* 0x000000040500780c */ /* 0x040fe40003f66070 */
[C---:B------:R-:W-:Y:S02]  /*9d20*/  ISETP.GE.U32.AND P4, PT, R5.reuse, 0x8, PT ;  /* 0x000000080500780c */ /* 0x040fe40003f86070 */
[----:B------:R-:W-:Y:S01]  /*9d30*/  ISETP.GE.U32.AND P5, PT, R5, 0x10, PT ;  /* 0x000000100500780c */ /* 0x000fe20003fa6070 */
[----:B--2---:R-:W0:Y:S02]  /*9d40*/  SHFL.UP PT, R4, R0, 0x1, RZ ;  /* 0x0420000000047989 */ /* 0x004e2400000e00ff */
[----:B0-----:R-:W-:-:S05]  /*9d50*/  SEL R7, R4, RZ, P1 ;  /* 0x000000ff04077207 */ /* 0x001fca0000800000 */
[----:B------:R-:W-:-:S05]  /*9d60*/  IMAD.IADD R7, R0, 0x1, R7 ;  /* 0x0000000100077824 */ /* 0x000fca00078e0207 */
[----:B------:R-:W0:Y:S02]  /*9d70*/  SHFL.UP PT, R4, R7, 0x2, RZ ;  /* 0x0440000007047989 */ /* 0x000e2400000e00ff */
[----:B0-----:R-:W-:-:S05]  /*9d80*/  SEL R4, R4, RZ, P2 ;  /* 0x000000ff04047207 */ /* 0x001fca0001000000 */
[----:B------:R-:W-:-:S05]  /*9d90*/  IMAD.IADD R4, R7, 0x1, R4 ;  /* 0x0000000107047824 */ /* 0x000fca00078e0204 */
[----:B------:R-:W0:Y:S02]  /*9da0*/  SHFL.UP PT, R6, R4, 0x4, RZ ;  /* 0x0480000004067989 */ /* 0x000e2400000e00ff */
[----:B0-----:R-:W-:-:S05]  /*9db0*/  SEL R3, R6, RZ, P3 ;  /* 0x000000ff06037207 */ /* 0x001fca0001800000 */
[----:B------:R-:W-:-:S05]  /*9dc0*/  IMAD.IADD R3, R4, 0x1, R3 ;  /* 0x0000000104037824 */ /* 0x000fca00078e0203 */
[----:B------:R-:W0:Y:S02]  /*9dd0*/  SHFL.UP PT, R2, R3, 0x8, RZ ;  /* 0x0500000003027989 */ /* 0x000e2400000e00ff */
[----:B0-----:R-:W-:-:S04]  /*9de0*/  SEL R2, R2, RZ, P4 ;  /* 0x000000ff02027207 */ /* 0x001fc80002000000 */
[----:B------:R-:W-:-:S05]  /*9df0*/  IADD3 R2, R3, R2, RZ ;  /* 0x0000000203027210 */ /* 0x000fca0007ffe0ff */
[----:B------:R-:W0:Y:S02]  /*9e00*/  SHFL.UP PT, R6, R2, 0x10, RZ ;  /* 0x0600000002067989 */ /* 0x000e2400000e00ff */
[----:B0-----:R-:W-:-:S05]  /*9e10*/  SEL R7, R6, RZ, P5 ;  /* 0x000000ff06077207 */ /* 0x001fca0002800000 */
[----:B------:R-:W-:-:S05]  /*9e20*/  IMAD.IADD R7, R2, 0x1, R7 ;  /* 0x0000000102077824 */ /* 0x000fca00078e0207 */
[----:B------:R-:W0:Y:S02]  /*9e30*/  SHFL.IDX PT, R4, R7, 0x1f, 0x1f ;  /* 0x03e01f0007047f89 */ /* 0x000e2400000e0000 */
[----:B0-----:R-:W-:-:S04]  /*9e40*/  IMAD R4, R4, UR5, RZ ;  /* 0x0000000504047c24 */ /* 0x001fc8000f8e02ff */
[----:B------:R-:W-:Y:S01]  /*9e50*/  IMAD.MOV.U32 R3, RZ, RZ, R4 ;  /* 0x000000ffff037224 */ /* 0x000fe200078e0004 */
[----:B-1----:R-:W-:-:S13]  /*9e60*/  ISETP.GT.AND P6, PT, R4, UR6, PT ;  /* 0x0000000604007c0c */ /* 0x002fda000bfc4270 */
[----:B------:R-:W-:Y:S05]  /*9e70*/  @P6 BRA `(.L_x_402) ;  /* 0x0000000000946947 */ /* 0x000fea0003800000 */
[----:B------:R-:W-:Y:S01]  /*9e80*/  IMAD.MOV.U32 R4, RZ, RZ, R3 ;  /* 0x000000ffff047224 */ /* 0x000fe200078e0003 */
[----:B------:R-:W-:Y:S01]  /*9e90*/  UMOV UR4, URZ ;  /* 0x0000003f00047c82 */ /* 0x000fe20008000000 */
[----:B------:R-:W-:-:S05]  /*9ea0*/  ULDC UR5, c[0x0][0xc38] ;  /* 0x00030e0000057ab9 */ /* 0x000fca0000000800 */
.L_x_406:
[----:B------:R-:W0:Y:S01]  /*9eb0*/  LDC R2, c[0x0][0xc3c] ;  /* 0x00030f00ff027b82 */ /* 0x000e220000000800 */
[----:B------:R-:W-:-:S06]  /*9ec0*/  UIADD3 UR4, UR4, 0x1f, URZ ;  /* 0x0000001f04047890 */ /* 0x000fcc000fffe03f */
[----:B0-----:R-:W-:-:S13]  /*9ed0*/  ISETP.LE.AND P6, PT, R2, UR4, PT ;  /* 0x0000000402007c0c */ /* 0x001fda000bfc3270 */
[----:B------:R-:W-:Y:S05]  /*9ee0*/  @P6 BRA `(.L_x_403) ;  /* 0x0000000400246947 */ /* 0x000fea0003800000 */
[----:B------:R-:W-:Y:S01]  /*9ef0*/  VIADD R7, R5, UR4 ;  /* 0x0000000405077c36 */ /* 0x000fe20008000000 */
[----:B------:R-:W-:Y:S01]  /*9f00*/  BSSY B0, `(.L_x_404) ;  /* 0x0000007000007945 */ /* 0x000fe20003800000 */
[----:B------:R-:W-:-:S03]  /*9f10*/  IMAD.MOV.U32 R0, RZ, RZ, RZ ;  /* 0x000000ffff007224 */ /* 0x000fc600078e00ff */
[----:B------:R-:W-:-:S13]  /*9f20*/  ISETP.GE.OR P6, PT, R7, R2, !P0 ;  /* 0x000000020700720c */ /* 0x000fda00047c6670 */
[----:B------:R-:W-:Y:S05]  /*9f30*/  @P6 BRA `(.L_x_405) ;  /* 0x00000000000c6947 */ /* 0x000fea0003800000 */
[----:B------:R-:W0:Y:S02]  /*9f40*/  LDC.64 R2, c[0x0][0xc80] ;  /* 0x00032000ff027b82 */ /* 0x000e240000000a00 */
[----:B0-----:R-:W-:-:S05]  /*9f50*/  IMAD.WIDE R2, R7, 0x4, R2 ;  /* 0x0000000407027825 */ /* 0x001fca00078e0202 */
[----:B------:R0:W5:Y:S02]  /*9f60*/  LDG.E R0, desc[UR50][R2.64] ;  /* 0x0000003202007981 */ /* 0x000164000c1e1900 */
.L_x_405:
[----:B------:R-:W-:Y:S05]  /*9f70*/  BSYNC B0 ;  /* 0x0000000000007941 */ /* 0x000fea0003800000 */
.L_x_404:
[----:B0----5:R-:W0:Y:S02]  /*9f80*/  SHFL.UP PT, R2, R0, 0x1, RZ ;  /* 0x0420000000027989 */ /* 0x021e2400000e00ff */
        /* <DEDUP_REMOVED lines=16> */
[----:B------:R-:W-:-:S05]  /*a090*/  IMAD.IADD R4, R3, 0x1, R4 ;  /* 0x0000000103047824 */ /* 0x000fca00078e0204 */
[----:B------:R-:W-:-:S13]  /*a0a0*/  ISETP.GT.AND P6, PT, R4, UR6, PT ;  /* 0x0000000604007c0c */ /* 0x000fda000bfc4270 */
[----:B------:R-:W-:Y:S05]  /*a0b0*/  @!P6 BRA `(.L_x_406) ;  /* 0xfffffffc007ce947 */ /* 0x000fea000383ffff */
[----:B------:R-:W-:-:S07]  /*a0c0*/  IMAD.MOV.U32 R7, RZ, RZ, R9 ;  /* 0x000000ffff077224 */ /* 0x000fce00078e0009 */
.L_x_402:
[----:B------:R-:W-:-:S04]  /*a0d0*/  IMAD.IADD R8, R4, 0x1, -R3 ;  /* 0x0000000104087824 */ /* 0x000fc800078e0a03 */
[----:B------:R-:W-:-:S05]  /*a0e0*/  IMAD R2, R7, UR5, R8 ;  /* 0x0000000507027c24 */ /* 0x000fca000f8e0208 */
[----:B------:R-:W-:-:S13]  /*a0f0*/  ISETP.GT.AND P0, PT, R2, UR6, PT ;  /* 0x0000000602007c0c */ /* 0x000fda000bf04270 */
[----:B------:R-:W-:-:S04]  /*a100*/  VOTE.ANY R4, PT, !P0 ;  /* 0x0000000000047806 */ /* 0x000fc800040e0100 */
[----:B------:R-:W0:Y:S01]  /*a110*/  POPC R19, R4 ;  /* 0x0000000400137309 */ /* 0x000e220000000000 */
[----:B------:R-:W-:Y:S01]  /*a120*/  ISETP.NE.AND P0, PT, R4, RZ, PT ;  /* 0x000000ff0400720c */ /* 0x000fe20003f05270 */
[----:B0-----:R-:W0:Y:S02]  /*a130*/  SHFL.IDX PT, R10, R0, R19, 0x1f ;  /* 0x00001f13000a7589 */ /* 0x001e2400000e0000 */
[----:B0-----:R-:W-:-:S04]  /*a140*/  IABS R9, R10 ;  /* 0x0000000a00097213 */ /* 0x001fc80000000000 */
[----:B------:R-:W0:Y:S08]  /*a150*/  I2F.RP R6, R9 ;  /* 0x0000000900067306 */ /* 0x000e300000209400 */
[----:B0-----:R-:W0:Y:S02]  /*a160*/  MUFU.RCP R6, R6 ;  /* 0x0000000600067308 */ /* 0x001e240000001000 */
[----:B0-----:R-:W-:-:S06]  /*a170*/  VIADD R2, R6, 0xffffffe ;  /* 0x0ffffffe06027836 */ /* 0x001fcc0000000000 */
[----:B------:R0:W1:Y:S01]  /*a180*/  F2I.FTZ.U32.TRUNC.NTZ R3, R2 ;  /* 0x0000000200037305 */ /* 0x000062000021f000 */
[----:B------:R-:W-:Y:S05]  /*a190*/  @!P0 BRA `(.L_x_407) ;  /* 0x0000000000088947 */ /* 0x000fea0003800000 */
[----:B------:R-:W-:-:S06]  /*a1a0*/  VIADD R16, R19, 0xffffffff ;  /* 0xffffffff13107836 */ /* 0x000fcc0000000000 */
[----:B------:R2:W3:Y:S02]  /*a1b0*/  SHFL.IDX PT, R16, R7, R16, 0x1f ;  /* 0x00001f1007107589 */ /* 0x0004e400000e0000 */
.L_x_407:
[----:B---3--:R-:W-:Y:S01]  /*a1c0*/  IMAD R16, R16, UR5, R8 ;  /* 0x0000000510107c24 */ /* 0x008fe2000f8e0208 */
[----:B0-----:R-:W-:Y:S01]  /*a1d0*/  IABS R2, R10 ;  /* 0x0000000a00027213 */ /* 0x001fe20000000000 */
[----:B-1----:R-:W-:Y:S02]  /*a1e0*/  IMAD.MOV R0, RZ, RZ, -R3 ;  /* 0x000000ffff007224 */ /* 0x002fe400078e0a03 */
[----:B------:R-:W-:Y:S01]  /*a1f0*/  VIADD R19, R19, UR4 ;  /* 0x0000000413137c36 */ /* 0x000fe20008000000 */
[----:B------:R-:W-:Y:S01]  /*a200*/  IADD3 R11, -R16, UR6, RZ ;  /* 0x00000006100b7c10 */ /* 0x000fe2000fffe1ff */
[----:B------:R-:W-:Y:S02]  /*a210*/  IMAD.MOV R4, RZ, RZ, -R2 ;  /* 0x000000ffff047224 */ /* 0x000fe400078e0a02 */
[----:B--2---:R-:W-:Y:S01]  /*a220*/  IMAD R7, R0, R9, RZ ;  /* 0x0000000900077224 */ /* 0x004fe200078e02ff */
[----:B------:R-:W-:Y:S01]  /*a230*/  IABS R0, R11 ;  /* 0x0000000b00007213 */ /* 0x000fe20000000000 */
[----:B------:R-:W-:-:S04]  /*a240*/  IMAD.MOV.U32 R2, RZ, RZ, RZ ;  /* 0x000000ffff027224 */ /* 0x000fc800078e00ff */
[----:B------:R-:W-:Y:S01]  /*a250*/  IMAD.HI.U32 R2, R3, R7, R2 ;  /* 0x0000000703027227 */ /* 0x000fe200078e0002 */
[----:B------:R-:W-:-:S03]  /*a260*/  MOV R3, R0 ;  /* 0x0000000000037202 */ /* 0x000fc60000000f00 */
[----:B------:R-:W-:Y:S02]  /*a270*/  IMAD.MOV.U32 R0, RZ, RZ, R4 ;  /* 0x000000ffff007224 */ /* 0x000fe400078e0004 */
[----:B------:R-:W-:-:S04]  /*a280*/  IMAD.HI.U32 R2, R2, R3, RZ ;  /* 0x0000000302027227 */ /* 0x000fc800078e00ff */
[----:B------:R-:W-:-:S05]  /*a290*/  IMAD R0, R2, R0, R3 ;  /* 0x0000000002007224 */ /* 0x000fca00078e0203 */
[----:B------:R-:W-:-:S13]  /*a2a0*/  ISETP.GT.U32.AND P1, PT, R9, R0, PT ;  /* 0x000000000900720c */ /* 0x000fda0003f24070 */
[----:B------:R-:W-:Y:S02]  /*a2b0*/  @!P1 IMAD.IADD R0, R0, 0x1, -R9 ;  /* 0x0000000100009824 */ /* 0x000fe400078e0a09 */
[----:B------:R-:W-:Y:S01]  /*a2c0*/  @!P1 VIADD R2, R2, 0x1 ;  /* 0x0000000102029836 */ /* 0x000fe20000000000 */
[----:B------:R-:W-:Y:S02]  /*a2d0*/  ISETP.NE.AND P1, PT, R10, RZ, PT ;  /* 0x000000ff0a00720c */ /* 0x000fe40003f25270 */
[----:B------:R-:W-:Y:S02]  /*a2e0*/  ISETP.GE.U32.AND P0, PT, R0, R9, PT ;  /* 0x000000090000720c */ /* 0x000fe40003f06070 */
[----:B------:R-:W-:-:S04]  /*a2f0*/  LOP3.LUT R0, R11, R10, RZ, 0x3c, !PT ;  /* 0x0000000a0b007212 */ /* 0x000fc800078e3cff */
[----:B------:R-:W-:-:S07]  /*a300*/  ISETP.GE.AND P2, PT, R0, RZ, PT ;  /* 0x000000ff0000720c */ /* 0x000fce0003f46270 */
[----:B------:R-:W-:-:S06]  /*a310*/  @P0 VIADD R2, R2, 0x1 ;  /* 0x0000000102020836 */ /* 0x000fcc0000000000 */
[----:B------:R-:W-:Y:S01]  /*a320*/  @!P2 IMAD.MOV R2, RZ, RZ, -R2 ;  /* 0x000000ffff02a224 */ /* 0x000fe200078e0a02 */
[----:B------:R-:W-:-:S05]  /*a330*/  @!P1 LOP3.LUT R2, RZ, R10, RZ, 0x33, !PT ;  /* 0x0000000aff029212 */ /* 0x000fca00078e33ff */
[--C-:B------:R-:W-:Y:S02]  /*a340*/  IMAD.MOV R17, RZ, RZ, -R2.reuse ;  /* 0x000000ffff117224 */ /* 0x100fe400078e0a02 */
[----:B------:R-:W-:Y:S02]  /*a350*/  IMAD.MOV.U32 R18, RZ, RZ, R2 ;  /* 0x000000ffff127224 */ /* 0x000fe400078e0002 */
[----:B------:R-:W-:Y:S01]  /*a360*/  IMAD R17, R10, R17, R11 ;  /* 0x000000110a117224 */ /* 0x000fe200078e020b */
[----:B------:R-:W-:Y:S06]  /*a370*/  BRA `(.L_x_408) ;  /* 0x0000000000147947 */ /* 0x000fec0003800000 */
.L_x_403:
[----:B------:R-:W-:Y:S01]  /*a380*/  ULDC UR4, c[0x0][0xc3c] ;  /* 0x00030f0000047ab9 */ /* 0x000fe20000000800 */
[----:B------:R-:W-:Y:S01]  /*a390*/  IMAD.MOV.U32 R17, RZ, RZ, RZ ;  /* 0x000000ffff117224 */ /* 0x000fe200078e00ff */
[----:B------:R-:W-:Y:S01]  /*a3a0*/  MOV R16, UR6 ;  /* 0x0000000600107c02 */ /* 0x000fe20008000f00 */
[----:B------:R-:W-:Y:S02]  /*a3b0*/  IMAD.MOV.U32 R18, RZ, RZ, RZ ;  /* 0x000000ffff127224 */ /* 0x000fe400078e00ff */
[----:B------:R-:W-:-:S07]  /*a3c0*/  IMAD.U32 R19, RZ, RZ, UR4 ;  /* 0x00000004ff137e24 */ /* 0x000fce000f8e00ff */
.L_x_408:
[----:B------:R-:W-:-:S13]  /*a3d0*/  ISETP.NE.AND P0, PT, R5, RZ, PT ;  /* 0x000000ff0500720c */ /* 0x000fda0003f05270 */
[----:B------:R-:W0:Y:S01]  /*a3e0*/  @!P0 S2R R3, SR_CgaCtaId ;  /* 0x0000000000038919 */ /* 0x000e220000008800 */
[----:B------:R-:W-:-:S04]  /*a3f0*/  @!P0 MOV R0, 0x400 ;  /* 0x0000040000008802 */ /* 0x000fc80000000f00 */
[----:B0-----:R-:W-:-:S05]  /*a400*/  @!P0 LEA R0, R3, R0, 0x18 ;  /* 0x0000000003008211 */ /* 0x001fca00078ec0ff */
[----:B------:R1:W-:Y:S01]  /*a410*/  @!P0 STS.128 [R0+0x28cd0], R16 ;  /* 0x028cd01000008388 */ /* 0x0003e20000000c00 */
[----:B------:R-:W-:Y:S06]  /*a420*/  BAR.ARV 0x5, 0x180 ;  /* 0x0146000000007b1d */ /* 0x000fec0000002000 */
.L_x_401:
[----:B------:R2:W-:Y:S01]  /*a430*/  STL [R1+0x24], RZ ;  /* 0x000024ff01007387 */ /* 0x0005e20000100800 */
[----:B------:R-:W-:Y:S01]  /*a440*/  ULDC UR4, c[0x0][0xc3c] ;  /* 0x00030f0000047ab9 */ /* 0x000fe20000000800 */
[----:B------:R-:W-:Y:S01]  /*a450*/  IMAD.MOV.U32 R25, RZ, RZ, 0x1 ;  /* 0x00000001ff197424 */ /* 0x000fe200078e00ff */
[----:B0-----:R-:W-:Y:S01]  /*a460*/  ISETP.GE.AND P0, PT, R19, UR4, PT ;  /* 0x0000000413007c0c */ /* 0x001fe2000bf06270 */
[----:B------:R-:W-:-:S12]  /*a470*/  IMAD.MOV.U32 R24, RZ, RZ, RZ ;  /* 0x000000ffff187224 */ /* 0x000fd800078e00ff */
[----:B--2---:R-:W-:Y:S05]  /*a480*/  @P0 BRA `(.L_x_409) ;  /* 0x0000004400b40947 */ /* 0x004fea0003800000 */
[----:B------:R-:W0:Y:S01]  /*a490*/  S2R R4, SR_TID.X ;  /* 0x0000000000047919 */ /* 0x000e220000002100 */
[----:B------:R-:W2:Y:S01]  /*a4a0*/  S2UR UR5, SR_CgaCtaId ;  /* 0x00000000000579c3 */ /* 0x000ea20000008800 */
[----:B------:R-:W-:Y:S01]  /*a4b0*/  UMOV UR4, 0x400 ;  /* 0x0000040000047882 */ /* 0x000fe20000000000 */
[----:B------:R-:W-:Y:S01]  /*a4c0*/  BSSY B8, `(.L_x_409) ;  /* 0x0000469000087945 */ /* 0x000fe20003800000 */
[----:B------:R3:W-:Y:S01]  /*a4d0*/  STL [R1+0x24], RZ ;  /* 0x000024ff01007387 */ /* 0x0007e20000100800 */
[----:B------:R-:W-:Y:S01]  /*a4e0*/  IMAD.MOV.U32 R25, RZ, RZ, 0x1 ;  /* 0x00000001ff197424 */ /* 0x000fe200078e00ff */
[----:B------:R-:W-:Y:S01]  /*a4f0*/  ULOP3.LUT UR36, UR39, 0x2, URZ, 0xfc, !UPT ;  /* 0x0000000227247892 */ /* 0x000fe2000f8efc3f */
[----:B------:R-:W-:Y:S01]  /*a500*/  IMAD.MOV.U32 R24, RZ, RZ, RZ ;  /* 0x000000ffff187224 */ /* 0x000fe200078e00ff */
[----:B------:R-:W-:Y:S01]  /*a510*/  ULDC UR37, c[0x0][0xc] ;  /* 0x0000030000257ab9 */ /* 0x000fe20000000800 */
[----:B--2---:R-:W-:-:S06]  /*a520*/  ULEA UR4, UR5, UR4, 0x18 ;  /* 0x0000000405047291 */ /* 0x004fcc000f8ec03f */
[----:B------:R-:W-:Y:S01]  /*a530*/  IMAD.U32 R23, RZ, RZ, UR4 ;  /* 0x00000004ff177e24 */ /* 0x000fe2000f8e00ff */
[C---:B0-----:R-:W-:Y:S01]  /*a540*/  LOP3.LUT R3, R4.reuse, 0x7f, RZ, 0xc0, !PT ;  /* 0x0000007f04037812 */ /* 0x041fe200078ec0ff */
[----:B-1----:R-:W-:-:S03]  /*a550*/  IMAD.SHL.U32 R0, R4, 0x8, RZ ;  /* 0x0000000804007824 */ /* 0x002fc600078e00ff */
[----:B------:R-:W-:Y:S02]  /*a560*/  SHF.R.U32.HI R37, RZ, 0x3, R3 ;  /* 0x00000003ff257819 */ /* 0x000fe40000011603 */
[C---:B------:R-:W-:Y:S02]  /*a570*/  LOP3.LUT R2, R0.reuse, 0x1f8, RZ, 0xc0, !PT ;  /* 0x000001f800027812 */ /* 0x040fe400078ec0ff */
[----:B------:R-:W-:Y:S02]  /*a580*/  LOP3.LUT R3, R0, 0x38, RZ, 0xc0, !PT ;  /* 0x0000003800037812 */ /* 0x000fe400078ec0ff */
[----:B------:R-:W-:Y:S01]  /*a590*/  LOP3.LUT R33, R2, 0x38, R4, 0x78, !PT ;  /* 0x0000003802217812 */ /* 0x000fe200078e7804 */
[----:B------:R-:W-:Y:S01]  /*a5a0*/  IMAD.SHL.U32 R2, R4, 0x10, RZ ;  /* 0x0000001004027824 */ /* 0x000fe200078e00ff */
[----:B------:R-:W-:Y:S02]  /*a5b0*/  LOP3.LUT R4, R3, 0x80, RZ, 0xfc, !PT ;  /* 0x0000008003047812 */ /* 0x000fe400078efcff */
[----:B------:R-:W-:-:S02]  /*a5c0*/  LOP3.LUT R33, R33, 0x200, R0, 0xf8, !PT ;  /* 0x0000020021217812 */ /* 0x000fc400078ef800 */
[----:B------:R-:W-:Y:S02]  /*a5d0*/  LOP3.LUT R0, R37, 0x70, R2, 0xf8, !PT ;  /* 0x0000007025007812 */ /* 0x000fe400078ef802 */
[C---:B------:R-:W-:Y:S02]  /*a5e0*/  LOP3.LUT R0, R3.reuse, 0xc0, RZ, 0xfc, !PT ;  /* 0x000000c003007812 */ /* 0x040fe400078efcff */
[----:B------:R-:W-:Y:S02]  /*a5f0*/  LOP3.LUT R0, R3, 0x140, RZ, 0xfc, !PT ;  /* 0x0000014003007812 */ /* 0x000fe400078efcff */
[----:B------:R-:W-:Y:S02]  /*a600*/  LEA R0, R33, R23, 0x1 ;  /* 0x0000001721007211 */ /* 0x000fe400078e08ff */
[C---:B------:R-:W-:Y:S02]  /*a610*/  LOP3.LUT R2, R3.reuse, 0x40, RZ, 0xfc, !PT ;  /* 0x0000004003027812 */ /* 0x040fe400078efcff */
[C---:B------:R-:W-:Y:S01]  /*a620*/  LOP3.LUT R2, R3.reuse, 0x100, RZ, 0xfc, !PT ;  /* 0x0000010003027812 */ /* 0x040fe200078efcff */
[----:B------:R3:W-:Y:S01]  /*a630*/  STL [R1+0x2c], R0 ;  /* 0x00002c0001007387 */ /* 0x0007e20000100800 */
[----:B------:R-:W-:-:S02]  /*a640*/  LOP3.LUT R4, R3, 0x180, RZ, 0xfc, !PT ;  /* 0x0000018003047812 */ /* 0x000fc400078efcff */
[----:B------:R-:W-:-:S07]  /*a650*/  LOP3.LUT R2, R3, 0x1c0, RZ, 0xfc, !PT ;  /* 0x000001c003027812 */ /* 0x000fce00078efcff */
.L_x_470:
[----:B------:R-:W0:Y:S02]  /*a660*/  LDC.64 R30, c[0x0][0xc88] ;  /* 0x00032200ff1e7b82 */ /* 0x000e240000000a00 */
[----:B0-----:R-:W-:-:S06]  /*a670*/  IMAD.WIDE R30, R19, 0x4, R30 ;  /* 0x00000004131e7825 */ /* 0x001fcc00078e021e */
[----:B---3--:R0:W3:Y:S01]  /*a680*/  LDG.E R30, desc[UR50][R30.64] ;  /* 0x000000321e1e7981 */ /* 0x0080e2000c1e1900 */
[----:B------:R-:W-:Y:S05]  /*a690*/  YIELD ;  /* 0x0000000000007946 */ /* 0x000fea0003800000 */
[----:B------:R-:W-:Y:S01]  /*a6a0*/  ULDC.64 UR4, c[0x0][0xa28] ;  /* 0x00028a0000047ab9 */ /* 0x000fe20000000a00 */
[----:B------:R-:W-:Y:S01]  /*a6b0*/  ULDC.64 UR6, c[0x0][0xa18] ;  /* 0x0002860000067ab9 */ /* 0x000fe20000000a00 */
[----:B------:R-:W-:Y:S01]  /*a6c0*/  ISETP.NE.U32.AND P0, PT, RZ, UR4, PT ;  /* 0x00000004ff007c0c */ /* 0x000fe2000bf05070 */
[----:B0-----:R-:W-:-:S03]  /*a6d0*/  IMAD.MOV.U32 R31, RZ, RZ, RZ ;  /* 0x000000ffff1f7224 */ /* 0x001fc600078e00ff */
[----:B------:R-:W-:Y:S02]  /*a6e0*/  ISETP.NE.AND.EX P0, PT, RZ, UR5, PT, P0 ;  /* 0x00000005ff007c0c */ /* 0x000fe4000bf05300 */
[----:B---3--:R-:W-:-:S11]  /*a6f0*/  SHF.R.S32.HI R0, RZ, 0x1f, R30 ;  /* 0x0000001fff007819 */ /* 0x008fd6000001141e */
[C---:B------:R-:W-:Y:S01]  /*a700*/  @P0 LEA R2, P1, R30.reuse, UR4, 0x2 ;  /* 0x000000041e020c11 */ /* 0x040fe2000f8210ff */
[C---:B------:R-:W-:Y:S01]  /*a710*/  IMAD.SHL.U32 R26, R30.reuse, 0x4, RZ ;  /* 0x000000041e1a7824 */ /* 0x040fe200078e00ff */
[C-C-:B------:R-:W-:Y:S01]  /*a720*/  SHF.L.U64.HI R27, R30.reuse, 0x2, R0.reuse ;  /* 0x000000021e1b7819 */ /* 0x140fe20000010200 */
[----:B------:R0:W-:Y:S01]  /*a730*/  STL [R1+0x8], R0 ;  /* 0x0000080001007387 */ /* 0x0001e20000100800 */
[----:B------:R-:W-:Y:S01]  /*a740*/  @P0 LEA.HI.X R3, R30, UR5, R0, 0x2, P1 ;  /* 0x000000051e030c11 */ /* 0x000fe200088f1400 */
[----:B------:R-:W-:-:S04]  /*a750*/  ULDC.64 UR4, c[0x0][0xa00] ;  /* 0x0002800000047ab9 */ /* 0x000fc80000000a00 */
[----:B-1----:R1:W5:Y:S01]  /*a760*/  @P0 LDG.E R31, desc[UR50][R2.64] ;  /* 0x00000032021f0981 */ /* 0x002362000c1e1900 */
[----:B------:R-:W-:Y:S02]  /*a770*/  ISETP.NE.U32.AND P0, PT, RZ, UR4, PT ;  /* 0x00000004ff007c0c */ /* 0x000fe4000bf05070 */
[----:B------:R-:W-:Y:S01]  /*a780*/  LOP3.LUT R22, R22, 0xfffffeff, RZ, 0xc0, !PT ;  /* 0xfffffeff16167812 */ /* 0x000fe200078ec0ff */
[----:B0-----:R-:W-:Y:S01]  /*a790*/  IMAD.MOV.U32 R0, RZ, RZ, RZ ;  /* 0x000000ffff007224 */ /* 0x001fe200078e00ff */
[----:B------:R-:W-:Y:S02]  /*a7a0*/  ISETP.NE.AND.EX P2, PT, RZ, UR5, PT, P0 ;  /* 0x00000005ff007c0c */ /* 0x000fe4000bf45300 */
[----:B------:R-:W-:Y:S02]  /*a7b0*/  ISETP.NE.U32.AND P0, PT, RZ, UR6, PT ;  /* 0x00000006ff007c0c */ /* 0x000fe4000bf05070 */
[----:B-1----:R-:W-:Y:S02]  /*a7c0*/  IADD3 R2, P1, R26, UR4, RZ ;  /* 0x000000041a027c10 */ /* 0x002fe4000ff3e0ff */
[----:B------:R-:W-:-:S02]  /*a7d0*/  ISETP.NE.AND.EX P0, PT, RZ, UR7, PT, P0 ;  /* 0x00000007ff007c0c */ /* 0x000fc4000bf05300 */
[----:B------:R-:W-:Y:S01]  /*a7e0*/  IADD3.X R3, R27, UR5, RZ, P1, !PT ;  /* 0x000000051b037c10 */ /* 0x000fe20008ffe4ff */
[----:B------:R-:W-:-:S04]  /*a7f0*/  ULDC.64 UR4, c[0x0][0x418] ;  /* 0x0001060000047ab9 */ /* 0x000fc80000000a00 */
[----:B------:R-:W-:Y:S01]  /*a800*/  @P2 LOP3.LUT R22, R22, 0x100, RZ, 0xfc, !PT ;  /* 0x0000010016162812 */ /* 0x000fe200078efcff */
[----:B--2---:R-:W2:Y:S05]  /*a810*/  @P2 LDG.E R0, desc[UR50][R2.64] ;  /* 0x0000003202002981 */ /* 0x004eaa000c1e1900 */
[----:B------:R-:W-:-:S04]  /*a820*/  @P0 IADD3 R4, P1, R26, UR6, RZ ;  /* 0x000000061a040c10 */ /* 0x000fc8000ff3e0ff */
[----:B------:R-:W-:Y:S01]  /*a830*/  @P0 IADD3.X R5, R27, UR7, RZ, P1, !PT ;  /* 0x000000071b050c10 */ /* 0x000fe20008ffe4ff */
[----:B--2---:R0:W-:Y:S04]  /*a840*/  STL [R1], R0 ;  /* 0x0000000001007387 */ /* 0x0041e80000100800 */
[----:B0-----:R-:W2:Y:S01]  /*a850*/  @P0 LDG.E R0, desc[UR50][R4.64] ;  /* 0x0000003204000981 */ /* 0x001ea2000c1e1900 */
[----:B------:R-:W-:-:S03]  /*a860*/  UISETP.NE.U32.AND UP0, UPT, UR4, URZ, UPT ;  /* 0x0000003f0400728c */ /* 0x000fc6000bf05070 */
[----:B------:R-:W-:Y:S01]  /*a870*/  ULDC UR4, c[0x0][0x424] ;  /* 0x0001090000047ab9 */ /* 0x000fe20000000800 */
[----:B------:R-:W-:-:S03]  /*a880*/  UISETP.NE.AND.EX UP0, UPT, UR5, URZ, UPT, UP0 ;  /* 0x0000003f0500728c */ /* 0x000fc6000bf05300 */
[----:B------:R-:W-:Y:S01]  /*a890*/  ULDC UR5, c[0x0][0x2f0] ;  /* 0x0000bc0000057ab9 */ /* 0x000fe20000000800 */
[----:B------:R-:W-:-:S04]  /*a8a0*/  USEL UR4, UR4, 0x1, UP0 ;  /* 0x0000000104047887 */ /* 0x000fc80008000000 */
[----:B------:R-:W-:-:S06]  /*a8b0*/  UIMAD UR4, UR4, UR5, URZ ;  /* 0x00000005040472a4 */ /* 0x000fcc000f8e023f */
[----:B------:R-:W-:Y:S01]  /*a8c0*/  IMAD.U32 R36, RZ, RZ, UR4 ;  /* 0x00000004ff247e24 */ /* 0x000fe2000f8e00ff */
[----:B--2---:R0:W-:Y:S01]  /*a8d0*/  @P0 STL [R1+0xc], R0 ;  /* 0x00000c0001000387 */ /* 0x0041e20000100800 */
[----:B----4-:R-:W-:Y:S05]  /*a8e0*/  @P0 BRA `(.L_x_410) ;  /* 0x0000000000200947 */ /* 0x010fea0003800000 */
[----:B------:R-:W-:Y:S02]  /*a8f0*/  ULDC UR4, c[0x0][0x288] ;  /* 0x0000a20000047ab9 */ /* 0x000fe40000000800 */
[----:B0-----:R-:W-:-:S05]  /*a900*/  IMAD.U32 R0, RZ, RZ, UR4 ;  /* 0x00000004ff007e24 */ /* 0x001fca000f8e00ff */
[----:B------:R1:W-:Y:S01]  /*a910*/  STL [R1+0xc], R0 ;  /* 0x00000c0001007387 */ /* 0x0003e20000100800 */
[----:B------:R-:W-:Y:S05]  /*a920*/  @!P2 BRA `(.L_x_410) ;  /* 0x000000000010a947 */ /* 0x000fea0003800000 */
[----:B------:R-:W2:Y:S04]  /*a930*/  LDG.E R5, desc[UR50][R2.64] ;  /* 0x0000003202057981 */ /* 0x000ea8000c1e1900 */
[----:B-1----:R-:W2:Y:S02]  /*a940*/  LDG.E R0, desc[UR50][R2.64+0x4] ;  /* 0x0000043202007981 */ /* 0x002ea4000c1e1900 */
[----:B--2---:R-:W-:-:S05]  /*a950*/  IMAD.IADD R0, R0, 0x1, -R5 ;  /* 0x0000000100007824 */ /* 0x004fca00078e0a05 */
[----:B------:R2:W-:Y:S02]  /*a960*/  STL [R1+0xc], R0 ;  /* 0x00000c0001007387 */ /* 0x0005e40000100800 */
.L_x_410:
[----:B------:R-:W-:Y:S01]  /*a970*/  ULDC.64 UR4, c[0x0][0xa20] ;  /* 0x0002880000047ab9 */ /* 0x000fe20000000a00 */
[----:B------:R-:W-:Y:S01]  /*a980*/  IMAD.MOV.U32 R28, RZ, RZ, R30 ;  /* 0x000000ffff1c7224 */ /* 0x000fe200078e001e */
[----:B------:R-:W-:-:S04]  /*a990*/  ISETP.NE.U32.AND P0, PT, RZ, UR4, PT ;  /* 0x00000004ff007c0c */ /* 0x000fc8000bf05070 */
[----:B------:R-:W-:-:S13]  /*a9a0*/  ISETP.NE.AND.EX P0, PT, RZ, UR5, PT, P0 ;  /* 0x00000005ff007c0c */ /* 0x000fda000bf05300 */
[----:B------:R-:W-:Y:S05]  /*a9b0*/  @!P0 BRA `(.L_x_411) ;  /* 0x0000000000108947 */ /* 0x000fea0003800000 */
[----:B------:R-:W-:-:S04]  /*a9c0*/  IADD3 R2, P0, R26, UR4, RZ ;  /* 0x000000041a027c10 */ /* 0x000fc8000ff1e0ff */
[----:B------:R-:W-:-:S05]  /*a9d0*/  IADD3.X R3, R27, UR5, RZ, P0, !PT ;  /* 0x000000051b037c10 */ /* 0x000fca00087fe4ff */
[----:B------:R3:W5:Y:S01]  /*a9e0*/  LDG.E R36, desc[UR50][R2.64] ;  /* 0x0000003202247981 */ /* 0x000762000c1e1900 */
[----:B------:R-:W-:Y:S05]  /*a9f0*/  BRA `(.L_x_412) ;  /* 0x0000000000247947 */ /* 0x000fea0003800000 */
.L_x_411:
[----:B------:R-:W-:Y:S02]  /*aa00*/  ULDC.64 UR4, c[0x0][0xa08] ;  /* 0x0002820000047ab9 */ /* 0x000fe40000000a00 */
[----:B------:R-:W-:-:S04]  /*aa10*/  ISETP.NE.U32.AND P0, PT, RZ, UR4, PT ;  /* 0x00000004ff007c0c */ /* 0x000fc8000bf05070 */
[----:B------:R-:W-:-:S13]  /*aa20*/  ISETP.NE.AND.EX P0, PT, RZ, UR5, PT, P0 ;  /* 0x00000005ff007c0c */ /* 0x000fda000bf05300 */
[----:B------:R-:W-:Y:S05]  /*aa30*/  @!P0 BRA `(.L_x_412) ;  /* 0x0000000000148947 */ /* 0x000fea0003800000 */
[----:B------:R-:W3:Y:S02]  /*aa40*/  LDC.64 R2, c[0x0][0xa08] ;  /* 0x00028200ff027b82 */ /* 0x000ee40000000a00 */
[----:B---3--:R-:W-:-:S05]  /*aa50*/  IMAD.WIDE R2, R28, 0x4, R2 ;  /* 0x000000041c027825 */ /* 0x008fca00078e0202 */
[----:B------:R-:W3:Y:S04]  /*aa60*/  LDG.E R36, desc[UR50][R2.64] ;  /* 0x0000003202247981 */ /* 0x000ee8000c1e1900 */
[----:B------:R-:W3:Y:S02]  /*aa70*/  LDG.E R5, desc[UR50][R2.64+0x4] ;  /* 0x0000043202057981 */ /* 0x000ee4000c1e1900 */
[----:B---3--:R-:W-:-:S07]  /*aa80*/  IMAD.IADD R36, R5, 0x1, -R36 ;  /* 0x0000000105247824 */ /* 0x008fce00078e0a24 */
.L_x_412:
[----:B-----5:R-:W-:Y:S01]  /*aa90*/  IMAD.IADD R36, R36, 0x1, -R31 ;  /* 0x0000000124247824 */ /* 0x020fe200078e0a1f */
[----:B------:R-:W-:Y:S04]  /*aaa0*/  BSSY B7, `(.L_x_413) ;  /* 0x000036c000077945 */ /* 0x000fe80003800000 */
[C---:B012---:R-:W-:Y:S02]  /*aab0*/  IADD3 R0, R36.reuse, 0x3f, RZ ;  /* 0x0000003f24007810 */ /* 0x047fe40007ffe0ff */
[----:B------:R-:W-:Y:S02]  /*aac0*/  ISETP.GT.AND P0, PT, R36, RZ, PT ;  /* 0x000000ff2400720c */ /* 0x000fe40003f04270 */
[----:B---3--:R-:W-:-:S04]  /*aad0*/  SHF.R.S32.HI R3, RZ, 0x1f, R0 ;  /* 0x0000001fff037819 */ /* 0x008fc80000011400 */
[----:B------:R-:W-:-:S04]  /*aae0*/  LEA.HI R3, R3, R0, RZ, 0x6 ;  /* 0x0000000003037211 */ /* 0x000fc800078f30ff */
[----:B------:R-:W-:-:S05]  /*aaf0*/  SHF.R.S32.HI R34, RZ, 0x6, R3 ;  /* 0x00000006ff227819 */ /* 0x000fca0000011403 */
[----:B------:R0:W-:Y:S01]  /*ab00*/  STL [R1+0x30], R34 ;  /* 0x0000302201007387 */ /* 0x0001e20000100800 */
[----:B------:R-:W-:Y:S05]  /*ab10*/  @P0 BRA `(.L_x_414) ;  /* 0x0000000000440947 */ /* 0x000fea0003800000 */
[----:B------:R-:W1:Y:S02]  /*ab20*/  S2R R2, SR_TID.X ;  /* 0x0000000000027919 */ /* 0x000e640000002100 */
[----:B-1----:R-:W-:-:S04]  /*ab30*/  LOP3.LUT R2, R2, 0x7f, RZ, 0xc0, !PT ;  /* 0x0000007f02027812 */ /* 0x002fc800078ec0ff */
[----:B------:R-:W-:-:S13]  /*ab40*/  ISETP.NE.AND P0, PT, R2, RZ, PT ;  /* 0x000000ff0200720c */ /* 0x000fda0003f05270 */
[----:B------:R-:W-:Y:S05]  /*ab50*/  @P0 BRA `(.L_x_415) ;  /* 0x0000003400800947 */ /* 0x000fea0003800000 */
[----:B------:R-:W1:Y:S01]  /*ab60*/  S2R R5, SR_LANEID ;  /* 0x0000000000057919 */ /* 0x000e620000000000 */
[----:B------:R-:W-:Y:S01]  /*ab70*/  VOTEU.ANY UR4, UPT, PT ;  /* 0x0000000000047886 */ /* 0x000fe200038e0100 */
[----:B------:R-:W2:Y:S01]  /*ab80*/  LDC.64 R2, c[0x0][0xc60] ;  /* 0x00031800ff027b82 */ /* 0x000ea20000000a00 */
[----:B------:R-:W1:Y:S02]  /*ab90*/  FLO.U32 R0, UR4 ;  /* 0x0000000400007d00 */ /* 0x000e6400080e0000 */
[----:B-1----:R-:W-:-:S06]  /*aba0*/  ISETP.EQ.U32.AND P0, PT, R0, R5, PT ;  /* 0x000000050000720c */ /* 0x002fcc0003f02070 */
[----:B------:R-:W2:Y:S07]  /*abb0*/  POPC R5, UR4 ;  /* 0x0000000400057d09 */ /* 0x000eae0008000000 */
[----:B--2---:R-:W2:Y:S01]  /*abc0*/  @P0 ATOMG.E.ADD.STRONG.GPU PT, R3, desc[UR50][R2.64], R5 ;  /* 0x00000005020309a8 */ /* 0x004ea200081ee1f2 */
[----:B------:R-:W1:Y:S02]  /*abd0*/  S2R R4, SR_LTMASK ;  /* 0x0000000000047919 */ /* 0x000e640000003900 */
[----:B-1----:R-:W-:-:S04]  /*abe0*/  LOP3.LUT R4, R4, UR4, RZ, 0xc0, !PT ;  /* 0x0000000404047c12 */ /* 0x002fc8000f8ec0ff */
[----:B------:R-:W1:Y:S01]  /*abf0*/  POPC R7, R4 ;  /* 0x0000000400077309 */ /* 0x000e620000000000 */
[----:B--2---:R-:W1:Y:S02]  /*ac00*/  SHFL.IDX PT, R0, R3, R0, 0x1f ;  /* 0x00001f0003007589 */ /* 0x004e6400000e0000 */
[----:B-1----:R-:W-:Y:S01]  /*ac10*/  IADD3 R16, R0, UR37, R7 ;  /* 0x0000002500107c10 */ /* 0x002fe2000fffe007 */
[----:B------:R-:W-:Y:S06]  /*ac20*/  BRA `(.L_x_415) ;  /* 0x00000034004c7947 */ /* 0x000fec0003800000 */
.L_x_414:
[----:B------:R-:W-:Y:S01]  /*ac30*/  VIADD R0, R23, 0x22400 ;  /* 0x0002240017007836 */ /* 0x000fe20000000000 */
[----:B------:R-:W-:Y:S04]  /*ac40*/  BSSY B6, `(.L_x_416) ;  /* 0x0000013000067945 */ /* 0x000fe80003800000 */
[----:B------:R-:W-:-:S13]  /*ac50*/  LOP3.LUT P0, RZ, R0, 0x3ff, RZ, 0xc0, !PT ;  /* 0x000003ff00ff7812 */ /* 0x000fda000780c0ff */
[----:B------:R-:W-:Y:S05]  /*ac60*/  @!P0 BRA `(.L_x_417) ;  /* 0x0000000000408947 */ /* 0x000fea0003800000 */
[----:B------:R-:W-:Y:S01]  /*ac70*/  MOV R2, 0x0 ;  /* 0x0000000000027802 */ /* 0x000fe20000000f00 */
[----:B------:R-:W-:Y:S01]  /*ac80*/  ULDC.64 UR6, c[0x4][0x90] ;  /* 0x0100240000067ab9 */ /* 0x000fe20000000a00 */
[----:B------:R-:W-:Y:S01]  /*ac90*/  ULDC.64 UR8, c[0x4][0x98] ;  /* 0x0100260000087ab9 */ /* 0x000fe20000000a00 */
[----:B------:R-:W-:Y:S01]  /*aca0*/  ULDC.64 UR4, c[0x4][0x8] ;  /* 0x0100020000047ab9 */ /* 0x000fe20000000a00 */
[----:B------:R-:W-:Y:S01]  /*acb0*/  IMAD.U32 R4, RZ, RZ, UR6 ;  /* 0x00000006ff047e24 */ /* 0x000fe2000f8e00ff */
[----:B------:R-:W-:Y:S01]  /*acc0*/  MOV R13, RZ ;  /* 0x000000ff000d7202 */ /* 0x000fe20000000f00 */
[----:B------:R-:W1:Y:S01]  /*acd0*/  LDC.64 R2, c[0x4][R2] ;  /* 0x0100000002027b82 */ /* 0x000e620000000a00 */
[----:B------:R-:W-:Y:S02]  /*ace0*/  IMAD.U32 R5, RZ, RZ, UR7 ;  /* 0x00000007ff057e24 */ /* 0x000fe4000f8e00ff */
[----:B------:R-:W-:Y:S02]  /*acf0*/  IMAD.U32 R6, RZ, RZ, UR8 ;  /* 0x00000008ff067e24 */ /* 0x000fe4000f8e00ff */
[----:B------:R-:W-:-:S02]  /*ad00*/  IMAD.U32 R7, RZ, RZ, UR9 ;  /* 0x00000009ff077e24 */ /* 0x000fc4000f8e00ff */
[----:B------:R-:W-:Y:S02]  /*ad10*/  IMAD.U32 R10, RZ, RZ, UR4 ;  /* 0x00000004ff0a7e24 */ /* 0x000fe4000f8e00ff */
[----:B------:R-:W-:Y:S02]  /*ad20*/  IMAD.U32 R11, RZ, RZ, UR5 ;  /* 0x00000005ff0b7e24 */ /* 0x000fe4000f8e00ff */
[----:B------:R-:W-:Y:S02]  /*ad30*/  IMAD.MOV.U32 R8, RZ, RZ, 0x70 ;  /* 0x00000070ff087424 */ /* 0x000fe400078e00ff */
[----:B------:R-:W-:-:S07]  /*ad40*/  IMAD.MOV.U32 R12, RZ, RZ, 0x1 ;  /* 0x00000001ff0c7424 */ /* 0x000fce00078e00ff */
[----:B------:R-:W-:-:S07]  /*ad50*/  LEPC R20, `(.L_x_417) ;  /* 0x000000001014794e */ /* 0x000fce0000000000 */
[----:B01----:R-:W-:Y:S05]  /*ad60*/  CALL.ABS.NOINC R2 ;  /* 0x0000000002007343 */ /* 0x003fea0003c00000 */
.L_x_417:
[----:B------:R-:W-:Y:S05]  /*ad70*/  BSYNC B6 ;  /* 0x0000000000067941 */ /* 0x000fea0003800000 */
.L_x_416:
        /* <DEDUP_REMOVED lines=8> */
[----:B------:R1:W2:Y:S01]  /*ae00*/  LDC.64 R2, c[0x4][R29] ;  /* 0x010000001d027b82 */ /* 0x0002a20000000a00 */
[----:B------:R-:W-:Y:S01]  /*ae10*/  IMAD.U32 R4, RZ, RZ, UR6 ;  /* 0x00000006ff047e24 */ /* 0x000fe2000f8e00ff */
[----:B------:R-:W-:Y:S01]  /*ae20*/  MOV R13, RZ ;  /* 0x000000ff000d7202 */ /* 0x000fe20000000f00 */
[----:B------:R-:W-:Y:S02]  /*ae30*/  IMAD.U32 R5, RZ, RZ, UR7 ;  /* 0x00000007ff057e24 */ /* 0x000fe4000f8e00ff */
[----:B------:R-:W-:Y:S02]  /*ae40*/  IMAD.U32 R6, RZ, RZ, UR8 ;  /* 0x00000008ff067e24 */ /* 0x000fe4000f8e00ff */
[----:B------:R-:W-:-:S02]  /*ae50*/  IMAD.U32 R7, RZ, RZ, UR9 ;  /* 0x00000009ff077e24 */ /* 0x000fc4000f8e00ff */
[----:B------:R-:W-:Y:S02]  /*ae60*/  IMAD.U32 R10, RZ, RZ, UR4 ;  /* 0x00000004ff0a7e24 */ /* 0x000fe4000f8e00ff */
[----:B------:R-:W-:Y:S02]  /*ae70*/  IMAD.U32 R11, RZ, RZ, UR5 ;  /* 0x00000005ff0b7e24 */ /* 0x000fe4000f8e00ff */
[----:B------:R-:W-:Y:S02]  /*ae80*/  IMAD.MOV.U32 R8, RZ, RZ, 0x70 ;  /* 0x00000070ff087424 */ /* 0x000fe400078e00ff */
[----:B-1----:R-:W-:-:S07]  /*ae90*/  IMAD.MOV.U32 R12, RZ, RZ, 0x1 ;  /* 0x00000001ff0c7424 */ /* 0x002fce00078e00ff */
[----:B------:R-:W-:-:S07]  /*aea0*/  LEPC R20, `(.L_x_420) ;  /* 0x000000001014794e */ /* 0x000fce0000000000 */
[----:B0-2---:R-:W-:Y:S05]  /*aeb0*/  CALL.ABS.NOINC R2 ;  /* 0x0000000002007343 */ /* 0x005fea0003c00000 */
.L_x_420:
[----:B------:R0:W1:Y:S01]  /*aec0*/  LDC.64 R2, c[0x4][R29] ;  /* 0x010000001d027b82 */ /* 0x0000620000000a00 */
[----:B------:R-:W-:Y:S01]  /*aed0*/  ULDC.64 UR6, c[0x4][0x90] ;  /* 0x0100240000067ab9 */ /* 0x000fe20000000a00 */
[----:B------:R-:W-:Y:S01]  /*aee0*/  ULDC.64 UR8, c[0x4][0x98] ;  /* 0x0100260000087ab9 */ /* 0x000fe20000000a00 */
[----:B------:R-:W-:Y:S01]  /*aef0*/  ULDC.64 UR4, c[0x4][0x18] ;  /* 0x0100060000047ab9 */ /* 0x000fe20000000a00 */
        /* <DEDUP_REMOVED lines=8> */
[----:B0-----:R-:W-:-:S07]  /*af80*/  IMAD.MOV.U32 R12, RZ, RZ, 0x1 ;  /* 0x00000001ff0c7424 */ /* 0x001fce00078e00ff */
[----:B------:R-:W-:-:S07]  /*af90*/  LEPC R20, `(.L_x_419) ;  /* 0x000000001014794e */ /* 0x000fce0000000000 */
[----:B-1----:R-:W-:Y:S05]  /*afa0*/  CALL.ABS.NOINC R2 ;  /* 0x0000000002007343 */ /* 0x002fea0003c00000 */
.L_x_419:
[----:B------:R-:W-:Y:S05]  /*afb0*/  BSYNC B6 ;  /* 0x0000000000067941 */ /* 0x000fea0003800000 */
.L_x_418:
[----:B------:R-:W1:Y:S01]  /*afc0*/  S2R R21, SR_TID.X ;  /* 0x0000000000157919 */ /* 0x000e620000002100 */
[----:B------:R-:W-:Y:S01]  /*afd0*/  ULDC.64 UR4, c[0x0][0x9f8] ;  /* 0x00027e0000047ab9 */ /* 0x000fe20000000a00 */
[----:B------:R-:W2:Y:S01]  /*afe0*/  LDC R20, c[0x0][0x430] ;  /* 0x00010c00ff147b82 */ /* 0x000ea20000000800 */
[----:B------:R-:W-:Y:S01]  /*aff0*/  ISETP.NE.U32.AND P0, PT, RZ, UR4, PT ;  /* 0x00000004ff007c0c */ /* 0x000fe2000bf05070 */
[----:B------:R-:W3:Y:S03]  /*b000*/  S2R R2, SR_TID.X ;  /* 0x0000000000027919 */ /* 0x000ee60000002100 */
[----:B------:R-:W-:-:S13]  /*b010*/  ISETP.NE.AND.EX P0, PT, RZ, UR5, PT, P0 ;  /* 0x00000005ff007c0c */ /* 0x000fda000bf05300 */
[----:B------:R-:W-:Y:S01]  /*b020*/  @P0 IADD3 R26, P1, R26, UR4, RZ ;  /* 0x000000041a1a0c10 */ /* 0x000fe2000ff3e0ff */
[----:B------:R-:W-:-:S03]  /*b030*/  ULDC UR4, c[0x0][0x320] ;  /* 0x0000c80000047ab9 */ /* 0x000fc60000000800 */
[----:B------:R-:W-:-:S05]  /*b040*/  @P0 IADD3.X R27, R27, UR5, RZ, P1, !PT ;  /* 0x000000051b1b0c10 */ /* 0x000fca0008ffe4ff */
[----:B------:R4:W5:Y:S01]  /*b050*/  @P0 LDG.E R28, desc[UR50][R26.64] ;  /* 0x000000321a1c0981 */ /* 0x000962000c1e1900 */
[----:B------:R-:W-:Y:S01]  /*b060*/  LOP3.LUT R22, R22, 0xffffffbf, RZ, 0xc0, !PT ;  /* 0xffffffbf16167812 */ /* 0x000fe200078ec0ff */
[----:B------:R-:W-:Y:S01]  /*b070*/  UMOV UR5, 0xffffffff ;  /* 0xffffffff00057882 */ /* 0x000fe20000000000 */
[----:B-1----:R-:W-:Y:S02]  /*b080*/  IMAD.SHL.U32 R29, R21, 0x8, RZ ;  /* 0x00000008151d7824 */ /* 0x002fe400078e00ff */
[----:B---3--:R-:W-:-:S03]  /*b090*/  IMAD.SHL.U32 R21, R2, 0x8, RZ ;  /* 0x0000000802157824 */ /* 0x008fc600078e00ff */
[----:B------:R-:W-:Y:S01]  /*b0a0*/  LOP3.LUT R29, R29, 0x38, RZ, 0xc0, !PT ;  /* 0x000000381d1d7812 */ /* 0x000fe200078ec0ff */
[----:B------:R-:W-:-:S03]  /*b0b0*/  IMAD.SHL.U32 R9, R2, 0x10, RZ ;  /* 0x0000001002097824 */ /* 0x000fc600078e00ff */
[C---:B------:R-:W-:Y:S02]  /*b0c0*/  LOP3.LUT R35, R29.reuse, 0x40, RZ, 0xfc, !PT ;  /* 0x000000401d237812 */ /* 0x040fe400078efcff */
[----:B------:R-:W-:Y:S02]  /*b0d0*/  LOP3.LUT R32, R29, 0x180, RZ, 0xfc, !PT ;  /* 0x000001801d207812 */ /* 0x000fe400078efcff */
[----:B------:R-:W1:Y:S01]  /*b0e0*/  S2R R29, SR_TID.X ;  /* 0x00000000001d7919 */ /* 0x000e620000002100 */
[----:B------:R-:W-:Y:S02]  /*b0f0*/  ISETP.GE.AND P0, PT, R35, UR4, PT ;  /* 0x0000000423007c0c */ /* 0x000fe4000bf06270 */
[----:B------:R-:W-:Y:S02]  /*b100*/  ISETP.GE.AND P1, PT, R32, UR4, PT ;  /* 0x0000000420007c0c */ /* 0x000fe4000bf26270 */
[----:B------:R-:W-:Y:S02]  /*b110*/  LOP3.LUT R21, R21, 0x38, RZ, 0xc0, !PT ;  /* 0x0000003815157812 */ /* 0x000fe400078ec0ff */
[----:B------:R-:W-:-:S02]  /*b120*/  LOP3.LUT R9, R37, 0x70, R9, 0xf8, !PT ;  /* 0x0000007025097812 */ /* 0x000fc400078ef809 */
[C---:B------:R-:W-:Y:S02]  /*b130*/  ISETP.GE.AND P2, PT, R21.reuse, UR4, PT ;  /* 0x0000000415007c0c */ /* 0x040fe4000bf46270 */
[----:B------:R-:W-:Y:S02]  /*b140*/  LOP3.LUT R21, R21, 0x140, RZ, 0xfc, !PT ;  /* 0x0000014015157812 */ /* 0x000fe400078efcff */
[----:B------:R-:W-:Y:S02]  /*b150*/  SEL R0, RZ, 0x40, P1 ;  /* 0x00000040ff007807 */ /* 0x000fe40000800000 */
[----:B------:R-:W-:-:S04]  /*b160*/  @P0 LOP3.LUT R22, R22, 0x40, RZ, 0xfc, !PT ;  /* 0x0000004016160812 */ /* 0x000fc800078efcff */
[----:B------:R-:W-:-:S04]  /*b170*/  LOP3.LUT R22, R22, 0xffffff7f, RZ, 0xc0, !PT ;  /* 0xffffff7f16167812 */ /* 0x000fc800078ec0ff */
[----:B------:R-:W-:Y:S02]  /*b180*/  @P2 LOP3.LUT R22, R22, 0x80, RZ, 0xfc, !PT ;  /* 0x0000008016162812 */ /* 0x000fe400078efcff */
[----:B------:R-:W-:Y:S02]  /*b190*/  ISETP.GE.AND P2, PT, R21, UR4, PT ;  /* 0x0000000415007c0c */ /* 0x000fe4000bf46270 */
[----:B------:R-:W-:Y:S01]  /*b1a0*/  LOP3.LUT R22, R22, 0xffffffdf, RZ, 0xc0, !PT ;  /* 0xffffffdf16167812 */ /* 0x000fe200078ec0ff */
[C---:B-1----:R-:W-:Y:S02]  /*b1b0*/  IMAD.SHL.U32 R32, R29.reuse, 0x8, RZ ;  /* 0x000000081d207824 */ /* 0x042fe400078e00ff */
[----:B------:R-:W-:-:S03]  /*b1c0*/  IMAD.SHL.U32 R29, R29, 0x8, RZ ;  /* 0x000000081d1d7824 */ /* 0x000fc600078e00ff */
[----:B------:R-:W-:Y:S02]  /*b1d0*/  LOP3.LUT R32, R32, 0x38, RZ, 0xc0, !PT ;  /* 0x0000003820207812 */ /* 0x000fe400078ec0ff */
[----:B------:R-:W-:Y:S02]  /*b1e0*/  LOP3.LUT R29, R29, 0x38, RZ, 0xc0, !PT ;  /* 0x000000381d1d7812 */ /* 0x000fe400078ec0ff */
[C---:B------:R-:W-:Y:S02]  /*b1f0*/  LOP3.LUT R35, R32.reuse, 0x80, RZ, 0xfc, !PT ;  /* 0x0000008020237812 */ /* 0x040fe400078efcff */
[----:B------:R-:W-:Y:S02]  /*b200*/  LOP3.LUT R32, R32, 0x1c0, RZ, 0xfc, !PT ;  /* 0x000001c020207812 */ /* 0x000fe400078efcff */
[----:B------:R-:W-:Y:S02]  /*b210*/  ISETP.GE.AND P5, PT, R35, UR4, PT ;  /* 0x0000000423007c0c */ /* 0x000fe4000bfa6270 */
[----:B------:R-:W-:-:S02]  /*b220*/  LOP3.LUT R29, R29, 0xc0, RZ, 0xfc, !PT ;  /* 0x000000c01d1d7812 */ /* 0x000fc400078efcff */
[----:B------:R-:W-:Y:S01]  /*b230*/  ISETP.GE.AND P0, PT, R32, UR4, PT ;  /* 0x0000000420007c0c */ /* 0x000fe2000bf06270 */
[----:B------:R-:W-:Y:S01]  /*b240*/  IMAD.SHL.U32 R32, R2, 0x8, RZ ;  /* 0x0000000802207824 */ /* 0x000fe200078e00ff */
[----:B------:R-:W-:Y:S02]  /*b250*/  ISETP.GE.AND P4, PT, R29, UR4, PT ;  /* 0x000000041d007c0c */ /* 0x000fe4000bf86270 */
[----:B------:R-:W-:Y:S02]  /*b260*/  LEA R29, R34, 0xffffffc0, 0x6 ;  /* 0xffffffc0221d7811 */ /* 0x000fe400078e30ff */
[----:B------:R-:W-:Y:S02]  /*b270*/  LOP3.LUT R32, R32, 0x38, RZ, 0xc0, !PT ;  /* 0x0000003820207812 */ /* 0x000fe400078ec0ff */
[----:B------:R-:W-:Y:S01]  /*b280*/  SEL R7, RZ, 0x80, P0 ;  /* 0x00000080ff077807 */ /* 0x000fe20000000000 */
[----:B------:R-:W-:Y:S01]  /*b290*/  IMAD.IADD R35, R9, 0x1, R29 ;  /* 0x0000000109237824 */ /* 0x000fe200078e021d */
[----:B------:R-:W-:-:S02]  /*b2a0*/  @P5 LOP3.LUT R22, R22, 0x20, RZ, 0xfc, !PT ;  /* 0x0000002016165812 */ /* 0x000fc400078efcff */
[----:B------:R-:W-:Y:S02]  /*b2b0*/  LOP3.LUT R32, R32, 0x100, RZ, 0xfc, !PT ;  /* 0x0000010020207812 */ /* 0x000fe400078efcff */
[----:B------:R-:W-:Y:S02]  /*b2c0*/  LOP3.LUT R22, R22, 0xffffffef, RZ, 0xc0, !PT ;  /* 0xffffffef16167812 */ /* 0x000fe400078ec0ff */
[----:B------:R-:W-:Y:S02]  /*b2d0*/  ISETP.GE.AND P3, PT, R32, UR4, PT ;  /* 0x0000000420007c0c */ /* 0x000fe4000bf66270 */
[----:B------:R-:W-:-:S04]  /*b2e0*/  @P4 LOP3.LUT R22, R22, 0x10, RZ, 0xfc, !PT ;  /* 0x0000001016164812 */ /* 0x000fc800078efcff */
[----:B------:R-:W-:-:S04]  /*b2f0*/  LOP3.LUT R22, R22, 0xfffffffb, RZ, 0xc0, !PT ;  /* 0xfffffffb16167812 */ /* 0x000fc800078ec0ff */
[----:B------:R-:W-:-:S04]  /*b300*/  LOP3.LUT R22, R22, 0xfffffff7, RZ, 0xc0, !PT ;  /* 0xfffffff716167812 */ /* 0x000fc800078ec0ff */
[----:B------:R-:W-:-:S04]  /*b310*/  @P3 LOP3.LUT R22, R22, 0x8, RZ, 0xfc, !PT ;  /* 0x0000000816163812 */ /* 0x000fc800078efcff */
[----:B------:R-:W-:Y:S01]  /*b320*/  @P2 LOP3.LUT R22, R22, 0x4, RZ, 0xfc, !PT ;  /* 0x0000000416162812 */ /* 0x000fe200078efcff */
[----:B--2-4-:R-:W-:Y:S06]  /*b330*/  BRA.DIV UR5, `(.L_x_421) ;  /* 0x0000003e05907947 */ /* 0x014fec000b800000 */
.L_x_488:
[----:B------:R-:W-:Y:S01]  /*b340*/  ISETP.NE.AND P1, PT, R20, 0x1, PT ;  /* 0x000000011400780c */ /* 0x000fe20003f25270 */
[----:B0-----:R-:W-:Y:S01]  /*b350*/  IMAD.MOV.U32 R34, RZ, RZ, RZ ;  /* 0x000000ffff227224 */ /* 0x001fe200078e00ff */
[C---:B------:R-:W-:Y:S01]  /*b360*/  ISETP.GE.AND P0, PT, R35.reuse, R36, PT ;  /* 0x000000242300720c */ /* 0x040fe20003f06270 */
[----:B------:R-:W-:Y:S01]  /*b370*/  IMAD.IADD R35, R35, 0x1, R31 ;  /* 0x0000000123237824 */ /* 0x000fe200078e021f */
[----:B-----5:R-:W-:Y:S02]  /*b380*/  SHF.R.S32.HI R32, RZ, 0x1f, R28 ;  /* 0x0000001fff207819 */ /* 0x020fe4000001141c */
[----:B------:R-:W-:Y:S02]  /*b390*/  ISETP.GT.U32.OR P0, PT, R9, 0x3f, P0 ;  /* 0x0000003f0900780c */ /* 0x000fe40000704470 */
[----:B------:R-:W-:Y:S02]  /*b3a0*/  MOV R6, R35 ;  /* 0x0000002300067202 */ /* 0x000fe40000000f00 */
[----:B------:R-:W-:-:S02]  /*b3b0*/  LOP3.LUT P6, RZ, R22, 0x80, RZ, 0xc0, !PT ;  /* 0x0000008016ff7812 */ /* 0x000fc400078cc0ff */
[----:B------:R-:W-:Y:S01]  /*b3c0*/  LOP3.LUT R22, R22, 0xfffff7ff, RZ, 0xc0, !PT ;  /* 0xfffff7ff16167812 */ /* 0x000fe200078ec0ff */
[----:B------:R-:W0:Y:S03]  /*b3d0*/  @P1 LDC R3, c[0x0][0x434] ;  /* 0x00010d00ff031b82 */ /* 0x000e260000000800 */
[----:B------:R-:W-:-:S05]  /*b3e0*/  @P1 LOP3.LUT R22, R22, 0x800, RZ, 0xfc, !PT ;  /* 0x0000080016161812 */ /* 0x000fca00078efcff */
[----:B------:R-:W1:Y:S08]  /*b3f0*/  @P1 LDC R2, c[0x0][0x438] ;  /* 0x00010e00ff021b82 */ /* 0x000e700000000800 */
[----:B------:R-:W2:Y:S01]  /*b400*/  @!P0 LDC.64 R4, c[0x0][0x428] ;  /* 0x00010a00ff048b82 */ /* 0x000ea20000000a00 */
[----:B0-----:R-:W-:-:S05]  /*b410*/  @P1 IMAD.HI.U32 R3, R35, R3, RZ ;  /* 0x0000000323031227 */ /* 0x001fca00078e00ff */
[----:B-1----:R-:W-:-:S04]  /*b420*/  @P1 SHF.R.U32.HI R6, RZ, R2, R3 ;  /* 0x00000002ff061219 */ /* 0x002fc80000011603 */
[--C-:B------:R-:W-:Y:S01]  /*b430*/  @!P0 SHF.R.S32.HI R3, RZ, 0x1f, R6.reuse ;  /* 0x0000001fff038819 */ /* 0x100fe20000011406 */
[----:B------:R-:W-:Y:S02]  /*b440*/  @!P0 IMAD.MOV.U32 R2, RZ, RZ, R6 ;  /* 0x000000ffff028224 */ /* 0x000fe400078e0006 */
[-C--:B--2---:R-:W-:Y:S02]  /*b450*/  @!P0 IMAD R8, R32, R4.reuse, RZ ;  /* 0x0000000420088224 */ /* 0x084fe400078e02ff */
[----:B------:R-:W-:-:S04]  /*b460*/  @!P0 IMAD.WIDE.U32 R2, R28, R4, R2 ;  /* 0x000000041c028225 */ /* 0x000fc800078e0002 */
[----:B------:R-:W-:Y:S02]  /*b470*/  @!P0 IMAD R8, R28, R5, R8 ;  /* 0x000000051c088224 */ /* 0x000fe400078e0208 */
[----:B------:R-:W0:Y:S02]  /*b480*/  @!P0 LDC.64 R4, c[0x0][0x418] ;  /* 0x00010600ff048b82 */ /* 0x000e240000000a00 */
[----:B------:R-:W-:Y:S01]  /*b490*/  @!P0 IMAD.IADD R8, R3, 0x1, R8 ;  /* 0x0000000103088824 */ /* 0x000fe200078e0208 */
[----:B------:R-:W-:Y:S02]  /*b4a0*/  SEL R3, RZ, 0x1, P6 ;  /* 0x00000001ff037807 */ /* 0x000fe40003000000 */
[----:B0-----:R-:W-:-:S04]  /*b4b0*/  @!P0 LEA R4, P1, R2, R4, 0x2 ;  /* 0x0000000402048211 */ /* 0x001fc800078210ff */
[----:B------:R-:W-:Y:S02]  /*b4c0*/  @!P0 LEA.HI.X R5, R2, R5, R8, 0x2, P1 ;  /* 0x0000000502058211 */ /* 0x000fe400008f1408 */
[----:B------:R-:W-:-:S03]  /*b4d0*/  LOP3.LUT P1, RZ, R22, 0x40, RZ, 0xc0, !PT ;  /* 0x0000004016ff7812 */ /* 0x000fc6000782c0ff */
[----:B------:R0:W5:Y:S01]  /*b4e0*/  @!P0 LDG.E R34, desc[UR50][R4.64] ;  /* 0x0000003204228981 */ /* 0x000162000c1e1900 */
[----:B------:R-:W-:Y:S02]  /*b4f0*/  SEL R2, RZ, 0xffffffff, P1 ;  /* 0xffffffffff027807 */ /* 0x000fe40000800000 */
[----:B------:R-:W-:Y:S02]  /*b500*/  ISETP.GT.U32.AND P1, PT, R9, 0x3f, PT ;  /* 0x0000003f0900780c */ /* 0x000fe40003f24070 */
[----:B------:R-:W-:Y:S01]  /*b510*/  LOP3.LUT R22, R22, 0xfffffbff, RZ, 0xc0, !PT ;  /* 0xfffffbff16167812 */ /* 0x000fe200078ec0ff */
[----:B------:R-:W-:Y:S01]  /*b520*/  IMAD.SHL.U32 R2, R2, 0x2, RZ ;  /* 0x0000000202027824 */ /* 0x000fe200078e00ff */
[----:B------:R-:W-:Y:S02]  /*b530*/  SHF.R.S32.HI R26, RZ, 0x1f, R18 ;  /* 0x0000001fff1a7819 */ /* 0x000fe40000011412 */
[----:B0-----:R-:W-:Y:S02]  /*b540*/  SEL R4, RZ, 0x8, P4 ;  /* 0x00000008ff047807 */ /* 0x001fe40002000000 */
[----:B------:R-:W-:-:S02]  /*b550*/  LOP3.LUT R2, R2, 0x2, R3, 0xe2, !PT ;  /* 0x0000000202027812 */ /* 0x000fc400078ee203 */
[----:B------:R-:W-:-:S04]  /*b560*/  SEL R3, RZ, 0x4, P5 ;  /* 0x00000004ff037807 */ /* 0x000fc80002800000 */
[----:B------:R-:W-:Y:S02]  /*b570*/  LOP3.LUT R2, R4, R2, R3, 0xfe, !PT ;  /* 0x0000000204027212 */ /* 0x000fe400078efe03 */
[----:B------:R-:W-:Y:S02]  /*b580*/  SEL R3, RZ, 0x10, P3 ;  /* 0x00000010ff037807 */ /* 0x000fe40001800000 */
[----:B------:R-:W-:-:S04]  /*b590*/  SEL R4, RZ, 0x20, P2 ;  /* 0x00000020ff047807 */ /* 0x000fc80001000000 */
[----:B------:R-:W-:-:S04]  /*b5a0*/  LOP3.LUT R2, R4, R2, R3, 0xfe, !PT ;  /* 0x0000000204027212 */ /* 0x000fc800078efe03 */
[----:B------:R-:W-:Y:S01]  /*b5b0*/  LOP3.LUT R10, R2, R0, RZ, 0xfc, !PT ;  /* 0x00000000020a7212 */ /* 0x000fe200078efcff */
[----:B------:R-:W-:Y:S02]  /*b5c0*/  IMAD.MOV R0, RZ, RZ, -R6 ;  /* 0x000000ffff007224 */ /* 0x000fe400078e0a06 */
[----:B------:R-:W-:Y:S02]  /*b5d0*/  IMAD.U32 R2, RZ, RZ, UR36 ;  /* 0x00000024ff027e24 */ /* 0x000fe4000f8e00ff */
[----:B------:R-:W-:Y:S01]  /*b5e0*/  IMAD R35, R20, R0, R35 ;  /* 0x0000000014237224 */ /* 0x000fe200078e0223 */
[----:B------:R-:W-:Y:S01]  /*b5f0*/  LOP3.LUT R0, R10, R7, RZ, 0xfc, !PT ;  /* 0x000000070a007212 */ /* 0x000fe200078efcff */
[----:B------:R0:W-:Y:S01]  /*b600*/  STL [R1+0x28], R10 ;  /* 0x0000280a01007387 */ /* 0x0001e20000100800 */
[----:B------:R-:W-:-:S03]  /*b610*/  ISETP.NE.AND P0, PT, R2, 0x3, PT ;  /* 0x000000030200780c */ /* 0x000fc60003f05270 */
[----:B------:R0:W-:Y:S10]  /*b620*/  STL [R1+0x4], R0 ;  /* 0x0000040001007387 */ /* 0x0001f40000100800 */
[----:B------:R-:W-:-:S04]  /*b630*/  @P0 LOP3.LUT R22, R22, 0x400, RZ, 0xfc, !PT ;  /* 0x0000040016160812 */ /* 0x000fc800078efcff */
[----:B------:R-:W-:-:S04]  /*b640*/  LOP3.LUT R22, R22, 0xfffffffe, RZ, 0xc0, !PT ;  /* 0xfffffffe16167812 */ /* 0x000fc800078ec0ff */
[----:B------:R-:W-:Y:S01]  /*b650*/  @P1 LOP3.LUT R22, R22, 0x1, RZ, 0xfc, !PT ;  /* 0x0000000116161812 */ /* 0x000fe200078efcff */
[----:B0-----:R-:W-:Y:S06]  /*b660*/  @!P0 BRA `(.L_x_422) ;  /* 0x0000000000048947 */ /* 0x001fec0003800000 */
[----:B------:R-:W-:Y:S01]  /*b670*/  BPT.TRAP 0x1 ;  /* 0x000000040000795c */ /* 0x000fe20000300000 */
.L_x_422:
[----:B------:R-:W-:Y:S01]  /*b680*/  IMAD R27, R24, 0x8, R23 ;  /* 0x00000008181b7824 */ /* 0x000fe200078e0217 */
[----:B------:R-:W-:Y:S01]  /*b690*/  SHF.L.U32 R0, R25, 0x1f, RZ ;  /* 0x0000001f19007819 */ /* 0x000fe200000006ff */
[----:B------:R-:W-:Y:S03]  /*b6a0*/  BSSY B0, `(.L_x_423) ;  /* 0x0000003000007945 */ /* 0x000fe60003800000 */
[----:B------:R-:W0:Y:S02]  /*b6b0*/  SYNCS.PHASECHK.TRANS64.TRYWAIT P0, [R27+URZ+0x28c40], R0 ;  /* 0x028c40001b0075a7 */ /* 0x000e24000800017f */
[----:B0-----:R-:W-:Y:S05]  /*b6c0*/  @!P0 BRA `(.L_x_424) ;  /* 0x0000003800dc8947 */ /* 0x001fea0003800000 */
.L_x_489:
[----:B------:R-:W-:Y:S05]  /*b6d0*/  BSYNC B0 ;  /* 0x0000000000007941 */ /* 0x000fea0003800000 */
.L_x_423:
[----:B0-----:R-:W-:Y:S01]  /*b6e0*/  SHF.R.S32.HI R0, RZ, 0x1f, R35 ;  /* 0x0000001fff007819 */ /* 0x001fe20000011423 */
[----:B------:R-:W-:Y:S01]  /*b6f0*/  ULDC.64 UR4, c[0x0][0x300] ;  /* 0x0000c00000047ab9 */ /* 0x000fe20000000a00 */
[----:B-----5:R-:W-:Y:S01]  /*b700*/  SHF.R.S32.HI R4, RZ, 0x1f, R34 ;  /* 0x0000001fff047819 */ /* 0x020fe20000011422 */
[----:B------:R-:W-:Y:S01]  /*b710*/  IMAD.WIDE.U32 R2, R35, UR4, RZ ;  /* 0x0000000423027c25 */ /* 0x000fe2000f8e00ff */
[----:B------:R-:W-:Y:S01]  /*b720*/  IADD3 R29, -R37, R36, -R29 ;  /* 0x00000024251d7210 */ /* 0x000fe20007ffe91d */
[----:B------:R0:W-:Y:S01]  /*b730*/  STL [R1+0x1c], R0 ;  /* 0x00001c0001007387 */ /* 0x0001e20000100800 */
[----:B------:R-:W-:-:S03]  /*b740*/  LOP3.LUT R22, R22, 0xfffffffd, RZ, 0xc0, !PT ;  /* 0xfffffffd16167812 */ /* 0x000fc600078ec0ff */
[----:B------:R1:W-:Y:S01]  /*b750*/  STL [R1+0x20], R4 ;  /* 0x0000200401007387 */ /* 0x0003e20000100800 */
[----:B0-----:R-:W-:-:S04]  /*b760*/  IMAD R0, R0, UR4, RZ ;  /* 0x0000000400007c24 */ /* 0x001fc8000f8e02ff */
[----:B------:R-:W-:Y:S01]  /*b770*/  IMAD R0, R35, UR5, R0 ;  /* 0x0000000523007c24 */ /* 0x000fe2000f8e0200 */
[----:B------:R-:W-:-:S03]  /*b780*/  ULDC.64 UR4, c[0x0][0x310] ;  /* 0x0000c40000047ab9 */ /* 0x000fc60000000a00 */
[----:B------:R-:W-:Y:S02]  /*b790*/  IMAD.IADD R3, R3, 0x1, R0 ;  /* 0x0000000103037824 */ /* 0x000fe400078e0200 */
[----:B------:R-:W-:Y:S02]  /*b7a0*/  IMAD R0, R4, UR4, RZ ;  /* 0x0000000404007c24 */ /* 0x000fe4000f8e02ff */
[----:B-1----:R-:W0:Y:S01]  /*b7b0*/  S2R R4, SR_TID.X ;  /* 0x0000000000047919 */ /* 0x002e220000002100 */
[----:B------:R-:W-:-:S04]  /*b7c0*/  IMAD.WIDE.U32 R2, R34, UR4, R2 ;  /* 0x0000000422027c25 */ /* 0x000fc8000f8e0002 */
[----:B------:R-:W-:Y:S01]  /*b7d0*/  IMAD R0, R34, UR5, R0 ;  /* 0x0000000522007c24 */ /* 0x000fe2000f8e0200 */
[----:B------:R-:W-:-:S04]  /*b7e0*/  ULDC.64 UR4, c[0x0][0x308] ;  /* 0x0000c20000047ab9 */ /* 0x000fc80000000a00 */
[----:B------:R-:W-:Y:S01]  /*b7f0*/  IADD3 R3, R3, R0, RZ ;  /* 0x0000000003037210 */ /* 0x000fe20007ffe0ff */
[----:B------:R-:W-:-:S04]  /*b800*/  IMAD R0, R26, UR4, RZ ;  /* 0x000000041a007c24 */ /* 0x000fc8000f8e02ff */
[C---:B------:R-:W-:Y:S02]  /*b810*/  IMAD R0, R18.reuse, UR5, R0 ;  /* 0x0000000512007c24 */ /* 0x040fe4000f8e0200 */
[----:B------:R-:W-:Y:S01]  /*b820*/  IMAD.WIDE.U32 R2, R18, UR4, R2 ;  /* 0x0000000412027c25 */ /* 0x000fe2000f8e0002 */
[----:B------:R-:W-:-:S03]  /*b830*/  ULDC.64 UR4, c[0x0][0x2e8] ;  /* 0x0000ba0000047ab9 */ /* 0x000fc60000000a00 */
[----:B------:R-:W-:Y:S01]  /*b840*/  IMAD.IADD R5, R3, 0x1, R0 ;  /* 0x0000000103057824 */ /* 0x000fe200078e0200 */
[----:B------:R-:W-:Y:S01]  /*b850*/  LEA R0, P0, R2, UR4, 0x1 ;  /* 0x0000000402007c11 */ /* 0x000fe2000f8008ff */
[----:B------:R-:W-:-:S03]  /*b860*/  ULDC UR4, c[0x0][0x2f4] ;  /* 0x0000bd0000047ab9 */ /* 0x000fc60000000800 */
[----:B------:R-:W-:Y:S01]  /*b870*/  LEA.HI.X R5, R2, UR5, R5, 0x1, P0 ;  /* 0x0000000502057c11 */ /* 0x000fe200080f0c05 */
[----:B------:R-:W-:Y:S01]  /*b880*/  UMOV UR5, 0xffffffff ;  /* 0xffffffff00057882 */ /* 0x000fe20000000000 */
[----:B------:R-:W-:Y:S01]  /*b890*/  ISETP.GE.AND P0, PT, R29, 0x1, PT ;  /* 0x000000011d00780c */ /* 0x000fe20003f06270 */
[----:B0-----:R-:W-:Y:S02]  /*b8a0*/  IMAD.SHL.U32 R7, R4, 0x8, RZ ;  /* 0x0000000804077824 */ /* 0x001fe400078e00ff */
[----:B------:R-:W-:-:S03]  /*b8b0*/  IMAD R4, R24, 0x1000, R33 ;  /* 0x0000100018047824 */ /* 0x000fc600078e0221 */
[----:B------:R-:W-:-:S04]  /*b8c0*/  LOP3.LUT R7, R7, 0x38, RZ, 0xc0, !PT ;  /* 0x0000003807077812 */ /* 0x000fc800078ec0ff */
[----:B------:R-:W-:-:S13]  /*b8d0*/  ISETP.GE.AND P2, PT, R7, UR4, PT ;  /* 0x0000000407007c0c */ /* 0x000fda000bf46270 */
[----:B------:R-:W-:Y:S01]  /*b8e0*/  @P2 LOP3.LUT R22, R22, 0x2, RZ, 0xfc, !PT ;  /* 0x0000000216162812 */ /* 0x000fe200078efcff */
[----:B------:R-:W-:Y:S06]  /*b8f0*/  BRA.DIV UR5, `(.L_x_425) ;  /* 0x0000003a05647947 */ /* 0x000fec000b800000 */
[----:B------:R-:W0:Y:S01]  /*b900*/  SHFL.IDX PT, R3, R0, RZ, 0x181f ;  /* 0x00181fff00037589 */ /* 0x000e2200000e0000 */
[----:B------:R-:W-:-:S03]  /*b910*/  @P0 IMAD R6, R4, 0x2, R23 ;  /* 0x0000000204060824 */ /* 0x000fc600078e0217 */
[----:B------:R-:W1:Y:S01]  /*b920*/  SHFL.IDX PT, R2, R5, RZ, 0x181f ;  /* 0x00181fff05027589 */ /* 0x000e6200000e0000 */
        /* <DEDUP_REMOVED lines=8> */
[----:B0-----:R-:W0:Y:S10]  /*b9b0*/  SHFL.IDX PT, R3, R0, 0x1, 0x181f ;  /* 0x00381f0000037f89 */ /* 0x001e3400000e0000 */
[----:B------:R-:W-:Y:S01]  /*b9c0*/  @P0 IMAD R6, R4, 0x2, R23 ;  /* 0x0000000204060824 */ /* 0x000fe200078e0217 */
[----:B------:R-:W1:Y:S01]  /*b9d0*/  SHFL.IDX PT, R2, R5, 0x1, 0x181f ;  /* 0x00381f0005027f89 */ /* 0x000e6200000e0000 */
[----:B0-----:R-:W-:-:S05]  /*b9e0*/  @P0 LEA R3, P1, R7, R3, 0x1 ;  /* 0x0000000307030211 */ /* 0x001fca00078208ff */
[----:B-1----:R-:W-:-:S05]  /*b9f0*/  @P0 IMAD.X R2, RZ, RZ, R2, P1 ;  /* 0x000000ffff020224 */ /* 0x002fca00008e0602 */
[----:B------:R-:W-:-:S04]  /*ba00*/  @P0 LOP3.LUT R3, R3, R2, RZ, 0x3c, !PT ;  /* 0x0000000203030212 */ /* 0x000fc800078e3cff */
[----:B------:R-:W-:-:S04]  /*ba10*/  @P0 LOP3.LUT R2, R3, R2, RZ, 0x3c, !PT ;  /* 0x0000000203020212 */ /* 0x000fc800078e3cff */
[----:B------:R-:W-:-:S05]  /*ba20*/  @P0 LOP3.LUT R3, R3, R2, RZ, 0x3c, !PT ;  /* 0x0000000203030212 */ /* 0x000fca00078e3cff */
[----:B------:R0:W-:Y:S01]  /*ba30*/  @P0 LDGSTS.E.BYPASS.LTC128B.128 [R6+0x22c00], desc[UR50][R2.64], !P2 ;  /* 0x22c0000002060fae */ /* 0x0001e2000d101d72 */
[----:B------:R-:W-:-:S03]  /*ba40*/  ISETP.GE.AND P0, PT, R29, 0x21, PT ;  /* 0x000000211d00780c */ /* 0x000fc60003f06270 */
[----:B0-----:R-:W0:Y:S10]  /*ba50*/  SHFL.IDX PT, R3, R0, 0x2, 0x181f ;  /* 0x00581f0000037f89 */ /* 0x001e3400000e0000 */
[----:B------:R-:W-:Y:S01]  /*ba60*/  @P0 LEA R6, R4, R23, 0x1 ;  /* 0x0000001704060211 */ /* 0x000fe200078e08ff */
        /* <DEDUP_REMOVED lines=9> */
.L_x_499:
[----:B------:R-:W-:-:S13]  /*bb00*/  ISETP.GE.AND P0, PT, R29, 0x31, PT ;  /* 0x000000311d00780c */ /* 0x000fda0003f06270 */
[----:B0-----:R-:W-:Y:S01]  /*bb10*/  @P0 LEA R2, P1, R7, R0, 0x1 ;  /* 0x0000000007020211 */ /* 0x001fe200078208ff */
[----:B------:R-:W-:-:S04]  /*bb20*/  @P0 IMAD R4, R4, 0x2, R23 ;  /* 0x0000000204040824 */ /* 0x000fc800078e0217 */
[----:B------:R-:W-:-:S05]  /*bb30*/  @P0 IMAD.X R3, RZ, RZ, R5, P1 ;  /* 0x000000ffff030224 */ /* 0x000fca00008e0605 */
[----:B------:R-:W-:Y:S01]  /*bb40*/  @!PT LDS RZ, [RZ] ;  /* 0x00000000fffff984 */ /* 0x000fe20000000800 */
[----:B------:R-:W-:Y:S01]  /*bb50*/  @!PT LDS RZ, [RZ] ;  /* 0x00000000fffff984 */ /* 0x000fe20000000800 */
[----:B------:R-:W-:Y:S01]  /*bb60*/  @!PT LDS RZ, [RZ] ;  /* 0x00000000fffff984 */ /* 0x000fe20000000800 */
[----:B------:R0:W-:Y:S01]  /*bb70*/  @P0 LDGSTS.E.BYPASS.LTC128B.128 [R4+0x23c00], desc[UR50][R2.64], !P2 ;  /* 0x23c0000002040fae */ /* 0x0001e2000d101d72 */
[----:B------:R-:W-:Y:S01]  /*bb80*/  PLOP3.LUT P0, PT, PT, PT, PT, 0x80, 0x0 ;  /* 0x000000000000781c */ /* 0x000fe20003f0f070 */
[----:B------:R-:W-:-:S12]  /*bb90*/  NOP ;  /* 0x0000000000007918 */ /* 0x000fd80000000000 */
.L_x_426:
[----:B------:R-:W-:Y:S02]  /*bba0*/  PLOP3.LUT P1, PT, P1, P0, PT, 0xa2, 0x0 ;  /* 0x000000000000781c */ /* 0x000fe40000f21472 */
[----:B------:R-:W-:-:S08]  /*bbb0*/  @P0 R2UR P1, UR4, R27 ;  /* 0x000000001b0402ca */ /* 0x000fd00000020000 */
[----:B------:R-:W-:-:S05]  /*bbc0*/  @P0 PLOP3.LUT P0, PT, P1, PT, PT, 0x80, 0x0 ;  /* 0x000000000000081c */ /* 0x000fca0000f0f070 */
[----:B------:R-:W-:Y:S01]  /*bbd0*/  @!P1 SYNCS.ARRIVE.TRANS64.RED.A0T1 RZ, [UR4+0x28c30], RZ ;  /* 0x028c30ffffff99a7 */ /* 0x000fe20008200404 */
[----:B------:R-:W-:Y:S07]  /*bbe0*/  @!P1 ARRIVES.LDGSTSBAR.64.TRANSCNT [UR4+0x28c30] ;  /* 0x028c3000ff0099b0 */ /* 0x000fee0008000a84 */
[----:B------:R-:W-:Y:S05]  /*bbf0*/  @P0 BRA.U.ANY `(.L_x_426) ;  /* 0xfffffffd00e80947 */ /* 0x000fea000393ffff */
[----:B------:R-:W-:Y:S01]  /*bc00*/  NOP ;  /* 0x0000000000007918 */ /* 0x000fe20000000000 */
[----:B------:R-:W-:-:S05]  /*bc10*/  IMAD.U32 R0, RZ, RZ, UR36 ;  /* 0x00000024ff007e24 */ /* 0x000fca000f8e00ff */
[----:B------:R-:W-:-:S13]  /*bc20*/  ISETP.NE.AND P2, PT, R0, 0x3, PT ;  /* 0x000000030000780c */ /* 0x000fda0003f45270 */
[----:B------:R-:W-:Y:S05]  /*bc30*/  @!P2 BRA `(.L_x_427) ;  /* 0x000000000004a947 */ /* 0x000fea0003800000 */
[----:B------:R-:W-:Y:S01]  /*bc40*/  BPT.TRAP 0x1 ;  /* 0x000000040000795c */ /* 0x000fe20000300000 */
.L_x_427:
[----:B------:R1:W5:Y:S01]  /*bc50*/  LDL.LU R0, [R1+0x8] ;  /* 0x0000080001007983 */ /* 0x0003620000300800 */
[----:B------:R-:W-:Y:S01]  /*bc60*/  LOP3.LUT P0, RZ, R22, 0x100, RZ, 0xc0, !PT ;  /* 0x0000010016ff7812 */ /* 0x000fe2000780c0ff */
[----:B------:R1:W-:Y:S02]  /*bc70*/  SYNCS.ARRIVE.TRANS64.A1T0 RZ, [R27+URZ+0x28c30], RZ ;  /* 0x028c30ff1bff79a7 */ /* 0x0003e4000810003f */
[----:B0-----:R1:W5:Y:S04]  /*bc80*/  LDL.LU R4, [R1] ;  /* 0x0000000001047983 */ /* 0x0013680000300800 */
[----:B------:R1:W5:Y:S01]  /*bc90*/  LDL R3, [R1+0x4] ;  /* 0x0000040001037983 */ /* 0x0003620000100800 */
[----:B------:R-:W-:-:S07]  /*bca0*/  SEL R2, R30, RZ, !P0 ;  /* 0x000000ff1e027207 */ /* 0x000fce0004000000 */
[----:B------:R-:W-:Y:S05]  /*bcb0*/  WARPSYNC.ALL ;  /* 0x0000000000007948 */ /* 0x000fea0003800000 */
[----:B------:R0:W-:Y:S01]  /*bcc0*/  STL [R1+0x18], R2 ;  /* 0x0000180201007387 */ /* 0x0001e20000100800 */
[----:B------:R-:W-:Y:S01]  /*bcd0*/  ULDC.64 UR4, c[0x0][0x298] ;  /* 0x0000a60000047ab9 */ /* 0x000fe20000000a00 */
[----:B------:R-:W-:Y:S01]  /*bce0*/  BSSY B6, `(.L_x_428) ;  /* 0x0000020000067945 */ /* 0x000fe20003800000 */
[----:B0-----:R-:W-:Y:S01]  /*bcf0*/  VIADD R2, R23, 0x20400 ;  /* 0x0002040017027836 */ /* 0x001fe20000000000 */
[----:B------:R-:W-:Y:S01]  /*bd00*/  BAR.SYNC.DEFER_BLOCKING 0x8, 0x100 ;  /* 0x0204000000007b1d */ /* 0x000fe20000010000 */
[----:B-----5:R-:W-:-:S03]  /*bd10*/  SEL R0, R0, RZ, !P0 ;  /* 0x000000ff00007207 */ /* 0x020fc60004000000 */
[----:B------:R-:W-:Y:S02]  /*bd20*/  LOP3.LUT P0, RZ, R2, 0x3ff, RZ, 0xc0, !PT ;  /* 0x000003ff02ff7812 */ /* 0x000fe4000780c0ff */
[----:B------:R0:W-:Y:S01]  /*bd30*/  STL [R1+0x8], R0 ;  /* 0x0000080001007387 */ /* 0x0001e20000100800 */
[----:B------:R-:W-:-:S04]  /*bd40*/  PRMT R30, R3, 0x8880, RZ ;  /* 0x00008880031e7816 */ /* 0x000fc800000000ff */
[----:B------:R-:W-:Y:S02]  /*bd50*/  PRMT R30, R30, 0x7710, RZ ;  /* 0x000077101e1e7816 */ /* 0x000fe400000000ff */
[----:B0-----:R-:W-:-:S05]  /*bd60*/  SHF.R.S32.HI R0, RZ, 0x1f, R4 ;  /* 0x0000001fff007819 */ /* 0x001fca0000011404 */
[----:B------:R-:W-:-:S04]  /*bd70*/  IMAD R0, R0, UR4, RZ ;  /* 0x0000000400007c24 */ /* 0x000fc8000f8e02ff */
[C---:B------:R-:W-:Y:S02]  /*bd80*/  IMAD R0, R4.reuse, UR5, R0 ;  /* 0x0000000504007c24 */ /* 0x040fe4000f8e0200 */
[----:B------:R-:W-:-:S04]  /*bd90*/  IMAD.WIDE.U32 R4, R4, UR4, RZ ;  /* 0x0000000404047c25 */ /* 0x000fc8000f8e00ff */
[----:B------:R-:W-:Y:S01]  /*bda0*/  IMAD.IADD R0, R5, 0x1, R0 ;  /* 0x0000000105007824 */ /* 0x000fe200078e0200 */
[----:B------:R0:W-:Y:S04]  /*bdb0*/  STL.64 [R1+0x10], R4 ;  /* 0x0000100401007387 */ /* 0x0001e80000100a00 */
[----:B------:R0:W-:Y:S01]  /*bdc0*/  STL [R1], R0 ;  /* 0x0000000001007387 */ /* 0x0001e20000100800 */
[----:B------:R-:W-:Y:S05]  /*bdd0*/  @!P0 BRA `(.L_x_429) ;  /* 0x0000000000408947 */ /* 0x000fea0003800000 */
[----:B------:R-:W-:Y:S01]  /*bde0*/  MOV R2, 0x0 ;  /* 0x0000000000027802 */ /* 0x000fe20000000f00 */
[----:B------:R-:W-:Y:S01]  /*bdf0*/  ULDC.64 UR4, c[0x4][0x90] ;  /* 0x0100240000047ab9 */ /* 0x000fe20000000a00 */
[----:B------:R-:W-:Y:S01]  /*be00*/  ULDC.64 UR6, c[0x4][0x98] ;  /* 0x0100260000067ab9 */ /* 0x000fe20000000a00 */
[----:B------:R-:W-:Y:S01]  /*be10*/  ULDC.64 UR8, c[0x4][0x20] ;  /* 0x0100080000087ab9 */ /* 0x000fe20000000a00 */
[----:B0-----:R-:W-:Y:S01]  /*be20*/  IMAD.U32 R4, RZ, RZ, UR4 ;  /* 0x00000004ff047e24 */ /* 0x001fe2000f8e00ff */
[----:B------:R-:W-:Y:S01]  /*be30*/  MOV R7, UR7 ;  /* 0x0000000700077c02 */ /* 0x000fe20008000f00 */
[----:B------:R-:W0:Y:S01]  /*be40*/  LDC.64 R2, c[0x4][R2] ;  /* 0x0100000002027b82 */ /* 0x000e220000000a00 */
[----:B------:R-:W-:Y:S02]  /*be50*/  IMAD.U32 R5, RZ, RZ, UR5 ;  /* 0x00000005ff057e24 */ /* 0x000fe4000f8e00ff */
[----:B------:R-:W-:Y:S02]  /*be60*/  IMAD.U32 R6, RZ, RZ, UR6 ;  /* 0x00000006ff067e24 */ /* 0x000fe4000f8e00ff */
[----:B------:R-:W-:-:S02]  /*be70*/  IMAD.U32 R10, RZ, RZ, UR8 ;  /* 0x00000008ff0a7e24 */ /* 0x000fc4000f8e00ff */
[----:B------:R-:W-:Y:S02]  /*be80*/  IMAD.U32 R11, RZ, RZ, UR9 ;  /* 0x00000009ff0b7e24 */ /* 0x000fe4000f8e00ff */
[----:B------:R-:W-:Y:S02]  /*be90*/  IMAD.MOV.U32 R8, RZ, RZ, 0x70 ;  /* 0x00000070ff087424 */ /* 0x000fe400078e00ff */
[----:B------:R-:W-:Y:S02]  /*bea0*/  IMAD.MOV.U32 R12, RZ, RZ, 0x1 ;  /* 0x00000001ff0c7424 */ /* 0x000fe400078e00ff */
[----:B------:R-:W-:-:S07]  /*beb0*/  IMAD.MOV.U32 R13, RZ, RZ, RZ ;  /* 0x000000ffff0d7224 */ /* 0x000fce00078e00ff */
[----:B------:R-:W-:-:S07]  /*bec0*/  LEPC R20, `(.L_x_429) ;  /* 0x000000001014794e */ /* 0x000fce0000000000 */
[----:B01----:R-:W-:Y:S05]  /*bed0*/  CALL.ABS.NOINC R2 ;  /* 0x0000000002007343 */ /* 0x003fea0003c00000 */
.L_x_429:
[----:B------:R-:W-:Y:S05]  /*bee0*/  BSYNC B6 ;  /* 0x0000000000067941 */ /* 0x000fea0003800000 */
.L_x_428:
[----:B0-----:R-:W2:Y:S01]  /*bef0*/  LDL.LU R0, [R1] ;  /* 0x0000000001007983 */ /* 0x001ea20000300800 */
[----:B------:R-:W-:Y:S01]  /*bf00*/  ULDC.64 UR4, c[0x0][0x2d8] ;  /* 0x0000b60000047ab9 */ /* 0x000fe20000000a00 */
[----:B------:R-:W0:Y:S02]  /*bf10*/  LDC R7, c[0x0][0x448] ;  /* 0x00011200ff077b82 */ /* 0x000e240000000800 */
[----:B------:R-:W2:Y:S04]  /*bf20*/  LDL.LU.64 R2, [R1+0x10] ;  /* 0x0000100001027983 */ /* 0x000ea80000300a00 */
[----:B------:R-:W3:Y:S04]  /*bf30*/  LDL.LU R21, [R1+0x8] ;  /* 0x0000080001157983 */ /* 0x000ee80000300800 */
[----:B------:R-:W4:Y:S04]  /*bf40*/  LDL.LU R20, [R1+0x18] ;  /* 0x0000180001147983 */ /* 0x000f280000300800 */
[----:B------:R0:W5:Y:S04]  /*bf50*/  LDL R10, [R1+0xc] ;  /* 0x00000c00010a7983 */ /* 0x0001680000100800 */
[----:B------:R0:W5:Y:S02]  /*bf60*/  LDL R8, [R1+0x2c] ;  /* 0x00002c0001087983 */ /* 0x0001640000100800 */
[----:B0-----:R-:W-:-:S13]  /*bf70*/  ISETP.NE.AND P0, PT, R7, 0x1, PT ;  /* 0x000000010700780c */ /* 0x001fda0003f05270 */
[----:B------:R-:W0:Y:S01]  /*bf80*/  @P0 LDC R6, c[0x0][0x44c] ;  /* 0x00011300ff060b82 */ /* 0x000e220000000800 */
[----:B------:R-:W1:Y:S02]  /*bf90*/  S2R R9, SR_TID.X ;  /* 0x0000000000097919 */ /* 0x000e640000002100 */
[----:B-1----:R-:W-:-:S05]  /*bfa0*/  IMAD.SHL.U32 R9, R9, 0x8, RZ ;  /* 0x0000000809097824 */ /* 0x002fca00078e00ff */
[----:B------:R-:W-:Y:S01]  /*bfb0*/  LOP3.LUT R9, R9, 0x38, RZ, 0xc0, !PT ;  /* 0x0000003809097812 */ /* 0x000fe200078ec0ff */
[----:B--2---:R-:W-:Y:S02]  /*bfc0*/  IMAD.MOV.U32 R3, RZ, RZ, R0 ;  /* 0x000000ffff037224 */ /* 0x004fe400078e0000 */
[----:B------:R-:W-:Y:S02]  /*bfd0*/  IMAD R0, R26, UR4, RZ ;  /* 0x000000041a007c24 */ /* 0x000fe4000f8e02ff */
[----:B------:R-:W-:-:S04]  /*bfe0*/  IMAD.WIDE.U32 R2, R18, UR4, R2 ;  /* 0x0000000412027c25 */ /* 0x000fc8000f8e0002 */
[----:B------:R-:W-:Y:S01]  /*bff0*/  IMAD R0, R18, UR5, R0 ;  /* 0x0000000512007c24 */ /* 0x000fe2000f8e0200 */
[----:B------:R-:W-:-:S03]  /*c000*/  ULDC.64 UR4, c[0x0][0x2e0] ;  /* 0x0000b80000047ab9 */ /* 0x000fc60000000a00 */
[----:B------:R-:W-:Y:S02]  /*c010*/  IMAD.IADD R3, R3, 0x1, R0 ;  /* 0x0000000103037824 */ /* 0x000fe400078e0200 */
[----:B---3--:R-:W-:Y:S02]  /*c020*/  IMAD R0, R21, UR4, RZ ;  /* 0x0000000415007c24 */ /* 0x008fe4000f8e02ff */
[----:B----4-:R-:W-:-:S04]  /*c030*/  IMAD.WIDE.U32 R2, R20, UR4, R2 ;  /* 0x0000000414027c25 */ /* 0x010fc8000f8e0002 */
[----:B------:R-:W-:Y:S01]  /*c040*/  IMAD R0, R20, UR5, R0 ;  /* 0x0000000514007c24 */ /* 0x000fe2000f8e0200 */
[----:B------:R-:W-:Y:S01]  /*c050*/  ULDC.64 UR4, c[0x0][0x2d0] ;  /* 0x0000b40000047ab9 */ /* 0x000fe20000000a00 */
[----:B------:R-:W1:Y:S02]  /*c060*/  S2R R20, SR_TID.X ;  /* 0x0000000000147919 */ /* 0x000e640000002100 */
[----:B------:R-:W-:Y:S02]  /*c070*/  IMAD.IADD R3, R3, 0x1, R0 ;  /* 0x0000000103037824 */ /* 0x000fe400078e0200 */
[----:B------:R-:W2:Y:S01]  /*c080*/  @P0 LDC R0, c[0x0][0x450] ;  /* 0x00011400ff000b82 */ /* 0x000ea20000000800 */
[----:B-1----:R-:W-:-:S04]  /*c090*/  SHF.L.U32 R20, R20, 0x4, RZ ;  /* 0x0000000414147819 */ /* 0x002fc800000006ff */
[----:B------:R-:W-:-:S05]  /*c0a0*/  LOP3.LUT R20, R37, 0x70, R20, 0xf8, !PT ;  /* 0x0000007025147812 */ /* 0x000fca00078ef814 */
[----:B------:R-:W-:-:S04]  /*c0b0*/  IMAD R5, R17, 0x40, R20 ;  /* 0x0000004011057824 */ /* 0x000fc800078e0214 */
[----:B0-----:R-:W-:-:S04]  /*c0c0*/  @P0 IMAD.HI.U32 R6, R5, R6, RZ ;  /* 0x0000000605060227 */ /* 0x001fc800078e00ff */
[----:B------:R-:W-:Y:S01]  /*c0d0*/  IMAD.MOV.U32 R4, RZ, RZ, R5 ;  /* 0x000000ffff047224 */ /* 0x000fe200078e0005 */
[----:B--2---:R-:W-:-:S05]  /*c0e0*/  @P0 SHF.R.U32.HI R4, RZ, R0, R6 ;  /* 0x00000000ff040219 */ /* 0x004fca0000011606 */
[----:B------:R-:W-:-:S04]  /*c0f0*/  IMAD.MOV R0, RZ, RZ, -R4 ;  /* 0x000000ffff007224 */ /* 0x000fc800078e0a04 */
[----:B------:R-:W-:Y:S01]  /*c100*/  IMAD R0, R7, R0, R5 ;  /* 0x0000000007007224 */ /* 0x000fe200078e0205 */
        /* <DEDUP_REMOVED lines=13> */
[----:B------:R-:W-:-:S04]  /*c1e0*/  ULDC UR4, c[0x0][0x2b8] ;  /* 0x0000ae0000047ab9 */ /* 0x000fc80000000800 */
[----:B------:R-:W-:Y:S01]  /*c1f0*/  LEA.HI.X R4, R2, UR5, R4, 0x1, P0 ;  /* 0x0000000502047c11 */ /* 0x000fe200080f0c04 */
[----:B------:R-:W-:Y:S01]  /*c200*/  UMOV UR5, 0xffffffff ;  /* 0xffffffff00057882 */ /* 0x000fe20000000000 */
[----:B------:R-:W-:Y:S02]  /*c210*/  ISETP.GE.AND P1, PT, R9, UR4, PT ;  /* 0x0000000409007c0c */ /* 0x000fe4000bf26270 */
[----:B------:R-:W-:Y:S11]  /*c220*/  BRA.DIV UR5, `(.L_x_430) ;  /* 0x0000003605687947 */ /* 0x000ff6000b800000 */
[----:B------:R-:W0:Y:S01]  /*c230*/  SHFL.IDX PT, R3, R0, RZ, 0x181f ;  /* 0x00181fff00037589 */ /* 0x000e2200000e0000 */
[----:B-----5:R-:W-:Y:S02]  /*c240*/  IMAD R5, R10, R7, RZ ;  /* 0x000000070a057224 */ /* 0x020fe400078e02ff */
[----:B------:R-:W-:Y:S01]  /*c250*/  IMAD R17, R17, 0x40, R37 ;  /* 0x0000004011117824 */ /* 0x000fe200078e0225 */
[----:B------:R-:W1:Y:S04]  /*c260*/  SHFL.IDX PT, R2, R4, RZ, 0x181f ;  /* 0x00181fff04027589 */ /* 0x000e6800000e0000 */
[----:B------:R-:W-:-:S13]  /*c270*/  ISETP.GE.AND P0, PT, R17, R5, PT ;  /* 0x000000051100720c */ /* 0x000fda0003f06270 */
[----:B0-----:R-:W-:-:S05]  /*c280*/  @!P0 LEA R3, P2, R9, R3, 0x1 ;  /* 0x0000000309038211 */ /* 0x001fca00078408ff */
[----:B-1----:R-:W-:-:S05]  /*c290*/  @!P0 IMAD.X R2, RZ, RZ, R2, P2 ;  /* 0x000000ffff028224 */ /* 0x002fca00010e0602 */
[----:B------:R-:W-:-:S04]  /*c2a0*/  @!P0 LOP3.LUT R3, R3, R2, RZ, 0x3c, !PT ;  /* 0x0000000203038212 */ /* 0x000fc800078e3cff */
[----:B------:R-:W-:-:S04]  /*c2b0*/  @!P0 LOP3.LUT R2, R3, R2, RZ, 0x3c, !PT ;  /* 0x0000000203028212 */ /* 0x000fc800078e3cff */
[----:B------:R-:W-:-:S05]  /*c2c0*/  @!P0 LOP3.LUT R3, R3, R2, RZ, 0x3c, !PT ;  /* 0x0000000203038212 */ /* 0x000fca00078e3cff */
[----:B------:R-:W-:Y:S01]  /*c2d0*/  @!PT LDS RZ, [RZ] ;  /* 0x00000000fffff984 */ /* 0x000fe20000000800 */
[----:B------:R0:W-:Y:S02]  /*c2e0*/  @!P0 LDGSTS.E.BYPASS.LTC128B.128 [R8+0x20400], desc[UR50][R2.64], !P1 ;  /* 0x2040000002088fae */ /* 0x0001e4000c901d72 */
[----:B0-----:R-:W-:Y:S02]  /*c2f0*/  IADD3 R2, R17, 0x10, RZ ;  /* 0x0000001011027810 */ /* 0x001fe40007ffe0ff */
[----:B------:R-:W0:Y:S02]  /*c300*/  SHFL.IDX PT, R3, R0, 0x1, 0x181f ;  /* 0x00381f0000037f89 */ /* 0x000e2400000e0000 */
[----:B------:R-:W-:Y:S02]  /*c310*/  ISETP.GE.AND P0, PT, R2, R5, PT ;  /* 0x000000050200720c */ /* 0x000fe40003f06270 */
[----:B------:R-:W1:Y:S11]  /*c320*/  SHFL.IDX PT, R2, R4, 0x1, 0x181f ;  /* 0x00381f0004027f89 */ /* 0x000e7600000e0000 */
[----:B0-----:R-:W-:-:S05]  /*c330*/  @!P0 LEA R3, P2, R9, R3, 0x1 ;  /* 0x0000000309038211 */ /* 0x001fca00078408ff */
[----:B-1----:R-:W-:-:S05]  /*c340*/  @!P0 IMAD.X R2, RZ, RZ, R2, P2 ;  /* 0x000000ffff028224 */ /* 0x002fca00010e0602 */
[----:B------:R-:W-:-:S04]  /*c350*/  @!P0 LOP3.LUT R3, R3, R2, RZ, 0x3c, !PT ;  /* 0x0000000203038212 */ /* 0x000fc800078e3cff */
[----:B------:R-:W-:-:S04]  /*c360*/  @!P0 LOP3.LUT R2, R3, R2, RZ, 0x3c, !PT ;  /* 0x0000000203028212 */ /* 0x000fc800078e3cff */
[----:B------:R-:W-:-:S05]  /*c370*/  @!P0 LOP3.LUT R3, R3, R2, RZ, 0x3c, !PT ;  /* 0x0000000203038212 */ /* 0x000fca00078e3cff */
[----:B------:R0:W-:Y:S02]  /*c380*/  @!P0 LDGSTS.E.BYPASS.LTC128B.128 [R8+0x20c00], desc[UR50][R2.64], !P1 ;  /* 0x20c0000002088fae */ /* 0x0001e4000c901d72 */
[----:B0-----:R-:W-:Y:S02]  /*c390*/  VIADD R2, R17, 0x20 ;  /* 0x0000002011027836 */ /* 0x001fe40000000000 */
[----:B------:R-:W0:Y:S03]  /*c3a0*/  SHFL.IDX PT, R3, R0, 0x2, 0x181f ;  /* 0x00581f0000037f89 */ /* 0x000e2600000e0000 */
[----:B------:R-:W-:Y:S01]  /*c3b0*/  ISETP.GE.AND P0, PT, R2, R5, PT ;  /* 0x000000050200720c */ /* 0x000fe20003f06270 */
[----:B------:R-:W-:Y:S04]  /*c3c0*/  SHFL.IDX PT, R0, R0, 0x3, 0x181f ;  /* 0x00781f0000007f89 */ /* 0x000fe800000e0000 */
[----:B------:R-:W1:Y:S04]  /*c3d0*/  SHFL.IDX PT, R2, R4, 0x2, 0x181f ;  /* 0x00581f0004027f89 */ /* 0x000e6800000e0000 */
[----:B------:R-:W2:Y:S04]  /*c3e0*/  SHFL.IDX PT, R4, R4, 0x3, 0x181f ;  /* 0x00781f0004047f89 */ /* 0x000ea800000e0000 */
[----:B0-----:R-:W-:-:S05]  /*c3f0*/  @!P0 LEA R3, P2, R9, R3, 0x1 ;  /* 0x0000000309038211 */ /* 0x001fca00078408ff */
[----:B-1----:R-:W-:-:S05]  /*c400*/  @!P0 IMAD.X R2, RZ, RZ, R2, P2 ;  /* 0x000000ffff028224 */ /* 0x002fca00010e0602 */
[----:B------:R-:W-:-:S04]  /*c410*/  @!P0 LOP3.LUT R3, R3, R2, RZ, 0x3c, !PT ;  /* 0x0000000203038212 */ /* 0x000fc800078e3cff */
[----:B------:R-:W-:-:S04]  /*c420*/  @!P0 LOP3.LUT R2, R3, R2, RZ, 0x3c, !PT ;  /* 0x0000000203028212 */ /* 0x000fc800078e3cff */
[----:B------:R-:W-:-:S05]  /*c430*/  @!P0 LOP3.LUT R3, R3, R2, RZ, 0x3c, !PT ;  /* 0x0000000203038212 */ /* 0x000fca00078e3cff */
[----:B--2---:R0:W-:Y:S02]  /*c440*/  @!P0 LDGSTS.E.BYPASS.LTC128B.128 [R8+0x21400], desc[UR50][R2.64], !P1 ;  /* 0x2140000002088fae */ /* 0x0041e4000c901d72 */
.L_x_508:
[----:B------:R-:W-:-:S05]  /*c450*/  VIADD R17, R17, 0x30 ;  /* 0x0000003011117836 */ /* 0x000fca0000000000 */
[----:B------:R-:W-:-:S13]  /*c460*/  ISETP.GE.AND P0, PT, R17, R5, PT ;  /* 0x000000051100720c */ /* 0x000fda0003f06270 */
[----:B01----:R-:W-:-:S05]  /*c470*/  @!P0 LEA R2, P2, R9, R0, 0x1 ;  /* 0x0000000009028211 */ /* 0x003fca00078408ff */
[----:B------:R-:W-:-:S05]  /*c480*/  @!P0 IMAD.X R3, RZ, RZ, R4, P2 ;  /* 0x000000ffff038224 */ /* 0x000fca00010e0604 */
[----:B------:R-:W-:Y:S01]  /*c490*/  @!PT LDS RZ, [RZ] ;  /* 0x00000000fffff984 */ /* 0x000fe20000000800 */
[----:B------:R-:W-:Y:S01]  /*c4a0*/  @!PT LDS RZ, [RZ] ;  /* 0x00000000fffff984 */ /* 0x000fe20000000800 */
[----:B------:R-:W-:Y:S01]  /*c4b0*/  @!PT LDS RZ, [RZ] ;  /* 0x00000000fffff984 */ /* 0x000fe20000000800 */
[----:B------:R0:W-:Y:S01]  /*c4c0*/  @!P0 LDGSTS.E.BYPASS.LTC128B.128 [R8+0x21c00], desc[UR50][R2.64], !P1 ;  /* 0x21c0000002088fae */ /* 0x0001e2000c901d72 */
[----:B------:R-:W-:Y:S01]  /*c4d0*/  PLOP3.LUT P0, PT, PT, PT, PT, 0x80, 0x0 ;  /* 0x000000000000781c */ /* 0x000fe20003f0f070 */
[----:B------:R-:W-:-:S12]  /*c4e0*/  NOP ;  /* 0x0000000000007918 */ /* 0x000fd80000000000 */
.L_x_431:
[----:B------:R-:W-:Y:S02]  /*c4f0*/  PLOP3.LUT P1, PT, P1, P0, PT, 0xa2, 0x0 ;  /* 0x000000000000781c */ /* 0x000fe40000f21472 */
[----:B------:R-:W-:-:S08]  /*c500*/  @P0 R2UR P1, UR4, R23 ;  /* 0x00000000170402ca */ /* 0x000fd00000020000 */
[----:B------:R-:W-:-:S05]  /*c510*/  @P0 PLOP3.LUT P0, PT, P1, PT, PT, 0x80, 0x0 ;  /* 0x000000000000081c */ /* 0x000fca0000f0f070 */
[----:B------:R-:W-:Y:S01]  /*c520*/  @!P1 SYNCS.ARRIVE.TRANS64.RED.A0T1 RZ, [UR4+0x28c00], RZ ;  /* 0x028c00ffffff99a7 */ /* 0x000fe20008200404 */
[----:B------:R-:W-:Y:S07]  /*c530*/  @!P1 ARRIVES.LDGSTSBAR.64.TRANSCNT [UR4+0x28c00] ;  /* 0x028c0000ff0099b0 */ /* 0x000fee0008000a84 */
[----:B------:R-:W-:Y:S05]  /*c540*/  @P0 BRA.U.ANY `(.L_x_431) ;  /* 0xfffffffd00e80947 */ /* 0x000fea000393ffff */
[----:B0-----:R-:W2:Y:S02]  /*c550*/  LDL.LU R2, [R1+0x24] ;  /* 0x0000240001027983 */ /* 0x001ea40000300800 */
[----:B--2---:R-:W-:-:S05]  /*c560*/  VIADD R2, R2, 0x1 ;  /* 0x0000000102027836 */ /* 0x004fca0000000000 */
[----:B------:R0:W-:Y:S01]  /*c570*/  STL [R1+0x24], R2 ;  /* 0x0000240201007387 */ /* 0x0001e20000100800 */
[----:B------:R-:W-:-:S04]  /*c580*/  LEA.HI R0, R2, R2, RZ, 0x1 ;  /* 0x0000000202007211 */ /* 0x000fc800078f08ff */
[----:B------:R-:W-:-:S05]  /*c590*/  LOP3.LUT R0, R0, 0xfffffffe, RZ, 0xc0, !PT ;  /* 0xfffffffe00007812 */ /* 0x000fca00078ec0ff */
[----:B------:R-:W-:-:S05]  /*c5a0*/  IMAD.IADD R0, R2, 0x1, -R0 ;  /* 0x0000000102007824 */ /* 0x000fca00078e0a00 */
[----:B------:R-:W-:Y:S01]  /*c5b0*/  SHF.L.U32 R0, R0, 0x1f, RZ ;  /* 0x0000001f00007819 */ /* 0x000fe200000006ff */
[----:B------:R-:W-:Y:S01]  /*c5c0*/  NOP ;  /* 0x0000000000007918 */ /* 0x000fe20000000000 */
[----:B------:R0:W-:Y:S01]  /*c5d0*/  SYNCS.ARRIVE.TRANS64.A1T0 RZ, [R23+URZ+0x28c00], RZ ;  /* 0x028c00ff17ff79a7 */ /* 0x0001e2000810003f */
[----:B------:R-:W-:Y:S01]  /*c5e0*/  BSSY B0, `(.L_x_432) ;  /* 0x0000003000007945 */ /* 0x000fe20003800000 */
[----:B------:R-:W1:Y:S03]  /*c5f0*/  SYNCS.PHASECHK.TRANS64.TRYWAIT P0, [R23+URZ+0x28c20], R0 ;  /* 0x028c2000170075a7 */ /* 0x000e66000800017f */
[----:B01----:R-:W-:Y:S05]  /*c600*/  @!P0 BRA `(.L_x_433) ;  /* 0x0000003400b48947 */ /* 0x003fea0003800000 */
.L_x_509:
[----:B------:R-:W-:Y:S05]  /*c610*/  BSYNC B0 ;  /* 0x0000000000007941 */ /* 0x000fea0003800000 */
.L_x_432:
[----:B------:R-:W-:-:S05]  /*c620*/  IMAD.U32 R2, RZ, RZ, UR36 ;  /* 0x00000024ff027e24 */ /* 0x000fca000f8e00ff */
[----:B------:R-:W-:-:S13]  /*c630*/  ISETP.NE.AND P0, PT, R2, 0x3, PT ;  /* 0x000000030200780c */ /* 0x000fda0003f05270 */
[----:B------:R-:W-:Y:S05]  /*c640*/  @!P0 BRA `(.L_x_434) ;  /* 0x0000000000048947 */ /* 0x000fea0003800000 */
[----:B------:R-:W-:Y:S01]  /*c650*/  BPT.TRAP 0x1 ;  /* 0x000000040000795c */ /* 0x000fe20000300000 */
.L_x_434:
[----:B0-----:R-:W-:Y:S01]  /*c660*/  SHF.L.U32 R0, R25, 0x1f, RZ ;  /* 0x0000001f19007819 */ /* 0x001fe200000006ff */
[----:B------:R-:W-:Y:S03]  /*c670*/  BSSY B0, `(.L_x_435) ;  /* 0x0000003000007945 */ /* 0x000fe60003800000 */
[----:B------:R-:W0:Y:S02]  /*c680*/  SYNCS.PHASECHK.TRANS64.TRYWAIT P0, [R27+URZ+0x28c60], R0 ;  /* 0x028c60001b0075a7 */ /* 0x000e24000800017f */
[----:B0-----:R-:W-:Y:S05]  /*c690*/  @!P0 BRA `(.L_x_436) ;  /* 0x0000003400a48947 */ /* 0x001fea0003800000 */
.L_x_510:
[----:B------:R-:W-:Y:S05]  /*c6a0*/  BSYNC B0 ;  /* 0x0000000000007941 */ /* 0x000fea0003800000 */
.L_x_435:
[----:B------:R-:W0:Y:S01]  /*c6b0*/  LDL.LU R2, [R1+0x1c] ;  /* 0x00001c0001027983 */ /* 0x000e220000300800 */
[----:B------:R-:W-:-:S03]  /*c6c0*/  ULDC.64 UR4, c[0x0][0x328] ;  /* 0x0000ca0000047ab9 */ /* 0x000fc60000000a00 */
[----:B------:R-:W2:Y:S01]  /*c6d0*/  LDL.LU R4, [R1+0x20] ;  /* 0x0000200001047983 */ /* 0x000ea20000300800 */
[----:B------:R-:W-:Y:S02]  /*c6e0*/  IMAD R5, R24, 0x8000, R33 ;  /* 0x0000800018057824 */ /* 0x000fe400078e0221 */
[----:B0-----:R-:W-:Y:S02]  /*c6f0*/  IMAD R0, R2, UR4, RZ ;  /* 0x0000000402007c24 */ /* 0x001fe4000f8e02ff */
[----:B------:R-:W-:-:S04]  /*c700*/  IMAD.WIDE.U32 R2, R35, UR4, RZ ;  /* 0x0000000423027c25 */ /* 0x000fc8000f8e00ff */
[----:B------:R-:W-:Y:S01]  /*c710*/  IMAD R0, R35, UR5, R0 ;  /* 0x0000000523007c24 */ /* 0x000fe2000f8e0200 */
[----:B------:R-:W-:-:S04]  /*c720*/  ULDC.64 UR4, c[0x0][0x338] ;  /* 0x0000ce0000047ab9 */ /* 0x000fc80000000a00 */
[----:B------:R-:W-:Y:S01]  /*c730*/  IADD3 R3, R3, R0, RZ ;  /* 0x0000000003037210 */ /* 0x000fe20007ffe0ff */
[----:B--2---:R-:W-:Y:S02]  /*c740*/  IMAD R0, R4, UR4, RZ ;  /* 0x0000000404007c24 */ /* 0x004fe4000f8e02ff */
        /* <DEDUP_REMOVED lines=13> */
[----:B------:R-:W2:Y:S01]  /*c820*/  LDL R3, [R1+0x4] ;  /* 0x0000040001037983 */ /* 0x000ea20000100800 */
[----:B------:R-:W-:Y:S01]  /*c830*/  IMAD R5, R5, 0x2, R23 ;  /* 0x0000000205057824 */ /* 0x000fe200078e0217 */
[C---:B------:R-:W-:Y:S01]  /*c840*/  LOP3.LUT P5, RZ, R30.reuse, 0x2, RZ, 0xc0, !PT ;  /* 0x000000021eff7812 */ /* 0x040fe200078ac0ff */
[----:B------:R-:W0:Y:S01]  /*c850*/  S2R R7, SR_TID.X ;  /* 0x0000000000077919 */ /* 0x000e220000002100 */
[C---:B------:R-:W-:Y:S02]  /*c860*/  LOP3.LUT P4, RZ, R30.reuse, 0x4, RZ, 0xc0, !PT ;  /* 0x000000041eff7812 */ /* 0x040fe4000788c0ff */
[----:B------:R-:W-:Y:S01]  /*c870*/  LOP3.LUT P3, RZ, R30, 0x8, RZ, 0xc0, !PT ;  /* 0x000000081eff7812 */ /* 0x000fe2000786c0ff */
[----:B------:R-:W1:Y:S01]  /*c880*/  SHFL.IDX PT, R2, R4, RZ, 0x181f ;  /* 0x00181fff04027589 */ /* 0x000e6200000e0000 */
[----:B------:R-:W-:Y:S02]  /*c890*/  LOP3.LUT R22, R22, 0xfffffeff, RZ, 0xc0, !PT ;  /* 0xfffffeff16167812 */ /* 0x000fe400078ec0ff */
[----:B------:R-:W-:Y:S01]  /*c8a0*/  LOP3.LUT P2, RZ, R30, 0x10, RZ, 0xc0, !PT ;  /* 0x000000101eff7812 */ /* 0x000fe2000784c0ff */
[----:B0-----:R-:W-:-:S05]  /*c8b0*/  IMAD.SHL.U32 R7, R7, 0x8, RZ ;  /* 0x0000000807077824 */ /* 0x001fca00078e00ff */
[----:B------:R-:W-:-:S05]  /*c8c0*/  LOP3.LUT R7, R7, 0x38, RZ, 0xc0, !PT ;  /* 0x0000003807077812 */ /* 0x000fca00078ec0ff */
[----:B------:R-:W-:Y:S01]  /*c8d0*/  IMAD.SHL.U32 R0, R7, 0x2, RZ ;  /* 0x0000000207007824 */ /* 0x000fe200078e00ff */
[----:B------:R-:W-:-:S04]  /*c8e0*/  LOP3.LUT R7, R30, 0x1, RZ, 0xc0, !PT ;  /* 0x000000011e077812 */ /* 0x000fc800078ec0ff */
[----:B-1----:R-:W-:Y:S02]  /*c8f0*/  IADD3 R2, P0, R2, R0, RZ ;  /* 0x0000000002027210 */ /* 0x002fe40007f1e0ff */
[----:B------:R-:W-:-:S13]  /*c900*/  ISETP.NE.U32.AND P1, PT, R7, 0x1, PT ;  /* 0x000000010700780c */ /* 0x000fda0003f25070 */
[----:B------:R-:W-:-:S04]  /*c910*/  @P1 LOP3.LUT R22, R22, 0x100, RZ, 0xfc, !PT ;  /* 0x0000010016161812 */ /* 0x000fc800078efcff */
[----:B------:R-:W-:Y:S01]  /*c920*/  LOP3.LUT R22, R22, 0xfffffdff, RZ, 0xc0, !PT ;  /* 0xfffffdff16167812 */ /* 0x000fe200078ec0ff */
[----:B--2---:R-:W-:Y:S02]  /*c930*/  IMAD.MOV.U32 R8, RZ, RZ, R3 ;  /* 0x000000ffff087224 */ /* 0x004fe400078e0003 */
[----:B------:R-:W0:Y:S03]  /*c940*/  SHFL.IDX PT, R3, R6, RZ, 0x181f ;  /* 0x00181fff06037589 */ /* 0x000e2600000e0000 */
[----:B------:R-:W-:Y:S01]  /*c950*/  PRMT R7, R8, 0x8880, RZ ;  /* 0x0000888008077816 */ /* 0x000fe200000000ff */
[----:B0-----:R-:W-:Y:S01]  /*c960*/  IMAD.X R3, RZ, RZ, R3, P0 ;  /* 0x000000ffff037224 */ /* 0x001fe200000e0603 */
[----:B------:R-:W-:Y:S02]  /*c970*/  ISETP.LT.OR P0, PT, R29, 0x1, P1 ;  /* 0x000000011d00780c */ /* 0x000fe40000f01670 */
[----:B------:R-:W-:-:S04]  /*c980*/  LOP3.LUT P1, RZ, R30, 0x20, RZ, 0xc0, !PT ;  /* 0x000000201eff7812 */ /* 0x000fc8000782c0ff */
[----:B------:R-:W-:-:S07]  /*c990*/  ISETP.LT.OR P6, PT, R29, 0x1, !P1 ;  /* 0x000000011d00780c */ /* 0x000fce0004fc1670 */
[----:B------:R-:W-:Y:S01]  /*c9a0*/  @!PT LDS RZ, [RZ] ;  /* 0x00000000fffff984 */ /* 0x000fe20000000800 */
[----:B------:R-:W-:Y:S01]  /*c9b0*/  LDGSTS.E.BYPASS.LTC128B.128 [R5+0x400], desc[UR50][R2.64], !P0 ;  /* 0x0040000002057fae */ /* 0x000fe2000c101d72 */
[----:B------:R-:W-:-:S13]  /*c9c0*/  ISETP.LT.OR P0, PT, R29, 0x1, !P5 ;  /* 0x000000011d00780c */ /* 0x000fda0006f01670 */
[----:B------:R-:W-:Y:S01]  /*c9d0*/  LDGSTS.E.BYPASS.LTC128B.128 [R5+0x2400], desc[UR50][R2.64+0x80], !P0 ;  /* 0x0240008002057fae */ /* 0x000fe2000c101d72 */
[----:B------:R-:W-:-:S13]  /*c9e0*/  ISETP.LT.OR P0, PT, R29, 0x1, !P4 ;  /* 0x000000011d00780c */ /* 0x000fda0006701670 */
[----:B------:R-:W-:Y:S01]  /*c9f0*/  LDGSTS.E.BYPASS.LTC128B.128 [R5+0x4400], desc[UR50][R2.64+0x100], !P0 ;  /* 0x0440010002057fae */ /* 0x000fe2000c101d72 */
[----:B------:R-:W-:-:S13]  /*ca00*/  ISETP.LT.OR P0, PT, R29, 0x1, !P3 ;  /* 0x000000011d00780c */ /* 0x000fda0005f01670 */
[----:B------:R-:W-:Y:S01]  /*ca10*/  LDGSTS.E.BYPASS.LTC128B.128 [R5+0x6400], desc[UR50][R2.64+0x180], !P0 ;  /* 0x0640018002057fae */ /* 0x000fe2000c101d72 */
[----:B------:R-:W-:-:S13]  /*ca20*/  ISETP.LT.OR P0, PT, R29, 0x1, !P2 ;  /* 0x000000011d00780c */ /* 0x000fda0005701670 */
[----:B------:R-:W-:Y:S01]  /*ca30*/  LDGSTS.E.BYPASS.LTC128B.128 [R5+0x8400], desc[UR50][R2.64+0x200], !P0 ;  /* 0x0840020002057fae */ /* 0x000fe2000c101d72 */
[----:B------:R-:W-:-:S03]  /*ca40*/  LOP3.LUT P0, RZ, R30, 0x40, RZ, 0xc0, !PT ;  /* 0x000000401eff7812 */ /* 0x000fc6000780c0ff */
[----:B------:R-:W-:Y:S01]  /*ca50*/  LDGSTS.E.BYPASS.LTC128B.128 [R5+0xa400], desc[UR50][R2.64+0x280], !P6 ;  /* 0x0a40028002057fae */ /* 0x000fe2000f101d72 */
[----:B------:R-:W-:-:S13]  /*ca60*/  ISETP.LT.OR P6, PT, R29, 0x1, !P0 ;  /* 0x000000011d00780c */ /* 0x000fda00047c1670 */
[----:B------:R-:W-:Y:S01]  /*ca70*/  LDGSTS.E.BYPASS.LTC128B.128 [R5+0xc400], desc[UR50][R2.64+0x300], !P6 ;  /* 0x0c40030002057fae */ /* 0x000fe2000f101d72 */
[----:B------:R-:W-:-:S03]  /*ca80*/  ISETP.GT.AND P6, PT, R7, -0x1, PT ;  /* 0xffffffff0700780c */ /* 0x000fc60003fc4270 */
[----:B------:R-:W-:Y:S10]  /*ca90*/  SHFL.IDX PT, R7, R6, 0x2, 0x181f ;  /* 0x00581f0006077f89 */ /* 0x000ff400000e0000 */
[----:B------:R-:W-:-:S02]  /*caa0*/  @P6 LOP3.LUT R22, R22, 0x200, RZ, 0xfc, !PT ;  /* 0x0000020016166812 */ /* 0x000fc400078efcff */
[----:B------:R-:W-:-:S13]  /*cab0*/  ISETP.LT.OR P6, PT, R29, 0x1, P6 ;  /* 0x000000011d00780c */ /* 0x000fda00037c1670 */
[----:B------:R0:W-:Y:S04]  /*cac0*/  LDGSTS.E.BYPASS.LTC128B.128 [R5+0xe400], desc[UR50][R2.64+0x380], !P6 ;  /* 0x0e40038002057fae */ /* 0x0001e8000f101d72 */
[----:B0-----:R-:W0:Y:S04]  /*cad0*/  SHFL.IDX PT, R2, R4, 0x1, 0x181f ;  /* 0x00381f0004027f89 */ /* 0x001e2800000e0000 */
[----:B------:R-:W1:Y:S04]  /*cae0*/  SHFL.IDX PT, R3, R6, 0x1, 0x181f ;  /* 0x00381f0006037f89 */ /* 0x000e6800000e0000 */
[----:B------:R-:W-:Y:S01]  /*caf0*/  SHFL.IDX PT, R6, R6, 0x3, 0x181f ;  /* 0x00781f0006067f89 */ /* 0x000fe200000e0000 */
[----:B0-----:R-:W-:-:S04]  /*cb00*/  IADD3 R2, P6, R2, R0, RZ ;  /* 0x0000000002027210 */ /* 0x001fc80007fde0ff */
[----:B-1----:R-:W-:Y:S02]  /*cb10*/  IADD3.X R3, RZ, R3, RZ, P6, !PT ;  /* 0x00000003ff037210 */ /* 0x002fe400037fe4ff */
[----:B------:R-:W-:-:S04]  /*cb20*/  LOP3.LUT P6, RZ, R22, 0x100, RZ, 0xc0, !PT ;  /* 0x0000010016ff7812 */ /* 0x000fc800078cc0ff */
[----:B------:R-:W-:-:S13]  /*cb30*/  ISETP.LT.OR P6, PT, R29, 0x11, P6 ;  /* 0x000000111d00780c */ /* 0x000fda00037c1670 */
        /* <DEDUP_REMOVED lines=13> */
[----:B------:R-:W-:-:S04]  /*cc10*/  LOP3.LUT P6, RZ, R22, 0x200, RZ, 0xc0, !PT ;  /* 0x0000020016ff7812 */ /* 0x000fc800078cc0ff */
[----:B------:R-:W-:-:S13]  /*cc20*/  ISETP.LT.OR P6, PT, R29, 0x11, P6 ;  /* 0x000000111d00780c */ /* 0x000fda00037c1670 */
[----:B------:R0:W-:Y:S04]  /*cc30*/  LDGSTS.E.BYPASS.LTC128B.128 [R5+0xec00], desc[UR50][R2.64+0x380], !P6 ;  /* 0x0ec0038002057fae */ /* 0x0001e8000f101d72 */
[----:B0-----:R-:W0:Y:S02]  /*cc40*/  SHFL.IDX PT, R2, R4, 0x2, 0x181f ;  /* 0x00581f0004027f89 */ /* 0x001e2400000e0000 */
[----:B0-----:R-:W-:-:S05]  /*cc50*/  IADD3 R2, P6, R2, R0, RZ ;  /* 0x0000000002027210 */ /* 0x001fca0007fde0ff */
[----:B------:R-:W-:Y:S01]  /*cc60*/  IMAD.X R3, RZ, RZ, R7, P6 ;  /* 0x000000ffff037224 */ /* 0x000fe200030e0607 */
        /* <DEDUP_REMOVED lines=18> */
[----:B0-----:R0:W1:Y:S02]  /*cd90*/  SHFL.IDX PT, R2, R4, 0x3, 0x181f ;  /* 0x00781f0004027f89 */ /* 0x00106400000e0000 */
.L_x_520:
[C---:B------:R-:W-:Y:S02]  /*cda0*/  LOP3.LUT P6, RZ, R22.reuse, 0x100, RZ, 0xc0, !PT ;  /* 0x0000010016ff7812 */ /* 0x040fe400078cc0ff */
[----:B------:R-:W-:Y:S02]  /*cdb0*/  LOP3.LUT R22, R22, 0xffffefff, RZ, 0xc0, !PT ;  /* 0xffffefff16167812 */ /* 0x000fe400078ec0ff */
[C---:B------:R-:W-:Y:S02]  /*cdc0*/  ISETP.LT.OR P6, PT, R29.reuse, 0x31, P6 ;  /* 0x000000311d00780c */ /* 0x040fe400037c1670 */
[----:B------:R-:W-:-:S11]  /*cdd0*/  ISETP.LT.OR P5, PT, R29, 0x31, !P5 ;  /* 0x000000311d00780c */ /* 0x000fd60006fa1670 */
[----:B------:R-:W-:Y:S02]  /*cde0*/  @P6 LOP3.LUT R22, R22, 0x1000, RZ, 0xfc, !PT ;  /* 0x0000100016166812 */ /* 0x000fe400078efcff */
[C---:B------:R-:W-:Y:S02]  /*cdf0*/  ISETP.LT.OR P6, PT, R29.reuse, 0x31, !P4 ;  /* 0x000000311d00780c */ /* 0x040fe400067c1670 */
[----:B------:R-:W-:Y:S02]  /*ce00*/  LOP3.LUT R22, R22, 0xffffbfff, RZ, 0xc0, !PT ;  /* 0xffffbfff16167812 */ /* 0x000fe400078ec0ff */
[C---:B------:R-:W-:Y:S02]  /*ce10*/  ISETP.LT.OR P4, PT, R29.reuse, 0x31, !P2 ;  /* 0x000000311d00780c */ /* 0x040fe40005781670 */
[----:B------:R-:W-:Y:S02]  /*ce20*/  LOP3.LUT R22, R22, 0xfffffeff, RZ, 0xc0, !PT ;  /* 0xfffffeff16167812 */ /* 0x000fe400078ec0ff */
[----:B------:R-:W-:-:S02]  /*ce30*/  ISETP.LT.OR P2, PT, R29, 0x31, !P0 ;  /* 0x000000311d00780c */ /* 0x000fc40004741670 */
[----:B------:R-:W-:Y:S02]  /*ce40*/  @P5 LOP3.LUT R22, R22, 0x100, RZ, 0xfc, !PT ;  /* 0x0000010016165812 */ /* 0x000fe400078efcff */
[----:B-1----:R-:W-:Y:S02]  /*ce50*/  IADD3 R2, P0, R2, R0, RZ ;  /* 0x0000000002027210 */ /* 0x002fe40007f1e0ff */
[----:B------:R-:W-:Y:S02]  /*ce60*/  @P6 LOP3.LUT R22, R22, 0x4000, RZ, 0xfc, !PT ;  /* 0x0000400016166812 */ /* 0x000fe400078efcff */
[----:B------:R-:W-:Y:S01]  /*ce70*/  ISETP.LT.OR P5, PT, R29, 0x31, !P3 ;  /* 0x000000311d00780c */ /* 0x000fe20005fa1670 */
[----:B------:R-:W-:Y:S01]  /*ce80*/  IMAD.X R3, RZ, RZ, R6, P0 ;  /* 0x000000ffff037224 */ /* 0x000fe200000e0606 */
[C---:B------:R-:W-:Y:S02]  /*ce90*/  LOP3.LUT P6, RZ, R22.reuse, 0x1000, RZ, 0xc0, !PT ;  /* 0x0000100016ff7812 */ /* 0x040fe400078cc0ff */
[----:B------:R-:W-:-:S02]  /*cea0*/  LOP3.LUT P0, RZ, R22, 0x100, RZ, 0xc0, !PT ;  /* 0x0000010016ff7812 */ /* 0x000fc4000780c0ff */
[----:B------:R-:W-:Y:S02]  /*ceb0*/  ISETP.LT.OR P3, PT, R29, 0x31, !P1 ;  /* 0x000000311d00780c */ /* 0x000fe40004f61670 */
[----:B------:R-:W-:-:S04]  /*cec0*/  LOP3.LUT P1, RZ, R22, 0x200, RZ, 0xc0, !PT ;  /* 0x0000020016ff7812 */ /* 0x000fc8000782c0ff */
[----:B------:R-:W-:-:S03]  /*ced0*/  ISETP.LT.OR P1, PT, R29, 0x31, P1 ;  /* 0x000000311d00780c */ /* 0x000fc60000f21670 */
[----:B------:R-:W-:Y:S01]  /*cee0*/  @!PT LDS RZ, [RZ] ;  /* 0x00000000fffff984 */ /* 0x000fe20000000800 */
[----:B------:R-:W-:Y:S01]  /*cef0*/  @!PT LDS RZ, [RZ] ;  /* 0x00000000fffff984 */ /* 0x000fe20000000800 */
[----:B------:R-:W-:Y:S01]  /*cf00*/  @!PT LDS RZ, [RZ] ;  /* 0x00000000fffff984 */ /* 0x000fe20000000800 */
[----:B------:R1:W-:Y:S01]  /*cf10*/  LDGSTS.E.BYPASS.LTC128B.128 [R5+0x1c00], desc[UR50][R2.64], !P6 ;  /* 0x01c0000002057fae */ /* 0x0003e2000f101d72 */
[----:B------:R-:W-:-:S03]  /*cf20*/  LOP3.LUT P6, RZ, R22, 0x4000, RZ, 0xc0, !PT ;  /* 0x0000400016ff7812 */ /* 0x000fc600078cc0ff */
        /* <DEDUP_REMOVED lines=9> */
.L_x_438:
        /* <DEDUP_REMOVED lines=11> */
.L_x_439:
[----:B------:R-:W-:Y:S01]  /*d070*/  ISETP.GE.AND P0, PT, R36, 0x41, PT ;  /* 0x000000412400780c */ /* 0x000fe20003f06270 */
[----:B------:R1:W-:Y:S01]  /*d080*/  SYNCS.ARRIVE.TRANS64.A1T0 RZ, [R27+URZ+0x28c50], RZ ;  /* 0x028c50ff1bff79a7 */ /* 0x0003e2000810003f */
[----:B------:R-:W-:Y:S11]  /*d090*/  BSSY B0, `(.L_x_440) ;  /* 0x00000f5000007945 */ /* 0x000ff60003800000 */
[----:B-1----:R-:W-:Y:S05]  /*d0a0*/  @!P0 BRA `(.L_x_441) ;  /* 0x0000000c00cc8947 */ /* 0x002fea0003800000 */
[----:B0-----:R-:W2:Y:S04]  /*d0b0*/  LDL.LU R4, [R1+0x28] ;  /* 0x0000280001047983 */ /* 0x001ea80000300800 */
[----:B------:R-:W3:Y:S04]  /*d0c0*/  LDL.LU R3, [R1+0x4] ;  /* 0x0000040001037983 */ /* 0x000ee80000300800 */
[----:B------:R-:W4:Y:S01]  /*d0d0*/  LDL.LU R2, [R1+0x30] ;  /* 0x0000300001027983 */ /* 0x000f220000300800 */
[----:B--2---:R-:W-:Y:S02]  /*d0e0*/  LOP3.LUT R30, R4, 0x40, RZ, 0xc0, !PT ;  /* 0x00000040041e7812 */ /* 0x004fe400078ec0ff */
[----:B---3--:R-:W-:-:S02]  /*d0f0*/  LOP3.LUT R29, R3, 0x80, RZ, 0xc0, !PT ;  /* 0x00000080031d7812 */ /* 0x008fc400078ec0ff */
[----:B------:R-:W-:Y:S01]  /*d100*/  SHF.R.U32.HI R30, RZ, 0x2, R30 ;  /* 0x00000002ff1e7819 */ /* 0x000fe2000001161e */
[----:B----4-:R-:W-:Y:S01]  /*d110*/  VIADD R7, R2, 0xfffffffe ;  /* 0xfffffffe02077836 */ /* 0x010fe20000000000 */
[----:B------:R-:W-:-:S07]  /*d120*/  SHF.R.U32.HI R29, RZ, 0x3, R29 ;  /* 0x00000003ff1d7819 */ /* 0x000fce000001161d */
.L_x_454:
[----:B------:R-:W0:Y:S01]  /*d130*/  S2R R2, SR_TID.X ;  /* 0x0000000000027919 */ /* 0x000e220000002100 */
[----:B-1----:R-:W1:Y:S01]  /*d140*/  LDC R3, c[0x0][0x430] ;  /* 0x00010c00ff037b82 */ /* 0x002e620000000800 */
[----:B--23--:R-:W-:Y:S01]  /*d150*/  IMAD R6, R7, 0x40, R31 ;  /* 0x0000004007067824 */ /* 0x00cfe200078e021f */
[----:B------:R-:W-:Y:S05]  /*d160*/  YIELD ;  /* 0x0000000000007946 */ /* 0x000fea0003800000 */
[----:B------:R-:W-:Y:S01]  /*d170*/  IMAD.U32 R11, RZ, RZ, UR36 ;  /* 0x00000024ff0b7e24 */ /* 0x000fe2000f8e00ff */
[----:B------:R-:W-:Y:S01]  /*d180*/  ULDC UR4, c[0x0][0x430] ;  /* 0x00010c0000047ab9 */ /* 0x000fe20000000800 */
[----:B------:R-:W-:Y:S01]  /*d190*/  VIADD R24, R24, 0x1 ;  /* 0x0000000118187836 */ /* 0x000fe20000000000 */
[----:B-1----:R-:W-:Y:S01]  /*d1a0*/  ISETP.NE.AND P0, PT, R3, 0x1, PT ;  /* 0x000000010300780c */ /* 0x002fe20003f05270 */
[----:B0-----:R-:W-:-:S05]  /*d1b0*/  IMAD.SHL.U32 R4, R2, 0x10, RZ ;  /* 0x0000001002047824 */ /* 0x001fca00078e00ff */
[----:B------:R-:W-:-:S07]  /*d1c0*/  LOP3.LUT R4, R37, 0x70, R4, 0xf8, !PT ;  /* 0x0000007025047812 */ /* 0x000fce00078ef804 */
[----:B------:R-:W0:Y:S01]  /*d1d0*/  @P0 LDC R3, c[0x0][0x434] ;  /* 0x00010d00ff030b82 */ /* 0x000e220000000800 */
[C---:B------:R-:W-:Y:S01]  /*d1e0*/  ISETP.GT.U32.AND P1, PT, R4.reuse, 0x3f, PT ;  /* 0x0000003f0400780c */ /* 0x040fe20003f24070 */
[----:B------:R-:W-:-:S06]  /*d1f0*/  IMAD.IADD R6, R4, 0x1, R6 ;  /* 0x0000000104067824 */ /* 0x000fcc00078e0206 */
[----:B------:R-:W1:Y:S01]  /*d200*/  @P0 LDC R2, c[0x0][0x438] ;  /* 0x00010e00ff020b82 */ /* 0x000e620000000800 */
[----:B------:R-:W-:-:S07]  /*d210*/  IMAD.MOV.U32 R10, RZ, RZ, R6 ;  /* 0x000000ffff0a7224 */ /* 0x000fce00078e0006 */
[----:B------:R-:W2:Y:S01]  /*d220*/  @!P1 LDC.64 R4, c[0x0][0x428] ;  /* 0x00010a00ff049b82 */ /* 0x000ea20000000a00 */
[----:B0-----:R-:W-:-:S07]  /*d230*/  @P0 IMAD.HI.U32 R3, R6, R3, RZ ;  /* 0x0000000306030227 */ /* 0x001fce00078e00ff */
[----:B------:R-:W0:Y:S01]  /*d240*/  @!P1 LDC.64 R8, c[0x0][0x418] ;  /* 0x00010600ff089b82 */ /* 0x000e220000000a00 */
[----:B-1----:R-:W-:-:S04]  /*d250*/  @P0 SHF.R.U32.HI R10, RZ, R2, R3 ;  /* 0x00000002ff0a0219 */ /* 0x002fc80000011603 */
[----:B------:R-:W-:Y:S02]  /*d260*/  @!P1 SHF.R.S32.HI R3, RZ, 0x1f, R10 ;  /* 0x0000001fff039819 */ /* 0x000fe4000001140a */
[----:B------:R-:W-:-:S05]  /*d270*/  @!P1 MOV R2, R10 ;  /* 0x0000000a00029202 */ /* 0x000fca0000000f00 */
[----:B--2---:R-:W-:-:S04]  /*d280*/  @!P1 IMAD.WIDE.U32 R2, R28, R4, R2 ;  /* 0x000000041c029225 */ /* 0x004fc800078e0002 */
[----:B------:R-:W-:Y:S01]  /*d290*/  @!P1 IMAD R4, R32, R4, RZ ;  /* 0x0000000420049224 */ /* 0x000fe200078e02ff */
[----:B0-----:R-:W-:-:S03]  /*d2a0*/  @!P1 LEA R8, P0, R2, R8, 0x2 ;  /* 0x0000000802089211 */ /* 0x001fc600078010ff */
[----:B------:R-:W-:Y:S02]  /*d2b0*/  @!P1 IMAD R5, R28, R5, R4 ;  /* 0x000000051c059224 */ /* 0x000fe400078e0204 */
[----:B------:R-:W-:Y:S02]  /*d2c0*/  IMAD.MOV.U32 R4, RZ, RZ, RZ ;  /* 0x000000ffff047224 */ /* 0x000fe400078e00ff */
[----:B------:R-:W-:Y:S02]  /*d2d0*/  @!P1 IMAD.IADD R3, R5, 0x1, R3 ;  /* 0x0000000105039824 */ /* 0x000fe400078e0203 */
[----:B------:R-:W-:-:S03]  /*d2e0*/  IMAD.MOV R5, RZ, RZ, -R10 ;  /* 0x000000ffff057224 */ /* 0x000fc600078e0a0a */
[----:B------:R-:W-:Y:S01]  /*d2f0*/  @!P1 LEA.HI.X R9, R2, R9, R3, 0x2, P0 ;  /* 0x0000000902099211 */ /* 0x000fe200000f1403 */
[----:B------:R-:W-:Y:S01]  /*d300*/  IMAD R5, R5, UR4, R6 ;  /* 0x0000000405057c24 */ /* 0x000fe2000f8e0206 */
[----:B------:R-:W-:-:S03]  /*d310*/  ISETP.NE.AND P0, PT, R24, 0x2, PT ;  /* 0x000000021800780c */ /* 0x000fc60003f05270 */
[----:B------:R0:W5:Y:S01]  /*d320*/  @!P1 LDG.E R4, desc[UR50][R8.64] ;  /* 0x0000003208049981 */ /* 0x000162000c1e1900 */
[----:B------:R-:W-:Y:S02]  /*d330*/  ISETP.NE.AND P1, PT, R11, 0x3, PT ;  /* 0x000000030b00780c */ /* 0x000fe40003f25270 */
[----:B------:R-:W-:Y:S02]  /*d340*/  SEL R2, RZ, 0x1, P0 ;  /* 0x00000001ff027807 */ /* 0x000fe40000000000 */
[----:B------:R-:W-:Y:S02]  /*d350*/  SEL R24, R24, RZ, P0 ;  /* 0x000000ff18187207 */ /* 0x000fe40000000000 */
[----:B------:R-:W-:Y:S01]  /*d360*/  LOP3.LUT R25, R25, R2, RZ, 0x3c, !PT ;  /* 0x0000000219197212 */ /* 0x000fe200078e3cff */
[----:B------:R-:W-:Y:S02]  /*d370*/  IMAD.MOV.U32 R2, RZ, RZ, R7 ;  /* 0x000000ffff027224 */ /* 0x000fe400078e0007 */
[----:B------:R-:W-:-:S03]  /*d380*/  VIADD R7, R7, 0xffffffff ;  /* 0xffffffff07077836 */ /* 0x000fc60000000000 */
[----:B------:R-:W-:Y:S01]  /*d390*/  ISETP.GT.AND P3, PT, R2, RZ, PT ;  /* 0x000000ff0200720c */ /* 0x000fe20003f64270 */
[----:B0-----:R-:W-:-:S12]  /*d3a0*/  @!P1 BRA `(.L_x_442) ;  /* 0x0000000000049947 */ /* 0x001fd80003800000 */
[----:B------:R-:W-:Y:S01]  /*d3b0*/  BPT.TRAP 0x1 ;  /* 0x000000040000795c */ /* 0x000fe20000300000 */
.L_x_442:
[----:B------:R-:W-:Y:S01]  /*d3c0*/  IMAD R6, R24, 0x8, R23 ;  /* 0x0000000818067824 */ /* 0x000fe200078e0217 */
[----:B------:R-:W-:Y:S01]  /*d3d0*/  SHF.L.U32 R17, R25, 0x1f, RZ ;  /* 0x0000001f19117819 */ /* 0x000fe200000006ff */
[----:B------:R-:W-:Y:S01]  /*d3e0*/  BSSY B1, `(.L_x_443) ;  /* 0x0000004000017945 */ /* 0x000fe20003800000 */
[----:B------:R-:W-:Y:S02]  /*d3f0*/  SHF.R.S32.HI R9, RZ, 0x1f, R5 ;  /* 0x0000001fff097819 */ /* 0x000fe40000011405 */
[----:B------:R-:W0:Y:S02]  /*d400*/  SYNCS.PHASECHK.TRANS64.TRYWAIT P0, [R6+URZ+0x28c40], R17 ;  /* 0x028c4011060075a7 */ /* 0x000e24000800017f */
[----:B0-----:R-:W-:Y:S05]  /*d410*/  @!P0 BRA `(.L_x_444) ;  /* 0x0000003000848947 */ /* 0x001fea0003800000 */
.L_x_521:
[----:B------:R-:W-:Y:S05]  /*d420*/  BSYNC B1 ;  /* 0x0000000000017941 */ /* 0x000fea0003800000 */
.L_x_443:
[----:B------:R-:W-:Y:S01]  /*d430*/  ULDC.64 UR4, c[0x0][0x300] ;  /* 0x0000c00000047ab9 */ /* 0x000fe20000000a00 */
[----:B-----5:R-:W-:Y:S01]  /*d440*/  SHF.R.S32.HI R10, RZ, 0x1f, R4 ;  /* 0x0000001fff0a7819 */ /* 0x020fe20000011404 */
[----:B------:R-:W-:Y:S01]  /*d450*/  IMAD R8, R9, UR4, RZ ;  /* 0x0000000409087c24 */ /* 0x000fe2000f8e02ff */
[----:B------:R-:W-:Y:S01]  /*d460*/  LOP3.LUT P1, RZ, R22, 0x2, RZ, 0xc0, !PT ;  /* 0x0000000216ff7812 */ /* 0x000fe2000782c0ff */
[----:B------:R-:W-:-:S04]  /*d470*/  IMAD.WIDE.U32 R2, R5, UR4, RZ ;  /* 0x0000000405027c25 */ /* 0x000fc8000f8e00ff */
[----:B------:R-:W-:Y:S01]  /*d480*/  IMAD R8, R5, UR5, R8 ;  /* 0x0000000505087c24 */ /* 0x000fe2000f8e0208 */
[----:B------:R-:W-:-:S04]  /*d490*/  ULDC.64 UR4, c[0x0][0x310] ;  /* 0x0000c40000047ab9 */ /* 0x000fc80000000a00 */
[----:B------:R-:W-:Y:S01]  /*d4a0*/  IADD3 R3, R3, R8, RZ ;  /* 0x0000000803037210 */ /* 0x000fe20007ffe0ff */
[----:B------:R-:W-:-:S04]  /*d4b0*/  IMAD R8, R10, UR4, RZ ;  /* 0x000000040a087c24 */ /* 0x000fc8000f8e02ff */
[C---:B------:R-:W-:Y:S02]  /*d4c0*/  IMAD R8, R4.reuse, UR5, R8 ;  /* 0x0000000504087c24 */ /* 0x040fe4000f8e0208 */
[----:B------:R-:W-:Y:S01]  /*d4d0*/  IMAD.WIDE.U32 R2, R4, UR4, R2 ;  /* 0x0000000404027c25 */ /* 0x000fe2000f8e0002 */
        /* <DEDUP_REMOVED lines=12> */
[----:B------:R-:W1:Y:S01]  /*d5a0*/  SHFL.IDX PT, R2, R20, RZ, 0x181f ;  /* 0x00181fff14027589 */ /* 0x000e6200000e0000 */
[----:B------:R-:W-:-:S03]  /*d5b0*/  IMAD R21, R8, 0x2, R23 ;  /* 0x0000000208157824 */ /* 0x000fc600078e0217 */
[----:B------:R-:W2:Y:S01]  /*d5c0*/  SHFL.IDX PT, R3, R27, RZ, 0x181f ;  /* 0x00181fff1b037589 */ /* 0x000ea200000e0000 */
[----:B-1----:R-:W-:-:S05]  /*d5d0*/  IADD3 R2, P0, R2, R0, RZ ;  /* 0x0000000002027210 */ /* 0x002fca0007f1e0ff */
[----:B--2---:R-:W-:-:S05]  /*d5e0*/  IMAD.X R3, RZ, RZ, R3, P0 ;  /* 0x000000ffff037224 */ /* 0x004fca00000e0603 */
[----:B------:R-:W-:Y:S01]  /*d5f0*/  @!PT LDS RZ, [RZ] ;  /* 0x00000000fffff984 */ /* 0x000fe20000000800 */
[----:B------:R1:W-:Y:S04]  /*d600*/  LDGSTS.E.BYPASS.LTC128B.128 [R21+0x22400], desc[UR50][R2.64], !P1 ;  /* 0x2240000002157fae */ /* 0x0003e8000c901d72 */
[----:B-1----:R-:W1:Y:S04]  /*d610*/  SHFL.IDX PT, R2, R20, 0x1, 0x181f ;  /* 0x00381f0014027f89 */ /* 0x002e6800000e0000 */
[----:B------:R-:W2:Y:S01]  /*d620*/  SHFL.IDX PT, R3, R27, 0x1, 0x181f ;  /* 0x00381f001b037f89 */ /* 0x000ea200000e0000 */
[----:B-1----:R-:W-:-:S05]  /*d630*/  IADD3 R2, P0, R2, R0, RZ ;  /* 0x0000000002027210 */ /* 0x002fca0007f1e0ff */
[----:B--2---:R-:W-:-:S05]  /*d640*/  IMAD.X R3, RZ, RZ, R3, P0 ;  /* 0x000000ffff037224 */ /* 0x004fca00000e0603 */
[----:B------:R1:W-:Y:S04]  /*d650*/  LDGSTS.E.BYPASS.LTC128B.128 [R21+0x22c00], desc[UR50][R2.64], !P1 ;  /* 0x22c0000002157fae */ /* 0x0003e8000c901d72 */
[----:B-1----:R-:W1:Y:S04]  /*d660*/  SHFL.IDX PT, R2, R20, 0x2, 0x181f ;  /* 0x00581f0014027f89 */ /* 0x002e6800000e0000 */
[----:B------:R-:W2:Y:S04]  /*d670*/  SHFL.IDX PT, R3, R27, 0x2, 0x181f ;  /* 0x00581f001b037f89 */ /* 0x000ea800000e0000 */
[----:B------:R-:W3:Y:S01]  /*d680*/  SHFL.IDX PT, R27, R27, 0x3, 0x181f ;  /* 0x00781f001b1b7f89 */ /* 0x000ee200000e0000 */
[----:B-1----:R-:W-:-:S05]  /*d690*/  IADD3 R2, P0, R2, R0, RZ ;  /* 0x0000000002027210 */ /* 0x002fca0007f1e0ff */
[----:B--2---:R-:W-:-:S05]  /*d6a0*/  IMAD.X R3, RZ, RZ, R3, P0 ;  /* 0x000000ffff037224 */ /* 0x004fca00000e0603 */
[----:B------:R1:W-:Y:S04]  /*d6b0*/  LDGSTS.E.BYPASS.LTC128B.128 [R21+0x23400], desc[UR50][R2.64], !P1 ;  /* 0x2340000002157fae */ /* 0x0003e8000c901d72 */
[----:B-1-3--:R1:W2:Y:S02]  /*d6c0*/  SHFL.IDX PT, R2, R20, 0x3, 0x181f ;  /* 0x00781f0014027f89 */ /* 0x00a2a400000e0000 */
.L_x_531:
        /* <DEDUP_REMOVED lines=8> */
.L_x_446:
[----:B------:R-:W-:Y:S02]  /*d750*/  PLOP3.LUT P1, PT, P1, P0, PT, 0xa2, 0x0 ;  /* 0x000000000000781c */ /* 0x000fe40000f21472 */
[----:B------:R-:W-:-:S08]  /*d760*/  @P0 R2UR P1, UR4, R6 ;  /* 0x00000000060402ca */ /* 0x000fd00000020000 */
[----:B------:R-:W-:-:S05]  /*d770*/  @P0 PLOP3.LUT P0, PT, P1, PT, PT, 0x80, 0x0 ;  /* 0x000000000000081c */ /* 0x000fca0000f0f070 */
[----:B------:R-:W-:Y:S01]  /*d780*/  @!P1 SYNCS.ARRIVE.TRANS64.RED.A0T1 RZ, [UR4+0x28c30], RZ ;  /* 0x028c30ffffff99a7 */ /* 0x000fe20008200404 */
[----:B------:R-:W-:Y:S07]  /*d790*/  @!P1 ARRIVES.LDGSTSBAR.64.TRANSCNT [UR4+0x28c30] ;  /* 0x028c3000ff0099b0 */ /* 0x000fee0008000a84 */
[----:B------:R-:W-:Y:S05]  /*d7a0*/  @P0 BRA.U.ANY `(.L_x_446) ;  /* 0xfffffffd00e80947 */ /* 0x000fea000393ffff */
[----:B------:R-:W-:Y:S01]  /*d7b0*/  NOP ;  /* 0x0000000000007918 */ /* 0x000fe20000000000 */
[----:B--2---:R-:W-:-:S04]  /*d7c0*/  MOV R2, UR36 ;  /* 0x0000002400027c02 */ /* 0x004fc80008000f00 */
[----:B------:R-:W-:-:S13]  /*d7d0*/  ISETP.NE.AND P2, PT, R2, 0x3, PT ;  /* 0x000000030200780c */ /* 0x000fda0003f45270 */
[----:B------:R-:W-:Y:S05]  /*d7e0*/  @!P2 BRA `(.L_x_447) ;  /* 0x000000000004a947 */ /* 0x000fea0003800000 */
[----:B------:R-:W-:Y:S01]  /*d7f0*/  BPT.TRAP 0x1 ;  /* 0x000000040000795c */ /* 0x000fe20000300000 */
.L_x_447:
[----:B------:R2:W-:Y:S01]  /*d800*/  SYNCS.ARRIVE.TRANS64.A1T0 RZ, [R6+URZ+0x28c30], RZ ;  /* 0x028c30ff06ff79a7 */ /* 0x0005e2000810003f */
[----:B------:R-:W-:Y:S05]  /*d810*/  @!P2 BRA `(.L_x_448) ;  /* 0x000000000004a947 */ /* 0x000fea0003800000 */
[----:B------:R-:W-:Y:S01]  /*d820*/  BPT.TRAP 0x1 ;  /* 0x000000040000795c */ /* 0x000fe20000300000 */
.L_x_448:
[----:B------:R-:W3:Y:S01]  /*d830*/  SYNCS.PHASECHK.TRANS64.TRYWAIT P0, [R6+URZ+0x28c60], R17 ;  /* 0x028c6011060075a7 */ /* 0x000ee2000800017f */
[----:B------:R-:W-:Y:S04]  /*d840*/  BSSY B1, `(.L_x_449) ;  /* 0x0000002000017945 */ /* 0x000fe80003800000 */
[----:B---3--:R-:W-:Y:S05]  /*d850*/  @!P0 BRA `(.L_x_450) ;  /* 0x0000003000a48947 */ /* 0x008fea0003800000 */
.L_x_532:
[----:B------:R-:W-:Y:S05]  /*d860*/  BSYNC B1 ;  /* 0x0000000000017941 */ /* 0x000fea0003800000 */
.L_x_449:
[----:B------:R-:W-:Y:S01]  /*d870*/  ULDC.64 UR4, c[0x0][0x328] ;  /* 0x0000ca0000047ab9 */ /* 0x000fe20000000a00 */
[C---:B------:R-:W-:Y:S01]  /*d880*/  LOP3.LUT P5, RZ, R22.reuse, 0x8, RZ, 0xc0, !PT ;  /* 0x0000000816ff7812 */ /* 0x040fe200078ac0ff */
[----:B------:R-:W-:Y:S01]  /*d890*/  IMAD R9, R9, UR4, RZ ;  /* 0x0000000409097c24 */ /* 0x000fe2000f8e02ff */
[----:B------:R-:W-:Y:S01]  /*d8a0*/  LOP3.LUT P4, RZ, R22, 0x4, RZ, 0xc0, !PT ;  /* 0x0000000416ff7812 */ /* 0x000fe2000788c0ff */
[----:B------:R-:W-:-:S04]  /*d8b0*/  IMAD.WIDE.U32 R2, R5, UR4, RZ ;  /* 0x0000000405027c25 */ /* 0x000fc8000f8e00ff */
[----:B------:R-:W-:Y:S01]  /*d8c0*/  IMAD R9, R5, UR5, R9 ;  /* 0x0000000505097c24 */ /* 0x000fe2000f8e0209 */
[----:B------:R-:W-:Y:S01]  /*d8d0*/  ULDC.64 UR4, c[0x0][0x338] ;  /* 0x0000ce0000047ab9 */ /* 0x000fe20000000a00 */
[----:B0--3--:R-:W-:Y:S02]  /*d8e0*/  IMAD R17, R24, 0x7000, R8 ;  /* 0x0000700018117824 */ /* 0x009fe400078e0208 */
        /* <DEDUP_REMOVED lines=15> */
[----:B------:R-:W0:Y:S01]  /*d9e0*/  SHFL.IDX PT, R2, R9, RZ, 0x181f ;  /* 0x00181fff09027589 */ /* 0x000e2200000e0000 */
[C---:B------:R-:W-:Y:S01]  /*d9f0*/  LOP3.LUT P1, RZ, R22.reuse, 0x80, RZ, 0xc0, !PT ;  /* 0x0000008016ff7812 */ /* 0x040fe2000782c0ff */
[----:B------:R-:W-:Y:S01]  /*da00*/  IMAD R17, R17, 0x2, R23 ;  /* 0x0000000211117824 */ /* 0x000fe200078e0217 */
[C---:B------:R-:W-:Y:S01]  /*da10*/  LOP3.LUT P2, RZ, R22.reuse, 0x40, RZ, 0xc0, !PT ;  /* 0x0000004016ff7812 */ /* 0x040fe2000784c0ff */
[----:B------:R-:W3:Y:S01]  /*da20*/  SHFL.IDX PT, R3, R10, RZ, 0x181f ;  /* 0x00181fff0a037589 */ /* 0x000ee200000e0000 */
[----:B------:R-:W-:-:S03]  /*da30*/  LOP3.LUT R22, R22, 0xffffbfff, RZ, 0xc0, !PT ;  /* 0xffffbfff16167812 */ /* 0x000fc600078ec0ff */
[----:B------:R-:W4:Y:S01]  /*da40*/  SHFL.IDX PT, R14, R9, 0x1, 0x181f ;  /* 0x00381f00090e7f89 */ /* 0x000f2200000e0000 */
[----:B------:R-:W-:-:S03]  /*da50*/  @P3 LOP3.LUT R22, R22, 0x4000, RZ, 0xfc, !PT ;  /* 0x0000400016163812 */ /* 0x000fc600078efcff */
[----:B------:R-:W5:Y:S01]  /*da60*/  SHFL.IDX PT, R5, R10, 0x1, 0x181f ;  /* 0x00381f000a057f89 */ /* 0x000f6200000e0000 */
[C---:B------:R-:W-:Y:S02]  /*da70*/  LOP3.LUT P3, RZ, R22.reuse, 0x20, RZ, 0xc0, !PT ;  /* 0x0000002016ff7812 */ /* 0x040fe4000786c0ff */
[C---:B------:R-:W-:Y:S01]  /*da80*/  LOP3.LUT P6, RZ, R22.reuse, 0x10, RZ, 0xc0, !PT ;  /* 0x0000001016ff7812 */ /* 0x040fe200078cc0ff */
[----:B------:R-:W-:Y:S01]  /*da90*/  SHFL.IDX PT, R8, R10, 0x2, 0x181f ;  /* 0x00581f000a087f89 */ /* 0x000fe200000e0000 */
[----:B------:R-:W-:-:S03]  /*daa0*/  LOP3.LUT R22, R22, 0xfffeffff, RZ, 0xc0, !PT ;  /* 0xfffeffff16167812 */ /* 0x000fc600078ec0ff */
[----:B------:R-:W-:Y:S01]  /*dab0*/  SHFL.IDX PT, R10, R10, 0x3, 0x181f ;  /* 0x00781f000a0a7f89 */ /* 0x000fe200000e0000 */
[----:B0-----:R-:W-:-:S05]  /*dac0*/  IADD3 R2, P0, R2, R0, RZ ;  /* 0x0000000002027210 */ /* 0x001fca0007f1e0ff */
[----:B------:R-:W-:Y:S01]  /*dad0*/  @P3 LOP3.LUT R22, R22, 0x10000, RZ, 0xfc, !PT ;  /* 0x0001000016163812 */ /* 0x000fe200078efcff */
[----:B---3--:R-:W-:Y:S01]  /*dae0*/  IMAD.X R3, RZ, RZ, R3, P0 ;  /* 0x000000ffff037224 */ /* 0x008fe200000e0603 */
[----:B------:R-:W-:-:S04]  /*daf0*/  ISETP.NE.U32.AND P0, PT, R30, RZ, PT ;  /* 0x000000ff1e00720c */ /* 0x000fc80003f05070 */
[----:B------:R-:W-:Y:S01]  /*db00*/  LDGSTS.E.BYPASS.LTC128B.128 [R17+0x400], desc[UR50][R2.64], !P1 ;  /* 0x0040000002117fae */ /* 0x000fe2000c901d72 */
[----:B------:R-:W-:-:S03]  /*db10*/  ISETP.NE.U32.AND P1, PT, R29, RZ, PT ;  /* 0x000000ff1d00720c */ /* 0x000fc60003f25070 */
[----:B------:R-:W-:Y:S01]  /*db20*/  LDGSTS.E.BYPASS.LTC128B.128 [R17+0x2400], desc[UR50][R2.64+0x80], !P2 ;  /* 0x0240008002117fae */ /* 0x000fe2000d101d72 */
[----:B----4-:R-:W-:-:S03]  /*db30*/  IADD3 R4, P2, R14, R0, RZ ;  /* 0x000000000e047210 */ /* 0x010fc60007f5e0ff */
[----:B------:R-:W-:Y:S01]  /*db40*/  LDGSTS.E.BYPASS.LTC128B.128 [R17+0x4400], desc[UR50][R2.64+0x100], !P3 ;  /* 0x0440010002117fae */ /* 0x000fe2000d901d72 */
[C---:B------:R-:W-:Y:S01]  /*db50*/  LOP3.LUT P3, RZ, R22.reuse, 0x80, RZ, 0xc0, !PT ;  /* 0x0000008016ff7812 */ /* 0x040fe2000786c0ff */
[----:B-----5:R-:W-:Y:S01]  /*db60*/  IMAD.X R5, RZ, RZ, R5, P2 ;  /* 0x000000ffff057224 */ /* 0x020fe200010e0605 */
[C---:B------:R-:W-:Y:S01]  /*db70*/  LOP3.LUT P2, RZ, R22.reuse, 0x40, RZ, 0xc0, !PT ;  /* 0x0000004016ff7812 */ /* 0x040fe2000784c0ff */
[----:B------:R-:W-:Y:S04]  /*db80*/  LDGSTS.E.BYPASS.LTC128B.128 [R17+0x6400], desc[UR50][R2.64+0x180], !P6 ;  /* 0x0640018002117fae */ /* 0x000fe8000f101d72 */
[----:B------:R-:W-:Y:S04]  /*db90*/  LDGSTS.E.BYPASS.LTC128B.128 [R17+0x8400], desc[UR50][R2.64+0x200], !P5 ;  /* 0x0840020002117fae */ /* 0x000fe8000e901d72 */
[----:B------:R-:W-:Y:S04]  /*dba0*/  LDGSTS.E.BYPASS.LTC128B.128 [R17+0xa400], desc[UR50][R2.64+0x280], !P4 ;  /* 0x0a40028002117fae */ /* 0x000fe8000e101d72 */
[----:B------:R-:W0:Y:S04]  /*dbb0*/  SHFL.IDX PT, R14, R9, 0x2, 0x181f ;  /* 0x00581f00090e7f89 */ /* 0x000e2800000e0000 */
[----:B------:R-:W-:Y:S04]  /*dbc0*/  LDGSTS.E.BYPASS.LTC128B.128 [R17+0xc400], desc[UR50][R2.64+0x300], P0 ;  /* 0x0c40030002117fae */ /* 0x000fe80008101d72 */
[----:B------:R0:W-:Y:S04]  /*dbd0*/  LDGSTS.E.BYPASS.LTC128B.128 [R17+0xe400], desc[UR50][R2.64+0x380], P1 ;  /* 0x0e40038002117fae */ /* 0x0001e80008901d72 */
[----:B------:R3:W-:Y:S01]  /*dbe0*/  LDGSTS.E.BYPASS.LTC128B.128 [R17+0xc00], desc[UR50][R4.64], !P3 ;  /* 0x00c0000004117fae */ /* 0x0007e2000d901d72 */
[----:B------:R-:W-:-:S02]  /*dbf0*/  LOP3.LUT P3, RZ, R22, 0x10000, RZ, 0xc0, !PT ;  /* 0x0001000016ff7812 */ /* 0x000fc4000786c0ff */
[----:B------:R-:W-:Y:S01]  /*dc00*/  LOP3.LUT R22, R22, 0xffff7fff, RZ, 0xc0, !PT ;  /* 0xffff7fff16167812 */ /* 0x000fe200078ec0ff */
[----:B------:R3:W-:Y:S01]  /*dc10*/  LDGSTS.E.BYPASS.LTC128B.128 [R17+0x2c00], desc[UR50][R4.64+0x80], !P2 ;  /* 0x02c0008004117fae */ /* 0x0007e2000d101d72 */
[----:B0-----:R-:W-:-:S09]  /*dc20*/  IADD3 R2, P2, R14, R0, RZ ;  /* 0x000000000e027210 */ /* 0x001fd20007f5e0ff */
[----:B------:R-:W-:Y:S01]  /*dc30*/  @P3 LOP3.LUT R22, R22, 0x8000, RZ, 0xfc, !PT ;  /* 0x0000800016163812 */ /* 0x000fe200078efcff */
[----:B------:R3:W-:Y:S01]  /*dc40*/  LDGSTS.E.BYPASS.LTC128B.128 [R17+0x4c00], desc[UR50][R4.64+0x100], !P3 ;  /* 0x04c0010004117fae */ /* 0x0007e2000d901d72 */
[----:B------:R-:W-:Y:S02]  /*dc50*/  IMAD.X R3, RZ, RZ, R8, P2 ;  /* 0x000000ffff037224 */ /* 0x000fe400010e0608 */
[C---:B------:R-:W-:Y:S01]  /*dc60*/  LOP3.LUT P3, RZ, R22.reuse, 0x80, RZ, 0xc0, !PT ;  /* 0x0000008016ff7812 */ /* 0x040fe2000786c0ff */
[----:B------:R3:W-:Y:S01]  /*dc70*/  LDGSTS.E.BYPASS.LTC128B.128 [R17+0x6c00], desc[UR50][R4.64+0x180], !P6 ;  /* 0x06c0018004117fae */ /* 0x0007e2000f101d72 */
[----:B------:R-:W-:-:S03]  /*dc80*/  LOP3.LUT P2, RZ, R22, 0x40, RZ, 0xc0, !PT ;  /* 0x0000004016ff7812 */ /* 0x000fc6000784c0ff */
[----:B------:R3:W-:Y:S04]  /*dc90*/  LDGSTS.E.BYPASS.LTC128B.128 [R17+0x8c00], desc[UR50][R4.64+0x200], !P5 ;  /* 0x08c0020004117fae */ /* 0x0007e8000e901d72 */
[----:B------:R3:W-:Y:S04]  /*dca0*/  LDGSTS.E.BYPASS.LTC128B.128 [R17+0xac00], desc[UR50][R4.64+0x280], !P4 ;  /* 0x0ac0028004117fae */ /* 0x0007e8000e101d72 */
[----:B------:R3:W-:Y:S04]  /*dcb0*/  LDGSTS.E.BYPASS.LTC128B.128 [R17+0xcc00], desc[UR50][R4.64+0x300], P0 ;  /* 0x0cc0030004117fae */ /* 0x0007e80008101d72 */
[----:B------:R3:W-:Y:S04]  /*dcc0*/  LDGSTS.E.BYPASS.LTC128B.128 [R17+0xec00], desc[UR50][R4.64+0x380], P1 ;  /* 0x0ec0038004117fae */ /* 0x0007e80008901d72 */
[----:B------:R3:W-:Y:S01]  /*dcd0*/  LDGSTS.E.BYPASS.LTC128B.128 [R17+0x1400], desc[UR50][R2.64], !P3 ;  /* 0x0140000002117fae */ /* 0x0007e2000d901d72 */
[----:B------:R-:W-:-:S03]  /*dce0*/  LOP3.LUT P3, RZ, R22, 0x8000, RZ, 0xc0, !PT ;  /* 0x0000800016ff7812 */ /* 0x000fc6000786c0ff */
[----:B------:R3:W-:Y:S04]  /*dcf0*/  LDGSTS.E.BYPASS.LTC128B.128 [R17+0x3400], desc[UR50][R2.64+0x80], !P2 ;  /* 0x0340008002117fae */ /* 0x0007e8000d101d72 */
[----:B------:R3:W0:Y:S06]  /*dd00*/  SHFL.IDX PT, R14, R9, 0x3, 0x181f ;  /* 0x00781f00090e7f89 */ /* 0x00062c00000e0000 */
[----:B------:R3:W-:Y:S01]  /*dd10*/  LDGSTS.E.BYPASS.LTC128B.128 [R17+0x5400], desc[UR50][R2.64+0x100], !P3 ;  /* 0x0540010002117fae */ /* 0x0007e2000d901d72 */
[----:B------:R-:W-:-:S03]  /*dd20*/  LOP3.LUT P3, RZ, R22, 0x4000, RZ, 0xc0, !PT ;  /* 0x0000400016ff7812 */ /* 0x000fc6000786c0ff */
[----:B------:R3:W-:Y:S04]  /*dd30*/  LDGSTS.E.BYPASS.LTC128B.128 [R17+0x7400], desc[UR50][R2.64+0x180], !P6 ;  /* 0x0740018002117fae */ /* 0x0007e8000f101d72 */
[----:B------:R3:W-:Y:S04]  /*dd40*/  LDGSTS.E.BYPASS.LTC128B.128 [R17+0x9400], desc[UR50][R2.64+0x200], !P5 ;  /* 0x0940020002117fae */ /* 0x0007e8000e901d72 */
[----:B------:R3:W-:Y:S04]  /*dd50*/  LDGSTS.E.BYPASS.LTC128B.128 [R17+0xb400], desc[UR50][R2.64+0x280], !P4 ;  /* 0x0b40028002117fae */ /* 0x0007e8000e101d72 */
[----:B------:R3:W-:Y:S04]  /*dd60*/  LDGSTS.E.BYPASS.LTC128B.128 [R17+0xd400], desc[UR50][R2.64+0x300], P0 ;  /* 0x0d40030002117fae */ /* 0x0007e80008101d72 */
[----:B0-----:R3:W-:Y:S02]  /*dd70*/  LDGSTS.E.BYPASS.LTC128B.128 [R17+0xf400], desc[UR50][R2.64+0x380], P1 ;  /* 0x0f40038002117fae */ /* 0x0017e40008901d72 */
.L_x_542:
[----:B------:R-:W-:Y:S02]  /*dd80*/  LOP3.LUT R22, R22, 0xffff7fff, RZ, 0xc0, !PT ;  /* 0xffff7fff16167812 */ /* 0x000fe400078ec0ff */
[----:B---3--:R-:W-:Y:S02]  /*dd90*/  IADD3 R2, P2, R14, R0, RZ ;  /* 0x000000000e027210 */ /* 0x008fe40007f5e0ff */
[----:B------:R-:W-:-:S03]  /*dda0*/  @P1 LOP3.LUT R22, R22, 0x8000, RZ, 0xfc, !PT ;  /* 0x0000800016161812 */ /* 0x000fc600078efcff */
[----:B------:R-:W-:Y:S01]  /*ddb0*/  IMAD.X R3, RZ, RZ, R10, P2 ;  /* 0x000000ffff037224 */ /* 0x000fe200010e060a */
[C---:B------:R-:W-:Y:S02]  /*ddc0*/  LOP3.LUT P1, RZ, R22.reuse, 0x80, RZ, 0xc0, !PT ;  /* 0x0000008016ff7812 */ /* 0x040fe4000782c0ff */
[----:B------:R-:W-:-:S04]  /*ddd0*/  LOP3.LUT R22, R22, 0xffffbfff, RZ, 0xc0, !PT ;  /* 0xffffbfff16167812 */ /* 0x000fc800078ec0ff */
[----:B------:R-:W-:-:S04]  /*dde0*/  @P3 LOP3.LUT R22, R22, 0x4000, RZ, 0xfc, !PT ;  /* 0x0000400016163812 */ /* 0x000fc800078efcff */
[C---:B------:R-:W-:Y:S02]  /*ddf0*/  LOP3.LUT P3, RZ, R22.reuse, 0x40, RZ, 0xc0, !PT ;  /* 0x0000004016ff7812 */ /* 0x040fe4000786c0ff */
[C---:B------:R-:W-:Y:S01]  /*de00*/  LOP3.LUT P2, RZ, R22.reuse, 0x20, RZ, 0xc0, !PT ;  /* 0x0000002016ff7812 */ /* 0x040fe2000784c0ff */
[----:B------:R-:W-:Y:S01]  /*de10*/  @!PT LDS RZ, [RZ] ;  /* 0x00000000fffff984 */ /* 0x000fe20000000800 */
[----:B------:R-:W-:Y:S01]  /*de20*/  @!PT LDS RZ, [RZ] ;  /* 0x00000000fffff984 */ /* 0x000fe20000000800 */
[----:B------:R-:W-:Y:S01]  /*de30*/  @!PT LDS RZ, [RZ] ;  /* 0x00000000fffff984 */ /* 0x000fe20000000800 */
[----:B------:R0:W-:Y:S01]  /*de40*/  LDGSTS.E.BYPASS.LTC128B.128 [R17+0x1c00], desc[UR50][R2.64], !P1 ;  /* 0x01c0000002117fae */ /* 0x0001e2000c901d72 */
[C---:B------:R-:W-:Y:S02]  /*de50*/  LOP3.LUT P6, RZ, R22.reuse, 0x10, RZ, 0xc0, !PT ;  /* 0x0000001016ff7812 */ /* 0x040fe400078cc0ff */
[----:B------:R-:W-:-:S07]  /*de60*/  LOP3.LUT P1, RZ, R22, 0x8000, RZ, 0xc0, !PT ;  /* 0x0000800016ff7812 */ /* 0x000fce000782c0ff */
[----:B------:R0:W-:Y:S01]  /*de70*/  LDGSTS.E.BYPASS.LTC128B.128 [R17+0x3c00], desc[UR50][R2.64+0x80], !P3 ;  /* 0x03c0008002117fae */ /* 0x0001e2000d901d72 */
[----:B------:R-:W-:-:S03]  /*de80*/  LOP3.LUT P3, RZ, R22, 0x4000, RZ, 0xc0, !PT ;  /* 0x0000400016ff7812 */ /* 0x000fc6000786c0ff */
        /* <DEDUP_REMOVED lines=8> */
.L_x_452:
[----:B------:R-:W-:Y:S02]  /*df10*/  PLOP3.LUT P1, PT, P1, P0, PT, 0xa2, 0x0 ;  /* 0x000000000000781c */ /* 0x000fe40000f21472 */
[----:B------:R-:W-:-:S08]  /*df20*/  @P0 R2UR P1, UR4, R6 ;  /* 0x00000000060402ca */ /* 0x000fd00000020000 */
[----:B------:R-:W-:-:S05]  /*df30*/  @P0 PLOP3.LUT P0, PT, P1, PT, PT, 0x80, 0x0 ;  /* 0x000000000000081c */ /* 0x000fca0000f0f070 */
[----:B------:R-:W-:Y:S01]  /*df40*/  @!P1 SYNCS.ARRIVE.TRANS64.RED.A0T1 RZ, [UR4+0x28c50], RZ ;  /* 0x028c50ffffff99a7 */ /* 0x000fe20008200404 */
[----:B------:R-:W-:Y:S07]  /*df50*/  @!P1 ARRIVES.LDGSTSBAR.64.TRANSCNT [UR4+0x28c50] ;  /* 0x028c5000ff0099b0 */ /* 0x000fee0008000a84 */
[----:B------:R-:W-:Y:S05]  /*df60*/  @P0 BRA.U.ANY `(.L_x_452) ;  /* 0xfffffffd00e80947 */ /* 0x000fea000393ffff */
[----:B------:R-:W-:Y:S01]  /*df70*/  NOP ;  /* 0x0000000000007918 */ /* 0x000fe20000000000 */
[----:B0-----:R-:W-:-:S04]  /*df80*/  MOV R2, UR36 ;  /* 0x0000002400027c02 */ /* 0x001fc80008000f00 */
[----:B------:R-:W-:-:S13]  /*df90*/  ISETP.NE.AND P2, PT, R2, 0x3, PT ;  /* 0x000000030200780c */ /* 0x000fda0003f45270 */
[----:B------:R-:W-:Y:S05]  /*dfa0*/  @!P2 BRA `(.L_x_453) ;  /* 0x000000000004a947 */ /* 0x000fea0003800000 */
[----:B------:R-:W-:Y:S01]  /*dfb0*/  BPT.TRAP 0x1 ;  /* 0x000000040000795c */ /* 0x000fe20000300000 */
.L_x_453:
[----:B------:R3:W-:Y:S01]  /*dfc0*/  SYNCS.ARRIVE.TRANS64.A1T0 RZ, [R6+URZ+0x28c50], RZ ;  /* 0x028c50ff06ff79a7 */ /* 0x0007e2000810003f */
[----:B------:R-:W-:Y:S05]  /*dfd0*/  @P3 BRA `(.L_x_454) ;  /* 0xfffffff000543947 */ /* 0x000fea000383ffff */
.L_x_441:
[----:B------:R-:W-:Y:S05]  /*dfe0*/  BSYNC B0 ;  /* 0x0000000000007941 */ /* 0x000fea0003800000 */
.L_x_440:
[----:B------:R-:W4:Y:S01]  /*dff0*/  S2R R2, SR_TID.X ;  /* 0x0000000000027919 */ /* 0x000f220000002100 */
[----:B------:R-:W-:Y:S01]  /*e000*/  VIADD R24, R24, 0x1 ;  /* 0x0000000118187836 */ /* 0x000fe20000000000 */
[----:B------:R-:W-:Y:S04]  /*e010*/  BSSY B0, `(.L_x_455) ;  /* 0x0000013000007945 */ /* 0x000fe80003800000 */
[----:B------:R-:W-:-:S04]  /*e020*/  ISETP.NE.AND P0, PT, R24, 0x2, PT ;  /* 0x000000021800780c */ /* 0x000fc80003f05270 */
[----:B------:R-:W-:-:S04]  /*e030*/  SEL R0, RZ, 0x1, P0 ;  /* 0x00000001ff007807 */ /* 0x000fc80000000000 */
[----:B------:R-:W-:Y:S02]  /*e040*/  LOP3.LUT R25, R25, R0, RZ, 0x3c, !PT ;  /* 0x0000000019197212 */ /* 0x000fe400078e3cff */
[----:B----4-:R-:W-:-:S04]  /*e050*/  LOP3.LUT R2, R2, 0x7f, RZ, 0xc0, !PT ;  /* 0x0000007f02027812 */ /* 0x010fc800078ec0ff */
[----:B------:R-:W-:-:S13]  /*e060*/  ISETP.NE.AND P1, PT, R2, RZ, PT ;  /* 0x000000ff0200720c */ /* 0x000fda0003f25270 */
[----:B------:R-:W-:Y:S05]  /*e070*/  @P1 BRA `(.L_x_456) ;  /* 0x0000000000301947 */ /* 0x000fea0003800000 */
[----:B------:R-:W4:Y:S01]  /*e080*/  S2R R5, SR_LANEID ;  /* 0x0000000000057919 */ /* 0x000f220000000000 */
[----:B------:R-:W-:Y:S01]  /*e090*/  VOTEU.ANY UR4, UPT, PT ;  /* 0x0000000000047886 */ /* 0x000fe200038e0100 */
[----:B------:R-:W5:Y:S01]  /*e0a0*/  LDC.64 R2, c[0x0][0xc60] ;  /* 0x00031800ff027b82 */ /* 0x000f620000000a00 */
[----:B------:R-:W4:Y:S02]  /*e0b0*/  FLO.U32 R0, UR4 ;  /* 0x0000000400007d00 */ /* 0x000f2400080e0000 */
[----:B----4-:R-:W-:-:S06]  /*e0c0*/  ISETP.EQ.U32.AND P1, PT, R0, R5, PT ;  /* 0x000000050000720c */ /* 0x010fcc0003f22070 */
[----:B------:R-:W5:Y:S07]  /*e0d0*/  POPC R5, UR4 ;  /* 0x0000000400057d09 */ /* 0x000f6e0008000000 */
[----:B-----5:R-:W4:Y:S01]  /*e0e0*/  @P1 ATOMG.E.ADD.STRONG.GPU PT, R3, desc[UR50][R2.64], R5 ;  /* 0x00000005020319a8 */ /* 0x020f2200081ee1f2 */
[----:B0-----:R-:W0:Y:S02]  /*e0f0*/  S2R R4, SR_LTMASK ;  /* 0x0000000000047919 */ /* 0x001e240000003900 */
[----:B0-----:R-:W-:-:S04]  /*e100*/  LOP3.LUT R4, R4, UR4, RZ, 0xc0, !PT ;  /* 0x0000000404047c12 */ /* 0x001fc8000f8ec0ff */
[----:B------:R-:W0:Y:S01]  /*e110*/  POPC R7, R4 ;  /* 0x0000000400077309 */ /* 0x000e220000000000 */
[----:B----4-:R-:W0:Y:S02]  /*e120*/  SHFL.IDX PT, R0, R3, R0, 0x1f ;  /* 0x00001f0003007589 */ /* 0x010e2400000e0000 */
[----:B0-----:R-:W-:-:S07]  /*e130*/  IADD3 R16, R0, UR37, R7 ;  /* 0x0000002500107c10 */ /* 0x001fce000fffe007 */
.L_x_456:
[----:B------:R-:W-:Y:S05]  /*e140*/  BSYNC B0 ;  /* 0x0000000000007941 */ /* 0x000fea0003800000 */
.L_x_455:
[----:B------:R-:W-:-:S07]  /*e150*/  SEL R24, R24, RZ, P0 ;  /* 0x000000ff18187207 */ /* 0x000fce0000000000 */
.L_x_415:
[----:B------:R-:W-:Y:S05]  /*e160*/  BSYNC B7 ;  /* 0x0000000000077941 */ /* 0x000fea0003800000 */
.L_x_413:
[----:B------:R-:W-:-:S13]  /*e170*/  LOP3.LUT P0, RZ, R22, 0x2000, RZ, 0xc0, !PT ;  /* 0x0000200016ff7812 */ /* 0x000fda000780c0ff */
[----:B------:R-:W-:Y:S05]  /*e180*/  @!P0 BRA `(.L_x_457) ;  /* 0x0000000000248947 */ /* 0x000fea0003800000 */
[----:B------:R-:W-:Y:S05]  /*e190*/  WARPSYNC.ALL ;  /* 0x0000000000007948 */ /* 0x000fea0003800000 */
[----:B------:R-:W4:Y:S08]  /*e1a0*/  S2UR UR5, SR_CgaCtaId ;  /* 0x00000000000579c3 */ /* 0x000f300000008800 */
[----:B------:R-:W-:Y:S06]  /*e1b0*/  BAR.SYNC.DEFER_BLOCKING 0x5, 0x180 ;  /* 0x0146000000007b1d */ /* 0x000fec0000010000 */
[----:B------:R-:W-:-:S02]  /*e1c0*/  UMOV UR4, 0x400 ;  /* 0x0000040000047882 */ /* 0x000fc40000000000 */
[----:B----4-:R-:W-:-:S06]  /*e1d0*/  ULEA UR4, UR5, UR4, 0x18 ;  /* 0x0000000405047291 */ /* 0x010fcc000f8ec03f */
[----:B------:R-:W-:-:S05]  /*e1e0*/  IMAD.U32 R23, RZ, RZ, UR4 ;  /* 0x00000004ff177e24 */ /* 0x000fca000f8e00ff */
[----:B------:R4:W0:Y:S01]  /*e1f0*/  LDS.128 R16, [R23+0x28cd0] ;  /* 0x028cd00017107984 */ /* 0x0008220000000c00 */
[----:B------:R-:W-:Y:S06]  /*e200*/  BAR.ARV 0x4, 0x180 ;  /* 0x0106000000007b1d */ /* 0x000fec0000002000 */
[----:B------:R-:W-:Y:S05]  /*e210*/  BRA `(.L_x_458) ;  /* 0x0000000800407947 */ /* 0x000fea0003800000 */
.L_x_457:
[----:B------:R-:W4:Y:S01]  /*e220*/  S2R R0, SR_TID.X ;  /* 0x0000000000007919 */ /* 0x000f220000002100 */
[----:B------:R-:W-:Y:S01]  /*e230*/  UMOV UR4, 0xffffffff ;  /* 0xffffffff00047882 */ /* 0x000fe20000000000 */
[----:B----4-:R-:W-:-:S04]  /*e240*/  LOP3.LUT R8, R0, 0x1f, RZ, 0xc0, !PT ;  /* 0x0000001f00087812 */ /* 0x010fc800078ec0ff */
[----:B------:R-:W-:Y:S01]  /*e250*/  ISETP.NE.AND P0, PT, R8, 0x1f, PT ;  /* 0x0000001f0800780c */ /* 0x000fe20003f05270 */
[----:B------:R-:W-:-:S12]  /*e260*/  BRA.DIV UR4, `(.L_x_459) ;  /* 0x0000003204107947 */ /* 0x000fd8000b800000 */
[----:B------:R-:W-:Y:S01]  /*e270*/  IMAD.IADD R5, R19, 0x1, R8 ;  /* 0x0000000113057824 */ /* 0x000fe200078e0208 */
[----:B------:R-:W-:-:S04]  /*e280*/  ULDC UR4, c[0x0][0xc3c] ;  /* 0x00030f0000047ab9 */ /* 0x000fc80000000800 */
[----:B------:R-:W-:-:S13]  /*e290*/  ISETP.GE.OR P1, PT, R5, UR4, !P0 ;  /* 0x0000000405007c0c */ /* 0x000fda000c726670 */
[----:B------:R-:W4:Y:S02]  /*e2a0*/  @!P1 LDC.64 R2, c[0x0][0xc80] ;  /* 0x00032000ff029b82 */ /* 0x000f240000000a00 */
[----:B----4-:R-:W-:-:S06]  /*e2b0*/  @!P1 IMAD.WIDE R2, R5, 0x4, R2 ;  /* 0x0000000405029825 */ /* 0x010fcc00078e0202 */
[----:B------:R-:W4:Y:S01]  /*e2c0*/  @!P1 LDG.E R2, desc[UR50][R2.64] ;  /* 0x0000003202029981 */ /* 0x000f22000c1e1900 */
[----:B------:R-:W-:Y:S01]  /*e2d0*/  IMAD.MOV.U32 R5, RZ, RZ, RZ ;  /* 0x000000ffff057224 */ /* 0x000fe200078e00ff */
[C---:B------:R-:W-:Y:S02]  /*e2e0*/  ISETP.GE.U32.AND P2, PT, R8.reuse, 0x2, PT ;  /* 0x000000020800780c */ /* 0x040fe40003f46070 */
[C---:B------:R-:W-:Y:S01]  /*e2f0*/  ISETP.GE.U32.AND P3, PT, R8.reuse, 0x4, PT ;  /* 0x000000040800780c */ /* 0x040fe20003f66070 */
[----:B------:R-:W-:Y:S01]  /*e300*/  SHFL.IDX PT, R0, R16, RZ, 0x1f ;  /* 0x00001fff10007589 */ /* 0x000fe200000e0000 */
[C---:B------:R-:W-:Y:S02]  /*e310*/  ISETP.GE.U32.AND P4, PT, R8.reuse, 0x8, PT ;  /* 0x000000080800780c */ /* 0x040fe40003f86070 */
[C---:B------:R-:W-:Y:S01]  /*e320*/  ISETP.GE.U32.AND P5, PT, R8.reuse, 0x10, PT ;  /* 0x000000100800780c */ /* 0x040fe20003fa6070 */
[----:B0-----:R-:W-:Y:S01]  /*e330*/  SHFL.IDX PT, R4, R16, 0x1, 0x1f ;  /* 0x00201f0010047f89 */ /* 0x001fe200000e0000 */
[----:B----4-:R-:W-:Y:S01]  /*e340*/  @!P1 IMAD.MOV.U32 R5, RZ, RZ, R2 ;  /* 0x000000ffff059224 */ /* 0x010fe200078e0002 */
[----:B------:R-:W-:-:S04]  /*e350*/  ISETP.NE.AND P1, PT, R8, RZ, PT ;  /* 0x000000ff0800720c */ /* 0x000fc80003f25270 */
[----:B------:R-:W2:Y:S02]  /*e360*/  SHFL.UP PT, R14, R5, 0x1, RZ ;  /* 0x04200000050e7989 */ /* 0x000ea400000e00ff */
[----:B--23--:R-:W-:-:S05]  /*e370*/  SEL R6, R14, RZ, P1 ;  /* 0x000000ff0e067207 */ /* 0x00cfca0000800000 */
        /* <DEDUP_REMOVED lines=13> */
[----:B------:R0:W2:Y:S02]  /*e450*/  SHFL.IDX PT, R14, R2, 0x1f, 0x1f ;  /* 0x03e01f00020e7f89 */ /* 0x0000a400000e0000 */
.L_x_552:
[----:B------:R-:W-:Y:S02]  /*e460*/  ULDC UR4, c[0x0][0xc38] ;  /* 0x00030e0000047ab9 */ /* 0x000fe40000000800 */
[----:B------:R-:W-:-:S04]  /*e470*/  IMAD.U32 R7, RZ, RZ, UR4 ;  /* 0x00000004ff077e24 */ /* 0x000fc8000f8e00ff */
[----:B--2---:R-:W-:-:S04]  /*e480*/  IMAD R14, R14, R7, RZ ;  /* 0x000000070e0e7224 */ /* 0x004fc800078e02ff */
[----:B------:R-:W-:-:S05]  /*e490*/  IMAD.IADD R9, R4, 0x1, R14 ;  /* 0x0000000104097824 */ /* 0x000fca00078e020e */
[----:B------:R-:W-:-:S13]  /*e4a0*/  ISETP.GT.AND P6, PT, R9, R0, PT ;  /* 0x000000000900720c */ /* 0x000fda0003fc4270 */
[----:B------:R-:W-:Y:S05]  /*e4b0*/  @P6 BRA `(.L_x_460) ;  /* 0x00000000009c6947 */ /* 0x000fea0003800000 */
.L_x_465:
[----:B0-----:R-:W0:Y:S01]  /*e4c0*/  LDC R2, c[0x0][0xc3c] ;  /* 0x00030f00ff027b82 */ /* 0x001e220000000800 */
[----:B------:R-:W-:-:S05]  /*e4d0*/  VIADD R19, R19, 0x1f ;  /* 0x0000001f13137836 */ /* 0x000fca0000000000 */
[----:B0-----:R-:W-:-:S13]  /*e4e0*/  ISETP.GE.AND P6, PT, R19, R2, PT ;  /* 0x000000021300720c */ /* 0x001fda0003fc6270 */
[----:B------:R-:W-:Y:S05]  /*e4f0*/  @P6 BRA `(.L_x_461) ;  /* 0x0000000400446947 */ /* 0x000fea0003800000 */
[----:B------:R-:W0:Y:S01]  /*e500*/  S2R R3, SR_TID.X ;  /* 0x0000000000037919 */ /* 0x000e220000002100 */
[----:B------:R-:W-:Y:S01]  /*e510*/  BSSY B0, `(.L_x_462) ;  /* 0x0000009000007945 */ /* 0x000fe20003800000 */
[----:B------:R-:W-:Y:S01]  /*e520*/  IMAD.MOV.U32 R5, RZ, RZ, RZ ;  /* 0x000000ffff057224 */ /* 0x000fe200078e00ff */
[----:B0-----:R-:W-:-:S05]  /*e530*/  LOP3.LUT R3, R3, 0x1f, RZ, 0xc0, !PT ;  /* 0x0000001f03037812 */ /* 0x001fca00078ec0ff */
[----:B------:R-:W-:-:S05]  /*e540*/  IMAD.IADD R7, R19, 0x1, R3 ;  /* 0x0000000113077824 */ /* 0x000fca00078e0203 */
[----:B------:R-:W-:-:S13]  /*e550*/  ISETP.GE.OR P6, PT, R7, R2, !P0 ;  /* 0x000000020700720c */ /* 0x000fda00047c6670 */
[----:B------:R-:W-:Y:S05]  /*e560*/  @P6 BRA `(.L_x_463) ;  /* 0x00000000000c6947 */ /* 0x000fea0003800000 */
[----:B------:R-:W0:Y:S02]  /*e570*/  LDC.64 R2, c[0x0][0xc80] ;  /* 0x00032000ff027b82 */ /* 0x000e240000000a00 */
[----:B0-----:R-:W-:-:S05]  /*e580*/  IMAD.WIDE R2, R7, 0x4, R2 ;  /* 0x0000000407027825 */ /* 0x001fca00078e0202 */
[----:B------:R0:W5:Y:S02]  /*e590*/  LDG.E R5, desc[UR50][R2.64] ;  /* 0x0000003202057981 */ /* 0x000164000c1e1900 */
.L_x_463:
[----:B------:R-:W-:Y:S05]  /*e5a0*/  BSYNC B0 ;  /* 0x0000000000007941 */ /* 0x000fea0003800000 */
.L_x_462:
[----:B------:R-:W-:-:S03]  /*e5b0*/  UMOV UR4, 0xffffffff ;  /* 0xffffffff00047882 */ /* 0x000fc60000000000 */
[----:B------:R-:W-:Y:S05]  /*e5c0*/  BRA.DIV UR4, `(.L_x_464) ;  /* 0x00000032045c7947 */ /* 0x000fea000b800000 */
[----:B-----5:R-:W2:Y:S02]  /*e5d0*/  SHFL.UP PT, R14, R5, 0x1, RZ ;  /* 0x04200000050e7989 */ /* 0x020ea400000e00ff */
[----:B--2---:R-:W-:-:S05]  /*e5e0*/  SEL R14, R14, RZ, P1 ;  /* 0x000000ff0e0e7207 */ /* 0x004fca0000800000 */
        /* <DEDUP_REMOVED lines=10> */
[----:B------:R-:W0:Y:S02]  /*e690*/  SHFL.UP PT, R14, R4, 0x10, RZ ;  /* 0x06000000040e7989 */ /* 0x000e2400000e00ff */
[----:B0-----:R-:W-:-:S05]  /*e6a0*/  SEL R7, R14, RZ, P5 ;  /* 0x000000ff0e077207 */ /* 0x001fca0002800000 */
[----:B------:R-:W-:-:S05]  /*e6b0*/  IMAD.IADD R2, R4, 0x1, R7 ;  /* 0x0000000104027824 */ /* 0x000fca00078e0207 */
[----:B------:R0:W2:Y:S02]  /*e6c0*/  SHFL.IDX PT, R14, R2, 0x1f, 0x1f ;  /* 0x03e01f00020e7f89 */ /* 0x0000a400000e0000 */
.L_x_560:
[----:B------:R-:W-:Y:S02]  /*e6d0*/  ULDC UR4, c[0x0][0xc38] ;  /* 0x00030e0000047ab9 */ /* 0x000fe40000000800 */
[----:B------:R-:W-:-:S04]  /*e6e0*/  IMAD.U32 R7, RZ, RZ, UR4 ;  /* 0x00000004ff077e24 */ /* 0x000fc8000f8e00ff */
[----:B--2---:R-:W-:-:S04]  /*e6f0*/  IMAD R14, R14, R7, RZ ;  /* 0x000000070e0e7224 */ /* 0x004fc800078e02ff */
[----:B------:R-:W-:-:S05]  /*e700*/  IMAD.IADD R9, R14, 0x1, R9 ;  /* 0x000000010e097824 */ /* 0x000fca00078e0209 */
[----:B------:R-:W-:-:S13]  /*e710*/  ISETP.GT.AND P6, PT, R9, R0, PT ;  /* 0x000000000900720c */ /* 0x000fda0003fc4270 */
[----:B------:R-:W-:Y:S05]  /*e720*/  @!P6 BRA `(.L_x_465) ;  /* 0xfffffffc0064e947 */ /* 0x000fea000383ffff */
.L_x_460:
[----:B------:R-:W-:Y:S01]  /*e730*/  IMAD.IADD R16, R9, 0x1, -R14 ;  /* 0x0000000109107824 */ /* 0x000fe200078e0a0e */
[----:B------:R-:W-:-:S03]  /*e740*/  UMOV UR4, 0xffffffff ;  /* 0xffffffff00047882 */ /* 0x000fc60000000000 */
[----:B------:R-:W-:-:S05]  /*e750*/  IMAD R3, R2, R7, R16 ;  /* 0x0000000702037224 */ /* 0x000fca00078e0210 */
[----:B------:R-:W-:Y:S01]  /*e760*/  ISETP.GT.AND P6, PT, R3, R0, PT ;  /* 0x000000000300720c */ /* 0x000fe20003fc4270 */
[----:B------:R-:W-:-:S12]  /*e770*/  BRA.DIV UR4, `(.L_x_466) ;  /* 0x0000003204ac7947 */ /* 0x000fd8000b800000 */
[----:B------:R-:W-:-:S04]  /*e780*/  VOTE.ANY R3, PT, !P6 ;  /* 0x0000000000037806 */ /* 0x000fc800070e0100 */
[----:B------:R-:W2:Y:S02]  /*e790*/  POPC R4, R3 ;  /* 0x0000000300047309 */ /* 0x000ea40000000000 */
[----:B--2---:R2:W3:Y:S02]  /*e7a0*/  SHFL.IDX PT, R5, R5, R4, 0x1f ;  /* 0x00001f0405057589 */ /* 0x0044e400000e0000 */
.L_x_564:
[----:B------:R-:W-:Y:S01]  /*e7b0*/  ISETP.NE.AND P0, PT, R3, RZ, PT ;  /* 0x000000ff0300720c */ /* 0x000fe20003f05270 */
[----:B------:R-:W-:-:S12]  /*e7c0*/  IMAD.MOV.U32 R14, RZ, RZ, RZ ;  /* 0x000000ffff0e7224 */ /* 0x000fd800078e00ff */
[----:B------:R-:W-:Y:S05]  /*e7d0*/  @!P0 BRA `(.L_x_467) ;  /* 0x0000000000108947 */ /* 0x000fea0003800000 */
[----:B------:R-:W-:Y:S01]  /*e7e0*/  UMOV UR4, 0xffffffff ;  /* 0xffffffff00047882 */ /* 0x000fe20000000000 */
[----:B------:R-:W-:Y:S02]  /*e7f0*/  VIADD R12, R4, 0xffffffff ;  /* 0xffffffff040c7836 */ /* 0x000fe40000000000 */
[----:B------:R-:W-:Y:S05]  /*e800*/  BRA.DIV UR4, `(.L_x_468) ;  /* 0x0000003204d07947 */ /* 0x000fea000b800000 */
[----:B------:R4:W0:Y:S02]  /*e810*/  SHFL.IDX PT, R14, R2, R12, 0x1f ;  /* 0x00001f0c020e7589 */ /* 0x00082400000e0000 */
.L_x_467:
[----:B---3--:R-:W-:Y:S01]  /*e820*/  IABS R6, R5 ;  /* 0x0000000500067213 */ /* 0x008fe20000000000 */
[----:B0-----:R-:W-:Y:S01]  /*e830*/  IMAD R16, R14, R7, R16 ;  /* 0x000000070e107224 */ /* 0x001fe200078e0210 */
[----:B------:R-:W-:Y:S02]  /*e840*/  IADD3 R19, R4, R19, RZ ;  /* 0x0000001304137210 */ /* 0x000fe40007ffe0ff */
[----:B------:R-:W0:Y:S01]  /*e850*/  I2F.RP R8, R6 ;  /* 0x0000000600087306 */ /* 0x000e220000209400 */
[----:B------:R-:W-:-:S05]  /*e860*/  IMAD.IADD R10, R0, 0x1, -R16 ;  /* 0x00000001000a7824 */ /* 0x000fca00078e0a10 */
[----:B------:R-:W-:Y:S02]  /*e870*/  IABS R0, R10 ;  /* 0x0000000a00007213 */ /* 0x000fe40000000000 */
[----:B0-----:R-:W4:Y:S02]  /*e880*/  MUFU.RCP R8, R8 ;  /* 0x0000000800087308 */ /* 0x001f240000001000 */
[----:B----4-:R-:W-:-:S06]  /*e890*/  VIADD R2, R8, 0xffffffe ;  /* 0x0ffffffe08027836 */ /* 0x010fcc0000000000 */
[----:B------:R0:W3:Y:S02]  /*e8a0*/  F2I.FTZ.U32.TRUNC.NTZ R3, R2 ;  /* 0x0000000200037305 */ /* 0x0000e4000021f000 */
[----:B0-----:R-:W-:Y:S01]  /*e8b0*/  IMAD.MOV.U32 R2, RZ, RZ, RZ ;  /* 0x000000ffff027224 */ /* 0x001fe200078e00ff */
[----:B---3--:R-:W-:-:S05]  /*e8c0*/  IADD3 R7, RZ, -R3, RZ ;  /* 0x80000003ff077210 */ /* 0x008fca0007ffe0ff */
[----:B------:R-:W-:-:S04]  /*e8d0*/  IMAD R7, R7, R6, RZ ;  /* 0x0000000607077224 */ /* 0x000fc800078e02ff */
[----:B------:R-:W-:Y:S01]  /*e8e0*/  IMAD.HI.U32 R3, R3, R7, R2 ;  /* 0x0000000703037227 */ /* 0x000fe200078e0002 */
[----:B------:R-:W-:-:S05]  /*e8f0*/  IABS R7, R5 ;  /* 0x0000000500077213 */ /* 0x000fca0000000000 */
[----:B------:R-:W-:Y:S02]  /*e900*/  IMAD.MOV R7, RZ, RZ, -R7 ;  /* 0x000000ffff077224 */ /* 0x000fe400078e0a07 */
[----:B------:R-:W-:-:S04]  /*e910*/  IMAD.HI.U32 R3, R3, R0, RZ ;  /* 0x0000000003037227 */ /* 0x000fc800078e00ff */
[----:B------:R-:W-:Y:S01]  /*e920*/  IMAD R7, R3, R7, R0 ;  /* 0x0000000703077224 */ /* 0x000fe200078e0200 */
[----:B------:R-:W-:-:S04]  /*e930*/  LOP3.LUT R0, R10, R5, RZ, 0x3c, !PT ;  /* 0x000000050a007212 */ /* 0x000fc800078e3cff */
[----:B------:R-:W-:Y:S02]  /*e940*/  ISETP.GT.U32.AND P1, PT, R6, R7, PT ;  /* 0x000000070600720c */ /* 0x000fe40003f24070 */
[----:B------:R-:W-:-:S11]  /*e950*/  ISETP.GE.AND P2, PT, R0, RZ, PT ;  /* 0x000000ff0000720c */ /* 0x000fd60003f46270 */
[----:B------:R-:W-:Y:S02]  /*e960*/  @!P1 IMAD.IADD R7, R7, 0x1, -R6 ;  /* 0x0000000107079824 */ /* 0x000fe400078e0a06 */
[----:B------:R-:W-:Y:S01]  /*e970*/  @!P1 VIADD R3, R3, 0x1 ;  /* 0x0000000103039836 */ /* 0x000fe20000000000 */
[----:B------:R-:W-:Y:S02]  /*e980*/  ISETP.NE.AND P1, PT, R5, RZ, PT ;  /* 0x000000ff0500720c */ /* 0x000fe40003f25270 */
[----:B------:R-:W-:-:S13]  /*e990*/  ISETP.GE.U32.AND P0, PT, R7, R6, PT ;  /* 0x000000060700720c */ /* 0x000fda0003f06070 */
[----:B------:R-:W-:-:S04]  /*e9a0*/  @P0 VIADD R3, R3, 0x1 ;  /* 0x0000000103030836 */ /* 0x000fc80000000000 */
[----:B------:R-:W-:Y:S01]  /*e9b0*/  @!P2 IMAD.MOV R3, RZ, RZ, -R3 ;  /* 0x000000ffff03a224 */ /* 0x000fe200078e0a03 */
[----:B------:R-:W-:-:S05]  /*e9c0*/  @!P1 LOP3.LUT R3, RZ, R5, RZ, 0x33, !PT ;  /* 0x00000005ff039212 */ /* 0x000fca00078e33ff */
[--C-:B------:R-:W-:Y:S02]  /*e9d0*/  IMAD.MOV R0, RZ, RZ, -R3.reuse ;  /* 0x000000ffff007224 */ /* 0x100fe400078e0a03 */
[----:B------:R-:W-:Y:S02]  /*e9e0*/  IMAD.MOV.U32 R18, RZ, RZ, R3 ;  /* 0x000000ffff127224 */ /* 0x000fe400078e0003 */
[----:B------:R-:W-:Y:S01]  /*e9f0*/  IMAD R17, R5, R0, R10 ;  /* 0x0000000005117224 */ /* 0x000fe200078e020a */
[----:B------:R-:W-:Y:S06]  /*ea00*/  BRA `(.L_x_469) ;  /* 0x00000000001c7947 */ /* 0x000fec0003800000 */
.L_x_461:
[----:B------:R-:W-:Y:S01]  /*ea10*/  UMOV UR4, URZ ;  /* 0x0000003f00047c82 */ /* 0x000fe20008000000 */
[----:B------:R-:W-:Y:S01]  /*ea20*/  UMOV UR5, URZ ;  /* 0x0000003f00057c82 */ /* 0x000fe20008000000 */
[----:B------:R-:W-:Y:S01]  /*ea30*/  ULDC UR6, c[0x0][0xc3c] ;  /* 0x00030f0000067ab9 */ /* 0x000fe20000000800 */
[----:B------:R-:W-:Y:S02]  /*ea40*/  IMAD.MOV.U32 R16, RZ, RZ, R0 ;  /* 0x000000ffff107224 */ /* 0x000fe400078e0000 */
[----:B------:R-:W-:Y:S02]  /*ea50*/  IMAD.U32 R17, RZ, RZ, UR4 ;  /* 0x00000004ff117e24 */ /* 0x000fe4000f8e00ff */
[----:B------:R-:W-:Y:S02]  /*ea60*/  IMAD.U32 R18, RZ, RZ, UR5 ;  /* 0x00000005ff127e24 */ /* 0x000fe4000f8e00ff */
[----:B------:R-:W-:-:S07]  /*ea70*/  IMAD.U32 R19, RZ, RZ, UR6 ;  /* 0x00000006ff137e24 */ /* 0x000fce000f8e00ff */
.L_x_469:
[----:B------:R-:W0:Y:S01]  /*ea80*/  S2R R0, SR_TID.X ;  /* 0x0000000000007919 */ /* 0x000e220000002100 */
[----:B------:R-:W-:Y:S05]  /*ea90*/  WARPSYNC.ALL ;  /* 0x0000000000007948 */ /* 0x000fea0003800000 */
[----:B------:R-:W-:Y:S01]  /*eaa0*/  BAR.SYNC.DEFER_BLOCKING 0x4, 0x180 ;  /* 0x0106000000007b1d */ /* 0x000fe20000010000 */
[----:B0-----:R-:W-:-:S04]  /*eab0*/  LOP3.LUT R0, R0, 0x1f, RZ, 0xc0, !PT ;  /* 0x0000001f00007812 */ /* 0x001fc800078ec0ff */
[----:B------:R-:W-:-:S13]  /*eac0*/  ISETP.NE.AND P0, PT, R0, RZ, PT ;  /* 0x000000ff0000720c */ /* 0x000fda0003f05270 */
[----:B------:R-:W0:Y:S01]  /*ead0*/  @!P0 S2R R3, SR_CgaCtaId ;  /* 0x0000000000038919 */ /* 0x000e220000008800 */
[----:B------:R-:W-:-:S04]  /*eae0*/  @!P0 MOV R0, 0x400 ;  /* 0x0000040000008802 */ /* 0x000fc80000000f00 */
[----:B0-----:R-:W-:-:S05]  /*eaf0*/  @!P0 LEA R23, R3, R0, 0x18 ;  /* 0x0000000003178211 */ /* 0x001fca00078ec0ff */
[----:B------:R0:W-:Y:S01]  /*eb00*/  @!P0 STS.128 [R23+0x28cd0], R16 ;  /* 0x028cd01017008388 */ /* 0x0001e20000000c00 */
[----:B------:R-:W-:Y:S06]  /*eb10*/  BAR.ARV 0x5, 0x180 ;  /* 0x0146000000007b1d */ /* 0x000fec0000002000 */
.L_x_458:
[----:B------:R-:W-:Y:S02]  /*eb20*/  ULDC UR4, c[0x0][0xc3c] ;  /* 0x00030f0000047ab9 */ /* 0x000fe40000000800 */
[----:B0-----:R-:W-:-:S13]  /*eb30*/  ISETP.GE.AND P0, PT, R19, UR4, PT ;  /* 0x0000000413007c0c */ /* 0x001fda000bf06270 */
[----:B------:R-:W-:Y:S05]  /*eb40*/  @!P0 BRA `(.L_x_470) ;  /* 0xffffffb800c48947 */ /* 0x000fea000383ffff */
[----:B------:R-:W-:Y:S05]  /*eb50*/  BSYNC B8 ;  /* 0x0000000000087941 */ /* 0x000fea0003800000 */
.L_x_409:
[----:B-1----:R-:W5:Y:S01]  /*eb60*/  LDL.LU R0, [R1+0x24] ;  /* 0x0000240001007983 */ /* 0x002f620000300800 */
[----:B------:R-:W-:Y:S01]  /*eb70*/  BSSY B0, `(.L_x_471) ;  /* 0x000000b000007945 */ /* 0x000fe20003800000 */
[----:B------:R-:W0:Y:S01]  /*eb80*/  S2R R5, SR_CgaCtaId ;  /* 0x0000000000057919 */ /* 0x000e220000008800 */
[----:B-----5:R-:W-:-:S05]  /*eb90*/  VIADD R0, R0, 0x1 ;  /* 0x0000000100007836 */ /* 0x020fca0000000000 */
[----:B------:R-:W-:-:S04]  /*eba0*/  LEA.HI R2, R0, R0, RZ, 0x1 ;  /* 0x0000000000027211 */ /* 0x000fc800078f08ff */
[----:B------:R-:W-:Y:S02]  /*ebb0*/  LOP3.LUT R3, R2, 0xfffffffe, RZ, 0xc0, !PT ;  /* 0xfffffffe02037812 */ /* 0x000fe400078ec0ff */
[----:B------:R-:W-:-:S03]  /*ebc0*/  MOV R2, 0x400 ;  /* 0x0000040000027802 */ /* 0x000fc60000000f00 */
[----:B------:R-:W-:Y:S01]  /*ebd0*/  IMAD.IADD R0, R0, 0x1, -R3 ;  /* 0x0000000100007824 */ /* 0x000fe200078e0a03 */
[----:B0-----:R-:W-:-:S04]  /*ebe0*/  LEA R5, R5, R2, 0x18 ;  /* 0x0000000205057211 */ /* 0x001fc800078ec0ff */
[----:B------:R-:W-:-:S04]  /*ebf0*/  SHF.L.U32 R0, R0, 0x1f, RZ ;  /* 0x0000001f00007819 */ /* 0x000fc800000006ff */
[----:B------:R-:W0:Y:S02]  /*ec00*/  SYNCS.PHASECHK.TRANS64.TRYWAIT P0, [R5+URZ+0x28c20], R0 ;  /* 0x028c2000050075a7 */ /* 0x000e24000800017f */
[----:B0-----:R-:W-:Y:S05]  /*ec10*/  @!P0 BRA `(.L_x_472) ;  /* 0x0000002c00f08947 */ /* 0x001fea0003800000 */
.L_x_567:
[----:B------:R-:W-:Y:S05]  /*ec20*/  BSYNC B0 ;  /* 0x0000000000007941 */ /* 0x000fea0003800000 */
.L_x_471:
[----:B------:R-:W-:-:S03]  /*ec30*/  UMOV UR4, 0xffffffff ;  /* 0xffffffff00047882 */ /* 0x000fc60000000000 */
[----:B------:R-:W-:Y:S05]  /*ec40*/  BRA.DIV UR4, `(.L_x_473) ;  /* 0x0000002e04f87947 */ /* 0x000fea000b800000 */
[----:B0-----:R-:W0:Y:S02]  /*ec50*/  S2R R0, SR_TID.X ;  /* 0x0000000000007919 */ /* 0x001e240000002100 */
[----:B0-----:R-:W-:-:S04]  /*ec60*/  SHF.R.U32.HI R0, RZ, 0x5, R0 ;  /* 0x00000005ff007819 */ /* 0x001fc80000011600 */
[----:B------:R-:W-:-:S05]  /*ec70*/  LOP3.LUT R0, R0, 0x3, RZ, 0xc0, !PT ;  /* 0x0000000300007812 */ /* 0x000fca00078ec0ff */
[----:B------:R0:W1:Y:S02]  /*ec80*/  SHFL.IDX PT, R14, R0, RZ, 0x1f ;  /* 0x00001fff000e7589 */ /* 0x00006400000e0000 */
.L_x_570:
[----:B-1----:R-:W-:Y:S01]  /*ec90*/  ISETP.NE.AND P0, PT, R14, RZ, PT ;  /* 0x000000ff0e00720c */ /* 0x002fe20003f05270 */
[----:B------:R-:W-:-:S12]  /*eca0*/  BSSY B0, `(.L_x_474) ;  /* 0x0000024000007945 */ /* 0x000fd80003800000 */
[----:B------:R-:W-:Y:S05]  /*ecb0*/  @P0 BRA `(.L_x_475) ;  /* 0x0000000000880947 */ /* 0x000fea0003800000 */
[----:B------:R-:W-:-:S03]  /*ecc0*/  UMOV UR4, 0xffffffff ;  /* 0xffffffff00047882 */ /* 0x000fc60000000000 */
[----:B------:R-:W-:Y:S05]  /*ecd0*/  BRA.DIV UR4, `(.L_x_476) ;  /* 0x0000003204087947 */ /* 0x000fea000b800000 */
[----:B------:R-:W-:-:S13]  /*ece0*/  ELECT P6, URZ, PT ;  /* 0x00000000003f782f */ /* 0x000fda00038c0000 */
.L_x_573:
[----:B------:R-:W-:Y:S05]  /*ecf0*/  @!P6 BRA `(.L_x_475) ;  /* 0x000000000078e947 */ /* 0x000fea0003800000 */
[----:B------:R-:W-:-:S06]  /*ed00*/  ULOP3.LUT UR4, UR39, 0x2, URZ, 0xfc, !UPT ;  /* 0x0000000227047892 */ /* 0x000fcc000f8efc3f */
[----:B0-----:R-:W-:-:S05]  /*ed10*/  IMAD.U32 R0, RZ, RZ, UR4 ;  /* 0x00000004ff007e24 */ /* 0x001fca000f8e00ff */
[----:B------:R-:W-:-:S13]  /*ed20*/  ISETP.NE.AND P0, PT, R0, 0x3, PT ;  /* 0x000000030000780c */ /* 0x000fda0003f05270 */
[----:B------:R-:W-:Y:S05]  /*ed30*/  @!P0 BRA `(.L_x_477) ;  /* 0x0000000000048947 */ /* 0x000fea0003800000 */
[----:B------:R-:W-:Y:S01]  /*ed40*/  BPT.TRAP 0x1 ;  /* 0x000000040000795c */ /* 0x000fe20000300000 */
.L_x_477:
[C---:B------:R-:W-:Y:S01]  /*ed50*/  LEA R3, R24.reuse, R5, 0x3 ;  /* 0x0000000518037211 */ /* 0x040fe200078e18ff */
[----:B------:R-:W-:Y:S01]  /*ed60*/  VIADD R24, R24, 0x1 ;  /* 0x0000000118187836 */ /* 0x000fe20000000000 */
[----:B------:R-:W-:-:S04]  /*ed70*/  SHF.L.U32 R2, R25, 0x1f, RZ ;  /* 0x0000001f19027819 */ /* 0x000fc800000006ff */
[----:B------:R-:W0:Y:S01]  /*ed80*/  SYNCS.PHASECHK.TRANS64.TRYWAIT P1, [R3+URZ+0x28c40], R2 ;  /* 0x028c4002030075a7 */ /* 0x000e22000802017f */
[----:B------:R-:W-:-:S04]  /*ed90*/  ISETP.NE.AND P2, PT, R24, 0x2, PT ;  /* 0x000000021800780c */ /* 0x000fc80003f45270 */
[----:B------:R-:W-:Y:S01]  /*eda0*/  SEL R0, RZ, 0x1, P2 ;  /* 0x00000001ff007807 */ /* 0x000fe20001000000 */
[----:B0-----:R-:W-:Y:S08]  /*edb0*/  @!P1 BRA `(.L_x_478) ;  /* 0x0000002c00f09947 */ /* 0x001ff00003800000 */
.L_x_574:
[----:B------:R-:W-:Y:S02]  /*edc0*/  SEL R24, R24, RZ, P2 ;  /* 0x000000ff18187207 */ /* 0x000fe40001000000 */
[----:B------:R-:W-:Y:S01]  /*edd0*/  LOP3.LUT R0, R25, R0, RZ, 0x3c, !PT ;  /* 0x0000000019007212 */ /* 0x000fe200078e3cff */
[----:B------:R-:W-:Y:S06]  /*ede0*/  @!P0 BRA `(.L_x_479) ;  /* 0x0000000000048947 */ /* 0x000fec0003800000 */
[----:B------:R-:W-:Y:S01]  /*edf0*/  BPT.TRAP 0x1 ;  /* 0x000000040000795c */ /* 0x000fe20000300000 */
.L_x_479:
[----:B------:R-:W-:Y:S01]  /*ee00*/  IMAD R5, R24, 0x8, R5 ;  /* 0x0000000818057824 */ /* 0x000fe200078e0205 */
[----:B------:R-:W-:-:S04]  /*ee10*/  SHF.L.U32 R0, R0, 0x1f, RZ ;  /* 0x0000001f00007819 */ /* 0x000fc800000006ff */
[----:B------:R-:W1:Y:S02]  /*ee20*/  SYNCS.PHASECHK.TRANS64.TRYWAIT P1, [R5+URZ+0x28c40], R0 ;  /* 0x028c4000050075a7 */ /* 0x000e64000802017f */
[----:B-1----:R-:W-:Y:S05]  /*ee30*/  @!P1 BRA `(.L_x_480) ;  /* 0x0000002c00e49947 */ /* 0x002fea0003800000 */
.L_x_575:
[----:B------:R-:W-:Y:S05]  /*ee40*/  @!P0 BRA `(.L_x_481) ;  /* 0x0000000000048947 */ /* 0x000fea0003800000 */
[----:B------:R-:W-:Y:S01]  /*ee50*/  BPT.TRAP 0x1 ;  /* 0x000000040000795c */ /* 0x000fe20000300000 */
.L_x_481:
[----:B------:R-:W5:Y:S02]  /*ee60*/  SYNCS.PHASECHK.TRANS64.TRYWAIT P1, [R3+URZ+0x28c60], R2 ;  /* 0x028c6002030075a7 */ /* 0x000f64000802017f */
[----:B-----5:R-:W-:Y:S05]  /*ee70*/  @!P1 BRA `(.L_x_482) ;  /* 0x0000002c00e89947 */ /* 0x020fea0003800000 */
.L_x_576:
[----:B------:R-:W-:Y:S05]  /*ee80*/  @!P0 BRA `(.L_x_483) ;  /* 0x0000000000048947 */ /* 0x000fea0003800000 */
[----:B------:R-:W-:Y:S01]  /*ee90*/  BPT.TRAP 0x1 ;  /* 0x000000040000795c */ /* 0x000fe20000300000 */
.L_x_483:
[----:B------:R0:W0:Y:S02]  /*eea0*/  SYNCS.PHASECHK.TRANS64.TRYWAIT P0, [R5+URZ+0x28c60], R0 ;  /* 0x028c6000050075a7 */ /* 0x000024000800017f */
[----:B0-----:R-:W-:Y:S05]  /*eeb0*/  @!P0 NANOSLEEP.SYNCS 0x989680 ;  /* 0x009896800000895d */ /* 0x001fea0003900000 */
[----:B------:R-:W0:Y:S02]  /*eec0*/  @!P0 SYNCS.PHASECHK.TRANS64 P0, [R5+URZ+0x28c60], R0 ;  /* 0x028c6000050085a7 */ /* 0x000e24000800007f */
[----:B0-----:R-:W-:Y:S05]  /*eed0*/  @!P0 BRA `(.L_x_483) ;  /* 0xfffffffc00f08947 */ /* 0x001fea000383ffff */
.L_x_475:
[----:B------:R-:W-:Y:S05]  /*eee0*/  BSYNC B0 ;  /* 0x0000000000007941 */ /* 0x000fea0003800000 */
.L_x_474:
[----:B------:R-:W-:Y:S05]  /*eef0*/  EXIT ;  /* 0x000000000000794d */ /* 0x000fea0003800000 */
.L_x_354:
[----:B0-----:R-:W-:-:S04]  /*ef00*/  IMAD.U32 R3, RZ, RZ, UR16 ;  /* 0x00000010ff037e24 */ /* 0x001fc8000f8e00ff */
[----:B------:R0:W1:Y:S03]  /*ef10*/  SYNCS.PHASECHK.TRANS64.TRYWAIT P1, [R3+URZ+0x28c50], R0 ;  /* 0x028c5000030075a7 */ /* 0x000066000802017f */
[----:B-1----:R-:W-:Y:S05]  /*ef20*/  @!P1 NANOSLEEP.SYNCS 0x989680 ;  /* 0x009896800000995d */ /* 0x002fea0003900000 */
[----:B------:R-:W1:Y:S02]  /*ef30*/  @!P1 SYNCS.PHASECHK.TRANS64 P1, [R3+URZ+0x28c50], R0 ;  /* 0x028c5000030095a7 */ /* 0x000e64000802007f */
[----:B-1----:R-:W-:Y:S05]  /*ef40*/  @!P1 BRA `(.L_x_354) ;  /* 0xfffffffc00ec9947 */ /* 0x002fea000383ffff */
[----:B------:R-:W-:Y:S05]  /*ef50*/  BRA `(.L_x_484) ;  /* 0xffffff2800647947 */ /* 0x000fea000383ffff */
.L_x_360:
[----:B-1----:R-:W-:-:S04]  /*ef60*/  IMAD.U32 R4, RZ, RZ, UR21 ;  /* 0x00000015ff047e24 */ /* 0x002fc8000f8e00ff */
[----:B------:R1:W2:Y:S03]  /*ef70*/  SYNCS.PHASECHK.TRANS64.TRYWAIT P1, [R4+URZ+0x28c50], R3 ;  /* 0x028c5003040075a7 */ /* 0x0002a6000802017f */
[----:B--2---:R-:W-:Y:S05]  /*ef80*/  @!P1 NANOSLEEP.SYNCS 0x989680 ;  /* 0x009896800000995d */ /* 0x004fea0003900000 */
[----:B------:R-:W2:Y:S02]  /*ef90*/  @!P1 SYNCS.PHASECHK.TRANS64 P1, [R4+URZ+0x28c50], R3 ;  /* 0x028c5003040095a7 */ /* 0x000ea4000802007f */
[----:B--2---:R-:W-:Y:S05]  /*efa0*/  @!P1 BRA `(.L_x_360) ;  /* 0xfffffffc00ec9947 */ /* 0x004fea000383ffff */
[----:B------:R-:W-:Y:S05]  /*efb0*/  BRA `(.L_x_359) ;  /* 0xffffff34006c7947 */ /* 0x000fea000383ffff */
.L_x_364:
[----:B0-----:R-:W-:-:S04]  /*efc0*/  IMAD.U32 R3, RZ, RZ, UR41 ;  /* 0x00000029ff037e24 */ /* 0x001fc8000f8e00ff */
[----:B------:R0:W1:Y:S03]  /*efd0*/  SYNCS.PHASECHK.TRANS64.TRYWAIT P1, [R3+URZ+0x28c00], R0 ;  /* 0x028c0000030075a7 */ /* 0x000066000802017f */
[----:B-1----:R-:W-:Y:S05]  /*efe0*/  @!P1 NANOSLEEP.SYNCS 0x989680 ;  /* 0x009896800000995d */ /* 0x002fea0003900000 */
[----:B------:R-:W1:Y:S02]  /*eff0*/  @!P1 SYNCS.PHASECHK.TRANS64 P1, [R3+URZ+0x28c00], R0 ;  /* 0x028c0000030095a7 */ /* 0x000e64000802007f */
[----:B-1----:R-:W-:Y:S05]  /*f000*/  @!P1 BRA `(.L_x_364) ;  /* 0xfffffffc00ec9947 */ /* 0x002fea000383ffff */
[----:B------:R-:W-:Y:S05]  /*f010*/  BRA `(.L_x_485) ;  /* 0xffffff4000c47947 */ /* 0x000fea000383ffff */
.L_x_368:
[----:B--2---:R2:W3:Y:S02]  /*f020*/  SYNCS.PHASECHK.TRANS64.TRYWAIT P1, [R7+URZ+0x28c30], R8 ;  /* 0x028c3008070075a7 */ /* 0x0044e4000802017f */
[----:B---3--:R-:W-:Y:S05]  /*f030*/  @!P1 NANOSLEEP.SYNCS 0x989680 ;  /* 0x009896800000995d */ /* 0x008fea0003900000 */
[----:B------:R-:W3:Y:S02]  /*f040*/  @!P1 SYNCS.PHASECHK.TRANS64 P1, [R7+URZ+0x28c30], R8 ;  /* 0x028c3008070095a7 */ /* 0x000ee4000802007f */
[----:B---3--:R-:W-:Y:S05]  /*f050*/  @!P1 BRA `(.L_x_368) ;  /* 0xfffffffc00f09947 */ /* 0x008fea000383ffff */
[----:B------:R-:W-:Y:S05]  /*f060*/  BRA `(.L_x_367) ;  /* 0xffffff4000e07947 */ /* 0x000fea000383ffff */
.L_x_373:
[----:B----4-:R4:W0:Y:S02]  /*f070*/  SYNCS.PHASECHK.TRANS64.TRYWAIT P1, [R7+URZ+0x28c50], R8 ;  /* 0x028c5008070075a7 */ /* 0x010824000802017f */
[----:B0-----:R-:W-:Y:S05]  /*f080*/  @!P1 NANOSLEEP.SYNCS 0x989680 ;  /* 0x009896800000995d */ /* 0x001fea0003900000 */
[----:B------:R-:W0:Y:S02]  /*f090*/  @!P1 SYNCS.PHASECHK.TRANS64 P1, [R7+URZ+0x28c50], R8 ;  /* 0x028c5008070095a7 */ /* 0x000e24000802007f */
[----:B0-----:R-:W-:Y:S05]  /*f0a0*/  @!P1 BRA `(.L_x_373) ;  /* 0xfffffffc00f09947 */ /* 0x001fea000383ffff */
[----:B------:R-:W-:Y:S05]  /*f0b0*/  BRA `(.L_x_372) ;  /* 0xffffff5000f47947 */ /* 0x000fea000383ffff */
.L_x_379:
[----:B--2---:R-:W-:-:S04]  /*f0c0*/  IMAD.U32 R4, RZ, RZ, UR21 ;  /* 0x00000015ff047e24 */ /* 0x004fc8000f8e00ff */
[----:B------:R2:W3:Y:S03]  /*f0d0*/  SYNCS.PHASECHK.TRANS64.TRYWAIT P2, [R4+URZ+0x28c30], R7 ;  /* 0x028c3007040075a7 */ /* 0x0004e6000804017f */
[----:B---3--:R-:W-:Y:S05]  /*f0e0*/  @!P2 NANOSLEEP.SYNCS 0x989680 ;  /* 0x009896800000a95d */ /* 0x008fea0003900000 */
[----:B------:R-:W3:Y:S02]  /*f0f0*/  @!P2 SYNCS.PHASECHK.TRANS64 P2, [R4+URZ+0x28c30], R7 ;  /* 0x028c30070400a5a7 */ /* 0x000ee4000804007f */
[----:B---3--:R-:W-:Y:S05]  /*f100*/  @!P2 BRA `(.L_x_379) ;  /* 0xfffffffc00eca947 */ /* 0x008fea000383ffff */
[----:B------:R-:W-:Y:S05]  /*f110*/  BRA `(.L_x_378) ;  /* 0xffffff5400e07947 */ /* 0x000fea000383ffff */
.L_x_384:
[----:B--2---:R-:W-:-:S04]  /*f120*/  IMAD.U32 R8, RZ, RZ, UR21 ;  /* 0x00000015ff087e24 */ /* 0x004fc8000f8e00ff */
[----:B------:R2:W4:Y:S03]  /*f130*/  SYNCS.PHASECHK.TRANS64.TRYWAIT P2, [R8+URZ+0x28c50], R7 ;  /* 0x028c5007080075a7 */ /* 0x000526000804017f */
[----:B----4-:R-:W-:Y:S05]  /*f140*/  @!P2 NANOSLEEP.SYNCS 0x989680 ;  /* 0x009896800000a95d */ /* 0x010fea0003900000 */
[----:B------:R-:W4:Y:S02]  /*f150*/  @!P2 SYNCS.PHASECHK.TRANS64 P2, [R8+URZ+0x28c50], R7 ;  /* 0x028c50070800a5a7 */ /* 0x000f24000804007f */
[----:B----4-:R-:W-:Y:S05]  /*f160*/  @!P2 BRA `(.L_x_384) ;  /* 0xfffffffc00eca947 */ /* 0x010fea000383ffff */
[----:B------:R-:W-:Y:S05]  /*f170*/  BRA `(.L_x_383) ;  /* 0xffffff6c00147947 */ /* 0x000fea000383ffff */
.L_x_421:
[----:B------:R-:W-:Y:S01]  /*f180*/  SHF.R.U32.HI R2, RZ, 0x5, R2 ;  /* 0x00000005ff027819 */ /* 0x000fe20000011602 */
[----:B------:R-:W-:Y:S01]  /*f190*/  BSSY B0, `(.L_x_486) ;  /* 0x0000009000007945 */ /* 0x000fe20003800000 */
[----:B------:R-:W-:Y:S01]  /*f1a0*/  MOV R12, RZ ;  /* 0x000000ff000c7202 */ /* 0x000fe20000000f00 */
[----:B------:R-:W-:Y:S01]  /*f1b0*/  IMAD.MOV.U32 R11, RZ, RZ, 0x1f ;  /* 0x0000001fff0b7424 */ /* 0x000fe200078e00ff */
[----:B------:R-:W-:Y:S01]  /*f1c0*/  LOP3.LUT R2, R2, 0x3, RZ, 0xc0, !PT ;  /* 0x0000000302027812 */ /* 0x000fe200078ec0ff */
[----:B------:R-:W-:-:S04]  /*f1d0*/  IMAD.MOV.U32 R15, RZ, RZ, -0x1 ;  /* 0xffffffffff0f7424 */ /* 0x000fc800078e00ff */
[----:B------:R-:W-:-:S07]  /*f1e0*/  IMAD.MOV.U32 R13, RZ, RZ, R2 ;  /* 0x000000ffff0d7224 */ /* 0x000fce00078e0002 */
[----:B0----5:R-:W-:Y:S05]  /*f1f0*/  WARPSYNC.COLLECTIVE R15, `(.L_x_487) ;  /* 0x000000000f087348 */ /* 0x021fea0003c00000 */
[----:B------:R1:W2:Y:S02]  /*f200*/  SHFL.IDX P6, R14, R13, R12, R11 ;  /* 0x0000000c0d0e7389 */ /* 0x0002a400000c000b */
[----:B012--5:R-:W-:Y:S01]  /*f210*/  ENDCOLLECTIVE ;  /* 0x000000000000791b */ /* 0x027fe20003800000 */
.L_x_487:
[----:B------:R-:W-:Y:S05]  /*f220*/  BSYNC B0 ;  /* 0x0000000000007941 */ /* 0x000fea0003800000 */
.L_x_486:
[----:B------:R-:W-:Y:S05]  /*f230*/  BRA `(.L_x_488) ;  /* 0xffffffc000407947 */ /* 0x000fea000383ffff */
.L_x_424:
[----:B0-----:R0:W1:Y:S02]  /*f240*/  SYNCS.PHASECHK.TRANS64.TRYWAIT P0, [R27+URZ+0x28c40], R0 ;  /* 0x028c40001b0075a7 */ /* 0x001064000800017f */
[----:B-1----:R-:W-:Y:S05]  /*f250*/  @!P0 NANOSLEEP.SYNCS 0x989680 ;  /* 0x009896800000895d */ /* 0x002fea0003900000 */
[----:B------:R-:W1:Y:S02]  /*f260*/  @!P0 SYNCS.PHASECHK.TRANS64 P0, [R27+URZ+0x28c40], R0 ;  /* 0x028c40001b0085a7 */ /* 0x000e64000800007f */
[----:B-1----:R-:W-:Y:S05]  /*f270*/  @!P0 BRA `(.L_x_424) ;  /* 0xfffffffc00f08947 */ /* 0x002fea000383ffff */
[----:B------:R-:W-:Y:S05]  /*f280*/  BRA `(.L_x_489) ;  /* 0xffffffc400107947 */ /* 0x000fea000383ffff */
.L_x_425:
        /* <DEDUP_REMOVED lines=8> */
.L_x_491:
[----:B------:R-:W-:Y:S05]  /*f310*/  BSYNC B0 ;  /* 0x0000000000007941 */ /* 0x000fea0003800000 */
.L_x_490:
[----:B------:R-:W-:Y:S01]  /*f320*/  IMAD.MOV.U32 R13, RZ, RZ, R0 ;  /* 0x000000ffff0d7224 */ /* 0x000fe200078e0000 */
[----:B------:R-:W-:Y:S01]  /*f330*/  MOV R12, RZ ;  /* 0x000000ff000c7202 */ /* 0x000fe20000000f00 */
[----:B------:R-:W-:Y:S02]  /*f340*/  IMAD.MOV.U32 R11, RZ, RZ, 0x181f ;  /* 0x0000181fff0b7424 */ /* 0x000fe400078e00ff */
[----:B------:R-:W-:Y:S02]  /*f350*/  IMAD.MOV.U32 R15, RZ, RZ, -0x1 ;  /* 0xffffffffff0f7424 */ /* 0x000fe400078e00ff */
[----:B------:R-:W-:Y:S02]  /*f360*/  IMAD.MOV.U32 R2, RZ, RZ, R14 ;  /* 0x000000ffff027224 */ /* 0x000fe400078e000e */
[----:B------:R-:W-:-:S07]  /*f370*/  @P0 IMAD R6, R4, 0x2, R23 ;  /* 0x0000000204060824 */ /* 0x000fce00078e0217 */
[----:B------:R-:W-:Y:S05]  /*f380*/  WARPSYNC.COLLECTIVE R15, `(.L_x_492) ;  /* 0x000000000f087348 */ /* 0x000fea0003c00000 */
[----:B------:R0:W1:Y:S02]  /*f390*/  SHFL.IDX P6, R14, R13, R12, R11 ;  /* 0x0000000c0d0e7389 */ /* 0x00006400000c000b */
[----:B01----:R-:W-:Y:S01]  /*f3a0*/  ENDCOLLECTIVE ;  /* 0x000000000000791b */ /* 0x003fe20003800000 */
.L_x_492:
[----:B------:R-:W-:Y:S02]  /*f3b0*/  IMAD.MOV.U32 R13, RZ, RZ, R5 ;  /* 0x000000ffff0d7224 */ /* 0x000fe400078e0005 */
[----:B------:R-:W-:Y:S02]  /*f3c0*/  IMAD.MOV.U32 R12, RZ, RZ, 0x1 ;  /* 0x00000001ff0c7424 */ /* 0x000fe400078e00ff */
[----:B------:R-:W-:-:S07]  /*f3d0*/  IMAD.MOV.U32 R3, RZ, RZ, R14 ;  /* 0x000000ffff037224 */ /* 0x000fce00078e000e */
[----:B------:R-:W-:Y:S05]  /*f3e0*/  WARPSYNC.COLLECTIVE R15, `(.L_x_493) ;  /* 0x000000000f087348 */ /* 0x000fea0003c00000 */
[----:B------:R0:W1:Y:S02]  /*f3f0*/  SHFL.IDX P6, R14, R13, R12, R11 ;  /* 0x0000000c0d0e7389 */ /* 0x00006400000c000b */
[----:B01----:R-:W-:Y:S01]  /*f400*/  ENDCOLLECTIVE ;  /* 0x000000000000791b */ /* 0x003fe20003800000 */
.L_x_493:
        /* <DEDUP_REMOVED lines=15> */
.L_x_494:
[----:B------:R-:W-:Y:S02]  /*f500*/  @P0 IMAD R6, R4, 0x2, R23 ;  /* 0x0000000204060824 */ /* 0x000fe400078e0217 */
[----:B------:R-:W-:Y:S02]  /*f510*/  IMAD.MOV.U32 R13, RZ, RZ, R5 ;  /* 0x000000ffff0d7224 */ /* 0x000fe400078e0005 */
[----:B------:R-:W-:Y:S02]  /*f520*/  IMAD.MOV.U32 R12, RZ, RZ, 0x2 ;  /* 0x00000002ff0c7424 */ /* 0x000fe400078e00ff */
[----:B------:R-:W-:-:S07]  /*f530*/  IMAD.MOV.U32 R3, RZ, RZ, R14 ;  /* 0x000000ffff037224 */ /* 0x000fce00078e000e */
[----:B------:R-:W-:Y:S05]  /*f540*/  WARPSYNC.COLLECTIVE R15, `(.L_x_495) ;  /* 0x000000000f087348 */ /* 0x000fea0003c00000 */
[----:B------:R0:W1:Y:S02]  /*f550*/  SHFL.IDX P6, R14, R13, R12, R11 ;  /* 0x0000000c0d0e7389 */ /* 0x00006400000c000b */
[----:B01----:R-:W-:Y:S01]  /*f560*/  ENDCOLLECTIVE ;  /* 0x000000000000791b */ /* 0x003fe20003800000 */
.L_x_495:
        /* <DEDUP_REMOVED lines=15> */
.L_x_496:
[----:B------:R-:W-:Y:S02]  /*f660*/  @P0 IMAD R6, R4, 0x2, R23 ;  /* 0x0000000204060824 */ /* 0x000fe400078e0217 */
[----:B------:R-:W-:Y:S02]  /*f670*/  IMAD.MOV.U32 R13, RZ, RZ, R5 ;  /* 0x000000ffff0d7224 */ /* 0x000fe400078e0005 */
[----:B------:R-:W-:Y:S02]  /*f680*/  IMAD.MOV.U32 R12, RZ, RZ, 0x3 ;  /* 0x00000003ff0c7424 */ /* 0x000fe400078e00ff */
[----:B------:R-:W-:-:S07]  /*f690*/  IMAD.MOV.U32 R3, RZ, RZ, R14 ;  /* 0x000000ffff037224 */ /* 0x000fce00078e000e */
[----:B------:R-:W-:Y:S05]  /*f6a0*/  WARPSYNC.COLLECTIVE R15, `(.L_x_497) ;  /* 0x000000000f087348 */ /* 0x000fea0003c00000 */
[----:B------:R0:W1:Y:S02]  /*f6b0*/  SHFL.IDX P6, R14, R13, R12, R11 ;  /* 0x0000000c0d0e7389 */ /* 0x00006400000c000b */
[----:B01----:R-:W-:Y:S01]  /*f6c0*/  ENDCOLLECTIVE ;  /* 0x000000000000791b */ /* 0x003fe20003800000 */
.L_x_497:
[----:B------:R-:W-:-:S04]  /*f6d0*/  @P0 LEA R3, P1, R7, R3, 0x1 ;  /* 0x0000000307030211 */ /* 0x000fc800078208ff */
[----:B------:R-:W-:-:S04]  /*f6e0*/  @P0 IADD3.X R2, RZ, R2, RZ, P1, !PT ;  /* 0x00000002ff020210 */ /* 0x000fc80000ffe4ff */
[----:B------:R-:W-:Y:S01]  /*f6f0*/  @P0 LOP3.LUT R3, R3, R2, RZ, 0x3c, !PT ;  /* 0x0000000203030212 */ /* 0x000fe200078e3cff */
[----:B------:R-:W-:-:S03]  /*f700*/  IMAD.MOV.U32 R13, RZ, RZ, R0 ;  /* 0x000000ffff0d7224 */ /* 0x000fc600078e0000 */
[----:B------:R-:W-:-:S04]  /*f710*/  @P0 LOP3.LUT R2, R3, R2, RZ, 0x3c, !PT ;  /* 0x0000000203020212 */ /* 0x000fc800078e3cff */
[----:B------:R-:W-:Y:S01]  /*f720*/  @P0 LOP3.LUT R3, R3, R2, RZ, 0x3c, !PT ;  /* 0x0000000203030212 */ /* 0x000fe200078e3cff */
[----:B------:R-:W-:-:S04]  /*f730*/  IMAD.MOV.U32 R5, RZ, RZ, R14 ;  /* 0x000000ffff057224 */ /* 0x000fc800078e000e */
[----:B------:R-:W-:Y:S01]  /*f740*/  @!PT LDS RZ, [RZ] ;  /* 0x00000000fffff984 */ /* 0x000fe20000000800 */
[----:B------:R-:W-:Y:S01]  /*f750*/  @!PT LDS RZ, [RZ] ;  /* 0x00000000fffff984 */ /* 0x000fe20000000800 */
[----:B------:R-:W-:Y:S01]  /*f760*/  @!PT LDS RZ, [RZ] ;  /* 0x00000000fffff984 */ /* 0x000fe20000000800 */
[----:B------:R0:W-:Y:S03]  /*f770*/  @P0 LDGSTS.E.BYPASS.LTC128B.128 [R6+0x23400], desc[UR50][R2.64], !P2 ;  /* 0x2340000002060fae */ /* 0x0001e6000d101d72 */
[----:B0-----:R-:W-:Y:S05]  /*f780*/  WARPSYNC.COLLECTIVE R15, `(.L_x_498) ;  /* 0x000000000f087348 */ /* 0x001fea0003c00000 */
[----:B------:R1:W2:Y:S02]  /*f790*/  SHFL.IDX P6, R14, R13, R12, R11 ;  /* 0x0000000c0d0e7389 */ /* 0x0002a400000c000b */
[----:B012---:R-:W-:Y:S01]  /*f7a0*/  ENDCOLLECTIVE ;  /* 0x000000000000791b */ /* 0x007fe20003800000 */
.L_x_498:
[----:B------:R-:W-:Y:S01]  /*f7b0*/  IMAD.MOV.U32 R0, RZ, RZ, R14 ;  /* 0x000000ffff007224 */ /* 0x000fe200078e000e */
[----:B------:R-:W-:Y:S06]  /*f7c0*/  BRA `(.L_x_499) ;  /* 0xffffffc000cc7947 */ /* 0x000fec000383ffff */
.L_x_430:
[----:B------:R-:W-:Y:S01]  /*f7d0*/  IMAD.MOV.U32 R13, RZ, RZ, R4 ;  /* 0x000000ffff0d7224 */ /* 0x000fe200078e0004 */
[----:B------:R-:W-:Y:S01]  /*f7e0*/  MOV R11, 0x181f ;  /* 0x0000181f000b7802 */ /* 0x000fe20000000f00 */
[----:B------:R-:W-:Y:S02]  /*f7f0*/  IMAD.MOV.U32 R12, RZ, RZ, RZ ;  /* 0x000000ffff0c7224 */ /* 0x000fe400078e00ff */
[----:B------:R-:W-:Y:S02]  /*f800*/  IMAD.MOV.U32 R15, RZ, RZ, -0x1 ;  /* 0xffffffffff0f7424 */ /* 0x000fe400078e00ff */
[----:B-----5:R-:W-:Y:S02]  /*f810*/  IMAD R5, R10, R7, RZ ;  /* 0x000000070a057224 */ /* 0x020fe400078e02ff */
[----:B------:R-:W-:-:S07]  /*f820*/  IMAD R17, R17, 0x40, R37 ;  /* 0x0000004011117824 */ /* 0x000fce00078e0225 */
[----:B------:R-:W-:Y:S05]  /*f830*/  WARPSYNC.COLLECTIVE R15, `(.L_x_500) ;  /* 0x000000000f087348 */ /* 0x000fea0003c00000 */
[----:B------:R0:W1:Y:S02]  /*f840*/  SHFL.IDX P6, R14, R13, R12, R11 ;  /* 0x0000000c0d0e7389 */ /* 0x00006400000c000b */
[----:B01----:R-:W-:Y:S01]  /*f850*/  ENDCOLLECTIVE ;  /* 0x000000000000791b */ /* 0x003fe20003800000 */
.L_x_500:
[C---:B------:R-:W-:Y:S01]  /*f860*/  VIADD R6, R17.reuse, 0x10 ;  /* 0x0000001011067836 */ /* 0x040fe20000000000 */
[----:B------:R-:W-:Y:S01]  /*f870*/  ISETP.GE.AND P0, PT, R17, R5, PT ;  /* 0x000000051100720c */ /* 0x000fe20003f06270 */
[----:B------:R-:W-:Y:S02]  /*f880*/  IMAD.MOV.U32 R13, RZ, RZ, R0 ;  /* 0x000000ffff0d7224 */ /* 0x000fe400078e0000 */
[----:B------:R-:W-:-:S10]  /*f890*/  IMAD.MOV.U32 R2, RZ, RZ, R14 ;  /* 0x000000ffff027224 */ /* 0x000fd400078e000e */
[----:B------:R-:W-:Y:S05]  /*f8a0*/  WARPSYNC.COLLECTIVE R15, `(.L_x_501) ;  /* 0x000000000f087348 */ /* 0x000fea0003c00000 */
[----:B------:R0:W1:Y:S02]  /*f8b0*/  SHFL.IDX P6, R14, R13, R12, R11 ;  /* 0x0000000c0d0e7389 */ /* 0x00006400000c000b */
[----:B01----:R-:W-:Y:S01]  /*f8c0*/  ENDCOLLECTIVE ;  /* 0x000000000000791b */ /* 0x003fe20003800000 */
.L_x_501:
[----:B------:R-:W-:Y:S01]  /*f8d0*/  IMAD.MOV.U32 R13, RZ, RZ, R4 ;  /* 0x000000ffff0d7224 */ /* 0x000fe200078e0004 */
[----:B------:R-:W-:Y:S01]  /*f8e0*/  MOV R12, 0x1 ;  /* 0x00000001000c7802 */ /* 0x000fe20000000f00 */
[----:B------:R-:W-:-:S07]  /*f8f0*/  IMAD.MOV.U32 R3, RZ, RZ, R14 ;  /* 0x000000ffff037224 */ /* 0x000fce00078e000e */
[----:B------:R-:W-:Y:S05]  /*f900*/  WARPSYNC.COLLECTIVE R15, `(.L_x_502) ;  /* 0x000000000f087348 */ /* 0x000fea0003c00000 */
[----:B------:R0:W1:Y:S02]  /*f910*/  SHFL.IDX P6, R14, R13, R12, R11 ;  /* 0x0000000c0d0e7389 */ /* 0x00006400000c000b */
[----:B01----:R-:W-:Y:S01]  /*f920*/  ENDCOLLECTIVE ;  /* 0x000000000000791b */ /* 0x003fe20003800000 */
.L_x_502:
[----:B------:R-:W-:-:S05]  /*f930*/  @!P0 LEA R3, P2, R9, R3, 0x1 ;  /* 0x0000000309038211 */ /* 0x000fca00078408ff */
[----:B------:R-:W-:-:S05]  /*f940*/  @!P0 IMAD.X R2, RZ, RZ, R2, P2 ;  /* 0x000000ffff028224 */ /* 0x000fca00010e0602 */
[----:B------:R-:W-:Y:S01]  /*f950*/  @!P0 LOP3.LUT R3, R3, R2, RZ, 0x3c, !PT ;  /* 0x0000000203038212 */ /* 0x000fe200078e3cff */
[----:B------:R-:W-:-:S03]  /*f960*/  IMAD.MOV.U32 R13, RZ, RZ, R0 ;  /* 0x000000ffff0d7224 */ /* 0x000fc600078e0000 */
[----:B------:R-:W-:-:S04]  /*f970*/  @!P0 LOP3.LUT R2, R3, R2, RZ, 0x3c, !PT ;  /* 0x0000000203028212 */ /* 0x000fc800078e3cff */
[----:B------:R-:W-:-:S05]  /*f980*/  @!P0 LOP3.LUT R3, R3, R2, RZ, 0x3c, !PT ;  /* 0x0000000203038212 */ /* 0x000fca00078e3cff */
[----:B------:R-:W-:Y:S01]  /*f990*/  @!PT LDS RZ, [RZ] ;  /* 0x00000000fffff984 */ /* 0x000fe20000000800 */
[----:B------:R-:W-:Y:S01]  /*f9a0*/  @!PT LDS RZ, [RZ] ;  /* 0x00000000fffff984 */ /* 0x000fe20000000800 */
[----:B------:R-:W-:Y:S01]  /*f9b0*/  @!PT LDS RZ, [RZ] ;  /* 0x00000000fffff984 */ /* 0x000fe20000000800 */
[----:B------:R0:W-:Y:S01]  /*f9c0*/  @!P0 LDGSTS.E.BYPASS.LTC128B.128 [R8+0x20400], desc[UR50][R2.64], !P1 ;  /* 0x2040000002088fae */ /* 0x0001e2000c901d72 */
[----:B------:R-:W-:Y:S01]  /*f9d0*/  ISETP.GE.AND P0, PT, R6, R5, PT ;  /* 0x000000050600720c */ /* 0x000fe20003f06270 */
[----:B0-----:R-:W-:-:S12]  /*f9e0*/  IMAD.MOV.U32 R2, RZ, RZ, R14 ;  /* 0x000000ffff027224 */ /* 0x001fd800078e000e */
[----:B------:R-:W-:Y:S05]  /*f9f0*/  WARPSYNC.COLLECTIVE R15, `(.L_x_503) ;  /* 0x000000000f087348 */ /* 0x000fea0003c00000 */
[----:B------:R0:W1:Y:S02]  /*fa00*/  SHFL.IDX P6, R14, R13, R12, R11 ;  /* 0x0000000c0d0e7389 */ /* 0x00006400000c000b */
[----:B01----:R-:W-:Y:S01]  /*fa10*/  ENDCOLLECTIVE ;  /* 0x000000000000791b */ /* 0x003fe20003800000 */
.L_x_503:
[----:B------:R-:W-:Y:S02]  /*fa20*/  IMAD.MOV.U32 R13, RZ, RZ, R4 ;  /* 0x000000ffff0d7224 */ /* 0x000fe400078e0004 */
[----:B------:R-:W-:Y:S02]  /*fa30*/  IMAD.MOV.U32 R12, RZ, RZ, 0x2 ;  /* 0x00000002ff0c7424 */ /* 0x000fe400078e00ff */
[----:B------:R-:W-:-:S07]  /*fa40*/  IMAD.MOV.U32 R3, RZ, RZ, R14 ;  /* 0x000000ffff037224 */ /* 0x000fce00078e000e */
[----:B------:R-:W-:Y:S05]  /*fa50*/  WARPSYNC.COLLECTIVE R15, `(.L_x_504) ;  /* 0x000000000f087348 */ /* 0x000fea0003c00000 */
[----:B------:R0:W1:Y:S02]  /*fa60*/  SHFL.IDX P6, R14, R13, R12, R11 ;  /* 0x0000000c0d0e7389 */ /* 0x00006400000c000b */
[----:B01----:R-:W-:Y:S01]  /*fa70*/  ENDCOLLECTIVE ;  /* 0x000000000000791b */ /* 0x003fe20003800000 */
.L_x_504:
[----:B------:R-:W-:-:S05]  /*fa80*/  @!P0 LEA R3, P2, R9, R3, 0x1 ;  /* 0x0000000309038211 */ /* 0x000fca00078408ff */
[----:B------:R-:W-:-:S05]  /*fa90*/  @!P0 IMAD.X R2, RZ, RZ, R2, P2 ;  /* 0x000000ffff028224 */ /* 0x000fca00010e0602 */
[----:B------:R-:W-:Y:S02]  /*faa0*/  @!P0 LOP3.LUT R3, R3, R2, RZ, 0x3c, !PT ;  /* 0x0000000203038212 */ /* 0x000fe400078e3cff */
[----:B------:R-:W-:Y:S02]  /*fab0*/  MOV R13, R0 ;  /* 0x00000000000d7202 */ /* 0x000fe40000000f00 */
[----:B------:R-:W-:-:S04]  /*fac0*/  @!P0 LOP3.LUT R2, R3, R2, RZ, 0x3c, !PT ;  /* 0x0000000203028212 */ /* 0x000fc800078e3cff */
[----:B------:R-:W-:-:S05]  /*fad0*/  @!P0 LOP3.LUT R3, R3, R2, RZ, 0x3c, !PT ;  /* 0x0000000203038212 */ /* 0x000fca00078e3cff */
[----:B------:R-:W-:Y:S01]  /*fae0*/  @!PT LDS RZ, [RZ] ;  /* 0x00000000fffff984 */ /* 0x000fe20000000800 */
[----:B------:R-:W-:Y:S01]  /*faf0*/  @!PT LDS RZ, [RZ] ;  /* 0x00000000fffff984 */ /* 0x000fe20000000800 */
[----:B------:R-:W-:Y:S01]  /*fb00*/  @!PT LDS RZ, [RZ] ;  /* 0x00000000fffff984 */ /* 0x000fe20000000800 */
[----:B------:R0:W-:Y:S02]  /*fb10*/  @!P0 LDGSTS.E.BYPASS.LTC128B.128 [R8+0x20c00], desc[UR50][R2.64], !P1 ;  /* 0x20c0000002088fae */ /* 0x0001e4000c901d72 */
[----:B0-----:R-:W-:-:S05]  /*fb20*/  VIADD R2, R17, 0x20 ;  /* 0x0000002011027836 */ /* 0x001fca0000000000 */
[----:B------:R-:W-:Y:S01]  /*fb30*/  ISETP.GE.AND P0, PT, R2, R5, PT ;  /* 0x000000050200720c */ /* 0x000fe20003f06270 */
[----:B------:R-:W-:-:S12]  /*fb40*/  IMAD.MOV.U32 R2, RZ, RZ, R14 ;  /* 0x000000ffff027224 */ /* 0x000fd800078e000e */
[----:B------:R-:W-:Y:S05]  /*fb50*/  WARPSYNC.COLLECTIVE R15, `(.L_x_505) ;  /* 0x000000000f087348 */ /* 0x000fea0003c00000 */
[----:B------:R0:W1:Y:S02]  /*fb60*/  SHFL.IDX P6, R14, R13, R12, R11 ;  /* 0x0000000c0d0e7389 */ /* 0x00006400000c000b */
[----:B01----:R-:W-:Y:S01]  /*fb70*/  ENDCOLLECTIVE ;  /* 0x000000000000791b */ /* 0x003fe20003800000 */
.L_x_505:
[----:B------:R-:W-:Y:S02]  /*fb80*/  IMAD.MOV.U32 R13, RZ, RZ, R4 ;  /* 0x000000ffff0d7224 */ /* 0x000fe400078e0004 */
[----:B------:R-:W-:Y:S02]  /*fb90*/  IMAD.MOV.U32 R12, RZ, RZ, 0x3 ;  /* 0x00000003ff0c7424 */ /* 0x000fe400078e00ff */
[----:B------:R-:W-:-:S07]  /*fba0*/  IMAD.MOV.U32 R3, RZ, RZ, R14 ;  /* 0x000000ffff037224 */ /* 0x000fce00078e000e */
[----:B------:R-:W-:Y:S05]  /*fbb0*/  WARPSYNC.COLLECTIVE R15, `(.L_x_506) ;  /* 0x000000000f087348 */ /* 0x000fea0003c00000 */
[----:B------:R0:W1:Y:S02]  /*fbc0*/  SHFL.IDX P6, R14, R13, R12, R11 ;  /* 0x0000000c0d0e7389 */ /* 0x00006400000c000b */
[----:B01----:R-:W-:Y:S01]  /*fbd0*/  ENDCOLLECTIVE ;  /* 0x000000000000791b */ /* 0x003fe20003800000 */
.L_x_506:
[----:B------:R-:W-:-:S05]  /*fbe0*/  @!P0 LEA R3, P2, R9, R3, 0x1 ;  /* 0x0000000309038211 */ /* 0x000fca00078408ff */
[----:B------:R-:W-:-:S05]  /*fbf0*/  @!P0 IMAD.X R2, RZ, RZ, R2, P2 ;  /* 0x000000ffff028224 */ /* 0x000fca00010e0602 */
[----:B------:R-:W-:Y:S01]  /*fc00*/  @!P0 LOP3.LUT R3, R3, R2, RZ, 0x3c, !PT ;  /* 0x0000000203038212 */ /* 0x000fe200078e3cff */
[----:B------:R-:W-:-:S03]  /*fc10*/  IMAD.MOV.U32 R13, RZ, RZ, R0 ;  /* 0x000000ffff0d7224 */ /* 0x000fc600078e0000 */
[----:B------:R-:W-:-:S04]  /*fc20*/  @!P0 LOP3.LUT R2, R3, R2, RZ, 0x3c, !PT ;  /* 0x0000000203028212 */ /* 0x000fc800078e3cff */
[----:B------:R-:W-:Y:S01]  /*fc30*/  @!P0 LOP3.LUT R3, R3, R2, RZ, 0x3c, !PT ;  /* 0x0000000203038212 */ /* 0x000fe200078e3cff */
[----:B------:R-:W-:-:S07]  /*fc40*/  IMAD.MOV.U32 R4, RZ, RZ, R14 ;  /* 0x000000ffff047224 */ /* 0x000fce00078e000e */
[----:B------:R-:W-:Y:S05]  /*fc50*/  WARPSYNC.COLLECTIVE R15, `(.L_x_507) ;  /* 0x000000000f087348 */ /* 0x000fea0003c00000 */
[----:B------:R0:W1:Y:S02]  /*fc60*/  SHFL.IDX P6, R14, R13, R12, R11 ;  /* 0x0000000c0d0e7389 */ /* 0x00006400000c000b */
[----:B01----:R-:W-:Y:S01]  /*fc70*/  ENDCOLLECTIVE ;  /* 0x000000000000791b */ /* 0x003fe20003800000 */
.L_x_507:
[----:B------:R-:W-:Y:S01]  /*fc80*/  @!PT LDS RZ, [RZ] ;  /* 0x00000000fffff984 */ /* 0x000fe20000000800 */
[----:B------:R-:W-:Y:S01]  /*fc90*/  @!PT LDS RZ, [RZ] ;  /* 0x00000000fffff984 */ /* 0x000fe20000000800 */
[----:B------:R-:W-:Y:S01]  /*fca0*/  @!PT LDS RZ, [RZ] ;  /* 0x00000000fffff984 */ /* 0x000fe20000000800 */
[----:B------:R1:W-:Y:S01]  /*fcb0*/  @!P0 LDGSTS.E.BYPASS.LTC128B.128 [R8+0x21400], desc[UR50][R2.64], !P1 ;  /* 0x2140000002088fae */ /* 0x0003e2000c901d72 */
[----:B------:R-:W-:Y:S01]  /*fcc0*/  IMAD.MOV.U32 R0, RZ, RZ, R14 ;  /* 0x000000ffff007224 */ /* 0x000fe200078e000e */
[----:B------:R-:W-:Y:S06]  /*fcd0*/  BRA `(.L_x_508) ;  /* 0xffffffc400dc7947 */ /* 0x000fec000383ffff */
.L_x_433:
[----:B0-----:R0:W1:Y:S02]  /*fce0*/  SYNCS.PHASECHK.TRANS64.TRYWAIT P0, [R23+URZ+0x28c20], R0 ;  /* 0x028c2000170075a7 */ /* 0x001064000800017f */
[----:B-1----:R-:W-:Y:S05]  /*fcf0*/  @!P0 NANOSLEEP.SYNCS 0x989680 ;  /* 0x009896800000895d */ /* 0x002fea0003900000 */
[----:B------:R-:W1:Y:S02]  /*fd00*/  @!P0 SYNCS.PHASECHK.TRANS64 P0, [R23+URZ+0x28c20], R0 ;  /* 0x028c2000170085a7 */ /* 0x000e64000800007f */
[----:B-1----:R-:W-:Y:S05]  /*fd10*/  @!P0 BRA `(.L_x_433) ;  /* 0xfffffffc00f08947 */ /* 0x002fea000383ffff */
[----:B------:R-:W-:Y:S05]  /*fd20*/  BRA `(.L_x_509) ;  /* 0xffffffc800387947 */ /* 0x000fea000383ffff */
.L_x_436:
[----:B0-----:R0:W1:Y:S02]  /*fd30*/  SYNCS.PHASECHK.TRANS64.TRYWAIT P0, [R27+URZ+0x28c60], R0 ;  /* 0x028c60001b0075a7 */ /* 0x001064000800017f */
[----:B-1----:R-:W-:Y:S05]  /*fd40*/  @!P0 NANOSLEEP.SYNCS 0x989680 ;  /* 0x009896800000895d */ /* 0x002fea0003900000 */
[----:B------:R-:W1:Y:S02]  /*fd50*/  @!P0 SYNCS.PHASECHK.TRANS64 P0, [R27+URZ+0x28c60], R0 ;  /* 0x028c60001b0085a7 */ /* 0x000e64000800007f */
[----:B-1----:R-:W-:Y:S05]  /*fd60*/  @!P0 BRA `(.L_x_436) ;  /* 0xfffffffc00f08947 */ /* 0x002fea000383ffff */
[----:B------:R-:W-:Y:S05]  /*fd70*/  BRA `(.L_x_510) ;  /* 0xffffffc800487947 */ /* 0x000fea000383ffff */
.L_x_437:
[----:B------:R-:W-:Y:S01]  /*fd80*/  BSSY B0, `(.L_x_511) ;  /* 0x0000008000007945 */ /* 0x000fe20003800000 */
[----:B------:R-:W-:Y:S01]  /*fd90*/  IMAD.MOV.U32 R13, RZ, RZ, R6 ;  /* 0x000000ffff0d7224 */ /* 0x000fe200078e0006 */
[----:B------:R-:W-:Y:S01]  /*fda0*/  MOV R12, RZ ;  /* 0x000000ff000c7202 */ /* 0x000fe20000000f00 */
[----:B------:R-:W-:Y:S02]  /*fdb0*/  IMAD.MOV.U32 R11, RZ, RZ, 0x181f ;  /* 0x0000181fff0b7424 */ /* 0x000fe400078e00ff */
[----:B------:R-:W-:-:S07]  /*fdc0*/  IMAD.MOV.U32 R15, RZ, RZ, -0x1 ;  /* 0xffffffffff0f7424 */ /* 0x000fce00078e00ff */
[----:B------:R-:W-:Y:S05]  /*fdd0*/  WARPSYNC.COLLECTIVE R15, `(.L_x_512) ;  /* 0x000000000f087348 */ /* 0x000fea0003c00000 */
[----:B------:R0:W1:Y:S02]  /*fde0*/  SHFL.IDX P6, R14, R13, R12, R11 ;  /* 0x0000000c0d0e7389 */ /* 0x00006400000c000b */
[----:B01----:R-:W-:Y:S01]  /*fdf0*/  ENDCOLLECTIVE ;  /* 0x000000000000791b */ /* 0x003fe20003800000 */
.L_x_512:
[----:B------:R-:W-:Y:S05]  /*fe00*/  BSYNC B0 ;  /* 0x0000000000007941 */ /* 0x000fea0003800000 */
.L_x_511:
[----:B------:R0:W5:Y:S01]  /*fe10*/  LDL R8, [R1+0x4] ;  /* 0x0000040001087983 */ /* 0x0001620000100800 */
[----:B------:R-:W-:Y:S01]  /*fe20*/  IMAD.MOV.U32 R13, RZ, RZ, R4 ;  /* 0x000000ffff0d7224 */ /* 0x000fe200078e0004 */
[C---:B------:R-:W-:Y:S01]  /*fe30*/  LOP3.LUT P5, RZ, R30.reuse, 0x2, RZ, 0xc0, !PT ;  /* 0x000000021eff7812 */ /* 0x040fe200078ac0ff */
[----:B------:R-:W-:Y:S01]  /*fe40*/  IMAD.MOV.U32 R12, RZ, RZ, RZ ;  /* 0x000000ffff0c7224 */ /* 0x000fe200078e00ff */
[----:B------:R-:W1:Y:S01]  /*fe50*/  S2R R7, SR_TID.X ;  /* 0x0000000000077919 */ /* 0x000e620000002100 */
[----:B------:R-:W-:Y:S01]  /*fe60*/  IMAD.MOV.U32 R11, RZ, RZ, 0x181f ;  /* 0x0000181fff0b7424 */ /* 0x000fe200078e00ff */
[C---:B------:R-:W-:Y:S01]  /*fe70*/  LOP3.LUT P4, RZ, R30.reuse, 0x4, RZ, 0xc0, !PT ;  /* 0x000000041eff7812 */ /* 0x040fe2000788c0ff */
[----:B------:R-:W-:Y:S01]  /*fe80*/  IMAD.MOV.U32 R15, RZ, RZ, -0x1 ;  /* 0xffffffffff0f7424 */ /* 0x000fe200078e00ff */
[----:B------:R-:W-:Y:S01]  /*fe90*/  LOP3.LUT P3, RZ, R30, 0x8, RZ, 0xc0, !PT ;  /* 0x000000081eff7812 */ /* 0x000fe2000786c0ff */
[----:B------:R-:W-:Y:S01]  /*fea0*/  IMAD.MOV.U32 R3, RZ, RZ, R14 ;  /* 0x000000ffff037224 */ /* 0x000fe200078e000e */
[----:B------:R-:W-:Y:S01]  /*feb0*/  LOP3.LUT R22, R22, 0xfffffeff, RZ, 0xc0, !PT ;  /* 0xfffffeff16167812 */ /* 0x000fe200078ec0ff */
[----:B0-----:R-:W-:-:S10]  /*fec0*/  IMAD R5, R5, 0x2, R23 ;  /* 0x0000000205057824 */ /* 0x001fd400078e0217 */
[----:B-1---5:R-:W-:Y:S05]  /*fed0*/  WARPSYNC.COLLECTIVE R15, `(.L_x_513) ;  /* 0x000000000f087348 */ /* 0x022fea0003c00000 */
[----:B------:R0:W2:Y:S02]  /*fee0*/  SHFL.IDX P6, R14, R13, R12, R11 ;  /* 0x0000000c0d0e7389 */ /* 0x0000a400000c000b */
[----:B012--5:R-:W-:Y:S01]  /*fef0*/  ENDCOLLECTIVE ;  /* 0x000000000000791b */ /* 0x027fe20003800000 */
.L_x_513:
[----:B------:R-:W-:Y:S01]  /*ff00*/  LOP3.LUT P2, RZ, R30, 0x10, RZ, 0xc0, !PT ;  /* 0x000000101eff7812 */ /* 0x000fe2000784c0ff */
[----:B------:R-:W-:Y:S02]  /*ff10*/  IMAD.MOV.U32 R13, RZ, RZ, R6 ;  /* 0x000000ffff0d7224 */ /* 0x000fe400078e0006 */
[----:B------:R-:W-:Y:S02]  /*ff20*/  IMAD.MOV.U32 R12, RZ, RZ, 0x1 ;  /* 0x00000001ff0c7424 */ /* 0x000fe400078e00ff */
[----:B------:R-:W-:Y:S01]  /*ff30*/  IMAD.SHL.U32 R7, R7, 0x8, RZ ;  /* 0x0000000807077824 */ /* 0x000fe200078e00ff */
[----:B------:R-:W-:-:S04]  /*ff40*/  MOV R2, R14 ;  /* 0x0000000e00027202 */ /* 0x000fc80000000f00 */
[----:B------:R-:W-:-:S05]  /*ff50*/  LOP3.LUT R7, R7, 0x38, RZ, 0xc0, !PT ;  /* 0x0000003807077812 */ /* 0x000fca00078ec0ff */
[----:B------:R-:W-:Y:S01]  /*ff60*/  IMAD.SHL.U32 R0, R7, 0x2, RZ ;  /* 0x0000000207007824 */ /* 0x000fe200078e00ff */
[----:B------:R-:W-:-:S04]  /*ff70*/  LOP3.LUT R7, R30, 0x1, RZ, 0xc0, !PT ;  /* 0x000000011e077812 */ /* 0x000fc800078ec0ff */
[----:B------:R-:W-:Y:S02]  /*ff80*/  IADD3 R2, P0, R2, R0, RZ ;  /* 0x0000000002027210 */ /* 0x000fe40007f1e0ff */
[----:B------:R-:W-:-:S03]  /*ff90*/  ISETP.NE.U32.AND P1, PT, R7, 0x1, PT ;  /* 0x000000010700780c */ /* 0x000fc60003f25070 */
[----:B------:R-:W-:Y:S01]  /*ffa0*/  IMAD.X R3, RZ, RZ, R3, P0 ;  /* 0x000000ffff037224 */ /* 0x000fe200000e0603 */
[----:B------:R-:W-:-:S09]  /*ffb0*/  ISETP.LT.OR P0, PT, R29, 0x1, P1 ;  /* 0x000000011d00780c */ /* 0x000fd20000f01670 */
[----:B------:R-:W-:Y:S02]  /*ffc0*/  @P1 LOP3.LUT R22, R22, 0x100, RZ, 0xfc, !PT ;  /* 0x0000010016161812 */ /* 0x000fe400078efcff */
[----:B------:R-:W-:Y:S02]  /*ffd0*/  LOP3.LUT P1, RZ, R30, 0x20, RZ, 0xc0, !PT ;  /* 0x000000201eff7812 */ /* 0x000fe4000782c0ff */
[----:B------:R-:W-:Y:S01]  /*ffe0*/  @!PT LDS RZ, [RZ] ;  /* 0x00000000fffff984 */ /* 0x000fe20000000800 */
[----:B------:R-:W-:Y:S01]  /*fff0*/  @!PT LDS RZ, [RZ] ;  /* 0x00000000fffff984 */ /* 0x000fe20000000800 */
[----:B------:R-:W-:Y:S01]  /*10000*/  @!PT LDS RZ, [RZ] ;  /* 0x00000000fffff984 */ /* 0x000fe20000000800 */
[----:B------:R0:W-:Y:S01]  /*10010*/  LDGSTS.E.BYPASS.LTC128B.128 [R5+0x400], desc[UR50][R2.64], !P0 ;  /* 0x0040000002057fae */ /* 0x0001e2000c101d72 */
[C---:B------:R-:W-:Y:S02]  /*10020*/  ISETP.LT.OR P0, PT, R29.reuse, 0x1, !P5 ;  /* 0x000000011d00780c */ /* 0x040fe40006f01670 */
[----:B------:R-:W-:Y:S02]  /*10030*/  ISETP.LT.OR P6, PT, R29, 0x1, !P1 ;  /* 0x000000011d00780c */ /* 0x000fe40004fc1670 */
[----:B------:R-:W-:-:S09]  /*10040*/  LOP3.LUT R22, R22, 0xfffffdff, RZ, 0xc0, !PT ;  /* 0xfffffdff16167812 */ /* 0x000fd200078ec0ff */
[----:B------:R0:W-:Y:S01]  /*10050*/  LDGSTS.E.BYPASS.LTC128B.128 [R5+0x2400], desc[UR50][R2.64+0x80], !P0 ;  /* 0x0240008002057fae */ /* 0x0001e2000c101d72 */
[----:B------:R-:W-:-:S13]  /*10060*/  ISETP.LT.OR P0, PT, R29, 0x1, !P4 ;  /* 0x000000011d00780c */ /* 0x000fda0006701670 */
[----:B------:R0:W-:Y:S01]  /*10070*/  LDGSTS.E.BYPASS.LTC128B.128 [R5+0x4400], desc[UR50][R2.64+0x100], !P0 ;  /* 0x0440010002057fae */ /* 0x0001e2000c101d72 */
[----:B------:R-:W-:-:S13]  /*10080*/  ISETP.LT.OR P0, PT, R29, 0x1, !P3 ;  /* 0x000000011d00780c */ /* 0x000fda0005f01670 */
[----:B------:R0:W-:Y:S01]  /*10090*/  LDGSTS.E.BYPASS.LTC128B.128 [R5+0x6400], desc[UR50][R2.64+0x180], !P0 ;  /* 0x0640018002057fae */ /* 0x0001e2000c101d72 */
[----:B------:R-:W-:-:S13]  /*100a0*/  ISETP.LT.OR P0, PT, R29, 0x1, !P2 ;  /* 0x000000011d00780c */ /* 0x000fda0005701670 */
[----:B------:R0:W-:Y:S01]  /*100b0*/  LDGSTS.E.BYPASS.LTC128B.128 [R5+0x8400], desc[UR50][R2.64+0x200], !P0 ;  /* 0x0840020002057fae */ /* 0x0001e2000c101d72 */
[----:B------:R-:W-:-:S03]  /*100c0*/  LOP3.LUT P0, RZ, R30, 0x40, RZ, 0xc0, !PT ;  /* 0x000000401eff7812 */ /* 0x000fc6000780c0ff */
[----:B------:R0:W-:Y:S01]  /*100d0*/  LDGSTS.E.BYPASS.LTC128B.128 [R5+0xa400], desc[UR50][R2.64+0x280], !P6 ;  /* 0x0a40028002057fae */ /* 0x0001e2000f101d72 */
[----:B------:R-:W-:-:S13]  /*100e0*/  ISETP.LT.OR P6, PT, R29, 0x1, !P0 ;  /* 0x000000011d00780c */ /* 0x000fda00047c1670 */
[----:B------:R0:W-:Y:S01]  /*100f0*/  LDGSTS.E.BYPASS.LTC128B.128 [R5+0xc400], desc[UR50][R2.64+0x300], !P6 ;  /* 0x0c40030002057fae */ /* 0x0001e2000f101d72 */
[----:B------:R-:W-:-:S04]  /*10100*/  PRMT R7, R8, 0x8880, RZ ;  /* 0x0000888008077816 */ /* 0x000fc800000000ff */
[----:B------:R-:W-:-:S13]  /*10110*/  ISETP.GT.AND P6, PT, R7, -0x1, PT ;  /* 0xffffffff0700780c */ /* 0x000fda0003fc4270 */
[----:B------:R-:W-:Y:S02]  /*10120*/  @P6 LOP3.LUT R22, R22, 0x200, RZ, 0xfc, !PT ;  /* 0x0000020016166812 */ /* 0x000fe400078efcff */
[----:B------:R-:W-:-:S13]  /*10130*/  ISETP.LT.OR P6, PT, R29, 0x1, P6 ;  /* 0x000000011d00780c */ /* 0x000fda00037c1670 */
[----:B------:R0:W-:Y:S02]  /*10140*/  LDGSTS.E.BYPASS.LTC128B.128 [R5+0xe400], desc[UR50][R2.64+0x380], !P6 ;  /* 0x0e40038002057fae */ /* 0x0001e4000f101d72 */
[----:B0-----:R-:W-:Y:S05]  /*10150*/  WARPSYNC.COLLECTIVE R15, `(.L_x_514) ;  /* 0x000000000f087348 */ /* 0x001fea0003c00000 */
[----:B------:R1:W2:Y:S02]  /*10160*/  SHFL.IDX P6, R14, R13, R12, R11 ;  /* 0x0000000c0d0e7389 */ /* 0x0002a400000c000b */
[----:B012---:R-:W-:Y:S01]  /*10170*/  ENDCOLLECTIVE ;  /* 0x000000000000791b */ /* 0x007fe20003800000 */
.L_x_514:
[----:B------:R-:W-:Y:S02]  /*10180*/  IMAD.MOV.U32 R13, RZ, RZ, R4 ;  /* 0x000000ffff0d7224 */ /* 0x000fe400078e0004 */
[----:B------:R-:W-:-:S07]  /*10190*/  IMAD.MOV.U32 R3, RZ, RZ, R14 ;  /* 0x000000ffff037224 */ /* 0x000fce00078e000e */
[----:B------:R-:W-:Y:S05]  /*101a0*/  WARPSYNC.COLLECTIVE R15, `(.L_x_515) ;  /* 0x000000000f087348 */ /* 0x000fea0003c00000 */
[----:B------:R0:W1:Y:S02]  /*101b0*/  SHFL.IDX P6, R14, R13, R12, R11 ;  /* 0x0000000c0d0e7389 */ /* 0x00006400000c000b */
[----:B01----:R-:W-:Y:S01]  /*101c0*/  ENDCOLLECTIVE ;  /* 0x000000000000791b */ /* 0x003fe20003800000 */
.L_x_515:
[----:B------:R-:W-:Y:S02]  /*101d0*/  IMAD.MOV.U32 R13, RZ, RZ, R6 ;  /* 0x000000ffff0d7224 */ /* 0x000fe400078e0006 */
[----:B------:R-:W-:Y:S02]  /*101e0*/  IMAD.MOV.U32 R12, RZ, RZ, 0x2 ;  /* 0x00000002ff0c7424 */ /* 0x000fe400078e00ff */
[----:B------:R-:W-:-:S05]  /*101f0*/  IMAD.MOV.U32 R2, RZ, RZ, R14 ;  /* 0x000000ffff027224 */ /* 0x000fca00078e000e */
[----:B------:R-:W-:-:S04]  /*10200*/  IADD3 R2, P6, R2, R0, RZ ;  /* 0x0000000002027210 */ /* 0x000fc80007fde0ff */
[----:B------:R-:W-:Y:S02]  /*10210*/  IADD3.X R3, RZ, R3, RZ, P6, !PT ;  /* 0x00000003ff037210 */ /* 0x000fe400037fe4ff */
[----:B------:R-:W-:-:S04]  /*10220*/  LOP3.LUT P6, RZ, R22, 0x100, RZ, 0xc0, !PT ;  /* 0x0000010016ff7812 */ /* 0x000fc800078cc0ff */
[----:B------:R-:W-:-:S13]  /*10230*/  ISETP.LT.OR P6, PT, R29, 0x11, P6 ;  /* 0x000000111d00780c */ /* 0x000fda00037c1670 */
[----:B------:R-:W-:Y:S01]  /*10240*/  @!PT LDS RZ, [RZ] ;  /* 0x00000000fffff984 */ /* 0x000fe20000000800 */
[----:B------:R-:W-:Y:S01]  /*10250*/  @!PT LDS RZ, [RZ] ;  /* 0x00000000fffff984 */ /* 0x000fe20000000800 */
[----:B------:R-:W-:Y:S01]  /*10260*/  @!PT LDS RZ, [RZ] ;  /* 0x00000000fffff984 */ /* 0x000fe20000000800 */
[----:B------:R0:W-:Y:S01]  /*10270*/  LDGSTS.E.BYPASS.LTC128B.128 [R5+0xc00], desc[UR50][R2.64], !P6 ;  /* 0x00c0000002057fae */ /* 0x0001e2000f101d72 */
[----:B------:R-:W-:-:S13]  /*10280*/  ISETP.LT.OR P6, PT, R29, 0x11, !P5 ;  /* 0x000000111d00780c */ /* 0x000fda0006fc1670 */
        /* <DEDUP_REMOVED lines=11> */
[----:B------:R-:W-:-:S04]  /*10340*/  LOP3.LUT P6, RZ, R22, 0x200, RZ, 0xc0, !PT ;  /* 0x0000020016ff7812 */ /* 0x000fc800078cc0ff */
[----:B------:R-:W-:-:S13]  /*10350*/  ISETP.LT.OR P6, PT, R29, 0x11, P6 ;  /* 0x000000111d00780c */ /* 0x000fda00037c1670 */
[----:B------:R0:W-:Y:S02]  /*10360*/  LDGSTS.E.BYPASS.LTC128B.128 [R5+0xec00], desc[UR50][R2.64+0x380], !P6 ;  /* 0x0ec0038002057fae */ /* 0x0001e4000f101d72 */
[----:B0-----:R-:W-:Y:S05]  /*10370*/  WARPSYNC.COLLECTIVE R15, `(.L_x_516) ;  /* 0x000000000f087348 */ /* 0x001fea0003c00000 */
[----:B------:R1:W2:Y:S02]  /*10380*/  SHFL.IDX P6, R14, R13, R12, R11 ;  /* 0x0000000c0d0e7389 */ /* 0x0002a400000c000b */
[----:B012---:R-:W-:Y:S01]  /*10390*/  ENDCOLLECTIVE ;  /* 0x000000000000791b */ /* 0x007fe20003800000 */
.L_x_516:
[----:B------:R-:W-:Y:S02]  /*103a0*/  IMAD.MOV.U32 R13, RZ, RZ, R4 ;  /* 0x000000ffff0d7224 */ /* 0x000fe400078e0004 */
[----:B------:R-:W-:-:S07]  /*103b0*/  IMAD.MOV.U32 R7, RZ, RZ, R14 ;  /* 0x000000ffff077224 */ /* 0x000fce00078e000e */
[----:B------:R-:W-:Y:S05]  /*103c0*/  WARPSYNC.COLLECTIVE R15, `(.L_x_517) ;  /* 0x000000000f087348 */ /* 0x000fea0003c00000 */
[----:B------:R0:W1:Y:S02]  /*103d0*/  SHFL.IDX P6, R14, R13, R12, R11 ;  /* 0x0000000c0d0e7389 */ /* 0x00006400000c000b */
[----:B01----:R-:W-:Y:S01]  /*103e0*/  ENDCOLLECTIVE ;  /* 0x000000000000791b */ /* 0x003fe20003800000 */
.L_x_517:
[----:B------:R-:W-:Y:S02]  /*103f0*/  IMAD.MOV.U32 R13, RZ, RZ, R6 ;  /* 0x000000ffff0d7224 */ /* 0x000fe400078e0006 */
[----:B------:R-:W-:Y:S02]  /*10400*/  IMAD.MOV.U32 R12, RZ, RZ, 0x3 ;  /* 0x00000003ff0c7424 */ /* 0x000fe400078e00ff */
[----:B------:R-:W-:-:S05]  /*10410*/  IMAD.MOV.U32 R2, RZ, RZ, R14 ;  /* 0x000000ffff027224 */ /* 0x000fca00078e000e */
[----:B------:R-:W-:-:S05]  /*10420*/  IADD3 R2, P6, R2, R0, RZ ;  /* 0x0000000002027210 */ /* 0x000fca0007fde0ff */
[----:B------:R-:W-:Y:S01]  /*10430*/  IMAD.X R3, RZ, RZ, R7, P6 ;  /* 0x000000ffff037224 */ /* 0x000fe200030e0607 */
        /* <DEDUP_REMOVED lines=24> */
.L_x_518:
[----:B------:R-:W-:Y:S01]  /*105c0*/  IMAD.MOV.U32 R13, RZ, RZ, R4 ;  /* 0x000000ffff0d7224 */ /* 0x000fe200078e0004 */
[----:B------:R-:W-:-:S07]  /*105d0*/  MOV R6, R14 ;  /* 0x0000000e00067202 */ /* 0x000fce0000000f00 */
[----:B------:R-:W-:Y:S05]  /*105e0*/  WARPSYNC.COLLECTIVE R15, `(.L_x_519) ;  /* 0x000000000f087348 */ /* 0x000fea0003c00000 */
[----:B------:R0:W1:Y:S02]  /*105f0*/  SHFL.IDX P6, R14, R13, R12, R11 ;  /* 0x0000000c0d0e7389 */ /* 0x00006400000c000b */
[----:B01----:R-:W-:Y:S01]  /*10600*/  ENDCOLLECTIVE ;  /* 0x000000000000791b */ /* 0x003fe20003800000 */
.L_x_519:
[----:B------:R-:W-:Y:S01]  /*10610*/  IMAD.MOV.U32 R2, RZ, RZ, R14 ;  /* 0x000000ffff027224 */ /* 0x000fe200078e000e */
[----:B------:R-:W-:Y:S06]  /*10620*/  BRA `(.L_x_520) ;  /* 0xffffffc400dc7947 */ /* 0x000fec000383ffff */
.L_x_444:
[----:B0-----:R0:W1:Y:S02]  /*10630*/  SYNCS.PHASECHK.TRANS64.TRYWAIT P0, [R6+URZ+0x28c40], R17 ;  /* 0x028c4011060075a7 */ /* 0x001064000800017f */
[----:B-1----:R-:W-:Y:S05]  /*10640*/  @!P0 NANOSLEEP.SYNCS 0x989680 ;  /* 0x009896800000895d */ /* 0x002fea0003900000 */
[----:B------:R-:W1:Y:S02]  /*10650*/  @!P0 SYNCS.PHASECHK.TRANS64 P0, [R6+URZ+0x28c40], R17 ;  /* 0x028c4011060085a7 */ /* 0x000e64000800007f */
[----:B-1----:R-:W-:Y:S05]  /*10660*/  @!P0 BRA `(.L_x_444) ;  /* 0xfffffffc00f08947 */ /* 0x002fea000383ffff */
[----:B------:R-:W-:Y:S05]  /*10670*/  BRA `(.L_x_521) ;  /* 0xffffffcc00687947 */ /* 0x000fea000383ffff */
.L_x_445:
[----:B------:R-:W-:Y:S01]  /*10680*/  BSSY B1, `(.L_x_522) ;  /* 0x0000008000017945 */ /* 0x000fe20003800000 */
[----:B------:R-:W-:Y:S02]  /*10690*/  IMAD.MOV.U32 R13, RZ, RZ, R27 ;  /* 0x000000ffff0d7224 */ /* 0x000fe400078e001b */
[----:B------:R-:W-:Y:S02]  /*106a0*/  IMAD.MOV.U32 R12, RZ, RZ, RZ ;  /* 0x000000ffff0c7224 */ /* 0x000fe400078e00ff */
[----:B------:R-:W-:Y:S02]  /*106b0*/  IMAD.MOV.U32 R11, RZ, RZ, 0x181f ;  /* 0x0000181fff0b7424 */ /* 0x000fe400078e00ff */
[----:B------:R-:W-:-:S07]  /*106c0*/  IMAD.MOV.U32 R15, RZ, RZ, -0x1 ;  /* 0xffffffffff0f7424 */ /* 0x000fce00078e00ff */
[----:B0-----:R-:W-:Y:S05]  /*106d0*/  WARPSYNC.COLLECTIVE R15, `(.L_x_523) ;  /* 0x000000000f087348 */ /* 0x001fea0003c00000 */
[----:B------:R1:W2:Y:S02]  /*106e0*/  SHFL.IDX P6, R14, R13, R12, R11 ;  /* 0x0000000c0d0e7389 */ /* 0x0002a400000c000b */
[----:B012---:R-:W-:Y:S01]  /*106f0*/  ENDCOLLECTIVE ;  /* 0x000000000000791b */ /* 0x007fe20003800000 */
.L_x_523:
[----:B------:R-:W-:Y:S05]  /*10700*/  BSYNC B1 ;  /* 0x0000000000017941 */ /* 0x000fea0003800000 */
.L_x_522:
[----:B------:R-:W-:Y:S01]  /*10710*/  IMAD.MOV.U32 R13, RZ, RZ, R20 ;  /* 0x000000ffff0d7224 */ /* 0x000fe200078e0014 */
[----:B------:R-:W-:Y:S01]  /*10720*/  MOV R12, RZ ;  /* 0x000000ff000c7202 */ /* 0x000fe20000000f00 */
[----:B------:R-:W-:Y:S02]  /*10730*/  IMAD.MOV.U32 R11, RZ, RZ, 0x181f ;  /* 0x0000181fff0b7424 */ /* 0x000fe400078e00ff */
[----:B------:R-:W-:Y:S02]  /*10740*/  IMAD.MOV.U32 R15, RZ, RZ, -0x1 ;  /* 0xffffffffff0f7424 */ /* 0x000fe400078e00ff */
[----:B------:R-:W-:Y:S02]  /*10750*/  IMAD.MOV.U32 R3, RZ, RZ, R14 ;  /* 0x000000ffff037224 */ /* 0x000fe400078e000e */
[----:B------:R-:W-:-:S07]  /*10760*/  IMAD R21, R8, 0x2, R23 ;  /* 0x0000000208157824 */ /* 0x000fce00078e0217 */
[----:B------:R-:W-:Y:S05]  /*10770*/  WARPSYNC.COLLECTIVE R15, `(.L_x_524) ;  /* 0x000000000f087348 */ /* 0x000fea0003c00000 */
[----:B------:R0:W1:Y:S02]  /*10780*/  SHFL.IDX P6, R14, R13, R12, R11 ;  /* 0x0000000c0d0e7389 */ /* 0x00006400000c000b */
[----:B01----:R-:W-:Y:S01]  /*10790*/  ENDCOLLECTIVE ;  /* 0x000000000000791b */ /* 0x003fe20003800000 */
.L_x_524:
[----:B------:R-:W-:Y:S02]  /*107a0*/  IMAD.MOV.U32 R13, RZ, RZ, R27 ;  /* 0x000000ffff0d7224 */ /* 0x000fe400078e001b */
[----:B------:R-:W-:Y:S02]  /*107b0*/  IMAD.MOV.U32 R12, RZ, RZ, 0x1 ;  /* 0x00000001ff0c7424 */ /* 0x000fe400078e00ff */
[----:B------:R-:W-:-:S07]  /*107c0*/  IMAD.MOV.U32 R2, RZ, RZ, R14 ;  /* 0x000000ffff027224 */ /* 0x000fce00078e000e */
[----:B------:R-:W-:Y:S05]  /*107d0*/  WARPSYNC.COLLECTIVE R15, `(.L_x_525) ;  /* 0x000000000f087348 */ /* 0x000fea0003c00000 */
[----:B------:R0:W1:Y:S02]  /*107e0*/  SHFL.IDX P6, R14, R13, R12, R11 ;  /* 0x0000000c0d0e7389 */ /* 0x00006400000c000b */
[----:B01----:R-:W-:Y:S01]  /*107f0*/  ENDCOLLECTIVE ;  /* 0x000000000000791b */ /* 0x003fe20003800000 */
.L_x_525:
[----:B------:R-:W-:-:S05]  /*10800*/  IADD3 R2, P0, R2, R0, RZ ;  /* 0x0000000002027210 */ /* 0x000fca0007f1e0ff */
[----:B------:R-:W-:-:S05]  /*10810*/  IMAD.X R3, RZ, RZ, R3, P0 ;  /* 0x000000ffff037224 */ /* 0x000fca00000e0603 */
[----:B------:R-:W-:Y:S01]  /*10820*/  @!PT LDS RZ, [RZ] ;  /* 0x00000000fffff984 */ /* 0x000fe20000000800 */
[----:B------:R-:W-:Y:S01]  /*10830*/  @!PT LDS RZ, [RZ] ;  /* 0x00000000fffff984 */ /* 0x000fe20000000800 */
[----:B------:R-:W-:Y:S01]  /*10840*/  @!PT LDS RZ, [RZ] ;  /* 0x00000000fffff984 */ /* 0x000fe20000000800 */
[----:B------:R0:W-:Y:S01]  /*10850*/  LDGSTS.E.BYPASS.LTC128B.128 [R21+0x22400], desc[UR50][R2.64], !P1 ;  /* 0x2240000002157fae */ /* 0x0001e2000c901d72 */
[----:B------:R-:W-:Y:S01]  /*10860*/  MOV R13, R20 ;  /* 0x00000014000d7202 */ /* 0x000fe20000000f00 */
[----:B0-----:R-:W-:-:S07]  /*10870*/  IMAD.MOV.U32 R3, RZ, RZ, R14 ;  /* 0x000000ffff037224 */ /* 0x001fce00078e000e */
[----:B------:R-:W-:Y:S05]  /*10880*/  WARPSYNC.COLLECTIVE R15, `(.L_x_526) ;  /* 0x000000000f087348 */ /* 0x000fea0003c00000 */
[----:B------:R0:W1:Y:S02]  /*10890*/  SHFL.IDX P6, R14, R13, R12, R11 ;  /* 0x0000000c0d0e7389 */ /* 0x00006400000c000b */
[----:B01----:R-:W-:Y:S01]  /*108a0*/  ENDCOLLECTIVE ;  /* 0x000000000000791b */ /* 0x003fe20003800000 */
.L_x_526:
[----:B------:R-:W-:Y:S02]  /*108b0*/  IMAD.MOV.U32 R13, RZ, RZ, R27 ;  /* 0x000000ffff0d7224 */ /* 0x000fe400078e001b */
[----:B------:R-:W-:Y:S02]  /*108c0*/  IMAD.MOV.U32 R12, RZ, RZ, 0x2 ;  /* 0x00000002ff0c7424 */ /* 0x000fe400078e00ff */
[----:B------:R-:W-:-:S07]  /*108d0*/  IMAD.MOV.U32 R2, RZ, RZ, R14 ;  /* 0x000000ffff027224 */ /* 0x000fce00078e000e */
[----:B------:R-:W-:Y:S05]  /*108e0*/  WARPSYNC.COLLECTIVE R15, `(.L_x_527) ;  /* 0x000000000f087348 */ /* 0x000fea0003c00000 */
[----:B------:R0:W1:Y:S02]  /*108f0*/  SHFL.IDX P6, R14, R13, R12, R11 ;  /* 0x0000000c0d0e7389 */ /* 0x00006400000c000b */
[----:B01----:R-:W-:Y:S01]  /*10900*/  ENDCOLLECTIVE ;  /* 0x000000000000791b */ /* 0x003fe20003800000 */
.L_x_527:
        /* <DEDUP_REMOVED lines=11> */
.L_x_528:
[----:B------:R-:W-:Y:S01]  /*109c0*/  MOV R13, R27 ;  /* 0x0000001b000d7202 */ /* 0x000fe20000000f00 */
[----:B------:R-:W-:Y:S02]  /*109d0*/  IMAD.MOV.U32 R12, RZ, RZ, 0x3 ;  /* 0x00000003ff0c7424 */ /* 0x000fe400078e00ff */
[----:B------:R-:W-:-:S07]  /*109e0*/  IMAD.MOV.U32 R2, RZ, RZ, R14 ;  /* 0x000000ffff027224 */ /* 0x000fce00078e000e */
[----:B------:R-:W-:Y:S05]  /*109f0*/  WARPSYNC.COLLECTIVE R15, `(.L_x_529) ;  /* 0x000000000f087348 */ /* 0x000fea0003c00000 */
[----:B------:R0:W1:Y:S02]  /*10a00*/  SHFL.IDX P6, R14, R13, R12, R11 ;  /* 0x0000000c0d0e7389 */ /* 0x00006400000c000b */
[----:B01----:R-:W-:Y:S01]  /*10a10*/  ENDCOLLECTIVE ;  /* 0x000000000000791b */ /* 0x003fe20003800000 */
.L_x_529:
        /* <DEDUP_REMOVED lines=11> */
.L_x_530:
[----:B------:R-:W-:Y:S01]  /*10ad0*/  IMAD.MOV.U32 R2, RZ, RZ, R14 ;  /* 0x000000ffff027224 */ /* 0x000fe200078e000e */
[----:B------:R-:W-:Y:S06]  /*10ae0*/  BRA `(.L_x_531) ;  /* 0xffffffc800f87947 */ /* 0x000fec000383ffff */
.L_x_450:
[----:B---3--:R3:W4:Y:S02]  /*10af0*/  SYNCS.PHASECHK.TRANS64.TRYWAIT P0, [R6+URZ+0x28c60], R17 ;  /* 0x028c6011060075a7 */ /* 0x008724000800017f */
[----:B----4-:R-:W-:Y:S05]  /*10b00*/  @!P0 NANOSLEEP.SYNCS 0x989680 ;  /* 0x009896800000895d */ /* 0x010fea0003900000 */
[----:B------:R-:W4:Y:S02]  /*10b10*/  @!P0 SYNCS.PHASECHK.TRANS64 P0, [R6+URZ+0x28c60], R17 ;  /* 0x028c6011060085a7 */ /* 0x000f24000800007f */
[----:B----4-:R-:W-:Y:S05]  /*10b20*/  @!P0 BRA `(.L_x_450) ;  /* 0xfffffffc00f08947 */ /* 0x010fea000383ffff */
[----:B------:R-:W-:Y:S05]  /*10b30*/  BRA `(.L_x_532) ;  /* 0xffffffcc00487947 */ /* 0x000fea000383ffff */
.L_x_451:
[----:B------:R-:W-:Y:S01]  /*10b40*/  BSSY B1, `(.L_x_533) ;  /* 0x0000008000017945 */ /* 0x000fe20003800000 */
[----:B------:R-:W-:Y:S02]  /*10b50*/  IMAD.MOV.U32 R13, RZ, RZ, R10 ;  /* 0x000000ffff0d7224 */ /* 0x000fe400078e000a */
[----:B------:R-:W-:Y:S02]  /*10b60*/  IMAD.MOV.U32 R12, RZ, RZ, RZ ;  /* 0x000000ffff0c7224 */ /* 0x000fe400078e00ff */
[----:B------:R-:W-:Y:S02]  /*10b70*/  IMAD.MOV.U32 R11, RZ, RZ, 0x181f ;  /* 0x0000181fff0b7424 */ /* 0x000fe400078e00ff */
[----:B------:R-:W-:-:S07]  /*10b80*/  IMAD.MOV.U32 R15, RZ, RZ, -0x1 ;  /* 0xffffffffff0f7424 */ /* 0x000fce00078e00ff */
[----:B-12---:R-:W-:Y:S05]  /*10b90*/  WARPSYNC.COLLECTIVE R15, `(.L_x_534) ;  /* 0x000000000f087348 */ /* 0x006fea0003c00000 */
[----:B------:R0:W3:Y:S02]  /*10ba0*/  SHFL.IDX P6, R14, R13, R12, R11 ;  /* 0x0000000c0d0e7389 */ /* 0x0000e400000c000b */
[----:B0123--:R-:W-:Y:S01]  /*10bb0*/  ENDCOLLECTIVE ;  /* 0x000000000000791b */ /* 0x00ffe20003800000 */
.L_x_534:
[----:B------:R-:W-:Y:S05]  /*10bc0*/  BSYNC B1 ;  /* 0x0000000000017941 */ /* 0x000fea0003800000 */
.L_x_533:
[----:B------:R-:W-:Y:S01]  /*10bd0*/  IMAD.MOV.U32 R13, RZ, RZ, R9 ;  /* 0x000000ffff0d7224 */ /* 0x000fe200078e0009 */
[----:B------:R-:W-:Y:S01]  /*10be0*/  MOV R3, R14 ;  /* 0x0000000e00037202 */ /* 0x000fe20000000f00 */
[----:B------:R-:W-:Y:S01]  /*10bf0*/  IMAD.MOV.U32 R12, RZ, RZ, RZ ;  /* 0x000000ffff0c7224 */ /* 0x000fe200078e00ff */
[C---:B------:R-:W-:Y:S01]  /*10c00*/  LOP3.LUT P2, RZ, R22.reuse, 0x40, RZ, 0xc0, !PT ;  /* 0x0000004016ff7812 */ /* 0x040fe2000784c0ff */
[----:B------:R-:W-:Y:S01]  /*10c10*/  IMAD.MOV.U32 R11, RZ, RZ, 0x181f ;  /* 0x0000181fff0b7424 */ /* 0x000fe200078e00ff */
[C---:B------:R-:W-:Y:S01]  /*10c20*/  LOP3.LUT P1, RZ, R22.reuse, 0x20, RZ, 0xc0, !PT ;  /* 0x0000002016ff7812 */ /* 0x040fe2000782c0ff */
[----:B------:R-:W-:Y:S01]  /*10c30*/  IMAD.MOV.U32 R15, RZ, RZ, -0x1 ;  /* 0xffffffffff0f7424 */ /* 0x000fe200078e00ff */
[----:B------:R-:W-:Y:S01]  /*10c40*/  LOP3.LUT R22, R22, 0xffffbfff, RZ, 0xc0, !PT ;  /* 0xffffbfff16167812 */ /* 0x000fe200078ec0ff */
[----:B------:R-:W-:-:S10]  /*10c50*/  IMAD R17, R17, 0x2, R23 ;  /* 0x0000000211117824 */ /* 0x000fd400078e0217 */
[----:B------:R-:W-:Y:S05]  /*10c60*/  WARPSYNC.COLLECTIVE R15, `(.L_x_535) ;  /* 0x000000000f087348 */ /* 0x000fea0003c00000 */
[----:B------:R0:W1:Y:S02]  /*10c70*/  SHFL.IDX P6, R14, R13, R12, R11 ;  /* 0x0000000c0d0e7389 */ /* 0x00006400000c000b */
[----:B01----:R-:W-:Y:S01]  /*10c80*/  ENDCOLLECTIVE ;  /* 0x000000000000791b */ /* 0x003fe20003800000 */
.L_x_535:
[----:B------:R-:W-:-:S04]  /*10c90*/  @P3 LOP3.LUT R22, R22, 0x4000, RZ, 0xfc, !PT ;  /* 0x0000400016163812 */ /* 0x000fc800078efcff */
[C---:B------:R-:W-:Y:S01]  /*10ca0*/  LOP3.LUT P3, RZ, R22.reuse, 0x10, RZ, 0xc0, !PT ;  /* 0x0000001016ff7812 */ /* 0x040fe2000786c0ff */
[----:B------:R-:W-:Y:S01]  /*10cb0*/  IMAD.MOV.U32 R13, RZ, RZ, R10 ;  /* 0x000000ffff0d7224 */ /* 0x000fe200078e000a */
[----:B------:R-:W-:Y:S01]  /*10cc0*/  MOV R12, 0x1 ;  /* 0x00000001000c7802 */ /* 0x000fe20000000f00 */
[----:B------:R-:W-:Y:S01]  /*10cd0*/  IMAD.MOV.U32 R2, RZ, RZ, R14 ;  /* 0x000000ffff027224 */ /* 0x000fe200078e000e */
[C---:B------:R-:W-:Y:S02]  /*10ce0*/  LOP3.LUT P6, RZ, R22.reuse, 0x80, RZ, 0xc0, !PT ;  /* 0x0000008016ff7812 */ /* 0x040fe400078cc0ff */
[----:B------:R-:W-:Y:S02]  /*10cf0*/  LOP3.LUT R22, R22, 0xfffeffff, RZ, 0xc0, !PT ;  /* 0xfffeffff16167812 */ /* 0x000fe400078ec0ff */
[----:B------:R-:W-:-:S05]  /*10d00*/  IADD3 R2, P0, R2, R0, RZ ;  /* 0x0000000002027210 */ /* 0x000fca0007f1e0ff */
[----:B------:R-:W-:Y:S01]  /*10d10*/  @P3 LOP3.LUT R22, R22, 0x10000, RZ, 0xfc, !PT ;  /* 0x0001000016163812 */ /* 0x000fe200078efcff */
[----:B------:R-:W-:Y:S01]  /*10d20*/  IMAD.X R3, RZ, RZ, R3, P0 ;  /* 0x000000ffff037224 */ /* 0x000fe200000e0603 */
[----:B------:R-:W-:-:S04]  /*10d30*/  ISETP.NE.U32.AND P0, PT, R30, RZ, PT ;  /* 0x000000ff1e00720c */ /* 0x000fc80003f05070 */
[----:B------:R-:W-:Y:S01]  /*10d40*/  @!PT LDS RZ, [RZ] ;  /* 0x00000000fffff984 */ /* 0x000fe20000000800 */
[----:B------:R-:W-:Y:S01]  /*10d50*/  @!PT LDS RZ, [RZ] ;  /* 0x00000000fffff984 */ /* 0x000fe20000000800 */
[----:B------:R-:W-:Y:S01]  /*10d60*/  @!PT LDS RZ, [RZ] ;  /* 0x00000000fffff984 */ /* 0x000fe20000000800 */
[----:B------:R0:W-:Y:S09]  /*10d70*/  LDGSTS.E.BYPASS.LTC128B.128 [R17+0x400], desc[UR50][R2.64], !P6 ;  /* 0x0040000002117fae */ /* 0x0001f2000f101d72 */
[----:B0-----:R-:W-:Y:S05]  /*10d80*/  WARPSYNC.COLLECTIVE R15, `(.L_x_536) ;  /* 0x000000000f087348 */ /* 0x001fea0003c00000 */
[----:B------:R1:W2:Y:S02]  /*10d90*/  SHFL.IDX P6, R14, R13, R12, R11 ;  /* 0x0000000c0d0e7389 */ /* 0x0002a400000c000b */
[----:B012---:R-:W-:Y:S01]  /*10da0*/  ENDCOLLECTIVE ;  /* 0x000000000000791b */ /* 0x007fe20003800000 */
.L_x_536:
[----:B------:R-:W-:Y:S01]  /*10db0*/  @!PT LDS RZ, [RZ] ;  /* 0x00000000fffff984 */ /* 0x000fe20000000800 */
[----:B------:R-:W-:Y:S01]  /*10dc0*/  @!PT LDS RZ, [RZ] ;  /* 0x00000000fffff984 */ /* 0x000fe20000000800 */
[----:B------:R-:W-:Y:S01]  /*10dd0*/  @!PT LDS RZ, [RZ] ;  /* 0x00000000fffff984 */ /* 0x000fe20000000800 */
[----:B------:R0:W-:Y:S04]  /*10de0*/  LDGSTS.E.BYPASS.LTC128B.128 [R17+0x2400], desc[UR50][R2.64+0x80], !P2 ;  /* 0x0240008002117fae */ /* 0x0001e8000d101d72 */
[----:B------:R0:W-:Y:S01]  /*10df0*/  LDGSTS.E.BYPASS.LTC128B.128 [R17+0x4400], desc[UR50][R2.64+0x100], !P1 ;  /* 0x0440010002117fae */ /* 0x0001e2000c901d72 */
[----:B------:R-:W-:-:S03]  /*10e00*/  ISETP.NE.U32.AND P1, PT, R29, RZ, PT ;  /* 0x000000ff1d00720c */ /* 0x000fc60003f25070 */
[----:B------:R0:W-:Y:S01]  /*10e10*/  LDGSTS.E.BYPASS.LTC128B.128 [R17+0x6400], desc[UR50][R2.64+0x180], !P3 ;  /* 0x0640018002117fae */ /* 0x0001e2000d901d72 */
[----:B------:R-:W-:Y:S01]  /*10e20*/  LOP3.LUT P3, RZ, R22, 0x80, RZ, 0xc0, !PT ;  /* 0x0000008016ff7812 */ /* 0x000fe2000786c0ff */
[----:B------:R-:W-:Y:S02]  /*10e30*/  IMAD.MOV.U32 R13, RZ, RZ, R9 ;  /* 0x000000ffff0d7224 */ /* 0x000fe400078e0009 */
[----:B------:R0:W-:Y:S04]  /*10e40*/  LDGSTS.E.BYPASS.LTC128B.128 [R17+0x8400], desc[UR50][R2.64+0x200], !P5 ;  /* 0x0840020002117fae */ /* 0x0001e8000e901d72 */
[----:B------:R0:W-:Y:S01]  /*10e50*/  LDGSTS.E.BYPASS.LTC128B.128 [R17+0xa400], desc[UR50][R2.64+0x280], !P4 ;  /* 0x0a40028002117fae */ /* 0x0001e2000e101d72 */
[----:B------:R-:W-:-:S03]  /*10e60*/  IMAD.MOV.U32 R5, RZ, RZ, R14 ;  /* 0x000000ffff057224 */ /* 0x000fc600078e000e */
[----:B------:R0:W-:Y:S04]  /*10e70*/  LDGSTS.E.BYPASS.LTC128B.128 [R17+0xc400], desc[UR50][R2.64+0x300], P0 ;  /* 0x0c40030002117fae */ /* 0x0001e80008101d72 */
[----:B0-----:R-:W-:Y:S05]  /*10e80*/  WARPSYNC.COLLECTIVE R15, `(.L_x_537) ;  /* 0x000000000f087348 */ /* 0x001fea0003c00000 */
[----:B------:R1:W2:Y:S02]  /*10e90*/  SHFL.IDX P6, R14, R13, R12, R11 ;  /* 0x0000000c0d0e7389 */ /* 0x0002a400000c000b */
[----:B012---:R-:W-:Y:S01]  /*10ea0*/  ENDCOLLECTIVE ;  /* 0x000000000000791b */ /* 0x007fe20003800000 */
.L_x_537:
[----:B------:R-:W-:Y:S01]  /*10eb0*/  @!PT LDS RZ, [RZ] ;  /* 0x00000000fffff984 */ /* 0x000fe20000000800 */
[----:B------:R-:W-:Y:S01]  /*10ec0*/  @!PT LDS RZ, [RZ] ;  /* 0x00000000fffff984 */ /* 0x000fe20000000800 */
[----:B------:R-:W-:Y:S01]  /*10ed0*/  @!PT LDS RZ, [RZ] ;  /* 0x00000000fffff984 */ /* 0x000fe20000000800 */
[----:B------:R0:W-:Y:S01]  /*10ee0*/  LDGSTS.E.BYPASS.LTC128B.128 [R17+0xe400], desc[UR50][R2.64+0x380], P1 ;  /* 0x0e40038002117fae */ /* 0x0001e20008901d72 */
[----:B------:R-:W-:Y:S02]  /*10ef0*/  IMAD.MOV.U32 R13, RZ, RZ, R10 ;  /* 0x000000ffff0d7224 */ /* 0x000fe400078e000a */
[----:B------:R-:W-:Y:S01]  /*10f00*/  IMAD.MOV.U32 R12, RZ, RZ, 0x2 ;  /* 0x00000002ff0c7424 */ /* 0x000fe200078e00ff */
[----:B0-----:R-:W-:Y:S02]  /*10f10*/  IADD3 R2, P2, R14, R0, RZ ;  /* 0x000000000e027210 */ /* 0x001fe40007f5e0ff */
[----:B------:R-:W-:-:S03]  /*10f20*/  LOP3.LUT P6, RZ, R22, 0x20, RZ, 0xc0, !PT ;  /* 0x0000002016ff7812 */ /* 0x000fc600078cc0ff */
[----:B------:R-:W-:Y:S01]  /*10f30*/  IMAD.X R3, RZ, RZ, R5, P2 ;  /* 0x000000ffff037224 */ /* 0x000fe200010e0605 */
[----:B------:R-:W-:-:S04]  /*10f40*/  LOP3.LUT P2, RZ, R22, 0x40, RZ, 0xc0, !PT ;  /* 0x0000004016ff7812 */ /* 0x000fc8000784c0ff */
[----:B------:R0:W-:Y:S01]  /*10f50*/  LDGSTS.E.BYPASS.LTC128B.128 [R17+0xc00], desc[UR50][R2.64], !P3 ;  /* 0x00c0000002117fae */ /* 0x0001e2000d901d72 */
[C---:B------:R-:W-:Y:S02]  /*10f60*/  LOP3.LUT P3, RZ, R22.reuse, 0x10000, RZ, 0xc0, !PT ;  /* 0x0001000016ff7812 */ /* 0x040fe4000786c0ff */
[----:B------:R-:W-:-:S06]  /*10f70*/  LOP3.LUT R22, R22, 0xffff7fff, RZ, 0xc0, !PT ;  /* 0xffff7fff16167812 */ /* 0x000fcc00078ec0ff */
[----:B------:R0:W-:Y:S04]  /*10f80*/  LDGSTS.E.BYPASS.LTC128B.128 [R17+0x2c00], desc[UR50][R2.64+0x80], !P2 ;  /* 0x02c0008002117fae */ /* 0x0001e8000d101d72 */
[----:B------:R0:W-:Y:S01]  /*10f90*/  LDGSTS.E.BYPASS.LTC128B.128 [R17+0x4c00], desc[UR50][R2.64+0x100], !P6 ;  /* 0x04c0010002117fae */ /* 0x0001e2000f101d72 */
[----:B------:R-:W-:-:S07]  /*10fa0*/  @P3 LOP3.LUT R22, R22, 0x8000, RZ, 0xfc, !PT ;  /* 0x0000800016163812 */ /* 0x000fce00078efcff */
[----:B0-----:R-:W-:Y:S05]  /*10fb0*/  WARPSYNC.COLLECTIVE R15, `(.L_x_538) ;  /* 0x000000000f087348 */ /* 0x001fea0003c00000 */
[----:B------:R1:W2:Y:S02]  /*10fc0*/  SHFL.IDX P6, R14, R13, R12, R11 ;  /* 0x0000000c0d0e7389 */ /* 0x0002a400000c000b */
[----:B012---:R-:W-:Y:S01]  /*10fd0*/  ENDCOLLECTIVE ;  /* 0x000000000000791b */ /* 0x007fe20003800000 */
.L_x_538:
[----:B------:R-:W-:Y:S01]  /*10fe0*/  @!PT LDS RZ, [RZ] ;  /* 0x00000000fffff984 */ /* 0x000fe20000000800 */
[----:B------:R-:W-:Y:S01]  /*10ff0*/  @!PT LDS RZ, [RZ] ;  /* 0x00000000fffff984 */ /* 0x000fe20000000800 */
[----:B------:R-:W-:Y:S01]  /*11000*/  @!PT LDS RZ, [RZ] ;  /* 0x00000000fffff984 */ /* 0x000fe20000000800 */
[----:B------:R0:W-:Y:S01]  /*11010*/  LDGSTS.E.BYPASS.LTC128B.128 [R17+0x6c00], desc[UR50][R2.64+0x180], !P3 ;  /* 0x06c0018002117fae */ /* 0x0001e2000d901d72 */
[----:B------:R-:W-:-:S03]  /*11020*/  LOP3.LUT P3, RZ, R22, 0x80, RZ, 0xc0, !PT ;  /* 0x0000008016ff7812 */ /* 0x000fc6000786c0ff */
        /* <DEDUP_REMOVED lines=9> */
.L_x_539:
[----:B------:R-:W-:Y:S01]  /*110c0*/  MOV R13, R10 ;  /* 0x0000000a000d7202 */ /* 0x000fe20000000f00 */
        /* <DEDUP_REMOVED lines=9> */
[----:B------:R-:W-:-:S08]  /*11160*/  LOP3.LUT P3, RZ, R22, 0x8000, RZ, 0xc0, !PT ;  /* 0x0000800016ff7812 */ /* 0x000fd0000786c0ff */
[----:B------:R0:W-:Y:S04]  /*11170*/  LDGSTS.E.BYPASS.LTC128B.128 [R17+0x3400], desc[UR50][R2.64+0x80], !P2 ;  /* 0x0340008002117fae */ /* 0x0001e8000d101d72 */
[----:B------:R0:W-:Y:S02]  /*11180*/  LDGSTS.E.BYPASS.LTC128B.128 [R17+0x5400], desc[UR50][R2.64+0x100], !P6 ;  /* 0x0540010002117fae */ /* 0x0001e4000f101d72 */
[----:B0-----:R-:W-:Y:S05]  /*11190*/  WARPSYNC.COLLECTIVE R15, `(.L_x_540) ;  /* 0x000000000f087348 */ /* 0x001fea0003c00000 */
[----:B------:R1:W2:Y:S02]  /*111a0*/  SHFL.IDX P6, R14, R13, R12, R11 ;  /* 0x0000000c0d0e7389 */ /* 0x0002a400000c000b */
[----:B012---:R-:W-:Y:S01]  /*111b0*/  ENDCOLLECTIVE ;  /* 0x000000000000791b */ /* 0x007fe20003800000 */
.L_x_540:
        /* <DEDUP_REMOVED lines=14> */
.L_x_541:
[----:B------:R-:W-:Y:S05]  /*112a0*/  BRA `(.L_x_542) ;  /* 0xffffffc800b47947 */ /* 0x000fea000383ffff */
.L_x_459:
[----:B------:R-:W-:Y:S01]  /*112b0*/  BSSY B0, `(.L_x_543) ;  /* 0x0000008000007945 */ /* 0x000fe20003800000 */
[----:B------:R-:W-:Y:S02]  /*112c0*/  IMAD.MOV.U32 R13, RZ, RZ, R16 ;  /* 0x000000ffff0d7224 */ /* 0x000fe400078e0010 */
[----:B------:R-:W-:Y:S02]  /*112d0*/  IMAD.MOV.U32 R12, RZ, RZ, RZ ;  /* 0x000000ffff0c7224 */ /* 0x000fe400078e00ff */
[----:B------:R-:W-:Y:S02]  /*112e0*/  IMAD.MOV.U32 R11, RZ, RZ, 0x1f ;  /* 0x0000001fff0b7424 */ /* 0x000fe400078e00ff */
[----:B------:R-:W-:-:S07]  /*112f0*/  IMAD.MOV.U32 R15, RZ, RZ, -0x1 ;  /* 0xffffffffff0f7424 */ /* 0x000fce00078e00ff */
[----:B0123--:R-:W-:Y:S05]  /*11300*/  WARPSYNC.COLLECTIVE R15, `(.L_x_544) ;  /* 0x000000000f087348 */ /* 0x00ffea0003c00000 */
[----:B------:R4:W0:Y:S02]  /*11310*/  SHFL.IDX P6, R14, R13, R12, R11 ;  /* 0x0000000c0d0e7389 */ /* 0x00082400000c000b */
[----:B01234-:R-:W-:Y:S01]  /*11320*/  ENDCOLLECTIVE ;  /* 0x000000000000791b */ /* 0x01ffe20003800000 */
.L_x_544:
[----:B------:R-:W-:Y:S05]  /*11330*/  BSYNC B0 ;  /* 0x0000000000007941 */ /* 0x000fea0003800000 */
.L_x_543:
[----:B------:R-:W-:Y:S01]  /*11340*/  MOV R13, R16 ;  /* 0x00000010000d7202 */ /* 0x000fe20000000f00 */
[----:B------:R-:W-:Y:S02]  /*11350*/  IMAD.MOV.U32 R12, RZ, RZ, 0x1 ;  /* 0x00000001ff0c7424 */ /* 0x000fe400078e00ff */
[----:B------:R-:W-:Y:S02]  /*11360*/  IMAD.MOV.U32 R11, RZ, RZ, 0x1f ;  /* 0x0000001fff0b7424 */ /* 0x000fe400078e00ff */
[----:B------:R-:W-:Y:S02]  /*11370*/  IMAD.MOV.U32 R15, RZ, RZ, -0x1 ;  /* 0xffffffffff0f7424 */ /* 0x000fe400078e00ff */
[----:B------:R-:W-:Y:S02]  /*11380*/  IMAD.IADD R5, R19, 0x1, R8 ;  /* 0x0000000113057824 */ /* 0x000fe400078e0208 */
[----:B------:R-:W-:-:S07]  /*11390*/  IMAD.MOV.U32 R0, RZ, RZ, R14 ;  /* 0x000000ffff007224 */ /* 0x000fce00078e000e */
[----:B------:R-:W-:Y:S05]  /*113a0*/  WARPSYNC.COLLECTIVE R15, `(.L_x_545) ;  /* 0x000000000f087348 */ /* 0x000fea0003c00000 */
[----:B------:R0:W1:Y:S02]  /*113b0*/  SHFL.IDX P6, R14, R13, R12, R11 ;  /* 0x0000000c0d0e7389 */ /* 0x00006400000c000b */
[----:B01----:R-:W-:Y:S01]  /*113c0*/  ENDCOLLECTIVE ;  /* 0x000000000000791b */ /* 0x003fe20003800000 */
.L_x_545:
[----:B------:R-:W-:Y:S02]  /*113d0*/  ULDC UR4, c[0x0][0xc3c] ;  /* 0x00030f0000047ab9 */ /* 0x000fe40000000800 */
[----:B------:R-:W-:-:S13]  /*113e0*/  ISETP.GE.OR P1, PT, R5, UR4, !P0 ;  /* 0x0000000405007c0c */ /* 0x000fda000c726670 */
[----:B------:R-:W0:Y:S01]  /*113f0*/  @!P1 LDC.64 R2, c[0x0][0xc80] ;  /* 0x00032000ff029b82 */ /* 0x000e220000000a00 */
[----:B------:R-:W-:Y:S01]  /*11400*/  MOV R11, RZ ;  /* 0x000000ff000b7202 */ /* 0x000fe20000000f00 */
[----:B------:R-:W-:Y:S02]  /*11410*/  IMAD.MOV.U32 R4, RZ, RZ, R14 ;  /* 0x000000ffff047224 */ /* 0x000fe400078e000e */
[----:B0-----:R-:W-:-:S06]  /*11420*/  @!P1 IMAD.WIDE R2, R5, 0x4, R2 ;  /* 0x0000000405029825 */ /* 0x001fcc00078e0202 */
[----:B------:R-:W2:Y:S01]  /*11430*/  @!P1 LDG.E R2, desc[UR50][R2.64] ;  /* 0x0000003202029981 */ /* 0x000ea2000c1e1900 */
[----:B------:R-:W-:Y:S01]  /*11440*/  IMAD.MOV.U32 R5, RZ, RZ, RZ ;  /* 0x000000ffff057224 */ /* 0x000fe200078e00ff */
[C---:B------:R-:W-:Y:S02]  /*11450*/  ISETP.GE.U32.AND P2, PT, R8.reuse, 0x2, PT ;  /* 0x000000020800780c */ /* 0x040fe40003f46070 */
[C---:B------:R-:W-:Y:S02]  /*11460*/  ISETP.GE.U32.AND P3, PT, R8.reuse, 0x4, PT ;  /* 0x000000040800780c */ /* 0x040fe40003f66070 */
[C---:B------:R-:W-:Y:S02]  /*11470*/  ISETP.GE.U32.AND P4, PT, R8.reuse, 0x8, PT ;  /* 0x000000080800780c */ /* 0x040fe40003f86070 */
[C---:B------:R-:W-:Y:S01]  /*11480*/  ISETP.GE.U32.AND P5, PT, R8.reuse, 0x10, PT ;  /* 0x000000100800780c */ /* 0x040fe20003fa6070 */
[----:B--2---:R-:W-:Y:S01]  /*11490*/  @!P1 IMAD.MOV.U32 R5, RZ, RZ, R2 ;  /* 0x000000ffff059224 */ /* 0x004fe200078e0002 */
[----:B------:R-:W-:-:S03]  /*114a0*/  ISETP.NE.AND P1, PT, R8, RZ, PT ;  /* 0x000000ff0800720c */ /* 0x000fc60003f25270 */
[----:B------:R-:W-:-:S10]  /*114b0*/  IMAD.MOV.U32 R13, RZ, RZ, R5 ;  /* 0x000000ffff0d7224 */ /* 0x000fd400078e0005 */
[----:B------:R-:W-:Y:S05]  /*114c0*/  WARPSYNC.COLLECTIVE R15, `(.L_x_546) ;  /* 0x000000000f087348 */ /* 0x000fea0003c00000 */
[----:B------:R0:W1:Y:S02]  /*114d0*/  SHFL.UP P6, R14, R13, R12, R11 ;  /* 0x0400000c0d0e7389 */ /* 0x00006400000c000b */
[----:B01----:R-:W-:Y:S01]  /*114e0*/  ENDCOLLECTIVE ;  /* 0x000000000000791b */ /* 0x003fe20003800000 */
.L_x_546:
[----:B------:R-:W-:Y:S01]  /*114f0*/  IMAD.MOV.U32 R12, RZ, RZ, 0x2 ;  /* 0x00000002ff0c7424 */ /* 0x000fe200078e00ff */
[----:B------:R-:W-:-:S05]  /*11500*/  SEL R6, R14, RZ, P1 ;  /* 0x000000ff0e067207 */ /* 0x000fca0000800000 */
[----:B------:R-:W-:-:S04]  /*11510*/  IMAD.IADD R6, R5, 0x1, R6 ;  /* 0x0000000105067824 */ /* 0x000fc800078e0206 */
[----:B------:R-:W-:-:S07]  /*11520*/  IMAD.MOV.U32 R13, RZ, RZ, R6 ;  /* 0x000000ffff0d7224 */ /* 0x000fce00078e0006 */
[----:B------:R-:W-:Y:S05]  /*11530*/  WARPSYNC.COLLECTIVE R15, `(.L_x_547) ;  /* 0x000000000f087348 */ /* 0x000fea0003c00000 */
[----:B------:R0:W1:Y:S02]  /*11540*/  SHFL.UP P6, R14, R13, R12, R11 ;  /* 0x0400000c0d0e7389 */ /* 0x00006400000c000b */
[----:B01----:R-:W-:Y:S01]  /*11550*/  ENDCOLLECTIVE ;  /* 0x000000000000791b */ /* 0x003fe20003800000 */
.L_x_547:
[----:B------:R-:W-:Y:S01]  /*11560*/  IMAD.MOV.U32 R12, RZ, RZ, 0x4 ;  /* 0x00000004ff0c7424 */ /* 0x000fe200078e00ff */
[----:B------:R-:W-:-:S05]  /*11570*/  SEL R7, R14, RZ, P2 ;  /* 0x000000ff0e077207 */ /* 0x000fca0001000000 */
[----:B------:R-:W-:-:S04]  /*11580*/  IMAD.IADD R7, R6, 0x1, R7 ;  /* 0x0000000106077824 */ /* 0x000fc800078e0207 */
[----:B------:R-:W-:-:S07]  /*11590*/  IMAD.MOV.U32 R13, RZ, RZ, R7 ;  /* 0x000000ffff0d7224 */ /* 0x000fce00078e0007 */
[----:B------:R-:W-:Y:S05]  /*115a0*/  WARPSYNC.COLLECTIVE R15, `(.L_x_548) ;  /* 0x000000000f087348 */ /* 0x000fea0003c00000 */
[----:B------:R0:W1:Y:S02]  /*115b0*/  SHFL.UP P6, R14, R13, R12, R11 ;  /* 0x0400000c0d0e7389 */ /* 0x00006400000c000b */
[----:B01----:R-:W-:Y:S01]  /*115c0*/  ENDCOLLECTIVE ;  /* 0x000000000000791b */ /* 0x003fe20003800000 */
.L_x_548:
[----:B------:R-:W-:Y:S02]  /*115d0*/  MOV R12, 0x8 ;  /* 0x00000008000c7802 */ /* 0x000fe40000000f00 */
[----:B------:R-:W-:-:S05]  /*115e0*/  SEL R2, R14, RZ, P3 ;  /* 0x000000ff0e027207 */ /* 0x000fca0001800000 */
[----:B------:R-:W-:-:S04]  /*115f0*/  IMAD.IADD R2, R7, 0x1, R2 ;  /* 0x0000000107027824 */ /* 0x000fc800078e0202 */
[----:B------:R-:W-:-:S07]  /*11600*/  IMAD.MOV.U32 R13, RZ, RZ, R2 ;  /* 0x000000ffff0d7224 */ /* 0x000fce00078e0002 */
[----:B------:R-:W-:Y:S05]  /*11610*/  WARPSYNC.COLLECTIVE R15, `(.L_x_549) ;  /* 0x000000000f087348 */ /* 0x000fea0003c00000 */
[----:B------:R0:W1:Y:S02]  /*11620*/  SHFL.UP P6, R14, R13, R12, R11 ;  /* 0x0400000c0d0e7389 */ /* 0x00006400000c000b */
[----:B01----:R-:W-:Y:S01]  /*11630*/  ENDCOLLECTIVE ;  /* 0x000000000000791b */ /* 0x003fe20003800000 */
.L_x_549:
[----:B------:R-:W-:Y:S01]  /*11640*/  IMAD.MOV.U32 R12, RZ, RZ, 0x10 ;  /* 0x00000010ff0c7424 */ /* 0x000fe200078e00ff */
[----:B------:R-:W-:-:S05]  /*11650*/  SEL R3, R14, RZ, P4 ;  /* 0x000000ff0e037207 */ /* 0x000fca0002000000 */
[----:B------:R-:W-:-:S04]  /*11660*/  IMAD.IADD R3, R2, 0x1, R3 ;  /* 0x0000000102037824 */ /* 0x000fc800078e0203 */
[----:B------:R-:W-:-:S07]  /*11670*/  IMAD.MOV.U32 R13, RZ, RZ, R3 ;  /* 0x000000ffff0d7224 */ /* 0x000fce00078e0003 */
[----:B------:R-:W-:Y:S05]  /*11680*/  WARPSYNC.COLLECTIVE R15, `(.L_x_550) ;  /* 0x000000000f087348 */ /* 0x000fea0003c00000 */
[----:B------:R0:W1:Y:S02]  /*11690*/  SHFL.UP P6, R14, R13, R12, R11 ;  /* 0x0400000c0d0e7389 */ /* 0x00006400000c000b */
[----:B01----:R-:W-:Y:S01]  /*116a0*/  ENDCOLLECTIVE ;  /* 0x000000000000791b */ /* 0x003fe20003800000 */
.L_x_550:
[----:B------:R-:W-:Y:S02]  /*116b0*/  IMAD.MOV.U32 R12, RZ, RZ, 0x1f ;  /* 0x0000001fff0c7424 */ /* 0x000fe400078e00ff */
[----:B------:R-:W-:Y:S01]  /*116c0*/  IMAD.MOV.U32 R11, RZ, RZ, 0x1f ;  /* 0x0000001fff0b7424 */ /* 0x000fe200078e00ff */
[----:B------:R-:W-:-:S05]  /*116d0*/  SEL R2, R14, RZ, P5 ;  /* 0x000000ff0e027207 */ /* 0x000fca0002800000 */
[----:B------:R-:W-:-:S04]  /*116e0*/  IMAD.IADD R2, R3, 0x1, R2 ;  /* 0x0000000103027824 */ /* 0x000fc800078e0202 */
[----:B------:R-:W-:-:S07]  /*116f0*/  IMAD.MOV.U32 R13, RZ, RZ, R2 ;  /* 0x000000ffff0d7224 */ /* 0x000fce00078e0002 */
[----:B------:R-:W-:Y:S05]  /*11700*/  WARPSYNC.COLLECTIVE R15, `(.L_x_551) ;  /* 0x000000000f087348 */ /* 0x000fea0003c00000 */
[----:B------:R0:W1:Y:S02]  /*11710*/  SHFL.IDX P6, R14, R13, R12, R11 ;  /* 0x0000000c0d0e7389 */ /* 0x00006400000c000b */
[----:B01----:R-:W-:Y:S01]  /*11720*/  ENDCOLLECTIVE ;  /* 0x000000000000791b */ /* 0x003fe20003800000 */
.L_x_551:
[----:B------:R-:W-:Y:S05]  /*11730*/  BRA `(.L_x_552) ;  /* 0xffffffcc00487947 */ /* 0x000fea000383ffff */
.L_x_464:
[----:B------:R-:W-:Y:S01]  /*11740*/  BSSY B0, `(.L_x_553) ;  /* 0x0000008000007945 */ /* 0x000fe20003800000 */
[----:B-----5:R-:W-:Y:S01]  /*11750*/  IMAD.MOV.U32 R13, RZ, RZ, R5 ;  /* 0x000000ffff0d7224 */ /* 0x020fe200078e0005 */
[----:B------:R-:W-:Y:S01]  /*11760*/  MOV R12, 0x1 ;  /* 0x00000001000c7802 */ /* 0x000fe20000000f00 */
[----:B------:R-:W-:Y:S02]  /*11770*/  IMAD.MOV.U32 R11, RZ, RZ, RZ ;  /* 0x000000ffff0b7224 */ /* 0x000fe400078e00ff */
[----:B------:R-:W-:-:S07]  /*11780*/  IMAD.MOV.U32 R15, RZ, RZ, -0x1 ;  /* 0xffffffffff0f7424 */ /* 0x000fce00078e00ff */
[----:B01----:R-:W-:Y:S05]  /*11790*/  WARPSYNC.COLLECTIVE R15, `(.L_x_554) ;  /* 0x000000000f087348 */ /* 0x003fea0003c00000 */
[----:B------:R2:W3:Y:S02]  /*117a0*/  SHFL.UP P6, R14, R13, R12, R11 ;  /* 0x0400000c0d0e7389 */ /* 0x0004e400000c000b */
[----:B0123--:R-:W-:Y:S01]  /*117b0*/  ENDCOLLECTIVE ;  /* 0x000000000000791b */ /* 0x00ffe20003800000 */
.L_x_554:
[----:B------:R-:W-:Y:S05]  /*117c0*/  BSYNC B0 ;  /* 0x0000000000007941 */ /* 0x000fea0003800000 */
.L_x_553:
[----:B------:R-:W-:Y:S01]  /*117d0*/  SEL R14, R14, RZ, P1 ;  /* 0x000000ff0e0e7207 */ /* 0x000fe20000800000 */
[----:B------:R-:W-:Y:S02]  /*117e0*/  IMAD.MOV.U32 R12, RZ, RZ, 0x2 ;  /* 0x00000002ff0c7424 */ /* 0x000fe400078e00ff */
[----:B------:R-:W-:Y:S02]  /*117f0*/  IMAD.MOV.U32 R11, RZ, RZ, RZ ;  /* 0x000000ffff0b7224 */ /* 0x000fe400078e00ff */
[----:B------:R-:W-:Y:S02]  /*11800*/  IMAD.IADD R13, R5, 0x1, R14 ;  /* 0x00000001050d7824 */ /* 0x000fe400078e020e */
[----:B------:R-:W-:-:S07]  /*11810*/  IMAD.MOV.U32 R15, RZ, RZ, -0x1 ;  /* 0xffffffffff0f7424 */ /* 0x000fce00078e00ff */
[----:B------:R-:W-:Y:S05]  /*11820*/  WARPSYNC.COLLECTIVE R15, `(.L_x_555) ;  /* 0x000000000f087348 */ /* 0x000fea0003c00000 */
[----:B------:R0:W1:Y:S02]  /*11830*/  SHFL.UP P6, R14, R13, R12, R11 ;  /* 0x0400000c0d0e7389 */ /* 0x00006400000c000b */
[----:B01----:R-:W-:Y:S01]  /*11840*/  ENDCOLLECTIVE ;  /* 0x000000000000791b */ /* 0x003fe20003800000 */
.L_x_555:
[----:B------:R-:W-:Y:S02]  /*11850*/  MOV R12, 0x4 ;  /* 0x00000004000c7802 */ /* 0x000fe40000000f00 */
[----:B------:R-:W-:-:S05]  /*11860*/  SEL R2, R14, RZ, P2 ;  /* 0x000000ff0e027207 */ /* 0x000fca0001000000 */
[----:B------:R-:W-:-:S04]  /*11870*/  IMAD.IADD R2, R13, 0x1, R2 ;  /* 0x000000010d027824 */ /* 0x000fc800078e0202 */
[----:B------:R-:W-:-:S07]  /*11880*/  IMAD.MOV.U32 R13, RZ, RZ, R2 ;  /* 0x000000ffff0d7224 */ /* 0x000fce00078e0002 */
[----:B------:R-:W-:Y:S05]  /*11890*/  WARPSYNC.COLLECTIVE R15, `(.L_x_556) ;  /* 0x000000000f087348 */ /* 0x000fea0003c00000 */
[----:B------:R0:W1:Y:S02]  /*118a0*/  SHFL.UP P6, R14, R13, R12, R11 ;  /* 0x0400000c0d0e7389 */ /* 0x00006400000c000b */
[----:B01----:R-:W-:Y:S01]  /*118b0*/  ENDCOLLECTIVE ;  /* 0x000000000000791b */ /* 0x003fe20003800000 */
.L_x_556:
[----:B------:R-:W-:Y:S01]  /*118c0*/  IMAD.MOV.U32 R12, RZ, RZ, 0x8 ;  /* 0x00000008ff0c7424 */ /* 0x000fe200078e00ff */
[----:B------:R-:W-:-:S05]  /*118d0*/  SEL R3, R14, RZ, P3 ;  /* 0x000000ff0e037207 */ /* 0x000fca0001800000 */
[----:B------:R-:W-:-:S04]  /*118e0*/  IMAD.IADD R3, R2, 0x1, R3 ;  /* 0x0000000102037824 */ /* 0x000fc800078e0203 */
[----:B------:R-:W-:-:S07]  /*118f0*/  IMAD.MOV.U32 R13, RZ, RZ, R3 ;  /* 0x000000ffff0d7224 */ /* 0x000fce00078e0003 */
[----:B------:R-:W-:Y:S05]  /*11900*/  WARPSYNC.COLLECTIVE R15, `(.L_x_557) ;  /* 0x000000000f087348 */ /* 0x000fea0003c00000 */
[----:B------:R0:W1:Y:S02]  /*11910*/  SHFL.UP P6, R14, R13, R12, R11 ;  /* 0x0400000c0d0e7389 */ /* 0x00006400000c000b */
[----:B01----:R-:W-:Y:S01]  /*11920*/  ENDCOLLECTIVE ;  /* 0x000000000000791b */ /* 0x003fe20003800000 */
.L_x_557:
[----:B------:R-:W-:Y:S01]  /*11930*/  IMAD.MOV.U32 R12, RZ, RZ, 0x10 ;  /* 0x00000010ff0c7424 */ /* 0x000fe200078e00ff */
[----:B------:R-:W-:-:S05]  /*11940*/  SEL R4, R14, RZ, P4 ;  /* 0x000000ff0e047207 */ /* 0x000fca0002000000 */
[----:B------:R-:W-:-:S04]  /*11950*/  IMAD.IADD R4, R3, 0x1, R4 ;  /* 0x0000000103047824 */ /* 0x000fc800078e0204 */
[----:B------:R-:W-:-:S07]  /*11960*/  IMAD.MOV.U32 R13, RZ, RZ, R4 ;  /* 0x000000ffff0d7224 */ /* 0x000fce00078e0004 */
[----:B------:R-:W-:Y:S05]  /*11970*/  WARPSYNC.COLLECTIVE R15, `(.L_x_558) ;  /* 0x000000000f087348 */ /* 0x000fea0003c00000 */
[----:B------:R0:W1:Y:S02]  /*11980*/  SHFL.UP P6, R14, R13, R12, R11 ;  /* 0x0400000c0d0e7389 */ /* 0x00006400000c000b */
[----:B01----:R-:W-:Y:S01]  /*11990*/  ENDCOLLECTIVE ;  /* 0x000000000000791b */ /* 0x003fe20003800000 */
.L_x_558:
[----:B------:R-:W-:Y:S01]  /*119a0*/  MOV R12, 0x1f ;  /* 0x0000001f000c7802 */ /* 0x000fe20000000f00 */
[----:B------:R-:W-:Y:S01]  /*119b0*/  IMAD.MOV.U32 R11, RZ, RZ, 0x1f ;  /* 0x0000001fff0b7424 */ /* 0x000fe200078e00ff */
[----:B------:R-:W-:-:S05]  /*119c0*/  SEL R3, R14, RZ, P5 ;  /* 0x000000ff0e037207 */ /* 0x000fca0002800000 */
[----:B------:R-:W-:-:S04]  /*119d0*/  IMAD.IADD R2, R4, 0x1, R3 ;  /* 0x0000000104027824 */ /* 0x000fc800078e0203 */
[----:B------:R-:W-:-:S07]  /*119e0*/  IMAD.MOV.U32 R13, RZ, RZ, R2 ;  /* 0x000000ffff0d7224 */ /* 0x000fce00078e0002 */
[----:B------:R-:W-:Y:S05]  /*119f0*/  WARPSYNC.COLLECTIVE R15, `(.L_x_559) ;  /* 0x000000000f087348 */ /* 0x000fea0003c00000 */
[----:B------:R0:W1:Y:S02]  /*11a00*/  SHFL.IDX P6, R14, R13, R12, R11 ;  /* 0x0000000c0d0e7389 */ /* 0x00006400000c000b */
[----:B01----:R-:W-:Y:S01]  /*11a10*/  ENDCOLLECTIVE ;  /* 0x000000000000791b */ /* 0x003fe20003800000 */
.L_x_559:
[----:B------:R-:W-:Y:S05]  /*11a20*/  BRA `(.L_x_560) ;  /* 0xffffffcc00287947 */ /* 0x000fea000383ffff */
.L_x_466:
[----:B------:R-:W-:Y:S01]  /*11a30*/  BSSY B0, `(.L_x_561) ;  /* 0x0000006000007945 */ /* 0x000fe20003800000 */
[----:B------:R-:W-:Y:S01]  /*11a40*/  PLOP3.LUT P6, PT, P6, PT, PT, 0x8, 0x0 ;  /* 0x000000000000781c */ /* 0x000fe200037ce170 */
[----:B------:R-:W-:-:S12]  /*11a50*/  IMAD.MOV.U32 R15, RZ, RZ, -0x1 ;  /* 0xffffffffff0f7424 */ /* 0x000fd800078e00ff */
[----:B01----:R-:W-:Y:S05]  /*11a60*/  WARPSYNC.COLLECTIVE R15, `(.L_x_562) ;  /* 0x000000000f087348 */ /* 0x003fea0003c00000 */
[----:B------:R-:W-:Y:S01]  /*11a70*/  VOTE.ANY R14, PT, P6 ;  /* 0x00000000000e7806 */ /* 0x000fe200030e0100 */
[----:B01----:R-:W-:Y:S06]  /*11a80*/  ENDCOLLECTIVE ;  /* 0x000000000000791b */ /* 0x003fec0003800000 */
.L_x_562:
[----:B------:R-:W-:Y:S05]  /*11a90*/  BSYNC B0 ;  /* 0x0000000000007941 */ /* 0x000fea0003800000 */
.L_x_561:
[----:B------:R-:W-:Y:S02]  /*11aa0*/  IMAD.MOV.U32 R3, RZ, RZ, R14 ;  /* 0x000000ffff037224 */ /* 0x000fe400078e000e */
[----:B------:R-:W-:Y:S02]  /*11ab0*/  IMAD.MOV.U32 R13, RZ, RZ, R5 ;  /* 0x000000ffff0d7224 */ /* 0x000fe400078e0005 */
[----:B------:R-:W0:Y:S01]  /*11ac0*/  POPC R4, R3 ;  /* 0x0000000300047309 */ /* 0x000e220000000000 */
[----:B------:R-:W-:Y:S02]  /*11ad0*/  IMAD.MOV.U32 R11, RZ, RZ, 0x1f ;  /* 0x0000001fff0b7424 */ /* 0x000fe400078e00ff */
[----:B------:R-:W-:Y:S02]  /*11ae0*/  IMAD.MOV.U32 R15, RZ, RZ, -0x1 ;  /* 0xffffffffff0f7424 */ /* 0x000fe400078e00ff */
[----:B0-----:R-:W-:-:S07]  /*11af0*/  IMAD.MOV.U32 R12, RZ, RZ, R4 ;  /* 0x000000ffff0c7224 */ /* 0x001fce00078e0004 */
[----:B------:R-:W-:Y:S05]  /*11b00*/  WARPSYNC.COLLECTIVE R15, `(.L_x_563) ;  /* 0x000000000f087348 */ /* 0x000fea0003c00000 */
[----:B------:R0:W1:Y:S02]  /*11b10*/  SHFL.IDX P6, R14, R13, R12, R11 ;  /* 0x0000000c0d0e7389 */ /* 0x00006400000c000b */
[----:B01----:R-:W-:Y:S01]  /*11b20*/  ENDCOLLECTIVE ;  /* 0x000000000000791b */ /* 0x003fe20003800000 */
.L_x_563:
[----:B------:R-:W-:Y:S01]  /*11b30*/  IMAD.MOV.U32 R5, RZ, RZ, R14 ;  /* 0x000000ffff057224 */ /* 0x000fe200078e000e */
[----:B------:R-:W-:Y:S06]  /*11b40*/  BRA `(.L_x_564) ;  /* 0xffffffcc00187947 */ /* 0x000fec000383ffff */
.L_x_468:
[----:B------:R-:W-:Y:S01]  /*11b50*/  BSSY B0, `(.L_x_565) ;  /* 0x0000007000007945 */ /* 0x000fe20003800000 */
[----:B------:R-:W-:Y:S01]  /*11b60*/  MOV R13, R2 ;  /* 0x00000002000d7202 */ /* 0x000fe20000000f00 */
[----:B------:R-:W-:Y:S02]  /*11b70*/  IMAD.MOV.U32 R11, RZ, RZ, 0x1f ;  /* 0x0000001fff0b7424 */ /* 0x000fe400078e00ff */
[----:B------:R-:W-:-:S07]  /*11b80*/  IMAD.MOV.U32 R15, RZ, RZ, -0x1 ;  /* 0xffffffffff0f7424 */ /* 0x000fce00078e00ff */
[----:B0123--:R-:W-:Y:S05]  /*11b90*/  WARPSYNC.COLLECTIVE R15, `(.L_x_566) ;  /* 0x000000000f087348 */ /* 0x00ffea0003c00000 */
[----:B------:R4:W0:Y:S02]  /*11ba0*/  SHFL.IDX P6, R14, R13, R12, R11 ;  /* 0x0000000c0d0e7389 */ /* 0x00082400000c000b */
[----:B01234-:R-:W-:Y:S01]  /*11bb0*/  ENDCOLLECTIVE ;  /* 0x000000000000791b */ /* 0x01ffe20003800000 */
.L_x_566:
[----:B------:R-:W-:Y:S05]  /*11bc0*/  BSYNC B0 ;  /* 0x0000000000007941 */ /* 0x000fea0003800000 */
.L_x_565:
[----:B------:R-:W-:Y:S05]  /*11bd0*/  BRA `(.L_x_467) ;  /* 0xffffffcc00107947 */ /* 0x000fea000383ffff */
.L_x_472:
[----:B0-----:R0:W1:Y:S02]  /*11be0*/  SYNCS.PHASECHK.TRANS64.TRYWAIT P0, [R5+URZ+0x28c20], R0 ;  /* 0x028c2000050075a7 */ /* 0x001064000800017f */
[----:B-1----:R-:W-:Y:S05]  /*11bf0*/  @!P0 NANOSLEEP.SYNCS 0x989680 ;  /* 0x009896800000895d */ /* 0x002fea0003900000 */
[----:B------:R-:W1:Y:S02]  /*11c00*/  @!P0 SYNCS.PHASECHK.TRANS64 P0, [R5+URZ+0x28c20], R0 ;  /* 0x028c2000050085a7 */ /* 0x000e64000800007f */
[----:B-1----:R-:W-:Y:S05]  /*11c10*/  @!P0 BRA `(.L_x_472) ;  /* 0xfffffffc00f08947 */ /* 0x002fea000383ffff */
[----:B------:R-:W-:Y:S05]  /*11c20*/  BRA `(.L_x_567) ;  /* 0xffffffcc00fc7947 */ /* 0x000fea000383ffff */
.L_x_473:
[----:B------:R-:W1:Y:S01]  /*11c30*/  S2R R2, SR_TID.X ;  /* 0x0000000000027919 */ /* 0x000e620000002100 */
[----:B------:R-:W-:Y:S01]  /*11c40*/  BSSY B0, `(.L_x_568) ;  /* 0x000000a000007945 */ /* 0x000fe20003800000 */
[----:B------:R-:W-:Y:S02]  /*11c50*/  IMAD.MOV.U32 R12, RZ, RZ, RZ ;  /* 0x000000ffff0c7224 */ /* 0x000fe400078e00ff */
[----:B------:R-:W-:Y:S02]  /*11c60*/  IMAD.MOV.U32 R11, RZ, RZ, 0x1f ;  /* 0x0000001fff0b7424 */ /* 0x000fe400078e00ff */
[----:B------:R-:W-:Y:S01]  /*11c70*/  IMAD.MOV.U32 R15, RZ, RZ, -0x1 ;  /* 0xffffffffff0f7424 */ /* 0x000fe200078e00ff */
[----:B-1----:R-:W-:-:S04]  /*11c80*/  SHF.R.U32.HI R2, RZ, 0x5, R2 ;  /* 0x00000005ff027819 */ /* 0x002fc80000011602 */
[----:B------:R-:W-:-:S05]  /*11c90*/  LOP3.LUT R2, R2, 0x3, RZ, 0xc0, !PT ;  /* 0x0000000302027812 */ /* 0x000fca00078ec0ff */
[----:B------:R-:W-:-:S07]  /*11ca0*/  IMAD.MOV.U32 R13, RZ, RZ, R2 ;  /* 0x000000ffff0d7224 */ /* 0x000fce00078e0002 */
[----:B0-234-:R-:W-:Y:S05]  /*11cb0*/  WARPSYNC.COLLECTIVE R15, `(.L_x_569) ;  /* 0x000000000f087348 */ /* 0x01dfea0003c00000 */
[----:B------:R1:W0:Y:S02]  /*11cc0*/  SHFL.IDX P6, R14, R13, R12, R11 ;  /* 0x0000000c0d0e7389 */ /* 0x00022400000c000b */
[----:B01234-:R-:W-:Y:S01]  /*11cd0*/  ENDCOLLECTIVE ;  /* 0x000000000000791b */ /* 0x01ffe20003800000 */
.L_x_569:
[----:B------:R-:W-:Y:S05]  /*11ce0*/  BSYNC B0 ;  /* 0x0000000000007941 */ /* 0x000fea0003800000 */
.L_x_568:
[----:B------:R-:W-:Y:S05]  /*11cf0*/  BRA `(.L_x_570) ;  /* 0xffffffcc00e47947 */ /* 0x000fea000383ffff */
.L_x_476:
[----:B------:R-:W-:Y:S01]  /*11d00*/  BSSY B1, `(.L_x_571) ;  /* 0x0000006000017945 */ /* 0x000fe20003800000 */
[----:B------:R-:W-:-:S07]  /*11d10*/  IMAD.MOV.U32 R15, RZ, RZ, -0x1 ;  /* 0xffffffffff0f7424 */ /* 0x000fce00078e00ff */
[----:B0-234-:R-:W-:Y:S05]  /*11d20*/  WARPSYNC.COLLECTIVE R15, `(.L_x_572) ;  /* 0x000000000f0c7348 */ /* 0x01dfea0003c00000 */
[----:B------:R-:W-:Y:S02]  /*11d30*/  ELECT P6, UR62, PT ;  /* 0x00000000003e782f */ /* 0x000fe400038c0000 */
[----:B------:R-:W-:Y:S01]  /*11d40*/  MOV R14, UR62 ;  /* 0x0000003e000e7c02 */ /* 0x000fe20008000f00 */
[----:B0-234-:R-:W-:Y:S10]  /*11d50*/  ENDCOLLECTIVE ;  /* 0x000000000000791b */ /* 0x01dff40003800000 */
.L_x_572:
[----:B------:R-:W-:Y:S05]  /*11d60*/  BSYNC B1 ;  /* 0x0000000000017941 */ /* 0x000fea0003800000 */
.L_x_571:
[----:B------:R-:W-:Y:S05]  /*11d70*/  BRA `(.L_x_573) ;  /* 0xffffffcc00dc7947 */ /* 0x000fea000383ffff */
.L_x_478:
[----:B0-----:R0:W1:Y:S02]  /*11d80*/  SYNCS.PHASECHK.TRANS64.TRYWAIT P1, [R3+URZ+0x28c40], R2 ;  /* 0x028c4002030075a7 */ /* 0x001064000802017f */
[----:B-1----:R-:W-:Y:S05]  /*11d90*/  @!P1 NANOSLEEP.SYNCS 0x989680 ;  /* 0x009896800000995d */ /* 0x002fea0003900000 */
[----:B------:R-:W1:Y:S02]  /*11da0*/  @!P1 SYNCS.PHASECHK.TRANS64 P1, [R3+URZ+0x28c40], R2 ;  /* 0x028c4002030095a7 */ /* 0x000e64000802007f */
[----:B-1----:R-:W-:Y:S05]  /*11db0*/  @!P1 BRA `(.L_x_478) ;  /* 0xfffffffc00f09947 */ /* 0x002fea000383ffff */
[----:B------:R-:W-:Y:S05]  /*11dc0*/  BRA `(.L_x_574) ;  /* 0xffffffcc00fc7947 */ /* 0x000fea000383ffff */
.L_x_480:
[----:B-1----:R1:W0:Y:S02]  /*11dd0*/  SYNCS.PHASECHK.TRANS64.TRYWAIT P1, [R5+URZ+0x28c40], R0 ;  /* 0x028c4000050075a7 */ /* 0x002224000802017f */
[----:B0-----:R-:W-:Y:S05]  /*11de0*/  @!P1 NANOSLEEP.SYNCS 0x989680 ;  /* 0x009896800000995d */ /* 0x001fea0003900000 */
[----:B------:R-:W0:Y:S02]  /*11df0*/  @!P1 SYNCS.PHASECHK.TRANS64 P1, [R5+URZ+0x28c40], R0 ;  /* 0x028c4000050095a7 */ /* 0x000e24000802007f */
[----:B0-----:R-:W-:Y:S05]  /*11e00*/  @!P1 BRA `(.L_x_480) ;  /* 0xfffffffc00f09947 */ /* 0x001fea000383ffff */
[----:B------:R-:W-:Y:S05]  /*11e10*/  BRA `(.L_x_575) ;  /* 0xffffffd000087947 */ /* 0x000fea000383ffff */
.L_x_482:
[----:B------:R0:W0:Y:S02]  /*11e20*/  SYNCS.PHASECHK.TRANS64.TRYWAIT P1, [R3+URZ+0x28c60], R2 ;  /* 0x028c6002030075a7 */ /* 0x000024000802017f */
[----:B0-----:R-:W-:Y:S05]  /*11e30*/  @!P1 NANOSLEEP.SYNCS 0x989680 ;  /* 0x009896800000995d */ /* 0x001fea0003900000 */
[----:B------:R-:W0:Y:S02]  /*11e40*/  @!P1 SYNCS.PHASECHK.TRANS64 P1, [R3+URZ+0x28c60], R2 ;  /* 0x028c6002030095a7 */ /* 0x000e24000802007f */
[----:B0-----:R-:W-:Y:S05]  /*11e50*/  @!P1 BRA `(.L_x_482) ;  /* 0xfffffffc00f09947 */ /* 0x001fea000383ffff */
[----:B------:R-:W-:Y:S05]  /*11e60*/  BRA `(.L_x_576) ;  /* 0xffffffd000047947 */ /* 0x000fea000383ffff */
.L_x_577:
        /* <DEDUP_REMOVED lines=9> */
.L_x_5635:


//--------------------- .text._ZN7cutlass13device_kernelIN5flash11enable_sm90INS1_16FlashAttnFwdSm90INS1_25CollectiveMainloopFwdSm90ILi2EN4cute5tupleIJNS5_1CILi1EEES8_S8_EEENS6_IJNS7_ILi64EEESA_SA_EEELi512ENS_6half_tEfNS_4arch4Sm90ELb0ELb0ELb0ELb1ELb1ELb1ELb0ELb0ELb0ELb1ELb0ELb0EEENS1_21CollectiveEpilogueFwdINS6_IJSA_NS7_ILi512EEESA_EEES9_SC_SE_Li256ELb1ELb1ELb0ELb0EEENS1_36VarlenDynamicPersistentTileSchedulerILi64ELi64ELi256ELi128ELb0ELb1ELb1ELb0ELb1ELb1EEEEEEEEEvNT_6ParamsE --------------------------
	.section	.text._ZN7cutlass13device_kernelIN5flash11enable_sm90INS1_16FlashAttnFwdSm90INS1_25CollectiveMainloopFwdSm90ILi2EN4cute5tupleIJNS5_1CILi1EEES8_S8_EEENS6_IJNS7_ILi64EEESA_SA_EEELi512ENS_6half_tEfNS_4arch4Sm90ELb0ELb0ELb0ELb1ELb1ELb1ELb0ELb0ELb0ELb1ELb0ELb0EEENS1_21CollectiveEpilogueFwdINS6_IJSA_NS7_ILi512EEESA_EEES9_SC_SE_Li256ELb1ELb1ELb0ELb0EEENS1_36VarlenDynamicPersistentTileSchedulerILi64ELi64ELi256ELi128ELb0ELb1ELb1ELb0ELb1ELb1EEEEEEEEEvNT_6ParamsE,"ax",@progbits
	.align	128
.text._ZN7cutlass13device_kernelIN5flash11enable_sm90INS1_16FlashAttnFwdSm90INS1_25CollectiveMainloopFwdSm90ILi2EN4cute5tupleIJNS5_1CILi1EEES8_S8_EEENS6_IJNS7_ILi64EEESA_SA_EEELi512ENS_6half_tEfNS_4arch4Sm90ELb0ELb0ELb0ELb1ELb1ELb1ELb0ELb0ELb0ELb1ELb0ELb0EEENS1_21CollectiveEpilogueFwdINS6_IJSA_NS7_ILi512EEESA_EEES9_SC_SE_Li256ELb1ELb1ELb0ELb0EEENS1_36VarlenDynamicPersistentTileSchedulerILi64ELi64ELi256ELi128ELb0ELb1ELb1ELb0ELb1ELb1EEEEEEEEEvNT_6ParamsE:
        .type           _ZN7cutlass13device_kernelIN5flash11enable_sm90INS1_16FlashAttnFwdSm90INS1_25CollectiveMainloopFwdSm90ILi2EN4cute5tupleIJNS5_1CILi1EEES8_S8_EEENS6_IJNS7_ILi64EEESA_SA_EEELi512ENS_6half_tEfNS_4arch4Sm90ELb0ELb0ELb0ELb1ELb1ELb1ELb0ELb0ELb0ELb1ELb0ELb0EEENS1_21CollectiveEpilogueFwdINS6_IJSA_NS7_ILi512EEESA_EEES9_SC_SE_Li256ELb1ELb1ELb0ELb0EEENS1_36VarlenDynamicPersistentTileSchedulerILi64ELi64ELi256ELi128ELb0ELb1ELb1ELb0ELb1ELb1EEEEEEEEEvNT_6ParamsE,@function
        .size           _ZN7cutlass13device_kernelIN5flash11enable_sm90INS1_16FlashAttnFwdSm90INS1_25CollectiveMainloopFwdSm90ILi2EN4cute5tupleIJNS5_1CILi1EEES8_S8_EEENS6_IJNS7_ILi64EEESA_SA_EEELi512ENS_6half_tEfNS_4arch4Sm90ELb0ELb0ELb0ELb1ELb1ELb1ELb0ELb0ELb0ELb1ELb0ELb0EEENS1_21CollectiveEpilogueFwdINS6_IJSA_NS7_ILi512EEESA_EEES9_SC_SE_Li256ELb1ELb1ELb0ELb0EEENS1_36VarlenDynamicPersistentTileSchedulerILi64ELi64ELi256ELi128ELb0ELb1ELb1ELb0ELb1ELb1EEEEEEEEEvNT_6ParamsE,(.L_x_5636 - _ZN7cutlass13device_kernelIN5flash11enable_sm90INS1_16FlashAttnFwdSm90INS1_25CollectiveMainloopFwdSm90ILi2EN4cute5tupleIJNS5_1CILi1EEES8_S8_EEENS6_IJNS7_ILi64EEESA_SA_EEELi512ENS_6half_tEfNS_4arch4Sm90ELb0ELb0ELb0ELb1ELb1ELb1ELb0ELb0ELb0ELb1ELb0ELb0EEENS1_21CollectiveEpilogueFwdINS6_IJSA_NS7_ILi512EEESA_EEES9_SC_SE_Li256ELb1ELb1ELb0ELb0EEENS1_36VarlenDynamicPersistentTileSchedulerILi64ELi64ELi256ELi128ELb0ELb1ELb1ELb0ELb1ELb1EEEEEEEEEvNT_6ParamsE)
        .other          _ZN7cutlass13device_kernelIN5flash11enable_sm90INS1_16FlashAttnFwdSm90INS1_25CollectiveMainloopFwdSm90ILi2EN4cute5tupleIJNS5_1CILi1EEES8_S8_EEENS6_IJNS7_ILi64EEESA_SA_EEELi512ENS_6half_tEfNS_4arch4Sm90ELb0ELb0ELb0ELb1ELb1ELb1ELb0ELb0ELb0ELb1ELb0ELb0EEENS1_21CollectiveEpilogueFwdINS6_IJSA_NS7_ILi512EEESA_EEES9_SC_SE_Li256ELb1ELb1ELb0ELb0EEENS1_36VarlenDynamicPersistentTileSchedulerILi64ELi64ELi256ELi128ELb0ELb1ELb1ELb0ELb1ELb1EEEEEEEEEvNT_6ParamsE,@"STO_CUDA_ENTRY STV_DEFAULT"
_ZN7cutlass13device_kernelIN5flash11enable_sm90INS1_16FlashAttnFwdSm90INS1_25CollectiveMainloopFwdSm90ILi2EN4cute5tupleIJNS5_1CILi1EEES8_S8_EEENS6_IJNS7_ILi64EEESA_SA_EEELi512ENS_6half_tEfNS_4arch4Sm90ELb0ELb0ELb0ELb1ELb1ELb1ELb0ELb0ELb0ELb1ELb0ELb0EEENS1_21CollectiveEpilogueFwdINS6_IJSA_NS7_ILi512EEESA_EEES9_SC_SE_Li256ELb1ELb1ELb0ELb0EEENS1_36VarlenDynamicPersistentTileSchedulerILi64ELi64ELi256ELi128ELb0ELb1ELb1ELb0ELb1ELb1EEEEEEEEEvNT_6ParamsE:
[----:B------:R-:W0:Y:S02]  /*0000*/  LDC R1, c[0x0][0x28] ;  /* 0x00000a00ff017b82 */ /* 0x000e240000000800 */
[----:B0-----:R-:W-:Y:S01]  /*0010*/  VIADD R1, R1, 0xffffffa0 ;  /* 0xffffffa001017836 */ /* 0x001fe20000000000 */
[----:B------:R-:W0:Y:S01]  /*0020*/  S2R R0, SR_TID.X ;  /* 0x0000000000007919 */ /* 0x000e220000002100 */
[----:B------:R-:W-:Y:S01]  /*0030*/  ELECT P0, URZ, PT ;  /* 0x00000000003f782f */ /* 0x000fe20003800000 */
[----:B------:R-:W-:Y:S01]  /*0040*/  BSSY B0, `(.L_x_578) ;  /* 0x000000d000007945 */ /* 0x000fe20003800000 */
[----:B0-----:R-:W-:-:S05]  /*0050*/  SHF.R.U32.HI R2, RZ, 0x5, R0 ;  /* 0x00000005ff027819 */ /* 0x001fca0000011600 */
[----:B------:R-:W0:Y:S02]  /*0060*/  SHFL.IDX PT, R3, R2, RZ, 0x1f ;  /* 0x00001fff02037589 */ /* 0x000e2400000e0000 */
[----:B0-----:R-:W-:-:S13]  /*0070*/  ISETP.EQ.AND P0, PT, R3, RZ, P0 ;  /* 0x000000ff0300720c */ /* 0x001fda0000702270 */
[----:B------:R-:W-:Y:S05]  /*0080*/  @!P0 BRA `(.L_x_579) ;  /* 0x0000000000208947 */ /* 0x000fea0003800000 */
[----:B------:R-:W-:Y:S02]  /*0090*/  ULDC.64 UR4, c[0x0][0x198] ;  /* 0x0000660000047ab9 */ /* 0x000fe40000000a00 */
[----:B------:R-:W-:Y:S02]  /*00a0*/  UIADD3 UR6, UP0, UR4, 0x570, URZ ;  /* 0x0000057004067890 */ /* 0x000fe4000ff1e03f */
[----:B------:R-:W-:Y:S02]  /*00b0*/  UIADD3 UR4, UP1, UR4, 0x670, URZ ;  /* 0x0000067004047890 */ /* 0x000fe4000ff3e03f */
[----:B------:R-:W-:Y:S02]  /*00c0*/  UIADD3.X UR7, URZ, UR5, URZ, UP0, !UPT ;  /* 0x000000053f077290 */ /* 0x000fe400087fe43f */
[----:B------:R-:W-:-:S07]  /*00d0*/  UIADD3.X UR5, URZ, UR5, URZ, UP1, !UPT ;  /* 0x000000053f057290 */ /* 0x000fce0008ffe43f */
[----:B------:R0:W-:Y:S02]  /*00e0*/  UTMACCTL.PF [UR6] ;  /* 0x00000000060079b9 */ /* 0x0001e40008040000 */
[----:B------:R0:W-:Y:S02]  /*00f0*/  UTMACCTL.PF [UR4] ;  /* 0x00000000040079b9 */ /* 0x0001e40008040000 */
[----:B0-----:R-:W-:Y:S01]  /*0100*/  NOP ;  /* 0x0000000000007918 */ /* 0x001fe20000000000 */
.L_x_579:
[----:B------:R-:W-:Y:S05]  /*0110*/  BSYNC B0 ;  /* 0x0000000000007941 */ /* 0x000fea0003800000 */
.L_x_578:
[----:B------:R-:W-:Y:S01]  /*0120*/  SHF.R.U32.HI R4, RZ, 0x7, R0 ;  /* 0x00000007ff047819 */ /* 0x000fe20000011600 */
[----:B------:R-:W-:Y:S01]  /*0130*/  VOTEU.ANY UP0, P0 ;  /* 0x00000000003f7886 */ /* 0x000fe20000000100 */
[----:B------:R-:W0:Y:S01]  /*0140*/  SHFL.IDX PT, R3, R2, RZ, 0x1f ;  /* 0x00001fff02037589 */ /* 0x000e2200000e0000 */
[----:B------:R-:W-:Y:S01]  /*0150*/  UMOV UR4, 0x80 ;  /* 0x0000008000047882 */ /* 0x000fe20000000000 */
[----:B------:R-:W-:Y:S01]  /*0160*/  UMOV UR7, 0x100 ;  /* 0x0000010000077882 */ /* 0x000fe20000000000 */
[----:B------:R-:W-:Y:S01]  /*0170*/  VOTEU.ANY UP1, P0 ;  /* 0x00000000003f7886 */ /* 0x000fe20000020100 */
[----:B------:R-:W1:Y:S01]  /*0180*/  SHFL.IDX PT, R4, R4, RZ, 0x1f ;  /* 0x00001fff04047589 */ /* 0x000e6200000e0000 */
[----:B------:R-:W2:Y:S01]  /*0190*/  @UP0 S2UR UR8, SR_CgaCtaId ;  /* 0x00000000000809c3 */ /* 0x000ea20000008800 */
[----:B------:R-:W-:Y:S01]  /*01a0*/  @UP0 UMOV UR6, 0x400 ;  /* 0x0000040000060882 */ /* 0x000fe20000000000 */
[----:B------:R-:W-:-:S04]  /*01b0*/  @UP0 UIADD3 UR4, -UR4, 0x100000, URZ ;  /* 0x0010000004040890 */ /* 0x000fc8000fffe13f */
[----:B------:R-:W-:Y:S02]  /*01c0*/  @UP0 USHF.L.U32 UR5, UR4, 0xb, URZ ;  /* 0x0000000b04050899 */ /* 0x000fe4000800063f */
[----:B------:R-:W-:Y:S01]  /*01d0*/  @UP0 USHF.L.U32 UR4, UR4, 0x1, URZ ;  /* 0x0000000104040899 */ /* 0x000fe2000800063f */
[----:B0-----:R-:W-:Y:S01]  /*01e0*/  ISETP.NE.AND P1, PT, R3, RZ, PT ;  /* 0x000000ff0300720c */ /* 0x001fe20003f25270 */
[----:B-1----:R0:W-:Y:S01]  /*01f0*/  STL [R1+0x50], R4 ;  /* 0x0000500401007387 */ /* 0x0021e20000100800 */
[----:B--2---:R-:W-:Y:S02]  /*0200*/  @UP0 ULEA UR8, UR8, UR6, 0x18 ;  /* 0x0000000608080291 */ /* 0x004fe4000f8ec03f */
[----:B------:R-:W-:-:S04]  /*0210*/  @UP0 UIADD3 UR6, -UR7, 0x100000, URZ ;  /* 0x0010000007060890 */ /* 0x000fc8000fffe13f */
[----:B------:R-:W-:Y:S02]  /*0220*/  @UP0 USHF.L.U32 UR7, UR6, 0xb, URZ ;  /* 0x0000000b06070899 */ /* 0x000fe4000800063f */
[----:B------:R-:W-:Y:S01]  /*0230*/  @UP0 USHF.L.U32 UR6, UR6, 0x1, URZ ;  /* 0x0000000106060899 */ /* 0x000fe2000800063f */
[----:B------:R-:W-:Y:S01]  /*0240*/  VOTEU.ANY UP0, P0 ;  /* 0x00000000003f7886 */ /* 0x000fe20000000100 */
[----:B------:R-:W1:Y:S04]  /*0250*/  FENCE.VIEW.ASYNC.S ;  /* 0x00000000000073c6 */ /* 0x000e680000000000 */
[----:B-1----:R0:W1:Y:S06]  /*0260*/  @UP0 SYNCS.EXCH.64 URZ, [UR8+0x28c00], UR4 ;  /* 0x028c0004083f05b2 */ /* 0x00206c0008000100 */
[----:B------:R0:W2:Y:S02]  /*0270*/  @UP1 SYNCS.EXCH.64 URZ, [UR8+0x28c20], UR6 ;  /* 0x028c2006083f15b2 */ /* 0x0000a40008000100 */
        /* <DEDUP_REMOVED lines=10> */
[----:B0-----:R0:W3:Y:S01]  /*0320*/  SYNCS.EXCH.64 URZ, [UR6+0x28c30], UR4 ;  /* 0x028c3004063f75b2 */ /* 0x0010e20008000100 */
[----:B------:R0:W4:Y:S01]  /*0330*/  SYNCS.EXCH.64 URZ, [UR6+0x28c40], UR4 ;  /* 0x028c4004063f75b2 */ /* 0x0001220008000100 */
[----:B------:R0:W0:Y:S01]  /*0340*/  SYNCS.EXCH.64 URZ, [UR6+0x28c38], UR4 ;  /* 0x028c3804063f75b2 */ /* 0x0000220008000100 */
[----:B------:R0:W0:Y:S01]  /*0350*/  SYNCS.EXCH.64 URZ, [UR6+0x28c48], UR4 ;  /* 0x028c4804063f75b2 */ /* 0x0000220008000100 */
[----:B------:R-:W-:Y:S01]  /*0360*/  NOP ;  /* 0x0000000000007918 */ /* 0x000fe20000000000 */
.L_x_580:
        /* <DEDUP_REMOVED lines=22> */
.L_x_581:
        /* <DEDUP_REMOVED lines=18> */
.L_x_582:
        /* <DEDUP_REMOVED lines=22> */
.L_x_583:
        /* <DEDUP_REMOVED lines=22> */
.L_x_584:
[----:B------:R-:W-:Y:S01]  /*08b0*/  ISETP.NE.AND P0, PT, R4, RZ, PT ;  /* 0x000000ff0400720c */ /* 0x000fe20003f05270 */
[----:B------:R-:W-:Y:S01]  /*08c0*/  IMAD.MOV.U32 R37, RZ, RZ, 0x1 ;  /* 0x00000001ff257424 */ /* 0x000fe200078e00ff */
[----:B------:R-:W-:Y:S01]  /*08d0*/  NOP ;  /* 0x0000000000007918 */ /* 0x000fe20000000000 */
[----:B------:R-:W-:Y:S01]  /*08e0*/  ULDC.64 UR40, c[0x0][0x208] ;  /* 0x0000820000287ab9 */ /* 0x000fe20000000a00 */
[----:B------:R-:W-:Y:S02]  /*08f0*/  BSSY B9, `(.L_x_585) ;  /* 0x0001639000097945 */ /* 0x000fe40003800000 */
[----:B------:R-:W-:Y:S01]  /*0900*/  SEL R37, R37, 0x2, !P0 ;  /* 0x0000000225257807 */ /* 0x000fe20004000000 */
[----:B01234-:R-:W-:Y:S06]  /*0910*/  BAR.SYNC.DEFER_BLOCKING 0x0 ;  /* 0x0000000000007b1d */ /* 0x01ffec0000010000 */
[----:B------:R-:W-:Y:S05]  /*0920*/  @!P0 BRA `(.L_x_586) ;  /* 0x000000f000d48947 */ /* 0x000fea0003800000 */
.L_x_587:
[----:B------:R-:W-:-:S08]  /*0930*/  NOP ;  /* 0x0000000000007918 */ /* 0x000fd00000000000 */
[----:B------:R-:W0:Y:S02]  /*0940*/  USETMAXREG.TRY_ALLOC.CTAPOOL UP0, 0xe8 ;  /* 0x000000e8000079c8 */ /* 0x000e240008000600 */
[----:B0-----:R-:W-:-:S13]  /*0950*/  PLOP3.LUT P0, PT, PT, PT, UP0, 0x80, 0x0 ;  /* 0x000000000000781c */ /* 0x001fda0003f0f008 */
[----:B------:R-:W-:Y:S05]  /*0960*/  @!P0 BRA `(.L_x_587) ;  /* 0xfffffffc00f08947 */ /* 0x000fea000383ffff */
[----:B------:R-:W-:Y:S01]  /*0970*/  SHF.R.U32.HI R2, RZ, 0x7, R0 ;  /* 0x00000007ff027819 */ /* 0x000fe20000011600 */
[----:B------:R-:W0:Y:S03]  /*0980*/  S2UR UR4, SR_CgaCtaId ;  /* 0x00000000000479c3 */ /* 0x000e260000008800 */
[----:B------:R-:W-:Y:S02]  /*0990*/  ISETP.NE.AND P0, PT, R2, 0x1, PT ;  /* 0x000000010200780c */ /* 0x000fe40003f05270 */
[----:B------:R-:W-:-:S11]  /*09a0*/  MOV R2, 0x400 ;  /* 0x0000040000027802 */ /* 0x000fd60000000f00 */
[----:B------:R-:W-:Y:S06]  /*09b0*/  @!P0 BAR.ARV 0x8, 0x100 ;  /* 0x0204000000008b1d */ /* 0x000fec0000002000 */
[----:B------:R-:W-:Y:S01]  /*09c0*/  ISETP.GE.U32.AND P0, PT, R0, 0x100, PT ;  /* 0x000001000000780c */ /* 0x000fe20003f06070 */
[----:B0-----:R-:W-:Y:S01]  /*09d0*/  IMAD.U32 R193, RZ, RZ, UR4 ;  /* 0x00000004ffc17e24 */ /* 0x001fe2000f8e00ff */
[----:B------:R-:W-:-:S04]  /*09e0*/  ULDC UR4, c[0x0][0xc3c] ;  /* 0x00030f0000047ab9 */ /* 0x000fc80000000800 */
[----:B------:R-:W-:-:S07]  /*09f0*/  LEA R2, R193, R2, 0x18 ;  /* 0x00000002c1027211 */ /* 0x000fce00078ec0ff */
[----:B------:R-:W-:Y:S08]  /*0a00*/  @P0 BAR.ARV 0xf, 0x100 ;  /* 0x03c4000000000b1d */ /* 0x000ff00000002000 */
[----:B------:R-:W-:Y:S06]  /*0a10*/  BAR.SYNC.DEFER_BLOCKING 0x5, 0x180 ;  /* 0x0146000000007b1d */ /* 0x000fec0000010000 */
[----:B------:R-:W0:Y:S02]  /*0a20*/  LDS.128 R24, [R2+0x28cd0] ;  /* 0x028cd00002187984 */ /* 0x000e240000000c00 */
[----:B------:R-:W-:Y:S06]  /*0a30*/  BAR.ARV 0x4, 0x180 ;  /* 0x0106000000007b1d */ /* 0x000fec0000002000 */
[----:B0-----:R-:W-:-:S13]  /*0a40*/  ISETP.GE.AND P0, PT, R27, UR4, PT ;  /* 0x000000041b007c0c */ /* 0x001fda000bf06270 */
[----:B------:R-:W-:Y:S05]  /*0a50*/  @P0 BRA `(.L_x_588) ;  /* 0x0000016000880947 */ /* 0x000fea0003800000 */
[----:B------:R-:W-:Y:S01]  /*0a60*/  VIADD R19, R0, 0xffffff80 ;  /* 0xffffff8000137836 */ /* 0x000fe20000000000 */
[----:B------:R-:W-:Y:S01]  /*0a70*/  LOP3.LUT R185, R37, 0x1, RZ, 0xfc, !PT ;  /* 0x0000000125b97812 */ /* 0x000fe200078efcff */
[----:B------:R-:W-:Y:S01]  /*0a80*/  IMAD.MOV.U32 R219, RZ, RZ, 0x40 ;  /* 0x00000040ffdb7424 */ /* 0x000fe200078e00ff */
[----:B------:R-:W-:Y:S01]  /*0a90*/  CS2R R22, SRZ ;  /* 0x0000000000167805 */ /* 0x000fe2000001ff00 */
[----:B------:R-:W-:Y:S01]  /*0aa0*/  IMAD.MOV.U32 R192, RZ, RZ, RZ ;  /* 0x000000ffffc07224 */ /* 0x000fe200078e00ff */
[----:B------:R-:W-:Y:S01]  /*0ab0*/  SHF.R.S32.HI R0, RZ, 0x1f, R19 ;  /* 0x0000001fff007819 */ /* 0x000fe20000011413 */
[----:B------:R-:W-:-:S03]  /*0ac0*/  IMAD.MOV.U32 R18, RZ, RZ, RZ ;  /* 0x000000ffff127224 */ /* 0x000fc600078e00ff */
[CC--:B------:R-:W-:Y:S02]  /*0ad0*/  LEA.HI R3, R0.reuse, R19.reuse, RZ, 0x7 ;  /* 0x0000001300037211 */ /* 0x0c0fe400078f38ff */
[-C--:B------:R-:W-:Y:S02]  /*0ae0*/  LEA.HI R6, R0, R19.reuse, RZ, 0x4 ;  /* 0x0000001300067211 */ /* 0x080fe400078f20ff */
[----:B------:R-:W-:Y:S02]  /*0af0*/  LOP3.LUT R4, R3, 0xffffff80, RZ, 0xc0, !PT ;  /* 0xffffff8003047812 */ /* 0x000fe400078ec0ff */
[----:B------:R-:W-:Y:S02]  /*0b00*/  LOP3.LUT R5, R6, 0xfffffff0, RZ, 0xc0, !PT ;  /* 0xfffffff006057812 */ /* 0x000fe400078ec0ff */
[----:B------:R-:W-:Y:S01]  /*0b10*/  LEA.HI R7, R0, R19, RZ, 0x5 ;  /* 0x0000001300077211 */ /* 0x000fe200078f28ff */
[C---:B------:R-:W-:Y:S01]  /*0b20*/  IMAD.IADD R4, R19.reuse, 0x1, -R4 ;  /* 0x0000000113047824 */ /* 0x040fe200078e0a04 */
[----:B------:R-:W-:Y:S01]  /*0b30*/  SHF.R.S32.HI R11, RZ, 0x4, R6 ;  /* 0x00000004ff0b7819 */ /* 0x000fe20000011406 */
[----:B------:R-:W-:Y:S01]  /*0b40*/  IMAD.IADD R9, R19, 0x1, -R5 ;  /* 0x0000000113097824 */ /* 0x000fe200078e0a05 */
[----:B------:R-:W-:-:S02]  /*0b50*/  SHF.R.S32.HI R213, RZ, 0x5, R7 ;  /* 0x00000005ffd57819 */ /* 0x000fc40000011407 */
[----:B------:R-:W-:Y:S02]  /*0b60*/  SHF.R.S32.HI R5, RZ, 0x1f, R4 ;  /* 0x0000001fff057819 */ /* 0x000fe40000011404 */
[----:B------:R-:W-:Y:S02]  /*0b70*/  SHF.R.S32.HI R12, RZ, 0x1f, R7 ;  /* 0x0000001fff0c7819 */ /* 0x000fe40000011407 */
[----:B------:R-:W-:Y:S02]  /*0b80*/  SHF.R.S32.HI R8, RZ, 0x1f, R9 ;  /* 0x0000001fff087819 */ /* 0x000fe40000011409 */
[----:B------:R-:W-:Y:S02]  /*0b90*/  LEA.HI R7, R6, R11, RZ, 0x1 ;  /* 0x0000000b06077211 */ /* 0x000fe400078f08ff */
[----:B------:R-:W-:Y:S02]  /*0ba0*/  LEA.HI R6, R5, R4, RZ, 0x2 ;  /* 0x0000000405067211 */ /* 0x000fe400078f10ff */
[----:B------:R-:W-:-:S02]  /*0bb0*/  LEA.HI R13, R12, R213, RZ, 0x2 ;  /* 0x000000d50c0d7211 */ /* 0x000fc400078f10ff */
[----:B------:R-:W-:Y:S02]  /*0bc0*/  LEA.HI R10, R8, R9, RZ, 0x3 ;  /* 0x00000009080a7211 */ /* 0x000fe400078f18ff */
[----:B------:R-:W-:Y:S02]  /*0bd0*/  LOP3.LUT R14, R7, 0x1ffffffe, RZ, 0xc0, !PT ;  /* 0x1ffffffe070e7812 */ /* 0x000fe400078ec0ff */
[--C-:B------:R-:W-:Y:S02]  /*0be0*/  SHF.R.S32.HI R7, RZ, 0x2, R6.reuse ;  /* 0x00000002ff077819 */ /* 0x100fe40000011406 */
[----:B------:R-:W-:Y:S01]  /*0bf0*/  SHF.R.S32.HI R8, RZ, 0x1f, R6 ;  /* 0x0000001fff087819 */ /* 0x000fe20000011406 */
[----:B------:R-:W-:Y:S01]  /*0c00*/  IMAD.IADD R14, R11, 0x1, -R14 ;  /* 0x000000010b0e7824 */ /* 0x000fe200078e0a0e */
[----:B------:R-:W-:Y:S02]  /*0c10*/  SHF.R.S32.HI R15, RZ, 0x7, R3 ;  /* 0x00000007ff0f7819 */ /* 0x000fe40000011403 */
[----:B------:R-:W-:Y:S01]  /*0c20*/  LOP3.LUT R16, R13, 0x3ffffc, RZ, 0xc0, !PT ;  /* 0x003ffffc0d107812 */ /* 0x000fe200078ec0ff */
[----:B------:R-:W-:Y:S01]  /*0c30*/  IMAD.SHL.U32 R14, R14, 0x8, RZ ;  /* 0x000000080e0e7824 */ /* 0x000fe200078e00ff */
[----:B------:R-:W-:Y:S01]  /*0c40*/  LEA.HI R8, R8, R7, RZ, 0x3 ;  /* 0x0000000708087211 */ /* 0x000fe200078f18ff */
[----:B------:R-:W-:Y:S01]  /*0c50*/  IMAD R13, R15, 0x100, R9 ;  /* 0x000001000f0d7824 */ /* 0x000fe200078e0209 */
[----:B------:R-:W-:-:S02]  /*0c60*/  IADD3 R16, R213, -R16, RZ ;  /* 0x80000010d5107210 */ /* 0x000fc40007ffe0ff */
[----:B------:R-:W-:Y:S02]  /*0c70*/  LOP3.LUT R8, R8, 0xfffffff8, RZ, 0xc0, !PT ;  /* 0xfffffff808087812 */ /* 0x000fe400078ec0ff */
[----:B------:R-:W-:Y:S01]  /*0c80*/  LOP3.LUT R12, R10, 0xfffffff8, RZ, 0xc0, !PT ;  /* 0xfffffff80a0c7812 */ /* 0x000fe200078ec0ff */
[----:B------:R-:W-:Y:S01]  /*0c90*/  IMAD R13, R16, 0x10, R13 ;  /* 0x00000010100d7824 */ /* 0x000fe200078e020d */
[----:B------:R-:W-:Y:S01]  /*0ca0*/  LEA.HI R5, R5, R4, RZ, 0x5 ;  /* 0x0000000405057211 */ /* 0x000fe200078f28ff */
[----:B------:R-:W-:Y:S01]  /*0cb0*/  IMAD.IADD R8, R7, 0x1, -R8 ;  /* 0x0000000107087824 */ /* 0x000fe200078e0a08 */
[----:B------:R-:W-:Y:S01]  /*0cc0*/  LEA.HI R3, R3, R15, RZ, 0x1 ;  /* 0x0000000f03037211 */ /* 0x000fe200078f08ff */
[----:B------:R-:W-:Y:S01]  /*0cd0*/  IMAD.U32 R7, R13, 0x40, R14 ;  /* 0x000000400d077824 */ /* 0x000fe200078e000e */
[----:B------:R-:W-:Y:S01]  /*0ce0*/  SHF.R.S32.HI R5, RZ, 0x5, R5 ;  /* 0x00000005ff057819 */ /* 0x000fe20000011405 */
[----:B------:R-:W-:Y:S01]  /*0cf0*/  IMAD.IADD R12, R9, 0x1, -R12 ;  /* 0x00000001090c7824 */ /* 0x000fe200078e0a0c */
[----:B------:R-:W-:Y:S01]  /*0d00*/  LOP3.LUT R3, R3, 0xfffffe, RZ, 0xc0, !PT ;  /* 0x00fffffe03037812 */ /* 0x000fe200078ec0ff */
[----:B------:R-:W-:Y:S01]  /*0d10*/  IMAD.SHL.U32 R10, R10, 0x40, RZ ;  /* 0x000000400a0a7824 */ /* 0x000fe200078e00ff */
[----:B------:R0:W-:Y:S01]  /*0d20*/  STL [R1+0x5c], R7 ;  /* 0x00005c0701007387 */ /* 0x0001e20000100800 */
[C---:B------:R-:W-:Y:S01]  /*0d30*/  IMAD.SHL.U32 R9, R12.reuse, 0x40, RZ ;  /* 0x000000400c097824 */ /* 0x040fe200078e00ff */
[----:B------:R-:W-:Y:S01]  /*0d40*/  R2P PR, R12, 0x6 ;  /* 0x000000060c007804 */ /* 0x000fe20000000000 */
[----:B------:R-:W-:Y:S01]  /*0d50*/  IMAD R198, R5, 0x10, R8 ;  /* 0x0000001005c67824 */ /* 0x000fe200078e0208 */
[----:B------:R-:W-:Y:S01]  /*0d60*/  LOP3.LUT R10, R10, 0x7ffffe00, RZ, 0xc0, !PT ;  /* 0x7ffffe000a0a7812 */ /* 0x000fe200078ec0ff */
[----:B------:R-:W-:Y:S01]  /*0d70*/  IMAD.IADD R3, R15, 0x1, -R3 ;  /* 0x000000010f037824 */ /* 0x000fe200078e0a03 */
[----:B------:R-:W-:Y:S01]  /*0d80*/  LOP3.LUT R9, R9, 0x1c0, RZ, 0xc0, !PT ;  /* 0x000001c009097812 */ /* 0x000fe200078ec0ff */
[----:B------:R-:W-:Y:S01]  /*0d90*/  STL [R1+0x34], RZ ;  /* 0x000034ff01007387 */ /* 0x000fe20000100800 */
[----:B------:R-:W-:Y:S01]  /*0da0*/  SEL R219, R219, 0xffffffc0, !P2 ;  /* 0xffffffc0dbdb7807 */ /* 0x000fe20005000000 */
[----:B------:R-:W-:Y:S01]  /*0db0*/  IMAD R10, R213, 0x400, R10 ;  /* 0x00000400d50a7824 */ /* 0x000fe200078e020a */
[----:B0-----:R-:W-:Y:S01]  /*0dc0*/  LOP3.LUT R7, R6, 0x7ffffffc, RZ, 0xc0, !PT ;  /* 0x7ffffffc06077812 */ /* 0x001fe200078ec0ff */
[----:B------:R-:W-:Y:S01]  /*0dd0*/  IMAD.SHL.U32 R216, R3, 0x100, RZ ;  /* 0x0000010003d87824 */ /* 0x000fe200078e00ff */
[----:B------:R-:W-:-:S02]  /*0de0*/  LOP3.LUT R14, R9, 0x8, R14, 0xf8, !PT ;  /* 0x00000008090e7812 */ /* 0x000fc400078ef80e */
[----:B------:R-:W-:Y:S02]  /*0df0*/  IADD3 R7, R4, -R7, RZ ;  /* 0x8000000704077210 */ /* 0x000fe40007ffe0ff */
[-C--:B------:R-:W-:Y:S02]  /*0e00*/  LEA.HI R4, R0, R19.reuse, RZ, 0x3 ;  /* 0x0000001300047211 */ /* 0x080fe400078f18ff */
[----:B------:R-:W-:Y:S02]  /*0e10*/  SHF.R.U32.HI R9, RZ, 0x3, R9 ;  /* 0x00000003ff097819 */ /* 0x000fe40000011609 */
[----:B------:R-:W-:Y:S02]  /*0e20*/  SHF.R.S32.HI R5, RZ, 0x3, R4 ;  /* 0x00000003ff057819 */ /* 0x000fe40000011404 */
[----:B------:R-:W-:Y:S02]  /*0e30*/  LOP3.LUT R4, R4, 0xfffffff8, RZ, 0xc0, !PT ;  /* 0xfffffff804047812 */ /* 0x000fe400078ec0ff */
[----:B------:R-:W-:-:S02]  /*0e40*/  LEA.HI R0, R0, R19, RZ, 0x2 ;  /* 0x0000001300007211 */ /* 0x000fc400078f10ff */
[----:B------:R-:W-:Y:S01]  /*0e50*/  LOP3.LUT R9, R14, R9, RZ, 0x3c, !PT ;  /* 0x000000090e097212 */ /* 0x000fe200078e3cff */
[----:B------:R-:W-:Y:S01]  /*0e60*/  IMAD.IADD R11, R19, 0x1, -R4 ;  /* 0x00000001130b7824 */ /* 0x000fe200078e0a04 */
[--C-:B------:R-:W-:Y:S02]  /*0e70*/  SHF.R.S32.HI R184, RZ, 0x2, R0.reuse ;  /* 0x00000002ffb87819 */ /* 0x100fe40000011400 */
[----:B------:R-:W-:Y:S01]  /*0e80*/  SHF.R.S32.HI R5, RZ, 0x1f, R0 ;  /* 0x0000001fff057819 */ /* 0x000fe20000011400 */
[----:B------:R-:W-:Y:S01]  /*0e90*/  IMAD.SHL.U32 R196, R11, 0x8, RZ ;  /* 0x000000080bc47824 */ /* 0x000fe200078e00ff */
[----:B------:R-:W-:Y:S01]  /*0ea0*/  LOP3.LUT R0, R0, 0xfffffffc, RZ, 0xc0, !PT ;  /* 0xfffffffc00007812 */ /* 0x000fe200078ec0ff */
[----:B------:R-:W-:Y:S01]  /*0eb0*/  IMAD.IADD R9, R10, 0x1, R9 ;  /* 0x000000010a097824 */ /* 0x000fe200078e0209 */
[----:B------:R-:W-:Y:S01]  /*0ec0*/  LEA.HI R5, R5, R184, RZ, 0x3 ;  /* 0x000000b805057211 */ /* 0x000fe200078f18ff */
[----:B------:R-:W-:Y:S01]  /*0ed0*/  VIADD R10, R184, 0x20 ;  /* 0x00000020b80a7836 */ /* 0x000fe20000000000 */
[C---:B------:R-:W-:Y:S01]  /*0ee0*/  IADD3 R15, R196.reuse, 0x180, RZ ;  /* 0x00000180c40f7810 */ /* 0x040fe20007ffe0ff */
[----:B------:R-:W-:Y:S01]  /*0ef0*/  IMAD.IADD R8, R19, 0x1, -R0 ;  /* 0x0000000113087824 */ /* 0x000fe200078e0a00 */
[----:B------:R-:W-:Y:S01]  /*0f00*/  LOP3.LUT R5, R5, 0xfffffff8, RZ, 0xc0, !PT ;  /* 0xfffffff805057812 */ /* 0x000fe200078ec0ff */
[C---:B------:R-:W-:Y:S01]  /*0f10*/  VIADD R29, R196.reuse, 0x40 ;  /* 0x00000040c41d7836 */ /* 0x040fe20000000000 */
[----:B------:R-:W-:Y:S01]  /*0f20*/  SHF.R.S32.HI R6, RZ, 0x1f, R10 ;  /* 0x0000001fff067819 */ /* 0x000fe2000001140a */
[----:B------:R-:W-:Y:S01]  /*0f30*/  VIADD R28, R196, 0x80 ;  /* 0x00000080c41c7836 */ /* 0x000fe20000000000 */
[----:B------:R-:W-:Y:S01]  /*0f40*/  LEA.HI R0, R8, R8, RZ, 0x1 ;  /* 0x0000000808007211 */ /* 0x000fe200078f08ff */
[----:B------:R-:W-:Y:S01]  /*0f50*/  VIADD R24, R196, 0xc0 ;  /* 0x000000c0c4187836 */ /* 0x000fe20000000000 */
[----:B------:R-:W-:Y:S01]  /*0f60*/  SHF.L.U32 R4, R10, 0x6, RZ ;  /* 0x000000060a047819 */ /* 0x000fe200000006ff */
[----:B------:R-:W-:Y:S01]  /*0f70*/  VIADD R21, R196, 0x100 ;  /* 0x00000100c4157836 */ /* 0x000fe20000000000 */
[----:B------:R-:W-:Y:S01]  /*0f80*/  SHF.R.S32.HI R30, RZ, 0x1f, R29 ;  /* 0x0000001fff1e7819 */ /* 0x000fe2000001141d */
[----:B------:R-:W-:Y:S01]  /*0f90*/  IMAD.SHL.U32 R186, R8, 0x4, RZ ;  /* 0x0000000408ba7824 */ /* 0x000fe200078e00ff */
[----:B------:R-:W-:Y:S01]  /*0fa0*/  SHF.R.S32.HI R29, RZ, 0x1f, R28 ;  /* 0x0000001fff1d7819 */ /* 0x000fe2000001141c */
[----:B------:R-:W-:Y:S01]  /*0fb0*/  VIADD R20, R196, 0x140 ;  /* 0x00000140c4147836 */ /* 0x000fe20000000000 */
[----:B------:R-:W-:Y:S01]  /*0fc0*/  LOP3.LUT R0, R0, 0x1ffffffe, RZ, 0xc0, !PT ;  /* 0x1ffffffe00007812 */ /* 0x000fe200078ec0ff */
[----:B------:R-:W-:Y:S01]  /*0fd0*/  IMAD.SHL.U32 R16, R8, 0x8, RZ ;  /* 0x0000000808107824 */ /* 0x000fe200078e00ff */
[----:B------:R-:W-:Y:S01]  /*0fe0*/  LEA.HI R6, R6, R10, RZ, 0x3 ;  /* 0x0000000a06067211 */ /* 0x000fe200078f18ff */
[----:B------:R-:W-:Y:S01]  /*0ff0*/  VIADD R14, R196, 0x1c0 ;  /* 0x000001c0c40e7836 */ /* 0x000fe20000000000 */
[----:B------:R-:W-:Y:S01]  /*1000*/  SHF.R.S32.HI R28, RZ, 0x1f, R24 ;  /* 0x0000001fff1c7819 */ /* 0x000fe20000011418 */
[----:B------:R-:W-:Y:S01]  /*1010*/  VIADD R197, R186, 0x10 ;  /* 0x00000010bac57836 */ /* 0x000fe20000000000 */
[----:B------:R-:W-:Y:S01]  /*1020*/  SHF.R.S32.HI R24, RZ, 0x1f, R21 ;  /* 0x0000001fff187819 */ /* 0x000fe20000011415 */
[----:B------:R-:W-:Y:S01]  /*1030*/  VIADD R201, R16, 0x160 ;  /* 0x0000016010c97836 */ /* 0x000fe20000000000 */
[----:B------:R-:W-:Y:S01]  /*1040*/  LOP3.LUT R4, R4, 0x1c0, RZ, 0xc0, !PT ;  /* 0x000001c004047812 */ /* 0x000fe200078ec0ff */
[----:B------:R-:W-:Y:S01]  /*1050*/  VIADD R200, R16, 0x180 ;  /* 0x0000018010c87836 */ /* 0x000fe20000000000 */
[----:B------:R-:W-:Y:S01]  /*1060*/  SHF.R.S32.HI R21, RZ, 0x1f, R20 ;  /* 0x0000001fff157819 */ /* 0x000fe20000011414 */
[----:B------:R-:W-:Y:S01]  /*1070*/  IMAD.IADD R3, R8, 0x1, -R0 ;  /* 0x0000000108037824 */ /* 0x000fe200078e0a00 */
[----:B------:R-:W-:Y:S01]  /*1080*/  SHF.R.S32.HI R20, RZ, 0x1f, R15 ;  /* 0x0000001fff147819 */ /* 0x000fe2000001140f */
[----:B------:R-:W-:Y:S01]  /*1090*/  IMAD.SHL.U32 R6, R6, 0x40, RZ ;  /* 0x0000004006067824 */ /* 0x000fe200078e00ff */
[----:B------:R-:W-:Y:S01]  /*10a0*/  SHF.R.S32.HI R15, RZ, 0x1f, R14 ;  /* 0x0000001fff0f7819 */ /* 0x000fe2000001140e */
[----:B------:R-:W-:Y:S01]  /*10b0*/  IMAD.SHL.U32 R14, R197, 0x2, RZ ;  /* 0x00000002c50e7824 */ /* 0x000fe200078e00ff */
[----:B------:R-:W-:Y:S01]  /*10c0*/  LOP3.LUT R0, R4, 0x38, R16, 0xf8, !PT ;  /* 0x0000003804007812 */ /* 0x000fe200078ef810 */
[----:B------:R-:W-:Y:S01]  /*10d0*/  IMAD.IADD R194, R184, 0x1, -R5 ;  /* 0x00000001b8c27824 */ /* 0x000fe200078e0a05 */
[----:B------:R-:W-:Y:S01]  /*10e0*/  SHF.R.U32.HI R13, RZ, 0x3, R4 ;  /* 0x00000003ff0d7819 */ /* 0x000fe20000011604 */
[C---:B------:R-:W-:Y:S01]  /*10f0*/  VIADD R199, R16.reuse, 0x1a0 ;  /* 0x000001a010c77836 */ /* 0x040fe20000000000 */
[----:B------:R-:W-:Y:S01]  /*1100*/  SHF.R.S32.HI R4, RZ, 0x1f, R201 ;  /* 0x0000001fff047819 */ /* 0x000fe200000114c9 */
[C---:B------:R-:W-:Y:S01]  /*1110*/  VIADD R211, R16.reuse, 0x1e0 ;  /* 0x000001e010d37836 */ /* 0x040fe20000000000 */
[----:B------:R-:W-:Y:S01]  /*1120*/  SHF.R.S32.HI R5, RZ, 0x1f, R200 ;  /* 0x0000001fff057819 */ /* 0x000fe200000114c8 */
[----:B------:R0:W-:Y:S01]  /*1130*/  STL [R1+0x48], R14 ;  /* 0x0000480e01007387 */ /* 0x0001e20000100800 */
[----:B------:R-:W-:Y:S01]  /*1140*/  IADD3 R212, R16, 0x1c0, RZ ;  /* 0x000001c010d47810 */ /* 0x000fe20007ffe0ff */
[----:B------:R-:W-:Y:S01]  /*1150*/  IMAD R217, R9, 0x2, R2 ;  /* 0x0000000209d97824 */ /* 0x000fe200078e0202 */
[----:B------:R-:W-:Y:S01]  /*1160*/  LOP3.LUT R6, R6, 0xfffffe00, RZ, 0xc0, !PT ;  /* 0xfffffe0006067812 */ /* 0x000fe200078ec0ff */
[C---:B------:R-:W-:Y:S01]  /*1170*/  VIADD R210, R16.reuse, 0x40 ;  /* 0x0000004010d27836 */ /* 0x040fe20000000000 */
[----:B------:R-:W-:Y:S01]  /*1180*/  SHF.R.S32.HI R8, RZ, 0x1f, R199 ;  /* 0x0000001fff087819 */ /* 0x000fe200000114c7 */
[----:B------:R-:W-:Y:S01]  /*1190*/  VIADD R209, R16, 0x60 ;  /* 0x0000006010d17836 */ /* 0x000fe20000000000 */
[----:B------:R-:W-:Y:S01]  /*11a0*/  SHF.L.U64.HI R5, R200, 0x1, R5 ;  /* 0x00000001c8057819 */ /* 0x000fe20000010205 */
[----:B------:R-:W-:Y:S01]  /*11b0*/  STL [R1+0x54], R6 ;  /* 0x0000540601007387 */ /* 0x000fe20000100800 */
[----:B------:R-:W-:Y:S01]  /*11c0*/  SHF.R.S32.HI R11, RZ, 0x1f, R212 ;  /* 0x0000001fff0b7819 */ /* 0x000fe200000114d4 */
[C---:B------:R-:W-:Y:S01]  /*11d0*/  VIADD R208, R16.reuse, 0x80 ;  /* 0x0000008010d07836 */ /* 0x040fe20000000000 */
[----:B0-----:R-:W-:Y:S01]  /*11e0*/  SHF.L.U64.HI R14, R201, 0x1, R4 ;  /* 0x00000001c90e7819 */ /* 0x001fe20000010204 */
[C---:B------:R-:W-:Y:S01]  /*11f0*/  VIADD R206, R16.reuse, 0xc0 ;  /* 0x000000c010ce7836 */ /* 0x040fe20000000000 */
[----:B------:R-:W-:Y:S01]  /*1200*/  SHF.R.S32.HI R10, RZ, 0x1f, R211 ;  /* 0x0000001fff0a7819 */ /* 0x000fe200000114d3 */
[----:B------:R-:W-:Y:S01]  /*1210*/  VIADD R205, R16, 0xe0 ;  /* 0x000000e010cd7836 */ /* 0x000fe20000000000 */
[----:B------:R-:W-:Y:S01]  /*1220*/  SHF.L.U64.HI R4, R199, 0x1, R8 ;  /* 0x00000001c7047819 */ /* 0x000fe20000010208 */
[----:B------:R-:W-:Y:S01]  /*1230*/  STL [R1], R14 ;  /* 0x0000000e01007387 */ /* 0x000fe20000100800 */
[----:B------:R-:W-:Y:S01]  /*1240*/  SHF.L.U64.HI R8, R212, 0x1, R11 ;  /* 0x00000001d4087819 */ /* 0x000fe2000001020b */
[C---:B------:R-:W-:Y:S01]  /*1250*/  VIADD R204, R16.reuse, 0x100 ;  /* 0x0000010010cc7836 */ /* 0x040fe20000000000 */
[----:B------:R-:W-:Y:S01]  /*1260*/  SHF.R.S32.HI R12, RZ, 0x1f, R197 ;  /* 0x0000001fff0c7819 */ /* 0x000fe200000114c5 */
[----:B------:R0:W-:Y:S01]  /*1270*/  STL [R1+0x4], R5 ;  /* 0x0000040501007387 */ /* 0x0001e20000100800 */
[C---:B------:R-:W-:Y:S01]  /*1280*/  VIADD R203, R16.reuse, 0x120 ;  /* 0x0000012010cb7836 */ /* 0x040fe20000000000 */
[C---:B------:R-:W-:Y:S01]  /*1290*/  IADD3 R207, R16.reuse, 0xa0, RZ ;  /* 0x000000a010cf7810 */ /* 0x040fe20007ffe0ff */
[C---:B------:R-:W-:Y:S01]  /*12a0*/  VIADD R202, R16.reuse, 0x140 ;  /* 0x0000014010ca7836 */ /* 0x040fe20000000000 */
[----:B------:R1:W-:Y:S01]  /*12b0*/  STL [R1+0x8], R4 ;  /* 0x0000080401007387 */ /* 0x0003e20000100800 */
[C---:B------:R-:W-:Y:S01]  /*12c0*/  VIADD R220, R217.reuse, 0x26800 ;  /* 0x00026800d9dc7836 */ /* 0x040fe20000000000 */
[----:B------:R-:W-:Y:S01]  /*12d0*/  SHF.R.S32.HI R221, RZ, 0x1f, R210 ;  /* 0x0000001fffdd7819 */ /* 0x000fe200000114d2 */
[----:B------:R-:W-:Y:S01]  /*12e0*/  VIADD R19, R16, 0x20 ;  /* 0x0000002010137836 */ /* 0x000fe20000000000 */
[----:B------:R-:W-:Y:S01]  /*12f0*/  STL [R1+0xc], R8 ;  /* 0x00000c0801007387 */ /* 0x000fe20000100800 */
[----:B------:R-:W-:Y:S01]  /*1300*/  VIADD R218, R217, 0x26820 ;  /* 0x00026820d9da7836 */ /* 0x000fe20000000000 */
[----:B0-----:R-:W-:Y:S01]  /*1310*/  SHF.L.U64.HI R5, R211, 0x1, R10 ;  /* 0x00000001d3057819 */ /* 0x001fe2000001020a */
[C---:B------:R-:W-:Y:S01]  /*1320*/  @P1 VIADD R218, R220.reuse, 0xffffffe0 ;  /* 0xffffffe0dcda1836 */ /* 0x040fe20000000000 */
[----:B------:R-:W-:Y:S01]  /*1330*/  SHF.R.S32.HI R222, RZ, 0x1f, R209 ;  /* 0x0000001fffde7819 */ /* 0x000fe200000114d1 */
[----:B------:R-:W-:Y:S01]  /*1340*/  IMAD.IADD R220, R220, 0x1, R219 ;  /* 0x00000001dcdc7824 */ /* 0x000fe200078e02db */
[----:B-1----:R-:W-:Y:S01]  /*1350*/  SHF.L.U64.HI R4, R197, 0x1, R12 ;  /* 0x00000001c5047819 */ /* 0x002fe2000001020c */
[----:B------:R0:W-:Y:S01]  /*1360*/  STL [R1+0x10], R5 ;  /* 0x0000100501007387 */ /* 0x0001e20000100800 */
[----:B------:R-:W-:Y:S01]  /*1370*/  SHF.R.S32.HI R223, RZ, 0x1f, R208 ;  /* 0x0000001fffdf7819 */ /* 0x000fe200000114d0 */
[----:B------:R-:W-:Y:S01]  /*1380*/  IMAD.IADD R219, R219, 0x1, R218 ;  /* 0x00000001dbdb7824 */ /* 0x000fe200078e02da */
[----:B------:R-:W-:Y:S01]  /*1390*/  SHF.R.S32.HI R224, RZ, 0x1f, R207 ;  /* 0x0000001fffe07819 */ /* 0x000fe200000114cf */
[----:B------:R1:W-:Y:S01]  /*13a0*/  STL [R1+0x44], R4 ;  /* 0x0000440401007387 */ /* 0x0003e20000100800 */
[----:B------:R-:W-:-:S02]  /*13b0*/  SHF.R.S32.HI R225, RZ, 0x1f, R206 ;  /* 0x0000001fffe17819 */ /* 0x000fc400000114ce */
[----:B------:R-:W-:Y:S02]  /*13c0*/  SHF.R.S32.HI R226, RZ, 0x1f, R205 ;  /* 0x0000001fffe27819 */ /* 0x000fe400000114cd */
[----:B------:R-:W-:Y:S02]  /*13d0*/  SHF.R.S32.HI R227, RZ, 0x1f, R204 ;  /* 0x0000001fffe37819 */ /* 0x000fe400000114cc */
[----:B0-----:R-:W-:Y:S01]  /*13e0*/  LOP3.LUT R5, R6, R0, R13, 0xf6, !PT ;  /* 0x0000000006057212 */ /* 0x001fe200078ef60d */
[----:B------:R-:W-:Y:S01]  /*13f0*/  IMAD R0, R3, 0x8, R198 ;  /* 0x0000000803007824 */ /* 0x000fe200078e02c6 */
[----:B------:R-:W-:Y:S02]  /*1400*/  SHF.R.S32.HI R228, RZ, 0x1f, R203 ;  /* 0x0000001fffe47819 */ /* 0x000fe400000114cb */
[----:B------:R-:W-:Y:S01]  /*1410*/  SHF.R.S32.HI R229, RZ, 0x1f, R202 ;  /* 0x0000001fffe57819 */ /* 0x000fe200000114ca */
[----:B-1----:R-:W-:Y:S01]  /*1420*/  IMAD R4, R5, 0x2, R2 ;  /* 0x0000000205047824 */ /* 0x002fe200078e0202 */
[----:B------:R-:W-:-:S02]  /*1430*/  SHF.R.S32.HI R17, RZ, 0x1f, R16 ;  /* 0x0000001fff117819 */ /* 0x000fc40000011410 */
[----:B------:R-:W-:Y:S02]  /*1440*/  SHF.R.S32.HI R195, RZ, 0x1f, R19 ;  /* 0x0000001fffc37819 */ /* 0x000fe40000011413 */
[----:B------:R0:W-:Y:S01]  /*1450*/  STL [R1+0x4c], R4 ;  /* 0x00004c0401007387 */ /* 0x0001e20000100800 */
[----:B------:R-:W-:Y:S02]  /*1460*/  SHF.L.U64.HI R221, R210, 0x1, R221 ;  /* 0x00000001d2dd7819 */ /* 0x000fe400000102dd */
[----:B------:R-:W-:Y:S01]  /*1470*/  SHF.L.U64.HI R222, R209, 0x1, R222 ;  /* 0x00000001d1de7819 */ /* 0x000fe200000102de */
[----:B------:R0:W-:Y:S01]  /*1480*/  STL [R1+0x58], R0 ;  /* 0x0000580001007387 */ /* 0x0001e20000100800 */
[----:B------:R-:W-:Y:S02]  /*1490*/  SHF.L.U64.HI R223, R208, 0x1, R223 ;  /* 0x00000001d0df7819 */ /* 0x000fe400000102df */
[----:B------:R-:W-:Y:S02]  /*14a0*/  SHF.L.U64.HI R224, R207, 0x1, R224 ;  /* 0x00000001cfe07819 */ /* 0x000fe400000102e0 */
[----:B------:R-:W-:-:S02]  /*14b0*/  SHF.L.U64.HI R225, R206, 0x1, R225 ;  /* 0x00000001cee17819 */ /* 0x000fc400000102e1 */
[----:B------:R-:W-:Y:S02]  /*14c0*/  SHF.L.U64.HI R226, R205, 0x1, R226 ;  /* 0x00000001cde27819 */ /* 0x000fe400000102e2 */
[----:B------:R-:W-:Y:S02]  /*14d0*/  SHF.L.U64.HI R227, R204, 0x1, R227 ;  /* 0x00000001cce37819 */ /* 0x000fe400000102e3 */
[----:B------:R-:W-:Y:S02]  /*14e0*/  SHF.L.U64.HI R228, R203, 0x1, R228 ;  /* 0x00000001cbe47819 */ /* 0x000fe400000102e4 */
[----:B------:R-:W-:Y:S02]  /*14f0*/  SHF.L.U64.HI R229, R202, 0x1, R229 ;  /* 0x00000001cae57819 */ /* 0x000fe400000102e5 */
[----:B0-----:R-:W-:-:S07]  /*1500*/  SHF.L.U32 R214, R7, 0x1, RZ ;  /* 0x0000000107d67819 */ /* 0x001fce00000006ff */
.L_x_716:
[----:B0-2-4-:R-:W0:Y:S01]  /*1510*/  LDC.64 R4, c[0x0][0xc88] ;  /* 0x00032200ff047b82 */ /* 0x015e220000000a00 */
[----:B------:R-:W-:Y:S01]  /*1520*/  ULDC.64 UR4, c[0x0][0xa28] ;  /* 0x00028a0000047ab9 */ /* 0x000fe20000000a00 */
[----:B------:R-:W-:Y:S01]  /*1530*/  ULDC.64 UR8, c[0x0][0xa18] ;  /* 0x0002860000087ab9 */ /* 0x000fe20000000a00 */
[----:B------:R-:W-:Y:S01]  /*1540*/  ULDC.64 UR6, c[0x0][0xa08] ;  /* 0x0002820000067ab9 */ /* 0x000fe20000000a00 */
[----:B0-----:R-:W-:-:S05]  /*1550*/  IMAD.WIDE R4, R27, 0x4, R4 ;  /* 0x000000041b047825 */ /* 0x001fca00078e0204 */
[----:B------:R-:W2:Y:S01]  /*1560*/  LDG.E R0, desc[UR40][R4.64] ;  /* 0x0000002804007981 */ /* 0x000ea2000c1e1900 */
[----:B------:R-:W-:Y:S01]  /*1570*/  ISETP.NE.U32.AND P2, PT, RZ, UR4, PT ;  /* 0x00000004ff007c0c */ /* 0x000fe2000bf45070 */
[----:B------:R-:W-:Y:S01]  /*1580*/  IMAD.MOV.U32 R29, RZ, RZ, RZ ;  /* 0x000000ffff1d7224 */ /* 0x000fe200078e00ff */
[----:B------:R-:W-:Y:S02]  /*1590*/  ISETP.NE.U32.AND P1, PT, RZ, UR8, PT ;  /* 0x00000008ff007c0c */ /* 0x000fe4000bf25070 */
[----:B------:R-:W-:Y:S02]  /*15a0*/  ISETP.NE.AND.EX P2, PT, RZ, UR5, PT, P2 ;  /* 0x00000005ff007c0c */ /* 0x000fe4000bf45320 */
[----:B------:R-:W-:Y:S02]  /*15b0*/  ISETP.NE.AND.EX P1, PT, RZ, UR9, PT, P1 ;  /* 0x00000009ff007c0c */ /* 0x000fe4000bf25310 */
[----:B------:R-:W-:-:S04]  /*15c0*/  ISETP.NE.U32.AND P0, PT, RZ, UR6, PT ;  /* 0x00000006ff007c0c */ /* 0x000fc8000bf05070 */
[----:B------:R-:W-:Y:S02]  /*15d0*/  ISETP.NE.AND.EX P0, PT, RZ, UR7, PT, P0 ;  /* 0x00000007ff007c0c */ /* 0x000fe4000bf05300 */
[----:B--2---:R-:W-:Y:S01]  /*15e0*/  SHF.R.S32.HI R3, RZ, 0x1f, R0 ;  /* 0x0000001fff037819 */ /* 0x004fe20000011400 */
[----:B------:R-:W-:Y:S02]  /*15f0*/  STL [R1+0x20], R0 ;  /* 0x0000200001007387 */ /* 0x000fe40000100800 */
[C---:B------:R-:W-:Y:S01]  /*1600*/  @P2 LEA R4, P3, R0.reuse, UR4, 0x2 ;  /* 0x0000000400042c11 */ /* 0x040fe2000f8610ff */
[C---:B------:R-:W-:Y:S01]  /*1610*/  IMAD.SHL.U32 R31, R0.reuse, 0x4, RZ ;  /* 0x00000004001f7824 */ /* 0x040fe200078e00ff */
[C-C-:B------:R-:W-:Y:S01]  /*1620*/  SHF.L.U64.HI R30, R0.reuse, 0x2, R3.reuse ;  /* 0x00000002001e7819 */ /* 0x140fe20000010203 */
[----:B------:R0:W-:Y:S01]  /*1630*/  STL [R1+0x40], R3 ;  /* 0x0000400301007387 */ /* 0x0001e20000100800 */
[----:B------:R-:W-:Y:S01]  /*1640*/  @P2 LEA.HI.X R5, R0, UR5, R3, 0x2, P3 ;  /* 0x0000000500052c11 */ /* 0x000fe200098f1403 */
[----:B------:R-:W-:Y:S01]  /*1650*/  ULDC UR4, c[0x0][0x288] ;  /* 0x0000a20000047ab9 */ /* 0x000fe20000000800 */
[----:B------:R-:W-:Y:S01]  /*1660*/  IADD3 R8, P4, R31, UR6, RZ ;  /* 0x000000061f087c10 */ /* 0x000fe2000ff9e0ff */
[----:B-1----:R1:W-:Y:S01]  /*1670*/  STL [R1+0x18], R31 ;  /* 0x0000181f01007387 */ /* 0x0023e20000100800 */
[----:B0-----:R-:W-:Y:S01]  /*1680*/  IMAD.MOV.U32 R3, RZ, RZ, RZ ;  /* 0x000000ffff037224 */ /* 0x001fe200078e00ff */
[----:B------:R-:W-:-:S02]  /*1690*/  MOV R27, UR4 ;  /* 0x00000004001b7c02 */ /* 0x000fc40008000f00 */
[----:B------:R1:W-:Y:S01]  /*16a0*/  STL [R1+0x1c], R30 ;  /* 0x00001c1e01007387 */ /* 0x0003e20000100800 */
[----:B------:R-:W-:Y:S01]  /*16b0*/  IADD3.X R9, R30, UR7, RZ, P4, !PT ;  /* 0x000000071e097c10 */ /* 0x000fe2000a7fe4ff */
[----:B------:R-:W-:Y:S02]  /*16c0*/  ULDC.64 UR4, c[0x0][0x418] ;  /* 0x0001060000047ab9 */ /* 0x000fe40000000a00 */
[----:B------:R1:W5:Y:S01]  /*16d0*/  @P2 LDG.E R3, desc[UR40][R4.64] ;  /* 0x0000002804032981 */ /* 0x000362000c1e1900 */
[----:B------:R-:W-:-:S03]  /*16e0*/  @P1 IADD3 R6, P2, R31, UR8, RZ ;  /* 0x000000081f061c10 */ /* 0x000fc6000ff5e0ff */
[----:B------:R1:W5:Y:S01]  /*16f0*/  @P0 LDG.E R29, desc[UR40][R8.64] ;  /* 0x00000028081d0981 */ /* 0x000362000c1e1900 */
[----:B---3--:R-:W-:-:S03]  /*1700*/  @P1 IADD3.X R7, R30, UR9, RZ, P2, !PT ;  /* 0x000000091e071c10 */ /* 0x008fc600097fe4ff */
[----:B------:R1:W-:Y:S01]  /*1710*/  STL [R1+0x38], R25 ;  /* 0x0000381901007387 */ /* 0x0003e20000100800 */
[----:B------:R-:W-:Y:S01]  /*1720*/  UISETP.NE.U32.AND UP0, UPT, UR4, URZ, UPT ;  /* 0x0000003f0400728c */ /* 0x000fe2000bf05070 */
[----:B------:R-:W-:Y:S02]  /*1730*/  ULDC.64 UR8, c[0x0][0xa20] ;  /* 0x0002880000087ab9 */ /* 0x000fe40000000a00 */
[----:B------:R1:W5:Y:S01]  /*1740*/  @P1 LDG.E R27, desc[UR40][R6.64] ;  /* 0x00000028061b1981 */ /* 0x000362000c1e1900 */
[----:B------:R-:W-:Y:S01]  /*1750*/  UISETP.NE.AND.EX UP0, UPT, UR5, URZ, UPT, UP0 ;  /* 0x0000003f0500728c */ /* 0x000fe2000bf05300 */
[----:B------:R-:W-:Y:S01]  /*1760*/  ISETP.NE.U32.AND P2, PT, RZ, UR8, PT ;  /* 0x00000008ff007c0c */ /* 0x000fe2000bf45070 */
[----:B------:R-:W-:Y:S01]  /*1770*/  ULDC UR4, c[0x0][0x424] ;  /* 0x0001090000047ab9 */ /* 0x000fe20000000800 */
[----:B------:R1:W-:Y:S01]  /*1780*/  STL [R1+0x14], R26 ;  /* 0x0000141a01007387 */ /* 0x0003e20000100800 */
[----:B------:R-:W-:Y:S01]  /*1790*/  USEL UR4, UR4, 0x1, UP0 ;  /* 0x0000000104047887 */ /* 0x000fe20008000000 */
[----:B------:R-:W-:Y:S01]  /*17a0*/  ISETP.NE.AND.EX P2, PT, RZ, UR9, PT, P2 ;  /* 0x00000009ff007c0c */ /* 0x000fe2000bf45320 */
[----:B------:R-:W-:Y:S01]  /*17b0*/  ULDC UR5, c[0x0][0x2f0] ;  /* 0x0000bc0000057ab9 */ /* 0x000fe20000000800 */
[----:B------:R-:W-:Y:S01]  /*17c0*/  IMAD.MOV.U32 R41, RZ, RZ, R0 ;  /* 0x000000ffff297224 */ /* 0x000fe200078e0000 */
[----:B------:R-:W-:-:S03]  /*17d0*/  UIMAD UR4, UR4, UR5, URZ ;  /* 0x00000005040472a4 */ /* 0x000fc6000f8e023f */
[----:B------:R-:W-:Y:S01]  /*17e0*/  ULDC UR5, c[0x0][0x348] ;  /* 0x0000d20000057ab9 */ /* 0x000fe20000000800 */
[----:B------:R-:W-:Y:S08]  /*17f0*/  @P1 BRA `(.L_x_589) ;  /* 0x0000000000241947 */ /* 0x000ff00003800000 */
[----:B------:R-:W-:Y:S02]  /*1800*/  ULDC.64 UR6, c[0x0][0xa00] ;  /* 0x0002800000067ab9 */ /* 0x000fe40000000a00 */
[----:B------:R-:W-:-:S04]  /*1810*/  ISETP.NE.U32.AND P1, PT, RZ, UR6, PT ;  /* 0x00000006ff007c0c */ /* 0x000fc8000bf25070 */
[----:B------:R-:W-:-:S13]  /*1820*/  ISETP.NE.AND.EX P1, PT, RZ, UR7, PT, P1 ;  /* 0x00000007ff007c0c */ /* 0x000fda000bf25310 */
[----:B------:R-:W-:Y:S05]  /*1830*/  @!P1 BRA `(.L_x_589) ;  /* 0x0000000000149947 */ /* 0x000fea0003800000 */
[----:B-1----:R-:W0:Y:S02]  /*1840*/  LDC.64 R4, c[0x0][0xa00] ;  /* 0x00028000ff047b82 */ /* 0x002e240000000a00 */
[----:B0-----:R-:W-:-:S05]  /*1850*/  IMAD.WIDE R4, R41, 0x4, R4 ;  /* 0x0000000429047825 */ /* 0x001fca00078e0204 */
[----:B-----5:R-:W2:Y:S04]  /*1860*/  LDG.E R27, desc[UR40][R4.64] ;  /* 0x00000028041b7981 */ /* 0x020ea8000c1e1900 */
[----:B------:R-:W2:Y:S02]  /*1870*/  LDG.E R0, desc[UR40][R4.64+0x4] ;  /* 0x0000042804007981 */ /* 0x000ea4000c1e1900 */
[----:B--2---:R-:W-:-:S07]  /*1880*/  IMAD.IADD R27, R0, 0x1, -R27 ;  /* 0x00000001001b7824 */ /* 0x004fce00078e0a1b */
.L_x_589:
[----:B------:R-:W-:Y:S02]  /*1890*/  IMAD.U32 R40, RZ, RZ, UR5 ;  /* 0x00000005ff287e24 */ /* 0x000fe4000f8e00ff */
[----:B------:R-:W-:Y:S01]  /*18a0*/  IMAD.U32 R28, RZ, RZ, UR4 ;  /* 0x00000004ff1c7e24 */ /* 0x000fe2000f8e00ff */
[----:B------:R-:W-:Y:S06]  /*18b0*/  @!P2 BRA `(.L_x_590) ;  /* 0x000000000010a947 */ /* 0x000fec0003800000 */
[----:B-1----:R-:W-:-:S04]  /*18c0*/  IADD3 R4, P0, R31, UR8, RZ ;  /* 0x000000081f047c10 */ /* 0x002fc8000ff1e0ff */
[----:B------:R-:W-:-:S05]  /*18d0*/  IADD3.X R5, R30, UR9, RZ, P0, !PT ;  /* 0x000000091e057c10 */ /* 0x000fca00087fe4ff */
[----:B------:R0:W5:Y:S01]  /*18e0*/  LDG.E R28, desc[UR40][R4.64] ;  /* 0x00000028041c7981 */ /* 0x000162000c1e1900 */
[----:B------:R-:W-:Y:S05]  /*18f0*/  BRA `(.L_x_591) ;  /* 0x0000000000107947 */ /* 0x000fea0003800000 */
.L_x_590:
[----:B------:R-:W-:Y:S05]  /*1900*/  @!P0 BRA `(.L_x_591) ;  /* 0x00000000000c8947 */ /* 0x000fea0003800000 */
[----:B-1----:R-:W2:Y:S04]  /*1910*/  LDG.E R5, desc[UR40][R8.64] ;  /* 0x0000002808057981 */ /* 0x002ea8000c1e1900 */
[----:B------:R-:W2:Y:S02]  /*1920*/  LDG.E R28, desc[UR40][R8.64+0x4] ;  /* 0x00000428081c7981 */ /* 0x000ea4000c1e1900 */
[----:B--2---:R-:W-:-:S07]  /*1930*/  IMAD.IADD R28, R28, 0x1, -R5 ;  /* 0x000000011c1c7824 */ /* 0x004fce00078e0a05 */
.L_x_591:
[----:B------:R-:W-:Y:S02]  /*1940*/  ULDC.64 UR4, c[0x0][0xa10] ;  /* 0x0002840000047ab9 */ /* 0x000fe40000000a00 */
[----:B------:R-:W-:-:S04]  /*1950*/  ISETP.NE.U32.AND P0, PT, RZ, UR4, PT ;  /* 0x00000004ff007c0c */ /* 0x000fc8000bf05070 */
[----:B------:R-:W-:Y:S01]  /*1960*/  ISETP.NE.AND.EX P0, PT, RZ, UR5, PT, P0 ;  /* 0x00000005ff007c0c */ /* 0x000fe2000bf05300 */
[----:B-----5:R-:W-:Y:S01]  /*1970*/  IMAD.IADD R11, R28, 0x1, -R3 ;  /* 0x000000011c0b7824 */ /* 0x020fe200078e0a03 */
[----:B------:R-:W-:-:S11]  /*1980*/  ULDC.64 UR4, c[0x0][0xa30] ;  /* 0x00028c0000047ab9 */ /* 0x000fd60000000a00 */
[----:B01----:R-:W0:Y:S02]  /*1990*/  @P0 LDC.64 R4, c[0x0][0xa10] ;  /* 0x00028400ff040b82 */ /* 0x003e240000000a00 */
[----:B0-----:R-:W-:-:S05]  /*19a0*/  @P0 IMAD.WIDE R4, R41, 0x4, R4 ;  /* 0x0000000429040825 */ /* 0x001fca00078e0204 */
[----:B------:R-:W2:Y:S04]  /*19b0*/  @P0 LDG.E R0, desc[UR40][R4.64] ;  /* 0x0000002804000981 */ /* 0x000ea8000c1e1900 */
[----:B------:R-:W2:Y:S01]  /*19c0*/  @P0 LDG.E R9, desc[UR40][R4.64+0x4] ;  /* 0x0000042804090981 */ /* 0x000ea2000c1e1900 */
[----:B------:R-:W-:Y:S01]  /*19d0*/  IMAD.MOV R39, RZ, RZ, -R11 ;  /* 0x000000ffff277224 */ /* 0x000fe200078e0a0b */
[----:B------:R-:W-:Y:S01]  /*19e0*/  ISETP.NE.U32.AND P1, PT, RZ, UR4, PT ;  /* 0x00000004ff007c0c */ /* 0x000fe2000bf25070 */
[----:B------:R-:W-:-:S03]  /*19f0*/  IMAD.MOV.U32 R24, RZ, RZ, R28 ;  /* 0x000000ffff187224 */ /* 0x000fc600078e001c */
[----:B------:R-:W-:Y:S02]  /*1a00*/  VIMNMX R39, RZ, R39, !PT ;  /* 0x00000027ff277248 */ /* 0x000fe40007fe0100 */
[----:B------:R-:W-:-:S13]  /*1a10*/  ISETP.NE.AND.EX P1, PT, RZ, UR5, PT, P1 ;  /* 0x00000005ff007c0c */ /* 0x000fda000bf25310 */
[----:B------:R-:W-:-:S04]  /*1a20*/  @P1 IADD3 R6, P2, R31, UR4, RZ ;  /* 0x000000041f061c10 */ /* 0x000fc8000ff5e0ff */
[----:B------:R-:W-:-:S05]  /*1a30*/  @P1 IADD3.X R7, R30, UR5, RZ, P2, !PT ;  /* 0x000000051e071c10 */ /* 0x000fca00097fe4ff */
[----:B------:R0:W5:Y:S01]  /*1a40*/  @P1 LDG.E R24, desc[UR40][R6.64] ;  /* 0x0000002806181981 */ /* 0x000162000c1e1900 */
[----:B--2---:R-:W-:-:S05]  /*1a50*/  @P0 IMAD.IADD R40, R9, 0x1, -R0 ;  /* 0x0000000109280824 */ /* 0x004fca00078e0a00 */
[----:B------:R-:W-:-:S05]  /*1a60*/  IADD3 R168, R11, R40, RZ ;  /* 0x000000280ba87210 */ /* 0x000fca0007ffe0ff */
[----:B------:R-:W-:-:S05]  /*1a70*/  VIADD R0, R168, 0x3f ;  /* 0x0000003fa8007836 */ /* 0x000fca0000000000 */
[----:B------:R-:W-:-:S04]  /*1a80*/  SHF.R.S32.HI R3, RZ, 0x1f, R0 ;  /* 0x0000001fff037819 */ /* 0x000fc80000011400 */
[----:B------:R-:W-:-:S04]  /*1a90*/  LEA.HI R3, R3, R0, RZ, 0x6 ;  /* 0x0000000003037211 */ /* 0x000fc800078f30ff */
[----:B------:R-:W-:Y:S02]  /*1aa0*/  LOP3.LUT R5, R3, 0xffffffc0, RZ, 0xc0, !PT ;  /* 0xffffffc003057812 */ /* 0x000fe400078ec0ff */
[----:B------:R-:W-:Y:S02]  /*1ab0*/  SHF.R.S32.HI R215, RZ, 0x6, R3 ;  /* 0x00000006ffd77819 */ /* 0x000fe40000011403 */
[----:B------:R-:W-:-:S04]  /*1ac0*/  VIADDMNMX R0, R5, -R11, R40, PT ;  /* 0x8000000b05007246 */ /* 0x000fc80003800128 */
[----:B------:R-:W-:Y:S02]  /*1ad0*/  ISETP.GT.AND P0, PT, R0, R39, PT ;  /* 0x000000270000720c */ /* 0x000fe40003f04270 */
[----:B------:R-:W-:-:S05]  /*1ae0*/  SHF.R.U32.HI R39, RZ, 0x6, R39 ;  /* 0x00000006ff277819 */ /* 0x000fca0000011627 */
[----:B------:R-:W-:-:S06]  /*1af0*/  IMAD.MOV.U32 R38, RZ, RZ, R39 ;  /* 0x000000ffff267224 */ /* 0x000fcc00078e0027 */
[----:B------:R-:W-:-:S05]  /*1b00*/  @P0 VIADD R0, R0, 0x3f ;  /* 0x0000003f00000836 */ /* 0x000fca0000000000 */
[----:B------:R-:W-:-:S04]  /*1b10*/  @P0 SHF.R.S32.HI R5, RZ, 0x1f, R0 ;  /* 0x0000001fff050819 */ /* 0x000fc80000011400 */
[----:B------:R-:W-:-:S04]  /*1b20*/  @P0 LEA.HI R5, R5, R0, RZ, 0x6 ;  /* 0x0000000005050211 */ /* 0x000fc800078f30ff */
[----:B------:R-:W-:Y:S02]  /*1b30*/  @P0 SHF.R.S32.HI R38, RZ, 0x6, R5 ;  /* 0x00000006ff260819 */ /* 0x000fe40000011405 */
[----:B------:R-:W-:Y:S02]  /*1b40*/  PLOP3.LUT P0, PT, PT, PT, PT, 0x80, 0x0 ;  /* 0x000000000000781c */ /* 0x000fe40003f0f070 */
[----:B------:R-:W-:-:S13]  /*1b50*/  ISETP.GT.AND P1, PT, R38, R39, PT ;  /* 0x000000272600720c */ /* 0x000fda0003f24270 */
[----:B0-----:R-:W-:Y:S05]  /*1b60*/  @!P1 BRA `(.L_x_592) ;  /* 0x0000002c00389947 */ /* 0x001fea0003800000 */
[----:B------:R-:W-:Y:S01]  /*1b70*/  VIADD R0, R2, 0x22400 ;  /* 0x0002240002007836 */ /* 0x000fe20000000000 */
[----:B------:R-:W-:Y:S04]  /*1b80*/  BSSY B6, `(.L_x_593) ;  /* 0x0000013000067945 */ /* 0x000fe80003800000 */
[----:B------:R-:W-:-:S13]  /*1b90*/  LOP3.LUT P0, RZ, R0, 0x3ff, RZ, 0xc0, !PT ;  /* 0x000003ff00ff7812 */ /* 0x000fda000780c0ff */
        /* <DEDUP_REMOVED lines=9> */
[----:B------:R-:W-:Y:S01]  /*1c30*/  MOV R7, UR5 ;  /* 0x0000000500077c02 */ /* 0x000fe20008000f00 */
[----:B------:R-:W-:Y:S02]  /*1c40*/  IMAD.U32 R6, RZ, RZ, UR4 ;  /* 0x00000004ff067e24 */ /* 0x000fe4000f8e00ff */
[----:B------:R-:W-:-:S02]  /*1c50*/  IMAD.U32 R11, RZ, RZ, UR7 ;  /* 0x00000007ff0b7e24 */ /* 0x000fc4000f8e00ff */
[----:B------:R-:W-:Y:S02]  /*1c60*/  IMAD.MOV.U32 R8, RZ, RZ, 0x70 ;  /* 0x00000070ff087424 */ /* 0x000fe400078e00ff */
[----:B------:R-:W-:Y:S02]  /*1c70*/  IMAD.MOV.U32 R12, RZ, RZ, 0x1 ;  /* 0x00000001ff0c7424 */ /* 0x000fe400078e00ff */
[----:B0-----:R-:W-:-:S07]  /*1c80*/  IMAD.MOV.U32 R13, RZ, RZ, RZ ;  /* 0x000000ffff0d7224 */ /* 0x001fce00078e00ff */
[----:B------:R-:W-:-:S07]  /*1c90*/  LEPC R20, `(.L_x_594) ;  /* 0x000000001014794e */ /* 0x000fce0000000000 */
[----:B-1---5:R-:W-:Y:S05]  /*1ca0*/  CALL.ABS.NOINC R14 ;  /* 0x000000000e007343 */ /* 0x022fea0003c00000 */
.L_x_594:
[----:B------:R-:W-:Y:S05]  /*1cb0*/  BSYNC B6 ;  /* 0x0000000000067941 */ /* 0x000fea0003800000 */
.L_x_593:
        /* <DEDUP_REMOVED lines=11> */
[----:B------:R-:W-:Y:S01]  /*1d70*/  MOV R6, UR6 ;  /* 0x0000000600067c02 */ /* 0x000fe20008000f00 */
        /* <DEDUP_REMOVED lines=8> */
.L_x_596:
[----:B------:R-:W-:Y:S05]  /*1e00*/  BSYNC B6 ;  /* 0x0000000000067941 */ /* 0x000fea0003800000 */
.L_x_595:
[----:B------:R-:W-:Y:S01]  /*1e10*/  ULDC.64 UR4, c[0x0][0x9f8] ;  /* 0x00027e0000047ab9 */ /* 0x000fe20000000a00 */
[----:B------:R-:W0:Y:S01]  /*1e20*/  LDC.64 R4, c[0x0][0x3f8] ;  /* 0x0000fe00ff047b82 */ /* 0x000e220000000a00 */
[----:B------:R-:W-:-:S04]  /*1e30*/  ISETP.NE.U32.AND P0, PT, RZ, UR4, PT ;  /* 0x00000004ff007c0c */ /* 0x000fc8000bf05070 */
[----:B------:R-:W-:-:S03]  /*1e40*/  ISETP.NE.AND.EX P0, PT, RZ, UR5, PT, P0 ;  /* 0x00000005ff007c0c */ /* 0x000fc6000bf05300 */
[----:B------:R-:W1:Y:S08]  /*1e50*/  LDC.64 R46, c[0x0][0x408] ;  /* 0x00010200ff2e7b82 */ /* 0x000e700000000a00 */
[----:B------:R-:W2:Y:S02]  /*1e60*/  LDC R51, c[0x0][0x3f4] ;  /* 0x0000fd00ff337b82 */ /* 0x000ea40000000800 */
[----:B------:R-:W-:-:S02]  /*1e70*/  @P0 IADD3 R6, P1, R31, UR4, RZ ;  /* 0x000000041f060c10 */ /* 0x000fc4000ff3e0ff */
[----:B------:R-:W-:Y:S01]  /*1e80*/  SHF.R.S32.HI R3, RZ, 0x1f, R184 ;  /* 0x0000001fff037819 */ /* 0x000fe200000114b8 */
[----:B------:R-:W3:Y:S01]  /*1e90*/  S2R R12, SR_TID.X ;  /* 0x00000000000c7919 */ /* 0x000ee20000002100 */
[----:B------:R-:W-:Y:S02]  /*1ea0*/  @P0 IADD3.X R7, R30, UR5, RZ, P1, !PT ;  /* 0x000000051e070c10 */ /* 0x000fe40008ffe4ff */
[----:B------:R-:W-:Y:S01]  /*1eb0*/  SHF.R.S32.HI R187, RZ, 0x1f, R186 ;  /* 0x0000001fffbb7819 */ /* 0x000fe200000114ba */
[----:B0-----:R-:W-:-:S04]  /*1ec0*/  IMAD.WIDE.U32 R32, R184, R4, R16 ;  /* 0x00000004b8207225 */ /* 0x001fc800078e0010 */
[----:B------:R-:W-:Y:S01]  /*1ed0*/  IMAD.SHL.U32 R44, R194, 0x40, RZ ;  /* 0x00000040c22c7824 */ /* 0x000fe200078e00ff */
[----:B------:R0:W4:Y:S01]  /*1ee0*/  @P0 LDG.E R41, desc[UR40][R6.64] ;  /* 0x0000002806290981 */ /* 0x000122000c1e1900 */
[C---:B------:R-:W-:Y:S01]  /*1ef0*/  IMAD R0, R3.reuse, R4, RZ ;  /* 0x0000000403007224 */ /* 0x040fe200078e02ff */
[----:B------:R-:W-:Y:S01]  /*1f00*/  SHF.L.U64.HI R42, R4, 0x6, R5 ;  /* 0x00000006042a7819 */ /* 0x000fe20000010205 */
[----:B-1----:R-:W-:Y:S01]  /*1f10*/  IMAD R3, R3, R46, RZ ;  /* 0x0000002e03037224 */ /* 0x002fe200078e02ff */
[----:B------:R-:W1:Y:S01]  /*1f20*/  S2R R30, SR_TID.X ;  /* 0x00000000001e7919 */ /* 0x000e620000002100 */
[----:B------:R-:W-:Y:S01]  /*1f30*/  IMAD R9, R184, R5, R0 ;  /* 0x00000005b8097224 */ /* 0x000fe200078e0200 */
[----:B------:R-:W-:Y:S01]  /*1f40*/  LOP3.LUT R44, R44, 0x1c0, RZ, 0xc0, !PT ;  /* 0x000001c02c2c7812 */ /* 0x000fe200078ec0ff */
[-C--:B------:R-:W-:Y:S01]  /*1f50*/  IMAD.WIDE.U32 R20, R184, R4.reuse, R186 ;  /* 0x00000004b8147225 */ /* 0x080fe200078e00ba */
[----:B------:R-:W-:Y:S01]  /*1f60*/  SHF.L.U64.HI R45, R46, 0x6, R47 ;  /* 0x000000062e2d7819 */ /* 0x000fe2000001022f */
[----:B------:R-:W-:Y:S01]  /*1f70*/  ULDC UR4, c[0x0][0x2f4] ;  /* 0x0000bd0000047ab9 */ /* 0x000fe20000000800 */
[----:B--2---:R-:W-:Y:S01]  /*1f80*/  ISETP.GE.AND P3, PT, R16, R51, PT ;  /* 0x000000331000720c */ /* 0x004fe20003f66270 */
[----:B------:R-:W-:Y:S01]  /*1f90*/  IMAD R11, R184, R47, R3 ;  /* 0x0000002fb80b7224 */ /* 0x000fe200078e0203 */
[----:B0----5:R-:W-:Y:S01]  /*1fa0*/  SHF.R.S32.HI R7, RZ, 0x1f, R24 ;  /* 0x0000001fff077819 */ /* 0x021fe20000011418 */
[----:B------:R-:W-:Y:S01]  /*1fb0*/  IMAD.IADD R21, R21, 0x1, R9 ;  /* 0x0000000115157824 */ /* 0x000fe200078e0209 */
[----:B------:R-:W-:Y:S01]  /*1fc0*/  SEL R3, R51, RZ, P3 ;  /* 0x000000ff33037207 */ /* 0x000fe20001800000 */
[----:B------:R-:W-:Y:S01]  /*1fd0*/  IMAD.SHL.U32 R43, R4, 0x40, RZ ;  /* 0x00000040042b7824 */ /* 0x000fe200078e00ff */
[----:B------:R-:W-:Y:S01]  /*1fe0*/  IADD3 R33, R9, R33, RZ ;  /* 0x0000002109217210 */ /* 0x000fe20007ffe0ff */
[C---:B------:R-:W-:Y:S01]  /*1ff0*/  IMAD R8, R7.reuse, R4, RZ ;  /* 0x0000000407087224 */ /* 0x040fe200078e02ff */
[----:B------:R-:W-:Y:S01]  /*2000*/  SHF.R.S32.HI R48, RZ, 0x1f, R26 ;  /* 0x0000001fff307819 */ /* 0x000fe2000001141a */
[----:B------:R-:W-:Y:S01]  /*2010*/  IMAD R7, R7, R46, RZ ;  /* 0x0000002e07077224 */ /* 0x000fe200078e02ff */
[C---:B------:R-:W-:Y:S01]  /*2020*/  ISETP.GE.AND P2, PT, R16.reuse, UR4, PT ;  /* 0x0000000410007c0c */ /* 0x040fe2000bf46270 */
[----:B------:R-:W-:Y:S01]  /*2030*/  IMAD.IADD R3, R16, 0x1, R3 ;  /* 0x0000000110037824 */ /* 0x000fe200078e0203 */
[----:B------:R-:W-:Y:S01]  /*2040*/  ISETP.GE.AND P1, PT, R19, UR4, PT ;  /* 0x0000000413007c0c */ /* 0x000fe2000bf26270 */
[----:B------:R-:W-:Y:S01]  /*2050*/  IMAD.WIDE.U32 R20, R24, R4, R20 ;  /* 0x0000000418147225 */ /* 0x000fe200078e0014 */
[----:B---3--:R-:W-:-:S02]  /*2060*/  SHF.R.U32.HI R12, RZ, 0x7, R12 ;  /* 0x00000007ff0c7819 */ /* 0x008fc4000001160c */
[----:B------:R-:W-:Y:S01]  /*2070*/  SHF.R.S32.HI R6, RZ, 0x1f, R3 ;  /* 0x0000001fff067819 */ /* 0x000fe20000011403 */
[----:B------:R-:W-:Y:S01]  /*2080*/  IMAD.WIDE.U32 R32, R24, R4, R32 ;  /* 0x0000000418207225 */ /* 0x000fe200078e0020 */
[----:B------:R-:W-:Y:S02]  /*2090*/  LOP3.LUT R4, R44, 0x18, R16, 0xf8, !PT ;  /* 0x000000182c047812 */ /* 0x000fe400078ef810 */
[----:B------:R-:W-:Y:S01]  /*20a0*/  LEA.HI R3, R6, R3, RZ, 0x3 ;  /* 0x0000000306037211 */ /* 0x000fe200078f18ff */
[----:B------:R-:W-:Y:S01]  /*20b0*/  IMAD R7, R24, R47, R7 ;  /* 0x0000002f18077224 */ /* 0x000fe200078e0207 */
[----:B------:R-:W-:Y:S01]  /*20c0*/  SHF.R.U32.HI R47, RZ, 0x3, R44 ;  /* 0x00000003ff2f7819 */ /* 0x000fe2000001162c */
[-C--:B------:R-:W-:Y:S01]  /*20d0*/  IMAD.WIDE.U32 R34, R184, R46.reuse, R186 ;  /* 0x0000002eb8227225 */ /* 0x080fe200078e00ba */
[----:B------:R-:W-:Y:S02]  /*20e0*/  LOP3.LUT R58, R3, 0xfffffff8, RZ, 0xc0, !PT ;  /* 0xfffffff8033a7812 */ /* 0x000fe400078ec0ff */
[----:B------:R-:W-:Y:S01]  /*20f0*/  LOP3.LUT R4, R4, R47, RZ, 0x3c, !PT ;  /* 0x0000002f04047212 */ /* 0x000fe200078e3cff */
[----:B-1----:R-:W-:Y:S01]  /*2100*/  VIADD R30, R30, 0xffffff80 ;  /* 0xffffff801e1e7836 */ /* 0x002fe20000000000 */
[----:B------:R-:W-:Y:S01]  /*2110*/  IADD3 R49, R12, 0x8, RZ ;  /* 0x000000080c317810 */ /* 0x000fe20007ffe0ff */
[----:B------:R-:W-:Y:S01]  /*2120*/  IMAD.WIDE.U32 R36, R184, R46, R16 ;  /* 0x0000002eb8247225 */ /* 0x000fe200078e0010 */
[----:B------:R-:W-:-:S02]  /*2130*/  SHF.R.S32.HI R61, RZ, 0x1f, R58 ;  /* 0x0000001fff3d7819 */ /* 0x000fc4000001143a */
[----:B------:R-:W-:Y:S01]  /*2140*/  SHF.R.S32.HI R10, RZ, 0x1f, R30 ;  /* 0x0000001fff0a7819 */ /* 0x000fe2000001141e */
[----:B------:R-:W-:Y:S01]  /*2150*/  IMAD R52, R213, 0x200, R4 ;  /* 0x00000200d5347824 */ /* 0x000fe200078e0204 */
[----:B------:R-:W-:Y:S01]  /*2160*/  LOP3.LUT R4, R44, 0x38, R3, 0xf8, !PT ;  /* 0x000000382c047812 */ /* 0x000fe200078ef803 */
[----:B------:R-:W-:Y:S01]  /*2170*/  IMAD.IADD R35, R35, 0x1, R11 ;  /* 0x0000000123237824 */ /* 0x000fe200078e020b */
[----:B------:R-:W-:Y:S01]  /*2180*/  LEA.HI R10, R10, R30, RZ, 0x2 ;  /* 0x0000001e0a0a7211 */ /* 0x000fe200078f10ff */
[----:B------:R-:W-:Y:S01]  /*2190*/  IMAD.IADD R37, R11, 0x1, R37 ;  /* 0x000000010b257824 */ /* 0x000fe200078e0225 */
[----:B------:R-:W-:Y:S01]  /*21a0*/  LOP3.LUT R4, R4, R47, RZ, 0x3c, !PT ;  /* 0x0000002f04047212 */ /* 0x000fe200078e3cff */
[----:B------:R-:W-:Y:S01]  /*21b0*/  IMAD R9, R24, R5, R8 ;  /* 0x0000000518097224 */ /* 0x000fe200078e0208 */
[----:B------:R-:W-:Y:S01]  /*21c0*/  LOP3.LUT R10, R10, 0xfffffffc, RZ, 0xc0, !PT ;  /* 0xfffffffc0a0a7812 */ /* 0x000fe200078ec0ff */
[----:B------:R-:W-:-:S04]  /*21d0*/  IMAD.WIDE.U32 R34, R24, R46, R34 ;  /* 0x0000002e18227225 */ /* 0x000fc800078e0022 */
[----:B------:R-:W-:-:S04]  /*21e0*/  IMAD.WIDE.U32 R36, R24, R46, R36 ;  /* 0x0000002e18247225 */ /* 0x000fc800078e0024 */
[----:B------:R-:W-:Y:S02]  /*21f0*/  IMAD.IADD R10, R30, 0x1, -R10 ;  /* 0x000000011e0a7824 */ /* 0x000fe400078e0a0a */
[----:B------:R-:W-:Y:S02]  /*2200*/  IMAD.IADD R0, R29, 0x1, R28 ;  /* 0x000000011d007824 */ /* 0x000fe400078e021c */
[----:B------:R-:W-:Y:S02]  /*2210*/  IMAD.SHL.U32 R46, R46, 0x40, RZ ;  /* 0x000000402e2e7824 */ /* 0x000fe400078e00ff */
[----:B------:R-:W-:Y:S02]  /*2220*/  IMAD R50, R10, 0x40, R184 ;  /* 0x000000400a327824 */ /* 0x000fe400078e02b8 */
[----:B------:R-:W-:Y:S02]  /*2230*/  IMAD.SHL.U32 R51, R51, 0x2, RZ ;  /* 0x0000000233337824 */ /* 0x000fe400078e00ff */
[----:B------:R-:W-:-:S02]  /*2240*/  IMAD.IADD R53, R21, 0x1, R9 ;  /* 0x0000000115357824 */ /* 0x000fc400078e0209 */
[----:B------:R-:W-:Y:S02]  /*2250*/  IMAD.IADD R54, R9, 0x1, R33 ;  /* 0x0000000109367824 */ /* 0x000fe400078e0221 */
[----:B------:R-:W-:Y:S02]  /*2260*/  IMAD.IADD R55, R35, 0x1, R7 ;  /* 0x0000000123377824 */ /* 0x000fe400078e0207 */
[----:B------:R-:W-:Y:S02]  /*2270*/  IMAD.IADD R59, R7, 0x1, R37 ;  /* 0x00000001073b7824 */ /* 0x000fe400078e0225 */
[----:B------:R-:W-:Y:S01]  /*2280*/  IMAD R62, R213, 0x200, R4 ;  /* 0x00000200d53e7824 */ /* 0x000fe200078e0204 */
[----:B----4-:R-:W-:-:S07]  /*2290*/  SHF.R.S32.HI R60, RZ, 0x1f, R41 ;  /* 0x0000001fff3c7819 */ /* 0x010fce0000011429 */
.L_x_629:
[----:B0-----:R-:W0:Y:S01]  /*22a0*/  LDC R65, c[0x0][0x430] ;  /* 0x00010c00ff417b82 */ /* 0x001e220000000800 */
[----:B------:R-:W-:Y:S01]  /*22b0*/  IADD3 R38, R38, -0x1, RZ ;  /* 0xffffffff26267810 */ /* 0x000fe20007ffe0ff */
[----:B------:R-:W-:-:S04]  /*22c0*/  IMAD.MOV.U32 R64, RZ, RZ, RZ ;  /* 0x000000ffff407224 */ /* 0x000fc800078e00ff */
[----:B------:R-:W-:Y:S02]  /*22d0*/  IMAD R5, R38, 0x40, R50 ;  /* 0x0000004026057824 */ /* 0x000fe400078e0232 */
[----:B-1----:R-:W1:Y:S02]  /*22e0*/  LDC R73, c[0x0][0x3f4] ;  /* 0x0000fd00ff497b82 */ /* 0x002e640000000800 */
[----:B------:R-:W-:Y:S01]  /*22f0*/  IMAD.IADD R12, R0, 0x1, R5 ;  /* 0x00000001000c7824 */ /* 0x000fe200078e0205 */
[----:B------:R-:W-:-:S03]  /*2300*/  ISETP.GE.AND P0, PT, R5, R40, PT ;  /* 0x000000280500720c */ /* 0x000fc60003f06270 */
[----:B------:R-:W-:Y:S01]  /*2310*/  IMAD.MOV.U32 R8, RZ, RZ, R12 ;  /* 0x000000ffff087224 */ /* 0x000fe200078e000c */
[----:B------:R-:W-:Y:S02]  /*2320*/  ISETP.GT.OR P0, PT, R50, 0x3f, P0 ;  /* 0x0000003f3200780c */ /* 0x000fe40000704670 */
[----:B0-----:R-:W-:-:S11]  /*2330*/  ISETP.NE.AND P4, PT, R65, 0x1, PT ;  /* 0x000000014100780c */ /* 0x001fd60003f85270 */
[----:B------:R-:W0:Y:S08]  /*2340*/  @!P0 LDC.64 R6, c[0x0][0x428] ;  /* 0x00010a00ff068b82 */ /* 0x000e300000000a00 */
[----:B------:R-:W2:Y:S08]  /*2350*/  @!P0 LDC.64 R4, c[0x0][0x418] ;  /* 0x00010600ff048b82 */ /* 0x000eb00000000a00 */
[----:B---3--:R-:W3:Y:S08]  /*2360*/  @P4 LDC R9, c[0x0][0x434] ;  /* 0x00010d00ff094b82 */ /* 0x008ef00000000800 */
[----:B------:R-:W4:Y:S01]  /*2370*/  @P4 LDC R10, c[0x0][0x438] ;  /* 0x00010e00ff0a4b82 */ /* 0x000f220000000800 */
[----:B---3--:R-:W-:-:S05]  /*2380*/  @P4 IMAD.HI.U32 R9, R12, R9, RZ ;  /* 0x000000090c094227 */ /* 0x008fca00078e00ff */
[----:B----4-:R-:W-:Y:S01]  /*2390*/  @P4 SHF.R.U32.HI R8, RZ, R10, R9 ;  /* 0x0000000aff084219 */ /* 0x010fe20000011609 */
[----:B0-----:R-:W-:-:S03]  /*23a0*/  @!P0 IMAD R10, R60, R6, RZ ;  /* 0x000000063c0a8224 */ /* 0x001fc600078e02ff */
[----:B------:R-:W-:Y:S01]  /*23b0*/  @!P0 SHF.R.S32.HI R9, RZ, 0x1f, R8 ;  /* 0x0000001fff098819 */ /* 0x000fe20000011408 */
[C---:B------:R-:W-:Y:S02]  /*23c0*/  @!P0 IMAD R11, R41.reuse, R7, R10 ;  /* 0x00000007290b8224 */ /* 0x040fe400078e020a */
[----:B------:R-:W-:-:S04]  /*23d0*/  @!P0 IMAD.WIDE.U32 R6, R41, R6, R8 ;  /* 0x0000000629068225 */ /* 0x000fc800078e0008 */
[----:B------:R-:W-:Y:S01]  /*23e0*/  @!P0 IMAD.IADD R7, R7, 0x1, R11 ;  /* 0x0000000107078824 */ /* 0x000fe200078e020b */
[----:B--2---:R-:W-:-:S04]  /*23f0*/  @!P0 LEA R4, P4, R6, R4, 0x2 ;  /* 0x0000000406048211 */ /* 0x004fc800078810ff */
[----:B------:R-:W-:-:S05]  /*2400*/  @!P0 LEA.HI.X R5, R6, R5, R7, 0x2, P4 ;  /* 0x0000000506058211 */ /* 0x000fca00020f1407 */
[----:B------:R0:W5:Y:S01]  /*2410*/  @!P0 LDG.E R64, desc[UR40][R4.64] ;  /* 0x0000002804408981 */ /* 0x000162000c1e1900 */
[----:B-1----:R-:W-:Y:S01]  /*2420*/  ISETP.GE.AND P0, PT, R73, 0x1, PT ;  /* 0x000000014900780c */ /* 0x002fe20003f06270 */
[----:B------:R-:W-:Y:S01]  /*2430*/  IMAD.SHL.U32 R71, R22, 0x1000, RZ ;  /* 0x0000100016477824 */ /* 0x000fe200078e00ff */
[----:B------:R-:W-:Y:S05]  /*2440*/  YIELD ;  /* 0x0000000000007946 */ /* 0x000fea0003800000 */
[----:B------:R-:W-:Y:S01]  /*2450*/  IMAD.IADD R75, R52, 0x1, R71 ;  /* 0x00000001344b7824 */ /* 0x000fe200078e0247 */
[----:B------:R-:W-:Y:S01]  /*2460*/  BSSY B0, `(.L_x_597) ;  /* 0x00001a3000007945 */ /* 0x000fe20003800000 */
[----:B------:R-:W-:Y:S01]  /*2470*/  IMAD.MOV R6, RZ, RZ, -R8 ;  /* 0x000000ffff067224 */ /* 0x000fe200078e0a08 */
[----:B------:R-:W-:-:S02]  /*2480*/  ISETP.GT.AND P4, PT, R38, R39, PT ;  /* 0x000000272600720c */ /* 0x000fc40003f84270 */
[----:B------:R-:W-:Y:S01]  /*2490*/  LEA R75, R75, R2, 0x1 ;  /* 0x000000024b4b7211 */ /* 0x000fe200078e08ff */
[----:B------:R-:W-:Y:S01]  /*24a0*/  IMAD R65, R65, R6, R12 ;  /* 0x0000000641417224 */ /* 0x000fe200078e020c */
[----:B0-----:R-:W-:Y:S09]  /*24b0*/  @!P0 BRA `(.L_x_598) ;  /* 0x00000014009c8947 */ /* 0x001ff20003800000 */
[----:B------:R-:W-:Y:S01]  /*24c0*/  SHF.R.S32.HI R67, RZ, 0x1f, R65 ;  /* 0x0000001fff437819 */ /* 0x000fe20000011441 */
[----:B------:R-:W-:Y:S01]  /*24d0*/  ULDC.64 UR4, c[0x0][0x300] ;  /* 0x0000c00000047ab9 */ /* 0x000fe20000000a00 */
[----:B-----5:R-:W-:Y:S01]  /*24e0*/  SHF.R.S32.HI R66, RZ, 0x1f, R64 ;  /* 0x0000001fff427819 */ /* 0x020fe20000011440 */
[----:B------:R-:W-:Y:S01]  /*24f0*/  IMAD.WIDE.U32 R4, R65, UR4, RZ ;  /* 0x0000000441047c25 */ /* 0x000fe2000f8e00ff */
[----:B------:R-:W-:Y:S01]  /*2500*/  ULDC.U8 UR6, c[0x0][0x410] ;  /* 0x0001040000067ab9 */ /* 0x000fe20000000000 */
[----:B------:R-:W-:Y:S02]  /*2510*/  SHF.R.S32.HI R11, RZ, 0x1f, R38 ;  /* 0x0000001fff0b7819 */ /* 0x000fe40000011426 */
[----:B------:R-:W-:Y:S01]  /*2520*/  IMAD R6, R67, UR4, RZ ;  /* 0x0000000443067c24 */ /* 0x000fe2000f8e02ff */
[----:B------:R-:W-:Y:S01]  /*2530*/  ISETP.NE.AND P0, PT, RZ, UR6, PT ;  /* 0x00000006ff007c0c */ /* 0x000fe2000bf05270 */
[----:B------:R-:W-:Y:S02]  /*2540*/  IMAD R8, R42, R38, RZ ;  /* 0x000000262a087224 */ /* 0x000fe400078e02ff */
[----:B------:R-:W-:Y:S01]  /*2550*/  IMAD R7, R65, UR5, R6 ;  /* 0x0000000541077c24 */ /* 0x000fe2000f8e0206 */
[----:B------:R-:W-:-:S02]  /*2560*/  ULDC.64 UR4, c[0x0][0x310] ;  /* 0x0000c40000047ab9 */ /* 0x000fc40000000a00 */
[----:B------:R-:W-:Y:S02]  /*2570*/  IMAD R9, R66, UR4, RZ ;  /* 0x0000000442097c24 */ /* 0x000fe4000f8e02ff */
[----:B------:R-:W-:Y:S02]  /*2580*/  IMAD.IADD R5, R5, 0x1, R7 ;  /* 0x0000000105057824 */ /* 0x000fe400078e0207 */
[C---:B------:R-:W-:Y:S02]  /*2590*/  IMAD R9, R64.reuse, UR5, R9 ;  /* 0x0000000540097c24 */ /* 0x040fe4000f8e0209 */
[----:B------:R-:W-:Y:S01]  /*25a0*/  IMAD.WIDE.U32 R4, R64, UR4, R4 ;  /* 0x0000000440047c25 */ /* 0x000fe2000f8e0004 */
[----:B------:R-:W-:-:S03]  /*25b0*/  ULDC.64 UR4, c[0x0][0x308] ;  /* 0x0000c20000047ab9 */ /* 0x000fc60000000a00 */
[----:B------:R-:W-:Y:S02]  /*25c0*/  IMAD R7, R48, UR4, RZ ;  /* 0x0000000430077c24 */ /* 0x000fe4000f8e02ff */
[----:B------:R-:W-:Y:S02]  /*25d0*/  IMAD.IADD R5, R5, 0x1, R9 ;  /* 0x0000000105057824 */ /* 0x000fe400078e0209 */
[C---:B------:R-:W-:Y:S02]  /*25e0*/  IMAD R69, R26.reuse, UR5, R7 ;  /* 0x000000051a457c24 */ /* 0x040fe4000f8e0207 */
[----:B------:R-:W-:Y:S01]  /*25f0*/  IMAD.WIDE.U32 R6, R26, UR4, R4 ;  /* 0x000000041a067c25 */ /* 0x000fe2000f8e0004 */
[----:B------:R-:W-:-:S03]  /*2600*/  ULDC.64 UR4, c[0x0][0x2e8] ;  /* 0x0000ba0000047ab9 */ /* 0x000fc60000000a00 */
[----:B------:R-:W-:Y:S01]  /*2610*/  IMAD.IADD R69, R7, 0x1, R69 ;  /* 0x0000000107457824 */ /* 0x000fe200078e0245 */
[----:B------:R-:W-:Y:S01]  /*2620*/  LEA R70, P5, R6, UR4, 0x1 ;  /* 0x0000000406467c11 */ /* 0x000fe2000f8a08ff */
[----:B------:R-:W-:-:S03]  /*2630*/  IMAD.WIDE.U32 R4, R43, R38, RZ ;  /* 0x000000262b047225 */ /* 0x000fc600078e00ff */
[----:B------:R-:W-:Y:S01]  /*2640*/  LEA.HI.X R69, R6, UR5, R69, 0x1, P5 ;  /* 0x0000000506457c11 */ /* 0x000fe2000a8f0c45 */
[----:B------:R-:W-:-:S04]  /*2650*/  IMAD R9, R11, R43, R8 ;  /* 0x0000002b0b097224 */ /* 0x000fc800078e0208 */
[----:B------:R-:W-:Y:S01]  /*2660*/  IMAD.IADD R10, R5, 0x1, R9 ;  /* 0x00000001050a7824 */ /* 0x000fe200078e0209 */
[----:B------:R-:W-:Y:S06]  /*2670*/  @!P0 BRA `(.L_x_599) ;  /* 0x0000000800988947 */ /* 0x000fec0003800000 */
[----:B------:R-:W-:Y:S01]  /*2680*/  IMAD R68, R38, -0x40, R40 ;  /* 0xffffffc026447824 */ /* 0x000fe200078e0228 */
[----:B------:R-:W-:Y:S01]  /*2690*/  BSSY B1, `(.L_x_600) ;  /* 0x000001e000017945 */ /* 0x000fe20003800000 */
[----:B------:R-:W-:Y:S02]  /*26a0*/  CS2R R8, SRZ ;  /* 0x0000000000087805 */ /* 0x000fe4000001ff00 */
[----:B------:R-:W-:Y:S02]  /*26b0*/  CS2R R30, SRZ ;  /* 0x00000000001e7805 */ /* 0x000fe4000001ff00 */
[----:B------:R-:W-:Y:S02]  /*26c0*/  CS2R R28, SRZ ;  /* 0x00000000001c7805 */ /* 0x000fe4000001ff00 */
[----:B------:R-:W-:Y:S02]  /*26d0*/  VIMNMX R68, R68, 0x40, PT ;  /* 0x0000004044447848 */ /* 0x000fe40003fe0100 */
[----:B------:R-:W-:-:S02]  /*26e0*/  CS2R R56, SRZ ;  /* 0x0000000000387805 */ /* 0x000fc4000001ff00 */
[----:B------:R-:W-:-:S13]  /*26f0*/  ISETP.GE.AND P0, PT, R184, R68, PT ;  /* 0x00000044b800720c */ /* 0x000fda0003f06270 */
[----:B------:R-:W-:Y:S05]  /*2700*/  @P0 BRA `(.L_x_601) ;  /* 0x0000000000580947 */ /* 0x000fea0003800000 */
[----:B------:R-:W-:Y:S01]  /*2710*/  IMAD.MOV.U32 R6, RZ, RZ, R34 ;  /* 0x000000ffff067224 */ /* 0x000fe200078e0022 */
[----:B------:R-:W-:Y:S01]  /*2720*/  ULDC.64 UR4, c[0x0][0x3e8] ;  /* 0x0000fa0000047ab9 */ /* 0x000fe20000000a00 */
[----:B------:R-:W-:Y:S01]  /*2730*/  IMAD.MOV.U32 R7, RZ, RZ, R55 ;  /* 0x000000ffff077224 */ /* 0x000fe200078e0037 */
[----:B------:R-:W-:Y:S01]  /*2740*/  ULDC.64 UR6, c[0x0][0x400] ;  /* 0x0001000000067ab9 */ /* 0x000fe20000000a00 */
[----:B------:R-:W-:Y:S01]  /*2750*/  IMAD R5, R45, R38, RZ ;  /* 0x000000262d057224 */ /* 0x000fe200078e02ff */
[----:B------:R-:W-:Y:S01]  /*2760*/  CS2R R28, SRZ ;  /* 0x00000000001c7805 */ /* 0x000fe2000001ff00 */
[----:B------:R-:W-:Y:S01]  /*2770*/  IMAD.WIDE.U32 R8, R38, R46, R6 ;  /* 0x0000002e26087225 */ /* 0x000fe200078e0006 */
[----:B------:R-:W-:-:S03]  /*2780*/  IADD3 R7, P5, R20, R4, RZ ;  /* 0x0000000414077210 */ /* 0x000fc60007fbe0ff */
[----:B------:R-:W-:Y:S01]  /*2790*/  IMAD R5, R11, R46, R5 ;  /* 0x0000002e0b057224 */ /* 0x000fe200078e0205 */
[----:B------:R-:W-:Y:S01]  /*27a0*/  LEA R4, P6, R8, UR6, 0x1 ;  /* 0x0000000608047c11 */ /* 0x000fe2000f8c08ff */
[----:B------:R-:W-:Y:S01]  /*27b0*/  IMAD.X R10, R10, 0x1, R53, P5 ;  /* 0x000000010a0a7824 */ /* 0x000fe200028e0635 */
[----:B------:R-:W-:Y:S01]  /*27c0*/  LEA R6, P5, R7, UR4, 0x1 ;  /* 0x0000000407067c11 */ /* 0x000fe2000f8a08ff */
[----:B------:R-:W-:-:S03]  /*27d0*/  IMAD.IADD R5, R9, 0x1, R5 ;  /* 0x0000000109057824 */ /* 0x000fc600078e0205 */
[----:B------:R-:W-:Y:S02]  /*27e0*/  LEA.HI.X R7, R7, UR5, R10, 0x1, P5 ;  /* 0x0000000507077c11 */ /* 0x000fe4000a8f0c0a */
[----:B------:R-:W-:Y:S02]  /*27f0*/  LEA.HI.X R5, R8, UR7, R5, 0x1, P6 ;  /* 0x0000000708057c11 */ /* 0x000fe4000b0f0c05 */
[----:B------:R-:W-:Y:S02]  /*2800*/  CS2R R8, SRZ ;  /* 0x0000000000087805 */ /* 0x000fe4000001ff00 */
[-C--:B------:R-:W-:Y:S02]  /*2810*/  ISETP.GE.AND P6, PT, R186, R73.reuse, PT ;  /* 0x00000049ba00720c */ /* 0x080fe40003fc6270 */
[----:B------:R-:W-:-:S11]  /*2820*/  ISETP.GE.AND P5, PT, R197, R73, PT ;  /* 0x00000049c500720c */ /* 0x000fd60003fa6270 */
[----:B------:R0:W5:Y:S04]  /*2830*/  @!P6 LDG.E.64 R30, desc[UR40][R6.64] ;  /* 0x00000028061ee981 */ /* 0x000168000c1e1b00 */
[----:B------:R0:W5:Y:S04]  /*2840*/  @!P5 LDG.E.64 R8, desc[UR40][R6.64+0x20] ;  /* 0x000020280608d981 */ /* 0x000168000c1e1b00 */
[----:B------:R0:W5:Y:S04]  /*2850*/  @!P6 LDG.E.64 R56, desc[UR40][R4.64] ;  /* 0x000000280438e981 */ /* 0x000168000c1e1b00 */
[----:B------:R0:W5:Y:S02]  /*2860*/  @!P5 LDG.E.64 R28, desc[UR40][R4.64+0x20] ;  /* 0x00002028041cd981 */ /* 0x000164000c1e1b00 */
.L_x_601:
[----:B------:R-:W-:Y:S05]  /*2870*/  BSYNC B1 ;  /* 0x0000000000017941 */ /* 0x000fea0003800000 */
.L_x_600:
[----:B------:R-:W-:Y:S01]  /*2880*/  ISETP.NE.AND P5, PT, R185, 0x3, PT ;  /* 0x00000003b900780c */ /* 0x000fe20003fa5270 */
[----:B0----5:R-:W-:Y:S01]  /*2890*/  IMAD.MOV.U32 R5, RZ, RZ, R9 ;  /* 0x000000ffff057224 */ /* 0x021fe200078e0009 */
[----:B------:R-:W-:Y:S01]  /*28a0*/  MOV R4, R8 ;  /* 0x0000000800047202 */ /* 0x000fe20000000f00 */
[----:B------:R-:W-:Y:S02]  /*28b0*/  IMAD.MOV.U32 R6, RZ, RZ, R30 ;  /* 0x000000ffff067224 */ /* 0x000fe400078e001e */
[----:B------:R-:W-:Y:S01]  /*28c0*/  IMAD.MOV.U32 R7, RZ, RZ, R31 ;  /* 0x000000ffff077224 */ /* 0x000fe200078e001f */
[----:B------:R-:W-:Y:S01]  /*28d0*/  PRMT R77, R4, 0x5410, R5 ;  /* 0x00005410044d7816 */ /* 0x000fe20000000005 */
[----:B------:R-:W-:Y:S02]  /*28e0*/  IMAD.MOV.U32 R4, RZ, RZ, R28 ;  /* 0x000000ffff047224 */ /* 0x000fe400078e001c */
[----:B------:R-:W-:Y:S01]  /*28f0*/  IMAD.MOV.U32 R5, RZ, RZ, R29 ;  /* 0x000000ffff057224 */ /* 0x000fe200078e001d */
[----:B------:R-:W-:Y:S01]  /*2900*/  PRMT R78, R6, 0x5410, R7 ;  /* 0x00005410064e7816 */ /* 0x000fe20000000007 */
[----:B------:R-:W-:-:S02]  /*2910*/  IMAD.MOV.U32 R6, RZ, RZ, R56 ;  /* 0x000000ffff067224 */ /* 0x000fc400078e0038 */
[----:B------:R-:W-:Y:S01]  /*2920*/  IMAD.MOV.U32 R7, RZ, RZ, R57 ;  /* 0x000000ffff077224 */ /* 0x000fe200078e0039 */
[----:B------:R-:W-:-:S04]  /*2930*/  PRMT R79, R4, 0x5410, R5 ;  /* 0x00005410044f7816 */ /* 0x000fc80000000005 */
[----:B------:R-:W-:Y:S01]  /*2940*/  PRMT R80, R6, 0x5410, R7 ;  /* 0x0000541006507816 */ /* 0x000fe20000000007 */
[----:B------:R-:W-:Y:S06]  /*2950*/  @!P5 BRA `(.L_x_602) ;  /* 0x000000000004d947 */ /* 0x000fec0003800000 */
[----:B------:R-:W-:Y:S01]  /*2960*/  BPT.TRAP 0x1 ;  /* 0x000000040000795c */ /* 0x000fe20000300000 */
.L_x_602:
[----:B------:R-:W-:Y:S01]  /*2970*/  IMAD R63, R22, 0x8, R2 ;  /* 0x00000008163f7824 */ /* 0x000fe200078e0202 */
[----:B------:R-:W-:Y:S01]  /*2980*/  SHF.L.U32 R74, R192, 0x1f, RZ ;  /* 0x0000001fc04a7819 */ /* 0x000fe200000006ff */
[----:B------:R-:W-:Y:S03]  /*2990*/  BSSY B1, `(.L_x_603) ;  /* 0x0000003000017945 */ /* 0x000fe60003800000 */
[----:B------:R-:W0:Y:S02]  /*29a0*/  SYNCS.PHASECHK.TRANS64.TRYWAIT P6, [R63+URZ+0x28c90], R74 ;  /* 0x028c904a3f0075a7 */ /* 0x000e2400080c017f */
[----:B0-----:R-:W-:Y:S05]  /*29b0*/  @!P6 BRA `(.L_x_604) ;  /* 0x0000014000b8e947 */ /* 0x001fea0003800000 */
.L_x_845:
[----:B------:R-:W-:Y:S05]  /*29c0*/  BSYNC B1 ;  /* 0x0000000000017941 */ /* 0x000fea0003800000 */
.L_x_603:
[----:B------:R-:W-:-:S03]  /*29d0*/  UMOV UR4, 0xffffffff ;  /* 0xffffffff00047882 */ /* 0x000fc60000000000 */
[----:B------:R-:W-:Y:S05]  /*29e0*/  BRA.DIV UR4, `(.L_x_605) ;  /* 0x0000014204c07947 */ /* 0x000fea000b800000 */
[----:B------:R1:W2:Y:S04]  /*29f0*/  SHFL.IDX PT, R72, R69, RZ, 0x1c1f ;  /* 0x001c1fff45487589 */ /* 0x0002a800000e0000 */
[----:B------:R1:W3:Y:S02]  /*2a00*/  SHFL.IDX PT, R14, R70, RZ, 0x1c1f ;  /* 0x001c1fff460e7589 */ /* 0x0002e400000e0000 */
.L_x_849:
[----:B------:R-:W-:Y:S05]  /*2a10*/  @P0 BRA `(.L_x_606) ;  /* 0x00000014001c0947 */ /* 0x000fea0003800000 */
[----:B------:R-:W-:Y:S04]  /*2a20*/  BSSY B1, `(.L_x_607) ;  /* 0x0000033000017945 */ /* 0x000fe80003800000 */
[----:B------:R-:W-:Y:S05]  /*2a30*/  @P2 BRA `(.L_x_608) ;  /* 0x0000000000c42947 */ /* 0x000fea0003800000 */
[----:B------:R4:W0:Y:S01]  /*2a40*/  LDS.128 R4, [R75+0x22400] ;  /* 0x022400004b047984 */ /* 0x0008220000000c00 */
[----:B------:R-:W-:Y:S01]  /*2a50*/  ISETP.GE.AND P6, PT, R186, R73, PT ;  /* 0x00000049ba00720c */ /* 0x000fe20003fc6270 */
[----:B------:R-:W-:Y:S01]  /*2a60*/  BSSY B2, `(.L_x_609) ;  /* 0x000002d000027945 */ /* 0x000fe20003800000 */
[----:B---3--:R-:W-:-:S04]  /*2a70*/  LEA R10, P0, R16, R14, 0x1 ;  /* 0x0000000e100a7211 */ /* 0x008fc800078008ff */
[----:B--2---:R-:W-:-:S07]  /*2a80*/  LEA.HI.X R11, R16, R72, R17, 0x1, P0 ;  /* 0x00000048100b7211 */ /* 0x004fce00000f0c11 */
[----:B----4-:R-:W-:Y:S05]  /*2a90*/  @P6 BRA `(.L_x_610) ;  /* 0x0000000000a46947 */ /* 0x010fea0003800000 */
[--C-:B------:R-:W-:Y:S01]  /*2aa0*/  SHF.R.U64 R15, R30, 0x10, R31.reuse ;  /* 0x000000101e0f7819 */ /* 0x100fe2000000121f */
[--C-:B0-----:R-:W-:Y:S01]  /*2ab0*/  HADD2.F32 R13, -RZ, R7.reuse.H1_H1 ;  /* 0x30000007ff0d7230 */ /* 0x101fe20000004100 */
[----:B------:R-:W-:Y:S01]  /*2ac0*/  SHF.R.U32.HI R30, RZ, 0x10, R31 ;  /* 0x00000010ff1e7819 */ /* 0x000fe2000001161f */
[----:B------:R-:W-:Y:S01]  /*2ad0*/  HADD2.F32 R7, -RZ, R7.H0_H0 ;  /* 0x20000007ff077230 */ /* 0x000fe20000004100 */
[--C-:B------:R-:W-:Y:S01]  /*2ae0*/  SHF.R.U64 R31, R56, 0x10, R57.reuse ;  /* 0x00000010381f7819 */ /* 0x100fe20000001239 */
[----:B------:R-:W-:Y:S01]  /*2af0*/  HADD2.F32 R15, -RZ, R15.H0_H0 ;  /* 0x2000000fff0f7230 */ /* 0x000fe20000004100 */
[----:B------:R-:W-:Y:S01]  /*2b00*/  MOV R12, R6 ;  /* 0x00000006000c7202 */ /* 0x000fe20000000f00 */
[----:B------:R-:W-:Y:S01]  /*2b10*/  HADD2.F32 R6, -RZ, R5.H1_H1 ;  /* 0x30000005ff067230 */ /* 0x000fe20000004100 */
[----:B------:R-:W-:Y:S01]  /*2b20*/  SHF.R.U32.HI R56, RZ, 0x10, R57 ;  /* 0x00000010ff387819 */ /* 0x000fe20000011639 */
[----:B------:R-:W-:Y:S02]  /*2b30*/  HADD2.F32 R31, -RZ, R31.H0_H0 ;  /* 0x2000001fff1f7230 */ /* 0x000fe40000004100 */
[----:B------:R-:W-:-:S02]  /*2b40*/  HADD2.F32 R5, -RZ, R5.H0_H0 ;  /* 0x20000005ff057230 */ /* 0x000fc40000004100 */
[----:B------:R-:W-:Y:S02]  /*2b50*/  HADD2.F32 R56, -RZ, R56.H0_H0 ;  /* 0x20000038ff387230 */ /* 0x000fe40000004100 */
[CC--:B-1----:R-:W-:Y:S01]  /*2b60*/  FMUL.FTZ R70, R6.reuse, R31.reuse ;  /* 0x0000001f06467220 */ /* 0x0c2fe20000410000 */
[----:B------:R-:W-:Y:S02]  /*2b70*/  HADD2.F32 R30, -RZ, R30.H0_H0 ;  /* 0x2000001eff1e7230 */ /* 0x000fe40000004100 */
[C---:B------:R-:W-:Y:S01]  /*2b80*/  FMUL.FTZ R31, R5.reuse, R31 ;  /* 0x0000001f051f7220 */ /* 0x040fe20000410000 */
[-C--:B------:R-:W-:Y:S01]  /*2b90*/  FFMA.FTZ R70, R5, R15.reuse, -R70 ;  /* 0x0000000f05467223 */ /* 0x080fe20000010846 */
[----:B------:R-:W-:Y:S02]  /*2ba0*/  FMUL.FTZ R76, R13, R56 ;  /* 0x000000380d4c7220 */ /* 0x000fe40000410000 */
[----:B------:R-:W-:Y:S01]  /*2bb0*/  FFMA.FTZ R69, R6, R15, R31 ;  /* 0x0000000f06457223 */ /* 0x000fe2000001001f */
[----:B------:R-:W-:-:S02]  /*2bc0*/  HADD2.F32 R5, -RZ, R4.H1_H1 ;  /* 0x30000004ff057230 */ /* 0x000fc40000004100 */
[C---:B------:R-:W-:Y:S01]  /*2bd0*/  FMUL.FTZ R56, R7.reuse, R56 ;  /* 0x0000003807387220 */ /* 0x040fe20000410000 */
[----:B------:R-:W-:Y:S02]  /*2be0*/  HADD2.F32 R15, -RZ, R80.H0_H0 ;  /* 0x20000050ff0f7230 */ /* 0x000fe40000004100 */
[-C--:B------:R-:W-:Y:S01]  /*2bf0*/  FFMA.FTZ R76, R7, R30.reuse, -R76 ;  /* 0x0000001e074c7223 */ /* 0x080fe2000001084c */
[----:B------:R-:W-:Y:S02]  /*2c00*/  HADD2.F32 R4, -RZ, R4.H0_H0 ;  /* 0x20000004ff047230 */ /* 0x000fe40000004100 */
[----:B------:R-:W-:Y:S01]  /*2c10*/  FFMA.FTZ R75, R13, R30, R56 ;  /* 0x0000001e0d4b7223 */ /* 0x000fe20000010038 */
[----:B------:R-:W-:Y:S02]  /*2c20*/  HADD2.F32 R31, -RZ, R80.H1_H1 ;  /* 0x30000050ff1f7230 */ /* 0x000fe40000004100 */
[----:B------:R-:W-:Y:S01]  /*2c30*/  FMUL.FTZ R57, R5, R15 ;  /* 0x0000000f05397220 */ /* 0x000fe20000410000 */
[----:B------:R-:W-:-:S02]  /*2c40*/  HADD2.F32 R6, -RZ, R12.H1_H1 ;  /* 0x3000000cff067230 */ /* 0x000fc40000004100 */
[----:B------:R-:W-:Y:S01]  /*2c50*/  FMUL.FTZ R30, R4, R15 ;  /* 0x0000000f041e7220 */ /* 0x000fe20000410000 */
[----:B------:R-:W-:Y:S02]  /*2c60*/  HADD2.F32 R12, -RZ, R12.H0_H0 ;  /* 0x2000000cff0c7230 */ /* 0x000fe40000004100 */
[--C-:B------:R-:W-:Y:S02]  /*2c70*/  HADD2.F32 R7, -RZ, R78.reuse.H0_H0 ;  /* 0x2000004eff077230 */ /* 0x100fe40000004100 */
[-C--:B------:R-:W-:Y:S01]  /*2c80*/  FMUL.FTZ R15, R6, R31.reuse ;  /* 0x0000001f060f7220 */ /* 0x080fe20000410000 */
[----:B------:R-:W-:Y:S02]  /*2c90*/  HADD2.F32 R13, -RZ, R78.H1_H1 ;  /* 0x3000004eff0d7230 */ /* 0x000fe40000004100 */
[----:B------:R-:W-:Y:S01]  /*2ca0*/  FMUL.FTZ R31, R12, R31 ;  /* 0x0000001f0c1f7220 */ /* 0x000fe20000410000 */
[-C--:B------:R-:W-:Y:S01]  /*2cb0*/  FFMA.FTZ R57, R4, R7.reuse, -R57 ;  /* 0x0000000704397223 */ /* 0x080fe20000010839 */
[----:B------:R-:W-:Y:S01]  /*2cc0*/  FFMA.FTZ R30, R5, R7, R30 ;  /* 0x00000007051e7223 */ /* 0x000fe2000001001e */
[-C--:B------:R-:W-:Y:S01]  /*2cd0*/  FFMA.FTZ R15, R12, R13.reuse, -R15 ;  /* 0x0000000d0c0f7223 */ /* 0x080fe2000001080f */
[----:B------:R-:W-:Y:S01]  /*2ce0*/  FFMA.FTZ R6, R6, R13, R31 ;  /* 0x0000000d06067223 */ /* 0x000fe2000001001f */
[----:B------:R-:W-:-:S02]  /*2cf0*/  F2FP.F16.F32.PACK_AB R5, R69, R70 ;  /* 0x000000464505723e */ /* 0x000fc400000000ff */
[----:B------:R-:W-:Y:S02]  /*2d00*/  F2FP.F16.F32.PACK_AB R7, R75, R76 ;  /* 0x0000004c4b07723e */ /* 0x000fe400000000ff */
[----:B------:R-:W-:Y:S02]  /*2d10*/  F2FP.F16.F32.PACK_AB R4, R30, R57 ;  /* 0x000000391e04723e */ /* 0x000fe400000000ff */
[----:B------:R-:W-:-:S07]  /*2d20*/  F2FP.F16.F32.PACK_AB R6, R6, R15 ;  /* 0x0000000f0606723e */ /* 0x000fce00000000ff */
.L_x_610:
[----:B------:R-:W-:Y:S05]  /*2d30*/  BSYNC B2 ;  /* 0x0000000000027941 */ /* 0x000fea0003800000 */
.L_x_609:
[----:B0-----:R4:W-:Y:S02]  /*2d40*/  ST.E.128 desc[UR40][R10.64], R4 ;  /* 0x000000040a007985 */ /* 0x0019e4000c101d28 */
.L_x_608:
[----:B------:R-:W-:Y:S05]  /*2d50*/  BSYNC B1 ;  /* 0x0000000000017941 */ /* 0x000fea0003800000 */
.L_x_607:
[----:B------:R-:W-:Y:S05]  /*2d60*/  @P1 BRA `(.L_x_606) ;  /* 0x0000001000481947 */ /* 0x000fea0003800000 */
[----:B----4-:R-:W-:Y:S01]  /*2d70*/  IMAD.MOV.U32 R4, RZ, RZ, 0x20 ;  /* 0x00000020ff047424 */ /* 0x010fe200078e00ff */
[----:B------:R-:W-:Y:S01]  /*2d80*/  LOP3.LUT P0, RZ, R194, 0x4, RZ, 0xc0, !PT ;  /* 0x00000004c2ff7812 */ /* 0x000fe2000780c0ff */
[----:B------:R-:W-:Y:S01]  /*2d90*/  BSSY B1, `(.L_x_611) ;  /* 0x0000032000017945 */ /* 0x000fe20003800000 */
[----:B------:R-:W-:Y:S02]  /*2da0*/  ISETP.GE.AND P6, PT, R197, R73, PT ;  /* 0x00000049c500720c */ /* 0x000fe40003fc6270 */
[----:B------:R-:W-:Y:S02]  /*2db0*/  SEL R4, R4, 0xffffffe0, !P0 ;  /* 0xffffffe004047807 */ /* 0x000fe40004000000 */
[C---:B---3--:R-:W-:Y:S02]  /*2dc0*/  LEA R10, P0, R19.reuse, R14, 0x1 ;  /* 0x0000000e130a7211 */ /* 0x048fe400078008ff */
[----:B------:R-:W-:Y:S02]  /*2dd0*/  IADD3 R71, R4, R52, R71 ;  /* 0x0000003404477210 */ /* 0x000fe40007ffe047 */
[----:B--2---:R-:W-:-:S03]  /*2de0*/  LEA.HI.X R11, R19, R72, R195, 0x1, P0 ;  /* 0x00000048130b7211 */ /* 0x004fc600000f0cc3 */
[----:B------:R-:W-:-:S06]  /*2df0*/  IMAD R4, R71, 0x2, R2 ;  /* 0x0000000247047824 */ /* 0x000fcc00078e0202 */
[----:B------:R-:W2:Y:S01]  /*2e00*/  LDS.128 R4, [R4+0x22400] ;  /* 0x0224000004047984 */ /* 0x000ea20000000c00 */
[----:B------:R-:W-:Y:S05]  /*2e10*/  @P6 BRA `(.L_x_612) ;  /* 0x0000000000a46947 */ /* 0x000fea0003800000 */
[----:B------:R-:W-:Y:S02]  /*2e20*/  SHF.R.U64 R13, R28, 0x10, R29 ;  /* 0x000000101c0d7819 */ /* 0x000fe4000000121d */
[----:B------:R-:W-:Y:S01]  /*2e30*/  SHF.R.U64 R12, R8, 0x10, R9 ;  /* 0x00000010080c7819 */ /* 0x000fe20000001209 */
[----:B--2---:R-:W-:Y:S01]  /*2e40*/  IMAD.MOV.U32 R8, RZ, RZ, R6 ;  /* 0x000000ffff087224 */ /* 0x004fe200078e0006 */
[----:B------:R-:W-:Y:S01]  /*2e50*/  SHF.R.U32.HI R28, RZ, 0x10, R29 ;  /* 0x00000010ff1c7819 */ /* 0x000fe2000001161d */
[----:B------:R-:W-:Y:S01]  /*2e60*/  HADD2.F32 R13, -RZ, R13.H0_H0 ;  /* 0x2000000dff0d7230 */ /* 0x000fe20000004100 */
[----:B------:R-:W-:Y:S01]  /*2e70*/  SHF.R.U32.HI R14, RZ, 0x10, R9 ;  /* 0x00000010ff0e7819 */ /* 0x000fe20000011609 */
[--C-:B------:R-:W-:Y:S02]  /*2e80*/  HADD2.F32 R6, -RZ, R5.reuse.H1_H1 ;  /* 0x30000005ff067230 */ /* 0x100fe40000004100 */
[----:B------:R-:W-:Y:S02]  /*2e90*/  HADD2.F32 R5, -RZ, R5.H0_H0 ;  /* 0x20000005ff057230 */ /* 0x000fe40000004100 */
[----:B------:R-:W-:-:S02]  /*2ea0*/  HADD2.F32 R12, -RZ, R12.H0_H0 ;  /* 0x2000000cff0c7230 */ /* 0x000fc40000004100 */
[CC--:B------:R-:W-:Y:S01]  /*2eb0*/  FMUL.FTZ R30, R6.reuse, R13.reuse ;  /* 0x0000000d061e7220 */ /* 0x0c0fe20000410000 */
[----:B------:R-:W-:Y:S02]  /*2ec0*/  HADD2.F32 R28, -RZ, R28.H0_H0 ;  /* 0x2000001cff1c7230 */ /* 0x000fe40000004100 */
[C---:B------:R-:W-:Y:S01]  /*2ed0*/  FMUL.FTZ R13, R5.reuse, R13 ;  /* 0x0000000d050d7220 */ /* 0x040fe20000410000 */
[--C-:B------:R-:W-:Y:S02]  /*2ee0*/  HADD2.F32 R9, -RZ, R7.reuse.H1_H1 ;  /* 0x30000007ff097230 */ /* 0x100fe40000004100 */
[-C--:B------:R-:W-:Y:S01]  /*2ef0*/  FFMA.FTZ R30, R5, R12.reuse, -R30 ;  /* 0x0000000c051e7223 */ /* 0x080fe2000001081e */
[----:B------:R-:W-:Y:S02]  /*2f00*/  HADD2.F32 R7, -RZ, R7.H0_H0 ;  /* 0x20000007ff077230 */ /* 0x000fe40000004100 */
[----:B------:R-:W-:Y:S01]  /*2f10*/  FFMA.FTZ R29, R6, R12, R13 ;  /* 0x0000000c061d7223 */ /* 0x000fe2000001000d */
[----:B------:R-:W-:-:S02]  /*2f20*/  HADD2.F32 R14, -RZ, R14.H0_H0 ;  /* 0x2000000eff0e7230 */ /* 0x000fc40000004100 */
[-C--:B------:R-:W-:Y:S01]  /*2f30*/  FMUL.FTZ R56, R9, R28.reuse ;  /* 0x0000001c09387220 */ /* 0x080fe20000410000 */
[--C-:B------:R-:W-:Y:S02]  /*2f40*/  HADD2.F32 R12, -RZ, R79.reuse.H0_H0 ;  /* 0x2000004fff0c7230 */ /* 0x100fe40000004100 */
[C---:B------:R-:W-:Y:S01]  /*2f50*/  FMUL.FTZ R28, R7.reuse, R28 ;  /* 0x0000001c071c7220 */ /* 0x040fe20000410000 */
[----:B------:R-:W-:Y:S02]  /*2f60*/  HADD2.F32 R13, -RZ, R79.H1_H1 ;  /* 0x3000004fff0d7230 */ /* 0x000fe40000004100 */
[-C--:B------:R-:W-:Y:S01]  /*2f70*/  FFMA.FTZ R56, R7, R14.reuse, -R56 ;  /* 0x0000000e07387223 */ /* 0x080fe20000010838 */
[----:B------:R-:W-:Y:S02]  /*2f80*/  HADD2.F32 R5, -RZ, R4.H1_H1 ;  /* 0x30000004ff057230 */ /* 0x000fe40000004100 */
[----:B------:R-:W-:Y:S01]  /*2f90*/  FFMA.FTZ R57, R9, R14, R28 ;  /* 0x0000000e09397223 */ /* 0x000fe2000001001c */
[----:B------:R-:W-:-:S02]  /*2fa0*/  HADD2.F32 R6, -RZ, R8.H1_H1 ;  /* 0x30000008ff067230 */ /* 0x000fc40000004100 */
[----:B------:R-:W-:Y:S02]  /*2fb0*/  HADD2.F32 R4, -RZ, R4.H0_H0 ;  /* 0x20000004ff047230 */ /* 0x000fe40000004100 */
[CC--:B------:R-:W-:Y:S01]  /*2fc0*/  FMUL.FTZ R15, R5.reuse, R12.reuse ;  /* 0x0000000c050f7220 */ /* 0x0c0fe20000410000 */
[----:B------:R-:W-:Y:S02]  /*2fd0*/  HADD2.F32 R8, -RZ, R8.H0_H0 ;  /* 0x20000008ff087230 */ /* 0x000fe40000004100 */
[-C--:B------:R-:W-:Y:S01]  /*2fe0*/  FMUL.FTZ R31, R6, R13.reuse ;  /* 0x0000000d061f7220 */ /* 0x080fe20000410000 */
[--C-:B------:R-:W-:Y:S02]  /*2ff0*/  HADD2.F32 R7, -RZ, R77.reuse.H0_H0 ;  /* 0x2000004dff077230 */ /* 0x100fe40000004100 */
[----:B------:R-:W-:Y:S01]  /*3000*/  FMUL.FTZ R12, R4, R12 ;  /* 0x0000000c040c7220 */ /* 0x000fe20000410000 */
        /* <DEDUP_REMOVED lines=10> */
.L_x_612:
[----:B------:R-:W-:Y:S05]  /*30b0*/  BSYNC B1 ;  /* 0x0000000000017941 */ /* 0x000fea0003800000 */
.L_x_611:
[----:B--2---:R2:W-:Y:S01]  /*30c0*/  ST.E.128 desc[UR40][R10.64], R4 ;  /* 0x000000040a007985 */ /* 0x0045e2000c101d28 */
[----:B------:R-:W-:Y:S05]  /*30d0*/  BRA `(.L_x_606) ;  /* 0x0000000c006c7947 */ /* 0x000fea0003800000 */
.L_x_599:
[----:B------:R-:W-:Y:S01]  /*30e0*/  IMAD R68, R38, -0x40, R40 ;  /* 0xffffffc026447824 */ /* 0x000fe200078e0228 */
[----:B------:R-:W-:-:S04]  /*30f0*/  ISETP.GE.AND P0, PT, R16, R73, PT ;  /* 0x000000491000720c */ /* 0x000fc80003f06270 */
[----:B------:R-:W-:-:S04]  /*3100*/  VIMNMX R68, R68, 0x40, PT ;  /* 0x0000004044447848 */ /* 0x000fc80003fe0100 */
[----:B------:R-:W-:-:S13]  /*3110*/  ISETP.GE.OR P5, PT, R184, R68, P0 ;  /* 0x00000044b800720c */ /* 0x000fda00007a6670 */
[----:B------:R-:W0:Y:S01]  /*3120*/  @!P5 LDC.64 R12, c[0x0][0x3e8] ;  /* 0x0000fa00ff0cdb82 */ /* 0x000e220000000a00 */
[----:B------:R-:W-:Y:S01]  /*3130*/  @!P5 IADD3 R6, P6, R32, R4, RZ ;  /* 0x000000042006d210 */ /* 0x000fe20007fde0ff */
[----:B------:R-:W-:Y:S02]  /*3140*/  @!P5 IMAD R4, R45, R38, RZ ;  /* 0x000000262d04d224 */ /* 0x000fe400078e02ff */
[----:B------:R-:W-:Y:S02]  /*3150*/  @!P5 IMAD.MOV.U32 R5, RZ, RZ, R59 ;  /* 0x000000ffff05d224 */ /* 0x000fe400078e003b */
[----:B------:R-:W-:Y:S02]  /*3160*/  @!P5 IMAD R15, R11, R46, R4 ;  /* 0x0000002e0b0fd224 */ /* 0x000fe400078e0204 */
[----:B------:R-:W1:Y:S01]  /*3170*/  @!P5 LDC.64 R8, c[0x0][0x400] ;  /* 0x00010000ff08db82 */ /* 0x000e620000000a00 */
[----:B------:R-:W-:Y:S02]  /*3180*/  @!P5 IMAD.X R7, R10, 0x1, R54, P6 ;  /* 0x000000010a07d824 */ /* 0x000fe400030e0636 */
[----:B------:R-:W-:-:S04]  /*3190*/  @!P5 IMAD.MOV.U32 R4, RZ, RZ, R36 ;  /* 0x000000ffff04d224 */ /* 0x000fc800078e0024 */
[----:B------:R-:W-:Y:S01]  /*31a0*/  @!P5 IMAD.WIDE.U32 R10, R38, R46, R4 ;  /* 0x0000002e260ad225 */ /* 0x000fe200078e0004 */
[----:B------:R-:W-:-:S03]  /*31b0*/  CS2R R4, SRZ ;  /* 0x0000000000047805 */ /* 0x000fc6000001ff00 */
[----:B------:R-:W-:Y:S01]  /*31c0*/  @!P5 IMAD.IADD R11, R15, 0x1, R11 ;  /* 0x000000010f0bd824 */ /* 0x000fe200078e020b */
[----:B0-----:R-:W-:-:S04]  /*31d0*/  @!P5 LEA R12, P6, R6, R12, 0x1 ;  /* 0x0000000c060cd211 */ /* 0x001fc800078c08ff */
[----:B------:R-:W-:Y:S02]  /*31e0*/  @!P5 LEA.HI.X R13, R6, R13, R7, 0x1, P6 ;  /* 0x0000000d060dd211 */ /* 0x000fe400030f0c07 */
[----:B------:R-:W-:Y:S02]  /*31f0*/  CS2R R6, SRZ ;  /* 0x0000000000067805 */ /* 0x000fe4000001ff00 */
[C---:B-1----:R-:W-:Y:S02]  /*3200*/  @!P5 LEA R8, P6, R10.reuse, R8, 0x1 ;  /* 0x000000080a08d211 */ /* 0x042fe400078c08ff */
[----:B------:R-:W-:Y:S02]  /*3210*/  CS2R R30, SRZ ;  /* 0x00000000001e7805 */ /* 0x000fe4000001ff00 */
[----:B------:R-:W-:Y:S01]  /*3220*/  CS2R R28, SRZ ;  /* 0x00000000001c7805 */ /* 0x000fe2000001ff00 */
[----:B------:R-:W2:Y:S01]  /*3230*/  @!P5 LDG.E.128 R4, desc[UR40][R12.64] ;  /* 0x000000280c04d981 */ /* 0x000ea2000c1e1d00 */
[----:B------:R-:W-:-:S05]  /*3240*/  @!P5 LEA.HI.X R9, R10, R9, R11, 0x1, P6 ;  /* 0x000000090a09d211 */ /* 0x000fca00030f0c0b */
[----:B------:R-:W3:Y:S01]  /*3250*/  @!P5 LDG.E.128 R28, desc[UR40][R8.64] ;  /* 0x00000028081cd981 */ /* 0x000ee2000c1e1d00 */
[----:B------:R-:W-:Y:S01]  /*3260*/  ISETP.NE.AND P5, PT, R185, 0x3, PT ;  /* 0x00000003b900780c */ /* 0x000fe20003fa5270 */
[----:B--2---:R-:W-:Y:S01]  /*3270*/  IMAD.MOV.U32 R10, RZ, RZ, R6 ;  /* 0x000000ffff0a7224 */ /* 0x004fe200078e0006 */
[----:B------:R-:W-:Y:S01]  /*3280*/  MOV R11, R7 ;  /* 0x00000007000b7202 */ /* 0x000fe20000000f00 */
[----:B------:R-:W-:Y:S02]  /*3290*/  IMAD.MOV.U32 R14, RZ, RZ, R4 ;  /* 0x000000ffff0e7224 */ /* 0x000fe400078e0004 */
[----:B------:R-:W-:Y:S01]  /*32a0*/  IMAD.MOV.U32 R15, RZ, RZ, R5 ;  /* 0x000000ffff0f7224 */ /* 0x000fe200078e0005 */
[----:B------:R-:W-:Y:S01]  /*32b0*/  PRMT R79, R79, 0x5410, R11 ;  /* 0x000054104f4f7816 */ /* 0x000fe2000000000b */
[----:B---3--:R-:W-:Y:S01]  /*32c0*/  IMAD.MOV.U32 R8, RZ, RZ, R31 ;  /* 0x000000ffff087224 */ /* 0x008fe200078e001f */
[----:B------:R-:W-:Y:S01]  /*32d0*/  PRMT R87, R10, 0x5410, R14 ;  /* 0x000054100a577816 */ /* 0x000fe2000000000e */
[----:B------:R-:W-:Y:S01]  /*32e0*/  IMAD.MOV.U32 R10, RZ, RZ, R30 ;  /* 0x000000ffff0a7224 */ /* 0x000fe200078e001e */
[----:B------:R-:W-:Y:S01]  /*32f0*/  PRMT R76, R76, 0x5410, R15 ;  /* 0x000054104c4c7816 */ /* 0x000fe2000000000f */
[----:B------:R-:W-:Y:S01]  /*3300*/  IMAD.MOV.U32 R9, RZ, RZ, R28 ;  /* 0x000000ffff097224 */ /* 0x000fe200078e001c */
[----:B------:R-:W-:Y:S01]  /*3310*/  PRMT R79, R8, 0x7610, R79 ;  /* 0x00007610084f7816 */ /* 0x000fe2000000004f */
[----:B------:R-:W-:-:S03]  /*3320*/  IMAD.MOV.U32 R11, RZ, RZ, R29 ;  /* 0x000000ffff0b7224 */ /* 0x000fc600078e001d */
[----:B------:R-:W-:Y:S02]  /*3330*/  PRMT R86, R10, 0x5410, R9 ;  /* 0x000054100a567816 */ /* 0x000fe40000000009 */
[----:B------:R-:W-:Y:S01]  /*3340*/  PRMT R76, R11, 0x7610, R76 ;  /* 0x000076100b4c7816 */ /* 0x000fe2000000004c */
[----:B------:R-:W-:Y:S06]  /*3350*/  @!P5 BRA `(.L_x_613) ;  /* 0x000000000004d947 */ /* 0x000fec0003800000 */
[----:B------:R-:W-:Y:S01]  /*3360*/  BPT.TRAP 0x1 ;  /* 0x000000040000795c */ /* 0x000fe20000300000 */
.L_x_613:
[----:B------:R-:W-:Y:S01]  /*3370*/  IMAD R63, R22, 0x8, R2 ;  /* 0x00000008163f7824 */ /* 0x000fe200078e0202 */
[----:B------:R-:W-:Y:S01]  /*3380*/  SHF.L.U32 R74, R192, 0x1f, RZ ;  /* 0x0000001fc04a7819 */ /* 0x000fe200000006ff */
[----:B------:R-:W-:Y:S03]  /*3390*/  BSSY B1, `(.L_x_614) ;  /* 0x0000003000017945 */ /* 0x000fe60003800000 */
[----:B------:R-:W0:Y:S02]  /*33a0*/  SYNCS.PHASECHK.TRANS64.TRYWAIT P6, [R63+URZ+0x28c90], R74 ;  /* 0x028c904a3f0075a7 */ /* 0x000e2400080c017f */
[----:B0-----:R-:W-:Y:S05]  /*33b0*/  @!P6 BRA `(.L_x_615) ;  /* 0x000001380094e947 */ /* 0x001fea0003800000 */
.L_x_850:
[----:B------:R-:W-:Y:S05]  /*33c0*/  BSYNC B1 ;  /* 0x0000000000017941 */ /* 0x000fea0003800000 */
.L_x_614:
[----:B------:R-:W-:-:S03]  /*33d0*/  UMOV UR4, 0xffffffff ;  /* 0xffffffff00047882 */ /* 0x000fc60000000000 */
[----:B------:R-:W-:Y:S05]  /*33e0*/  BRA.DIV UR4, `(.L_x_616) ;  /* 0x0000013a049c7947 */ /* 0x000fea000b800000 */
[----:B------:R-:W1:Y:S04]  /*33f0*/  SHFL.IDX PT, R69, R69, RZ, 0x1c1f ;  /* 0x001c1fff45457589 */ /* 0x000e6800000e0000 */
[----:B------:R-:W2:Y:S02]  /*3400*/  SHFL.IDX PT, R70, R70, RZ, 0x1c1f ;  /* 0x001c1fff46467589 */ /* 0x000ea400000e0000 */
.L_x_854:
[----:B------:R-:W-:-:S13]  /*3410*/  ISETP.GE.OR P6, PT, R184, R68, P2 ;  /* 0x00000044b800720c */ /* 0x000fda00017c6670 */
[----:B------:R-:W-:Y:S05]  /*3420*/  @P6 BRA `(.L_x_606) ;  /* 0x0000000800986947 */ /* 0x000fea0003800000 */
[----:B------:R-:W3:Y:S01]  /*3430*/  LDC R72, c[0x0][0x2f4] ;  /* 0x0000bd00ff487b82 */ /* 0x000ee20000000800 */
[C---:B--2---:R-:W-:Y:S01]  /*3440*/  LEA R56, P6, R58.reuse, R70, 0x1 ;  /* 0x000000463a387211 */ /* 0x044fe200078c08ff */
[----:B------:R-:W-:Y:S03]  /*3450*/  BSSY B1, `(.L_x_617) ;  /* 0x0000065000017945 */ /* 0x000fe60003800000 */
[----:B-1----:R-:W-:Y:S01]  /*3460*/  LEA.HI.X R57, R58, R69, R61, 0x1, P6 ;  /* 0x000000453a397211 */ /* 0x002fe200030f0c3d */
[----:B---3--:R-:W-:-:S05]  /*3470*/  IMAD.IADD R8, R72, 0x1, -R51 ;  /* 0x0000000148087824 */ /* 0x008fca00078e0a33 */
[----:B------:R-:W-:-:S04]  /*3480*/  SEL R8, R51, R8, !P3 ;  /* 0x0000000833087207 */ /* 0x000fc80005800000 */
[----:B------:R-:W-:-:S04]  /*3490*/  SHF.R.S32.HI R9, RZ, 0x1f, R8 ;  /* 0x0000001fff097819 */ /* 0x000fc80000011408 */
[----:B------:R-:W-:-:S04]  /*34a0*/  LEA.HI R9, R9, R8, RZ, 0x4 ;  /* 0x0000000809097211 */ /* 0x000fc800078f20ff */
[----:B------:R-:W-:Y:S01]  /*34b0*/  SHF.R.S32.HI R8, RZ, 0x4, R9 ;  /* 0x00000004ff087819 */ /* 0x000fe20000011409 */
[----:B------:R-:W-:-:S03]  /*34c0*/  IMAD.IADD R9, R62, 0x1, R71 ;  /* 0x000000013e097824 */ /* 0x000fc600078e0247 */
[----:B------:R-:W-:Y:S01]  /*34d0*/  LEA.HI.SX32 R8, R3, R8, 0x1d ;  /* 0x0000000803087211 */ /* 0x000fe200078feaff */
[----:B------:R-:W-:-:S03]  /*34e0*/  IMAD R9, R9, 0x2, R2 ;  /* 0x0000000209097824 */ /* 0x000fc600078e0202 */
[----:B------:R-:W-:-:S04]  /*34f0*/  SHF.L.U32 R73, R8, 0x3, RZ ;  /* 0x0000000308497819 */ /* 0x000fc800000006ff */
[----:B------:R-:W-:-:S04]  /*3500*/  LOP3.LUT R8, R44, 0x38, R73, 0xf8, !PT ;  /* 0x000000382c087812 */ /* 0x000fc800078ef849 */
[----:B------:R-:W-:-:S05]  /*3510*/  LOP3.LUT R8, R8, R47, RZ, 0x3c, !PT ;  /* 0x0000002f08087212 */ /* 0x000fca00078e3cff */
[----:B------:R-:W-:-:S04]  /*3520*/  IMAD R8, R213, 0x200, R8 ;  /* 0x00000200d5087824 */ /* 0x000fc800078e0208 */
[----:B------:R-:W-:Y:S02]  /*3530*/  IMAD.IADD R71, R71, 0x1, R8 ;  /* 0x0000000147477824 */ /* 0x000fe400078e0208 */
[----:B------:R-:W1:Y:S02]  /*3540*/  LDS.128 R8, [R9+0x22400] ;  /* 0x0224000009087984 */ /* 0x000e640000000c00 */
[----:B------:R-:W-:-:S05]  /*3550*/  IMAD R71, R71, 0x2, R2 ;  /* 0x0000000247477824 */ /* 0x000fca00078e0202 */
[----:B------:R2:W3:Y:S01]  /*3560*/  LDS.128 R12, [R71+0x22400] ;  /* 0x02240000470c7984 */ /* 0x0004e20000000c00 */
[----:B------:R-:W-:Y:S05]  /*3570*/  @P0 BRA `(.L_x_618) ;  /* 0x0000000400480947 */ /* 0x000fea0003800000 */
[--C-:B------:R-:W-:Y:S02]  /*3580*/  SHF.R.U64 R83, R28, 0x10, R29.reuse ;  /* 0x000000101c537819 */ /* 0x100fe4000000121d */
[----:B------:R-:W-:Y:S01]  /*3590*/  SHF.R.U32.HI R28, RZ, 0x10, R29 ;  /* 0x00000010ff1c7819 */ /* 0x000fe2000001161d */
[----:B------:R-:W-:Y:S01]  /*35a0*/  HADD2.F32 R29, -RZ, R76.H0_H0 ;  /* 0x2000004cff1d7230 */ /* 0x000fe20000004100 */
[----:B------:R-:W-:Y:S02]  /*35b0*/  SHF.R.U64 R85, R4, 0x10, R5 ;  /* 0x0000001004557819 */ /* 0x000fe40000001205 */
[----:B------:R-:W-:Y:S01]  /*35c0*/  SHF.R.U64 R4, R6, 0x10, R7 ;  /* 0x0000001006047819 */ /* 0x000fe20000001207 */
[--C-:B---3--:R-:W-:Y:S01]  /*35d0*/  HADD2.F32 R6, -RZ, R13.reuse.H0_H0 ;  /* 0x2000000dff067230 */ /* 0x108fe20000004100 */
[----:B--2---:R-:W-:Y:S01]  /*35e0*/  SHF.R.U32.HI R71, RZ, 0x10, R5 ;  /* 0x00000010ff477819 */ /* 0x004fe20000011605 */
[----:B------:R-:W-:Y:S01]  /*35f0*/  HADD2.F32 R13, -RZ, R13.H1_H1 ;  /* 0x3000000dff0d7230 */ /* 0x000fe20000004100 */
[----:B------:R-:W-:Y:S01]  /*3600*/  SHF.R.U64 R81, R30, 0x10, R31 ;  /* 0x000000101e517819 */ /* 0x000fe2000000121f */
[--C-:B-1----:R-:W-:Y:S01]  /*3610*/  HADD2.F32 R5, -RZ, R9.reuse.H0_H0 ;  /* 0x20000009ff057230 */ /* 0x102fe20000004100 */
[----:B------:R-:W-:Y:S01]  /*3620*/  SHF.R.U32.HI R77, RZ, 0x10, R7 ;  /* 0x00000010ff4d7819 */ /* 0x000fe20000011607 */
[----:B------:R-:W-:Y:S01]  /*3630*/  HADD2.F32 R30, -RZ, R28.H0_H0 ;  /* 0x2000001cff1e7230 */ /* 0x000fe20000004100 */
[----:B------:R-:W-:Y:S01]  /*3640*/  SHF.R.U32.HI R75, RZ, 0x10, R31 ;  /* 0x00000010ff4b7819 */ /* 0x000fe2000001161f */
[----:B------:R-:W-:-:S02]  /*3650*/  HADD2.F32 R9, -RZ, R9.H1_H1 ;  /* 0x30000009ff097230 */ /* 0x000fc40000004100 */
[----:B------:R-:W-:Y:S02]  /*3660*/  HADD2.F32 R7, -RZ, R76.H1_H1 ;  /* 0x3000004cff077230 */ /* 0x000fe40000004100 */
[CC--:B------:R-:W-:Y:S01]  /*3670*/  FMUL.FTZ R76, R6.reuse, R29.reuse ;  /* 0x0000001d064c7220 */ /* 0x0c0fe20000410000 */
[----:B------:R-:W-:Y:S02]  /*3680*/  HADD2.F32 R28, -RZ, R71.H0_H0 ;  /* 0x20000047ff1c7230 */ /* 0x000fe40000004100 */
[----:B------:R-:W-:Y:S01]  /*3690*/  FMUL.FTZ R29, R5, R29 ;  /* 0x0000001d051d7220 */ /* 0x000fe20000410000 */
[-C--:B------:R-:W-:Y:S01]  /*36a0*/  FMUL.FTZ R78, R13, R30.reuse ;  /* 0x0000001e0d4e7220 */ /* 0x080fe20000410000 */
[----:B------:R-:W-:Y:S01]  /*36b0*/  FMUL.FTZ R30, R9, R30 ;  /* 0x0000001e091e7220 */ /* 0x000fe20000410000 */
[-C--:B------:R-:W-:Y:S01]  /*36c0*/  FFMA.FTZ R76, R5, R7.reuse, -R76 ;  /* 0x00000007054c7223 */ /* 0x080fe2000001084c */
[----:B------:R-:W-:Y:S01]  /*36d0*/  FFMA.FTZ R31, R6, R7, R29 ;  /* 0x00000007061f7223 */ /* 0x000fe2000001001d */
[-C--:B------:R-:W-:Y:S01]  /*36e0*/  FFMA.FTZ R71, R9, R28.reuse, -R78 ;  /* 0x0000001c09477223 */ /* 0x080fe2000001084e */
[----:B------:R-:W-:Y:S01]  /*36f0*/  FFMA.FTZ R78, R13, R28, R30 ;  /* 0x0000001c0d4e7223 */ /* 0x000fe2000001001e */
[----:B------:R-:W-:-:S02]  /*3700*/  HADD2.F32 R9, -RZ, R79.H0_H0 ;  /* 0x2000004fff097230 */ /* 0x000fc40000004100 */
[--C-:B------:R-:W-:Y:S02]  /*3710*/  HADD2.F32 R6, -RZ, R15.reuse.H0_H0 ;  /* 0x2000000fff067230 */ /* 0x100fe40000004100 */
[----:B------:R-:W-:Y:S01]  /*3720*/  HADD2.F32 R15, -RZ, R15.H1_H1 ;  /* 0x3000000fff0f7230 */ /* 0x000fe20000004100 */
[----:B------:R-:W-:Y:S01]  /*3730*/  F2FP.F16.F32.PACK_AB R31, R78, R31 ;  /* 0x0000001f4e1f723e */ /* 0x000fe200000000ff */
[----:B------:R-:W-:Y:S02]  /*3740*/  HADD2.F32 R5, -RZ, R11.H0_H0 ;  /* 0x2000000bff057230 */ /* 0x000fe40000004100 */
[-C--:B------:R-:W-:Y:S01]  /*3750*/  FMUL.FTZ R80, R6, R9.reuse ;  /* 0x0000000906507220 */ /* 0x080fe20000410000 */
[----:B------:R-:W-:Y:S02]  /*3760*/  HADD2.F32 R30, -RZ, R75.H0_H0 ;  /* 0x2000004bff1e7230 */ /* 0x000fe40000004100 */
[----:B------:R-:W-:Y:S02]  /*3770*/  HADD2.F32 R11, -RZ, R11.H1_H1 ;  /* 0x3000000bff0b7230 */ /* 0x000fe40000004100 */
[----:B------:R-:W-:Y:S01]  /*3780*/  FMUL.FTZ R9, R5, R9 ;  /* 0x0000000905097220 */ /* 0x000fe20000410000 */
[----:B------:R-:W-:-:S02]  /*3790*/  HADD2.F32 R7, -RZ, R79.H1_H1 ;  /* 0x3000004fff077230 */ /* 0x000fc40000004100 */
[-C--:B------:R-:W-:Y:S01]  /*37a0*/  FMUL.FTZ R82, R15, R30.reuse ;  /* 0x0000001e0f527220 */ /* 0x080fe20000410000 */
[----:B------:R-:W-:Y:S02]  /*37b0*/  HADD2.F32 R28, -RZ, R77.H0_H0 ;  /* 0x2000004dff1c7230 */ /* 0x000fe40000004100 */
[----:B------:R-:W-:Y:S01]  /*37c0*/  FMUL.FTZ R84, R11, R30 ;  /* 0x0000001e0b547220 */ /* 0x000fe20000410000 */
[----:B------:R-:W-:Y:S02]  /*37d0*/  HADD2.F32 R13, -RZ, R83.H0_H0 ;  /* 0x20000053ff0d7230 */ /* 0x000fe40000004100 */
[-C--:B------:R-:W-:Y:S01]  /*37e0*/  FFMA.FTZ R30, R6, R7.reuse, R9 ;  /* 0x00000007061e7223 */ /* 0x080fe20000010009 */
[----:B------:R-:W-:Y:S01]  /*37f0*/  FFMA.FTZ R80, R5, R7, -R80 ;  /* 0x0000000705507223 */ /* 0x000fe20000010850 */
[-C--:B------:R-:W-:Y:S01]  /*3800*/  FFMA.FTZ R77, R11, R28.reuse, -R82 ;  /* 0x0000001c0b4d7223 */ /* 0x080fe20000010852 */
[----:B------:R-:W-:Y:S02]  /*3810*/  HADD2.F32 R11, -RZ, R86.H1_H1 ;  /* 0x30000056ff0b7230 */ /* 0x000fe40000004100 */
[----:B------:R-:W-:Y:S01]  /*3820*/  FFMA.FTZ R79, R15, R28, R84 ;  /* 0x0000001c0f4f7223 */ /* 0x000fe20000010054 */
[----:B------:R-:W-:-:S02]  /*3830*/  HADD2.F32 R6, -RZ, R12.H0_H0 ;  /* 0x2000000cff067230 */ /* 0x000fc40000004100 */
[----:B------:R-:W-:Y:S02]  /*3840*/  HADD2.F32 R5, -RZ, R8.H0_H0 ;  /* 0x20000008ff057230 */ /* 0x000fe40000004100 */
[----:B------:R-:W-:Y:S02]  /*3850*/  HADD2.F32 R12, -RZ, R12.H1_H1 ;  /* 0x3000000cff0c7230 */ /* 0x000fe40000004100 */
[-C--:B------:R-:W-:Y:S01]  /*3860*/  FMUL.FTZ R28, R6, R11.reuse ;  /* 0x0000000b061c7220 */ /* 0x080fe20000410000 */
[----:B------:R-:W-:Y:S02]  /*3870*/  HADD2.F32 R8, -RZ, R8.H1_H1 ;  /* 0x30000008ff087230 */ /* 0x000fe40000004100 */
[----:B------:R-:W-:Y:S01]  /*3880*/  FMUL.FTZ R11, R5, R11 ;  /* 0x0000000b050b7220 */ /* 0x000fe20000410000 */
[----:B------:R-:W-:Y:S02]  /*3890*/  HADD2.F32 R7, -RZ, R87.H1_H1 ;  /* 0x30000057ff077230 */ /* 0x000fe40000004100 */
[----:B------:R-:W-:Y:S01]  /*38a0*/  FMUL.FTZ R15, R12, R13 ;  /* 0x0000000d0c0f7220 */ /* 0x000fe20000410000 */
[----:B------:R-:W-:-:S02]  /*38b0*/  HADD2.F32 R9, -RZ, R85.H0_H0 ;  /* 0x20000055ff097230 */ /* 0x000fc40000004100 */
[----:B------:R-:W-:Y:S01]  /*38c0*/  FMUL.FTZ R29, R8, R13 ;  /* 0x0000000d081d7220 */ /* 0x000fe20000410000 */
[----:B------:R-:W-:Y:S01]  /*38d0*/  F2FP.F16.F32.PACK_AB R30, R79, R30 ;  /* 0x0000001e4f1e723e */ /* 0x000fe200000000ff */
[-C--:B------:R-:W-:Y:S01]  /*38e0*/  FFMA.FTZ R13, R6, R7.reuse, R11 ;  /* 0x00000007060d7223 */ /* 0x080fe2000001000b */
[----:B------:R-:W-:Y:S01]  /*38f0*/  FFMA.FTZ R28, R5, R7, -R28 ;  /* 0x00000007051c7223 */ /* 0x000fe2000001081c */
[----:B------:R-:W-:Y:S02]  /*3900*/  HADD2.F32 R6, -RZ, R14.H0_H0 ;  /* 0x2000000eff067230 */ /* 0x000fe40000004100 */
[-C--:B------:R-:W-:Y:S01]  /*3910*/  FFMA.FTZ R15, R8, R9.reuse, -R15 ;  /* 0x00000009080f7223 */ /* 0x080fe2000001080f */
[----:B------:R-:W-:Y:S02]  /*3920*/  HADD2.F32 R11, -RZ, R81.H0_H0 ;  /* 0x20000051ff0b7230 */ /* 0x000fe40000004100 */
[----:B------:R-:W-:Y:S01]  /*3930*/  FFMA.FTZ R12, R12, R9, R29 ;  /* 0x000000090c0c7223 */ /* 0x000fe2000001001d */
[----:B------:R-:W-:-:S02]  /*3940*/  HADD2.F32 R5, -RZ, R10.H0_H0 ;  /* 0x2000000aff057230 */ /* 0x000fc40000004100 */
[----:B------:R-:W-:Y:S02]  /*3950*/  HADD2.F32 R14, -RZ, R14.H1_H1 ;  /* 0x3000000eff0e7230 */ /* 0x000fe40000004100 */
[----:B------:R-:W-:Y:S01]  /*3960*/  HADD2.F32 R8, -RZ, R86.H0_H0 ;  /* 0x20000056ff087230 */ /* 0x000fe20000004100 */
[----:B------:R-:W-:Y:S01]  /*3970*/  F2FP.F16.F32.PACK_AB R12, R12, R13 ;  /* 0x0000000d0c0c723e */ /* 0x000fe200000000ff */
[----:B------:R-:W-:Y:S02]  /*3980*/  HADD2.F32 R10, -RZ, R10.H1_H1 ;  /* 0x3000000aff0a7230 */ /* 0x000fe40000004100 */
[----:B------:R-:W-:Y:S01]  /*3990*/  FMUL.FTZ R75, R14, R11 ;  /* 0x0000000b0e4b7220 */ /* 0x000fe20000410000 */
[----:B------:R-:W-:Y:S02]  /*39a0*/  HADD2.F32 R7, -RZ, R87.H0_H0 ;  /* 0x20000057ff077230 */ /* 0x000fe40000004100 */
[----:B------:R-:W-:Y:S01]  /*39b0*/  FMUL.FTZ R29, R5, R8 ;  /* 0x00000008051d7220 */ /* 0x000fe20000410000 */
[----:B------:R-:W-:-:S02]  /*39c0*/  HADD2.F32 R9, -RZ, R4.H0_H0 ;  /* 0x20000004ff097230 */ /* 0x000fc40000004100 */
[----:B------:R-:W-:Y:S01]  /*39d0*/  FMUL.FTZ R4, R6, R8 ;  /* 0x0000000806047220 */ /* 0x000fe20000410000 */
[----:B------:R-:W-:Y:S01]  /*39e0*/  FMUL.FTZ R11, R10, R11 ;  /* 0x0000000b0a0b7220 */ /* 0x000fe20000410000 */
[-C--:B------:R-:W-:Y:S01]  /*39f0*/  FFMA.FTZ R29, R6, R7.reuse, R29 ;  /* 0x00000007061d7223 */ /* 0x080fe2000001001d */
[----:B------:R-:W-:Y:S01]  /*3a00*/  F2FP.F16.F32.PACK_AB R8, R15, R28 ;  /* 0x0000001c0f08723e */ /* 0x000fe200000000ff */
[----:B------:R-:W-:Y:S01]  /*3a10*/  FFMA.FTZ R4, R5, R7, -R4 ;  /* 0x0000000705047223 */ /* 0x000fe20000010804 */
[-C--:B------:R-:W-:Y:S01]  /*3a20*/  FFMA.FTZ R75, R10, R9.reuse, -R75 ;  /* 0x000000090a4b7223 */ /* 0x080fe2000001084b */
[----:B------:R-:W-:Y:S01]  /*3a30*/  FFMA.FTZ R14, R14, R9, R11 ;  /* 0x000000090e0e7223 */ /* 0x000fe2000001000b */
[----:B------:R-:W-:Y:S01]  /*3a40*/  F2FP.F16.F32.PACK_AB R9, R71, R76 ;  /* 0x0000004c4709723e */ /* 0x000fe200000000ff */
[----:B------:R-:W-:Y:S01]  /*3a50*/  IMAD.MOV.U32 R13, RZ, RZ, R31 ;  /* 0x000000ffff0d7224 */ /* 0x000fe200078e001f */
[----:B------:R-:W-:Y:S01]  /*3a60*/  F2FP.F16.F32.PACK_AB R11, R77, R80 ;  /* 0x000000504d0b723e */ /* 0x000fe200000000ff */
[----:B------:R-:W-:Y:S01]  /*3a70*/  IMAD.MOV.U32 R15, RZ, RZ, R30 ;  /* 0x000000ffff0f7224 */ /* 0x000fe200078e001e */
[----:B------:R-:W-:-:S02]  /*3a80*/  F2FP.F16.F32.PACK_AB R10, R75, R4 ;  /* 0x000000044b0a723e */ /* 0x000fc400000000ff */
[----:B------:R-:W-:-:S07]  /*3a90*/  F2FP.F16.F32.PACK_AB R14, R14, R29 ;  /* 0x0000001d0e0e723e */ /* 0x000fce00000000ff */
.L_x_618:
[----:B------:R-:W-:Y:S05]  /*3aa0*/  BSYNC B1 ;  /* 0x0000000000017941 */ /* 0x000fea0003800000 */
.L_x_617:
[----:B-1----:R1:W-:Y:S01]  /*3ab0*/  ST.E.128 desc[UR40][R56.64], R8 ;  /* 0x0000000838007985 */ /* 0x0023e2000c101d28 */
[----:B------:R-:W-:Y:S01]  /*3ac0*/  ISETP.GE.AND P0, PT, R73, R72, PT ;  /* 0x000000484900720c */ /* 0x000fe20003f06270 */
[----:B------:R-:W-:Y:S01]  /*3ad0*/  IMAD.MOV.U32 R4, RZ, RZ, R70 ;  /* 0x000000ffff047224 */ /* 0x000fe200078e0046 */
[----:B------:R-:W-:-:S11]  /*3ae0*/  MOV R5, R69 ;  /* 0x0000004500057202 */ /* 0x000fd60000000f00 */
[----:B------:R-:W-:Y:S05]  /*3af0*/  @P0 BRA `(.L_x_606) ;  /* 0x0000000000e40947 */ /* 0x000fea0003800000 */
[----:B------:R-:W-:-:S05]  /*3b00*/  IMAD.WIDE R4, R73, 0x2, R4 ;  /* 0x0000000249047825 */ /* 0x000fca00078e0204 */
[----:B---3--:R3:W-:Y:S01]  /*3b10*/  ST.E.128 desc[UR40][R4.64], R12 ;  /* 0x0000000c04007985 */ /* 0x0087e2000c101d28 */
[----:B------:R-:W-:Y:S05]  /*3b20*/  BRA `(.L_x_606) ;  /* 0x0000000000d87947 */ /* 0x000fea0003800000 */
.L_x_598:
[----:B------:R-:W-:-:S13]  /*3b30*/  ISETP.NE.AND P5, PT, R185, 0x3, PT ;  /* 0x00000003b900780c */ /* 0x000fda0003fa5270 */
[----:B------:R-:W-:Y:S05]  /*3b40*/  @!P5 BRA `(.L_x_619) ;  /* 0x000000000004d947 */ /* 0x000fea0003800000 */
[----:B------:R-:W-:Y:S01]  /*3b50*/  BPT.TRAP 0x1 ;  /* 0x000000040000795c */ /* 0x000fe20000300000 */
.L_x_619:
[----:B------:R-:W-:Y:S01]  /*3b60*/  IMAD R63, R22, 0x8, R2 ;  /* 0x00000008163f7824 */ /* 0x000fe200078e0202 */
[----:B------:R-:W-:Y:S01]  /*3b70*/  SHF.L.U32 R74, R192, 0x1f, RZ ;  /* 0x0000001fc04a7819 */ /* 0x000fe200000006ff */
[----:B------:R-:W-:Y:S01]  /*3b80*/  BSSY B1, `(.L_x_620) ;  /* 0x0000004000017945 */ /* 0x000fe20003800000 */
[----:B------:R-:W-:Y:S02]  /*3b90*/  SHF.R.S32.HI R67, RZ, 0x1f, R65 ;  /* 0x0000001fff437819 */ /* 0x000fe40000011441 */
[----:B------:R-:W0:Y:S02]  /*3ba0*/  SYNCS.PHASECHK.TRANS64.TRYWAIT P0, [R63+URZ+0x28c90], R74 ;  /* 0x028c904a3f0075a7 */ /* 0x000e24000800017f */
[----:B0-----:R-:W-:Y:S05]  /*3bb0*/  @!P0 BRA `(.L_x_621) ;  /* 0x0000013000f48947 */ /* 0x001fea0003800000 */
.L_x_855:
[----:B------:R-:W-:Y:S05]  /*3bc0*/  BSYNC B1 ;  /* 0x0000000000017941 */ /* 0x000fea0003800000 */
.L_x_620:
[----:B------:R-:W-:Y:S01]  /*3bd0*/  ULDC.64 UR4, c[0x0][0x300] ;  /* 0x0000c00000047ab9 */ /* 0x000fe20000000a00 */
[----:B-----5:R-:W-:Y:S01]  /*3be0*/  SHF.R.S32.HI R66, RZ, 0x1f, R64 ;  /* 0x0000001fff427819 */ /* 0x020fe20000011440 */
[----:B------:R-:W-:Y:S02]  /*3bf0*/  IMAD R6, R67, UR4, RZ ;  /* 0x0000000443067c24 */ /* 0x000fe4000f8e02ff */
[----:B------:R-:W-:-:S04]  /*3c00*/  IMAD.WIDE.U32 R4, R65, UR4, RZ ;  /* 0x0000000441047c25 */ /* 0x000fc8000f8e00ff */
[----:B------:R-:W-:Y:S01]  /*3c10*/  IMAD R7, R65, UR5, R6 ;  /* 0x0000000541077c24 */ /* 0x000fe2000f8e0206 */
[----:B------:R-:W-:Y:S01]  /*3c20*/  ULDC.64 UR4, c[0x0][0x310] ;  /* 0x0000c40000047ab9 */ /* 0x000fe20000000a00 */
[----:B------:R-:W-:Y:S02]  /*3c30*/  IMAD R68, R38, -0x40, R40 ;  /* 0xffffffc026447824 */ /* 0x000fe400078e0228 */
[----:B------:R-:W-:Y:S02]  /*3c40*/  IMAD R9, R66, UR4, RZ ;  /* 0x0000000442097c24 */ /* 0x000fe4000f8e02ff */
[----:B------:R-:W-:Y:S01]  /*3c50*/  IMAD.IADD R5, R5, 0x1, R7 ;  /* 0x0000000105057824 */ /* 0x000fe200078e0207 */
[----:B------:R-:W-:Y:S01]  /*3c60*/  VIMNMX R68, R68, 0x40, PT ;  /* 0x0000004044447848 */ /* 0x000fe20003fe0100 */
[C---:B------:R-:W-:Y:S02]  /*3c70*/  IMAD R9, R64.reuse, UR5, R9 ;  /* 0x0000000540097c24 */ /* 0x040fe4000f8e0209 */
[----:B------:R-:W-:Y:S01]  /*3c80*/  IMAD.WIDE.U32 R4, R64, UR4, R4 ;  /* 0x0000000440047c25 */ /* 0x000fe2000f8e0004 */
[----:B------:R-:W-:Y:S01]  /*3c90*/  ULDC.64 UR4, c[0x0][0x308] ;  /* 0x0000c20000047ab9 */ /* 0x000fe20000000a00 */
[----:B------:R-:W-:-:S02]  /*3ca0*/  ISETP.GT.AND P0, PT, R68, R184, PT ;  /* 0x000000b84400720c */ /* 0x000fc40003f04270 */
        /* <DEDUP_REMOVED lines=10> */
[----:B------:R1:W2:Y:S04]  /*3d50*/  SHFL.IDX PT, R10, R13, RZ, 0x1c1f ;  /* 0x001c1fff0d0a7589 */ /* 0x0002a800000e0000 */
[----:B------:R1:W3:Y:S02]  /*3d60*/  SHFL.IDX PT, R14, R6, RZ, 0x1c1f ;  /* 0x001c1fff060e7589 */ /* 0x0002e400000e0000 */
.L_x_859:
[----:B------:R-:W-:Y:S05]  /*3d70*/  @!P0 BRA `(.L_x_606) ;  /* 0x0000000000448947 */ /* 0x000fea0003800000 */
[----:B------:R-:W-:Y:S02]  /*3d80*/  ULDC UR4, c[0x0][0x2f4] ;  /* 0x0000bd0000047ab9 */ /* 0x000fe40000000800 */
[----:B------:R-:W-:-:S13]  /*3d90*/  ISETP.GE.AND P0, PT, R16, UR4, PT ;  /* 0x0000000410007c0c */ /* 0x000fda000bf06270 */
[----:B-1----:R-:W1:Y:S01]  /*3da0*/  @!P0 LDS.128 R4, [R75+0x22400] ;  /* 0x022400004b048984 */ /* 0x002e620000000c00 */
[----:B---3--:R-:W-:-:S04]  /*3db0*/  @!P0 LEA R8, P6, R16, R14, 0x1 ;  /* 0x0000000e10088211 */ /* 0x008fc800078c08ff */
[----:B--2---:R-:W-:-:S05]  /*3dc0*/  @!P0 LEA.HI.X R9, R16, R10, R17, 0x1, P6 ;  /* 0x0000000a10098211 */ /* 0x004fca00030f0c11 */
[----:B-1----:R4:W-:Y:S01]  /*3dd0*/  @!P0 ST.E.128 desc[UR40][R8.64], R4 ;  /* 0x0000000408008985 */ /* 0x0029e2000c101d28 */
[----:B------:R-:W-:-:S13]  /*3de0*/  ISETP.GE.AND P0, PT, R19, UR4, PT ;  /* 0x0000000413007c0c */ /* 0x000fda000bf06270 */
[----:B------:R-:W-:Y:S05]  /*3df0*/  @P0 BRA `(.L_x_606) ;  /* 0x0000000000240947 */ /* 0x000fea0003800000 */
[----:B------:R-:W-:Y:S01]  /*3e00*/  LOP3.LUT P0, RZ, R194, 0x4, RZ, 0xc0, !PT ;  /* 0x00000004c2ff7812 */ /* 0x000fe2000780c0ff */
[----:B----4-:R-:W-:-:S12]  /*3e10*/  VIADD R4, R52, 0x20 ;  /* 0x0000002034047836 */ /* 0x010fd80000000000 */
[----:B------:R-:W-:Y:S01]  /*3e20*/  @P0 VIADD R4, R52, 0xffffffe0 ;  /* 0xffffffe034040836 */ /* 0x000fe20000000000 */
[----:B------:R-:W-:-:S03]  /*3e30*/  LEA R8, P0, R19, R14, 0x1 ;  /* 0x0000000e13087211 */ /* 0x000fc600078008ff */
[----:B------:R-:W-:Y:S01]  /*3e40*/  IMAD.IADD R71, R71, 0x1, R4 ;  /* 0x0000000147477824 */ /* 0x000fe200078e0204 */
[----:B------:R-:W-:-:S03]  /*3e50*/  LEA.HI.X R9, R19, R10, R195, 0x1, P0 ;  /* 0x0000000a13097211 */ /* 0x000fc600000f0cc3 */
[----:B------:R-:W-:-:S06]  /*3e60*/  IMAD R4, R71, 0x2, R2 ;  /* 0x0000000247047824 */ /* 0x000fcc00078e0202 */
[----:B------:R-:W1:Y:S04]  /*3e70*/  LDS.128 R4, [R4+0x22400] ;  /* 0x0224000004047984 */ /* 0x000e680000000c00 */
[----:B-1----:R1:W-:Y:S02]  /*3e80*/  ST.E.128 desc[UR40][R8.64], R4 ;  /* 0x0000000408007985 */ /* 0x0023e4000c101d28 */
.L_x_606:
[----:B------:R-:W-:Y:S05]  /*3e90*/  BSYNC B0 ;  /* 0x0000000000007941 */ /* 0x000fea0003800000 */
.L_x_597:
[----:B-1234-:R-:W1:Y:S01]  /*3ea0*/  S2R R4, SR_TID.X ;  /* 0x0000000000047919 */ /* 0x01ee620000002100 */
[----:B------:R-:W-:Y:S01]  /*3eb0*/  @!PT LDS RZ, [RZ] ;  /* 0x00000000fffff984 */ /* 0x000fe20000000800 */
[----:B------:R-:W-:Y:S01]  /*3ec0*/  @!PT LDS RZ, [RZ] ;  /* 0x00000000fffff984 */ /* 0x000fe20000000800 */
[----:B------:R-:W-:Y:S01]  /*3ed0*/  @!PT LDS RZ, [RZ] ;  /* 0x00000000fffff984 */ /* 0x000fe20000000800 */
[----:B------:R-:W-:Y:S01]  /*3ee0*/  @!PT LDS RZ, [RZ] ;  /* 0x00000000fffff984 */ /* 0x000fe20000000800 */
[----:B------:R2:W-:Y:S06]  /*3ef0*/  MEMBAR.ALL.CTA ;  /* 0x0000000000007992 */ /* 0x0005ec0000008000 */
[----:B--2---:R-:W2:Y:S01]  /*3f00*/  FENCE.VIEW.ASYNC.S ;  /* 0x00000000000073c6 */ /* 0x004ea20000000000 */
[----:B------:R-:W-:Y:S05]  /*3f10*/  WARPSYNC.ALL ;  /* 0x0000000000007948 */ /* 0x000fea0003800000 */
[----:B------:R-:W-:Y:S01]  /*3f20*/  BSSY B0, `(.L_x_623) ;  /* 0x0000009000007945 */ /* 0x000fe20003800000 */
[----:B-1----:R-:W-:Y:S01]  /*3f30*/  LOP3.LUT R4, R4, 0x7f, RZ, 0xc0, !PT ;  /* 0x0000007f04047812 */ /* 0x002fe200078ec0ff */
[----:B--2---:R1:W-:Y:S03]  /*3f40*/  BAR.SYNC.DEFER_BLOCKING R49, 0x80 ;  /* 0x000200310000751d */ /* 0x0043e60000010000 */
[----:B------:R-:W-:-:S13]  /*3f50*/  ISETP.NE.AND P0, PT, R4, RZ, PT ;  /* 0x000000ff0400720c */ /* 0x000fda0003f05270 */
[----:B------:R-:W-:-:S04]  /*3f60*/  @!P0 IADD3 R4, R63, 0x28ca0, RZ ;  /* 0x00028ca03f048810 */ /* 0x000fc80007ffe0ff */
[----:B------:R-:W-:-:S04]  /*3f70*/  @!P0 PRMT R4, RZ, 0x654, R4 ;  /* 0x00000654ff048816 */ /* 0x000fc80000000004 */
[----:B------:R1:W-:Y:S01]  /*3f80*/  @!P0 SYNCS.ARRIVE.TRANS64.RED.A1T0 RZ, [R4+URZ], RZ ;  /* 0x000000ff04ff89a7 */ /* 0x0003e2000810043f */
[----:B------:R-:W-:Y:S05]  /*3f90*/  @!P5 BRA `(.L_x_624) ;  /* 0x000000000004d947 */ /* 0x000fea0003800000 */
[----:B------:R-:W-:Y:S01]  /*3fa0*/  BPT.TRAP 0x1 ;  /* 0x000000040000795c */ /* 0x000fe20000300000 */
.L_x_624:
[----:B------:R-:W-:Y:S05]  /*3fb0*/  BSYNC B0 ;  /* 0x0000000000007941 */ /* 0x000fea0003800000 */
.L_x_623:
[----:B------:R-:W2:Y:S01]  /*3fc0*/  SYNCS.PHASECHK.TRANS64.TRYWAIT P5, [R63+URZ+0x28cb0], R74 ;  /* 0x028cb04a3f0075a7 */ /* 0x000ea200080a017f */
[----:B------:R-:W-:Y:S04]  /*3fd0*/  BSSY B0, `(.L_x_625) ;  /* 0x0000002000007945 */ /* 0x000fe80003800000 */
[----:B--2---:R-:W-:Y:S05]  /*3fe0*/  @!P5 BRA `(.L_x_626) ;  /* 0x000001300040d947 */ /* 0x004fea0003800000 */
.L_x_860:
[----:B------:R-:W-:Y:S05]  /*3ff0*/  BSYNC B0 ;  /* 0x0000000000007941 */ /* 0x000fea0003800000 */
.L_x_625:
[----:B------:R-:W-:Y:S01]  /*4000*/  ULDC.64 UR4, c[0x0][0x328] ;  /* 0x0000ca0000047ab9 */ /* 0x000fe20000000a00 */
[----:B------:R-:W-:Y:S01]  /*4010*/  BSSY B0, `(.L_x_627) ;  /* 0x0000072000007945 */ /* 0x000fe20003800000 */
[----:B------:R-:W-:Y:S02]  /*4020*/  IMAD R6, R67, UR4, RZ ;  /* 0x0000000443067c24 */ /* 0x000fe4000f8e02ff */
[----:B-1----:R-:W-:-:S04]  /*4030*/  IMAD.WIDE.U32 R4, R65, UR4, RZ ;  /* 0x0000000441047c25 */ /* 0x002fc8000f8e00ff */
[----:B------:R-:W-:Y:S01]  /*4040*/  IMAD R65, R65, UR5, R6 ;  /* 0x0000000541417c24 */ /* 0x000fe2000f8e0206 */
[----:B------:R-:W-:Y:S02]  /*4050*/  ULDC.64 UR4, c[0x0][0x338] ;  /* 0x0000ce0000047ab9 */ /* 0x000fe40000000a00 */
        /* <DEDUP_REMOVED lines=11> */
[----:B------:R-:W-:-:S04]  /*4110*/  LEA R11, P5, R4, UR4, 0x1 ;  /* 0x00000004040b7c11 */ /* 0x000fc8000f8a08ff */
[----:B------:R-:W-:Y:S02]  /*4120*/  LEA.HI.X R10, R4, UR5, R5, 0x1, P5 ;  /* 0x00000005040a7c11 */ /* 0x000fe4000a8f0c05 */
[----:B------:R-:W-:Y:S01]  /*4130*/  ISETP.GT.AND P5, PT, R68, R184, PT ;  /* 0x000000b84400720c */ /* 0x000fe20003fa4270 */
[----:B------:R-:W1:Y:S04]  /*4140*/  SHFL.IDX PT, R11, R11, RZ, 0x1c1f ;  /* 0x001c1fff0b0b7589 */ /* 0x000e6800000e0000 */
[----:B------:R-:W3:Y:S08]  /*4150*/  SHFL.IDX PT, R10, R10, RZ, 0x1c1f ;  /* 0x001c1fff0a0a7589 */ /* 0x000ef000000e0000 */
[----:B------:R-:W-:Y:S05]  /*4160*/  @!P5 BRA `(.L_x_628) ;  /* 0x000000040070d947 */ /* 0x000fea0003800000 */
[----:B------:R-:W-:Y:S01]  /*4170*/  ULDC UR4, c[0x0][0x320] ;  /* 0x0000c80000047ab9 */ /* 0x000fe20000000800 */
[----:B------:R-:W4:Y:S01]  /*4180*/  LDL R30, [R1] ;  /* 0x00000000011e7983 */ /* 0x000f220000100800 */
[----:B------:R-:W-:Y:S01]  /*4190*/  ISETP.GE.AND P6, PT, R16, UR4, PT ;  /* 0x0000000410007c0c */ /* 0x000fe2000bfc6270 */
[----:B------:R-:W-:Y:S02]  /*41a0*/  IMAD R9, R22, 0x8000, R52 ;  /* 0x0000800016097824 */ /* 0x000fe400078e0234 */
[----:B------:R-:W5:Y:S02]  /*41b0*/  LDL R29, [R1+0x4] ;  /* 0x00000400011d7983 */ /* 0x000f640000100800 */
[C---:B------:R-:W-:Y:S02]  /*41c0*/  IMAD R12, R9.reuse, 0x2, R2 ;  /* 0x00000002090c7824 */ /* 0x040fe400078e0202 */
[----:B------:R-:W2:Y:S04]  /*41d0*/  LDL R28, [R1+0x8] ;  /* 0x00000800011c7983 */ /* 0x000ea80000100800 */
[----:B------:R-:W2:Y:S04]  /*41e0*/  LDL R15, [R1+0xc] ;  /* 0x00000c00010f7983 */ /* 0x000ea80000100800 */
[----:B------:R-:W0:Y:S01]  /*41f0*/  @!P6 LDS.128 R4, [R12+0x400] ;  /* 0x000400000c04e984 */ /* 0x000e220000000c00 */
[----:B------:R-:W-:Y:S01]  /*4200*/  LOP3.LUT P5, RZ, R194, 0x4, RZ, 0xc0, !PT ;  /* 0x00000004c2ff7812 */ /* 0x000fe200078ac0ff */
[----:B------:R-:W-:-:S02]  /*4210*/  VIADD R13, R9, 0x20 ;  /* 0x00000020090d7836 */ /* 0x000fc40000000000 */
[----:B------:R-:W2:Y:S10]  /*4220*/  LDL R14, [R1+0x10] ;  /* 0x00001000010e7983 */ /* 0x000eb40000100800 */
[----:B------:R-:W-:Y:S01]  /*4230*/  @P5 VIADD R13, R9, 0xffffffe0 ;  /* 0xffffffe0090d5836 */ /* 0x000fe20000000000 */
[----:B-1----:R-:W-:-:S03]  /*4240*/  @!P6 LEA R8, P5, R16, R11, 0x1 ;  /* 0x0000000b1008e211 */ /* 0x002fc600078a08ff */
[----:B------:R-:W-:Y:S01]  /*4250*/  IMAD R13, R13, 0x2, R2 ;  /* 0x000000020d0d7824 */ /* 0x000fe200078e0202 */
[----:B---3--:R-:W-:Y:S02]  /*4260*/  @!P6 LEA.HI.X R9, R16, R10, R17, 0x1, P5 ;  /* 0x0000000a1009e211 */ /* 0x008fe400028f0c11 */
[----:B------:R-:W-:-:S03]  /*4270*/  ISETP.GE.AND P5, PT, R19, UR4, PT ;  /* 0x0000000413007c0c */ /* 0x000fc6000bfa6270 */
[----:B0-----:R0:W-:Y:S10]  /*4280*/  @!P6 ST.E.128 desc[UR40][R8.64], R4 ;  /* 0x000000040800e985 */ /* 0x0011f4000c101d28 */
[----:B------:R-:W1:Y:S01]  /*4290*/  @!P5 LDS.128 R4, [R13+0x400] ;  /* 0x000400000d04d984 */ /* 0x000e620000000c00 */
[----:B0-----:R-:W-:-:S04]  /*42a0*/  @!P5 LEA R8, P6, R19, R11, 0x1 ;  /* 0x0000000b1308d211 */ /* 0x001fc800078c08ff */
[----:B------:R-:W-:Y:S02]  /*42b0*/  @!P5 LEA.HI.X R9, R19, R10, R195, 0x1, P6 ;  /* 0x0000000a1309d211 */ /* 0x000fe400030f0cc3 */
[----:B------:R-:W-:-:S03]  /*42c0*/  ISETP.GE.AND P6, PT, R210, UR4, PT ;  /* 0x00000004d2007c0c */ /* 0x000fc6000bfc6270 */
[----:B-1----:R0:W-:Y:S10]  /*42d0*/  @!P5 ST.E.128 desc[UR40][R8.64], R4 ;  /* 0x000000040800d985 */ /* 0x0021f4000c101d28 */
[----:B------:R-:W1:Y:S01]  /*42e0*/  @!P6 LDS.128 R4, [R12+0x2400] ;  /* 0x002400000c04e984 */ /* 0x000e620000000c00 */
[----:B0-----:R-:W-:-:S04]  /*42f0*/  @!P6 LEA R8, P5, R210, R11, 0x1 ;  /* 0x0000000bd208e211 */ /* 0x001fc800078a08ff */
[----:B------:R-:W-:Y:S02]  /*4300*/  @!P6 IADD3.X R9, R10, R221, RZ, P5, !PT ;  /* 0x000000dd0a09e210 */ /* 0x000fe40002ffe4ff */
[----:B------:R-:W-:-:S03]  /*4310*/  ISETP.GE.AND P5, PT, R209, UR4, PT ;  /* 0x00000004d1007c0c */ /* 0x000fc6000bfa6270 */
[----:B-1----:R0:W-:Y:S10]  /*4320*/  @!P6 ST.E.128 desc[UR40][R8.64], R4 ;  /* 0x000000040800e985 */ /* 0x0021f4000c101d28 */
[----:B------:R-:W1:Y:S01]  /*4330*/  @!P5 LDS.128 R4, [R13+0x2400] ;  /* 0x002400000d04d984 */ /* 0x000e620000000c00 */
[----:B0-----:R-:W-:-:S05]  /*4340*/  @!P5 LEA R8, P6, R209, R11, 0x1 ;  /* 0x0000000bd108d211 */ /* 0x001fca00078c08ff */
[----:B------:R-:W-:Y:S01]  /*4350*/  @!P5 IMAD.X R9, R10, 0x1, R222, P6 ;  /* 0x000000010a09d824 */ /* 0x000fe200030e06de */
[----:B------:R-:W-:-:S04]  /*4360*/  ISETP.GE.AND P6, PT, R208, UR4, PT ;  /* 0x00000004d0007c0c */ /* 0x000fc8000bfc6270 */
[----:B-1----:R0:W-:Y:S09]  /*4370*/  @!P5 ST.E.128 desc[UR40][R8.64], R4 ;  /* 0x000000040800d985 */ /* 0x0021f2000c101d28 */
        /* <DEDUP_REMOVED lines=36> */
[----:B0-----:R-:W-:-:S04]  /*45c0*/  @!P5 LEA R8, P6, R201, R11, 0x1 ;  /* 0x0000000bc908d211 */ /* 0x001fc800078c08ff */
[----:B----4-:R-:W-:Y:S02]  /*45d0*/  @!P5 IADD3.X R9, R10, R30, RZ, P6, !PT ;  /* 0x0000001e0a09d210 */ /* 0x010fe400037fe4ff */
[----:B------:R-:W-:-:S03]  /*45e0*/  ISETP.GE.AND P6, PT, R200, UR4, PT ;  /* 0x00000004c8007c0c */ /* 0x000fc6000bfc6270 */
[----:B-1----:R0:W-:Y:S10]  /*45f0*/  @!P5 ST.E.128 desc[UR40][R8.64], R4 ;  /* 0x000000040800d985 */ /* 0x0021f4000c101d28 */
[----:B------:R-:W1:Y:S01]  /*4600*/  @!P6 LDS.128 R4, [R12+0xc400] ;  /* 0x00c400000c04e984 */ /* 0x000e620000000c00 */
[----:B0-----:R-:W-:-:S05]  /*4610*/  @!P6 LEA R8, P5, R200, R11, 0x1 ;  /* 0x0000000bc808e211 */ /* 0x001fca00078a08ff */
[----:B-----5:R-:W-:Y:S01]  /*4620*/  @!P6 IMAD.X R9, R10, 0x1, R29, P5 ;  /* 0x000000010a09e824 */ /* 0x020fe200028e061d */
[----:B------:R-:W-:-:S04]  /*4630*/  ISETP.GE.AND P5, PT, R199, UR4, PT ;  /* 0x00000004c7007c0c */ /* 0x000fc8000bfa6270 */
[----:B-1----:R0:W-:Y:S09]  /*4640*/  @!P6 ST.E.128 desc[UR40][R8.64], R4 ;  /* 0x000000040800e985 */ /* 0x0021f2000c101d28 */
[----:B------:R-:W1:Y:S01]  /*4650*/  @!P5 LDS.128 R4, [R13+0xc400] ;  /* 0x00c400000d04d984 */ /* 0x000e620000000c00 */
[----:B0-----:R-:W-:-:S05]  /*4660*/  @!P5 LEA R8, P6, R199, R11, 0x1 ;  /* 0x0000000bc708d211 */ /* 0x001fca00078c08ff */
[----:B--2---:R-:W-:Y:S01]  /*4670*/  @!P5 IMAD.X R9, R10, 0x1, R28, P6 ;  /* 0x000000010a09d824 */ /* 0x004fe200030e061c */
        /* <DEDUP_REMOVED lines=9> */
[----:B------:R-:W-:-:S05]  /*4710*/  @!P5 IMAD.X R9, R10, 0x1, R14, P6 ;  /* 0x000000010a09d824 */ /* 0x000fca00030e060e */
[----:B-1----:R4:W-:Y:S03]  /*4720*/  @!P5 ST.E.128 desc[UR40][R8.64], R4 ;  /* 0x000000040800d985 */ /* 0x0029e6000c101d28 */
.L_x_628:
[----:B------:R-:W-:Y:S05]  /*4730*/  BSYNC B0 ;  /* 0x0000000000007941 */ /* 0x000fea0003800000 */
.L_x_627:
[----:B------:R-:W-:Y:S01]  /*4740*/  @!PT LDS RZ, [RZ] ;  /* 0x00000000fffff984 */ /* 0x000fe20000000800 */
[----:B------:R-:W-:Y:S01]  /*4750*/  @!PT LDS RZ, [RZ] ;  /* 0x00000000fffff984 */ /* 0x000fe20000000800 */
[----:B------:R-:W-:Y:S01]  /*4760*/  @!PT LDS RZ, [RZ] ;  /* 0x00000000fffff984 */ /* 0x000fe20000000800 */
[----:B------:R-:W-:Y:S01]  /*4770*/  @!PT LDS RZ, [RZ] ;  /* 0x00000000fffff984 */ /* 0x000fe20000000800 */
[----:B------:R5:W-:Y:S06]  /*4780*/  MEMBAR.ALL.CTA ;  /* 0x0000000000007992 */ /* 0x000bec0000008000 */
[----:B-----5:R-:W5:Y:S01]  /*4790*/  FENCE.VIEW.ASYNC.S ;  /* 0x00000000000073c6 */ /* 0x020f620000000000 */
[----:B------:R-:W-:Y:S02]  /*47a0*/  VIADD R22, R22, 0x1 ;  /* 0x0000000116167836 */ /* 0x000fe40000000000 */
[----:B0-2---:R-:W-:Y:S01]  /*47b0*/  @!P0 VIADD R63, R63, 0x28cc0 ;  /* 0x00028cc03f3f8836 */ /* 0x005fe20000000000 */
[----:B-----5:R0:W-:Y:S02]  /*47c0*/  BAR.SYNC.DEFER_BLOCKING R49, 0x80 ;  /* 0x000200310000751d */ /* 0x0201e40000010000 */
[----:B------:R-:W-:-:S02]  /*47d0*/  ISETP.NE.AND P5, PT, R22, 0x2, PT ;  /* 0x000000021600780c */ /* 0x000fc40003fa5270 */
[----:B------:R-:W-:Y:S02]  /*47e0*/  @!P0 PRMT R63, RZ, 0x654, R63 ;  /* 0x00000654ff3f8816 */ /* 0x000fe4000000003f */
[----:B----4-:R-:W-:Y:S02]  /*47f0*/  SEL R5, RZ, 0x1, P5 ;  /* 0x00000001ff057807 */ /* 0x010fe40002800000 */
[----:B------:R-:W-:Y:S02]  /*4800*/  SEL R22, R22, RZ, P5 ;  /* 0x000000ff16167207 */ /* 0x000fe40002800000 */
[----:B------:R-:W-:Y:S01]  /*4810*/  LOP3.LUT R192, R192, R5, RZ, 0x3c, !PT ;  /* 0x00000005c0c07212 */ /* 0x000fe200078e3cff */
[----:B------:R0:W-:Y:S01]  /*4820*/  @!P0 SYNCS.ARRIVE.TRANS64.RED.A1T0 RZ, [R63+URZ], RZ ;  /* 0x000000ff3fff89a7 */ /* 0x0001e2000810043f */
[----:B------:R-:W-:Y:S01]  /*4830*/  PLOP3.LUT P0, PT, PT, PT, PT, 0x8, 0x0 ;  /* 0x000000000000781c */ /* 0x000fe20003f0e170 */
[----:B------:R-:W-:-:S12]  /*4840*/  @P4 BRA `(.L_x_629) ;  /* 0xffffffd800944947 */ /* 0x000fd8000383ffff */
.L_x_592:
[----:B------:R-:W2:Y:S01]  /*4850*/  LDL R4, [R1+0x50] ;  /* 0x0000500001047983 */ /* 0x000ea20000100800 */
[----:B------:R-:W-:Y:S01]  /*4860*/  BSSY B0, `(.L_x_630) ;  /* 0x0000047000007945 */ /* 0x000fe20003800000 */
[----:B------:R-:W-:Y:S01]  /*4870*/  IMAD.MOV.U32 R0, RZ, RZ, RZ ;  /* 0x000000ffff007224 */ /* 0x000fe200078e00ff */
        /* <DEDUP_REMOVED lines=27> */
[----:B------:R-:W-:Y:S01]  /*4a30*/  IMAD.MOV.U32 R99, RZ, RZ, RZ ;  /* 0x000000ffff637224 */ /* 0x000fe200078e00ff */
[----:B------:R-:W-:Y:S02]  /*4a40*/  CS2R R40, SRZ ;  /* 0x0000000000287805 */ /* 0x000fe4000001ff00 */
[----:B------:R-:W-:-:S02]  /*4a50*/  MOV R96, RZ ;  /* 0x000000ff00607202 */ /* 0x000fc40000000f00 */
[----:B------:R-:W-:Y:S02]  /*4a60*/  CS2R R94, SRZ ;  /* 0x00000000005e7805 */ /* 0x000fe4000001ff00 */
[----:B------:R-:W-:Y:S01]  /*4a70*/  CS2R R92, SRZ ;  /* 0x00000000005c7805 */ /* 0x000fe2000001ff00 */
[----:B------:R-:W-:Y:S01]  /*4a80*/  IMAD.MOV.U32 R91, RZ, RZ, RZ ;  /* 0x000000ffff5b7224 */ /* 0x000fe200078e00ff */
[----:B------:R-:W-:Y:S01]  /*4a90*/  CS2R R88, SRZ ;  /* 0x0000000000587805 */ /* 0x000fe2000001ff00 */
[----:B------:R-:W-:Y:S01]  /*4aa0*/  IMAD.MOV.U32 R37, RZ, RZ, RZ ;  /* 0x000000ffff257224 */ /* 0x000fe200078e00ff */
[----:B------:R-:W-:Y:S02]  /*4ab0*/  CS2R R86, SRZ ;  /* 0x0000000000567805 */ /* 0x000fe4000001ff00 */
[----:B------:R-:W-:Y:S01]  /*4ac0*/  CS2R R84, SRZ ;  /* 0x0000000000547805 */ /* 0x000fe2000001ff00 */
[----:B------:R-:W-:Y:S01]  /*4ad0*/  IMAD.MOV.U32 R83, RZ, RZ, RZ ;  /* 0x000000ffff537224 */ /* 0x000fe200078e00ff */
[----:B------:R-:W-:Y:S01]  /*4ae0*/  CS2R R80, SRZ ;  /* 0x0000000000507805 */ /* 0x000fe2000001ff00 */
[----:B------:R-:W-:Y:S01]  /*4af0*/  IMAD.MOV.U32 R33, RZ, RZ, RZ ;  /* 0x000000ffff217224 */ /* 0x000fe200078e00ff */
[----:B------:R-:W-:-:S02]  /*4b00*/  CS2R R78, SRZ ;  /* 0x00000000004e7805 */ /* 0x000fc4000001ff00 */
[----:B------:R-:W-:Y:S01]  /*4b10*/  CS2R R76, SRZ ;  /* 0x00000000004c7805 */ /* 0x000fe2000001ff00 */
[----:B------:R-:W-:Y:S01]  /*4b20*/  IMAD.MOV.U32 R75, RZ, RZ, RZ ;  /* 0x000000ffff4b7224 */ /* 0x000fe200078e00ff */
[----:B------:R-:W-:Y:S02]  /*4b30*/  CS2R R28, SRZ ;  /* 0x00000000001c7805 */ /* 0x000fe4000001ff00 */
[----:B------:R-:W-:Y:S01]  /*4b40*/  CS2R R72, SRZ ;  /* 0x0000000000487805 */ /* 0x000fe2000001ff00 */
[----:B------:R-:W-:Y:S01]  /*4b50*/  IMAD.MOV.U32 R71, RZ, RZ, RZ ;  /* 0x000000ffff477224 */ /* 0x000fe200078e00ff */
[----:B------:R-:W-:Y:S01]  /*4b60*/  CS2R R68, SRZ ;  /* 0x0000000000447805 */ /* 0x000fe2000001ff00 */
[----:B------:R-:W-:Y:S01]  /*4b70*/  IMAD.MOV.U32 R15, RZ, RZ, RZ ;  /* 0x000000ffff0f7224 */ /* 0x000fe200078e00ff */
[----:B------:R-:W-:Y:S01]  /*4b80*/  CS2R R12, SRZ ;  /* 0x00000000000c7805 */ /* 0x000fe2000001ff00 */
[----:B------:R-:W-:Y:S01]  /*4b90*/  IMAD.MOV.U32 R67, RZ, RZ, RZ ;  /* 0x000000ffff437224 */ /* 0x000fe200078e00ff */
[----:B------:R-:W-:-:S02]  /*4ba0*/  CS2R R64, SRZ ;  /* 0x0000000000407805 */ /* 0x000fc4000001ff00 */
[----:B0-----:R-:W-:Y:S02]  /*4bb0*/  CS2R R62, SRZ ;  /* 0x00000000003e7805 */ /* 0x001fe4000001ff00 */
[----:B------:R-:W-:Y:S02]  /*4bc0*/  MOV R155, RZ ;  /* 0x000000ff009b7202 */ /* 0x000fe40000000f00 */
[----:B------:R-:W-:Y:S02]  /*4bd0*/  CS2R R156, SRZ ;  /* 0x00000000009c7805 */ /* 0x000fe4000001ff00 */
[----:B------:R-:W-:Y:S02]  /*4be0*/  CS2R R58, SRZ ;  /* 0x00000000003a7805 */ /* 0x000fe4000001ff00 */
[----:B------:R-:W-:Y:S02]  /*4bf0*/  CS2R R158, SRZ ;  /* 0x00000000009e7805 */ /* 0x000fe4000001ff00 */
[----:B------:R-:W-:-:S02]  /*4c00*/  CS2R R54, SRZ ;  /* 0x0000000000367805 */ /* 0x000fc4000001ff00 */
[----:B------:R-:W-:Y:S02]  /*4c10*/  CS2R R160, SRZ ;  /* 0x0000000000a07805 */ /* 0x000fe4000001ff00 */
[----:B------:R-:W-:Y:S01]  /*4c20*/  CS2R R50, SRZ ;  /* 0x0000000000327805 */ /* 0x000fe2000001ff00 */
[----:B------:R-:W-:Y:S01]  /*4c30*/  IMAD.MOV.U32 R162, RZ, RZ, RZ ;  /* 0x000000ffffa27224 */ /* 0x000fe200078e00ff */
[----:B------:R-:W-:Y:S02]  /*4c40*/  CS2R R46, SRZ ;  /* 0x00000000002e7805 */ /* 0x000fe4000001ff00 */
[----:B------:R-:W-:Y:S01]  /*4c50*/  CS2R R42, SRZ ;  /* 0x00000000002a7805 */ /* 0x000fe2000001ff00 */
[----:B------:R-:W-:Y:S02]  /*4c60*/  IMAD.MOV.U32 R153, RZ, RZ, RZ ;  /* 0x000000ffff997224 */ /* 0x000fe400078e00ff */
[----:B------:R-:W-:Y:S02]  /*4c70*/  IMAD.MOV.U32 R39, RZ, RZ, RZ ;  /* 0x000000ffff277224 */ /* 0x000fe400078e00ff */
[----:B-1----:R-:W-:Y:S01]  /*4c80*/  IMAD.MOV.U32 R11, RZ, RZ, RZ ;  /* 0x000000ffff0b7224 */ /* 0x002fe200078e00ff */
[----:B--2---:R-:W-:Y:S01]  /*4c90*/  ISETP.NE.AND P1, PT, R4, 0x1, PT ;  /* 0x000000010400780c */ /* 0x004fe20003f25270 */
[----:B------:R-:W-:-:S12]  /*4ca0*/  @P0 BRA `(.L_x_631) ;  /* 0x0000000000080947 */ /* 0x000fd80003800000 */
[----:B------:R-:W0:Y:S02]  /*4cb0*/  FENCE.VIEW.ASYNC.G ;  /* 0x00000000000073c6 */ /* 0x000e240000000100 */
[----:B0-----:R-:W-:Y:S06]  /*4cc0*/  BAR.ARV 0xc, 0x180 ;  /* 0x0306000000007b1d */ /* 0x001fec0000002000 */
.L_x_631:
[----:B------:R-:W-:Y:S05]  /*4cd0*/  BSYNC B0 ;  /* 0x0000000000007941 */ /* 0x000fea0003800000 */
.L_x_630:
[----:B------:R-:W-:Y:S01]  /*4ce0*/  BSSY B7, `(.L_x_632) ;  /* 0x00007ca000077945 */ /* 0x000fe20003800000 */
[----:B------:R-:W-:Y:S01]  /*4cf0*/  IMAD.MOV.U32 R14, RZ, RZ, RZ ;  /* 0x000000ffff0e7224 */ /* 0x000fe200078e00ff */
[----:B------:R-:W-:Y:S01]  /*4d00*/  CS2R R8, SRZ ;  /* 0x0000000000087805 */ /* 0x000fe2000001ff00 */
[----:B------:R-:W-:Y:S01]  /*4d10*/  IMAD.MOV.U32 R36, RZ, RZ, RZ ;  /* 0x000000ffff247224 */ /* 0x000fe200078e00ff */
[----:B------:R-:W-:Y:S01]  /*4d20*/  MOV R32, RZ ;  /* 0x000000ff00207202 */ /* 0x000fe20000000f00 */
[----:B------:R-:W-:Y:S01]  /*4d30*/  IMAD.MOV.U32 R35, RZ, RZ, RZ ;  /* 0x000000ffff237224 */ /* 0x000fe200078e00ff */
[----:B------:R-:W-:Y:S01]  /*4d40*/  CS2R R6, SRZ ;  /* 0x0000000000067805 */ /* 0x000fe2000001ff00 */
[----:B---3--:R-:W-:Y:S02]  /*4d50*/  IMAD.MOV.U32 R10, RZ, RZ, RZ ;  /* 0x000000ffff0a7224 */ /* 0x008fe400078e00ff */
[----:B------:R-:W-:Y:S02]  /*4d60*/  IMAD.MOV.U32 R31, RZ, RZ, RZ ;  /* 0x000000ffff1f7224 */ /* 0x000fe400078e00ff */
[----:B------:R-:W-:-:S02]  /*4d70*/  IMAD.MOV.U32 R152, RZ, RZ, RZ ;  /* 0x000000ffff987224 */ /* 0x000fc400078e00ff */
[----:B------:R-:W-:Y:S02]  /*4d80*/  IMAD.MOV.U32 R154, RZ, RZ, RZ ;  /* 0x000000ffff9a7224 */ /* 0x000fe400078e00ff */
[----:B------:R-:W-:Y:S02]  /*4d90*/  IMAD.MOV.U32 R3, RZ, RZ, RZ ;  /* 0x000000ffff037224 */ /* 0x000fe400078e00ff */
[----:B------:R-:W-:Y:S01]  /*4da0*/  IMAD.MOV.U32 R5, RZ, RZ, RZ ;  /* 0x000000ffff057224 */ /* 0x000fe200078e00ff */
[----:B------:R-:W-:Y:S06]  /*4db0*/  @!P1 BRA `(.L_x_633) ;  /* 0x0000001800b89947 */ /* 0x000fec0003800000 */
[----:B------:R-:W-:Y:S02]  /*4dc0*/  ISETP.GE.AND P1, PT, R168, 0x1, PT ;  /* 0x00000001a800780c */ /* 0x000fe40003f26270 */
[----:B------:R-:W-:-:S11]  /*4dd0*/  PLOP3.LUT P0, PT, PT, PT, PT, 0x80, 0x0 ;  /* 0x000000000000781c */ /* 0x000fd60003f0f070 */
[----:B------:R-:W-:Y:S05]  /*4de0*/  @!P1 BRA `(.L_x_634) ;  /* 0x0000007800e49947 */ /* 0x000fea0003800000 */
[----:B------:R-:W0:Y:S01]  /*4df0*/  S2R R26, SR_TID.X ;  /* 0x00000000001a7919 */ /* 0x000e220000002100 */
[----:B------:R-:W-:Y:S01]  /*4e00*/  ISETP.NE.AND P0, PT, R185, 0x3, PT ;  /* 0x00000003b900780c */ /* 0x000fe20003f05270 */
[----:B0-----:R-:W-:-:S05]  /*4e10*/  VIADD R26, R26, 0xffffff80 ;  /* 0xffffff801a1a7836 */ /* 0x001fca0000000000 */
[----:B------:R-:W-:-:S04]  /*4e20*/  SHF.R.S32.HI R4, RZ, 0x1f, R26 ;  /* 0x0000001fff047819 */ /* 0x000fc8000001141a */
[----:B------:R-:W-:-:S04]  /*4e30*/  LEA.HI R4, R4, R26, RZ, 0x7 ;  /* 0x0000001a04047211 */ /* 0x000fc800078f38ff */
[----:B------:R-:W-:-:S05]  /*4e40*/  SHF.R.S32.HI R4, RZ, 0x7, R4 ;  /* 0x00000007ff047819 */ /* 0x000fca0000011404 */
[----:B------:R-:W0:Y:S02]  /*4e50*/  SHFL.IDX PT, R0, R4, RZ, 0x1f ;  /* 0x00001fff04007589 */ /* 0x000e2400000e0000 */
[----:B0-----:R-:W-:-:S04]  /*4e60*/  LEA.HI R3, R0, R0, RZ, 0x1 ;  /* 0x0000000000037211 */ /* 0x001fc800078f08ff */
[----:B------:R-:W-:-:S05]  /*4e70*/  LOP3.LUT R3, R3, 0x1fffe, RZ, 0xc0, !PT ;  /* 0x0001fffe03037812 */ /* 0x000fca00078ec0ff */
[----:B------:R-:W-:-:S04]  /*4e80*/  IMAD.IADD R3, R0, 0x1, -R3 ;  /* 0x0000000100037824 */ /* 0x000fc800078e0a03 */
[----:B------:R-:W-:-:S05]  /*4e90*/  IMAD R3, R3, 0x8000, R2 ;  /* 0x0000800003037824 */ /* 0x000fca00078e0202 */
[----:B------:R-:W-:-:S04]  /*4ea0*/  IADD3 R3, R3, 0x400, RZ ;  /* 0x0000040003037810 */ /* 0x000fc80007ffe0ff */
[----:B------:R-:W-:-:S04]  /*4eb0*/  SHF.R.U32.HI R3, RZ, 0x4, R3 ;  /* 0x00000004ff037819 */ /* 0x000fc80000011603 */
[----:B------:R-:W-:-:S04]  /*4ec0*/  LOP3.LUT R0, R3, 0x3fff, RZ, 0xc0, !PT ;  /* 0x00003fff03007812 */ /* 0x000fc800078ec0ff */
[----:B------:R-:W-:Y:S01]  /*4ed0*/  LOP3.LUT R0, R0, 0x2000000, RZ, 0xfc, !PT ;  /* 0x0200000000007812 */ /* 0x000fe200078efcff */
[----:B------:R-:W-:Y:S06]  /*4ee0*/  @!P0 BRA `(.L_x_635) ;  /* 0x0000000000048947 */ /* 0x000fec0003800000 */
[----:B------:R-:W-:Y:S01]  /*4ef0*/  BPT.TRAP 0x1 ;  /* 0x000000040000795c */ /* 0x000fe20000300000 */
.L_x_635:
[----:B------:R-:W-:Y:S01]  /*4f00*/  IMAD R3, R18, 0x8, R2 ;  /* 0x0000000812037824 */ /* 0x000fe200078e0202 */
[----:B------:R-:W-:Y:S01]  /*4f10*/  SHF.L.U32 R6, R23, 0x1f, RZ ;  /* 0x0000001f17067819 */ /* 0x000fe200000006ff */
[----:B------:R-:W-:Y:S01]  /*4f20*/  VIADD R4, R2, 0x26800 ;  /* 0x0002680002047836 */ /* 0x000fe20000000000 */
[----:B------:R-:W-:Y:S02]  /*4f30*/  BSSY B0, `(.L_x_636) ;  /* 0x0000008000007945 */ /* 0x000fe40003800000 */
[----:B------:R-:W0:Y:S02]  /*4f40*/  SYNCS.PHASECHK.TRANS64.TRYWAIT P1, [R3+URZ+0x28c50], R6 ;  /* 0x028c5006030075a7 */ /* 0x000e24000802017f */
[----:B------:R-:W-:Y:S01]  /*4f50*/  SHF.R.U32.HI R5, RZ, 0x4, R4 ;  /* 0x00000004ff057819 */ /* 0x000fe20000011604 */
[----:B------:R-:W-:-:S03]  /*4f60*/  IMAD R4, R18, 0x1000, R0 ;  /* 0x0000100012047824 */ /* 0x000fc600078e0200 */
[----:B------:R-:W-:-:S04]  /*4f70*/  LOP3.LUT R5, R5, 0x3fff, RZ, 0xc0, !PT ;  /* 0x00003fff05057812 */ /* 0x000fc800078ec0ff */
[----:B------:R-:W-:Y:S01]  /*4f80*/  LOP3.LUT R10, R5, 0x10000, RZ, 0xfc, !PT ;  /* 0x00010000050a7812 */ /* 0x000fe200078efcff */
[----:B------:R-:W-:Y:S01]  /*4f90*/  IMAD.MOV.U32 R5, RZ, RZ, 0x40000040 ;  /* 0x40000040ff057424 */ /* 0x000fe200078e00ff */
[----:B0-----:R-:W-:Y:S06]  /*4fa0*/  @!P1 BRA `(.L_x_637) ;  /* 0x0000012000649947 */ /* 0x001fec0003800000 */
.L_x_861:
[----:B------:R-:W-:Y:S05]  /*4fb0*/  BSYNC B0 ;  /* 0x0000000000007941 */ /* 0x000fea0003800000 */
.L_x_636:
[----:B------:R-:W-:Y:S01]  /*4fc0*/  BAR.SYNC.DEFER_BLOCKING 0xe, 0x100 ;  /* 0x0384000000007b1d */ /* 0x000fe20000010000 */
[----:B------:R-:W-:Y:S01]  /*4fd0*/  IMAD.MOV.U32 R11, RZ, RZ, 0x40000040 ;  /* 0x40000040ff0b7424 */ /* 0x000fe200078e00ff */
[C---:B------:R-:W-:Y:S01]  /*4fe0*/  R2UR UR6, R4.reuse ;  /* 0x00000000040672ca */ /* 0x040fe200000e0000 */
[----:B0-----:R-:W-:Y:S01]  /*4ff0*/  VIADD R6, R4, 0x80 ;  /* 0x0000008004067836 */ /* 0x001fe20000000000 */
[----:B------:R-:W-:Y:S01]  /*5000*/  R2UR UR7, R5 ;  /* 0x00000000050772ca */ /* 0x000fe200000e0000 */
[----:B------:R-:W-:Y:S01]  /*5010*/  IMAD.MOV.U32 R7, RZ, RZ, 0x40000040 ;  /* 0x40000040ff077424 */ /* 0x000fe200078e00ff */
[C---:B------:R-:W-:Y:S01]  /*5020*/  R2UR UR4, R10.reuse ;  /* 0x000000000a0472ca */ /* 0x040fe200000e0000 */
[----:B------:R-:W-:Y:S01]  /*5030*/  VIADD R8, R10, 0x2 ;  /* 0x000000020a087836 */ /* 0x000fe20000000000 */
[----:B------:R-:W-:Y:S01]  /*5040*/  R2UR UR5, R11 ;  /* 0x000000000b0572ca */ /* 0x000fe200000e0000 */
[----:B------:R-:W-:Y:S02]  /*5050*/  IMAD.MOV.U32 R9, RZ, RZ, 0x40000040 ;  /* 0x40000040ff097424 */ /* 0x000fe400078e00ff */
[----:B------:R-:W-:-:S05]  /*5060*/  IMAD.MOV.U32 R5, RZ, RZ, 0x40000040 ;  /* 0x40000040ff057424 */ /* 0x000fca00078e00ff */
[----:B------:R-:W-:Y:S01]  /*5070*/  R2UR UR15, R5 ;  /* 0x00000000050f72ca */ /* 0x000fe200000e0000 */
[----:B------:R-:W-:-:S05]  /*5080*/  IMAD.MOV.U32 R5, RZ, RZ, 0x40000040 ;  /* 0x40000040ff057424 */ /* 0x000fca00078e00ff */
[----:B------:R-:W-:Y:S01]  /*5090*/  R2UR UR13, R5 ;  /* 0x00000000050d72ca */ /* 0x000fe200000e0000 */
[----:B-----5:R-:W-:-:S06]  /*50a0*/  WARPGROUP.ARRIVE ;  /* 0x00000000000079c5 */ /* 0x020fcc0000000000 */
[----:B------:R-:W-:Y:S01]  /*50b0*/  HGMMA.64x256x16.F32 R24, gdesc[UR4].tnspB, RZ, !UPT, gsb0 ;  /* 0x43e00000041879f0 */ /* 0x000fe2000c0008ff */
[----:B------:R-:W-:Y:S01]  /*50c0*/  R2UR UR6, R6 ;  /* 0x00000000060672ca */ /* 0x000fe200000e0000 */
[C---:B------:R-:W-:Y:S01]  /*50d0*/  VIADD R6, R4.reuse, 0x100 ;  /* 0x0000010004067836 */ /* 0x040fe20000000000 */
[----:B------:R-:W-:Y:S01]  /*50e0*/  R2UR UR7, R7 ;  /* 0x00000000070772ca */ /* 0x000fe200000e0000 */
[----:B------:R-:W-:Y:S01]  /*50f0*/  VIADD R4, R4, 0x180 ;  /* 0x0000018004047836 */ /* 0x000fe20000000000 */
[----:B------:R-:W-:Y:S02]  /*5100*/  R2UR UR4, R8 ;  /* 0x00000000080472ca */ /* 0x000fe400000e0000 */
[----:B------:R-:W-:Y:S02]  /*5110*/  R2UR UR5, R9 ;  /* 0x00000000090572ca */ /* 0x000fe400000e0000 */
[----:B------:R-:W-:Y:S02]  /*5120*/  MOV R7, 0x40000040 ;  /* 0x4000004000077802 */ /* 0x000fe40000000f00 */
[----:B------:R-:W-:Y:S01]  /*5130*/  R2UR UR10, R6 ;  /* 0x00000000060a72ca */ /* 0x000fe200000e0000 */
[----:B------:R-:W-:Y:S01]  /*5140*/  VIADD R6, R10, 0x4 ;  /* 0x000000040a067836 */ /* 0x000fe20000000000 */
[----:B------:R-:W-:Y:S01]  /*5150*/  R2UR UR11, R7 ;  /* 0x00000000070b72ca */ /* 0x000fe200000e0000 */
[----:B------:R-:W-:Y:S01]  /*5160*/  IMAD.MOV.U32 R7, RZ, RZ, 0x40000040 ;  /* 0x40000040ff077424 */ /* 0x000fe200078e00ff */
[----:B------:R-:W-:Y:S01]  /*5170*/  R2UR UR14, R4 ;  /* 0x00000000040e72ca */ /* 0x000fe200000e0000 */
[----:B------:R-:W-:Y:S01]  /*5180*/  VIADD R4, R10, 0x6 ;  /* 0x000000060a047836 */ /* 0x000fe20000000000 */
[----:B------:R-:W-:-:S02]  /*5190*/  R2UR UR8, R6 ;  /* 0x00000000060872ca */ /* 0x000fc400000e0000 */
[----:B------:R-:W-:Y:S02]  /*51a0*/  R2UR UR9, R7 ;  /* 0x00000000070972ca */ /* 0x000fe400000e0000 */
[----:B------:R-:W-:Y:S01]  /*51b0*/  R2UR UR12, R4 ;  /* 0x00000000040c72ca */ /* 0x000fe200000e0000 */
[----:B------:R-:W-:Y:S02]  /*51c0*/  WARPGROUP.DEPBAR.LE gsb0, 0x0 ;  /* 0x00008000000079c5 */ /* 0x000fe40000010000 */
        /* <DEDUP_REMOVED lines=14> */
.L_x_638:
[----:B------:R-:W-:Y:S01]  /*52b0*/  ISETP.GE.AND P1, PT, R168, 0x41, PT ;  /* 0x00000041a800780c */ /* 0x000fe20003f26270 */
[----:B------:R-:W-:Y:S01]  /*52c0*/  BSSY B0, `(.L_x_639) ;  /* 0x00000ce000007945 */ /* 0x000fe20003800000 */
[----:B------:R-:W-:-:S04]  /*52d0*/  IADD3 R10, R3, 0x28c60, RZ ;  /* 0x00028c60030a7810 */ /* 0x000fc80007ffe0ff */
[----:B------:R-:W-:-:S04]  /*52e0*/  PRMT R10, R193, 0x654, R10 ;  /* 0x00000654c10a7816 */ /* 0x000fc8000000000a */
[----:B------:R0:W-:Y:S03]  /*52f0*/  SYNCS.ARRIVE.TRANS64.RED.A1T0 RZ, [R10+URZ], RZ ;  /* 0x000000ff0aff79a7 */ /* 0x0001e6000810043f */
[----:B------:R-:W-:Y:S05]  /*5300*/  @!P1 BRA `(.L_x_640) ;  /* 0x0000000c00249947 */ /* 0x000fea0003800000 */
[----:B------:R-:W-:-:S07]  /*5310*/  VIADD R215, R215, 0xfffffffe ;  /* 0xfffffffed7d77836 */ /* 0x000fce0000000000 */
.L_x_647:
[----:B------:R-:W-:Y:S01]  /*5320*/  BAR.SYNC.DEFER_BLOCKING 0xe, 0x100 ;  /* 0x0384000000007b1d */ /* 0x000fe20000010000 */
[C---:B------:R-:W-:Y:S01]  /*5330*/  IMAD R3, R18.reuse, 0x40, R198 ;  /* 0x0000004012037824 */ /* 0x040fe200078e02c6 */
[----:B------:R-:W-:Y:S01]  /*5340*/  ISETP.GT.AND P2, PT, R215, RZ, PT ;  /* 0x000000ffd700720c */ /* 0x000fe20003f44270 */
[----:B------:R-:W-:Y:S02]  /*5350*/  VIADD R18, R18, 0x1 ;  /* 0x0000000112127836 */ /* 0x000fe40000000000 */
[----:B------:R-:W-:Y:S02]  /*5360*/  IMAD R3, R3, 0x4, R2 ;  /* 0x0000000403037824 */ /* 0x000fe400078e0202 */
[----:B------:R-:W-:Y:S01]  /*5370*/  VIADD R215, R215, 0xffffffff ;  /* 0xffffffffd7d77836 */ /* 0x000fe20000000000 */
[----:B------:R-:W-:-:S04]  /*5380*/  ISETP.NE.AND P1, PT, R18, 0x2, PT ;  /* 0x000000021200780c */ /* 0x000fc80003f25270 */
[----:B------:R-:W-:Y:S01]  /*5390*/  SEL R18, R18, RZ, P1 ;  /* 0x000000ff12127207 */ /* 0x000fe20000800000 */
[----:B01----:R-:W0:Y:S04]  /*53a0*/  LDS R10, [R3+0x28800] ;  /* 0x02880000030a7984 */ /* 0x003e280000000800 */
        /* <DEDUP_REMOVED lines=65> */
[----:B------:R-:W-:Y:S01]  /*57c0*/  SEL R10, RZ, 0x1, P1 ;  /* 0x00000001ff0a7807 */ /* 0x000fe20000800000 */
        /* <DEDUP_REMOVED lines=64> */
[----:B------:R-:W-:Y:S01]  /*5bd0*/  LOP3.LUT R23, R23, R10, RZ, 0x3c, !PT ;  /* 0x0000000a17177212 */ /* 0x000fe200078e3cff */
[----:B------:R-:W-:Y:S06]  /*5be0*/  @!P0 BRA `(.L_x_641) ;  /* 0x0000000000048947 */ /* 0x000fec0003800000 */
[----:B------:R-:W-:Y:S01]  /*5bf0*/  BPT.TRAP 0x1 ;  /* 0x000000040000795c */ /* 0x000fe20000300000 */
.L_x_641:
[----:B------:R-:W-:Y:S01]  /*5c00*/  IMAD R3, R18, 0x8, R2 ;  /* 0x0000000812037824 */ /* 0x000fe200078e0202 */
[----:B------:R-:W-:-:S04]  /*5c10*/  SHF.L.U32 R10, R23, 0x1f, RZ ;  /* 0x0000001f170a7819 */ /* 0x000fc800000006ff */
[----:B------:R0:W1:Y:S01]  /*5c20*/  SYNCS.PHASECHK.TRANS64.TRYWAIT P1, [R3+URZ+0x28c50], R10 ;  /* 0x028c500a030075a7 */ /* 0x000062000802017f */
[----:B------:R-:W-:Y:S05]  /*5c30*/  @!P0 BRA `(.L_x_642) ;  /* 0x0000000000048947 */ /* 0x000fea0003800000 */
[----:B------:R-:W-:Y:S01]  /*5c40*/  BPT.TRAP 0x1 ;  /* 0x000000040000795c */ /* 0x000fe20000300000 */
.L_x_642:
[----:B------:R-:W-:Y:S04]  /*5c50*/  BSSY B1, `(.L_x_643) ;  /* 0x0000004000017945 */ /* 0x000fe80003800000 */
[----:B-1----:R-:W-:Y:S05]  /*5c60*/  @P1 BRA `(.L_x_644) ;  /* 0x0000000000081947 */ /* 0x002fea0003800000 */
[----:B------:R-:W1:Y:S02]  /*5c70*/  SYNCS.PHASECHK.TRANS64.TRYWAIT P1, [R3+URZ+0x28c50], R10 ;  /* 0x028c500a030075a7 */ /* 0x000e64000802017f */
[----:B-1----:R-:W-:Y:S05]  /*5c80*/  @!P1 BRA `(.L_x_645) ;  /* 0x0000011400409947 */ /* 0x002fea0003800000 */
.L_x_644:
[----:B------:R-:W-:Y:S05]  /*5c90*/  BSYNC B1 ;  /* 0x0000000000017941 */ /* 0x000fea0003800000 */
.L_x_643:
[----:B01----:R-:W-:Y:S01]  /*5ca0*/  IMAD R10, R18, 0x1000, R0 ;  /* 0x00001000120a7824 */ /* 0x003fe200078e0200 */
[----:B------:R-:W-:Y:S01]  /*5cb0*/  WARPGROUP.ARRIVE ;  /* 0x00000000000079c5 */ /* 0x000fe20000000000 */
[----:B------:R-:W-:Y:S01]  /*5cc0*/  IMAD.MOV.U32 R11, RZ, RZ, 0x40000040 ;  /* 0x40000040ff0b7424 */ /* 0x000fe200078e00ff */
[----:B------:R-:W-:Y:S01]  /*5cd0*/  R2UR UR8, R8 ;  /* 0x00000000080872ca */ /* 0x000fe200000e0000 */
[----:B------:R-:W-:Y:S01]  /*5ce0*/  IMAD.MOV.U32 R13, RZ, RZ, 0x40000040 ;  /* 0x40000040ff0d7424 */ /* 0x000fe200078e00ff */
[C---:B------:R-:W-:Y:S02]  /*5cf0*/  IADD3 R12, R10.reuse, 0x80, RZ ;  /* 0x000000800a0c7810 */ /* 0x040fe40007ffe0ff */
[----:B------:R-:W-:Y:S02]  /*5d00*/  R2UR UR6, R10 ;  /* 0x000000000a0672ca */ /* 0x000fe400000e0000 */
[----:B------:R-:W-:Y:S01]  /*5d10*/  R2UR UR10, R12 ;  /* 0x000000000c0a72ca */ /* 0x000fe200000e0000 */
[C---:B------:R-:W-:Y:S01]  /*5d20*/  VIADD R12, R10.reuse, 0x100 ;  /* 0x000001000a0c7836 */ /* 0x040fe20000000000 */
[C---:B------:R-:W-:Y:S01]  /*5d30*/  R2UR UR7, R11.reuse ;  /* 0x000000000b0772ca */ /* 0x040fe200000e0000 */
[----:B------:R-:W-:Y:S01]  /*5d40*/  VIADD R10, R10, 0x180 ;  /* 0x000001800a0a7836 */ /* 0x000fe20000000000 */
[----:B------:R-:W-:-:S02]  /*5d50*/  R2UR UR5, R11 ;  /* 0x000000000b0572ca */ /* 0x000fc400000e0000 */
[----:B------:R-:W-:Y:S02]  /*5d60*/  R2UR UR11, R13 ;  /* 0x000000000d0b72ca */ /* 0x000fe400000e0000 */
[----:B------:R-:W-:Y:S01]  /*5d70*/  R2UR UR18, R10 ;  /* 0x000000000a1272ca */ /* 0x000fe200000e0000 */
[----:B------:R-:W-:Y:S01]  /*5d80*/  VIADD R10, R2, 0x26800 ;  /* 0x00026800020a7836 */ /* 0x000fe20000000000 */
[----:B------:R-:W-:Y:S02]  /*5d90*/  R2UR UR9, R9 ;  /* 0x00000000090972ca */ /* 0x000fe400000e0000 */
[----:B------:R-:W-:Y:S02]  /*5da0*/  R2UR UR14, R12 ;  /* 0x000000000c0e72ca */ /* 0x000fe400000e0000 */
[----:B------:R-:W-:Y:S02]  /*5db0*/  SHF.R.U32.HI R10, RZ, 0x4, R10 ;  /* 0x00000004ff0a7819 */ /* 0x000fe4000001160a */
[----:B------:R-:W-:-:S02]  /*5dc0*/  R2UR UR15, R13 ;  /* 0x000000000d0f72ca */ /* 0x000fc400000e0000 */
[----:B------:R-:W-:Y:S02]  /*5dd0*/  LOP3.LUT R10, R10, 0x3fff, RZ, 0xc0, !PT ;  /* 0x00003fff0a0a7812 */ /* 0x000fe400078ec0ff */
[----:B------:R-:W-:Y:S02]  /*5de0*/  R2UR UR12, R6 ;  /* 0x00000000060c72ca */ /* 0x000fe400000e0000 */
[----:B------:R-:W-:Y:S02]  /*5df0*/  LOP3.LUT R10, R10, 0x10000, RZ, 0xfc, !PT ;  /* 0x000100000a0a7812 */ /* 0x000fe400078efcff */
[----:B------:R-:W-:Y:S02]  /*5e00*/  R2UR UR13, R7 ;  /* 0x00000000070d72ca */ /* 0x000fe400000e0000 */
[----:B------:R-:W-:Y:S02]  /*5e10*/  R2UR UR4, R10 ;  /* 0x000000000a0472ca */ /* 0x000fe400000e0000 */
[----:B------:R-:W-:-:S02]  /*5e20*/  R2UR UR19, R11 ;  /* 0x000000000b1372ca */ /* 0x000fc400000e0000 */
[----:B------:R-:W-:Y:S02]  /*5e30*/  R2UR UR16, R4 ;  /* 0x00000000041072ca */ /* 0x000fe400000e0000 */
[----:B------:R-:W-:-:S07]  /*5e40*/  R2UR UR17, R5 ;  /* 0x00000000051172ca */ /* 0x000fce00000e0000 */
        /* <DEDUP_REMOVED lines=17> */
.L_x_646:
[----:B------:R-:W-:-:S05]  /*5f60*/  VIADD R10, R3, 0x28c60 ;  /* 0x00028c60030a7836 */ /* 0x000fca0000000000 */
[----:B------:R-:W-:-:S04]  /*5f70*/  PRMT R10, R193, 0x654, R10 ;  /* 0x00000654c10a7816 */ /* 0x000fc8000000000a */
[----:B------:R1:W-:Y:S01]  /*5f80*/  SYNCS.ARRIVE.TRANS64.RED.A1T0 RZ, [R10+URZ], RZ ;  /* 0x000000ff0aff79a7 */ /* 0x0003e2000810043f */
[----:B------:R-:W-:Y:S05]  /*5f90*/  @P2 BRA `(.L_x_647) ;  /* 0xfffffff000e02947 */ /* 0x000fea000383ffff */
.L_x_640:
[----:B------:R-:W-:Y:S05]  /*5fa0*/  BSYNC B0 ;  /* 0x0000000000007941 */ /* 0x000fea0003800000 */
.L_x_639:
[----:B------:R-:W-:Y:S01]  /*5fb0*/  BAR.SYNC.DEFER_BLOCKING 0xe, 0x100 ;  /* 0x0384000000007b1d */ /* 0x000fe20000010000 */
[C---:B------:R-:W-:Y:S01]  /*5fc0*/  IMAD R3, R18.reuse, 0x40, R198 ;  /* 0x0000004012037824 */ /* 0x040fe200078e02c6 */
[----:B------:R-:W-:Y:S01]  /*5fd0*/  PLOP3.LUT P0, PT, PT, PT, PT, 0x8, 0x0 ;  /* 0x000000000000781c */ /* 0x000fe20003f0e170 */
[----:B------:R-:W-:Y:S01]  /*5fe0*/  VIADD R18, R18, 0x1 ;  /* 0x0000000112127836 */ /* 0x000fe20000000000 */
[----:B------:R-:W-:Y:S01]  /*5ff0*/  MOV R21, RZ ;  /* 0x000000ff00157202 */ /* 0x000fe20000000f00 */
[----:B------:R-:W-:-:S03]  /*6000*/  IMAD R3, R3, 0x4, R2 ;  /* 0x0000000403037824 */ /* 0x000fc600078e0202 */
[----:B------:R-:W-:-:S04]  /*6010*/  ISETP.NE.AND P1, PT, R18, 0x2, PT ;  /* 0x000000021200780c */ /* 0x000fc80003f25270 */
[----:B------:R-:W-:Y:S01]  /*6020*/  SEL R18, R18, RZ, P1 ;  /* 0x000000ff12127207 */ /* 0x000fe20000800000 */
[----:B------:R-:W2:Y:S04]  /*6030*/  LDS R2, [R3+0x28800] ;  /* 0x0288000003027984 */ /* 0x000ea80000000800 */
[----:B------:R-:W3:Y:S01]  /*6040*/  LDS R0, [R3+0x28820] ;  /* 0x0288200003007984 */ /* 0x000ee20000000800 */
[-C--:B--2---:R-:W-:Y:S01]  /*6050*/  FMUL.FTZ R152, R29, R2.reuse ;  /* 0x000000021d987220 */ /* 0x084fe20000410000 */
[-C--:B01----:R-:W-:Y:S01]  /*6060*/  FMUL.FTZ R10, R33, R2.reuse ;  /* 0x00000002210a7220 */ /* 0x083fe20000410000 */
[-C--:B------:R-:W-:Y:S01]  /*6070*/  FMUL.FTZ R14, R37, R2.reuse ;  /* 0x00000002250e7220 */ /* 0x080fe20000410000 */
[----:B------:R-:W-:Y:S01]  /*6080*/  FMUL.FTZ R20, R41, R2 ;  /* 0x0000000229147220 */ /* 0x000fe20000410000 */
[-C--:B---3--:R-:W-:Y:S01]  /*6090*/  FMUL.FTZ R5, R26, R0.reuse ;  /* 0x000000001a057220 */ /* 0x088fe20000410000 */
        /* <DEDUP_REMOVED lines=64> */
[-C--:B------:R-:W-:Y:S01]  /*64a0*/  FMUL.FTZ R154, R28, R2.reuse ;  /* 0x000000021c9a7220 */ /* 0x080fe20000410000 */
[-C--:B------:R-:W-:Y:S01]  /*64b0*/  FMUL.FTZ R153, R40, R2.reuse ;  /* 0x0000000228997220 */ /* 0x080fe20000410000 */
[----:B------:R-:W-:Y:S01]  /*64c0*/  FMUL.FTZ R8, R24, R2 ;  /* 0x0000000218087220 */ /* 0x000fe20000410000 */
[----:B------:R-:W-:Y:S01]  /*64d0*/  LOP3.LUT R23, R23, R0, RZ, 0x3c, !PT ;  /* 0x0000000017177212 */ /* 0x000fe200078e3cff */
        /* <DEDUP_REMOVED lines=60> */
.L_x_633:
[----:B------:R-:W-:Y:S02]  /*68a0*/  ISETP.GE.AND P1, PT, R168, 0x1, PT ;  /* 0x00000001a800780c */ /* 0x000fe40003f26270 */
[----:B------:R-:W-:-:S11]  /*68b0*/  PLOP3.LUT P0, PT, PT, PT, PT, 0x80, 0x0 ;  /* 0x000000000000781c */ /* 0x000fd60003f0f070 */
[----:B------:R-:W-:Y:S05]  /*68c0*/  @!P1 BRA `(.L_x_634) ;  /* 0x00000060002c9947 */ /* 0x000fea0003800000 */
[----:B------:R-:W0:Y:S01]  /*68d0*/  S2R R26, SR_TID.X ;  /* 0x00000000001a7919 */ /* 0x000e220000002100 */
[----:B------:R-:W-:Y:S01]  /*68e0*/  BSSY B6, `(.L_x_648) ;  /* 0x0000020000067945 */ /* 0x000fe20003800000 */
[----:B0-----:R-:W-:-:S05]  /*68f0*/  VIADD R26, R26, 0xffffff80 ;  /* 0xffffff801a1a7836 */ /* 0x001fca0000000000 */
[----:B------:R-:W-:-:S04]  /*6900*/  SHF.R.S32.HI R4, RZ, 0x1f, R26 ;  /* 0x0000001fff047819 */ /* 0x000fc8000001141a */
[----:B------:R-:W-:-:S04]  /*6910*/  LEA.HI R4, R4, R26, RZ, 0x7 ;  /* 0x0000001a04047211 */ /* 0x000fc800078f38ff */
[----:B------:R-:W-:-:S05]  /*6920*/  SHF.R.S32.HI R4, RZ, 0x7, R4 ;  /* 0x00000007ff047819 */ /* 0x000fca0000011404 */
[----:B------:R-:W0:Y:S02]  /*6930*/  SHFL.IDX PT, R0, R4, RZ, 0x1f ;  /* 0x00001fff04007589 */ /* 0x000e2400000e0000 */
[----:B0-----:R-:W-:-:S04]  /*6940*/  LEA.HI R3, R0, R0, RZ, 0x1 ;  /* 0x0000000000037211 */ /* 0x001fc800078f08ff */
[----:B------:R-:W-:-:S05]  /*6950*/  LOP3.LUT R3, R3, 0x1fffe, RZ, 0xc0, !PT ;  /* 0x0001fffe03037812 */ /* 0x000fca00078ec0ff */
[----:B------:R-:W-:Y:S02]  /*6960*/  IMAD.IADD R3, R0, 0x1, -R3 ;  /* 0x0000000100037824 */ /* 0x000fe400078e0a03 */
[----:B------:R-:W-:Y:S02]  /*6970*/  VIADD R0, R2, 0x26800 ;  /* 0x0002680002007836 */ /* 0x000fe40000000000 */
[----:B------:R-:W-:-:S03]  /*6980*/  IMAD R3, R3, 0x8000, R2 ;  /* 0x0000800003037824 */ /* 0x000fc600078e0202 */
[----:B------:R-:W-:Y:S01]  /*6990*/  LOP3.LUT P0, RZ, R0, 0x3ff, RZ, 0xc0, !PT ;  /* 0x000003ff00ff7812 */ /* 0x000fe2000780c0ff */
[----:B------:R-:W-:-:S05]  /*69a0*/  VIADD R3, R3, 0x400 ;  /* 0x0000040003037836 */ /* 0x000fca0000000000 */
[----:B------:R-:W-:-:S04]  /*69b0*/  SHF.R.U32.HI R3, RZ, 0x4, R3 ;  /* 0x00000004ff037819 */ /* 0x000fc80000011603 */
[----:B------:R-:W-:-:S03]  /*69c0*/  LOP3.LUT R56, R3, 0x3fff, RZ, 0xc0, !PT ;  /* 0x00003fff03387812 */ /* 0x000fc600078ec0ff */
        /* <DEDUP_REMOVED lines=17> */
.L_x_649:
[----:B------:R-:W-:Y:S05]  /*6ae0*/  BSYNC B6 ;  /* 0x0000000000067941 */ /* 0x000fea0003800000 */
.L_x_648:
[----:B------:R-:W-:Y:S02]  /*6af0*/  ULDC UR4, c[0x0][0x3f4] ;  /* 0x0000fd0000047ab9 */ /* 0x000fe40000000800 */
[----:B------:R-:W-:-:S13]  /*6b00*/  ISETP.LT.AND P0, PT, RZ, UR4, PT ;  /* 0x00000004ff007c0c */ /* 0x000fda000bf01270 */
[----:B------:R-:W-:Y:S05]  /*6b10*/  @P0 BRA `(.L_x_650) ;  /* 0x0000000000400947 */ /* 0x000fea0003800000 */
[----:B------:R-:W2:Y:S02]  /*6b20*/  LDL R20, [R1+0x34] ;  /* 0x0000340001147983 */ /* 0x000ea40000100800 */
[----:B--2---:R-:W-:-:S04]  /*6b30*/  LEA.HI R0, R20, R20, RZ, 0x1 ;  /* 0x0000001414007211 */ /* 0x004fc800078f08ff */
[----:B------:R-:W-:-:S05]  /*6b40*/  LOP3.LUT R0, R0, 0xfffffffe, RZ, 0xc0, !PT ;  /* 0xfffffffe00007812 */ /* 0x000fca00078ec0ff */
[----:B------:R-:W-:-:S05]  /*6b50*/  IMAD.IADD R0, R20, 0x1, -R0 ;  /* 0x0000000114007824 */ /* 0x000fca00078e0a00 */
[----:B------:R-:W-:-:S04]  /*6b60*/  SHF.L.U32 R3, R0, 0x1f, RZ ;  /* 0x0000001f00037819 */ /* 0x000fc800000006ff */
[----:B------:R0:W1:Y:S03]  /*6b70*/  SYNCS.PHASECHK.TRANS64.TRYWAIT P0, [R2+URZ+0x28c00], R3 ;  /* 0x028c0003020075a7 */ /* 0x000066000800017f */
[----:B-1----:R-:W-:Y:S05]  /*6b80*/  @!P0 NANOSLEEP.SYNCS 0x989680 ;  /* 0x009896800000895d */ /* 0x002fea0003900000 */
[----:B------:R-:W1:Y:S01]  /*6b90*/  @!P0 SYNCS.PHASECHK.TRANS64 P0, [R2+URZ+0x28c00], R3 ;  /* 0x028c0003020085a7 */ /* 0x000e62000800007f */
[----:B------:R-:W-:Y:S04]  /*6ba0*/  BSSY B0, `(.L_x_651) ;  /* 0x0000006000007945 */ /* 0x000fe80003800000 */
[----:B-1----:R-:W-:Y:S05]  /*6bb0*/  @P0 BRA `(.L_x_652) ;  /* 0x0000000000100947 */ /* 0x002fea0003800000 */
.L_x_653:
[----:B-1----:R1:W2:Y:S02]  /*6bc0*/  SYNCS.PHASECHK.TRANS64.TRYWAIT P0, [R2+URZ+0x28c00], R3 ;  /* 0x028c0003020075a7 */ /* 0x0022a4000800017f */
[----:B--2---:R-:W-:Y:S05]  /*6bd0*/  @!P0 NANOSLEEP.SYNCS 0x989680 ;  /* 0x009896800000895d */ /* 0x004fea0003900000 */
[----:B------:R-:W2:Y:S02]  /*6be0*/  @!P0 SYNCS.PHASECHK.TRANS64 P0, [R2+URZ+0x28c00], R3 ;  /* 0x028c0003020085a7 */ /* 0x000ea4000800007f */
[----:B--2---:R-:W-:Y:S05]  /*6bf0*/  @!P0 BRA `(.L_x_653) ;  /* 0xfffffffc00f08947 */ /* 0x004fea000383ffff */
.L_x_652:
[----:B------:R-:W-:Y:S05]  /*6c00*/  BSYNC B0 ;  /* 0x0000000000007941 */ /* 0x000fea0003800000 */
.L_x_651:
[----:B------:R-:W-:Y:S05]  /*6c10*/  BRA `(.L_x_654) ;  /* 0x0000002000b87947 */ /* 0x000fea0003800000 */
.L_x_650:
[----:B-----5:R-:W-:Y:S01]  /*6c20*/  SHF.R.S32.HI R0, RZ, 0x1f, R24 ;  /* 0x0000001fff007819 */ /* 0x020fe20000011418 */
[----:B------:R-:W-:Y:S01]  /*6c30*/  VIADD R4, R2, 0x20400 ;  /* 0x0002040002047836 */ /* 0x000fe20000000000 */
[----:B------:R-:W-:Y:S01]  /*6c40*/  ULDC.64 UR4, c[0x0][0x3f8] ;  /* 0x0000fe0000047ab9 */ /* 0x000fe20000000a00 */
[----:B------:R-:W-:Y:S01]  /*6c50*/  ULDC.64 UR6, c[0x0][0x408] ;  /* 0x0001020000067ab9 */ /* 0x000fe20000000a00 */
[----:B------:R-:W-:Y:S01]  /*6c60*/  BSSY B6, `(.L_x_655) ;  /* 0x0000021000067945 */ /* 0x000fe20003800000 */
[----:B------:R-:W-:Y:S01]  /*6c70*/  IMAD R3, R0, UR4, RZ ;  /* 0x0000000400037c24 */ /* 0x000fe2000f8e02ff */
[----:B------:R-:W-:Y:S01]  /*6c80*/  LOP3.LUT P0, RZ, R4, 0x3ff, RZ, 0xc0, !PT ;  /* 0x000003ff04ff7812 */ /* 0x000fe2000780c0ff */
[----:B------:R-:W-:Y:S02]  /*6c90*/  IMAD R9, R0, UR6, RZ ;  /* 0x0000000600097c24 */ /* 0x000fe4000f8e02ff */
[----:B------:R-:W-:-:S04]  /*6ca0*/  IMAD.WIDE.U32 R4, R24, UR4, RZ ;  /* 0x0000000418047c25 */ /* 0x000fc8000f8e00ff */
[C---:B------:R-:W-:Y:S01]  /*6cb0*/  IMAD R3, R24.reuse, UR5, R3 ;  /* 0x0000000518037c24 */ /* 0x040fe2000f8e0203 */
[----:B------:R-:W-:Y:S01]  /*6cc0*/  ULDC.64 UR4, c[0x0][0x3e8] ;  /* 0x0000fa0000047ab9 */ /* 0x000fe20000000a00 */
[----:B------:R-:W-:-:S03]  /*6cd0*/  IMAD.WIDE.U32 R6, R24, UR6, RZ ;  /* 0x0000000618067c25 */ /* 0x000fc6000f8e00ff */
[----:B------:R-:W-:Y:S01]  /*6ce0*/  IADD3 R3, R3, R5, RZ ;  /* 0x0000000503037210 */ /* 0x000fe20007ffe0ff */
[----:B------:R-:W-:Y:S01]  /*6cf0*/  IMAD R9, R24, UR7, R9 ;  /* 0x0000000718097c24 */ /* 0x000fe2000f8e0209 */
[----:B------:R-:W-:Y:S01]  /*6d00*/  ULDC.64 UR6, c[0x0][0x400] ;  /* 0x0001000000067ab9 */ /* 0x000fe20000000a00 */
[----:B------:R-:W-:Y:S02]  /*6d10*/  LEA R24, P1, R4, UR4, 0x1 ;  /* 0x0000000404187c11 */ /* 0x000fe4000f8208ff */
[----:B------:R-:W-:Y:S01]  /*6d20*/  IMAD.IADD R29, R9, 0x1, R7 ;  /* 0x00000001091d7824 */ /* 0x000fe200078e0207 */
[----:B------:R-:W-:Y:S02]  /*6d30*/  LEA R28, P2, R6, UR6, 0x1 ;  /* 0x00000006061c7c11 */ /* 0x000fe4000f8408ff */
[----:B------:R-:W-:Y:S02]  /*6d40*/  LEA.HI.X R26, R4, UR5, R3, 0x1, P1 ;  /* 0x00000005041a7c11 */ /* 0x000fe400088f0c03 */
[----:B------:R-:W-:Y:S01]  /*6d50*/  LEA.HI.X R29, R6, UR7, R29, 0x1, P2 ;  /* 0x00000007061d7c11 */ /* 0x000fe200090f0c1d */
[----:B------:R-:W-:Y:S08]  /*6d60*/  @!P0 BRA `(.L_x_656) ;  /* 0x0000000000408947 */ /* 0x000ff00003800000 */
        /* <DEDUP_REMOVED lines=16> */
.L_x_656:
[----:B------:R-:W-:Y:S05]  /*6e70*/  BSYNC B6 ;  /* 0x0000000000067941 */ /* 0x000fea0003800000 */
.L_x_655:
[----:B------:R-:W-:Y:S01]  /*6e80*/  ULDC.U8 UR4, c[0x0][0x410] ;  /* 0x0001040000047ab9 */ /* 0x000fe20000000000 */
[----:B------:R-:W-:Y:S01]  /*6e90*/  BSSY B0, `(.L_x_657) ;  /* 0x00001fe000007945 */ /* 0x000fe20003800000 */
[----:B------:R-:W-:Y:S01]  /*6ea0*/  ISETP.NE.AND P0, PT, RZ, UR4, PT ;  /* 0x00000004ff007c0c */ /* 0x000fe2000bf05270 */
[----:B------:R-:W-:-:S12]  /*6eb0*/  IMAD R4, R25, 0x40, R184 ;  /* 0x0000004019047824 */ /* 0x000fd800078e02b8 */
[----:B------:R-:W-:Y:S05]  /*6ec0*/  @!P0 BRA `(.L_x_658) ;  /* 0x0000001000088947 */ /* 0x000fea0003800000 */
[----:B------:R-:W-:-:S03]  /*6ed0*/  UMOV UR4, 0xffffffff ;  /* 0xffffffff00047882 */ /* 0x000fc60000000000 */
[----:B------:R-:W-:Y:S05]  /*6ee0*/  BRA.DIV UR4, `(.L_x_659) ;  /* 0x0000010204bc7947 */ /* 0x000fea000b800000 */
[----:B------:R0:W1:Y:S04]  /*6ef0*/  SHFL.IDX PT, R3, R26, RZ, 0x1c1f ;  /* 0x001c1fff1a037589 */ /* 0x00006800000e0000 */
[----:B------:R0:W2:Y:S04]  /*6f00*/  SHFL.IDX PT, R0, R24, RZ, 0x1c1f ;  /* 0x001c1fff18007589 */ /* 0x0000a800000e0000 */
[----:B------:R0:W3:Y:S04]  /*6f10*/  SHFL.IDX PT, R5, R29, RZ, 0x1c1f ;  /* 0x001c1fff1d057589 */ /* 0x0000e800000e0000 */
[----:B------:R0:W4:Y:S02]  /*6f20*/  SHFL.IDX PT, R14, R28, RZ, 0x1c1f ;  /* 0x001c1fff1c0e7589 */ /* 0x00012400000e0000 */
.L_x_867:
[----:B------:R-:W5:Y:S01]  /*6f30*/  LDL R10, [R1+0x34] ;  /* 0x00003400010a7983 */ /* 0x000f620000100800 */
[----:B------:R-:W-:Y:S01]  /*6f40*/  ULDC UR4, c[0x0][0x448] ;  /* 0x0001120000047ab9 */ /* 0x000fe20000000800 */
[----:B------:R-:W-:Y:S01]  /*6f50*/  IMAD.SHL.U32 R6, R194, 0x40, RZ ;  /* 0x00000040c2067824 */ /* 0x000fe200078e00ff */
[----:B------:R-:W-:Y:S01]  /*6f60*/  BSSY B1, `(.L_x_660) ;  /* 0x0000026000017945 */ /* 0x000fe20003800000 */
[----:B0-----:R-:W-:Y:S01]  /*6f70*/  IMAD R26, R27, UR4, RZ ;  /* 0x000000041b1a7c24 */ /* 0x001fe2000f8e02ff */
[----:B------:R-:W-:Y:S02]  /*6f80*/  CS2R R12, SRZ ;  /* 0x00000000000c7805 */ /* 0x000fe4000001ff00 */
[----:B------:R-:W-:Y:S02]  /*6f90*/  LOP3.LUT R7, R6, 0x1c0, RZ, 0xc0, !PT ;  /* 0x000001c006077812 */ /* 0x000fe400078ec0ff */
[----:B------:R-:W-:Y:S01]  /*6fa0*/  ISETP.GE.AND P0, PT, R4, R26, PT ;  /* 0x0000001a0400720c */ /* 0x000fe20003f06270 */
[----:B------:R-:W-:Y:S01]  /*6fb0*/  IMAD R26, R25, -0x40, R26 ;  /* 0xffffffc0191a7824 */ /* 0x000fe200078e021a */
[----:B------:R-:W-:-:S02]  /*6fc0*/  LOP3.LUT R8, R7, 0x18, R16, 0xf8, !PT ;  /* 0x0000001807087812 */ /* 0x000fc400078ef810 */
[----:B------:R-:W-:-:S04]  /*6fd0*/  SHF.R.U32.HI R7, RZ, 0x3, R7 ;  /* 0x00000003ff077819 */ /* 0x000fc80000011607 */
[----:B------:R-:W-:Y:S02]  /*6fe0*/  LOP3.LUT R28, R8, R7, RZ, 0x3c, !PT ;  /* 0x00000007081c7212 */ /* 0x000fe400078e3cff */
[----:B------:R-:W-:Y:S02]  /*6ff0*/  CS2R R8, SRZ ;  /* 0x0000000000087805 */ /* 0x000fe4000001ff00 */
[----:B-----5:R-:W-:-:S04]  /*7000*/  LEA.HI R6, R10, R10, RZ, 0x1 ;  /* 0x0000000a0a067211 */ /* 0x020fc800078f08ff */
[----:B------:R-:W-:Y:S02]  /*7010*/  LOP3.LUT R4, R6, 0xfffffffe, RZ, 0xc0, !PT ;  /* 0xfffffffe06047812 */ /* 0x000fe400078ec0ff */
[----:B------:R-:W-:-:S03]  /*7020*/  CS2R R6, SRZ ;  /* 0x0000000000067805 */ /* 0x000fc6000001ff00 */
[----:B------:R-:W-:Y:S01]  /*7030*/  IMAD.IADD R27, R10, 0x1, -R4 ;  /* 0x000000010a1b7824 */ /* 0x000fe200078e0a04 */
[----:B------:R-:W-:Y:S01]  /*7040*/  CS2R R10, SRZ ;  /* 0x00000000000a7805 */ /* 0x000fe2000001ff00 */
[----:B------:R-:W-:Y:S06]  /*7050*/  @P0 BRA `(.L_x_661) ;  /* 0x0000000000580947 */ /* 0x000fec0003800000 */
[----:B------:R-:W4:Y:S01]  /*7060*/  LDL R30, [R1+0x48] ;  /* 0x00004800011e7983 */ /* 0x000f220000100800 */
[----:B------:R-:W-:-:S03]  /*7070*/  ULDC UR4, c[0x0][0x3f4] ;  /* 0x0000fd0000047ab9 */ /* 0x000fc60000000800 */
[----:B------:R-:W4:Y:S01]  /*7080*/  LDL R29, [R1+0x44] ;  /* 0x00004400011d7983 */ /* 0x000f220000100800 */
[----:B------:R-:W-:Y:S01]  /*7090*/  ISETP.GE.AND P3, PT, R197, UR4, PT ;  /* 0x00000004c5007c0c */ /* 0x000fe2000bf66270 */
[----:B--2---:R-:W-:Y:S01]  /*70a0*/  IMAD.MOV.U32 R6, RZ, RZ, R0 ;  /* 0x000000ffff067224 */ /* 0x004fe200078e0000 */
[----:B------:R-:W-:Y:S01]  /*70b0*/  ISETP.GE.AND P2, PT, R186, UR4, PT ;  /* 0x00000004ba007c0c */ /* 0x000fe2000bf46270 */
[----:B-1----:R-:W-:Y:S01]  /*70c0*/  IMAD.MOV.U32 R7, RZ, RZ, R3 ;  /* 0x000000ffff077224 */ /* 0x002fe200078e0003 */
[----:B------:R-:W-:Y:S01]  /*70d0*/  CS2R R12, SRZ ;  /* 0x00000000000c7805 */ /* 0x000fe2000001ff00 */
[----:B---3--:R-:W-:Y:S01]  /*70e0*/  IMAD.MOV.U32 R15, RZ, RZ, R5 ;  /* 0x000000ffff0f7224 */ /* 0x008fe200078e0005 */
[----:B------:R-:W-:Y:S02]  /*70f0*/  CS2R R8, SRZ ;  /* 0x0000000000087805 */ /* 0x000fe4000001ff00 */
[----:B------:R-:W-:-:S07]  /*7100*/  CS2R R10, SRZ ;  /* 0x00000000000a7805 */ /* 0x000fce000001ff00 */
[----:B------:R-:W-:Y:S01]  /*7110*/  @!P2 IMAD.WIDE R20, R186, 0x2, R6 ;  /* 0x00000002ba14a825 */ /* 0x000fe200078e0206 */
[----:B------:R-:W-:-:S04]  /*7120*/  CS2R R6, SRZ ;  /* 0x0000000000067805 */ /* 0x000fc8000001ff00 */
[----:B------:R0:W5:Y:S01]  /*7130*/  @!P2 LD.E.64 R12, desc[UR40][R20.64] ;  /* 0x00000028140ca980 */ /* 0x000162000c101b00 */
[-C--:B----4-:R-:W-:Y:S02]  /*7140*/  @!P3 IADD3 R24, P0, R0, R30.reuse, RZ ;  /* 0x0000001e0018b210 */ /* 0x090fe40007f1e0ff */
[----:B------:R-:W-:Y:S01]  /*7150*/  @!P3 IADD3 R4, P1, R14, R30, RZ ;  /* 0x0000001e0e04b210 */ /* 0x000fe20007f3e0ff */
[----:B------:R-:W-:-:S03]  /*7160*/  @!P2 IMAD.WIDE R14, R186, 0x2, R14 ;  /* 0x00000002ba0ea825 */ /* 0x000fc600078e020e */
[----:B------:R-:W-:Y:S01]  /*7170*/  @!P3 IADD3.X R5, R5, R29, RZ, P1, !PT ;  /* 0x0000001d0505b210 */ /* 0x000fe20000ffe4ff */
[----:B------:R-:W-:Y:S01]  /*7180*/  @!P3 IMAD.X R25, R3, 0x1, R29, P0 ;  /* 0x000000010319b824 */ /* 0x000fe200000e061d */
[----:B------:R0:W5:Y:S04]  /*7190*/  @!P2 LD.E.64 R8, desc[UR40][R14.64] ;  /* 0x000000280e08a980 */ /* 0x000168000c101b00 */
[----:B------:R0:W5:Y:S04]  /*71a0*/  @!P3 LD.E.64 R10, desc[UR40][R24.64] ;  /* 0x00000028180ab980 */ /* 0x000168000c101b00 */
[----:B------:R0:W5:Y:S02]  /*71b0*/  @!P3 LD.E.64 R6, desc[UR40][R4.64] ;  /* 0x000000280406b980 */ /* 0x000164000c101b00 */
.L_x_661:
[----:B------:R-:W-:Y:S05]  /*71c0*/  BSYNC B1 ;  /* 0x0000000000017941 */ /* 0x000fea0003800000 */
.L_x_660:
[----:B0--3--:R-:W-:Y:S01]  /*71d0*/  SHF.L.U32 R5, R27, 0x1f, RZ ;  /* 0x0000001f1b057819 */ /* 0x009fe200000006ff */
[----:B-1----:R-:W-:Y:S01]  /*71e0*/  IMAD R3, R213, 0x200, R28 ;  /* 0x00000200d5037824 */ /* 0x002fe200078e021c */
[----:B------:R-:W-:Y:S01]  /*71f0*/  LOP3.LUT P1, RZ, R194, 0x4, RZ, 0xc0, !PT ;  /* 0x00000004c2ff7812 */ /* 0x000fe2000782c0ff */
[----:B-----5:R-:W-:Y:S01]  /*7200*/  IMAD.MOV.U32 R30, RZ, RZ, R12 ;  /* 0x000000ffff1e7224 */ /* 0x020fe200078e000c */
[----:B------:R-:W0:Y:S01]  /*7210*/  SYNCS.PHASECHK.TRANS64.TRYWAIT P0, [R2+URZ+0x28c00], R5 ;  /* 0x028c0005020075a7 */ /* 0x000e22000800017f */
[----:B------:R-:W-:Y:S01]  /*7220*/  IMAD R3, R3, 0x2, R2 ;  /* 0x0000000203037824 */ /* 0x000fe200078e0202 */
[----:B------:R-:W-:Y:S01]  /*7230*/  SHF.R.U64 R32, R12, 0x10, R13 ;  /* 0x000000100c207819 */ /* 0x000fe2000000120d */
[----:B------:R-:W-:Y:S01]  /*7240*/  IMAD.MOV.U32 R31, RZ, RZ, R10 ;  /* 0x000000ffff1f7224 */ /* 0x000fe200078e000a */
[----:B------:R-:W-:Y:S01]  /*7250*/  SHF.R.U64 R33, R10, 0x10, R11 ;  /* 0x000000100a217819 */ /* 0x000fe2000000120b */
[----:B------:R-:W-:Y:S01]  /*7260*/  IMAD.MOV.U32 R28, RZ, RZ, R8 ;  /* 0x000000ffff1c7224 */ /* 0x000fe200078e0008 */
[----:B------:R-:W-:Y:S01]  /*7270*/  SHF.R.U64 R34, R8, 0x10, R9 ;  /* 0x0000001008227819 */ /* 0x000fe20000001209 */
[--C-:B----4-:R-:W-:Y:S01]  /*7280*/  IMAD.MOV.U32 R14, RZ, RZ, R13.reuse ;  /* 0x000000ffff0e7224 */ /* 0x110fe200078e000d */
[----:B------:R-:W-:Y:S01]  /*7290*/  SHF.R.U32.HI R13, RZ, 0x10, R13 ;  /* 0x00000010ff0d7819 */ /* 0x000fe2000001160d */
[--C-:B------:R-:W-:Y:S01]  /*72a0*/  IMAD.MOV.U32 R12, RZ, RZ, R11.reuse ;  /* 0x000000ffff0c7224 */ /* 0x100fe200078e000b */
[----:B------:R-:W-:Y:S01]  /*72b0*/  SHF.R.U32.HI R11, RZ, 0x10, R11 ;  /* 0x00000010ff0b7819 */ /* 0x000fe2000001160b */
[--C-:B------:R-:W-:Y:S01]  /*72c0*/  IMAD.MOV.U32 R10, RZ, RZ, R9.reuse ;  /* 0x000000ffff0a7224 */ /* 0x100fe200078e0009 */
[----:B------:R-:W-:Y:S01]  /*72d0*/  SHF.R.U32.HI R9, RZ, 0x10, R9 ;  /* 0x00000010ff097819 */ /* 0x000fe20000011609 */
[C---:B------:R-:W-:Y:S01]  /*72e0*/  VIADD R4, R3.reuse, 0x20400 ;  /* 0x0002040003047836 */ /* 0x040fe20000000000 */
[----:B------:R-:W-:Y:S01]  /*72f0*/  MOV R29, R6 ;  /* 0x00000006001d7202 */ /* 0x000fe20000000f00 */
[--C-:B------:R-:W-:Y:S01]  /*7300*/  IMAD.MOV.U32 R8, RZ, RZ, R7.reuse ;  /* 0x000000ffff087224 */ /* 0x100fe200078e0007 */
[----:B------:R-:W-:Y:S01]  /*7310*/  VIMNMX R27, R26, 0x40, PT ;  /* 0x000000401a1b7848 */ /* 0x000fe20003fe0100 */
[----:B------:R-:W-:Y:S01]  /*7320*/  BSSY B1, `(.L_x_662) ;  /* 0x000000e000017945 */ /* 0x000fe20003800000 */
[----:B--2---:R-:W-:Y:S01]  /*7330*/  VIADD R0, R3, 0x20440 ;  /* 0x0002044003007836 */ /* 0x004fe20000000000 */
[--C-:B------:R-:W-:Y:S01]  /*7340*/  SHF.R.U64 R35, R6, 0x10, R7.reuse ;  /* 0x0000001006237819 */ /* 0x100fe20000001207 */
[----:B------:R-:W-:Y:S01]  /*7350*/  @P1 VIADD R0, R4, 0xffffffc0 ;  /* 0xffffffc004001836 */ /* 0x000fe20000000000 */
[----:B------:R-:W-:-:S02]  /*7360*/  SHF.R.U32.HI R6, RZ, 0x10, R7 ;  /* 0x00000010ff067819 */ /* 0x000fc40000011607 */
[----:B------:R-:W-:Y:S02]  /*7370*/  PRMT R30, R30, 0x5410, R14 ;  /* 0x000054101e1e7816 */ /* 0x000fe4000000000e */
[----:B------:R-:W-:Y:S02]  /*7380*/  PRMT R32, R32, 0x5410, R13 ;  /* 0x0000541020207816 */ /* 0x000fe4000000000d */
[----:B------:R-:W-:Y:S02]  /*7390*/  PRMT R31, R31, 0x5410, R12 ;  /* 0x000054101f1f7816 */ /* 0x000fe4000000000c */
[----:B------:R-:W-:Y:S02]  /*73a0*/  PRMT R33, R33, 0x5410, R11 ;  /* 0x0000541021217816 */ /* 0x000fe4000000000b */
[----:B------:R-:W-:Y:S02]  /*73b0*/  ISETP.GE.AND P1, PT, R184, R27, PT ;  /* 0x0000001bb800720c */ /* 0x000fe40003f26270 */
[----:B------:R-:W-:-:S02]  /*73c0*/  PRMT R28, R28, 0x5410, R10 ;  /* 0x000054101c1c7816 */ /* 0x000fc4000000000a */
[----:B------:R-:W-:Y:S02]  /*73d0*/  PRMT R34, R34, 0x5410, R9 ;  /* 0x0000541022227816 */ /* 0x000fe40000000009 */
[----:B------:R-:W-:Y:S01]  /*73e0*/  PRMT R29, R29, 0x5410, R8 ;  /* 0x000054101d1d7816 */ /* 0x000fe20000000008 */
[----:B0-----:R-:W-:Y:S06]  /*73f0*/  @!P0 BRA `(.L_x_663) ;  /* 0x000000fc00e88947 */ /* 0x001fec0003800000 */
.L_x_868:
[----:B------:R-:W-:Y:S05]  /*7400*/  BSYNC B1 ;  /* 0x0000000000017941 */ /* 0x000fea0003800000 */
.L_x_662:
[----:B------:R-:W-:Y:S01]  /*7410*/  BSSY B1, `(.L_x_664) ;  /* 0x0000056000017945 */ /* 0x000fe20003800000 */
[----:B------:R-:W-:-:S03]  /*7420*/  PRMT R35, R35, 0x5410, R6 ;  /* 0x0000541023237816 */ /* 0x000fc60000000006 */
[----:B------:R-:W-:Y:S05]  /*7430*/  @P1 BRA `(.L_x_665) ;  /* 0x00000004004c1947 */ /* 0x000fea0003800000 */
[----:B------:R-:W1:Y:S01]  /*7440*/  LDC R4, c[0x0][0x3f4] ;  /* 0x0000fd00ff047b82 */ /* 0x000e620000000800 */
[----:B------:R-:W-:Y:S01]  /*7450*/  BSSY B2, `(.L_x_666) ;  /* 0x000002a000027945 */ /* 0x000fe20003800000 */
[-C--:B-1----:R-:W-:Y:S02]  /*7460*/  ISETP.GE.AND P0, PT, R186, R4.reuse, PT ;  /* 0x00000004ba00720c */ /* 0x082fe40003f06270 */
[----:B------:R-:W-:-:S11]  /*7470*/  ISETP.GE.AND P1, PT, R197, R4, PT ;  /* 0x00000004c500720c */ /* 0x000fd60003f26270 */
[----:B------:R-:W-:Y:S05]  /*7480*/  @P0 BRA `(.L_x_667) ;  /* 0x0000000000980947 */ /* 0x000fea0003800000 */
[----:B0-----:R-:W0:Y:S01]  /*7490*/  LDS.128 R4, [R3+0x20400] ;  /* 0x0204000003047984 */ /* 0x001e220000000c00 */
[----:B------:R-:W-:Y:S02]  /*74a0*/  HADD2.F32 R15, -RZ, R28.H0_H0 ;  /* 0x2000001cff0f7230 */ /* 0x000fe40000004100 */
[----:B------:R-:W-:Y:S02]  /*74b0*/  HADD2.F32 R13, -RZ, R30.H0_H0 ;  /* 0x2000001eff0d7230 */ /* 0x000fe40000004100 */
[----:B------:R-:W-:Y:S02]  /*74c0*/  HADD2.F32 R12, -RZ, R32.H0_H0 ;  /* 0x20000020ff0c7230 */ /* 0x000fe40000004100 */
[----:B------:R-:W-:Y:S02]  /*74d0*/  HADD2.F32 R14, -RZ, R34.H0_H0 ;  /* 0x20000022ff0e7230 */ /* 0x000fe40000004100 */
[--C-:B0-----:R-:W-:Y:S02]  /*74e0*/  HADD2.F32 R8, -RZ, R4.reuse.H0_H0 ;  /* 0x20000004ff087230 */ /* 0x101fe40000004100 */
[----:B------:R-:W-:-:S02]  /*74f0*/  HADD2.F32 R4, -RZ, R4.H1_H1 ;  /* 0x30000004ff047230 */ /* 0x000fc40000004100 */
[--C-:B------:R-:W-:Y:S02]  /*7500*/  HADD2.F32 R9, -RZ, R5.reuse.H0_H0 ;  /* 0x20000005ff097230 */ /* 0x100fe40000004100 */
[----:B------:R-:W-:Y:S02]  /*7510*/  HADD2.F32 R5, -RZ, R5.H1_H1 ;  /* 0x30000005ff057230 */ /* 0x000fe40000004100 */
[C---:B------:R-:W-:Y:S01]  /*7520*/  FMUL.FTZ R21, R4.reuse, R15 ;  /* 0x0000000f04157220 */ /* 0x040fe20000410000 */
[-C--:B------:R-:W-:Y:S01]  /*7530*/  FMUL.FTZ R4, R4, R13.reuse ;  /* 0x0000000d04047220 */ /* 0x080fe20000410000 */
[--C-:B------:R-:W-:Y:S02]  /*7540*/  HADD2.F32 R10, -RZ, R6.reuse.H0_H0 ;  /* 0x20000006ff0a7230 */ /* 0x100fe40000004100 */
[----:B------:R-:W-:Y:S02]  /*7550*/  HADD2.F32 R11, -RZ, R7.H0_H0 ;  /* 0x20000007ff0b7230 */ /* 0x000fe40000004100 */
[C---:B------:R-:W-:Y:S01]  /*7560*/  FMUL.FTZ R24, R5.reuse, R14 ;  /* 0x0000000e05187220 */ /* 0x040fe20000410000 */
[C---:B------:R-:W-:Y:S01]  /*7570*/  FFMA.FTZ R21, R8.reuse, R13, -R21 ;  /* 0x0000000d08157223 */ /* 0x040fe20000010815 */
[----:B------:R-:W-:Y:S01]  /*7580*/  FFMA.FTZ R20, R8, R15, R4 ;  /* 0x0000000f08147223 */ /* 0x000fe20000010004 */
[----:B------:R-:W-:Y:S01]  /*7590*/  FMUL.FTZ R26, R5, R12 ;  /* 0x0000000c051a7220 */ /* 0x000fe20000410000 */
[----:B------:R-:W-:-:S02]  /*75a0*/  HADD2.F32 R6, -RZ, R6.H1_H1 ;  /* 0x30000006ff067230 */ /* 0x000fc40000004100 */
[C---:B------:R-:W-:Y:S01]  /*75b0*/  FFMA.FTZ R24, R9.reuse, R12, -R24 ;  /* 0x0000000c09187223 */ /* 0x040fe20000010818 */
[----:B------:R-:W-:Y:S02]  /*75c0*/  HADD2.F32 R7, -RZ, R7.H1_H1 ;  /* 0x30000007ff077230 */ /* 0x000fe40000004100 */
[----:B------:R-:W-:Y:S01]  /*75d0*/  FFMA.FTZ R9, R9, R14, R26 ;  /* 0x0000000e09097223 */ /* 0x000fe2000001001a */
[----:B------:R-:W-:Y:S02]  /*75e0*/  HADD2.F32 R13, -RZ, R28.H1_H1 ;  /* 0x3000001cff0d7230 */ /* 0x000fe40000004100 */
[----:B------:R-:W-:Y:S02]  /*75f0*/  HADD2.F32 R5, -RZ, R30.H1_H1 ;  /* 0x3000001eff057230 */ /* 0x000fe40000004100 */
[----:B------:R-:W-:Y:S02]  /*7600*/  HADD2.F32 R8, -RZ, R34.H1_H1 ;  /* 0x30000022ff087230 */ /* 0x000fe40000004100 */
[----:B------:R-:W-:Y:S01]  /*7610*/  FMUL.FTZ R15, R6, R13 ;  /* 0x0000000d060f7220 */ /* 0x000fe20000410000 */
[----:B------:R-:W-:-:S02]  /*7620*/  HADD2.F32 R4, -RZ, R32.H1_H1 ;  /* 0x30000020ff047230 */ /* 0x000fc40000004100 */
[-C--:B------:R-:W-:Y:S01]  /*7630*/  FMUL.FTZ R12, R6, R5.reuse ;  /* 0x00000005060c7220 */ /* 0x080fe20000410000 */
[C---:B------:R-:W-:Y:S01]  /*7640*/  FMUL.FTZ R14, R7.reuse, R8 ;  /* 0x00000008070e7220 */ /* 0x040fe20000410000 */
[C---:B------:R-:W-:Y:S01]  /*7650*/  FFMA.FTZ R6, R10.reuse, R5, -R15 ;  /* 0x000000050a067223 */ /* 0x040fe2000001080f */
[-C--:B------:R-:W-:Y:S01]  /*7660*/  FMUL.FTZ R25, R7, R4.reuse ;  /* 0x0000000407197220 */ /* 0x080fe20000410000 */
[----:B------:R-:W-:Y:S01]  /*7670*/  FFMA.FTZ R13, R10, R13, R12 ;  /* 0x0000000d0a0d7223 */ /* 0x000fe2000001000c */
[C---:B------:R-:W-:Y:S01]  /*7680*/  FFMA.FTZ R7, R11.reuse, R4, -R14 ;  /* 0x000000040b077223 */ /* 0x040fe2000001080e */
[----:B------:R-:W-:Y:S01]  /*7690*/  F2FP.F16.F32.PACK_AB R4, R20, R21 ;  /* 0x000000151404723e */ /* 0x000fe200000000ff */
[----:B------:R-:W-:Y:S01]  /*76a0*/  FFMA.FTZ R8, R11, R8, R25 ;  /* 0x000000080b087223 */ /* 0x000fe20000010019 */
[----:B------:R-:W-:Y:S02]  /*76b0*/  F2FP.F16.F32.PACK_AB R5, R9, R24 ;  /* 0x000000180905723e */ /* 0x000fe400000000ff */
[----:B------:R-:W-:-:S02]  /*76c0*/  F2FP.F16.F32.PACK_AB R6, R13, R6 ;  /* 0x000000060d06723e */ /* 0x000fc400000000ff */
[----:B------:R-:W-:-:S05]  /*76d0*/  F2FP.F16.F32.PACK_AB R7, R8, R7 ;  /* 0x000000070807723e */ /* 0x000fca00000000ff */
[----:B------:R1:W-:Y:S02]  /*76e0*/  STS.128 [R3+0x20400], R4 ;  /* 0x0204000403007388 */ /* 0x0003e40000000c00 */
.L_x_667:
[----:B------:R-:W-:Y:S05]  /*76f0*/  BSYNC B2 ;  /* 0x0000000000027941 */ /* 0x000fea0003800000 */
.L_x_666:
[----:B------:R-:W-:Y:S05]  /*7700*/  @P1 BRA `(.L_x_665) ;  /* 0x0000000000981947 */ /* 0x000fea0003800000 */
[----:B01----:R-:W0:Y:S01]  /*7710*/  LDS.128 R4, [R0] ;  /* 0x0000000000047984 */ /* 0x003e220000000c00 */
        /* <DEDUP_REMOVED lines=36> */
[----:B------:R2:W-:Y:S02]  /*7960*/  STS.128 [R0], R4 ;  /* 0x0000000400007388 */ /* 0x0005e40000000c00 */
.L_x_665:
[----:B------:R-:W-:Y:S05]  /*7970*/  BSYNC B1 ;  /* 0x0000000000017941 */ /* 0x000fea0003800000 */
.L_x_664:
[----:B-12---:R-:W-:-:S05]  /*7980*/  VIADD R4, R184, 0x20 ;  /* 0x00000020b8047836 */ /* 0x006fca0000000000 */
[----:B------:R-:W-:-:S13]  /*7990*/  ISETP.GE.AND P0, PT, R4, R27, PT ;  /* 0x0000001b0400720c */ /* 0x000fda0003f06270 */
        /* <DEDUP_REMOVED lines=11> */
[----:B------:R-:W-:Y:S02]  /*7a50*/  HADD2.F32 R24, -RZ, R28.H1_H1 ;  /* 0x3000001cff187230 */ /* 0x000fe40000004100 */
[----:B------:R-:W-:-:S02]  /*7a60*/  HADD2.F32 R27, -RZ, R34.H1_H1 ;  /* 0x30000022ff1b7230 */ /* 0x000fc40000004100 */
[--C-:B0-----:R-:W-:Y:S02]  /*7a70*/  HADD2.F32 R8, -RZ, R4.reuse.H0_H0 ;  /* 0x20000004ff087230 */ /* 0x101fe40000004100 */
[----:B------:R-:W-:Y:S02]  /*7a80*/  HADD2.F32 R4, -RZ, R4.H1_H1 ;  /* 0x30000004ff047230 */ /* 0x000fe40000004100 */
[--C-:B------:R-:W-:Y:S02]  /*7a90*/  HADD2.F32 R9, -RZ, R5.reuse.H0_H0 ;  /* 0x20000005ff097230 */ /* 0x100fe40000004100 */
[----:B------:R-:W-:Y:S02]  /*7aa0*/  HADD2.F32 R5, -RZ, R5.H1_H1 ;  /* 0x30000005ff057230 */ /* 0x000fe40000004100 */
[-C--:B------:R-:W-:Y:S01]  /*7ab0*/  FMUL.FTZ R13, R20, R4.reuse ;  /* 0x00000004140d7220 */ /* 0x080fe20000410000 */
[----:B------:R-:W-:Y:S01]  /*7ac0*/  FMUL.FTZ R15, R14, R4 ;  /* 0x000000040e0f7220 */ /* 0x000fe20000410000 */
[----:B------:R-:W-:-:S02]  /*7ad0*/  HADD2.F32 R10, -RZ, R6.H0_H0 ;  /* 0x20000006ff0a7230 */ /* 0x000fc40000004100 */
[-C--:B------:R-:W-:Y:S01]  /*7ae0*/  FMUL.FTZ R12, R25, R5.reuse ;  /* 0x00000005190c7220 */ /* 0x080fe20000410000 */
[-C--:B------:R-:W-:Y:S01]  /*7af0*/  FFMA.FTZ R4, R14, R8.reuse, -R13 ;  /* 0x000000080e047223 */ /* 0x080fe2000001080d */
[----:B------:R-:W-:Y:S01]  /*7b00*/  FFMA.FTZ R15, R20, R8, R15 ;  /* 0x00000008140f7223 */ /* 0x000fe2000001000f */
[C---:B------:R-:W-:Y:S01]  /*7b10*/  FMUL.FTZ R8, R21.reuse, R5 ;  /* 0x0000000515087220 */ /* 0x040fe20000410000 */
[--C-:B------:R-:W-:Y:S02]  /*7b20*/  HADD2.F32 R11, -RZ, R7.reuse.H0_H0 ;  /* 0x20000007ff0b7230 */ /* 0x100fe40000004100 */
[-C--:B------:R-:W-:Y:S01]  /*7b30*/  FFMA.FTZ R5, R21, R9.reuse, -R12 ;  /* 0x0000000915057223 */ /* 0x080fe2000001080c */
[----:B------:R-:W-:Y:S02]  /*7b40*/  HADD2.F32 R6, -RZ, R6.H1_H1 ;  /* 0x30000006ff067230 */ /* 0x000fe40000004100 */
[----:B------:R-:W-:Y:S01]  /*7b50*/  FFMA.FTZ R8, R25, R9, R8 ;  /* 0x0000000919087223 */ /* 0x000fe20000010008 */
[----:B------:R-:W-:Y:S01]  /*7b60*/  HADD2.F32 R7, -RZ, R7.H1_H1 ;  /* 0x30000007ff077230 */ /* 0x000fe20000004100 */
[----:B------:R-:W-:Y:S01]  /*7b70*/  F2FP.F16.F32.PACK_AB R4, R15, R4 ;  /* 0x000000040f04723e */ /* 0x000fe200000000ff */
[----:B------:R-:W-:-:S02]  /*7b80*/  HADD2.F32 R20, -RZ, R30.H1_H1 ;  /* 0x3000001eff147230 */ /* 0x000fc40000004100 */
[-C--:B------:R-:W-:Y:S01]  /*7b90*/  FMUL.FTZ R9, R24, R6.reuse ;  /* 0x0000000618097220 */ /* 0x080fe20000410000 */
[----:B------:R-:W-:Y:S02]  /*7ba0*/  HADD2.F32 R21, -RZ, R32.H1_H1 ;  /* 0x30000020ff157230 */ /* 0x000fe40000004100 */
[----:B------:R-:W-:Y:S01]  /*7bb0*/  FMUL.FTZ R12, R27, R7 ;  /* 0x000000071b0c7220 */ /* 0x000fe20000410000 */
[----:B------:R-:W-:Y:S01]  /*7bc0*/  F2FP.F16.F32.PACK_AB R5, R8, R5 ;  /* 0x000000050805723e */ /* 0x000fe200000000ff */
[C---:B------:R-:W-:Y:S01]  /*7bd0*/  FMUL.FTZ R13, R20.reuse, R6 ;  /* 0x00000006140d7220 */ /* 0x040fe20000410000 */
[-C--:B------:R-:W-:Y:S01]  /*7be0*/  FFMA.FTZ R6, R20, R10.reuse, -R9 ;  /* 0x0000000a14067223 */ /* 0x080fe20000010809 */
[C---:B------:R-:W-:Y:S01]  /*7bf0*/  FMUL.FTZ R14, R21.reuse, R7 ;  /* 0x00000007150e7220 */ /* 0x040fe20000410000 */
[-C--:B------:R-:W-:Y:S01]  /*7c00*/  FFMA.FTZ R7, R21, R11.reuse, -R12 ;  /* 0x0000000b15077223 */ /* 0x080fe2000001080c */
[----:B------:R-:W-:Y:S02]  /*7c10*/  FFMA.FTZ R13, R24, R10, R13 ;  /* 0x0000000a180d7223 */ /* 0x000fe4000001000d */
[----:B------:R-:W-:-:S03]  /*7c20*/  FFMA.FTZ R14, R27, R11, R14 ;  /* 0x0000000b1b0e7223 */ /* 0x000fc6000001000e */
[----:B------:R-:W-:Y:S02]  /*7c30*/  F2FP.F16.F32.PACK_AB R6, R13, R6 ;  /* 0x000000060d06723e */ /* 0x000fe400000000ff */
[----:B------:R-:W-:-:S05]  /*7c40*/  F2FP.F16.F32.PACK_AB R7, R14, R7 ;  /* 0x000000070e07723e */ /* 0x000fca00000000ff */
[----:B------:R1:W-:Y:S02]  /*7c50*/  STS.128 [R3+0x21400], R4 ;  /* 0x0214000403007388 */ /* 0x0003e40000000c00 */
.L_x_670:
[----:B------:R-:W-:Y:S05]  /*7c60*/  BSYNC B1 ;  /* 0x0000000000017941 */ /* 0x000fea0003800000 */
.L_x_669:
[----:B------:R-:W-:Y:S05]  /*7c70*/  @P1 BRA `(.L_x_668) ;  /* 0x00000010007c1947 */ /* 0x000fea0003800000 */
[----:B01----:R-:W0:Y:S01]  /*7c80*/  LDS.128 R4, [R0+0x1000] ;  /* 0x0010000000047984 */ /* 0x003e220000000c00 */
        /* <DEDUP_REMOVED lines=13> */
[----:B------:R-:W-:Y:S01]  /*7d60*/  FMUL.FTZ R11, R24, R5 ;  /* 0x00000005180b7220 */ /* 0x000fe20000410000 */
[----:B------:R-:W-:Y:S01]  /*7d70*/  FFMA.FTZ R4, R13, R3, -R12 ;  /* 0x000000030d047223 */ /* 0x000fe2000001080c */
[--C-:B------:R-:W-:Y:S02]  /*7d80*/  HADD2.F32 R10, -RZ, R7.reuse.H0_H0 ;  /* 0x20000007ff0a7230 */ /* 0x100fe40000004100 */
[C---:B------:R-:W-:Y:S01]  /*7d90*/  FMUL.FTZ R13, R20.reuse, R5 ;  /* 0x00000005140d7220 */ /* 0x040fe20000410000 */
[----:B------:R-:W-:Y:S02]  /*7da0*/  HADD2.F32 R6, -RZ, R6.H1_H1 ;  /* 0x30000006ff067230 */ /* 0x000fe40000004100 */
[----:B------:R-:W-:Y:S01]  /*7db0*/  FFMA.FTZ R3, R15, R3, R14 ;  /* 0x000000030f037223 */ /* 0x000fe2000001000e */
[----:B------:R-:W-:Y:S02]  /*7dc0*/  HADD2.F32 R7, -RZ, R7.H1_H1 ;  /* 0x30000007ff077230 */ /* 0x000fe40000004100 */
[----:B------:R-:W-:Y:S01]  /*7dd0*/  FFMA.FTZ R5, R20, R8, -R11 ;  /* 0x0000000814057223 */ /* 0x000fe2000001080b */
[----:B------:R-:W-:-:S02]  /*7de0*/  HADD2.F32 R15, -RZ, R31.H1_H1 ;  /* 0x3000001fff0f7230 */ /* 0x000fc40000004100 */
[----:B------:R-:W-:Y:S01]  /*7df0*/  FFMA.FTZ R8, R24, R8, R13 ;  /* 0x0000000818087223 */ /* 0x000fe2000001000d */
[----:B------:R-:W-:Y:S02]  /*7e00*/  HADD2.F32 R20, -RZ, R33.H1_H1 ;  /* 0x30000021ff147230 */ /* 0x000fe40000004100 */
[-C--:B------:R-:W-:Y:S01]  /*7e10*/  FMUL.FTZ R12, R21, R6.reuse ;  /* 0x00000006150c7220 */ /* 0x080fe20000410000 */
[-C--:B------:R-:W-:Y:S01]  /*7e20*/  FMUL.FTZ R11, R26, R7.reuse ;  /* 0x000000071a0b7220 */ /* 0x080fe20000410000 */
[----:B------:R-:W-:Y:S01]  /*7e30*/  FMUL.FTZ R14, R15, R6 ;  /* 0x000000060f0e7220 */ /* 0x000fe20000410000 */
[----:B------:R-:W-:Y:S01]  /*7e40*/  F2FP.F16.F32.PACK_AB R4, R3, R4 ;  /* 0x000000040304723e */ /* 0x000fe200000000ff */
[C---:B------:R-:W-:Y:S01]  /*7e50*/  FMUL.FTZ R13, R20.reuse, R7 ;  /* 0x00000007140d7220 */ /* 0x040fe20000410000 */
[-C--:B------:R-:W-:Y:S01]  /*7e60*/  FFMA.FTZ R6, R15, R9.reuse, -R12 ;  /* 0x000000090f067223 */ /* 0x080fe2000001080c */
[-C--:B------:R-:W-:Y:S01]  /*7e70*/  FFMA.FTZ R7, R20, R10.reuse, -R11 ;  /* 0x0000000a14077223 */ /* 0x080fe2000001080b */
[----:B------:R-:W-:Y:S01]  /*7e80*/  FFMA.FTZ R9, R21, R9, R14 ;  /* 0x0000000915097223 */ /* 0x000fe2000001000e */
[----:B------:R-:W-:Y:S01]  /*7e90*/  FFMA.FTZ R10, R26, R10, R13 ;  /* 0x0000000a1a0a7223 */ /* 0x000fe2000001000d */
[----:B------:R-:W-:-:S03]  /*7ea0*/  F2FP.F16.F32.PACK_AB R5, R8, R5 ;  /* 0x000000050805723e */ /* 0x000fc600000000ff */
[----:B------:R-:W-:Y:S02]  /*7eb0*/  F2FP.F16.F32.PACK_AB R6, R9, R6 ;  /* 0x000000060906723e */ /* 0x000fe400000000ff */
[----:B------:R-:W-:-:S05]  /*7ec0*/  F2FP.F16.F32.PACK_AB R7, R10, R7 ;  /* 0x000000070a07723e */ /* 0x000fca00000000ff */
[----:B------:R4:W-:Y:S01]  /*7ed0*/  STS.128 [R0+0x1000], R4 ;  /* 0x0010000400007388 */ /* 0x0009e20000000c00 */
[----:B------:R-:W-:Y:S05]  /*7ee0*/  BRA `(.L_x_668) ;  /* 0x0000000c00e07947 */ /* 0x000fea0003800000 */
.L_x_658:
[----:B------:R-:W-:-:S03]  /*7ef0*/  UMOV UR4, 0xffffffff ;  /* 0xffffffff00047882 */ /* 0x000fc60000000000 */
[----:B------:R-:W-:Y:S05]  /*7f00*/  BRA.DIV UR4, `(.L_x_671) ;  /* 0x000000f604387947 */ /* 0x000fea000b800000 */
[----:B------:R0:W1:Y:S04]  /*7f10*/  SHFL.IDX PT, R0, R26, RZ, 0x1c1f ;  /* 0x001c1fff1a007589 */ /* 0x00006800000e0000 */
[----:B------:R0:W2:Y:S04]  /*7f20*/  SHFL.IDX PT, R3, R24, RZ, 0x1c1f ;  /* 0x001c1fff18037589 */ /* 0x0000a800000e0000 */
[----:B------:R0:W3:Y:S04]  /*7f30*/  SHFL.IDX PT, R20, R29, RZ, 0x1c1f ;  /* 0x001c1fff1d147589 */ /* 0x0000e800000e0000 */
[----:B------:R0:W4:Y:S02]  /*7f40*/  SHFL.IDX PT, R14, R28, RZ, 0x1c1f ;  /* 0x001c1fff1c0e7589 */ /* 0x00012400000e0000 */
.L_x_874:
[----:B------:R-:W5:Y:S01]  /*7f50*/  LDL R6, [R1+0x34] ;  /* 0x0000340001067983 */ /* 0x000f620000100800 */
[----:B------:R-:W-:Y:S01]  /*7f60*/  ULDC UR4, c[0x0][0x448] ;  /* 0x0001120000047ab9 */ /* 0x000fe20000000800 */
[----:B------:R-:W-:Y:S01]  /*7f70*/  BSSY B1, `(.L_x_672) ;  /* 0x0000019000017945 */ /* 0x000fe20003800000 */
[----:B------:R-:W-:Y:S01]  /*7f80*/  IMAD R21, R27, UR4, RZ ;  /* 0x000000041b157c24 */ /* 0x000fe2000f8e02ff */
[----:B------:R-:W-:Y:S02]  /*7f90*/  CS2R R10, SRZ ;  /* 0x00000000000a7805 */ /* 0x000fe4000001ff00 */
[----:B------:R-:W-:Y:S02]  /*7fa0*/  CS2R R8, SRZ ;  /* 0x0000000000087805 */ /* 0x000fe4000001ff00 */
[----:B------:R-:W-:Y:S01]  /*7fb0*/  ISETP.GE.AND P0, PT, R4, R21, PT ;  /* 0x000000150400720c */ /* 0x000fe20003f06270 */
[----:B------:R-:W-:Y:S01]  /*7fc0*/  IMAD R21, R25, -0x40, R21 ;  /* 0xffffffc019157824 */ /* 0x000fe200078e0215 */
[----:B-----5:R-:W-:-:S04]  /*7fd0*/  LEA.HI R5, R6, R6, RZ, 0x1 ;  /* 0x0000000606057211 */ /* 0x020fc800078f08ff */
[----:B------:R-:W-:-:S05]  /*7fe0*/  LOP3.LUT R5, R5, 0xfffffffe, RZ, 0xc0, !PT ;  /* 0xfffffffe05057812 */ /* 0x000fca00078ec0ff */
[----:B------:R-:W-:Y:S01]  /*7ff0*/  IMAD.IADD R25, R6, 0x1, -R5 ;  /* 0x0000000106197824 */ /* 0x000fe200078e0a05 */
[----:B------:R-:W-:Y:S02]  /*8000*/  CS2R R6, SRZ ;  /* 0x0000000000067805 */ /* 0x000fe4000001ff00 */
[----:B------:R-:W-:Y:S02]  /*8010*/  CS2R R4, SRZ ;  /* 0x0000000000047805 */ /* 0x000fe4000001ff00 */
[----:B------:R-:W-:Y:S01]  /*8020*/  SHF.L.U32 R25, R25, 0x1f, RZ ;  /* 0x0000001f19197819 */ /* 0x000fe200000006ff */
[----:B------:R-:W-:Y:S06]  /*8030*/  @P0 BRA `(.L_x_673) ;  /* 0x0000000000300947 */ /* 0x000fec0003800000 */
[----:B------:R-:W-:Y:S01]  /*8040*/  ULDC UR4, c[0x0][0x3f4] ;  /* 0x0000fd0000047ab9 */ /* 0x000fe20000000800 */
[C---:B------:R-:W-:Y:S01]  /*8050*/  IMAD.SHL.U32 R15, R16.reuse, 0x2, RZ ;  /* 0x00000002100f7824 */ /* 0x040fe200078e00ff */
[C---:B------:R-:W-:Y:S02]  /*8060*/  ISETP.GE.AND P2, PT, R16.reuse, UR4, PT ;  /* 0x0000000410007c0c */ /* 0x040fe4000bf46270 */
[----:B------:R-:W-:Y:S02]  /*8070*/  SHF.L.U64.HI R7, R16, 0x1, R17 ;  /* 0x0000000110077819 */ /* 0x000fe40000010211 */
[-C--:B--2---:R-:W-:Y:S02]  /*8080*/  IADD3 R12, P0, R3, R15.reuse, RZ ;  /* 0x0000000f030c7210 */ /* 0x084fe40007f1e0ff */
[----:B----4-:R-:W-:-:S03]  /*8090*/  IADD3 R14, P1, R14, R15, RZ ;  /* 0x0000000f0e0e7210 */ /* 0x010fc60007f3e0ff */
[----:B-1----:R-:W-:Y:S01]  /*80a0*/  IMAD.X R13, R0, 0x1, R7, P0 ;  /* 0x00000001000d7824 */ /* 0x002fe200000e0607 */
[----:B---3--:R-:W-:Y:S02]  /*80b0*/  IADD3.X R15, R20, R7, RZ, P1, !PT ;  /* 0x00000007140f7210 */ /* 0x008fe40000ffe4ff */
[----:B------:R-:W-:Y:S01]  /*80c0*/  CS2R R6, SRZ ;  /* 0x0000000000067805 */ /* 0x000fe2000001ff00 */
[----:B------:R-:W-:Y:S06]  /*80d0*/  @P2 BRA `(.L_x_673) ;  /* 0x0000000000082947 */ /* 0x000fec0003800000 */
[----:B------:R1:W5:Y:S04]  /*80e0*/  LD.E.128 R8, desc[UR40][R12.64] ;  /* 0x000000280c087980 */ /* 0x000368000c101d00 */
[----:B------:R1:W5:Y:S02]  /*80f0*/  LD.E.128 R4, desc[UR40][R14.64] ;  /* 0x000000280e047980 */ /* 0x000364000c101d00 */
.L_x_673:
[----:B------:R-:W-:Y:S05]  /*8100*/  BSYNC B1 ;  /* 0x0000000000017941 */ /* 0x000fea0003800000 */
.L_x_672:
[----:B------:R-:W0:Y:S01]  /*8110*/  SYNCS.PHASECHK.TRANS64.TRYWAIT P1, [R2+URZ+0x28c00], R25 ;  /* 0x028c0019020075a7 */ /* 0x000e22000802017f */
[----:B-1---5:R-:W-:Y:S01]  /*8120*/  IMAD.MOV.U32 R12, RZ, RZ, R8 ;  /* 0x000000ffff0c7224 */ /* 0x022fe200078e0008 */
[--C-:B------:R-:W-:Y:S01]  /*8130*/  SHF.R.U64 R13, R8, 0x10, R9.reuse ;  /* 0x00000010080d7819 */ /* 0x100fe20000001209 */
[--C-:B------:R-:W-:Y:S01]  /*8140*/  IMAD.MOV.U32 R41, RZ, RZ, R9.reuse ;  /* 0x000000ffff297224 */ /* 0x100fe200078e0009 */
[----:B------:R-:W-:Y:S01]  /*8150*/  SHF.R.U32.HI R42, RZ, 0x10, R9 ;  /* 0x00000010ff2a7819 */ /* 0x000fe20000011609 */
[----:B------:R-:W-:Y:S01]  /*8160*/  IMAD.MOV.U32 R39, RZ, RZ, R4 ;  /* 0x000000ffff277224 */ /* 0x000fe200078e0004 */
[----:B------:R-:W-:Y:S01]  /*8170*/  SHF.R.U64 R43, R4, 0x10, R5 ;  /* 0x00000010042b7819 */ /* 0x000fe20000001205 */
[----:B------:R-:W-:Y:S01]  /*8180*/  IMAD.MOV.U32 R40, RZ, RZ, R10 ;  /* 0x000000ffff287224 */ /* 0x000fe200078e000a */
[--C-:B------:R-:W-:Y:S01]  /*8190*/  SHF.R.U64 R9, R10, 0x10, R11.reuse ;  /* 0x000000100a097819 */ /* 0x100fe2000000120b */
[----:B------:R-:W-:Y:S01]  /*81a0*/  IMAD.MOV.U32 R0, RZ, RZ, R11 ;  /* 0x000000ffff007224 */ /* 0x000fe200078e000b */
[----:B------:R-:W-:Y:S01]  /*81b0*/  SHF.R.U64 R44, R6, 0x10, R7 ;  /* 0x00000010062c7819 */ /* 0x000fe20000001207 */
[----:B------:R-:W-:Y:S01]  /*81c0*/  IMAD.MOV.U32 R8, RZ, RZ, R5 ;  /* 0x000000ffff087224 */ /* 0x000fe200078e0005 */
[----:B------:R-:W-:Y:S01]  /*81d0*/  VIMNMX R21, R21, 0x40, PT ;  /* 0x0000004015157848 */ /* 0x000fe20003fe0100 */
[----:B------:R-:W-:Y:S01]  /*81e0*/  IMAD.MOV.U32 R38, RZ, RZ, R6 ;  /* 0x000000ffff267224 */ /* 0x000fe200078e0006 */
[----:B------:R-:W-:Y:S01]  /*81f0*/  SHF.R.U32.HI R10, RZ, 0x10, R11 ;  /* 0x00000010ff0a7819 */ /* 0x000fe2000001160b */
[----:B------:R-:W-:Y:S01]  /*8200*/  IMAD.MOV.U32 R4, RZ, RZ, R7 ;  /* 0x000000ffff047224 */ /* 0x000fe200078e0007 */
[----:B--2---:R-:W1:Y:S01]  /*8210*/  LDC R3, c[0x0][0x3f4] ;  /* 0x0000fd00ff037b82 */ /* 0x004e620000000800 */
[----:B------:R-:W-:Y:S01]  /*8220*/  SHF.R.U32.HI R5, RZ, 0x10, R5 ;  /* 0x00000010ff057819 */ /* 0x000fe20000011605 */
[----:B------:R-:W-:Y:S01]  /*8230*/  BSSY B1, `(.L_x_674) ;  /* 0x0000010000017945 */ /* 0x000fe20003800000 */
[----:B------:R-:W-:-:S02]  /*8240*/  SHF.R.U32.HI R6, RZ, 0x10, R7 ;  /* 0x00000010ff067819 */ /* 0x000fc40000011607 */
[----:B----4-:R-:W-:Y:S02]  /*8250*/  IADD3 R14, R184, 0x20, RZ ;  /* 0x00000020b80e7810 */ /* 0x010fe40007ffe0ff */
[----:B------:R-:W-:Y:S02]  /*8260*/  PRMT R40, R40, 0x5410, R12 ;  /* 0x0000541028287816 */ /* 0x000fe4000000000c */
[----:B------:R-:W-:Y:S02]  /*8270*/  PRMT R41, R41, 0x5410, R13 ;  /* 0x0000541029297816 */ /* 0x000fe4000000000d */
[----:B------:R-:W-:Y:S02]  /*8280*/  PRMT R0, R10, 0x5410, R0 ;  /* 0x000054100a007816 */ /* 0x000fe40000000000 */
[----:B------:R-:W-:Y:S02]  /*8290*/  PRMT R42, R42, 0x5410, R9 ;  /* 0x000054102a2a7816 */ /* 0x000fe40000000009 */
[----:B------:R-:W-:-:S02]  /*82a0*/  PRMT R39, R39, 0x5410, R8 ;  /* 0x0000541027277816 */ /* 0x000fc40000000008 */
[----:B------:R-:W-:Y:S02]  /*82b0*/  PRMT R43, R43, 0x5410, R5 ;  /* 0x000054102b2b7816 */ /* 0x000fe40000000005 */
[----:B------:R-:W-:Y:S02]  /*82c0*/  PRMT R38, R38, 0x5410, R4 ;  /* 0x0000541026267816 */ /* 0x000fe40000000004 */
[----:B------:R-:W-:Y:S02]  /*82d0*/  PRMT R44, R44, 0x5410, R6 ;  /* 0x000054102c2c7816 */ /* 0x000fe40000000006 */
[C---:B-1----:R-:W-:Y:S01]  /*82e0*/  ISETP.GE.AND P0, PT, R16.reuse, R3, PT ;  /* 0x000000031000720c */ /* 0x042fe20003f06270 */
[----:B------:R-:W-:-:S03]  /*82f0*/  IMAD.IADD R3, R16, 0x1, R3 ;  /* 0x0000000110037824 */ /* 0x000fc600078e0203 */
[-C--:B------:R-:W-:Y:S02]  /*8300*/  ISETP.GE.OR P2, PT, R184, R21.reuse, P0 ;  /* 0x00000015b800720c */ /* 0x080fe40000746670 */
[----:B------:R-:W-:Y:S01]  /*8310*/  ISETP.GE.OR P0, PT, R14, R21, P0 ;  /* 0x000000150e00720c */ /* 0x000fe20000706670 */
[----:B0-----:R-:W-:-:S12]  /*8320*/  @!P1 BRA `(.L_x_675) ;  /* 0x000000f000a09947 */ /* 0x001fd80003800000 */
.L_x_875:
[----:B------:R-:W-:Y:S05]  /*8330*/  BSYNC B1 ;  /* 0x0000000000017941 */ /* 0x000fea0003800000 */
.L_x_674:
[----:B------:R-:W-:Y:S01]  /*8340*/  BSSY B1, `(.L_x_676) ;  /* 0x0000059000017945 */ /* 0x000fe20003800000 */
[----:B------:R-:W-:-:S03]  /*8350*/  LOP3.LUT R3, R3, 0x38, RZ, 0xc0, !PT ;  /* 0x0000003803037812 */ /* 0x000fc600078ec0ff */
[----:B------:R-:W-:Y:S05]  /*8360*/  @P2 BRA `(.L_x_677) ;  /* 0x0000000400582947 */ /* 0x000fea0003800000 */
[----:B------:R-:W-:Y:S02]  /*8370*/  IMAD.SHL.U32 R4, R194, 0x40, RZ ;  /* 0x00000040c2047824 */ /* 0x000fe400078e00ff */
[----:B------:R-:W-:Y:S02]  /*8380*/  HADD2.F32 R29, -RZ, R39.H0_H0 ;  /* 0x20000027ff1d7230 */ /* 0x000fe40000004100 */
[----:B------:R-:W-:Y:S01]  /*8390*/  HADD2.F32 R27, -RZ, R40.H1_H1 ;  /* 0x30000028ff1b7230 */ /* 0x000fe20000004100 */
[----:B------:R-:W-:Y:S01]  /*83a0*/  LOP3.LUT R8, R4, 0x1c0, RZ, 0xc0, !PT ;  /* 0x000001c004087812 */ /* 0x000fe200078ec0ff */
[----:B------:R-:W-:-:S03]  /*83b0*/  HADD2.F32 R31, -RZ, R43.H0_H0 ;  /* 0x2000002bff1f7230 */ /* 0x000fc60000004100 */
[----:B------:R-:W-:Y:S02]  /*83c0*/  SHF.R.U32.HI R7, RZ, 0x3, R8 ;  /* 0x00000003ff077819 */ /* 0x000fe40000011608 */
[----:B------:R-:W-:Y:S02]  /*83d0*/  LOP3.LUT R4, R8, 0x38, R16, 0xf8, !PT ;  /* 0x0000003808047812 */ /* 0x000fe400078ef810 */
[----:B------:R-:W-:Y:S02]  /*83e0*/  LOP3.LUT R8, R7, R3, R8, 0x1e, !PT ;  /* 0x0000000307087212 */ /* 0x000fe400078e1e08 */
[----:B------:R-:W-:-:S03]  /*83f0*/  LOP3.LUT R4, R4, R7, RZ, 0x3c, !PT ;  /* 0x0000000704047212 */ /* 0x000fc600078e3cff */
[C---:B------:R-:W-:Y:S02]  /*8400*/  IMAD R9, R213.reuse, 0x200, R8 ;  /* 0x00000200d5097824 */ /* 0x040fe400078e0208 */
[----:B------:R-:W-:Y:S02]  /*8410*/  IMAD R5, R213, 0x200, R4 ;  /* 0x00000200d5057824 */ /* 0x000fe400078e0204 */
[--C-:B------:R-:W-:Y:S02]  /*8420*/  IMAD R36, R9, 0x2, R2.reuse ;  /* 0x0000000209247824 */ /* 0x100fe400078e0202 */
[----:B------:R-:W-:-:S03]  /*8430*/  IMAD R34, R5, 0x2, R2 ;  /* 0x0000000205227824 */ /* 0x000fc600078e0202 */
[----:B------:R-:W3:Y:S04]  /*8440*/  LDS.128 R8, [R36+0x20400] ;  /* 0x0204000024087984 */ /* 0x000ee80000000c00 */
[----:B------:R-:W1:Y:S01]  /*8450*/  LDS.128 R4, [R34+0x20400] ;  /* 0x0204000022047984 */ /* 0x000e620000000c00 */
[--C-:B---3--:R-:W-:Y:S02]  /*8460*/  HADD2.F32 R20, -RZ, R8.reuse.H0_H0 ;  /* 0x20000008ff147230 */ /* 0x108fe40000004100 */
[----:B------:R-:W-:Y:S02]  /*8470*/  HADD2.F32 R8, -RZ, R8.H1_H1 ;  /* 0x30000008ff087230 */ /* 0x000fe40000004100 */
[----:B-1----:R-:W-:Y:S02]  /*8480*/  HADD2.F32 R12, -RZ, R4.H0_H0 ;  /* 0x20000004ff0c7230 */ /* 0x002fe40000004100 */
[C---:B------:R-:W-:Y:S01]  /*8490*/  FMUL.FTZ R33, R20.reuse, R29 ;  /* 0x0000001d14217220 */ /* 0x040fe20000410000 */
[----:B------:R-:W-:Y:S01]  /*84a0*/  FMUL.FTZ R35, R20, R27 ;  /* 0x0000001b14237220 */ /* 0x000fe20000410000 */
[----:B------:R-:W-:-:S02]  /*84b0*/  HADD2.F32 R21, -RZ, R9.H0_H0 ;  /* 0x20000009ff157230 */ /* 0x000fc40000004100 */
[----:B------:R-:W-:Y:S01]  /*84c0*/  FMUL.FTZ R37, R8, R31 ;  /* 0x0000001f08257220 */ /* 0x000fe20000410000 */
[C---:B------:R-:W-:Y:S01]  /*84d0*/  FFMA.FTZ R33, R12.reuse, R27, -R33 ;  /* 0x0000001b0c217223 */ /* 0x040fe20000010821 */
[----:B------:R-:W-:Y:S02]  /*84e0*/  HADD2.F32 R27, -RZ, R41.H1_H1 ;  /* 0x30000029ff1b7230 */ /* 0x000fe40000004100 */
[----:B------:R-:W-:Y:S01]  /*84f0*/  FFMA.FTZ R35, R12, R29, R35 ;  /* 0x0000001d0c237223 */ /* 0x000fe20000010023 */
[----:B------:R-:W-:Y:S02]  /*8500*/  HADD2.F32 R20, -RZ, R39.H1_H1 ;  /* 0x30000027ff147230 */ /* 0x000fe40000004100 */
[----:B------:R-:W-:Y:S02]  /*8510*/  HADD2.F32 R12, -RZ, R41.H0_H0 ;  /* 0x20000029ff0c7230 */ /* 0x000fe40000004100 */
[----:B------:R-:W-:Y:S01]  /*8520*/  FMUL.FTZ R29, R8, R27 ;  /* 0x0000001b081d7220 */ /* 0x000fe20000410000 */
[----:B------:R-:W-:-:S02]  /*8530*/  HADD2.F32 R4, -RZ, R4.H1_H1 ;  /* 0x30000004ff047230 */ /* 0x000fc40000004100 */
[C---:B------:R-:W-:Y:S01]  /*8540*/  FMUL.FTZ R30, R21.reuse, R20 ;  /* 0x00000014151e7220 */ /* 0x040fe20000410000 */
[----:B------:R-:W-:Y:S02]  /*8550*/  HADD2.F32 R13, -RZ, R5.H0_H0 ;  /* 0x20000005ff0d7230 */ /* 0x000fe40000004100 */
[----:B------:R-:W-:Y:S01]  /*8560*/  FMUL.FTZ R21, R21, R12 ;  /* 0x0000000c15157220 */ /* 0x000fe20000410000 */
[----:B------:R-:W-:Y:S02]  /*8570*/  HADD2.F32 R9, -RZ, R9.H1_H1 ;  /* 0x30000009ff097230 */ /* 0x000fe40000004100 */
[C---:B------:R-:W-:Y:S01]  /*8580*/  FFMA.FTZ R26, R4.reuse, R27, -R37 ;  /* 0x0000001b041a7223 */ /* 0x040fe20000010825 */
[----:B------:R-:W-:Y:S01]  /*8590*/  FFMA.FTZ R28, R4, R31, R29 ;  /* 0x0000001f041c7223 */ /* 0x000fe2000001001d */
[----:B------:R-:W-:Y:S02]  /*85a0*/  HADD2.F32 R8, -RZ, R43.H1_H1 ;  /* 0x3000002bff087230 */ /* 0x000fe40000004100 */
[----:B------:R-:W-:Y:S01]  /*85b0*/  FFMA.FTZ R20, R13, R20, R21 ;  /* 0x000000140d147223 */ /* 0x000fe20000010015 */
[----:B------:R-:W-:-:S02]  /*85c0*/  HADD2.F32 R4, -RZ, R42.H0_H0 ;  /* 0x2000002aff047230 */ /* 0x000fc40000004100 */
[----:B------:R-:W-:Y:S01]  /*85d0*/  FFMA.FTZ R30, R13, R12, -R30 ;  /* 0x0000000c0d1e7223 */ /* 0x000fe2000001081e */
[----:B------:R-:W-:Y:S02]  /*85e0*/  HADD2.F32 R24, -RZ, R10.H0_H0 ;  /* 0x2000000aff187230 */ /* 0x000fe40000004100 */
[C---:B------:R-:W-:Y:S01]  /*85f0*/  FMUL.FTZ R12, R9.reuse, R8 ;  /* 0x00000008090c7220 */ /* 0x040fe20000410000 */
[----:B------:R-:W-:Y:S02]  /*8600*/  HADD2.F32 R21, -RZ, R38.H0_H0 ;  /* 0x20000026ff157230 */ /* 0x000fe40000004100 */
[----:B------:R-:W-:Y:S01]  /*8610*/  FMUL.FTZ R32, R9, R4 ;  /* 0x0000000409207220 */ /* 0x000fe20000410000 */
[----:B------:R-:W-:Y:S02]  /*8620*/  HADD2.F32 R5, -RZ, R5.H1_H1 ;  /* 0x30000005ff057230 */ /* 0x000fe40000004100 */
[----:B------:R-:W-:Y:S02]  /*8630*/  HADD2.F32 R14, -RZ, R6.H0_H0 ;  /* 0x20000006ff0e7230 */ /* 0x000fe40000004100 */
[----:B------:R-:W-:Y:S01]  /*8640*/  FMUL.FTZ R37, R24, R21 ;  /* 0x0000001518257220 */ /* 0x000fe20000410000 */
[----:B------:R-:W-:-:S02]  /*8650*/  HADD2.F32 R13, -RZ, R40.H0_H0 ;  /* 0x20000028ff0d7230 */ /* 0x000fc40000004100 */
[C---:B------:R-:W-:Y:S01]  /*8660*/  FFMA.FTZ R29, R5.reuse, R4, -R12 ;  /* 0x00000004051d7223 */ /* 0x040fe2000001080c */
[----:B------:R-:W-:Y:S02]  /*8670*/  HADD2.F32 R10, -RZ, R10.H1_H1 ;  /* 0x3000000aff0a7230 */ /* 0x000fe40000004100 */
[----:B------:R-:W-:Y:S01]  /*8680*/  FFMA.FTZ R31, R5, R8, R32 ;  /* 0x00000008051f7223 */ /* 0x000fe20000010020 */
[----:B------:R-:W-:Y:S02]  /*8690*/  HADD2.F32 R27, -RZ, R44.H0_H0 ;  /* 0x2000002cff1b7230 */ /* 0x000fe40000004100 */
[-C--:B------:R-:W-:Y:S01]  /*86a0*/  FMUL.FTZ R24, R24, R13.reuse ;  /* 0x0000000d18187220 */ /* 0x080fe20000410000 */
[----:B------:R-:W-:Y:S02]  /*86b0*/  HADD2.F32 R9, -RZ, R42.H1_H1 ;  /* 0x3000002aff097230 */ /* 0x000fe40000004100 */
[----:B------:R-:W-:Y:S01]  /*86c0*/  FFMA.FTZ R37, R14, R13, -R37 ;  /* 0x0000000d0e257223 */ /* 0x000fe20000010825 */
[----:B------:R-:W-:-:S02]  /*86d0*/  HADD2.F32 R6, -RZ, R6.H1_H1 ;  /* 0x30000006ff067230 */ /* 0x000fc40000004100 */
[C---:B------:R-:W-:Y:S01]  /*86e0*/  FMUL.FTZ R5, R10.reuse, R27 ;  /* 0x0000001b0a057220 */ /* 0x040fe20000410000 */
[--C-:B0-----:R-:W-:Y:S02]  /*86f0*/  HADD2.F32 R25, -RZ, R11.reuse.H0_H0 ;  /* 0x2000000bff197230 */ /* 0x101fe40000004100 */
[----:B------:R-:W-:Y:S01]  /*8700*/  FMUL.FTZ R13, R10, R9 ;  /* 0x000000090a0d7220 */ /* 0x000fe20000410000 */
[----:B------:R-:W-:Y:S02]  /*8710*/  HADD2.F32 R11, -RZ, R11.H1_H1 ;  /* 0x3000000bff0b7230 */ /* 0x000fe40000004100 */
[----:B------:R-:W-:Y:S01]  /*8720*/  FFMA.FTZ R24, R14, R21, R24 ;  /* 0x000000150e187223 */ /* 0x000fe20000010018 */
[----:B------:R-:W-:Y:S02]  /*8730*/  HADD2.F32 R10, -RZ, R38.H1_H1 ;  /* 0x30000026ff0a7230 */ /* 0x000fe40000004100 */
[----:B------:R-:W-:Y:S01]  /*8740*/  FFMA.FTZ R14, R6, R9, -R5 ;  /* 0x00000009060e7223 */ /* 0x000fe20000010805 */
[----:B------:R-:W-:-:S02]  /*8750*/  HADD2.F32 R12, -RZ, R44.H1_H1 ;  /* 0x3000002cff0c7230 */ /* 0x000fc40000004100 */
[----:B------:R-:W-:Y:S01]  /*8760*/  FFMA.FTZ R13, R6, R27, R13 ;  /* 0x0000001b060d7223 */ /* 0x000fe2000001000d */
[--C-:B------:R-:W-:Y:S02]  /*8770*/  HADD2.F32 R4, -RZ, R0.reuse.H1_H1 ;  /* 0x30000000ff047230 */ /* 0x100fe40000004100 */
[----:B------:R-:W-:Y:S01]  /*8780*/  FMUL.FTZ R6, R25, R10 ;  /* 0x0000000a19067220 */ /* 0x000fe20000410000 */
[----:B------:R-:W-:Y:S02]  /*8790*/  HADD2.F32 R8, -RZ, R0.H0_H0 ;  /* 0x20000000ff087230 */ /* 0x000fe40000004100 */
[----:B------:R-:W-:Y:S01]  /*87a0*/  FMUL.FTZ R32, R11, R12 ;  /* 0x0000000c0b207220 */ /* 0x000fe20000410000 */
[--C-:B------:R-:W-:Y:S02]  /*87b0*/  HADD2.F32 R15, -RZ, R7.reuse.H0_H0 ;  /* 0x20000007ff0f7230 */ /* 0x100fe40000004100 */
[----:B------:R-:W-:Y:S01]  /*87c0*/  FMUL.FTZ R25, R25, R4 ;  /* 0x0000000419197220 */ /* 0x000fe20000410000 */
[----:B------:R-:W-:-:S02]  /*87d0*/  HADD2.F32 R7, -RZ, R7.H1_H1 ;  /* 0x30000007ff077230 */ /* 0x000fc40000004100 */
[----:B------:R-:W-:Y:S01]  /*87e0*/  FMUL.FTZ R5, R11, R8 ;  /* 0x000000080b057220 */ /* 0x000fe20000410000 */
[----:B------:R-:W-:Y:S01]  /*87f0*/  F2FP.F16.F32.PACK_AB R9, R31, R20 ;  /* 0x000000141f09723e */ /* 0x000fe200000000ff */
[C---:B------:R-:W-:Y:S01]  /*8800*/  FFMA.FTZ R11, R15.reuse, R4, -R6 ;  /* 0x000000040f0b7223 */ /* 0x040fe20000010806 */
[----:B------:R-:W-:Y:S01]  /*8810*/  FFMA.FTZ R25, R15, R10, R25 ;  /* 0x0000000a0f197223 */ /* 0x000fe20000010019 */
[C---:B------:R-:W-:Y:S01]  /*8820*/  FFMA.FTZ R32, R7.reuse, R8, -R32 ;  /* 0x0000000807207223 */ /* 0x040fe20000010820 */
[----:B------:R-:W-:Y:S01]  /*8830*/  FFMA.FTZ R12, R7, R12, R5 ;  /* 0x0000000c070c7223 */ /* 0x000fe20000010005 */
[----:B------:R-:W-:Y:S02]  /*8840*/  F2FP.F16.F32.PACK_AB R4, R26, R33 ;  /* 0x000000211a04723e */ /* 0x000fe400000000ff */
[----:B------:R-:W-:Y:S02]  /*8850*/  F2FP.F16.F32.PACK_AB R5, R29, R30 ;  /* 0x0000001e1d05723e */ /* 0x000fe400000000ff */
[----:B------:R-:W-:-:S02]  /*8860*/  F2FP.F16.F32.PACK_AB R6, R14, R37 ;  /* 0x000000250e06723e */ /* 0x000fc400000000ff */
[----:B------:R-:W-:Y:S02]  /*8870*/  F2FP.F16.F32.PACK_AB R7, R32, R11 ;  /* 0x0000000b2007723e */ /* 0x000fe400000000ff */
[----:B------:R-:W-:Y:S02]  /*8880*/  F2FP.F16.F32.PACK_AB R8, R28, R35 ;  /* 0x000000231c08723e */ /* 0x000fe400000000ff */
[----:B------:R-:W-:Y:S01]  /*8890*/  F2FP.F16.F32.PACK_AB R10, R13, R24 ;  /* 0x000000180d0a723e */ /* 0x000fe200000000ff */
[----:B------:R1:W-:Y:S01]  /*88a0*/  STS.128 [R34+0x20400], R4 ;  /* 0x0204000422007388 */ /* 0x0003e20000000c00 */
[----:B------:R-:W-:-:S05]  /*88b0*/  F2FP.F16.F32.PACK_AB R11, R12, R25 ;  /* 0x000000190c0b723e */ /* 0x000fca00000000ff */
[----:B------:R1:W-:Y:S02]  /*88c0*/  STS.128 [R36+0x20400], R8 ;  /* 0x0204000824007388 */ /* 0x0003e40000000c00 */
.L_x_677:
[----:B------:R-:W-:Y:S05]  /*88d0*/  BSYNC B1 ;  /* 0x0000000000017941 */ /* 0x000fea0003800000 */
.L_x_676:
[----:B------:R-:W-:Y:S05]  /*88e0*/  @P0 BRA `(.L_x_668) ;  /* 0x0000000400600947 */ /* 0x000fea0003800000 */
[----:B-1----:R-:W2:Y:S01]  /*88f0*/  LDL R8, [R1+0x54] ;  /* 0x0000540001087983 */ /* 0x002ea20000100800 */
[C---:B------:R-:W-:Y:S01]  /*8900*/  VIADD R4, R184.reuse, 0x20 ;  /* 0x00000020b8047836 */ /* 0x040fe20000000000 */
[----:B------:R-:W-:Y:S02]  /*8910*/  IADD3 R5, R184, 0x20, RZ ;  /* 0x00000020b8057810 */ /* 0x000fe40007ffe0ff */
[----:B------:R-:W4:Y:S01]  /*8920*/  LDL R36, [R1+0x4c] ;  /* 0x00004c0001247983 */ /* 0x000f220000100800 */
[----:B------:R-:W-:Y:S02]  /*8930*/  IMAD.SHL.U32 R4, R4, 0x40, RZ ;  /* 0x0000004004047824 */ /* 0x000fe400078e00ff */
[----:B------:R-:W-:-:S03]  /*8940*/  IMAD.SHL.U32 R5, R5, 0x40, RZ ;  /* 0x0000004005057824 */ /* 0x000fc600078e00ff */
[----:B------:R-:W-:Y:S02]  /*8950*/  LOP3.LUT R4, R4, 0x1c0, RZ, 0xc0, !PT ;  /* 0x000001c004047812 */ /* 0x000fe400078ec0ff */
[----:B------:R-:W-:Y:S02]  /*8960*/  LOP3.LUT R5, R5, 0x1c0, RZ, 0xc0, !PT ;  /* 0x000001c005057812 */ /* 0x000fe400078ec0ff */
[----:B------:R-:W-:-:S04]  /*8970*/  SHF.R.U32.HI R4, RZ, 0x3, R4 ;  /* 0x00000003ff047819 */ /* 0x000fc80000011604 */
[----:B------:R-:W-:Y:S01]  /*8980*/  LOP3.LUT R3, R4, R3, R5, 0x1e, !PT ;  /* 0x0000000304037212 */ /* 0x000fe200078e1e05 */
[----:B------:R-:W-:Y:S02]  /*8990*/  HADD2.F32 R26, -RZ, R40.H1_H1 ;  /* 0x30000028ff1a7230 */ /* 0x000fe40000004100 */
[----:B------:R-:W-:Y:S02]  /*89a0*/  HADD2.F32 R28, -RZ, R39.H0_H0 ;  /* 0x20000027ff1c7230 */ /* 0x000fe40000004100 */
[----:B------:R-:W-:Y:S02]  /*89b0*/  HADD2.F32 R30, -RZ, R43.H0_H0 ;  /* 0x2000002bff1e7230 */ /* 0x000fe40000004100 */
[----:B------:R-:W-:Y:S02]  /*89c0*/  HADD2.F32 R37, -RZ, R39.H1_H1 ;  /* 0x30000027ff257230 */ /* 0x000fe40000004100 */
[----:B------:R-:W-:Y:S02]  /*89d0*/  HADD2.F32 R35, -RZ, R41.H0_H0 ;  /* 0x20000029ff237230 */ /* 0x000fe40000004100 */
[----:B------:R-:W-:-:S02]  /*89e0*/  HADD2.F32 R39, -RZ, R43.H1_H1 ;  /* 0x3000002bff277230 */ /* 0x000fc40000004100 */
[----:B------:R-:W-:Y:S02]  /*89f0*/  HADD2.F32 R34, -RZ, R44.H0_H0 ;  /* 0x2000002cff227230 */ /* 0x000fe40000004100 */
[----:B------:R-:W-:Y:S02]  /*8a00*/  HADD2.F32 R32, -RZ, R38.H0_H0 ;  /* 0x20000026ff207230 */ /* 0x000fe40000004100 */
[----:B--2---:R-:W-:-:S04]  /*8a10*/  IMAD.IADD R3, R8, 0x1, R3 ;  /* 0x0000000108037824 */ /* 0x004fc800078e0203 */
[----:B------:R-:W-:Y:S01]  /*8a20*/  IMAD R3, R3, 0x2, R2 ;  /* 0x0000000203037824 */ /* 0x000fe200078e0202 */
[----:B----4-:R-:W-:Y:S04]  /*8a30*/  LDS.128 R4, [R36+0x20400] ;  /* 0x0204000024047984 */ /* 0x010fe80000000c00 */
[----:B------:R-:W3:Y:S02]  /*8a40*/  LDS.128 R8, [R3+0x20400] ;  /* 0x0204000003087984 */ /* 0x000ee40000000c00 */
[--C-:B---3--:R-:W-:Y:S02]  /*8a50*/  HADD2.F32 R20, -RZ, R8.reuse.H0_H0 ;  /* 0x20000008ff147230 */ /* 0x108fe40000004100 */
[----:B------:R-:W-:Y:S02]  /*8a60*/  HADD2.F32 R8, -RZ, R8.H1_H1 ;  /* 0x30000008ff087230 */ /* 0x000fe40000004100 */
[----:B------:R-:W-:-:S02]  /*8a70*/  HADD2.F32 R12, -RZ, R4.H0_H0 ;  /* 0x20000004ff0c7230 */ /* 0x000fc40000004100 */
[-C--:B------:R-:W-:Y:S01]  /*8a80*/  FMUL.FTZ R27, R28, R20.reuse ;  /* 0x000000141c1b7220 */ /* 0x080fe20000410000 */
[----:B------:R-:W-:Y:S01]  /*8a90*/  FMUL.FTZ R29, R26, R20 ;  /* 0x000000141a1d7220 */ /* 0x000fe20000410000 */
[----:B------:R-:W-:Y:S02]  /*8aa0*/  HADD2.F32 R20, -RZ, R41.H1_H1 ;  /* 0x30000029ff147230 */ /* 0x000fe40000004100 */
[-C--:B------:R-:W-:Y:S01]  /*8ab0*/  FMUL.FTZ R31, R30, R8.reuse ;  /* 0x000000081e1f7220 */ /* 0x080fe20000410000 */
[----:B------:R-:W-:Y:S02]  /*8ac0*/  HADD2.F32 R4, -RZ, R4.H1_H1 ;  /* 0x30000004ff047230 */ /* 0x000fe40000004100 */
[--C-:B------:R-:W-:Y:S02]  /*8ad0*/  HADD2.F32 R21, -RZ, R9.reuse.H0_H0 ;  /* 0x20000009ff157230 */ /* 0x100fe40000004100 */
[----:B------:R-:W-:Y:S01]  /*8ae0*/  FMUL.FTZ R33, R20, R8 ;  /* 0x0000000814217220 */ /* 0x000fe20000410000 */
[----:B------:R-:W-:-:S02]  /*8af0*/  HADD2.F32 R9, -RZ, R9.H1_H1 ;  /* 0x30000009ff097230 */ /* 0x000fc40000004100 */
[----:B------:R-:W-:Y:S01]  /*8b00*/  FFMA.FTZ R27, R26, R12, -R27 ;  /* 0x0000000c1a1b7223 */ /* 0x000fe2000001081b */
[----:B------:R-:W-:Y:S01]  /*8b10*/  FFMA.FTZ R8, R20, R4, -R31 ;  /* 0x0000000414087223 */ /* 0x000fe2000001081f */
[-C--:B------:R-:W-:Y:S01]  /*8b20*/  FMUL.FTZ R20, R37, R21.reuse ;  /* 0x0000001525147220 */ /* 0x080fe20000410000 */
[----:B------:R-:W-:Y:S01]  /*8b30*/  FMUL.FTZ R26, R35, R21 ;  /* 0x00000015231a7220 */ /* 0x000fe20000410000 */
[----:B------:R-:W-:Y:S02]  /*8b40*/  HADD2.F32 R21, -RZ, R42.H0_H0 ;  /* 0x2000002aff157230 */ /* 0x000fe40000004100 */
[----:B------:R-:W-:Y:S01]  /*8b50*/  FFMA.FTZ R29, R28, R12, R29 ;  /* 0x0000000c1c1d7223 */ /* 0x000fe2000001001d */
[--C-:B------:R-:W-:Y:S02]  /*8b60*/  HADD2.F32 R13, -RZ, R5.reuse.H0_H0 ;  /* 0x20000005ff0d7230 */ /* 0x100fe40000004100 */
[----:B------:R-:W-:Y:S01]  /*8b70*/  FFMA.FTZ R12, R30, R4, R33 ;  /* 0x000000041e0c7223 */ /* 0x000fe20000010021 */
[----:B------:R-:W-:-:S02]  /*8b80*/  HADD2.F32 R5, -RZ, R5.H1_H1 ;  /* 0x30000005ff057230 */ /* 0x000fc40000004100 */
[-C--:B------:R-:W-:Y:S01]  /*8b90*/  FMUL.FTZ R4, R39, R9.reuse ;  /* 0x0000000927047220 */ /* 0x080fe20000410000 */
[--C-:B------:R-:W-:Y:S02]  /*8ba0*/  HADD2.F32 R24, -RZ, R10.reuse.H0_H0 ;  /* 0x2000000aff187230 */ /* 0x100fe40000004100 */
[C---:B------:R-:W-:Y:S01]  /*8bb0*/  FMUL.FTZ R28, R21.reuse, R9 ;  /* 0x00000009151c7220 */ /* 0x040fe20000410000 */
[----:B------:R-:W-:Y:S02]  /*8bc0*/  HADD2.F32 R10, -RZ, R10.H1_H1 ;  /* 0x3000000aff0a7230 */ /* 0x000fe40000004100 */
[----:B------:R-:W-:Y:S01]  /*8bd0*/  FFMA.FTZ R9, R21, R5, -R4 ;  /* 0x0000000515097223 */ /* 0x000fe20000010804 */
[----:B------:R-:W-:Y:S02]  /*8be0*/  HADD2.F32 R14, -RZ, R6.H0_H0 ;  /* 0x20000006ff0e7230 */ /* 0x000fe40000004100 */
[-C--:B------:R-:W-:Y:S01]  /*8bf0*/  FFMA.FTZ R20, R35, R13.reuse, -R20 ;  /* 0x0000000d23147223 */ /* 0x080fe20000010814 */
[----:B------:R-:W-:Y:S01]  /*8c00*/  FFMA.FTZ R26, R37, R13, R26 ;  /* 0x0000000d251a7223 */ /* 0x000fe2000001001a */
[----:B------:R-:W-:-:S02]  /*8c10*/  HADD2.F32 R4, -RZ, R42.H1_H1 ;  /* 0x3000002aff047230 */ /* 0x000fc40000004100 */
[----:B------:R-:W-:Y:S01]  /*8c20*/  FFMA.FTZ R13, R39, R5, R28 ;  /* 0x00000005270d7223 */ /* 0x000fe2000001001c */
[----:B------:R-:W-:Y:S02]  /*8c30*/  HADD2.F32 R6, -RZ, R6.H1_H1 ;  /* 0x30000006ff067230 */ /* 0x000fe40000004100 */
[-C--:B------:R-:W-:Y:S01]  /*8c40*/  FMUL.FTZ R5, R34, R10.reuse ;  /* 0x0000000a22057220 */ /* 0x080fe20000410000 */
[----:B------:R-:W-:Y:S02]  /*8c50*/  HADD2.F32 R30, -RZ, R40.H0_H0 ;  /* 0x20000028ff1e7230 */ /* 0x000fe40000004100 */
[----:B------:R-:W-:Y:S01]  /*8c60*/  FMUL.FTZ R33, R4, R10 ;  /* 0x0000000a04217220 */ /* 0x000fe20000410000 */
[--C-:B0-----:R-:W-:Y:S02]  /*8c70*/  HADD2.F32 R25, -RZ, R11.reuse.H0_H0 ;  /* 0x2000000bff197230 */ /* 0x101fe40000004100 */
[----:B------:R-:W-:Y:S01]  /*8c80*/  FMUL.FTZ R21, R32, R24 ;  /* 0x0000001820157220 */ /* 0x000fe20000410000 */
[----:B------:R-:W-:-:S02]  /*8c90*/  HADD2.F32 R11, -RZ, R11.H1_H1 ;  /* 0x3000000bff0b7230 */ /* 0x000fc40000004100 */
[----:B------:R-:W-:Y:S01]  /*8ca0*/  FMUL.FTZ R31, R30, R24 ;  /* 0x000000181e1f7220 */ /* 0x000fe20000410000 */
[----:B------:R-:W-:Y:S01]  /*8cb0*/  FFMA.FTZ R10, R4, R6, -R5 ;  /* 0x00000006040a7223 */ /* 0x000fe20000010805 */
[----:B------:R-:W-:Y:S02]  /*8cc0*/  HADD2.F32 R37, -RZ, R38.H1_H1 ;  /* 0x30000026ff257230 */ /* 0x000fe40000004100 */
[----:B------:R-:W-:Y:S02]  /*8cd0*/  HADD2.F32 R39, -RZ, R44.H1_H1 ;  /* 0x3000002cff277230 */ /* 0x000fe40000004100 */
[--C-:B------:R-:W-:Y:S02]  /*8ce0*/  HADD2.F32 R5, -RZ, R0.reuse.H1_H1 ;  /* 0x30000000ff057230 */ /* 0x100fe40000004100 */
[----:B------:R-:W-:Y:S02]  /*8cf0*/  HADD2.F32 R35, -RZ, R0.H0_H0 ;  /* 0x20000000ff237230 */ /* 0x000fe40000004100 */
[----:B------:R-:W-:Y:S01]  /*8d00*/  FFMA.FTZ R21, R30, R14, -R21 ;  /* 0x0000000e1e157223 */ /* 0x000fe20000010815 */
[----:B------:R-:W-:-:S02]  /*8d10*/  HADD2.F32 R15, -RZ, R7.H0_H0 ;  /* 0x20000007ff0f7230 */ /* 0x000fc40000004100 */
[----:B------:R-:W-:Y:S01]  /*8d20*/  FFMA.FTZ R31, R32, R14, R31 ;  /* 0x0000000e201f7223 */ /* 0x000fe2000001001f */
[----:B------:R-:W-:Y:S02]  /*8d30*/  HADD2.F32 R7, -RZ, R7.H1_H1 ;  /* 0x30000007ff077230 */ /* 0x000fe40000004100 */
[----:B------:R-:W-:Y:S01]  /*8d40*/  FFMA.FTZ R0, R34, R6, R33 ;  /* 0x0000000622007223 */ /* 0x000fe20000010021 */
[----:B------:R-:W-:Y:S01]  /*8d50*/  FMUL.FTZ R4, R37, R25 ;  /* 0x0000001925047220 */ /* 0x000fe20000410000 */
[----:B------:R-:W-:Y:S01]  /*8d60*/  FMUL.FTZ R14, R39, R11 ;  /* 0x0000000b270e7220 */ /* 0x000fe20000410000 */
[----:B------:R-:W-:Y:S01]  /*8d70*/  FMUL.FTZ R6, R5, R25 ;  /* 0x0000001905067220 */ /* 0x000fe20000410000 */
[----:B------:R-:W-:Y:S01]  /*8d80*/  FMUL.FTZ R24, R35, R11 ;  /* 0x0000000b23187220 */ /* 0x000fe20000410000 */
[----:B------:R-:W-:Y:S01]  /*8d90*/  FFMA.FTZ R11, R5, R15, -R4 ;  /* 0x0000000f050b7223 */ /* 0x000fe20000010804 */
[----:B------:R-:W-:Y:S01]  /*8da0*/  FFMA.FTZ R14, R35, R7, -R14 ;  /* 0x00000007230e7223 */ /* 0x000fe2000001080e */
[----:B------:R-:W-:Y:S01]  /*8db0*/  FFMA.FTZ R15, R37, R15, R6 ;  /* 0x0000000f250f7223 */ /* 0x000fe20000010006 */
[----:B------:R-:W-:Y:S01]  /*8dc0*/  FFMA.FTZ R24, R39, R7, R24 ;  /* 0x0000000727187223 */ /* 0x000fe20000010018 */
[----:B------:R-:W-:-:S02]  /*8dd0*/  F2FP.F16.F32.PACK_AB R4, R8, R27 ;  /* 0x0000001b0804723e */ /* 0x000fc400000000ff */
[----:B------:R-:W-:Y:S02]  /*8de0*/  F2FP.F16.F32.PACK_AB R5, R9, R20 ;  /* 0x000000140905723e */ /* 0x000fe400000000ff */
[----:B------:R-:W-:Y:S02]  /*8df0*/  F2FP.F16.F32.PACK_AB R6, R10, R21 ;  /* 0x000000150a06723e */ /* 0x000fe400000000ff */
[----:B------:R-:W-:Y:S02]  /*8e00*/  F2FP.F16.F32.PACK_AB R7, R14, R11 ;  /* 0x0000000b0e07723e */ /* 0x000fe400000000ff */
[----:B------:R-:W-:Y:S02]  /*8e10*/  F2FP.F16.F32.PACK_AB R8, R12, R29 ;  /* 0x0000001d0c08723e */ /* 0x000fe400000000ff */
[----:B------:R-:W-:Y:S02]  /*8e20*/  F2FP.F16.F32.PACK_AB R9, R13, R26 ;  /* 0x0000001a0d09723e */ /* 0x000fe400000000ff */
[----:B------:R-:W-:-:S02]  /*8e30*/  F2FP.F16.F32.PACK_AB R10, R0, R31 ;  /* 0x0000001f000a723e */ /* 0x000fc400000000ff */
[----:B------:R-:W-:Y:S01]  /*8e40*/  F2FP.F16.F32.PACK_AB R11, R24, R15 ;  /* 0x0000000f180b723e */ /* 0x000fe200000000ff */
[----:B------:R2:W-:Y:S04]  /*8e50*/  STS.128 [R36+0x20400], R4 ;  /* 0x0204000424007388 */ /* 0x0005e80000000c00 */
[----:B------:R2:W-:Y:S02]  /*8e60*/  STS.128 [R3+0x20400], R8 ;  /* 0x0204000803007388 */ /* 0x0005e40000000c00 */
.L_x_668:
[----:B------:R-:W-:Y:S05]  /*8e70*/  BSYNC B0 ;  /* 0x0000000000007941 */ /* 0x000fea0003800000 */
.L_x_657:
[----:B------:R-:W-:Y:S01]  /*8e80*/  @!PT LDS RZ, [RZ] ;  /* 0x00000000fffff984 */ /* 0x000fe20000000800 */
[----:B------:R-:W-:Y:S01]  /*8e90*/  @!PT LDS RZ, [RZ] ;  /* 0x00000000fffff984 */ /* 0x000fe20000000800 */
[----:B------:R-:W-:Y:S01]  /*8ea0*/  @!PT LDS RZ, [RZ] ;  /* 0x00000000fffff984 */ /* 0x000fe20000000800 */
[----:B------:R-:W-:Y:S01]  /*8eb0*/  @!PT LDS RZ, [RZ] ;  /* 0x00000000fffff984 */ /* 0x000fe20000000800 */
[----:B------:R5:W-:Y:S06]  /*8ec0*/  MEMBAR.ALL.CTA ;  /* 0x0000000000007992 */ /* 0x000bec0000008000 */
[----:B-----5:R-:W5:Y:S01]  /*8ed0*/  FENCE.VIEW.ASYNC.S ;  /* 0x00000000000073c6 */ /* 0x020f620000000000 */
[----:B------:R-:W-:Y:S05]  /*8ee0*/  WARPSYNC.ALL ;  /* 0x0000000000007948 */ /* 0x000fea0003800000 */
[----:B-----5:R-:W-:Y:S06]  /*8ef0*/  BAR.SYNC.DEFER_BLOCKING 0xd, 0x80 ;  /* 0x0342000000007b1d */ /* 0x020fec0000010000 */
.L_x_654:
[----:B------:R-:W-:-:S13]  /*8f00*/  ISETP.NE.AND P0, PT, R185, 0x3, PT ;  /* 0x00000003b900780c */ /* 0x000fda0003f05270 */
[----:B------:R-:W-:Y:S05]  /*8f10*/  @!P0 BRA `(.L_x_678) ;  /* 0x0000000000048947 */ /* 0x000fea0003800000 */
[----:B------:R-:W-:Y:S01]  /*8f20*/  BPT.TRAP 0x1 ;  /* 0x000000040000795c */ /* 0x000fe20000300000 */
.L_x_678:
[----:B------:R-:W-:Y:S01]  /*8f30*/  IMAD R14, R18, 0x8, R2 ;  /* 0x00000008120e7824 */ /* 0x000fe200078e0202 */
[----:B------:R-:W-:-:S04]  /*8f40*/  SHF.L.U32 R15, R23, 0x1f, RZ ;  /* 0x0000001f170f7819 */ /* 0x000fc800000006ff */
[----:B------:R0:W0:Y:S01]  /*8f50*/  SYNCS.PHASECHK.TRANS64.TRYWAIT P1, [R14+URZ+0x28c30], R15 ;  /* 0x028c300f0e0075a7 */ /* 0x000022000802017f */
[----:B------:R-:W-:Y:S05]  /*8f60*/  @!P0 BRA `(.L_x_679) ;  /* 0x0000000000048947 */ /* 0x000fea0003800000 */
[----:B------:R-:W-:Y:S01]  /*8f70*/  BPT.TRAP 0x1 ;  /* 0x000000040000795c */ /* 0x000fe20000300000 */
.L_x_679:
[C---:B----4-:R-:W-:Y:S02]  /*8f80*/  VIADD R0, R2.reuse, 0x22400 ;  /* 0x0002240002007836 */ /* 0x050fe40000000000 */
[----:B012---:R-:W-:-:S03]  /*8f90*/  VIADD R3, R2, 0x20400 ;  /* 0x0002040002037836 */ /* 0x007fc60000000000 */
[----:B------:R-:W-:Y:S02]  /*8fa0*/  SHF.R.U32.HI R0, RZ, 0x4, R0 ;  /* 0x00000004ff007819 */ /* 0x000fe40000011600 */
[----:B------:R-:W-:Y:S02]  /*8fb0*/  SHF.R.U32.HI R3, RZ, 0x4, R3 ;  /* 0x00000004ff037819 */ /* 0x000fe40000011603 */
[----:B------:R-:W-:Y:S02]  /*8fc0*/  LOP3.LUT R0, R0, 0x3fff, RZ, 0xc0, !PT ;  /* 0x00003fff00007812 */ /* 0x000fe400078ec0ff */
[----:B------:R-:W-:Y:S02]  /*8fd0*/  LOP3.LUT R3, R3, 0x3fff, RZ, 0xc0, !PT ;  /* 0x00003fff03037812 */ /* 0x000fe400078ec0ff */
[----:B------:R-:W-:Y:S01]  /*8fe0*/  LOP3.LUT R13, R0, 0x10000, RZ, 0xfc, !PT ;  /* 0x00010000000d7812 */ /* 0x000fe200078efcff */
[----:B------:R-:W-:Y:S06]  /*8ff0*/  @P1 BRA `(.L_x_680) ;  /* 0x0000000000081947 */ /* 0x000fec0003800000 */
[----:B------:R-:W0:Y:S02]  /*9000*/  SYNCS.PHASECHK.TRANS64.TRYWAIT P1, [R14+URZ+0x28c30], R15 ;  /* 0x028c300f0e0075a7 */ /* 0x000e24000802017f */
[----:B0-----:R-:W-:Y:S05]  /*9010*/  @!P1 BRA `(.L_x_681) ;  /* 0x000000e400789947 */ /* 0x001fea0003800000 */
.L_x_680:
[----:B------:R-:W-:Y:S01]  /*9020*/  IMAD R10, R18, 0x200, R13 ;  /* 0x00000200120a7824 */ /* 0x000fe200078e020d */
[----:B------:R-:W-:Y:S01]  /*9030*/  LOP3.LUT R4, R3, 0x10000, RZ, 0xfc, !PT ;  /* 0x0001000003047812 */ /* 0x000fe200078efcff */
[----:B------:R-:W-:Y:S01]  /*9040*/  IMAD.MOV.U32 R5, RZ, RZ, 0x40000040 ;  /* 0x40000040ff057424 */ /* 0x000fe200078e00ff */
[----:B------:R-:W-:Y:S01]  /*9050*/  MOV R11, 0x40000040 ;  /* 0x40000040000b7802 */ /* 0x000fe20000000f00 */
[----:B------:R-:W-:Y:S05]  /*9060*/  WARPSYNC.ALL ;  /* 0x0000000000007948 */ /* 0x000fea0003800000 */
[C---:B------:R-:W-:Y:S01]  /*9070*/  R2UR UR4, R4.reuse ;  /* 0x00000000040472ca */ /* 0x040fe200000e0000 */
[----:B-----5:R-:W-:Y:S01]  /*9080*/  WARPGROUP.ARRIVE ;  /* 0x00000000000079c5 */ /* 0x020fe20000000000 */
[----:B------:R-:W-:Y:S01]  /*9090*/  R2UR UR5, R5 ;  /* 0x00000000050572ca */ /* 0x000fe200000e0000 */
[----:B------:R-:W-:Y:S01]  /*90a0*/  VIADD R8, R4, 0x2 ;  /* 0x0000000204087836 */ /* 0x000fe20000000000 */
[C---:B------:R-:W-:Y:S01]  /*90b0*/  R2UR UR6, R10.reuse ;  /* 0x000000000a0672ca */ /* 0x040fe200000e0000 */
[----:B------:R-:W-:Y:S01]  /*90c0*/  VIADD R6, R10, 0x2 ;  /* 0x000000020a067836 */ /* 0x000fe20000000000 */
[----:B------:R-:W-:Y:S01]  /*90d0*/  R2UR UR7, R11 ;  /* 0x000000000b0772ca */ /* 0x000fe200000e0000 */
[----:B------:R-:W-:-:S02]  /*90e0*/  IMAD.MOV.U32 R9, RZ, RZ, 0x40000040 ;  /* 0x40000040ff097424 */ /* 0x000fc400078e00ff */
[----:B------:R-:W-:Y:S02]  /*90f0*/  IMAD.MOV.U32 R7, RZ, RZ, 0x40000040 ;  /* 0x40000040ff077424 */ /* 0x000fe400078e00ff */
[C---:B---3--:R-:W-:Y:S02]  /*9100*/  VIADD R20, R10.reuse, 0x4 ;  /* 0x000000040a147836 */ /* 0x048fe40000000000 */
[----:B------:R-:W-:Y:S02]  /*9110*/  IMAD.MOV.U32 R21, RZ, RZ, 0x40000040 ;  /* 0x40000040ff157424 */ /* 0x000fe400078e00ff */
[----:B------:R-:W-:Y:S02]  /*9120*/  VIADD R10, R10, 0x6 ;  /* 0x000000060a0a7836 */ /* 0x000fe40000000000 */
[----:B------:R-:W-:Y:S02]  /*9130*/  IMAD.MOV.U32 R5, RZ, RZ, 0x40000040 ;  /* 0x40000040ff057424 */ /* 0x000fe400078e00ff */
[----:B------:R-:W-:Y:S01]  /*9140*/  HGMMA.64x64x16.F32 R24, gdesc[UR4], RZ, !UPT, gsb0 ;  /* 0x00e00000041879f0 */ /* 0x000fe2000c0008ff */
[----:B------:R-:W-:Y:S01]  /*9150*/  R2UR UR4, R8 ;  /* 0x00000000080472ca */ /* 0x000fe200000e0000 */
[----:B------:R-:W-:Y:S01]  /*9160*/  IMAD.MOV.U32 R11, RZ, RZ, 0x40000040 ;  /* 0x40000040ff0b7424 */ /* 0x000fe200078e00ff */
[----:B------:R-:W-:-:S02]  /*9170*/  R2UR UR5, R9 ;  /* 0x00000000090572ca */ /* 0x000fc400000e0000 */
[----:B------:R-:W-:Y:S01]  /*9180*/  R2UR UR6, R6 ;  /* 0x00000000060672ca */ /* 0x000fe200000e0000 */
[C---:B------:R-:W-:Y:S01]  /*9190*/  VIADD R6, R4.reuse, 0x4 ;  /* 0x0000000404067836 */ /* 0x040fe20000000000 */
[----:B------:R-:W-:Y:S01]  /*91a0*/  R2UR UR7, R7 ;  /* 0x00000000070772ca */ /* 0x000fe200000e0000 */
[----:B------:R-:W-:Y:S01]  /*91b0*/  IMAD.MOV.U32 R7, RZ, RZ, 0x40000040 ;  /* 0x40000040ff077424 */ /* 0x000fe200078e00ff */
[----:B------:R-:W-:Y:S01]  /*91c0*/  IADD3 R4, R4, 0x6, RZ ;  /* 0x0000000604047810 */ /* 0x000fe20007ffe0ff */
[----:B------:R-:W-:Y:S02]  /*91d0*/  WARPGROUP.DEPBAR.LE gsb0, 0x0 ;  /* 0x00008000000079c5 */ /* 0x000fe40000010000 */
[----:B------:R-:W-:-:S08]  /*91e0*/  WARPGROUP.ARRIVE ;  /* 0x00000000000079c5 */ /* 0x000fd00000000000 */
[----:B------:R-:W-:Y:S01]  /*91f0*/  HGMMA.64x64x16.F32 R24, gdesc[UR4], R24, gsb0 ;  /* 0x00e00000041879f0 */ /* 0x000fe20008000818 */
[----:B------:R-:W-:Y:S02]  /*9200*/  R2UR UR4, R6 ;  /* 0x00000000060472ca */ /* 0x000fe400000e0000 */
[----:B------:R-:W-:Y:S02]  /*9210*/  R2UR UR5, R7 ;  /* 0x00000000070572ca */ /* 0x000fe400000e0000 */
[----:B------:R-:W-:Y:S02]  /*9220*/  R2UR UR6, R20 ;  /* 0x00000000140672ca */ /* 0x000fe400000e0000 */
[----:B------:R-:W-:Y:S01]  /*9230*/  R2UR UR7, R21 ;  /* 0x00000000150772ca */ /* 0x000fe200000e0000 */
[----:B------:R-:W-:Y:S02]  /*9240*/  WARPGROUP.DEPBAR.LE gsb0, 0x0 ;  /* 0x00008000000079c5 */ /* 0x000fe40000010000 */
[----:B------:R-:W-:-:S10]  /*9250*/  WARPGROUP.ARRIVE ;  /* 0x00000000000079c5 */ /* 0x000fd40000000000 */
[----:B------:R-:W-:Y:S01]  /*9260*/  HGMMA.64x64x16.F32 R24, gdesc[UR4], R24, gsb0 ;  /* 0x00e00000041879f0 */ /* 0x000fe20008000818 */
[----:B------:R-:W-:Y:S02]  /*9270*/  R2UR UR4, R4 ;  /* 0x00000000040472ca */ /* 0x000fe400000e0000 */
[----:B------:R-:W-:Y:S02]  /*9280*/  R2UR UR5, R5 ;  /* 0x00000000050572ca */ /* 0x000fe400000e0000 */
[----:B------:R-:W-:Y:S02]  /*9290*/  R2UR UR6, R10 ;  /* 0x000000000a0672ca */ /* 0x000fe400000e0000 */
[----:B------:R-:W-:Y:S01]  /*92a0*/  R2UR UR7, R11 ;  /* 0x000000000b0772ca */ /* 0x000fe200000e0000 */
[----:B------:R-:W-:Y:S02]  /*92b0*/  WARPGROUP.DEPBAR.LE gsb0, 0x0 ;  /* 0x00008000000079c5 */ /* 0x000fe40000010000 */
[----:B------:R-:W-:-:S10]  /*92c0*/  WARPGROUP.ARRIVE ;  /* 0x00000000000079c5 */ /* 0x000fd40000000000 */
[----:B------:R-:W-:Y:S03]  /*92d0*/  HGMMA.64x64x16.F32 R24, gdesc[UR4], R24, gsb0 ;  /* 0x00e00000041879f0 */ /* 0x000fe60008000818 */
[----:B------:R-:W-:Y:S02]  /*92e0*/  WARPGROUP.DEPBAR.LE gsb0, 0x0 ;  /* 0x00008000000079c5 */ /* 0x000fe40000010000 */
[----:B------:R-:W-:Y:S05]  /*92f0*/  @!P0 BRA `(.L_x_682) ;  /* 0x0000000000048947 */ /* 0x000fea0003800000 */
[----:B------:R-:W-:Y:S01]  /*9300*/  BPT.TRAP 0x1 ;  /* 0x000000040000795c */ /* 0x000fe20000300000 */
.L_x_682:
[----:B------:R-:W-:Y:S01]  /*9310*/  IMAD R3, R215, -0x40, R168 ;  /* 0xffffffc0d7037824 */ /* 0x000fe200078e02a8 */
[----:B------:R-:W-:-:S04]  /*9320*/  ULDC UR4, c[0x0][0x988] ;  /* 0x0002620000047ab9 */ /* 0x000fc80000000800 */
[----:B------:R-:W-:-:S04]  /*9330*/  IADD3 R3, -R214, 0x40, R3 ;  /* 0x00000040d6037810 */ /* 0x000fc80007ffe103 */
[C---:B------:R-:W-:Y:S02]  /*9340*/  ISETP.GT.AND P5, PT, R3.reuse, RZ, PT ;  /* 0x000000ff0300720c */ /* 0x040fe40003fa4270 */
[C---:B------:R-:W-:Y:S02]  /*9350*/  ISETP.GT.AND P4, PT, R3.reuse, 0x1, PT ;  /* 0x000000010300780c */ /* 0x040fe40003f84270 */
[----:B------:R-:W-:Y:S02]  /*9360*/  ISETP.GT.AND P3, PT, R3, 0x8, PT ;  /* 0x000000080300780c */ /* 0x000fe40003f64270 */
[----:B------:R-:W-:Y:S02]  /*9370*/  FSEL R24, R24, -INF , P5 ;  /* 0xff80000018187808 */ /* 0x000fe40002800000 */
[----:B------:R-:W-:Y:S02]  /*9380*/  FSEL R25, R25, -INF , P4 ;  /* 0xff80000019197808 */ /* 0x000fe40002000000 */
[----:B------:R-:W-:-:S02]  /*9390*/  ISETP.GT.AND P2, PT, R3, 0x9, PT ;  /* 0x000000090300780c */ /* 0x000fc40003f44270 */
[----:B------:R-:W-:Y:S02]  /*93a0*/  FSEL R28, R28, -INF , P3 ;  /* 0xff8000001c1c7808 */ /* 0x000fe40001800000 */
[----:B------:R-:W-:Y:S02]  /*93b0*/  FMNMX.FTZ R11, R24, R25, !PT ;  /* 0x00000019180b7209 */ /* 0x000fe40007810000 */
[----:B------:R-:W-:Y:S02]  /*93c0*/  ISETP.GT.AND P1, PT, R3, 0x10, PT ;  /* 0x000000100300780c */ /* 0x000fe40003f24270 */
[----:B------:R-:W-:Y:S02]  /*93d0*/  FSEL R20, R29, -INF , P2 ;  /* 0xff8000001d147808 */ /* 0x000fe40001000000 */
        /* <DEDUP_REMOVED lines=9> */
[C---:B------:R-:W-:Y:S02]  /*9470*/  ISETP.GT.AND P4, PT, R3.reuse, 0x19, PT ;  /* 0x000000190300780c */ /* 0x040fe40003f84270 */
        /* <DEDUP_REMOVED lines=38> */
[----:B------:R-:W-:Y:S02]  /*96e0*/  FMNMX.FTZ R3, R30, R3, !PT ;  /* 0x000000031e037209 */ /* 0x000fe40007810000 */
[----:B------:R-:W-:Y:S01]  /*96f0*/  FSEL R46, R46, -INF , P1 ;  /* 0xff8000002e2e7808 */ /* 0x000fe20000800000 */
[----:B------:R-:W1:Y:S01]  /*9700*/  SHFL.BFLY PT, R0, R21, 0x2, 0x1f ;  /* 0x0c401f0015007f89 */ /* 0x000e6200000e0000 */
        /* <DEDUP_REMOVED lines=8> */
[----:B------:R-:W-:-:S02]  /*9790*/  FSEL R74, R55, -INF , P2 ;  /* 0xff800000374a7808 */ /* 0x000fc40001000000 */
[----:B------:R-:W-:-:S04]  /*97a0*/  FMNMX.FTZ R11, R40, R11, !PT ;  /* 0x0000000b280b7209 */ /* 0x000fc80007810000 */
[----:B------:R-:W-:Y:S02]  /*97b0*/  FMNMX.FTZ R11, R42, R11, !PT ;  /* 0x0000000b2a0b7209 */ /* 0x000fe40007810000 */
[----:B-1----:R-:W-:Y:S02]  /*97c0*/  FMNMX.FTZ R29, R21, R0, !PT ;  /* 0x00000000151d7209 */ /* 0x002fe40007810000 */
[----:B------:R-:W-:-:S03]  /*97d0*/  FMNMX.FTZ R11, R44, R11, !PT ;  /* 0x0000000b2c0b7209 */ /* 0x000fc60007810000 */
[----:B------:R-:W1:Y:S01]  /*97e0*/  SHFL.BFLY PT, R0, R29, 0x1, 0x1f ;  /* 0x0c201f001d007f89 */ /* 0x000e6200000e0000 */
[----:B------:R-:W-:-:S04]  /*97f0*/  FMNMX.FTZ R11, R46, R11, !PT ;  /* 0x0000000b2e0b7209 */ /* 0x000fc80007810000 */
[----:B------:R-:W-:-:S04]  /*9800*/  FMNMX.FTZ R11, R48, R11, !PT ;  /* 0x0000000b300b7209 */ /* 0x000fc80007810000 */
[----:B------:R-:W-:Y:S02]  /*9810*/  FMNMX.FTZ R11, R50, R11, !PT ;  /* 0x0000000b320b7209 */ /* 0x000fe40007810000 */
[----:B-1----:R-:W-:-:S04]  /*9820*/  FMNMX.FTZ R0, R29, R0, !PT ;  /* 0x000000001d007209 */ /* 0x002fc80007810000 */
[C---:B------:R-:W-:Y:S01]  /*9830*/  FSETP.NEU.FTZ.AND P1, PT, R0.reuse, -INF , PT ;  /* 0xff8000000000780b */ /* 0x040fe20003f3d000 */
[----:B------:R-:W-:-:S05]  /*9840*/  FMUL.FTZ R21, R0, R3 ;  /* 0x0000000300157220 */ /* 0x000fca0000410000 */
[----:B------:R-:W-:-:S05]  /*9850*/  FSEL R29, R21, RZ, P1 ;  /* 0x000000ff151d7208 */ /* 0x000fca0000800000 */
[-CC-:B------:R-:W-:Y:S01]  /*9860*/  FFMA.FTZ R21, R24, R3.reuse, -R29.reuse ;  /* 0x0000000318157223 */ /* 0x180fe2000001081d */
[----:B------:R-:W-:Y:S01]  /*9870*/  FSEL R24, R51, -INF , P4 ;  /* 0xff80000033187808 */ /* 0x000fe20002000000 */
[-CC-:B------:R-:W-:Y:S01]  /*9880*/  FFMA.FTZ R31, R20, R3.reuse, -R29.reuse ;  /* 0x00000003141f7223 */ /* 0x180fe2000001081d */
[--C-:B------:R-:W-:Y:S01]  /*9890*/  FFMA.FTZ R25, R25, R3, -R29.reuse ;  /* 0x0000000319197223 */ /* 0x100fe2000001081d */
[----:B------:R-:W-:Y:S01]  /*98a0*/  MUFU.EX2 R152, R21 ;  /* 0x0000001500987308 */ /* 0x000fe20000000800 */
[----:B------:R-:W-:Y:S01]  /*98b0*/  FMNMX.FTZ R11, R24, R11, !PT ;  /* 0x0000000b180b7209 */ /* 0x000fe20007810000 */
[-CC-:B------:R-:W-:Y:S01]  /*98c0*/  FFMA.FTZ R28, R28, R3.reuse, -R29.reuse ;  /* 0x000000031c1c7223 */ /* 0x180fe2000001081d */
[-CC-:B------:R-:W-:Y:S01]  /*98d0*/  FFMA.FTZ R32, R32, R3.reuse, -R29.reuse ;  /* 0x0000000320207223 */ /* 0x180fe2000001081d */
[--C-:B------:R-:W-:Y:S01]  /*98e0*/  FFMA.FTZ R58, R58, R3, -R29.reuse ;  /* 0x000000033a3a7223 */ /* 0x100fe2000001081d */
[----:B------:R-:W-:Y:S01]  /*98f0*/  FMNMX.FTZ R11, R54, R11, !PT ;  /* 0x0000000b360b7209 */ /* 0x000fe20007810000 */
[-CC-:B------:R-:W-:Y:S01]  /*9900*/  FFMA.FTZ R36, R36, R3.reuse, -R29.reuse ;  /* 0x0000000324247223 */ /* 0x180fe2000001081d */
[--C-:B------:R-:W-:Y:S01]  /*9910*/  FFMA.FTZ R60, R60, R3, -R29.reuse ;  /* 0x000000033c3c7223 */ /* 0x100fe2000001081d */
[----:B------:R-:W1:Y:S01]  /*9920*/  MUFU.EX2 R25, R25 ;  /* 0x0000001900197308 */ /* 0x000e620000000800 */
[----:B------:R-:W-:Y:S01]  /*9930*/  FMNMX.FTZ R11, R74, R11, !PT ;  /* 0x0000000b4a0b7209 */ /* 0x000fe20007810000 */
[-CC-:B------:R-:W-:Y:S01]  /*9940*/  FFMA.FTZ R62, R62, R3.reuse, -R29.reuse ;  /* 0x000000033e3e7223 */ /* 0x180fe2000001081d */
[-CC-:B------:R-:W-:Y:S01]  /*9950*/  FFMA.FTZ R64, R64, R3.reuse, -R29.reuse ;  /* 0x0000000340407223 */ /* 0x180fe2000001081d */
[-CC-:B------:R-:W-:Y:S01]  /*9960*/  FFMA.FTZ R66, R66, R3.reuse, -R29.reuse ;  /* 0x0000000342427223 */ /* 0x180fe2000001081d */
[-CC-:B------:R-:W-:Y:S01]  /*9970*/  FFMA.FTZ R68, R68, R3.reuse, -R29.reuse ;  /* 0x0000000344447223 */ /* 0x180fe2000001081d */
[----:B------:R-:W2:Y:S01]  /*9980*/  SHFL.BFLY PT, R20, R11, 0x2, 0x1f ;  /* 0x0c401f000b147f89 */ /* 0x000ea200000e0000 */
[-CC-:B------:R-:W-:Y:S01]  /*9990*/  FFMA.FTZ R70, R70, R3.reuse, -R29.reuse ;  /* 0x0000000346467223 */ /* 0x180fe2000001081d */
[----:B------:R-:W-:Y:S01]  /*99a0*/  MUFU.EX2 R28, R28 ;  /* 0x0000001c001c7308 */ /* 0x000fe20000000800 */
[-CC-:B------:R-:W-:Y:S01]  /*99b0*/  FFMA.FTZ R72, R72, R3.reuse, -R29.reuse ;  /* 0x0000000348487223 */ /* 0x180fe2000001081d */
[-CC-:B------:R-:W-:Y:S01]  /*99c0*/  FFMA.FTZ R52, R52, R3.reuse, -R29.reuse ;  /* 0x0000000334347223 */ /* 0x180fe2000001081d */
[----:B------:R-:W-:-:S05]  /*99d0*/  FFMA.FTZ R29, R76, R3, -R29 ;  /* 0x000000034c1d7223 */ /* 0x000fca000001081d */
[----:B------:R-:W3:Y:S01]  /*99e0*/  MUFU.EX2 R31, R31 ;  /* 0x0000001f001f7308 */ /* 0x000ee20000000800 */
[----:B-1----:R-:W-:Y:S01]  /*99f0*/  FADD.FTZ R43, R152, R25 ;  /* 0x00000019982b7221 */ /* 0x002fe20000010000 */
[----:B------:R-:W-:-:S06]  /*9a00*/  F2FP.F16.F32.PACK_AB R152, R25, R152 ;  /* 0x000000981998723e */ /* 0x000fcc00000000ff */
[----:B------:R-:W-:Y:S01]  /*9a10*/  MUFU.EX2 R32, R32 ;  /* 0x0000002000207308 */ /* 0x000fe20000000800 */
[----:B--2---:R-:W-:-:S07]  /*9a20*/  FMNMX.FTZ R21, R11, R20, !PT ;  /* 0x000000140b157209 */ /* 0x004fce0007810000 */
[----:B------:R-:W1:Y:S01]  /*9a30*/  MUFU.EX2 R33, R58 ;  /* 0x0000003a00217308 */ /* 0x000e620000000800 */
[----:B---3--:R-:W-:Y:S01]  /*9a40*/  F2FP.F16.F32.PACK_AB R154, R31, R28 ;  /* 0x0000001c1f9a723e */ /* 0x008fe200000000ff */
[----:B------:R-:W2:Y:S06]  /*9a50*/  SHFL.BFLY PT, R20, R21, 0x1, 0x1f ;  /* 0x0c201f0015147f89 */ /* 0x000eac00000e0000 */
[----:B------:R-:W-:Y:S08]  /*9a60*/  MUFU.EX2 R36, R36 ;  /* 0x0000002400247308 */ /* 0x000ff00000000800 */
[----:B------:R-:W3:Y:S01]  /*9a70*/  MUFU.EX2 R35, R60 ;  /* 0x0000003c00237308 */ /* 0x000ee20000000800 */
[----:B-1----:R-:W-:-:S07]  /*9a80*/  F2FP.F16.F32.PACK_AB R156, R33, R32 ;  /* 0x00000020219c723e */ /* 0x002fce00000000ff */
[----:B------:R-:W-:Y:S01]  /*9a90*/  MUFU.EX2 R62, R62 ;  /* 0x0000003e003e7308 */ /* 0x000fe20000000800 */
[----:B--2---:R-:W-:-:S04]  /*9aa0*/  FMNMX.FTZ R20, R21, R20, !PT ;  /* 0x0000001415147209 */ /* 0x004fc80007810000 */
[C---:B------:R-:W-:Y:S01]  /*9ab0*/  FSETP.NEU.FTZ.AND P1, PT, R20.reuse, -INF , PT ;  /* 0xff8000001400780b */ /* 0x040fe20003f3d000 */
[----:B------:R-:W-:Y:S02]  /*9ac0*/  FMUL.FTZ R39, R20, R3 ;  /* 0x0000000314277220 */ /* 0x000fe40000410000 */
[----:B------:R-:W1:Y:S01]  /*9ad0*/  MUFU.EX2 R11, R64 ;  /* 0x00000040000b7308 */ /* 0x000e620000000800 */
[----:B---3--:R-:W-:Y:S02]  /*9ae0*/  F2FP.F16.F32.PACK_AB R158, R35, R36 ;  /* 0x00000024239e723e */ /* 0x008fe400000000ff */
[----:B------:R-:W-:-:S05]  /*9af0*/  FSEL R39, R39, RZ, P1 ;  /* 0x000000ff27277208 */ /* 0x000fca0000800000 */
[----:B------:R-:W-:Y:S01]  /*9b00*/  MUFU.EX2 R66, R66 ;  /* 0x0000004200427308 */ /* 0x000fe20000000800 */
[-CC-:B------:R-:W-:Y:S01]  /*9b10*/  FFMA.FTZ R26, R26, R3.reuse, -R39.reuse ;  /* 0x000000031a1a7223 */ /* 0x180fe20000010827 */
[-CC-:B------:R-:W-:Y:S01]  /*9b20*/  FFMA.FTZ R27, R27, R3.reuse, -R39.reuse ;  /* 0x000000031b1b7223 */ /* 0x180fe20000010827 */
[-CC-:B------:R-:W-:Y:S01]  /*9b30*/  FFMA.FTZ R30, R30, R3.reuse, -R39.reuse ;  /* 0x000000031e1e7223 */ /* 0x180fe20000010827 */
[-CC-:B------:R-:W-:Y:S01]  /*9b40*/  FFMA.FTZ R10, R10, R3.reuse, -R39.reuse ;  /* 0x000000030a0a7223 */ /* 0x180fe20000010827 */
[-CC-:B------:R-:W-:Y:S01]  /*9b50*/  FFMA.FTZ R34, R34, R3.reuse, -R39.reuse ;  /* 0x0000000322227223 */ /* 0x180fe20000010827 */
[-CC-:B------:R-:W-:Y:S01]  /*9b60*/  FFMA.FTZ R12, R12, R3.reuse, -R39.reuse ;  /* 0x000000030c0c7223 */ /* 0x180fe20000010827 */
[-CC-:B------:R-:W-:Y:S01]  /*9b70*/  FFMA.FTZ R38, R38, R3.reuse, -R39.reuse ;  /* 0x0000000326267223 */ /* 0x180fe20000010827 */
        /* <DEDUP_REMOVED lines=8> */
[----:B------:R-:W2:Y:S01]  /*9c00*/  MUFU.EX2 R27, R27 ;  /* 0x0000001b001b7308 */ /* 0x000ea20000000800 */
[-CC-:B------:R-:W-:Y:S01]  /*9c10*/  FFMA.FTZ R54, R54, R3.reuse, -R39.reuse ;  /* 0x0000000336367223 */ /* 0x180fe20000010827 */
[----:B------:R-:W-:Y:S01]  /*9c20*/  FFMA.FTZ R39, R74, R3, -R39 ;  /* 0x000000034a277223 */ /* 0x000fe20000010827 */
[----:B-1----:R-:W-:-:S05]  /*9c30*/  F2FP.F16.F32.PACK_AB R160, R11, R62 ;  /* 0x0000003e0ba0723e */ /* 0x002fca00000000ff */
[----:B------:R-:W1:Y:S08]  /*9c40*/  MUFU.EX2 R30, R30 ;  /* 0x0000001e001e7308 */ /* 0x000e700000000800 */
[----:B------:R3:W4:Y:S01]  /*9c50*/  MUFU.EX2 R155, R10 ;  /* 0x0000000a009b7308 */ /* 0x0007220000000800 */
[----:B--2---:R-:W-:-:S07]  /*9c60*/  F2FP.F16.F32.PACK_AB R153, R27, R26 ;  /* 0x0000001a1b99723e */ /* 0x004fce00000000ff */
[----:B------:R-:W2:Y:S01]  /*9c70*/  MUFU.EX2 R34, R34 ;  /* 0x0000002200227308 */ /* 0x000ea20000000800 */
[----:B---3--:R-:W-:-:S05]  /*9c80*/  VIADD R10, R14, 0x28c40 ;  /* 0x00028c400e0a7836 */ /* 0x008fca0000000000 */
[----:B------:R-:W-:Y:S02]  /*9c90*/  PRMT R10, R193, 0x654, R10 ;  /* 0x00000654c10a7816 */ /* 0x000fe4000000000a */
[----:B------:R3:W5:Y:S02]  /*9ca0*/  MUFU.EX2 R157, R12 ;  /* 0x0000000c009d7308 */ /* 0x0007640000000800 */
[----:B------:R2:W-:Y:S06]  /*9cb0*/  SYNCS.ARRIVE.TRANS64.RED.A1T0 RZ, [R10+URZ], RZ ;  /* 0x000000ff0aff79a7 */ /* 0x0005ec000810043f */
[----:B------:R-:W0:Y:S01]  /*9cc0*/  MUFU.EX2 R38, R38 ;  /* 0x0000002600267308 */ /* 0x000e220000000800 */
[----:B---3--:R-:W-:Y:S01]  /*9cd0*/  FADD.FTZ R12, R28, R43 ;  /* 0x0000002b1c0c7221 */ /* 0x008fe20000010000 */
[----:B------:R-:W-:-:S03]  /*9ce0*/  FADD.FTZ R43, R26, R27 ;  /* 0x0000001b1a2b7221 */ /* 0x000fc60000010000 */
[----:B------:R-:W-:Y:S01]  /*9cf0*/  FADD.FTZ R45, R31, R12 ;  /* 0x0000000c1f2d7221 */ /* 0x000fe20000010000 */
[----:B-1----:R-:W-:Y:S02]  /*9d00*/  FADD.FTZ R12, R30, R43 ;  /* 0x0000002b1e0c7221 */ /* 0x002fe40000010000 */
[----:B------:R1:W3:Y:S08]  /*9d10*/  MUFU.EX2 R159, R40 ;  /* 0x00000028009f7308 */ /* 0x0002f00000000800 */
[----:B------:R-:W3:Y:S01]  /*9d20*/  MUFU.EX2 R42, R42 ;  /* 0x0000002a002a7308 */ /* 0x000ee20000000800 */
[----:B-1----:R-:W-:Y:S01]  /*9d30*/  FADD.FTZ R40, R32, R45 ;  /* 0x0000002d20287221 */ /* 0x002fe20000010000 */
[C---:B----4-:R-:W-:Y:S01]  /*9d40*/  FADD.FTZ R45, R155.reuse, R12 ;  /* 0x0000000c9b2d7221 */ /* 0x050fe20000010000 */
[----:B------:R-:W-:Y:S01]  /*9d50*/  F2FP.F16.F32.PACK_AB R155, R155, R30 ;  /* 0x0000001e9b9b723e */ /* 0x000fe200000000ff */
[----:B------:R-:W-:Y:S01]  /*9d60*/  BAR.SYNC.DEFER_BLOCKING 0xf, 0x100 ;  /* 0x03c4000000007b1d */ /* 0x000fe20000010000 */
[----:B------:R-:W-:Y:S01]  /*9d70*/  FADD.FTZ R47, R33, R40 ;  /* 0x00000028212f7221 */ /* 0x000fe20000010000 */
[----:B--2---:R-:W-:-:S03]  /*9d80*/  FADD.FTZ R10, R34, R45 ;  /* 0x0000002d220a7221 */ /* 0x004fc60000010000 */
[----:B------:R-:W-:Y:S01]  /*9d90*/  FADD.FTZ R12, R36, R47 ;  /* 0x0000002f240c7221 */ /* 0x000fe20000010000 */
[----:B------:R-:W1:Y:S01]  /*9da0*/  MUFU.EX2 R161, R44 ;  /* 0x0000002c00a17308 */ /* 0x000e620000000800 */
[C---:B-----5:R-:W-:Y:S01]  /*9db0*/  FADD.FTZ R25, R157.reuse, R10 ;  /* 0x0000000a9d197221 */ /* 0x060fe20000010000 */
[----:B------:R-:W-:Y:S01]  /*9dc0*/  F2FP.F16.F32.PACK_AB R157, R157, R34 ;  /* 0x000000229d9d723e */ /* 0x000fe200000000ff */
[----:B------:R-:W-:Y:S02]  /*9dd0*/  FADD.FTZ R45, R35, R12 ;  /* 0x0000000c232d7221 */ /* 0x000fe40000010000 */
[----:B0-----:R-:W-:Y:S02]  /*9de0*/  FADD.FTZ R10, R38, R25 ;  /* 0x00000019260a7221 */ /* 0x001fe40000010000 */
[----:B------:R-:W-:Y:S01]  /*9df0*/  FADD.FTZ R12, R62, R45 ;  /* 0x0000002d3e0c7221 */ /* 0x000fe20000010000 */
[----:B------:R-:W0:Y:S01]  /*9e00*/  MUFU.EX2 R46, R46 ;  /* 0x0000002e002e7308 */ /* 0x000e220000000800 */
[C---:B---3--:R-:W-:Y:S01]  /*9e10*/  FADD.FTZ R25, R159.reuse, R10 ;  /* 0x0000000a9f197221 */ /* 0x048fe20000010000 */
[----:B------:R-:W-:Y:S01]  /*9e20*/  F2FP.F16.F32.PACK_AB R159, R159, R38 ;  /* 0x000000269f9f723e */ /* 0x000fe200000000ff */
[----:B------:R-:W-:-:S02]  /*9e30*/  FADD.FTZ R31, R11, R12 ;  /* 0x0000000c0b1f7221 */ /* 0x000fc40000010000 */
[----:B------:R-:W-:-:S03]  /*9e40*/  FADD.FTZ R10, R42, R25 ;  /* 0x000000192a0a7221 */ /* 0x000fc60000010000 */
[----:B------:R-:W2:Y:S01]  /*9e50*/  MUFU.EX2 R37, R68 ;  /* 0x0000004400257308 */ /* 0x000ea20000000800 */
[C---:B-1----:R-:W-:Y:S01]  /*9e60*/  FADD.FTZ R11, R161.reuse, R10 ;  /* 0x0000000aa10b7221 */ /* 0x042fe20000010000 */
[----:B------:R-:W-:Y:S01]  /*9e70*/  FADD.FTZ R10, R66, R31 ;  /* 0x0000001f420a7221 */ /* 0x000fe20000010000 */
[----:B------:R-:W-:Y:S01]  /*9e80*/  F2FP.F16.F32.PACK_AB R161, R161, R42 ;  /* 0x0000002aa1a1723e */ /* 0x000fe200000000ff */
[----:B------:R1:W-:Y:S04]  /*9e90*/  STSM.16.M88.4 [R217+0x26800], R152 ;  /* 0x02680098d9007844 */ /* 0x0003e80000000200 */
[----:B------:R-:W3:Y:S01]  /*9ea0*/  MUFU.EX2 R41, R48 ;  /* 0x0000003000297308 */ /* 0x000ee20000000800 */
[----:B0-----:R-:W-:Y:S01]  /*9eb0*/  FADD.FTZ R12, R46, R11 ;  /* 0x0000000b2e0c7221 */ /* 0x001fe20000010000 */
[----:B------:R1:W-:Y:S06]  /*9ec0*/  STSM.16.M88.4 [R218], R156 ;  /* 0x0000009cda007844 */ /* 0x0003ec0000000200 */
[----:B------:R-:W-:Y:S01]  /*9ed0*/  MUFU.EX2 R70, R70 ;  /* 0x0000004600467308 */ /* 0x000fe20000000800 */
[C---:B--2---:R-:W-:Y:S01]  /*9ee0*/  F2FP.F16.F32.PACK_AB R162, R37.reuse, R66 ;  /* 0x0000004225a2723e */ /* 0x044fe200000000ff */
[----:B------:R-:W-:-:S06]  /*9ef0*/  FADD.FTZ R37, R37, R10 ;  /* 0x0000000a25257221 */ /* 0x000fcc0000010000 */
[----:B------:R-:W0:Y:S01]  /*9f00*/  MUFU.EX2 R21, R72 ;  /* 0x0000004800157308 */ /* 0x000e220000000800 */
[C---:B---3--:R-:W-:Y:S01]  /*9f10*/  F2FP.F16.F32.PACK_AB R163, R41.reuse, R46 ;  /* 0x0000002e29a3723e */ /* 0x048fe200000000ff */
[----:B------:R-:W-:-:S04]  /*9f20*/  FADD.FTZ R41, R41, R12 ;  /* 0x0000000c29297221 */ /* 0x000fc80000010000 */
[----:B------:R1:W-:Y:S02]  /*9f30*/  STSM.16.M88.4 [R220], R160 ;  /* 0x000000a0dc007844 */ /* 0x0003e40000000200 */
        /* <DEDUP_REMOVED lines=9> */
[----:B------:R-:W-:Y:S02]  /*9fd0*/  FADD.FTZ R43, R43, R50 ;  /* 0x000000322b2b7221 */ /* 0x000fe40000010000 */
[----:B------:R-:W-:Y:S01]  /*9fe0*/  MUFU.EX2 R54, R54 ;  /* 0x0000003600367308 */ /* 0x000fe20000000800 */
[----:B0-----:R-:W-:-:S07]  /*9ff0*/  FADD.FTZ R10, R52, R21 ;  /* 0x00000015340a7221 */ /* 0x001fce0000010000 */
[----:B------:R-:W0:Y:S01]  /*a000*/  MUFU.EX2 R39, R39 ;  /* 0x0000002700277308 */ /* 0x000e220000000800 */
[C---:B---3--:R-:W-:Y:S01]  /*a010*/  F2FP.F16.F32.PACK_AB R166, R29.reuse, R52 ;  /* 0x000000341da6723e */ /* 0x048fe200000000ff */
[----:B------:R-:W-:Y:S01]  /*a020*/  FADD.FTZ R10, R29, R10 ;  /* 0x0000000a1d0a7221 */ /* 0x000fe20000010000 */
[----:B0-----:R-:W-:Y:S01]  /*a030*/  F2FP.F16.F32.PACK_AB R167, R39, R54 ;  /* 0x0000003627a7723e */ /* 0x001fe200000000ff */
[----:B------:R-:W-:-:S04]  /*a040*/  FADD.FTZ R54, R54, R43 ;  /* 0x0000002b36367221 */ /* 0x000fc80000010000 */
[----:B------:R1:W-:Y:S01]  /*a050*/  STSM.16.M88.4 [R219], R164 ;  /* 0x000000a4db007844 */ /* 0x0003e20000000200 */
[----:B------:R-:W-:Y:S01]  /*a060*/  FADD.FTZ R11, R39, R54 ;  /* 0x00000036270b7221 */ /* 0x000fe20000010000 */
[----:B------:R-:W-:Y:S06]  /*a070*/  @!P0 BRA `(.L_x_683) ;  /* 0x0000000000048947 */ /* 0x000fec0003800000 */
[----:B------:R-:W-:Y:S01]  /*a080*/  BPT.TRAP 0x1 ;  /* 0x000000040000795c */ /* 0x000fe20000300000 */
.L_x_683:
[----:B------:R0:W2:Y:S01]  /*a090*/  SYNCS.PHASECHK.TRANS64.TRYWAIT P1, [R14+URZ+0x28c50], R15 ;  /* 0x028c500f0e0075a7 */ /* 0x0000a2000802017f */
[----:B------:R-:W-:Y:S05]  /*a0a0*/  @!P0 BRA `(.L_x_684) ;  /* 0x0000000000048947 */ /* 0x000fea0003800000 */
[----:B------:R-:W-:Y:S01]  /*a0b0*/  BPT.TRAP 0x1 ;  /* 0x000000040000795c */ /* 0x000fe20000300000 */
.L_x_684:
[----:B------:R-:W-:Y:S01]  /*a0c0*/  LOP3.LUT R12, R56, 0x2000000, RZ, 0xfc, !PT ;  /* 0x02000000380c7812 */ /* 0x000fe200078efcff */
[----:B------:R-:W-:Y:S01]  /*a0d0*/  ULDC UR36, c[0x0][0x988] ;  /* 0x0002620000247ab9 */ /* 0x000fe20000000800 */
[----:B------:R-:W-:Y:S01]  /*a0e0*/  BSSY B0, `(.L_x_685) ;  /* 0x0000006000007945 */ /* 0x000fe20003800000 */
[----:B------:R-:W-:Y:S02]  /*a0f0*/  IMAD.MOV.U32 R25, RZ, RZ, 0x40000040 ;  /* 0x40000040ff197424 */ /* 0x000fe400078e00ff */
[----:B------:R-:W-:Y:S01]  /*a100*/  IMAD R24, R18, 0x1000, R12 ;  /* 0x0000100012187824 */ /* 0x000fe200078e020c */
[----:B--2---:R-:W-:Y:S06]  /*a110*/  @P1 BRA `(.L_x_686) ;  /* 0x0000000000081947 */ /* 0x004fec0003800000 */
[----:B------:R-:W2:Y:S02]  /*a120*/  SYNCS.PHASECHK.TRANS64.TRYWAIT P1, [R14+URZ+0x28c50], R15 ;  /* 0x028c500f0e0075a7 */ /* 0x000ea4000802017f */
[----:B--2---:R-:W-:Y:S05]  /*a130*/  @!P1 BRA `(.L_x_687) ;  /* 0x000000d400449947 */ /* 0x004fea0003800000 */
.L_x_686:
[----:B------:R-:W-:Y:S05]  /*a140*/  BSYNC B0 ;  /* 0x0000000000007941 */ /* 0x000fea0003800000 */
.L_x_685:
[C---:B------:R-:W-:Y:S01]  /*a150*/  R2UR UR6, R24.reuse ;  /* 0x00000000180672ca */ /* 0x040fe200000e0000 */
[C---:B------:R-:W-:Y:S01]  /*a160*/  VIADD R26, R24.reuse, 0x80 ;  /* 0x00000080181a7836 */ /* 0x040fe20000000000 */
[----:B------:R-:W-:Y:S01]  /*a170*/  R2UR UR7, R25 ;  /* 0x00000000190772ca */ /* 0x000fe200000e0000 */
[----:B------:R-:W-:Y:S01]  /*a180*/  IMAD.MOV.U32 R27, RZ, RZ, 0x40000040 ;  /* 0x40000040ff1b7424 */ /* 0x000fe200078e00ff */
[C---:B------:R-:W-:Y:S01]  /*a190*/  IADD3 R28, R24.reuse, 0x100, RZ ;  /* 0x00000100181c7810 */ /* 0x040fe20007ffe0ff */
[----:B------:R-:W-:Y:S01]  /*a1a0*/  VIADD R24, R24, 0x180 ;  /* 0x0000018018187836 */ /* 0x000fe20000000000 */
[----:B------:R-:W-:Y:S01]  /*a1b0*/  R2UR UR10, R26 ;  /* 0x000000001a0a72ca */ /* 0x000fe200000e0000 */
[----:B------:R-:W-:Y:S01]  /*a1c0*/  IMAD.MOV.U32 R29, RZ, RZ, 0x40000040 ;  /* 0x40000040ff1d7424 */ /* 0x000fe200078e00ff */
[----:B------:R-:W-:Y:S01]  /*a1d0*/  R2UR UR11, R27 ;  /* 0x000000001b0b72ca */ /* 0x000fe200000e0000 */
[----:B------:R-:W-:Y:S01]  /*a1e0*/  IMAD.MOV.U32 R25, RZ, RZ, 0x40000040 ;  /* 0x40000040ff197424 */ /* 0x000fe200078e00ff */
[----:B------:R-:W-:-:S02]  /*a1f0*/  R2UR UR14, R28 ;  /* 0x000000001c0e72ca */ /* 0x000fc400000e0000 */
[----:B------:R-:W-:Y:S02]  /*a200*/  R2UR UR15, R29 ;  /* 0x000000001d0f72ca */ /* 0x000fe400000e0000 */
[----:B------:R-:W-:Y:S02]  /*a210*/  R2UR UR18, R24 ;  /* 0x00000000181272ca */ /* 0x000fe400000e0000 */
[----:B------:R-:W-:Y:S02]  /*a220*/  R2UR UR19, R25 ;  /* 0x00000000191372ca */ /* 0x000fe400000e0000 */
[----:B------:R-:W-:-:S06]  /*a230*/  WARPGROUP.ARRIVE ;  /* 0x00000000000079c5 */ /* 0x000fcc0000000000 */
[----:B------:R-:W-:Y:S03]  /*a240*/  HGMMA.64x256x16.F32 R24, R152, gdesc[UR4].tnspB, RZ, !UPT, gsb0 ;  /* 0x43e0000498187df0 */ /* 0x000fe6000c0008ff */
[----:B------:R-:W-:Y:S02]  /*a250*/  WARPGROUP.DEPBAR.LE gsb0, 0x0 ;  /* 0x00008000000079c5 */ /* 0x000fe40000010000 */
[----:B------:R-:W-:-:S15]  /*a260*/  WARPGROUP.ARRIVE ;  /* 0x00000000000079c5 */ /* 0x000fde0000000000 */
[----:B------:R-:W-:-:S08]  /*a270*/  NOP ;  /* 0x0000000000007918 */ /* 0x000fd00000000000 */
[----:B------:R-:W-:Y:S03]  /*a280*/  HGMMA.64x256x16.F32 R24, R156, gdesc[UR8].tnspB, R24, gsb0 ;  /* 0x43e000089c187df0 */ /* 0x000fe60008000818 */
        /* <DEDUP_REMOVED lines=14> */
[----:B---3--:R-:W3:Y:S02]  /*a370*/  FENCE.VIEW.ASYNC.S ;  /* 0x00000000000073c6 */ /* 0x008ee40000000000 */
[----:B---3--:R-:W-:Y:S01]  /*a380*/  NOP ;  /* 0x0000000000007918 */ /* 0x008fe20000000000 */
[----:B------:R-:W-:Y:S06]  /*a390*/  BAR.ARV 0xe, 0x100 ;  /* 0x0384000000007b1d */ /* 0x000fec0000002000 */
[----:B------:R-:W-:Y:S05]  /*a3a0*/  @!P0 BRA `(.L_x_688) ;  /* 0x0000000000048947 */ /* 0x000fea0003800000 */
[----:B------:R-:W-:Y:S01]  /*a3b0*/  BPT.TRAP 0x1 ;  /* 0x000000040000795c */ /* 0x000fe20000300000 */
.L_x_688:
[----:B------:R-:W-:Y:S01]  /*a3c0*/  ISETP.GE.AND P1, PT, R168, 0x41, PT ;  /* 0x00000041a800780c */ /* 0x000fe20003f26270 */
[----:B0-2---:R-:W-:Y:S01]  /*a3d0*/  VIADD R14, R14, 0x28c60 ;  /* 0x00028c600e0e7836 */ /* 0x005fe20000000000 */
[----:B------:R-:W-:Y:S04]  /*a3e0*/  BSSY B0, `(.L_x_689) ;  /* 0x00001af000007945 */ /* 0x000fe80003800000 */
[----:B------:R-:W-:-:S04]  /*a3f0*/  PRMT R14, R193, 0x654, R14 ;  /* 0x00000654c10e7816 */ /* 0x000fc8000000000e */
[----:B------:R0:W-:Y:S03]  /*a400*/  SYNCS.ARRIVE.TRANS64.RED.A1T0 RZ, [R14+URZ], RZ ;  /* 0x000000ff0eff79a7 */ /* 0x0001e6000810043f */
[----:B------:R-:W-:Y:S05]  /*a410*/  @!P1 BRA `(.L_x_690) ;  /* 0x0000001800ac9947 */ /* 0x000fea0003800000 */
[----:B------:R-:W-:Y:S01]  /*a420*/  VIADD R215, R215, 0xfffffffe ;  /* 0xfffffffed7d77836 */ /* 0x000fe20000000000 */
[----:B------:R-:W-:Y:S01]  /*a430*/  MOV R189, R18 ;  /* 0x0000001200bd7202 */ /* 0x000fe20000000f00 */
[----:B------:R-:W-:Y:S02]  /*a440*/  IMAD.MOV.U32 R15, RZ, RZ, R20 ;  /* 0x000000ffff0f7224 */ /* 0x000fe400078e0014 */
[----:B------:R-:W-:-:S07]  /*a450*/  IMAD.MOV.U32 R188, RZ, RZ, R0 ;  /* 0x000000ffffbc7224 */ /* 0x000fce00078e0000 */
.L_x_703:
[----:B------:R-:W-:Y:S02]  /*a460*/  VIADD R18, R189, 0x1 ;  /* 0x00000001bd127836 */ /* 0x000fe40000000000 */
[----:B------:R-:W-:Y:S02]  /*a470*/  IMAD.MOV.U32 R0, RZ, RZ, R215 ;  /* 0x000000ffff007224 */ /* 0x000fe400078e00d7 */
[----:B------:R-:W-:Y:S01]  /*a480*/  VIADD R215, R215, 0xffffffff ;  /* 0xffffffffd7d77836 */ /* 0x000fe20000000000 */
[----:B------:R-:W-:Y:S02]  /*a490*/  ISETP.NE.AND P2, PT, R18, 0x2, PT ;  /* 0x000000021200780c */ /* 0x000fe40003f45270 */
[----:B------:R-:W-:Y:S02]  /*a4a0*/  ISETP.GT.AND P1, PT, R0, RZ, PT ;  /* 0x000000ff0000720c */ /* 0x000fe40003f24270 */
[----:B------:R-:W-:Y:S02]  /*a4b0*/  SEL R0, RZ, 0x1, P2 ;  /* 0x00000001ff007807 */ /* 0x000fe40001000000 */
[----:B------:R-:W-:-:S02]  /*a4c0*/  SEL R18, R18, RZ, P2 ;  /* 0x000000ff12127207 */ /* 0x000fc40001000000 */
[----:B------:R-:W-:Y:S01]  /*a4d0*/  LOP3.LUT R23, R23, R0, RZ, 0x3c, !PT ;  /* 0x0000000017177212 */ /* 0x000fe200078e3cff */
[----:B--2---:R-:W-:Y:S06]  /*a4e0*/  @!P0 BRA `(.L_x_691) ;  /* 0x0000000000048947 */ /* 0x004fec0003800000 */
[----:B------:R-:W-:Y:S01]  /*a4f0*/  BPT.TRAP 0x1 ;  /* 0x000000040000795c */ /* 0x000fe20000300000 */
.L_x_691:
[----:B------:R-:W-:Y:S01]  /*a500*/  IMAD R21, R18, 0x8, R2 ;  /* 0x0000000812157824 */ /* 0x000fe200078e0202 */
[----:B0-----:R-:W-:-:S04]  /*a510*/  SHF.L.U32 R14, R23, 0x1f, RZ ;  /* 0x0000001f170e7819 */ /* 0x001fc800000006ff */
[----:B------:R0:W2:Y:S01]  /*a520*/  SYNCS.PHASECHK.TRANS64.TRYWAIT P2, [R21+URZ+0x28c30], R14 ;  /* 0x028c300e150075a7 */ /* 0x0000a2000804017f */
[----:B------:R-:W-:Y:S05]  /*a530*/  @!P0 BRA `(.L_x_692) ;  /* 0x0000000000048947 */ /* 0x000fea0003800000 */
[----:B------:R-:W-:Y:S01]  /*a540*/  BPT.TRAP 0x1 ;  /* 0x000000040000795c */ /* 0x000fe20000300000 */
.L_x_692:
[----:B------:R-:W-:Y:S01]  /*a550*/  VIADD R0, R2, 0x20400 ;  /* 0x0002040002007836 */ /* 0x000fe20000000000 */
[----:B------:R-:W-:Y:S01]  /*a560*/  BSSY B1, `(.L_x_693) ;  /* 0x0000009000017945 */ /* 0x000fe20003800000 */
[----:B-1----:R-:W-:Y:S02]  /*a570*/  IMAD R156, R18, 0x200, R13 ;  /* 0x00000200129c7824 */ /* 0x002fe400078e020d */
[----:B------:R-:W-:Y:S01]  /*a580*/  IMAD.MOV.U32 R157, RZ, RZ, 0x40000040 ;  /* 0x40000040ff9d7424 */ /* 0x000fe200078e00ff */
[----:B------:R-:W-:-:S04]  /*a590*/  SHF.R.U32.HI R0, RZ, 0x4, R0 ;  /* 0x00000004ff007819 */ /* 0x000fc80000011600 */
[----:B------:R-:W-:-:S04]  /*a5a0*/  LOP3.LUT R0, R0, 0x3fff, RZ, 0xc0, !PT ;  /* 0x00003fff00007812 */ /* 0x000fc800078ec0ff */
[----:B------:R-:W-:Y:S01]  /*a5b0*/  LOP3.LUT R152, R0, 0x10000, RZ, 0xfc, !PT ;  /* 0x0001000000987812 */ /* 0x000fe200078efcff */
[----:B--2---:R-:W-:Y:S06]  /*a5c0*/  @P2 BRA `(.L_x_694) ;  /* 0x0000000000082947 */ /* 0x004fec0003800000 */
[----:B------:R-:W1:Y:S02]  /*a5d0*/  SYNCS.PHASECHK.TRANS64.TRYWAIT P2, [R21+URZ+0x28c30], R14 ;  /* 0x028c300e150075a7 */ /* 0x000e64000804017f */
[----:B-1----:R-:W-:Y:S05]  /*a5e0*/  @!P2 BRA `(.L_x_695) ;  /* 0x000000d0002ca947 */ /* 0x002fea0003800000 */
.L_x_694:
[----:B------:R-:W-:Y:S05]  /*a5f0*/  BSYNC B1 ;  /* 0x0000000000017941 */ /* 0x000fea0003800000 */
.L_x_693:
[----:B------:R-:W-:Y:S01]  /*a600*/  IMAD.MOV.U32 R153, RZ, RZ, 0x40000040 ;  /* 0x40000040ff997424 */ /* 0x000fe200078e00ff */
[----:B------:R-:W-:Y:S01]  /*a610*/  R2UR UR4, R152 ;  /* 0x00000000980472ca */ /* 0x000fe200000e0000 */
[C---:B------:R-:W-:Y:S01]  /*a620*/  VIADD R152, R156.reuse, 0x4 ;  /* 0x000000049c987836 */ /* 0x040fe20000000000 */
[C---:B------:R-:W-:Y:S01]  /*a630*/  R2UR UR6, R156.reuse ;  /* 0x000000009c0672ca */ /* 0x040fe200000e0000 */
[----:B------:R-:W-:Y:S01]  /*a640*/  IMAD.MOV.U32 R155, RZ, RZ, 0x40000040 ;  /* 0x40000040ff9b7424 */ /* 0x000fe200078e00ff */
[----:B------:R-:W-:Y:S01]  /*a650*/  R2UR UR7, R157 ;  /* 0x000000009d0772ca */ /* 0x000fe200000e0000 */
[----:B------:R-:W-:Y:S01]  /*a660*/  IMAD.MOV.U32 R157, RZ, RZ, 0x40000040 ;  /* 0x40000040ff9d7424 */ /* 0x000fe200078e00ff */
[----:B------:R-:W-:Y:S02]  /*a670*/  R2UR UR5, R153 ;  /* 0x00000000990572ca */ /* 0x000fe400000e0000 */
[C---:B------:R-:W-:Y:S01]  /*a680*/  IADD3 R154, R156.reuse, 0x2, RZ ;  /* 0x000000029c9a7810 */ /* 0x040fe20007ffe0ff */
[----:B------:R-:W-:Y:S01]  /*a690*/  VIADD R156, R156, 0x6 ;  /* 0x000000069c9c7836 */ /* 0x000fe20000000000 */
[----:B------:R-:W-:-:S02]  /*a6a0*/  R2UR UR11, R155 ;  /* 0x000000009b0b72ca */ /* 0x000fc400000e0000 */
[----:B------:R-:W-:Y:S02]  /*a6b0*/  R2UR UR10, R154 ;  /* 0x000000009a0a72ca */ /* 0x000fe400000e0000 */
[----:B------:R-:W-:Y:S02]  /*a6c0*/  R2UR UR14, R152 ;  /* 0x00000000980e72ca */ /* 0x000fe400000e0000 */
[----:B------:R-:W-:Y:S02]  /*a6d0*/  R2UR UR15, R153 ;  /* 0x00000000990f72ca */ /* 0x000fe400000e0000 */
[----:B------:R-:W-:Y:S02]  /*a6e0*/  R2UR UR18, R156 ;  /* 0x000000009c1272ca */ /* 0x000fe400000e0000 */
[----:B------:R-:W-:Y:S02]  /*a6f0*/  R2UR UR19, R157 ;  /* 0x000000009d1372ca */ /* 0x000fe400000e0000 */
[----:B------:R-:W-:Y:S01]  /*a700*/  WARPGROUP.ARRIVE ;  /* 0x00000000000079c5 */ /* 0x000fe20000000000 */
[----:B------:R-:W-:-:S02]  /*a710*/  R2UR UR8, R8 ;  /* 0x00000000080872ca */ /* 0x000fc400000e0000 */
[----:B------:R-:W-:Y:S02]  /*a720*/  R2UR UR9, R9 ;  /* 0x00000000090972ca */ /* 0x000fe400000e0000 */
[----:B------:R-:W-:Y:S01]  /*a730*/  R2UR UR12, R6 ;  /* 0x00000000060c72ca */ /* 0x000fe200000e0000 */
[----:B------:R-:W-:Y:S01]  /*a740*/  HGMMA.64x64x16.F32 R152, gdesc[UR4], RZ, !UPT, gsb0 ;  /* 0x00e00000049879f0 */ /* 0x000fe2000c0008ff */
[----:B------:R-:W-:Y:S02]  /*a750*/  R2UR UR13, R7 ;  /* 0x00000000070d72ca */ /* 0x000fe400000e0000 */
[----:B------:R-:W-:Y:S02]  /*a760*/  R2UR UR16, R4 ;  /* 0x00000000041072ca */ /* 0x000fe400000e0000 */
[----:B------:R-:W-:Y:S01]  /*a770*/  R2UR UR17, R5 ;  /* 0x00000000051172ca */ /* 0x000fe200000e0000 */
        /* <DEDUP_REMOVED lines=12> */
.L_x_696:
        /* <DEDUP_REMOVED lines=16> */
[----:B------:R-:W2:Y:S02]  /*a940*/  SHFL.BFLY PT, R3, R0, 0x2, 0x1f ;  /* 0x0c401f0000037f89 */ /* 0x000ea400000e0000 */
[----:B--2---:R-:W-:-:S05]  /*a950*/  FMNMX.FTZ R0, R0, R3, !PT ;  /* 0x0000000300007209 */ /* 0x004fca0007810000 */
[----:B------:R-:W2:Y:S02]  /*a960*/  SHFL.BFLY PT, R3, R0, 0x1, 0x1f ;  /* 0x0c201f0000037f89 */ /* 0x000ea400000e0000 */
[----:B--2---:R-:W-:Y:S01]  /*a970*/  FMNMX.FTZ R0, R0, R3, !PT ;  /* 0x0000000300007209 */ /* 0x004fe20007810000 */
[----:B------:R-:W-:-:S04]  /*a980*/  IMAD.U32 R3, RZ, RZ, UR36 ;  /* 0x00000024ff037e24 */ /* 0x000fc8000f8e00ff */
[C---:B------:R-:W-:Y:S01]  /*a990*/  FMUL.FTZ R20, R0.reuse, R3 ;  /* 0x0000000300147220 */ /* 0x040fe20000410000 */
[----:B------:R-:W-:-:S03]  /*a9a0*/  FADD.FTZ R188, -R0, R188 ;  /* 0x000000bc00bc7221 */ /* 0x000fc60000010100 */
        /* <DEDUP_REMOVED lines=16> */
[----:B------:R-:W-:-:S02]  /*aab0*/  IMAD.MOV R20, RZ, RZ, -R216 ;  /* 0x000000ffff147224 */ /* 0x000fc400078e0ad8 */
[----:B------:R-:W-:Y:S01]  /*aac0*/  FMUL.FTZ R188, R188, R3 ;  /* 0x00000003bcbc7220 */ /* 0x000fe20000410000 */
[----:B------:R-:W-:Y:S02]  /*aad0*/  MUFU.EX2 R152, R152 ;  /* 0x0000009800987308 */ /* 0x000fe40000000800 */
[----:B------:R-:W-:Y:S01]  /*aae0*/  ISETP.NE.AND P2, PT, R214, R20, PT ;  /* 0x00000014d600720c */ /* 0x000fe20003f45270 */
[----:B------:R-:W-:-:S05]  /*aaf0*/  VIADD R20, R21, 0x28c40 ;  /* 0x00028c4015147836 */ /* 0x000fca0000000000 */
[----:B------:R-:W2:Y:S01]  /*ab00*/  MUFU.EX2 R164, R188 ;  /* 0x000000bc00a47308 */ /* 0x000ea20000000800 */
[----:B------:R-:W-:-:S04]  /*ab10*/  PRMT R20, R193, 0x654, R20 ;  /* 0x00000654c1147816 */ /* 0x000fc80000000014 */
[----:B------:R3:W-:Y:S03]  /*ab20*/  SYNCS.ARRIVE.TRANS64.RED.A1T0 RZ, [R20+URZ], RZ ;  /* 0x000000ff14ff79a7 */ /* 0x0007e6000810043f */
[----:B------:R-:W4:Y:S01]  /*ab30*/  MUFU.EX2 R153, R153 ;  /* 0x0000009900997308 */ /* 0x000f220000000800 */
[----:B---3--:R-:W-:-:S07]  /*ab40*/  FMNMX.FTZ R20, R154, R15, !PT ;  /* 0x0000000f9a147209 */ /* 0x008fce0007810000 */
[----:B------:R-:W3:Y:S01]  /*ab50*/  MUFU.EX2 R156, R156 ;  /* 0x0000009c009c7308 */ /* 0x000ee20000000800 */
[----:B------:R-:W-:Y:S01]  /*ab60*/  FMNMX.FTZ R20, R155, R20, !PT ;  /* 0x000000149b147209 */ /* 0x000fe20007810000 */
[----:B--2---:R-:W-:Y:S01]  /*ab70*/  FFMA.FTZ R10, R164, R10, R152 ;  /* 0x0000000aa40a7223 */ /* 0x004fe20000010098 */
[-C--:B------:R-:W-:Y:S01]  /*ab80*/  FMUL.FTZ R24, R24, R164.reuse ;  /* 0x000000a418187220 */ /* 0x080fe20000410000 */
[----:B------:R-:W-:Y:S01]  /*ab90*/  FMUL.FTZ R25, R25, R164 ;  /* 0x000000a419197220 */ /* 0x000fe20000410000 */
[----:B------:R-:W-:Y:S01]  /*aba0*/  FMNMX.FTZ R20, R158, R20, !PT ;  /* 0x000000149e147209 */ /* 0x000fe20007810000 */
[-C--:B------:R-:W-:Y:S01]  /*abb0*/  FMUL.FTZ R28, R28, R164.reuse ;  /* 0x000000a41c1c7220 */ /* 0x080fe20000410000 */
[----:B------:R-:W-:Y:S01]  /*abc0*/  FMUL.FTZ R29, R29, R164 ;  /* 0x000000a41d1d7220 */ /* 0x000fe20000410000 */
[----:B------:R-:W2:Y:S01]  /*abd0*/  MUFU.EX2 R157, R157 ;  /* 0x0000009d009d7308 */ /* 0x000ea20000000800 */
[----:B------:R-:W-:Y:S01]  /*abe0*/  FMNMX.FTZ R20, R159, R20, !PT ;  /* 0x000000149f147209 */ /* 0x000fe20007810000 */
[C---:B----4-:R-:W-:Y:S01]  /*abf0*/  FADD.FTZ R10, R153.reuse, R10 ;  /* 0x0000000a990a7221 */ /* 0x050fe20000010000 */
[----:B------:R-:W-:Y:S01]  /*ac00*/  F2FP.F16.F32.PACK_AB R188, R153, R152 ;  /* 0x0000009899bc723e */ /* 0x000fe200000000ff */
[----:B------:R-:W-:Y:S01]  /*ac10*/  FMUL.FTZ R32, R32, R164 ;  /* 0x000000a420207220 */ /* 0x000fe20000410000 */
[----:B------:R-:W-:Y:S01]  /*ac20*/  FMNMX.FTZ R20, R162, R20, !PT ;  /* 0x00000014a2147209 */ /* 0x000fe20007810000 */
[-C--:B------:R-:W-:Y:S01]  /*ac30*/  FMUL.FTZ R33, R33, R164.reuse ;  /* 0x000000a421217220 */ /* 0x080fe20000410000 */
[----:B------:R-:W-:Y:S01]  /*ac40*/  FMUL.FTZ R36, R36, R164 ;  /* 0x000000a424247220 */ /* 0x000fe20000410000 */
[----:B------:R-:W4:Y:S01]  /*ac50*/  MUFU.EX2 R152, R160 ;  /* 0x000000a000987308 */ /* 0x000f220000000800 */
[----:B------:R-:W-:Y:S01]  /*ac60*/  FMNMX.FTZ R20, R163, R20, !PT ;  /* 0x00000014a3147209 */ /* 0x000fe20007810000 */
[----:B---3--:R-:W-:Y:S01]  /*ac70*/  FADD.FTZ R10, R156, R10 ;  /* 0x0000000a9c0a7221 */ /* 0x008fe20000010000 */
[-C--:B------:R-:W-:Y:S01]  /*ac80*/  FMUL.FTZ R37, R37, R164.reuse ;  /* 0x000000a425257220 */ /* 0x080fe20000410000 */
[----:B------:R-:W-:Y:S01]  /*ac90*/  FMUL.FTZ R40, R40, R164 ;  /* 0x000000a428287220 */ /* 0x000fe20000410000 */
[----:B------:R-:W-:Y:S01]  /*aca0*/  FMNMX.FTZ R20, R166, R20, !PT ;  /* 0x00000014a6147209 */ /* 0x000fe20007810000 */
[-C--:B------:R-:W-:Y:S01]  /*acb0*/  FMUL.FTZ R41, R41, R164.reuse ;  /* 0x000000a429297220 */ /* 0x080fe20000410000 */
[----:B------:R-:W-:Y:S01]  /*acc0*/  FMUL.FTZ R44, R44, R164 ;  /* 0x000000a42c2c7220 */ /* 0x000fe20000410000 */
[----:B------:R-:W3:Y:S01]  /*acd0*/  MUFU.EX2 R191, R191 ;  /* 0x000000bf00bf7308 */ /* 0x000ee20000000800 */
[----:B------:R-:W-:Y:S01]  /*ace0*/  FMNMX.FTZ R20, R167, R20, !PT ;  /* 0x00000014a7147209 */ /* 0x000fe20007810000 */
[C---:B--2---:R-:W-:Y:S01]  /*acf0*/  FADD.FTZ R10, R157.reuse, R10 ;  /* 0x0000000a9d0a7221 */ /* 0x044fe20000010000 */
[----:B------:R-:W-:Y:S01]  /*ad00*/  F2FP.F16.F32.PACK_AB R190, R157, R156 ;  /* 0x0000009c9dbe723e */ /* 0x000fe200000000ff */
[----:B------:R-:W-:Y:S01]  /*ad10*/  FMUL.FTZ R45, R45, R164 ;  /* 0x000000a42d2d7220 */ /* 0x000fe20000410000 */
[----:B------:R-:W-:Y:S01]  /*ad20*/  FMNMX.FTZ R20, R170, R20, !PT ;  /* 0x00000014aa147209 */ /* 0x000fe20007810000 */
[-C--:B------:R-:W-:Y:S01]  /*ad30*/  FMUL.FTZ R48, R48, R164.reuse ;  /* 0x000000a430307220 */ /* 0x080fe20000410000 */
[----:B------:R-:W-:Y:S01]  /*ad40*/  FMUL.FTZ R49, R49, R164 ;  /* 0x000000a431317220 */ /* 0x000fe20000410000 */
[----:B------:R-:W2:Y:S01]  /*ad50*/  MUFU.EX2 R161, R161 ;  /* 0x000000a100a17308 */ /* 0x000ea20000000800 */
[----:B------:R-:W-:Y:S01]  /*ad60*/  FMNMX.FTZ R20, R171, R20, !PT ;  /* 0x00000014ab147209 */ /* 0x000fe20007810000 */
[----:B----4-:R-:W-:Y:S01]  /*ad70*/  FADD.FTZ R10, R152, R10 ;  /* 0x0000000a980a7221 */ /* 0x010fe20000010000 */
[-C--:B------:R-:W-:Y:S01]  /*ad80*/  FMUL.FTZ R52, R52, R164.reuse ;  /* 0x000000a434347220 */ /* 0x080fe20000410000 */
[----:B------:R-:W-:Y:S01]  /*ad90*/  FMUL.FTZ R53, R53, R164 ;  /* 0x000000a435357220 */ /* 0x000fe20000410000 */
[----:B------:R-:W-:Y:S01]  /*ada0*/  FMNMX.FTZ R20, R174, R20, !PT ;  /* 0x00000014ae147209 */ /* 0x000fe20007810000 */
[-C--:B------:R-:W-:Y:S01]  /*adb0*/  FMUL.FTZ R56, R56, R164.reuse ;  /* 0x000000a438387220 */ /* 0x080fe20000410000 */
[----:B------:R-:W-:Y:S01]  /*adc0*/  FMUL.FTZ R57, R57, R164 ;  /* 0x000000a439397220 */ /* 0x000fe20000410000 */
[----:B------:R-:W4:Y:S01]  /*add0*/  MUFU.EX2 R165, R165 ;  /* 0x000000a500a57308 */ /* 0x000f220000000800 */
[----:B------:R-:W-:Y:S01]  /*ade0*/  FMNMX.FTZ R20, R175, R20, !PT ;  /* 0x00000014af147209 */ /* 0x000fe20007810000 */
[C---:B---3--:R-:W-:Y:S01]  /*adf0*/  FADD.FTZ R10, R191.reuse, R10 ;  /* 0x0000000abf0a7221 */ /* 0x048fe20000010000 */
[----:B------:R-:W-:Y:S01]  /*ae00*/  F2FP.F16.F32.PACK_AB R152, R191, R152 ;  /* 0x00000098bf98723e */ /* 0x000fe200000000ff */
[----:B------:R-:W-:Y:S01]  /*ae10*/  FMUL.FTZ R60, R60, R164 ;  /* 0x000000a43c3c7220 */ /* 0x000fe20000410000 */
[----:B------:R-:W-:Y:S01]  /*ae20*/  FMNMX.FTZ R20, R178, R20, !PT ;  /* 0x00000014b2147209 */ /* 0x000fe20007810000 */
[-C--:B------:R-:W-:Y:S01]  /*ae30*/  FMUL.FTZ R61, R61, R164.reuse ;  /* 0x000000a43d3d7220 */ /* 0x080fe20000410000 */
[----:B------:R-:W-:Y:S01]  /*ae40*/  FMUL.FTZ R64, R64, R164 ;  /* 0x000000a440407220 */ /* 0x000fe20000410000 */
[----:B------:R-:W3:Y:S01]  /*ae50*/  MUFU.EX2 R156, R168 ;  /* 0x000000a8009c7308 */ /* 0x000ee20000000800 */
[----:B------:R-:W-:Y:S01]  /*ae60*/  FMNMX.FTZ R20, R179, R20, !PT ;  /* 0x00000014b3147209 */ /* 0x000fe20007810000 */
[----:B--2---:R-:W-:Y:S01]  /*ae70*/  FADD.FTZ R10, R161, R10 ;  /* 0x0000000aa10a7221 */ /* 0x004fe20000010000 */
[-C--:B------:R-:W-:Y:S01]  /*ae80*/  FMUL.FTZ R65, R65, R164.reuse ;  /* 0x000000a441417220 */ /* 0x080fe20000410000 */
        /* <DEDUP_REMOVED lines=8> */
[-C--:B------:R-:W-:Y:S01]  /*af10*/  FMUL.FTZ R76, R76, R164.reuse ;  /* 0x000000a44c4c7220 */ /* 0x080fe20000410000 */
[-C--:B------:R-:W-:Y:S01]  /*af20*/  FMUL.FTZ R77, R77, R164.reuse ;  /* 0x000000a44d4d7220 */ /* 0x080fe20000410000 */
[----:B------:R-:W4:Y:S01]  /*af30*/  SHFL.BFLY PT, R153, R20, 0x2, 0x1f ;  /* 0x0c401f0014997f89 */ /* 0x000f2200000e0000 */
[-C--:B------:R-:W-:Y:S01]  /*af40*/  FMUL.FTZ R80, R80, R164.reuse ;  /* 0x000000a450507220 */ /* 0x080fe20000410000 */
[----:B------:R-:W5:Y:S01]  /*af50*/  MUFU.EX2 R172, R172 ;  /* 0x000000ac00ac7308 */ /* 0x000f620000000800 */
        /* <DEDUP_REMOVED lines=16> */
[----:B-----5:R-:W-:Y:S01]  /*b060*/  FADD.FTZ R10, R172, R10 ;  /* 0x0000000aac0a7221 */ /* 0x020fe20000010000 */
[-C--:B------:R-:W-:Y:S01]  /*b070*/  FMUL.FTZ R104, R104, R164.reuse ;  /* 0x000000a468687220 */ /* 0x080fe20000410000 */
[-C--:B------:R-:W-:Y:S01]  /*b080*/  FMUL.FTZ R105, R105, R164.reuse ;  /* 0x000000a469697220 */ /* 0x080fe20000410000 */
[-C--:B------:R-:W-:Y:S01]  /*b090*/  FMUL.FTZ R108, R108, R164.reuse ;  /* 0x000000a46c6c7220 */ /* 0x080fe20000410000 */
[-C--:B------:R-:W-:Y:S01]  /*b0a0*/  FMUL.FTZ R109, R109, R164.reuse ;  /* 0x000000a46d6d7220 */ /* 0x080fe20000410000 */
[----:B----4-:R-:W-:Y:S01]  /*b0b0*/  FMNMX.FTZ R20, R20, R153, !PT ;  /* 0x0000009914147209 */ /* 0x010fe20007810000 */
[-C--:B------:R-:W-:Y:S01]  /*b0c0*/  FMUL.FTZ R112, R112, R164.reuse ;  /* 0x000000a470707220 */ /* 0x080fe20000410000 */
[----:B------:R-:W4:Y:S01]  /*b0d0*/  MUFU.EX2 R177, R177 ;  /* 0x000000b100b17308 */ /* 0x000f220000000800 */
[----:B---3--:R-:W-:Y:S01]  /*b0e0*/  FADD.FTZ R10, R173, R10 ;  /* 0x0000000aad0a7221 */ /* 0x008fe20000010000 */
[-C--:B------:R-:W-:Y:S01]  /*b0f0*/  FMUL.FTZ R113, R113, R164.reuse ;  /* 0x000000a471717220 */ /* 0x080fe20000410000 */
[----:B------:R-:W3:Y:S01]  /*b100*/  SHFL.BFLY PT, R153, R20, 0x1, 0x1f ;  /* 0x0c201f0014997f89 */ /* 0x000ee200000e0000 */
[-C--:B------:R-:W-:Y:S01]  /*b110*/  FMUL.FTZ R116, R116, R164.reuse ;  /* 0x000000a474747220 */ /* 0x080fe20000410000 */
[-C--:B------:R-:W-:Y:S01]  /*b120*/  FMUL.FTZ R117, R117, R164.reuse ;  /* 0x000000a475757220 */ /* 0x080fe20000410000 */
[-C--:B------:R-:W-:Y:S01]  /*b130*/  FMUL.FTZ R120, R120, R164.reuse ;  /* 0x000000a478787220 */ /* 0x080fe20000410000 */
[-C--:B------:R-:W-:Y:S01]  /*b140*/  FMUL.FTZ R121, R121, R164.reuse ;  /* 0x000000a479797220 */ /* 0x080fe20000410000 */
[----:B------:R-:W5:Y:S01]  /*b150*/  MUFU.EX2 R180, R180 ;  /* 0x000000b400b47308 */ /* 0x000f620000000800 */
[----:B--2---:R-:W-:Y:S01]  /*b160*/  FADD.FTZ R10, R160, R10 ;  /* 0x0000000aa00a7221 */ /* 0x004fe20000010000 */
[-C--:B------:R-:W-:Y:S01]  /*b170*/  FMUL.FTZ R124, R124, R164.reuse ;  /* 0x000000a47c7c7220 */ /* 0x080fe20000410000 */
[-C--:B------:R-:W-:Y:S01]  /*b180*/  FMUL.FTZ R125, R125, R164.reuse ;  /* 0x000000a47d7d7220 */ /* 0x080fe20000410000 */
[-C--:B------:R-:W-:Y:S01]  /*b190*/  FMUL.FTZ R128, R128, R164.reuse ;  /* 0x000000a480807220 */ /* 0x080fe20000410000 */
[-C--:B------:R-:W-:Y:S01]  /*b1a0*/  FMUL.FTZ R129, R129, R164.reuse ;  /* 0x000000a481817220 */ /* 0x080fe20000410000 */
[-C--:B------:R-:W-:Y:S01]  /*b1b0*/  FMUL.FTZ R132, R132, R164.reuse ;  /* 0x000000a484847220 */ /* 0x080fe20000410000 */
[----:B------:R-:W-:Y:S01]  /*b1c0*/  FMUL.FTZ R133, R133, R164 ;  /* 0x000000a485857220 */ /* 0x000fe20000410000 */
[----:B------:R-:W2:Y:S01]  /*b1d0*/  MUFU.EX2 R181, R181 ;  /* 0x000000b500b57308 */ /* 0x000ea20000000800 */
[C---:B----4-:R-:W-:Y:S01]  /*b1e0*/  FADD.FTZ R10, R177.reuse, R10 ;  /* 0x0000000ab10a7221 */ /* 0x050fe20000010000 */
[----:B------:R-:W-:Y:S01]  /*b1f0*/  F2FP.F16.F32.PACK_AB R160, R177, R160 ;  /* 0x000000a0b1a0723e */ /* 0x000fe200000000ff */
[-C--:B------:R-:W-:Y:S01]  /*b200*/  FMUL.FTZ R136, R136, R164.reuse ;  /* 0x000000a488887220 */ /* 0x080fe20000410000 */
[-C--:B------:R-:W-:Y:S01]  /*b210*/  FMUL.FTZ R137, R137, R164.reuse ;  /* 0x000000a489897220 */ /* 0x080fe20000410000 */
[-C--:B------:R-:W-:Y:S01]  /*b220*/  FMUL.FTZ R140, R140, R164.reuse ;  /* 0x000000a48c8c7220 */ /* 0x080fe20000410000 */
[-C--:B------:R-:W-:Y:S01]  /*b230*/  FMUL.FTZ R141, R141, R164.reuse ;  /* 0x000000a48d8d7220 */ /* 0x080fe20000410000 */
[-C--:B------:R-:W-:Y:S01]  /*b240*/  FMUL.FTZ R144, R144, R164.reuse ;  /* 0x000000a490907220 */ /* 0x080fe20000410000 */
[-C--:B------:R-:W-:Y:S01]  /*b250*/  FMUL.FTZ R145, R145, R164.reuse ;  /* 0x000000a491917220 */ /* 0x080fe20000410000 */
[----:B-----5:R-:W-:Y:S01]  /*b260*/  FADD.FTZ R10, R180, R10 ;  /* 0x0000000ab40a7221 */ /* 0x020fe20000010000 */
[----:B------:R-:W-:Y:S01]  /*b270*/  FMUL.FTZ R148, R148, R164 ;  /* 0x000000a494947220 */ /* 0x000fe20000410000 */
[----:B---3--:R-:W-:Y:S01]  /*b280*/  FMNMX.FTZ R20, R20, R153, !PT ;  /* 0x0000009914147209 */ /* 0x008fe20007810000 */
[----:B------:R-:W-:-:S02]  /*b290*/  @!P2 IMAD R153, R189, 0x40, R198 ;  /* 0x00000040bd99a824 */ /* 0x000fc400078e02c6 */
[----:B------:R-:W-:Y:S02]  /*b2a0*/  FMUL.FTZ R149, R149, R164 ;  /* 0x000000a495957220 */ /* 0x000fe40000410000 */
[----:B------:R-:W-:Y:S01]  /*b2b0*/  FADD.FTZ R15, -R20, R15 ;  /* 0x0000000f140f7221 */ /* 0x000fe20000010100 */
[----:B------:R-:W-:Y:S01]  /*b2c0*/  @!P2 LEA R153, R153, R2, 0x2 ;  /* 0x000000029999a211 */ /* 0x000fe200078e10ff */
[----:B--2---:R-:W-:Y:S02]  /*b2d0*/  FADD.FTZ R10, R181, R10 ;  /* 0x0000000ab50a7221 */ /* 0x004fe40000010000 */
[----:B------:R-:W-:Y:S02]  /*b2e0*/  FMUL.FTZ R15, R15, R3 ;  /* 0x000000030f0f7220 */ /* 0x000fe40000410000 */
[----:B------:R-:W-:Y:S04]  /*b2f0*/  @!P2 STS [R153+0x28800], R164 ;  /* 0x028800a49900a388 */ /* 0x000fe80000000800 */
[----:B------:R-:W2:Y:S02]  /*b300*/  MUFU.EX2 R15, R15 ;  /* 0x0000000f000f7308 */ /* 0x000ea40000000800 */
[----:B--2---:R2:W-:Y:S01]  /*b310*/  @!P2 STS [R153+0x28820], R15 ;  /* 0x0288200f9900a388 */ /* 0x0045e20000000800 */
        /* <DEDUP_REMOVED lines=9> */
[----:B--2---:R-:W-:Y:S01]  /*b3b0*/  FMUL.FTZ R153, R20, R3 ;  /* 0x0000000314997220 */ /* 0x004fe20000410000 */
[-C--:B------:R-:W-:Y:S01]  /*b3c0*/  FMUL.FTZ R43, R43, R15.reuse ;  /* 0x0000000f2b2b7220 */ /* 0x080fe20000410000 */
[-C--:B------:R-:W-:Y:S01]  /*b3d0*/  FMUL.FTZ R46, R46, R15.reuse ;  /* 0x0000000f2e2e7220 */ /* 0x080fe20000410000 */
[----:B------:R-:W-:Y:S01]  /*b3e0*/  FMUL.FTZ R47, R47, R15 ;  /* 0x0000000f2f2f7220 */ /* 0x000fe20000410000 */
        /* <DEDUP_REMOVED lines=8> */
[-CC-:B------:R-:W-:Y:S01]  /*b470*/  FFMA.FTZ R163, R167, R3.reuse, -R153.reuse ;  /* 0x00000003a7a37223 */ /* 0x180fe20000010899 */
[-CC-:B------:R-:W-:Y:S01]  /*b480*/  FFMA.FTZ R159, R170, R3.reuse, -R153.reuse ;  /* 0x00000003aa9f7223 */ /* 0x180fe20000010899 */
[-CC-:B------:R-:W-:Y:S01]  /*b490*/  FFMA.FTZ R166, R171, R3.reuse, -R153.reuse ;  /* 0x00000003aba67223 */ /* 0x180fe20000010899 */
[-CC-:B------:R-:W-:Y:S01]  /*b4a0*/  FFMA.FTZ R174, R174, R3.reuse, -R153.reuse ;  /* 0x00000003aeae7223 */ /* 0x180fe20000010899 */
[-CC-:B------:R-:W-:Y:S01]  /*b4b0*/  FFMA.FTZ R175, R175, R3.reuse, -R153.reuse ;  /* 0x00000003afaf7223 */ /* 0x180fe20000010899 */
[-CC-:B------:R-:W-:Y:S01]  /*b4c0*/  FFMA.FTZ R178, R178, R3.reuse, -R153.reuse ;  /* 0x00000003b2b27223 */ /* 0x180fe20000010899 */
[----:B------:R-:W3:Y:S01]  /*b4d0*/  MUFU.EX2 R154, R154 ;  /* 0x0000009a009a7308 */ /* 0x000ee20000000800 */
[-CC-:B------:R-:W-:Y:S01]  /*b4e0*/  FFMA.FTZ R179, R179, R3.reuse, -R153.reuse ;  /* 0x00000003b3b37223 */ /* 0x180fe20000010899 */
[-CC-:B------:R-:W-:Y:S01]  /*b4f0*/  FFMA.FTZ R182, R182, R3.reuse, -R153.reuse ;  /* 0x00000003b6b67223 */ /* 0x180fe20000010899 */
[----:B------:R-:W-:Y:S01]  /*b500*/  FFMA.FTZ R183, R183, R3, -R153 ;  /* 0x00000003b7b77223 */ /* 0x000fe20000010899 */
[-C--:B------:R-:W-:Y:S01]  /*b510*/  FMUL.FTZ R50, R50, R15.reuse ;  /* 0x0000000f32327220 */ /* 0x080fe20000410000 */
[-C--:B------:R-:W-:Y:S01]  /*b520*/  FMUL.FTZ R51, R51, R15.reuse ;  /* 0x0000000f33337220 */ /* 0x080fe20000410000 */
[-C--:B------:R-:W-:Y:S01]  /*b530*/  FMUL.FTZ R54, R54, R15.reuse ;  /* 0x0000000f36367220 */ /* 0x080fe20000410000 */
[----:B------:R-:W-:Y:S01]  /*b540*/  FMUL.FTZ R55, R55, R15 ;  /* 0x0000000f37377220 */ /* 0x000fe20000410000 */
[----:B------:R-:W4:Y:S01]  /*b550*/  MUFU.EX2 R191, R191 ;  /* 0x000000bf00bf7308 */ /* 0x000f220000000800 */
[----:B--2---:R-:W-:Y:S01]  /*b560*/  FFMA.FTZ R11, R15, R11, R189 ;  /* 0x0000000b0f0b7223 */ /* 0x004fe200000100bd */
[-C--:B------:R-:W-:Y:S01]  /*b570*/  FMUL.FTZ R58, R58, R15.reuse ;  /* 0x0000000f3a3a7220 */ /* 0x080fe20000410000 */
[-C--:B------:R-:W-:Y:S01]  /*b580*/  FMUL.FTZ R59, R59, R15.reuse ;  /* 0x0000000f3b3b7220 */ /* 0x080fe20000410000 */
[-C--:B------:R-:W-:Y:S01]  /*b590*/  FMUL.FTZ R62, R62, R15.reuse ;  /* 0x0000000f3e3e7220 */ /* 0x080fe20000410000 */
[-C--:B------:R-:W-:Y:S01]  /*b5a0*/  FMUL.FTZ R63, R63, R15.reuse ;  /* 0x0000000f3f3f7220 */ /* 0x080fe20000410000 */
[-C--:B------:R-:W-:Y:S01]  /*b5b0*/  FMUL.FTZ R66, R66, R15.reuse ;  /* 0x0000000f42427220 */ /* 0x080fe20000410000 */
[----:B------:R-:W-:Y:S01]  /*b5c0*/  FMUL.FTZ R67, R67, R15 ;  /* 0x0000000f43437220 */ /* 0x000fe20000410000 */
[----:B------:R-:W2:Y:S01]  /*b5d0*/  MUFU.EX2 R155, R155 ;  /* 0x0000009b009b7308 */ /* 0x000ea20000000800 */
        /* <DEDUP_REMOVED lines=8> */
[----:B----4-:R-:W-:Y:S01]  /*b660*/  FADD.FTZ R153, R191, R153 ;  /* 0x00000099bf997221 */ /* 0x010fe20000010000 */
[-C--:B------:R-:W-:Y:S01]  /*b670*/  FMUL.FTZ R79, R79, R15.reuse ;  /* 0x0000000f4f4f7220 */ /* 0x080fe20000410000 */
[-C--:B------:R-:W-:Y:S01]  /*b680*/  FMUL.FTZ R82, R82, R15.reuse ;  /* 0x0000000f52527220 */ /* 0x080fe20000410000 */
[-C--:B------:R-:W-:Y:S01]  /*b690*/  FMUL.FTZ R83, R83, R15.reuse ;  /* 0x0000000f53537220 */ /* 0x080fe20000410000 */
[-C--:B------:R-:W-:Y:S01]  /*b6a0*/  FMUL.FTZ R86, R86, R15.reuse ;  /* 0x0000000f56567220 */ /* 0x080fe20000410000 */
[-C--:B------:R-:W-:Y:S01]  /*b6b0*/  FMUL.FTZ R87, R87, R15.reuse ;  /* 0x0000000f57577220 */ /* 0x080fe20000410000 */
[----:B------:R-:W-:Y:S01]  /*b6c0*/  FMUL.FTZ R90, R90, R15 ;  /* 0x0000000f5a5a7220 */ /* 0x000fe20000410000 */
[----:B------:R-:W4:Y:S01]  /*b6d0*/  MUFU.EX2 R162, R162 ;  /* 0x000000a200a27308 */ /* 0x000f220000000800 */
[C---:B--2---:R-:W-:Y:S01]  /*b6e0*/  FADD.FTZ R153, R155.reuse, R153 ;  /* 0x000000999b997221 */ /* 0x044fe20000010000 */
[----:B------:R-:W-:Y:S01]  /*b6f0*/  F2FP.F16.F32.PACK_AB R191, R155, R191 ;  /* 0x000000bf9bbf723e */ /* 0x000fe200000000ff */
[----:B------:R-:W-:Y:S01]  /*b700*/  BAR.SYNC.DEFER_BLOCKING 0xf, 0x100 ;  /* 0x03c4000000007b1d */ /* 0x000fe20000010000 */
[-C--:B------:R-:W-:Y:S01]  /*b710*/  FMUL.FTZ R91, R91, R15.reuse ;  /* 0x0000000f5b5b7220 */ /* 0x080fe20000410000 */
[-C--:B------:R-:W-:Y:S01]  /*b720*/  FMUL.FTZ R94, R94, R15.reuse ;  /* 0x0000000f5e5e7220 */ /* 0x080fe20000410000 */
[-C--:B------:R-:W-:Y:S01]  /*b730*/  FMUL.FTZ R95, R95, R15.reuse ;  /* 0x0000000f5f5f7220 */ /* 0x080fe20000410000 */
[-C--:B------:R-:W-:Y:S01]  /*b740*/  FMUL.FTZ R98, R98, R15.reuse ;  /* 0x0000000f62627220 */ /* 0x080fe20000410000 */
[-C--:B------:R-:W-:Y:S01]  /*b750*/  FMUL.FTZ R99, R99, R15.reuse ;  /* 0x0000000f63637220 */ /* 0x080fe20000410000 */
[----:B------:R-:W2:Y:S01]  /*b760*/  MUFU.EX2 R157, R157 ;  /* 0x0000009d009d7308 */ /* 0x000ea20000000800 */
[----:B---3--:R-:W-:Y:S01]  /*b770*/  FADD.FTZ R153, R158, R153 ;  /* 0x000000999e997221 */ /* 0x008fe20000010000 */
[-C--:B------:R-:W-:Y:S01]  /*b780*/  FMUL.FTZ R102, R102, R15.reuse ;  /* 0x0000000f66667220 */ /* 0x080fe20000410000 */
        /* <DEDUP_REMOVED lines=12> */
[----:B------:R-:W-:Y:S01]  /*b850*/  FMUL.FTZ R122, R122, R15 ;  /* 0x0000000f7a7a7220 */ /* 0x000fe20000410000 */
[----:B------:R-:W4:Y:S01]  /*b860*/  MUFU.EX2 R159, R159 ;  /* 0x0000009f009f7308 */ /* 0x000f220000000800 */
[----:B--2---:R-:W-:Y:S01]  /*b870*/  FADD.FTZ R155, R157, R154 ;  /* 0x0000009a9d9b7221 */ /* 0x004fe20000010000 */
[----:B------:R-:W-:Y:S01]  /*b880*/  F2FP.F16.F32.PACK_AB R154, R165, R161 ;  /* 0x000000a1a59a723e */ /* 0x000fe200000000ff */
[----:B------:R2:W-:Y:S01]  /*b890*/  STSM.16.M88.4 [R217+0x26800], R188 ;  /* 0x026800bcd9007844 */ /* 0x0005e20000000200 */
[-C--:B------:R-:W-:Y:S01]  /*b8a0*/  FMUL.FTZ R123, R123, R15.reuse ;  /* 0x0000000f7b7b7220 */ /* 0x080fe20000410000 */
[-C--:B------:R-:W-:Y:S01]  /*b8b0*/  FMUL.FTZ R126, R126, R15.reuse ;  /* 0x0000000f7e7e7220 */ /* 0x080fe20000410000 */
[-C--:B------:R-:W-:Y:S01]  /*b8c0*/  FMUL.FTZ R127, R127, R15.reuse ;  /* 0x0000000f7f7f7220 */ /* 0x080fe20000410000 */
[----:B------:R-:W-:Y:S01]  /*b8d0*/  FMUL.FTZ R130, R130, R15 ;  /* 0x0000000f82827220 */ /* 0x000fe20000410000 */
[----:B------:R-:W5:Y:S01]  /*b8e0*/  MUFU.EX2 R166, R166 ;  /* 0x000000a600a67308 */ /* 0x000f620000000800 */
[C---:B---3--:R-:W-:Y:S01]  /*b8f0*/  FADD.FTZ R158, R163.reuse, R155 ;  /* 0x0000009ba39e7221 */ /* 0x048fe20000010000 */
[----:B------:R-:W-:Y:S01]  /*b900*/  F2FP.F16.F32.PACK_AB R155, R163, R157 ;  /* 0x0000009da39b723e */ /* 0x000fe200000000ff */
[-C--:B------:R-:W-:Y:S01]  /*b910*/  FMUL.FTZ R131, R131, R15.reuse ;  /* 0x0000000f83837220 */ /* 0x080fe20000410000 */
[-C--:B------:R-:W-:Y:S01]  /*b920*/  FMUL.FTZ R134, R134, R15.reuse ;  /* 0x0000000f86867220 */ /* 0x080fe20000410000 */
[-C--:B------:R-:W-:Y:S01]  /*b930*/  FMUL.FTZ R135, R135, R15.reuse ;  /* 0x0000000f87877220 */ /* 0x080fe20000410000 */
[-C--:B------:R-:W-:Y:S01]  /*b940*/  FMUL.FTZ R138, R138, R15.reuse ;  /* 0x0000000f8a8a7220 */ /* 0x080fe20000410000 */
[----:B------:R2:W-:Y:S01]  /*b950*/  STSM.16.M88.4 [R218], R152 ;  /* 0x00000098da007844 */ /* 0x0005e20000000200 */
        /* <DEDUP_REMOVED lines=9> */
[C---:B-----5:R-:W-:Y:S01]  /*b9f0*/  FADD.FTZ R158, R166.reuse, R158 ;  /* 0x0000009ea69e7221 */ /* 0x060fe20000010000 */
[----:B------:R-:W-:Y:S01]  /*ba00*/  F2FP.F16.F32.PACK_AB R157, R166, R159 ;  /* 0x0000009fa69d723e */ /* 0x000fe200000000ff */
[----:B------:R-:W-:-:S05]  /*ba10*/  FMUL.FTZ R151, R151, R15 ;  /* 0x0000000f97977220 */ /* 0x000fca0000410000 */
[----:B------:R-:W5:Y:S01]  /*ba20*/  MUFU.EX2 R178, R178 ;  /* 0x000000b200b27308 */ /* 0x000f620000000800 */
[----:B---3--:R-:W-:Y:S01]  /*ba30*/  FADD.FTZ R159, R11, R158 ;  /* 0x0000009e0b9f7221 */ /* 0x008fe20000010000 */
[----:B------:R-:W-:-:S06]  /*ba40*/  F2FP.F16.F32.PACK_AB R158, R173, R172 ;  /* 0x000000acad9e723e */ /* 0x000fcc00000000ff */
[----:B------:R-:W3:Y:S01]  /*ba50*/  MUFU.EX2 R161, R179 ;  /* 0x000000b300a17308 */ /* 0x000ee20000000800 */
[C---:B----4-:R-:W-:Y:S01]  /*ba60*/  FADD.FTZ R162, R175.reuse, R159 ;  /* 0x0000009fafa27221 */ /* 0x050fe20000010000 */
[----:B------:R-:W-:-:S05]  /*ba70*/  F2FP.F16.F32.PACK_AB R159, R175, R11 ;  /* 0x0000000baf9f723e */ /* 0x000fca00000000ff */
[----:B------:R2:W-:Y:S01]  /*ba80*/  STSM.16.M88.4 [R220], R156 ;  /* 0x0000009cdc007844 */ /* 0x0005e20000000200 */
[----:B------:R-:W4:Y:S01]  /*ba90*/  MUFU.EX2 R163, R182 ;  /* 0x000000b600a37308 */ /* 0x000f220000000800 */
[----:B-----5:R-:W-:-:S07]  /*baa0*/  FADD.FTZ R162, R178, R162 ;  /* 0x000000a2b2a27221 */ /* 0x020fce0000010000 */
[----:B------:R-:W5:Y:S01]  /*bab0*/  MUFU.EX2 R183, R183 ;  /* 0x000000b700b77308 */ /* 0x000f620000000800 */
[C---:B---3--:R-:W-:Y:S01]  /*bac0*/  FADD.FTZ R162, R161.reuse, R162 ;  /* 0x000000a2a1a27221 */ /* 0x048fe20000010000 */
[----:B------:R-:W-:-:S03]  /*bad0*/  F2FP.F16.F32.PACK_AB R161, R161, R178 ;  /* 0x000000b2a1a1723e */ /* 0x000fc600000000ff */
[----:B----4-:R-:W-:Y:S01]  /*bae0*/  FADD.FTZ R11, R163, R162 ;  /* 0x000000a2a30b7221 */ /* 0x010fe20000010000 */
[----:B------:R-:W-:Y:S02]  /*baf0*/  F2FP.F16.F32.PACK_AB R162, R181, R180 ;  /* 0x000000b4b5a2723e */ /* 0x000fe400000000ff */
[C---:B-----5:R-:W-:Y:S01]  /*bb00*/  F2FP.F16.F32.PACK_AB R163, R183.reuse, R163 ;  /* 0x000000a3b7a3723e */ /* 0x060fe200000000ff */
[----:B------:R-:W-:-:S04]  /*bb10*/  FADD.FTZ R11, R183, R11 ;  /* 0x0000000bb70b7221 */ /* 0x000fc80000010000 */
[----:B------:R2:W-:Y:S01]  /*bb20*/  STSM.16.M88.4 [R219], R160 ;  /* 0x000000a0db007844 */ /* 0x0005e20000000200 */
[----:B------:R-:W-:Y:S05]  /*bb30*/  @!P0 BRA `(.L_x_697) ;  /* 0x0000000000048947 */ /* 0x000fea0003800000 */
[----:B------:R-:W-:Y:S01]  /*bb40*/  BPT.TRAP 0x1 ;  /* 0x000000040000795c */ /* 0x000fe20000300000 */
.L_x_697:
[----:B------:R3:W4:Y:S01]  /*bb50*/  SYNCS.PHASECHK.TRANS64.TRYWAIT P2, [R21+URZ+0x28c50], R14 ;  /* 0x028c500e150075a7 */ /* 0x000722000804017f */
[----:B------:R-:W-:Y:S05]  /*bb60*/  @!P0 BRA `(.L_x_698) ;  /* 0x0000000000048947 */ /* 0x000fea0003800000 */
[----:B------:R-:W-:Y:S01]  /*bb70*/  BPT.TRAP 0x1 ;  /* 0x000000040000795c */ /* 0x000fe20000300000 */
.L_x_698:
[----:B------:R-:W-:Y:S04]  /*bb80*/  BSSY B1, `(.L_x_699) ;  /* 0x0000004000017945 */ /* 0x000fe80003800000 */
[----:B----4-:R-:W-:Y:S05]  /*bb90*/  @P2 BRA `(.L_x_700) ;  /* 0x0000000000082947 */ /* 0x010fea0003800000 */
[----:B------:R-:W4:Y:S02]  /*bba0*/  SYNCS.PHASECHK.TRANS64.TRYWAIT P2, [R21+URZ+0x28c50], R14 ;  /* 0x028c500e150075a7 */ /* 0x000f24000804017f */
[----:B----4-:R-:W-:Y:S05]  /*bbb0*/  @!P2 BRA `(.L_x_701) ;  /* 0x000000b800cca947 */ /* 0x010fea0003800000 */
.L_x_700:
[----:B------:R-:W-:Y:S05]  /*bbc0*/  BSYNC B1 ;  /* 0x0000000000017941 */ /* 0x000fea0003800000 */
.L_x_699:
[----:B01-34-:R-:W-:Y:S01]  /*bbd0*/  IMAD R14, R18, 0x1000, R12 ;  /* 0x00001000120e7824 */ /* 0x01bfe200078e020c */
[----:B------:R-:W-:Y:S01]  /*bbe0*/  WARPGROUP.ARRIVE ;  /* 0x00000000000079c5 */ /* 0x000fe20000000000 */
[----:B------:R-:W-:Y:S02]  /*bbf0*/  IMAD.MOV.U32 R15, RZ, RZ, 0x40000040 ;  /* 0x40000040ff0f7424 */ /* 0x000fe400078e00ff */
[C---:B------:R-:W-:Y:S01]  /*bc00*/  VIADD R164, R14.reuse, 0x80 ;  /* 0x000000800ea47836 */ /* 0x040fe20000000000 */
[----:B------:R-:W-:Y:S01]  /*bc10*/  R2UR UR6, R14 ;  /* 0x000000000e0672ca */ /* 0x000fe200000e0000 */
[----:B------:R-:W-:Y:S01]  /*bc20*/  IMAD.MOV.U32 R165, RZ, RZ, 0x40000040 ;  /* 0x40000040ffa57424 */ /* 0x000fe200078e00ff */
[----:B------:R-:W-:Y:S01]  /*bc30*/  R2UR UR7, R15 ;  /* 0x000000000f0772ca */ /* 0x000fe200000e0000 */
[----:B------:R-:W-:-:S12]  /*bc40*/  IMAD.MOV.U32 R15, RZ, RZ, 0x40000040 ;  /* 0x40000040ff0f7424 */ /* 0x000fd800078e00ff */
[----:B------:R-:W-:Y:S01]  /*bc50*/  HGMMA.64x256x16.F32 R24, R188, gdesc[UR4].tnspB, R24, gsb0 ;  /* 0x43e00004bc187df0 */ /* 0x000fe20008000818 */
[----:B------:R-:W-:Y:S02]  /*bc60*/  R2UR UR6, R164 ;  /* 0x00000000a40672ca */ /* 0x000fe400000e0000 */
[----:B------:R-:W-:Y:S01]  /*bc70*/  R2UR UR7, R165 ;  /* 0x00000000a50772ca */ /* 0x000fe200000e0000 */
[----:B------:R-:W-:Y:S02]  /*bc80*/  WARPGROUP.DEPBAR.LE gsb0, 0x0 ;  /* 0x00008000000079c5 */ /* 0x000fe40000010000 */
[----:B------:R-:W-:-:S15]  /*bc90*/  WARPGROUP.ARRIVE ;  /* 0x00000000000079c5 */ /* 0x000fde0000000000 */
[----:B------:R-:W-:-:S07]  /*bca0*/  NOP ;  /* 0x0000000000007918 */ /* 0x000fce0000000000 */
[----:B------:R-:W-:Y:S03]  /*bcb0*/  HGMMA.64x256x16.F32 R24, R152, gdesc[UR4].tnspB, R24, gsb0 ;  /* 0x43e0000498187df0 */ /* 0x000fe60008000818 */
[----:B------:R-:W-:Y:S02]  /*bcc0*/  WARPGROUP.DEPBAR.LE gsb0, 0x0 ;  /* 0x00008000000079c5 */ /* 0x000fe40000010000 */
[C---:B--2---:R-:W-:Y:S01]  /*bcd0*/  VIADD R152, R14.reuse, 0x100 ;  /* 0x000001000e987836 */ /* 0x044fe20000000000 */
[----:B------:R-:W-:Y:S01]  /*bce0*/  WARPGROUP.ARRIVE ;  /* 0x00000000000079c5 */ /* 0x000fe20000000000 */
[----:B------:R-:W-:Y:S02]  /*bcf0*/  IMAD.MOV.U32 R153, RZ, RZ, 0x40000040 ;  /* 0x40000040ff997424 */ /* 0x000fe400078e00ff */
[----:B------:R-:W-:Y:S01]  /*bd00*/  VIADD R14, R14, 0x180 ;  /* 0x000001800e0e7836 */ /* 0x000fe20000000000 */
[----:B------:R-:W-:-:S02]  /*bd10*/  R2UR UR6, R152 ;  /* 0x00000000980672ca */ /* 0x000fc400000e0000 */
[----:B------:R-:W-:-:S15]  /*bd20*/  R2UR UR7, R153 ;  /* 0x00000000990772ca */ /* 0x000fde00000e0000 */
[----:B------:R-:W-:-:S01]  /*bd30*/  NOP ;  /* 0x0000000000007918 */ /* 0x000fc20000000000 */
        /* <DEDUP_REMOVED lines=16> */
[----:B------:R-:W-:Y:S05]  /*be40*/  @!P0 BRA `(.L_x_702) ;  /* 0x0000000000048947 */ /* 0x000fea0003800000 */
[----:B------:R-:W-:Y:S01]  /*be50*/  BPT.TRAP 0x1 ;  /* 0x000000040000795c */ /* 0x000fe20000300000 */
.L_x_702:
[----:B------:R-:W-:Y:S01]  /*be60*/  IADD3 R21, R21, 0x28c60, RZ ;  /* 0x00028c6015157810 */ /* 0x000fe20007ffe0ff */
[----:B------:R-:W-:Y:S02]  /*be70*/  IMAD.MOV.U32 R15, RZ, RZ, R20 ;  /* 0x000000ffff0f7224 */ /* 0x000fe400078e0014 */
[----:B------:R-:W-:Y:S01]  /*be80*/  IMAD.MOV.U32 R188, RZ, RZ, R0 ;  /* 0x000000ffffbc7224 */ /* 0x000fe200078e0000 */
[----:B------:R-:W-:Y:S01]  /*be90*/  PRMT R21, R193, 0x654, R21 ;  /* 0x00000654c1157816 */ /* 0x000fe20000000015 */
[----:B------:R-:W-:-:S03]  /*bea0*/  IMAD.MOV.U32 R189, RZ, RZ, R18 ;  /* 0x000000ffffbd7224 */ /* 0x000fc600078e0012 */
[----:B------:R2:W-:Y:S01]  /*beb0*/  SYNCS.ARRIVE.TRANS64.RED.A1T0 RZ, [R21+URZ], RZ ;  /* 0x000000ff15ff79a7 */ /* 0x0005e2000810043f */
[----:B------:R-:W-:Y:S05]  /*bec0*/  @P1 BRA `(.L_x_703) ;  /* 0xffffffe400641947 */ /* 0x000fea000383ffff */
.L_x_690:
[----:B------:R-:W-:Y:S05]  /*bed0*/  BSYNC B0 ;  /* 0x0000000000007941 */ /* 0x000fea0003800000 */
.L_x_689:
[----:B-1----:R-:W3:Y:S01]  /*bee0*/  LDL.LU R163, [R1+0x34] ;  /* 0x0000340001a37983 */ /* 0x002ee20000300800 */
[----:B--2---:R-:W-:-:S03]  /*bef0*/  IMAD.MOV.U32 R21, RZ, RZ, -0x800000 ;  /* 0xff800000ff157424 */ /* 0x004fc600078e00ff */
[----:B------:R-:W1:Y:S04]  /*bf00*/  SHFL.BFLY PT, R5, R10, 0x2, 0x1f ;  /* 0x0c401f000a057f89 */ /* 0x000e6800000e0000 */
[----:B------:R-:W2:Y:S01]  /*bf10*/  SHFL.BFLY PT, R6, R11, 0x2, 0x1f ;  /* 0x0c401f000b067f89 */ /* 0x000ea200000e0000 */
[----:B-1----:R-:W-:Y:S01]  /*bf20*/  FADD.FTZ R4, R5, R10 ;  /* 0x0000000a05047221 */ /* 0x002fe20000010000 */
[----:B--2---:R-:W-:-:S04]  /*bf30*/  FADD.FTZ R6, R6, R11 ;  /* 0x0000000b06067221 */ /* 0x004fc80000010000 */
[----:B------:R-:W1:Y:S04]  /*bf40*/  SHFL.BFLY PT, R5, R4, 0x1, 0x1f ;  /* 0x0c201f0004057f89 */ /* 0x000e6800000e0000 */
[----:B------:R-:W2:Y:S01]  /*bf50*/  SHFL.BFLY PT, R7, R6, 0x1, 0x1f ;  /* 0x0c201f0006077f89 */ /* 0x000ea200000e0000 */
[----:B-1----:R-:W-:Y:S01]  /*bf60*/  FADD.FTZ R5, R4, R5 ;  /* 0x0000000504057221 */ /* 0x002fe20000010000 */
[----:B--2---:R-:W-:Y:S01]  /*bf70*/  FADD.FTZ R7, R6, R7 ;  /* 0x0000000706077221 */ /* 0x004fe20000010000 */
[----:B------:R-:W-:Y:S08]  /*bf80*/  BAR.ARV 0x8, 0x100 ;  /* 0x0204000000007b1d */ /* 0x000ff00000002000 */
[----:B------:R-:W-:Y:S01]  /*bf90*/  BAR.SYNC.DEFER_BLOCKING 0xf, 0x100 ;  /* 0x03c4000000007b1d */ /* 0x000fe20000010000 */
[----:B------:R-:W-:-:S02]  /*bfa0*/  FSETP.NE.FTZ.AND P0, PT, R5, RZ, PT ;  /* 0x000000ff0500720b */ /* 0x000fc40003f15000 */
[----:B------:R-:W-:-:S11]  /*bfb0*/  FSETP.NE.FTZ.AND P1, PT, R7, RZ, PT ;  /* 0x000000ff0700720b */ /* 0x000fd60003f35000 */
[----:B------:R-:W1:Y:S01]  /*bfc0*/  @P0 MUFU.LG2 R8, R5 ;  /* 0x0000000500080308 */ /* 0x000e620000000c00 */
[C---:B------:R-:W-:Y:S01]  /*bfd0*/  @P0 FMUL.FTZ R9, R3.reuse, 0.69314718246459960938 ;  /* 0x3f31721803090820 */ /* 0x040fe20000410000 */
[----:B------:R-:W-:-:S06]  /*bfe0*/  @P1 FMUL.FTZ R4, R3, 0.69314718246459960938 ;  /* 0x3f31721803041820 */ /* 0x000fcc0000410000 */
[----:B------:R-:W2:Y:S01]  /*bff0*/  @P1 MUFU.LG2 R10, R7 ;  /* 0x00000007000a1308 */ /* 0x000ea20000000c00 */
[----:B-1----:R-:W-:-:S04]  /*c000*/  @P0 FMUL.FTZ R8, R8, 0.69314718246459960938 ;  /* 0x3f31721808080820 */ /* 0x002fc80000410000 */
[----:B------:R-:W-:Y:S01]  /*c010*/  @P0 FFMA.FTZ R21, R9, R0, R8 ;  /* 0x0000000009150223 */ /* 0x000fe20000010008 */
[----:B------:R-:W-:Y:S02]  /*c020*/  IMAD.MOV.U32 R0, RZ, RZ, -0x800000 ;  /* 0xff800000ff007424 */ /* 0x000fe400078e00ff */
[----:B--2---:R-:W-:-:S04]  /*c030*/  @P1 FMUL.FTZ R3, R10, 0.69314718246459960938 ;  /* 0x3f3172180a031820 */ /* 0x004fc80000410000 */
[----:B------:R-:W-:Y:S01]  /*c040*/  @P1 FFMA.FTZ R0, R4, R20, R3 ;  /* 0x0000001404001223 */ /* 0x000fe20000010003 */
[----:B------:R-:W-:Y:S02]  /*c050*/  IMAD.MOV R3, RZ, RZ, -R216 ;  /* 0x000000ffff037224 */ /* 0x000fe400078e0ad8 */
[----:B------:R-:W-:-:S03]  /*c060*/  IMAD.MOV.U32 R4, RZ, RZ, RZ ;  /* 0x000000ffff047224 */ /* 0x000fc600078e00ff */
[----:B------:R-:W-:Y:S01]  /*c070*/  ISETP.NE.AND P2, PT, R214, R3, PT ;  /* 0x00000003d600720c */ /* 0x000fe20003f45270 */
[----:B------:R-:W-:Y:S02]  /*c080*/  IMAD.MOV.U32 R3, RZ, RZ, RZ ;  /* 0x000000ffff037224 */ /* 0x000fe400078e00ff */
[----:B------:R-:W1:Y:S08]  /*c090*/  @P1 MUFU.RCP R4, R7 ;  /* 0x0000000700041308 */ /* 0x000e700000001000 */
[----:B------:R1:W2:Y:S01]  /*c0a0*/  @P0 MUFU.RCP R3, R5 ;  /* 0x0000000500030308 */ /* 0x0002a20000001000 */
[----:B------:R-:W-:-:S02]  /*c0b0*/  PLOP3.LUT P0, PT, PT, PT, PT, 0x8, 0x0 ;  /* 0x000000000000781c */ /* 0x000fc40003f0e170 */
[C---:B------:R-:W-:Y:S01]  /*c0c0*/  @!P2 LEA R9, R18.reuse, R198, 0x6 ;  /* 0x000000c61209a211 */ /* 0x040fe200078e30ff */
[----:B------:R-:W-:-:S04]  /*c0d0*/  VIADD R18, R18, 0x1 ;  /* 0x0000000112127836 */ /* 0x000fc80000000000 */
[----:B------:R-:W-:Y:S01]  /*c0e0*/  @!P2 IMAD R9, R9, 0x4, R2 ;  /* 0x000000040909a824 */ /* 0x000fe200078e0202 */
[----:B------:R-:W-:Y:S01]  /*c0f0*/  ISETP.NE.AND P1, PT, R18, 0x2, PT ;  /* 0x000000021200780c */ /* 0x000fe20003f25270 */
[-C--:B-1----:R-:W-:Y:S01]  /*c100*/  FMUL.FTZ R5, R26, R4.reuse ;  /* 0x000000041a057220 */ /* 0x082fe20000410000 */
[-C--:B------:R-:W-:Y:S01]  /*c110*/  FMUL.FTZ R7, R30, R4.reuse ;  /* 0x000000041e077220 */ /* 0x080fe20000410000 */
[-C--:B------:R-:W-:Y:S01]  /*c120*/  FMUL.FTZ R31, R31, R4.reuse ;  /* 0x000000041f1f7220 */ /* 0x080fe20000410000 */
[----:B------:R-:W-:Y:S01]  /*c130*/  @!P2 STS [R9+0x28820], R4 ;  /* 0x028820040900a388 */ /* 0x000fe20000000800 */
[----:B------:R-:W-:Y:S01]  /*c140*/  SEL R2, RZ, 0x1, P1 ;  /* 0x00000001ff027807 */ /* 0x000fe20000800000 */
[-C--:B------:R-:W-:Y:S01]  /*c150*/  FMUL.FTZ R35, R35, R4.reuse ;  /* 0x0000000423237220 */ /* 0x080fe20000410000 */
[-C--:B------:R-:W-:Y:S01]  /*c160*/  FMUL.FTZ R11, R38, R4.reuse ;  /* 0x00000004260b7220 */ /* 0x080fe20000410000 */
        /* <DEDUP_REMOVED lines=124> */
[----:B------:R-:W-:-:S02]  /*c930*/  LOP3.LUT R23, R23, R2, RZ, 0x3c, !PT ;  /* 0x0000000217177212 */ /* 0x000fc400078e3cff */
[----:B------:R-:W-:Y:S01]  /*c940*/  SEL R18, R18, RZ, P1 ;  /* 0x000000ff12127207 */ /* 0x000fe20000800000 */
[----:B---3--:R-:W-:-:S05]  /*c950*/  VIADD R163, R163, 0x1 ;  /* 0x00000001a3a37836 */ /* 0x008fca0000000000 */
[----:B------:R0:W-:Y:S01]  /*c960*/  STL [R1+0x34], R163 ;  /* 0x000034a301007387 */ /* 0x0001e20000100800 */
[----:B------:R-:W-:Y:S06]  /*c970*/  BAR.ARV 0xe, 0x100 ;  /* 0x0384000000007b1d */ /* 0x000fec0000002000 */
.L_x_634:
[----:B------:R-:W-:Y:S05]  /*c980*/  BSYNC B7 ;  /* 0x0000000000077941 */ /* 0x000fea0003800000 */
.L_x_632:
[----:B------:R-:W1:Y:S08]  /*c990*/  S2UR UR4, SR_CgaCtaId ;  /* 0x00000000000479c3 */ /* 0x000e700000008800 */
[----:B------:R-:W-:Y:S01]  /*c9a0*/  BAR.SYNC.DEFER_BLOCKING 0x5, 0x180 ;  /* 0x0146000000007b1d */ /* 0x000fe20000010000 */
[----:B------:R-:W-:-:S05]  /*c9b0*/  MOV R2, 0x400 ;  /* 0x0000040000027802 */ /* 0x000fca0000000f00 */
[----:B------:R-:W-:Y:S01]  /*c9c0*/  BSSY B0, `(.L_x_704) ;  /* 0x0000327000007945 */ /* 0x000fe20003800000 */
[----:B-1----:R-:W-:-:S05]  /*c9d0*/  IMAD.U32 R193, RZ, RZ, UR4 ;  /* 0x00000004ffc17e24 */ /* 0x002fca000f8e00ff */
[----:B------:R-:W-:-:S05]  /*c9e0*/  LEA R2, R193, R2, 0x18 ;  /* 0x00000002c1027211 */ /* 0x000fca00078ec0ff */
[----:B-----5:R1:W2:Y:S01]  /*c9f0*/  LDS.128 R24, [R2+0x28cd0] ;  /* 0x028cd00002187984 */ /* 0x0202a20000000c00 */
[----:B------:R-:W-:Y:S06]  /*ca00*/  BAR.ARV 0x4, 0x180 ;  /* 0x0106000000007b1d */ /* 0x000fec0000002000 */
[----:B------:R-:W-:Y:S05]  /*ca10*/  @P0 BRA `(.L_x_705) ;  /* 0x0000002000a00947 */ /* 0x000fea0003800000 */
[----:B------:R-:W3:Y:S01]  /*ca20*/  LDL R30, [R1+0x5c] ;  /* 0x00005c00011e7983 */ /* 0x000ee20000100800 */
[----:B------:R-:W-:Y:S01]  /*ca30*/  F2FP.F16.F32.PACK_AB R5, R3, R5 ;  /* 0x000000050305723e */ /* 0x000fe200000000ff */
[----:B------:R-:W-:Y:S01]  /*ca40*/  ULDC.64 UR4, c[0x0][0xc00] ;  /* 0x0003000000047ab9 */ /* 0x000fe20000000a00 */
[----:B------:R-:W-:Y:S01]  /*ca50*/  F2FP.F16.F32.PACK_AB R4, R6, R8 ;  /* 0x000000080604723e */ /* 0x000fe200000000ff */
[----:B------:R-:W4:Y:S04]  /*ca60*/  LDL.LU R70, [R1+0x18] ;  /* 0x0000180001467983 */ /* 0x000f280000300800 */
[----:B------:R-:W4:Y:S01]  /*ca70*/  LDL.LU R66, [R1+0x1c] ;  /* 0x00001c0001427983 */ /* 0x000f220000300800 */
[----:B------:R-:W0:Y:S01]  /*ca80*/  S2R R49, SR_SWINHI ;  /* 0x0000000000317919 */ /* 0x000e220000002f00 */
[----:B------:R-:W-:-:S02]  /*ca90*/  F2FP.F16.F32.PACK_AB R7, R31, R7 ;  /* 0x000000071f07723e */ /* 0x000fc400000000ff */
[----:B------:R-:W-:Y:S02]  /*caa0*/  F2FP.F16.F32.PACK_AB R6, R152, R154 ;  /* 0x0000009a9806723e */ /* 0x000fe400000000ff */
[----:B------:R-:W-:Y:S02]  /*cab0*/  MOV R44, R2 ;  /* 0x00000002002c7202 */ /* 0x000fe40000000f00 */
[----:B0-----:R-:W-:Y:S02]  /*cac0*/  MOV R45, R49 ;  /* 0x00000031002d7202 */ /* 0x001fe40000000f00 */
[----:B------:R-:W-:Y:S02]  /*cad0*/  F2FP.F16.F32.PACK_AB R11, R39, R11 ;  /* 0x0000000b270b723e */ /* 0x000fe400000000ff */
[----:B------:R-:W-:Y:S02]  /*cae0*/  F2FP.F16.F32.PACK_AB R8, R10, R32 ;  /* 0x000000200a08723e */ /* 0x000fe400000000ff */
        /* <DEDUP_REMOVED lines=10> */
[----:B------:R-:W-:Y:S01]  /*cb90*/  F2FP.F16.F32.PACK_AB R41, R99, R41 ;  /* 0x000000296329723e */ /* 0x000fe200000000ff */
[----:B------:R-:W-:Y:S01]  /*cba0*/  BAR.SYNC.DEFER_BLOCKING 0x1, 0x100 ;  /* 0x0044000000007b1d */ /* 0x000fe20000010000 */
[----:B---3--:R-:W-:-:S03]  /*cbb0*/  IMAD.WIDE R48, R30, 0x2, R44 ;  /* 0x000000021e307825 */ /* 0x008fc600078e022c */
[----:B------:R-:W-:Y:S01]  /*cbc0*/  LOP3.LUT R3, R48, 0x380, RZ, 0xc0, !PT ;  /* 0x0000038030037812 */ /* 0x000fe200078ec0ff */
[----:B------:R-:W-:-:S03]  /*cbd0*/  IMAD.MOV.U32 R31, RZ, RZ, R49 ;  /* 0x000000ffff1f7224 */ /* 0x000fc600078e0031 */
[----:B------:R-:W-:-:S04]  /*cbe0*/  SHF.R.U64 R3, R3, 0x3, RZ ;  /* 0x0000000303037819 */ /* 0x000fc800000012ff */
[----:B------:R-:W-:Y:S02]  /*cbf0*/  LOP3.LUT R30, R3, R48, RZ, 0x3c, !PT ;  /* 0x00000030031e7212 */ /* 0x000fe400078e3cff */
[----:B--2---:R-:W-:Y:S02]  /*cc00*/  IADD3 R24, P0, R48, 0x20, RZ ;  /* 0x0000002030187810 */ /* 0x004fe40007f1e0ff */
[----:B------:R-:W-:-:S05]  /*cc10*/  MOV R30, R30 ;  /* 0x0000001e001e7202 */ /* 0x000fca0000000f00 */
[----:B------:R0:W-:Y:S01]  /*cc20*/  STSM.16.M88.4 [R30], R4 ;  /* 0x000000041e007844 */ /* 0x0001e20000000200 */
[----:B------:R-:W-:Y:S01]  /*cc30*/  LOP3.LUT R3, R24, 0x380, RZ, 0xc0, !PT ;  /* 0x0000038018037812 */ /* 0x000fe200078ec0ff */
[----:B0-----:R-:W-:Y:S01]  /*cc40*/  IMAD.X R5, RZ, RZ, R49, P0 ;  /* 0x000000ffff057224 */ /* 0x001fe200000e0631 */
[----:B------:R-:W-:-:S04]  /*cc50*/  IADD3 R7, P0, R48, 0x40, RZ ;  /* 0x0000004030077810 */ /* 0x000fc80007f1e0ff */
[----:B------:R-:W-:-:S04]  /*cc60*/  LOP3.LUT R6, R7, 0x380, RZ, 0xc0, !PT ;  /* 0x0000038007067812 */ /* 0x000fc800078ec0ff */
[----:B------:R-:W-:Y:S02]  /*cc70*/  SHF.R.U64 R6, R6, 0x3, RZ ;  /* 0x0000000306067819 */ /* 0x000fe400000012ff */
[----:B------:R-:W-:Y:S02]  /*cc80*/  SHF.R.U64 R3, R3, 0x3, RZ ;  /* 0x0000000303037819 */ /* 0x000fe400000012ff */
[----:B------:R-:W-:Y:S01]  /*cc90*/  LOP3.LUT R6, R6, R7, RZ, 0x3c, !PT ;  /* 0x0000000706067212 */ /* 0x000fe200078e3cff */
[----:B------:R-:W-:Y:S01]  /*cca0*/  IMAD.X R7, RZ, RZ, R49, P0 ;  /* 0x000000ffff077224 */ /* 0x000fe200000e0631 */
[----:B------:R-:W-:-:S04]  /*ccb0*/  LOP3.LUT R4, R3, R24, RZ, 0x3c, !PT ;  /* 0x0000001803047212 */ /* 0x000fc800078e3cff */
[----:B------:R-:W-:Y:S02]  /*ccc0*/  MOV R3, R6 ;  /* 0x0000000600037202 */ /* 0x000fe40000000f00 */
[----:B------:R-:W-:Y:S02]  /*ccd0*/  F2FP.F16.F32.PACK_AB R7, R47, R46 ;  /* 0x0000002e2f07723e */ /* 0x000fe400000000ff */
[C---:B------:R-:W-:Y:S02]  /*cce0*/  IADD3 R47, P5, R48.reuse, 0x2060, RZ ;  /* 0x00002060302f7810 */ /* 0x040fe40007fbe0ff */
[C---:B------:R-:W-:Y:S02]  /*ccf0*/  IADD3 R57, P2, R48.reuse, 0x2020, RZ ;  /* 0x0000202030397810 */ /* 0x040fe40007f5e0ff */
[C---:B------:R-:W-:Y:S02]  /*cd00*/  IADD3 R53, P6, R48.reuse, 0x2040, RZ ;  /* 0x0000204030357810 */ /* 0x040fe40007fde0ff */
[----:B------:R-:W-:-:S02]  /*cd10*/  IADD3 R39, P3, R48, 0x2000, RZ ;  /* 0x0000200030277810 */ /* 0x000fc40007f7e0ff */
[----:B------:R-:W-:Y:S02]  /*cd20*/  IADD3 R61, P4, R48, 0x60, RZ ;  /* 0x00000060303d7810 */ /* 0x000fe40007f9e0ff */
[----:B------:R-:W-:Y:S02]  /*cd30*/  LOP3.LUT R46, R47, 0x380, RZ, 0xc0, !PT ;  /* 0x000003802f2e7812 */ /* 0x000fe400078ec0ff */
[----:B------:R-:W-:Y:S02]  /*cd40*/  LOP3.LUT R56, R57, 0x380, RZ, 0xc0, !PT ;  /* 0x0000038039387812 */ /* 0x000fe400078ec0ff */
[----:B------:R-:W-:Y:S02]  /*cd50*/  LOP3.LUT R52, R53, 0x380, RZ, 0xc0, !PT ;  /* 0x0000038035347812 */ /* 0x000fe400078ec0ff */
[----:B------:R-:W-:Y:S02]  /*cd60*/  MOV R24, R4 ;  /* 0x0000000400187202 */ /* 0x000fe40000000f00 */
[----:B------:R-:W-:-:S02]  /*cd70*/  LOP3.LUT R38, R39, 0x380, RZ, 0xc0, !PT ;  /* 0x0000038027267812 */ /* 0x000fc400078ec0ff */
[----:B------:R-:W-:Y:S02]  /*cd80*/  F2FP.F16.F32.PACK_AB R4, R20, R153 ;  /* 0x000000991404723e */ /* 0x000fe400000000ff */
[----:B------:R-:W-:Y:S02]  /*cd90*/  F2FP.F16.F32.PACK_AB R5, R43, R42 ;  /* 0x0000002a2b05723e */ /* 0x000fe400000000ff */
[----:B------:R-:W-:Y:S02]  /*cda0*/  F2FP.F16.F32.PACK_AB R6, R12, R28 ;  /* 0x0000001c0c06723e */ /* 0x000fe400000000ff */
[----:B------:R-:W-:Y:S02]  /*cdb0*/  LOP3.LUT R60, R61, 0x380, RZ, 0xc0, !PT ;  /* 0x000003803d3c7812 */ /* 0x000fe400078ec0ff */
[----:B------:R-:W-:Y:S02]  /*cdc0*/  SHF.R.U64 R46, R46, 0x3, RZ ;  /* 0x000000032e2e7819 */ /* 0x000fe400000012ff */
[----:B------:R-:W-:-:S02]  /*cdd0*/  SHF.R.U64 R56, R56, 0x3, RZ ;  /* 0x0000000338387819 */ /* 0x000fc400000012ff */
[----:B------:R-:W-:Y:S01]  /*cde0*/  SHF.R.U64 R52, R52, 0x3, RZ ;  /* 0x0000000334347819 */ /* 0x000fe200000012ff */
[----:B------:R0:W-:Y:S01]  /*cdf0*/  STSM.16.M88.4 [R24], R8 ;  /* 0x0000000818007844 */ /* 0x0001e20000000200 */
[----:B------:R-:W-:Y:S02]  /*ce00*/  SHF.R.U64 R38, R38, 0x3, RZ ;  /* 0x0000000326267819 */ /* 0x000fe400000012ff */
[----:B------:R-:W-:Y:S01]  /*ce10*/  SHF.R.U64 R60, R60, 0x3, RZ ;  /* 0x000000033c3c7819 */ /* 0x000fe200000012ff */
[----:B------:R2:W-:Y:S01]  /*ce20*/  STSM.16.M88.4 [R3], R4 ;  /* 0x0000000403007844 */ /* 0x0005e20000000200 */
        /* <DEDUP_REMOVED lines=8> */
[----:B------:R-:W-:Y:S01]  /*ceb0*/  IMAD.X R61, RZ, RZ, R49, P4 ;  /* 0x000000ffff3d7224 */ /* 0x000fe200020e0631 */
[C---:B------:R-:W-:Y:S02]  /*cec0*/  IADD3 R43, P1, R48.reuse, 0x4000, RZ ;  /* 0x00004000302b7810 */ /* 0x040fe40007f3e0ff */
[C---:B0-----:R-:W-:Y:S02]  /*ced0*/  IADD3 R9, P0, R48.reuse, 0x4020, RZ ;  /* 0x0000402030097810 */ /* 0x041fe40007f1e0ff */
[C---:B------:R-:W-:Y:S02]  /*cee0*/  IADD3 R11, P2, R48.reuse, 0x6000, RZ ;  /* 0x00006000300b7810 */ /* 0x040fe40007f5e0ff */
[C---:B--2---:R-:W-:Y:S02]  /*cef0*/  IADD3 R4, P5, R48.reuse, 0x6040, RZ ;  /* 0x0000604030047810 */ /* 0x044fe40007fbe0ff */
[----:B------:R-:W-:-:S02]  /*cf00*/  IADD3 R6, P6, R48, 0x6020, RZ ;  /* 0x0000602030067810 */ /* 0x000fc40007fde0ff */
[----:B------:R-:W-:Y:S02]  /*cf10*/  IADD3.X R39, RZ, R49, RZ, P3, !PT ;  /* 0x00000031ff277210 */ /* 0x000fe40001ffe4ff */
[C---:B------:R-:W-:Y:S02]  /*cf20*/  IADD3 R31, P3, R48.reuse, 0x4060, RZ ;  /* 0x00004060301f7810 */ /* 0x040fe40007f7e0ff */
[----:B------:R-:W-:Y:S02]  /*cf30*/  IADD3 R35, P4, R48, 0x4040, RZ ;  /* 0x0000404030237810 */ /* 0x000fe40007f9e0ff */
[----:B------:R-:W-:Y:S02]  /*cf40*/  LOP3.LUT R5, R4, 0x380, RZ, 0xc0, !PT ;  /* 0x0000038004057812 */ /* 0x000fe400078ec0ff */
[----:B------:R-:W-:Y:S02]  /*cf50*/  LOP3.LUT R8, R9, 0x380, RZ, 0xc0, !PT ;  /* 0x0000038009087812 */ /* 0x000fe400078ec0ff */
[----:B------:R-:W-:-:S02]  /*cf60*/  LOP3.LUT R10, R11, 0x380, RZ, 0xc0, !PT ;  /* 0x000003800b0a7812 */ /* 0x000fc400078ec0ff */
[----:B------:R-:W-:Y:S02]  /*cf70*/  LOP3.LUT R7, R6, 0x380, RZ, 0xc0, !PT ;  /* 0x0000038006077812 */ /* 0x000fe400078ec0ff */
[----:B------:R-:W-:Y:S02]  /*cf80*/  LOP3.LUT R42, R43, 0x380, RZ, 0xc0, !PT ;  /* 0x000003802b2a7812 */ /* 0x000fe400078ec0ff */
[----:B------:R-:W-:Y:S02]  /*cf90*/  LOP3.LUT R30, R31, 0x380, RZ, 0xc0, !PT ;  /* 0x000003801f1e7812 */ /* 0x000fe400078ec0ff */
        /* <DEDUP_REMOVED lines=17> */
[----:B------:R-:W-:Y:S02]  /*d0b0*/  IADD3.X R7, RZ, R49, RZ, P6, !PT ;  /* 0x00000031ff077210 */ /* 0x000fe400037fe4ff */
[----:B------:R-:W-:Y:S01]  /*d0c0*/  LOP3.LUT R30, R30, R31, RZ, 0x3c, !PT ;  /* 0x0000001f1e1e7212 */ /* 0x000fe200078e3cff */
[--C-:B------:R-:W-:Y:S01]  /*d0d0*/  IMAD.X R31, RZ, RZ, R49.reuse, P3 ;  /* 0x000000ffff1f7224 */ /* 0x100fe200018e0631 */
[----:B------:R-:W-:Y:S01]  /*d0e0*/  LOP3.LUT R34, R34, R35, RZ, 0x3c, !PT ;  /* 0x0000002322227212 */ /* 0x000fe200078e3cff */
[----:B------:R-:W-:Y:S01]  /*d0f0*/  IMAD.X R35, RZ, RZ, R49, P4 ;  /* 0x000000ffff237224 */ /* 0x000fe200020e0631 */
[----:B------:R-:W-:Y:S02]  /*d100*/  IADD3 R48, P1, R48, 0x6060, RZ ;  /* 0x0000606030307810 */ /* 0x000fe40007f3e0ff */
[----:B------:R-:W-:-:S02]  /*d110*/  MOV R38, R38 ;  /* 0x0000002600267202 */ /* 0x000fc40000000f00 */
[----:B------:R-:W-:Y:S02]  /*d120*/  MOV R39, R46 ;  /* 0x0000002e00277202 */ /* 0x000fe40000000f00 */
[----:B------:R-:W-:Y:S02]  /*d130*/  MOV R36, R52 ;  /* 0x0000003400247202 */ /* 0x000fe40000000f00 */
[----:B------:R-:W-:Y:S02]  /*d140*/  MOV R20, R6 ;  /* 0x0000000600147202 */ /* 0x000fe40000000f00 */
[----:B------:R-:W-:Y:S02]  /*d150*/  MOV R46, R4 ;  /* 0x00000004002e7202 */ /* 0x000fe40000000f00 */
[----:B------:R-:W-:Y:S02]  /*d160*/  MOV R60, R60 ;  /* 0x0000003c003c7202 */ /* 0x000fe40000000f00 */
[----:B------:R-:W-:-:S02]  /*d170*/  MOV R24, R8 ;  /* 0x0000000800187202 */ /* 0x000fc40000000f00 */
[----:B------:R-:W-:Y:S02]  /*d180*/  MOV R53, R10 ;  /* 0x0000000a00357202 */ /* 0x000fe40000000f00 */
[----:B------:R-:W-:Y:S02]  /*d190*/  F2FP.F16.F32.PACK_AB R4, R160, R162 ;  /* 0x000000a2a004723e */ /* 0x000fe400000000ff */
[----:B------:R-:W-:Y:S02]  /*d1a0*/  F2FP.F16.F32.PACK_AB R5, R51, R50 ;  /* 0x000000323305723e */ /* 0x000fe400000000ff */
[----:B------:R-:W-:Y:S02]  /*d1b0*/  F2FP.F16.F32.PACK_AB R6, R158, R161 ;  /* 0x000000a19e06723e */ /* 0x000fe400000000ff */
[----:B------:R-:W-:Y:S02]  /*d1c0*/  F2FP.F16.F32.PACK_AB R7, R55, R54 ;  /* 0x000000363707723e */ /* 0x000fe400000000ff */
[----:B------:R-:W-:-:S02]  /*d1d0*/  LOP3.LUT R3, R48, 0x380, RZ, 0xc0, !PT ;  /* 0x0000038030037812 */ /* 0x000fc400078ec0ff */
[----:B------:R-:W-:Y:S02]  /*d1e0*/  F2FP.F16.F32.PACK_AB R8, R156, R159 ;  /* 0x0000009f9c08723e */ /* 0x000fe400000000ff */
[----:B------:R-:W-:Y:S02]  /*d1f0*/  F2FP.F16.F32.PACK_AB R9, R59, R58 ;  /* 0x0000003a3b09723e */ /* 0x000fe400000000ff */
[----:B------:R-:W-:Y:S02]  /*d200*/  F2FP.F16.F32.PACK_AB R10, R155, R157 ;  /* 0x0000009d9b0a723e */ /* 0x000fe400000000ff */
[----:B------:R-:W-:Y:S02]  /*d210*/  F2FP.F16.F32.PACK_AB R11, R63, R62 ;  /* 0x0000003e3f0b723e */ /* 0x000fe400000000ff */
[----:B------:R-:W-:Y:S02]  /*d220*/  MOV R56, R56 ;  /* 0x0000003800387202 */ /* 0x000fe40000000f00 */
[----:B------:R-:W-:-:S02]  /*d230*/  MOV R52, R30 ;  /* 0x0000001e00347202 */ /* 0x000fc40000000f00 */
[----:B------:R-:W-:Y:S02]  /*d240*/  F2FP.F16.F32.PACK_AB R12, R65, R64 ;  /* 0x00000040410c723e */ /* 0x000fe400000000ff */
[----:B------:R-:W-:Y:S02]  /*d250*/  MOV R47, R34 ;  /* 0x00000022002f7202 */ /* 0x000fe40000000f00 */
[----:B------:R-:W-:Y:S02]  /*d260*/  F2FP.F16.F32.PACK_AB R28, R73, R72 ;  /* 0x00000048491c723e */ /* 0x000fe400000000ff */
[----:B------:R-:W-:Y:S02]  /*d270*/  F2FP.F16.F32.PACK_AB R30, R77, R76 ;  /* 0x0000004c4d1e723e */ /* 0x000fe400000000ff */
[----:B------:R-:W-:Y:S01]  /*d280*/  F2FP.F16.F32.PACK_AB R31, R79, R78 ;  /* 0x0000004e4f1f723e */ /* 0x000fe200000000ff */
[----:B------:R-:W-:Y:S01]  /*d290*/  STSM.16.M88.4 [R60], R4 ;  /* 0x000000043c007844 */ /* 0x000fe20000000200 */
[----:B------:R-:W-:-:S02]  /*d2a0*/  F2FP.F16.F32.PACK_AB R34, R85, R84 ;  /* 0x000000545522723e */ /* 0x000fc400000000ff */
[----:B------:R-:W-:Y:S01]  /*d2b0*/  F2FP.F16.F32.PACK_AB R35, R87, R86 ;  /* 0x000000565723723e */ /* 0x000fe200000000ff */
[----:B------:R0:W-:Y:S01]  /*d2c0*/  STSM.16.M88.4 [R38], R8 ;  /* 0x0000000826007844 */ /* 0x0001e20000000200 */
[----:B------:R-:W-:-:S03]  /*d2d0*/  SHF.R.U64 R3, R3, 0x3, RZ ;  /* 0x0000000303037819 */ /* 0x000fc600000012ff */
[----:B------:R-:W-:Y:S01]  /*d2e0*/  STSM.16.M88.4 [R56], R12 ;  /* 0x0000000c38007844 */ /* 0x000fe20000000200 */
[----:B------:R-:W-:-:S03]  /*d2f0*/  LOP3.LUT R48, R3, R48, RZ, 0x3c, !PT ;  /* 0x0000003003307212 */ /* 0x000fc600078e3cff */
[----:B------:R2:W-:Y:S01]  /*d300*/  STSM.16.M88.4 [R36], R28 ;  /* 0x0000001c24007844 */ /* 0x0005e20000000200 */
[----:B------:R-:W-:-:S03]  /*d310*/  MOV R3, R42 ;  /* 0x0000002a00037202 */ /* 0x000fc60000000f00 */
[----:B------:R3:W-:Y:S01]  /*d320*/  STSM.16.M88.4 [R39], R32 ;  /* 0x0000002027007844 */ /* 0x0007e20000000200 */
[----:B------:R-:W-:Y:S02]  /*d330*/  F2FP.F16.F32.PACK_AB R42, R101, R100 ;  /* 0x00000064652a723e */ /* 0x000fe400000000ff */
[----:B------:R-:W-:Y:S02]  /*d340*/  F2FP.F16.F32.PACK_AB R43, R103, R102 ;  /* 0x00000066672b723e */ /* 0x000fe400000000ff */
[----:B0-----:R-:W-:Y:S02]  /*d350*/  F2FP.F16.F32.PACK_AB R38, R93, R92 ;  /* 0x0000005c5d26723e */ /* 0x001fe400000000ff */
[----:B------:R-:W-:Y:S02]  /*d360*/  F2FP.F16.F32.PACK_AB R4, R105, R104 ;  /* 0x000000686904723e */ /* 0x000fe400000000ff */
[----:B------:R-:W-:Y:S02]  /*d370*/  F2FP.F16.F32.PACK_AB R5, R107, R106 ;  /* 0x0000006a6b05723e */ /* 0x000fe400000000ff */
[----:B--2---:R-:W-:-:S02]  /*d380*/  F2FP.F16.F32.PACK_AB R36, R89, R88 ;  /* 0x000000585924723e */ /* 0x004fc400000000ff */
[----:B------:R-:W-:Y:S02]  /*d390*/  F2FP.F16.F32.PACK_AB R6, R109, R108 ;  /* 0x0000006c6d06723e */ /* 0x000fe400000000ff */
[----:B---3--:R-:W-:Y:S02]  /*d3a0*/  F2FP.F16.F32.PACK_AB R39, R95, R94 ;  /* 0x0000005e5f27723e */ /* 0x008fe400000000ff */
[----:B------:R-:W-:Y:S02]  /*d3b0*/  F2FP.F16.F32.PACK_AB R7, R111, R110 ;  /* 0x0000006e6f07723e */ /* 0x000fe400000000ff */
[----:B------:R-:W-:Y:S02]  /*d3c0*/  F2FP.F16.F32.PACK_AB R8, R113, R112 ;  /* 0x000000707108723e */ /* 0x000fe400000000ff */
[----:B------:R-:W-:Y:S02]  /*d3d0*/  F2FP.F16.F32.PACK_AB R9, R115, R114 ;  /* 0x000000727309723e */ /* 0x000fe400000000ff */
[----:B------:R-:W-:-:S02]  /*d3e0*/  F2FP.F16.F32.PACK_AB R10, R117, R116 ;  /* 0x00000074750a723e */ /* 0x000fc400000000ff */
[----:B------:R-:W-:Y:S01]  /*d3f0*/  F2FP.F16.F32.PACK_AB R11, R119, R118 ;  /* 0x00000076770b723e */ /* 0x000fe200000000ff */
[----:B------:R-:W-:Y:S01]  /*d400*/  STSM.16.M88.4 [R3], R36 ;  /* 0x0000002403007844 */ /* 0x000fe20000000200 */
[----:B------:R-:W-:-:S03]  /*d410*/  IMAD.X R49, RZ, RZ, R49, P1 ;  /* 0x000000ffff317224 */ /* 0x000fc600008e0631 */
[----:B------:R-:W-:Y:S01]  /*d420*/  STSM.16.M88.4 [R24], R40 ;  /* 0x0000002818007844 */ /* 0x000fe20000000200 */
[----:B------:R-:W-:-:S03]  /*d430*/  F2FP.F16.F32.PACK_AB R12, R121, R120 ;  /* 0x00000078790c723e */ /* 0x000fc600000000ff */
[----:B------:R-:W-:Y:S01]  /*d440*/  STSM.16.M88.4 [R47], R4 ;  /* 0x000000042f007844 */ /* 0x000fe20000000200 */
[----:B------:R-:W-:Y:S02]  /*d450*/  F2FP.F16.F32.PACK_AB R13, R123, R122 ;  /* 0x0000007a7b0d723e */ /* 0x000fe400000000ff */
[----:B------:R-:W-:Y:S01]  /*d460*/  F2FP.F16.F32.PACK_AB R14, R125, R124 ;  /* 0x0000007c7d0e723e */ /* 0x000fe200000000ff */
[----:B------:R4:W-:Y:S01]  /*d470*/  STSM.16.M88.4 [R52], R8 ;  /* 0x0000000834007844 */ /* 0x0009e20000000200 */
[----:B------:R-:W-:Y:S02]  /*d480*/  F2FP.F16.F32.PACK_AB R15, R127, R126 ;  /* 0x0000007e7f0f723e */ /* 0x000fe400000000ff */
[----:B------:R-:W-:Y:S02]  /*d490*/  ISETP.NE.U32.AND P0, PT, RZ, UR4, PT ;  /* 0x00000004ff007c0c */ /* 0x000fe4000bf05070 */
[----:B------:R-:W-:Y:S02]  /*d4a0*/  F2FP.F16.F32.PACK_AB R28, R129, R128 ;  /* 0x00000080811c723e */ /* 0x000fe400000000ff */
[----:B------:R-:W-:-:S02]  /*d4b0*/  F2FP.F16.F32.PACK_AB R29, R131, R130 ;  /* 0x00000082831d723e */ /* 0x000fc400000000ff */
[----:B------:R-:W-:Y:S02]  /*d4c0*/  F2FP.F16.F32.PACK_AB R30, R133, R132 ;  /* 0x00000084851e723e */ /* 0x000fe400000000ff */
[----:B------:R-:W-:Y:S02]  /*d4d0*/  F2FP.F16.F32.PACK_AB R31, R135, R134 ;  /* 0x00000086871f723e */ /* 0x000fe400000000ff */
[----:B------:R-:W-:Y:S02]  /*d4e0*/  F2FP.F16.F32.PACK_AB R32, R137, R136 ;  /* 0x000000888920723e */ /* 0x000fe400000000ff */
[----:B----4-:R-:W-:Y:S02]  /*d4f0*/  IADD3 R8, P1, R70, UR4, RZ ;  /* 0x0000000446087c10 */ /* 0x010fe4000ff3e0ff */
[----:B------:R-:W-:Y:S02]  /*d500*/  F2FP.F16.F32.PACK_AB R33, R139, R138 ;  /* 0x0000008a8b21723e */ /* 0x000fe400000000ff */
[----:B------:R-:W-:-:S02]  /*d510*/  F2FP.F16.F32.PACK_AB R34, R141, R140 ;  /* 0x0000008c8d22723e */ /* 0x000fc400000000ff */
[----:B------:R-:W-:Y:S02]  /*d520*/  F2FP.F16.F32.PACK_AB R35, R143, R142 ;  /* 0x0000008e8f23723e */ /* 0x000fe400000000ff */
[----:B------:R-:W-:Y:S02]  /*d530*/  MOV R48, R48 ;  /* 0x0000003000307202 */ /* 0x000fe40000000f00 */
[----:B------:R-:W-:Y:S02]  /*d540*/  F2FP.F16.F32.PACK_AB R4, R145, R144 ;  /* 0x000000909104723e */ /* 0x000fe400000000ff */
[----:B------:R-:W-:Y:S02]  /*d550*/  F2FP.F16.F32.PACK_AB R5, R147, R146 ;  /* 0x000000929305723e */ /* 0x000fe400000000ff */
[----:B------:R-:W-:Y:S02]  /*d560*/  F2FP.F16.F32.PACK_AB R6, R149, R148 ;  /* 0x000000949506723e */ /* 0x000fe400000000ff */
[----:B------:R-:W-:Y:S01]  /*d570*/  F2FP.F16.F32.PACK_AB R7, R151, R150 ;  /* 0x000000969707723e */ /* 0x000fe200000000ff */
[----:B------:R-:W-:Y:S01]  /*d580*/  STSM.16.M88.4 [R53], R12 ;  /* 0x0000000c35007844 */ /* 0x000fe20000000200 */
[----:B------:R-:W-:-:S02]  /*d590*/  ISETP.NE.AND.EX P0, PT, RZ, UR5, PT, P0 ;  /* 0x00000005ff007c0c */ /* 0x000fc4000bf05300 */
[----:B------:R-:W-:Y:S01]  /*d5a0*/  IADD3.X R9, R66, UR5, RZ, P1, !PT ;  /* 0x0000000542097c10 */ /* 0x000fe20008ffe4ff */
[----:B------:R-:W-:Y:S01]  /*d5b0*/  ULDC.64 UR4, c[0x0][0xc08] ;  /* 0x0003020000047ab9 */ /* 0x000fe20000000a00 */
[----:B------:R-:W-:Y:S01]  /*d5c0*/  STSM.16.M88.4 [R20], R28 ;  /* 0x0000001c14007844 */ /* 0x000fe20000000200 */
[----:B------:R-:W-:-:S03]  /*d5d0*/  ISETP.NE.U32.AND P6, PT, RZ, UR4, PT ;  /* 0x00000004ff007c0c */ /* 0x000fc6000bfc5070 */
[----:B------:R-:W-:Y:S01]  /*d5e0*/  STSM.16.M88.4 [R46], R32 ;  /* 0x000000202e007844 */ /* 0x000fe20000000200 */
[----:B------:R-:W-:-:S03]  /*d5f0*/  ISETP.NE.AND.EX P6, PT, RZ, UR5, PT, P6 ;  /* 0x00000005ff007c0c */ /* 0x000fc6000bfc5360 */
[----:B------:R0:W-:Y:S01]  /*d600*/  STSM.16.M88.4 [R48], R4 ;  /* 0x0000000430007844 */ /* 0x0001e20000000200 */
[----:B------:R-:W-:Y:S01]  /*d610*/  IMAD.MOV.U32 R24, RZ, RZ, RZ ;  /* 0x000000ffff187224 */ /* 0x000fe200078e00ff */
[----:B------:R-:W-:Y:S08]  /*d620*/  BAR.SYNC.DEFER_BLOCKING 0x1, 0x100 ;  /* 0x0044000000007b1d */ /* 0x000ff00000010000 */
[----:B0-----:R-:W-:Y:S01]  /*d630*/  @P6 IADD3 R4, P4, R70, UR4, RZ ;  /* 0x0000000446046c10 */ /* 0x001fe2000ff9e0ff */
[----:B------:R-:W-:-:S02]  /*d640*/  ULDC UR4, c[0x0][0xa88] ;  /* 0x0002a20000047ab9 */ /* 0x000fc40000000800 */
[----:B------:R-:W-:Y:S01]  /*d650*/  IMAD.U32 R3, RZ, RZ, UR4 ;  /* 0x00000004ff037e24 */ /* 0x000fe2000f8e00ff */
[----:B------:R-:W-:Y:S01]  /*d660*/  @P6 IADD3.X R5, R66, UR5, RZ, P4, !PT ;  /* 0x0000000542056c10 */ /* 0x000fe2000a7fe4ff */
[----:B------:R0:W5:Y:S04]  /*d670*/  @P0 LDG.E R24, desc[UR40][R8.64] ;  /* 0x0000002808180981 */ /* 0x000168000c1e1900 */
[----:B------:R0:W5:Y:S01]  /*d680*/  @P6 LDG.E R3, desc[UR40][R4.64] ;  /* 0x0000002804036981 */ /* 0x000162000c1e1900 */
[----:B------:R-:W2:Y:S02]  /*d690*/  S2R R90, SR_TID.X ;  /* 0x00000000005a7919 */ /* 0x000ea40000002100 */
[----:B--2---:R-:W-:-:S05]  /*d6a0*/  VIADD R90, R90, 0xffffff80 ;  /* 0xffffff805a5a7836 */ /* 0x004fca0000000000 */
[----:B------:R-:W-:-:S04]  /*d6b0*/  SHF.R.S32.HI R98, RZ, 0x1f, R90 ;  /* 0x0000001fff627819 */ /* 0x000fc8000001145a */
[----:B------:R-:W-:-:S04]  /*d6c0*/  LEA.HI R98, R98, R90, RZ, 0x3 ;  /* 0x0000005a62627211 */ /* 0x000fc800078f18ff */
[----:B------:R-:W-:-:S05]  /*d6d0*/  SHF.R.S32.HI R98, RZ, 0x3, R98 ;  /* 0x00000003ff627819 */ /* 0x000fca0000011462 */
[----:B------:R-:W-:-:S04]  /*d6e0*/  IMAD R15, R98, 0x40, R196 ;  /* 0x00000040620f7824 */ /* 0x000fc800078e02c4 */
[----:B------:R-:W-:-:S03]  /*d6f0*/  IMAD.WIDE R14, R15, 0x2, R44 ;  /* 0x000000020f0e7825 */ /* 0x000fc600078e022c */
[C---:B------:R-:W-:Y:S02]  /*d700*/  IADD3 R11, P1, R14.reuse, 0x1000, RZ ;  /* 0x000010000e0b7810 */ /* 0x040fe40007f3e0ff */
[C---:B------:R-:W-:Y:S02]  /*d710*/  IADD3 R13, P2, R14.reuse, 0x2000, RZ ;  /* 0x000020000e0d7810 */ /* 0x040fe40007f5e0ff */
[C---:B------:R-:W-:Y:S02]  /*d720*/  IADD3 R29, P3, R14.reuse, 0x3000, RZ ;  /* 0x000030000e1d7810 */ /* 0x040fe40007f7e0ff */
[----:B------:R-:W-:Y:S02]  /*d730*/  IADD3 R33, P4, R14, 0x4000, RZ ;  /* 0x000040000e217810 */ /* 0x000fe40007f9e0ff */
        /* <DEDUP_REMOVED lines=8> */
[----:B------:R-:W-:Y:S02]  /*d7c0*/  IADD3 R37, P5, R14, 0x5000, RZ ;  /* 0x000050000e257810 */ /* 0x000fe40007fbe0ff */
[----:B------:R-:W-:Y:S01]  /*d7d0*/  LOP3.LUT R10, R10, R11, RZ, 0x3c, !PT ;  /* 0x0000000b0a0a7212 */ /* 0x000fe200078e3cff */
[--C-:B------:R-:W-:Y:S01]  /*d7e0*/  IMAD.X R11, RZ, RZ, R15.reuse, P1 ;  /* 0x000000ffff0b7224 */ /* 0x100fe200008e060f */
[----:B------:R-:W-:Y:S01]  /*d7f0*/  LOP3.LUT R12, R12, R13, RZ, 0x3c, !PT ;  /* 0x0000000d0c0c7212 */ /* 0x000fe200078e3cff */
[--C-:B------:R-:W-:Y:S01]  /*d800*/  IMAD.X R13, RZ, RZ, R15.reuse, P2 ;  /* 0x000000ffff0d7224 */ /* 0x100fe200010e060f */
[----:B------:R-:W-:Y:S01]  /*d810*/  LOP3.LUT R28, R28, R29, RZ, 0x3c, !PT ;  /* 0x0000001d1c1c7212 */ /* 0x000fe200078e3cff */
[----:B------:R-:W-:Y:S01]  /*d820*/  IMAD.X R29, RZ, RZ, R15, P3 ;  /* 0x000000ffff1d7224 */ /* 0x000fe200018e060f */
[----:B------:R-:W-:Y:S02]  /*d830*/  LOP3.LUT R32, R32, R33, RZ, 0x3c, !PT ;  /* 0x0000002120207212 */ /* 0x000fe400078e3cff */
[----:B------:R-:W-:-:S02]  /*d840*/  P2R R6, PR, RZ, 0x20 ;  /* 0x00000020ff067803 */ /* 0x000fc40000000000 */
[----:B------:R-:W-:Y:S02]  /*d850*/  IADD3.X R33, RZ, R15, RZ, P4, !PT ;  /* 0x0000000fff217210 */ /* 0x000fe400027fe4ff */
        /* <DEDUP_REMOVED lines=11> */
[----:B------:R-:W-:Y:S02]  /*d910*/  SHF.R.U64 R36, R36, 0x3, RZ ;  /* 0x0000000324247819 */ /* 0x000fe400000012ff */
[----:B------:R-:W-:Y:S02]  /*d920*/  SHF.R.U64 R40, R40, 0x3, RZ ;  /* 0x0000000328287819 */ /* 0x000fe400000012ff */
[----:B------:R-:W-:Y:S02]  /*d930*/  SHF.R.U64 R44, R44, 0x3, RZ ;  /* 0x000000032c2c7819 */ /* 0x000fe400000012ff */
[----:B------:R-:W-:Y:S02]  /*d940*/  SHF.R.U64 R48, R48, 0x3, RZ ;  /* 0x0000000330307819 */ /* 0x000fe400000012ff */
[----:B------:R-:W-:Y:S02]  /*d950*/  SHF.R.U64 R52, R52, 0x3, RZ ;  /* 0x0000000334347819 */ /* 0x000fe400000012ff */
[----:B------:R-:W-:-:S02]  /*d960*/  SHF.R.U64 R56, R56, 0x3, RZ ;  /* 0x0000000338387819 */ /* 0x000fc400000012ff */
[----:B------:R-:W-:Y:S02]  /*d970*/  LOP3.LUT R36, R36, R37, RZ, 0x3c, !PT ;  /* 0x0000002524247212 */ /* 0x000fe400078e3cff */
[----:B------:R-:W-:Y:S02]  /*d980*/  LOP3.LUT R40, R40, R41, RZ, 0x3c, !PT ;  /* 0x0000002928287212 */ /* 0x000fe400078e3cff */
[----:B------:R-:W-:Y:S02]  /*d990*/  LOP3.LUT R44, R44, R45, RZ, 0x3c, !PT ;  /* 0x0000002d2c2c7212 */ /* 0x000fe400078e3cff */
[----:B------:R-:W-:Y:S02]  /*d9a0*/  LOP3.LUT R48, R48, R49, RZ, 0x3c, !PT ;  /* 0x0000003130307212 */ /* 0x000fe400078e3cff */
[----:B------:R-:W-:Y:S02]  /*d9b0*/  LOP3.LUT R52, R52, R53, RZ, 0x3c, !PT ;  /* 0x0000003534347212 */ /* 0x000fe400078e3cff */
[----:B------:R-:W-:Y:S01]  /*d9c0*/  LOP3.LUT R56, R56, R57, RZ, 0x3c, !PT ;  /* 0x0000003938387212 */ /* 0x000fe200078e3cff */
[----:B0-----:R-:W-:Y:S06]  /*d9d0*/  @P6 BRA `(.L_x_706) ;  /* 0x0000000000106947 */ /* 0x001fec0003800000 */
[----:B------:R-:W-:Y:S05]  /*d9e0*/  @!P0 BRA `(.L_x_706) ;  /* 0x00000000000c8947 */ /* 0x000fea0003800000 */
[----:B------:R-:W2:Y:S04]  /*d9f0*/  LDG.E R4, desc[UR40][R8.64] ;  /* 0x0000002808047981 */ /* 0x000ea8000c1e1900 */
[----:B-----5:R-:W2:Y:S02]  /*da00*/  LDG.E R3, desc[UR40][R8.64+0x4] ;  /* 0x0000042808037981 */ /* 0x020ea4000c1e1900 */
[----:B--2---:R-:W-:-:S07]  /*da10*/  IMAD.IADD R3, R3, 0x1, -R4 ;  /* 0x0000000103037824 */ /* 0x004fce00078e0a04 */
.L_x_706:
[----:B------:R-:W2:Y:S01]  /*da20*/  LDL.LU R9, [R1+0x20] ;  /* 0x0000200001097983 */ /* 0x000ea20000300800 */
[----:B------:R-:W-:-:S03]  /*da30*/  ISETP.NE.AND P6, PT, R6, RZ, PT ;  /* 0x000000ff0600720c */ /* 0x000fc60003fc5270 */
[----:B------:R-:W3:Y:S01]  /*da40*/  LDL.LU R8, [R1+0x40] ;  /* 0x0000400001087983 */ /* 0x000ee20000300800 */
[----:B------:R-:W0:Y:S01]  /*da50*/  S2R R5, SR_TID.X ;  /* 0x0000000000057919 */ /* 0x000e220000002100 */
[----:B------:R-:W-:Y:S01]  /*da60*/  IADD3.X R57, RZ, R15, RZ, P5, !PT ;  /* 0x0000000fff397210 */ /* 0x000fe20002ffe4ff */
[----:B------:R-:W-:Y:S01]  /*da70*/  IMAD.X R37, RZ, RZ, R15, P6 ;  /* 0x000000ffff257224 */ /* 0x000fe200030e060f */
[----:B------:R-:W4:Y:S04]  /*da80*/  LDL R88, [R1+0x14] ;  /* 0x0000140001587983 */ /* 0x000f280000100800 */
[----:B------:R0:W5:Y:S02]  /*da90*/  LDL R86, [R1+0x38] ;  /* 0x0000380001567983 */ /* 0x0001640000100800 */
[----:B0-----:R-:W-:-:S05]  /*daa0*/  VIADD R5, R5, 0xffffff80 ;  /* 0xffffff8005057836 */ /* 0x001fca0000000000 */
[----:B------:R-:W-:-:S04]  /*dab0*/  SHF.R.S32.HI R4, RZ, 0x1f, R5 ;  /* 0x0000001fff047819 */ /* 0x000fc80000011405 */
[----:B------:R-:W-:-:S04]  /*dac0*/  LEA.HI R4, R4, R5, RZ, 0x7 ;  /* 0x0000000504047211 */ /* 0x000fc800078f38ff */
[----:B------:R-:W-:-:S06]  /*dad0*/  SHF.R.S32.HI R4, RZ, 0x7, R4 ;  /* 0x00000007ff047819 */ /* 0x000fcc0000011404 */
[----:B------:R-:W0:Y:S01]  /*dae0*/  SHFL.IDX PT, R4, R4, RZ, 0x1f ;  /* 0x00001fff04047589 */ /* 0x000e2200000e0000 */
[--C-:B------:R-:W-:Y:S01]  /*daf0*/  IMAD.X R41, RZ, RZ, R15.reuse, P1 ;  /* 0x000000ffff297224 */ /* 0x100fe200008e060f */
[C---:B------:R-:W-:Y:S01]  /*db00*/  IADD3 R61, P6, R14.reuse, 0xb000, RZ ;  /* 0x0000b0000e3d7810 */ /* 0x040fe20007fde0ff */
[--C-:B------:R-:W-:Y:S01]  /*db10*/  IMAD.X R45, RZ, RZ, R15.reuse, P2 ;  /* 0x000000ffff2d7224 */ /* 0x100fe200010e060f */
[C---:B------:R-:W-:Y:S01]  /*db20*/  IADD3 R65, P1, R14.reuse, 0xc000, RZ ;  /* 0x0000c0000e417810 */ /* 0x040fe20007f3e0ff */
[--C-:B------:R-:W-:Y:S01]  /*db30*/  IMAD.X R49, RZ, RZ, R15.reuse, P3 ;  /* 0x000000ffff317224 */ /* 0x100fe200018e060f */
[C---:B------:R-:W-:Y:S01]  /*db40*/  IADD3 R69, P2, R14.reuse, 0xd000, RZ ;  /* 0x0000d0000e457810 */ /* 0x040fe20007f5e0ff */
[----:B------:R-:W-:Y:S01]  /*db50*/  IMAD.X R53, RZ, RZ, R15, P4 ;  /* 0x000000ffff357224 */ /* 0x000fe200020e060f */
[C---:B------:R-:W-:Y:S02]  /*db60*/  IADD3 R73, P3, R14.reuse, 0xe000, RZ ;  /* 0x0000e0000e497810 */ /* 0x040fe40007f7e0ff */
[----:B------:R-:W-:-:S02]  /*db70*/  IADD3 R7, P4, R14, 0xf000, RZ ;  /* 0x0000f0000e077810 */ /* 0x000fc40007f9e0ff */
[----:B------:R-:W-:Y:S02]  /*db80*/  LOP3.LUT R60, R61, 0x380, RZ, 0xc0, !PT ;  /* 0x000003803d3c7812 */ /* 0x000fe400078ec0ff */
[----:B------:R-:W-:Y:S02]  /*db90*/  LOP3.LUT R64, R65, 0x380, RZ, 0xc0, !PT ;  /* 0x0000038041407812 */ /* 0x000fe400078ec0ff */
[----:B------:R-:W-:Y:S02]  /*dba0*/  LOP3.LUT R68, R69, 0x380, RZ, 0xc0, !PT ;  /* 0x0000038045447812 */ /* 0x000fe400078ec0ff */
[----:B------:R-:W-:Y:S02]  /*dbb0*/  LOP3.LUT R72, R73, 0x380, RZ, 0xc0, !PT ;  /* 0x0000038049487812 */ /* 0x000fe400078ec0ff */
[----:B0-----:R-:W-:Y:S02]  /*dbc0*/  ISETP.NE.AND P5, PT, R4, RZ, PT ;  /* 0x000000ff0400720c */ /* 0x001fe40003fa5270 */
[----:B------:R-:W-:-:S02]  /*dbd0*/  LOP3.LUT R5, R14, 0x380, RZ, 0xc0, !PT ;  /* 0x000003800e057812 */ /* 0x000fc400078ec0ff */
[----:B------:R-:W-:Y:S02]  /*dbe0*/  LOP3.LUT R6, R7, 0x380, RZ, 0xc0, !PT ;  /* 0x0000038007067812 */ /* 0x000fe400078ec0ff */
[----:B------:R-:W-:Y:S02]  /*dbf0*/  SHF.R.U64 R60, R60, 0x3, RZ ;  /* 0x000000033c3c7819 */ /* 0x000fe400000012ff */
[----:B------:R-:W-:Y:S02]  /*dc00*/  SHF.R.U64 R64, R64, 0x3, RZ ;  /* 0x0000000340407819 */ /* 0x000fe400000012ff */
[----:B------:R-:W-:Y:S02]  /*dc10*/  SHF.R.U64 R68, R68, 0x3, RZ ;  /* 0x0000000344447819 */ /* 0x000fe400000012ff */
[----:B------:R-:W-:Y:S02]  /*dc20*/  SHF.R.U64 R72, R72, 0x3, RZ ;  /* 0x0000000348487819 */ /* 0x000fe400000012ff */
[----:B------:R-:W-:-:S02]  /*dc30*/  SHF.R.U64 R5, R5, 0x3, RZ ;  /* 0x0000000305057819 */ /* 0x000fc400000012ff */
[----:B------:R-:W-:Y:S01]  /*dc40*/  SHF.R.U64 R6, R6, 0x3, RZ ;  /* 0x0000000306067819 */ /* 0x000fe200000012ff */
        /* <DEDUP_REMOVED lines=10> */
[----:B------:R-:W-:Y:S01]  /*dcf0*/  IMAD.MOV.U32 R5, RZ, RZ, R15 ;  /* 0x000000ffff057224 */ /* 0x000fe200078e000f */
[----:B------:R-:W-:-:S02]  /*dd00*/  LOP3.LUT R76, R6, R7, RZ, 0x3c, !PT ;  /* 0x00000007064c7212 */ /* 0x000fc400078e3cff */
[----:B-----5:R-:W-:Y:S02]  /*dd10*/  SHF.R.S32.HI R83, RZ, 0x1f, R24 ;  /* 0x0000001fff537819 */ /* 0x020fe40000011418 */
[----:B--2---:R-:W-:Y:S02]  /*dd20*/  SEL R81, R9, RZ, !P0 ;  /* 0x000000ff09517207 */ /* 0x004fe40004000000 */
[----:B---3--:R-:W-:Y:S02]  /*dd30*/  SEL R80, R8, RZ, !P0 ;  /* 0x000000ff08507207 */ /* 0x008fe40004000000 */
[----:B----4-:R-:W-:Y:S01]  /*dd40*/  SHF.R.S32.HI R82, RZ, 0x1f, R88 ;  /* 0x0000001fff527819 */ /* 0x010fe20000011458 */
[----:B------:R-:W-:Y:S06]  /*dd50*/  @P5 BRA `(.L_x_707) ;  /* 0x0000000000bc5947 */ /* 0x000fec0003800000 */
[----:B------:R-:W2:Y:S01]  /*dd60*/  LDL R8, [R1+0x58] ;  /* 0x0000580001087983 */ /* 0x000ea20000100800 */
[----:B------:R-:W0:Y:S01]  /*dd70*/  LDC R20, c[0x0][0xbe8] ;  /* 0x0002fa00ff147b82 */ /* 0x000e220000000800 */
[----:B------:R-:W-:Y:S01]  /*dd80*/  ULDC.64 UR4, c[0x0][0xb90] ;  /* 0x0002e40000047ab9 */ /* 0x000fe20000000a00 */
[----:B------:R-:W-:Y:S01]  /*dd90*/  MOV R7, R83 ;  /* 0x0000005300077202 */ /* 0x000fe20000000f00 */
[----:B------:R-:W-:Y:S02]  /*dda0*/  IMAD.MOV.U32 R6, RZ, RZ, R24 ;  /* 0x000000ffff067224 */ /* 0x000fe400078e0018 */
[----:B------:R-:W-:Y:S02]  /*ddb0*/  IMAD.MOV R35, RZ, RZ, -R216 ;  /* 0x000000ffff237224 */ /* 0x000fe400078e0ad8 */
[----:B------:R-:W-:-:S04]  /*ddc0*/  IMAD.WIDE.U32 R6, R88, UR4, R6 ;  /* 0x0000000458067c25 */ /* 0x000fc8000f8e0006 */
[----:B------:R-:W-:Y:S01]  /*ddd0*/  IMAD R34, R86, 0x40, R198 ;  /* 0x0000004056227824 */ /* 0x000fe200078e02c6 */
[----:B0-----:R-:W-:-:S13]  /*dde0*/  ISETP.NE.AND P0, PT, R20, 0x1, PT ;  /* 0x000000011400780c */ /* 0x001fda0003f05270 */
[----:B------:R-:W0:Y:S08]  /*ddf0*/  @P0 LDC R9, c[0x0][0xbec] ;  /* 0x0002fb00ff090b82 */ /* 0x000e300000000800 */
[----:B------:R-:W3:Y:S01]  /*de00*/  @P0 LDC R31, c[0x0][0xbf0] ;  /* 0x0002fc00ff1f0b82 */ /* 0x000ee20000000800 */
[----:B--2---:R-:W-:Y:S02]  /*de10*/  IMAD R14, R86, 0x40, R8 ;  /* 0x00000040560e7824 */ /* 0x004fe400078e0208 */
[----:B------:R-:W-:-:S04]  /*de20*/  IMAD R8, R82, UR4, RZ ;  /* 0x0000000452087c24 */ /* 0x000fc8000f8e02ff */
[----:B------:R-:W-:Y:S01]  /*de30*/  IMAD R15, R88, UR5, R8 ;  /* 0x00000005580f7c24 */ /* 0x000fe2000f8e0208 */
[----:B------:R-:W-:Y:S01]  /*de40*/  ULDC.64 UR4, c[0x0][0xb98] ;  /* 0x0002e60000047ab9 */ /* 0x000fe20000000a00 */
[----:B0-----:R-:W-:-:S04]  /*de50*/  @P0 IMAD.HI.U32 R8, R14, R9, RZ ;  /* 0x000000090e080227 */ /* 0x001fc800078e00ff */
[----:B------:R-:W-:Y:S01]  /*de60*/  IMAD.MOV.U32 R9, RZ, RZ, R14 ;  /* 0x000000ffff097224 */ /* 0x000fe200078e000e */
[----:B---3--:R-:W-:Y:S01]  /*de70*/  @P0 SHF.R.U32.HI R9, RZ, R31, R8 ;  /* 0x0000001fff090219 */ /* 0x008fe20000011608 */
[----:B------:R-:W-:Y:S02]  /*de80*/  IMAD.IADD R7, R7, 0x1, R15 ;  /* 0x0000000107077824 */ /* 0x000fe400078e020f */
[----:B------:R-:W-:Y:S01]  /*de90*/  IMAD R8, R80, UR4, RZ ;  /* 0x0000000450087c24 */ /* 0x000fe2000f8e02ff */
[--C-:B------:R-:W-:Y:S01]  /*dea0*/  SHF.R.S32.HI R31, RZ, 0x1f, R9.reuse ;  /* 0x0000001fff1f7819 */ /* 0x100fe20000011409 */
[----:B------:R-:W-:Y:S02]  /*deb0*/  IMAD.MOV R15, RZ, RZ, -R9 ;  /* 0x000000ffff0f7224 */ /* 0x000fe400078e0a09 */
[----:B------:R-:W-:-:S04]  /*dec0*/  IMAD.WIDE.U32 R6, R81, UR4, R6 ;  /* 0x0000000451067c25 */ /* 0x000fc8000f8e0006 */
[----:B------:R-:W-:Y:S01]  /*ded0*/  IMAD R15, R20, R15, R14 ;  /* 0x0000000f140f7224 */ /* 0x000fe200078e020e */
[----:B------:R-:W-:Y:S01]  /*dee0*/  IADD3 R6, P0, R9, R6, RZ ;  /* 0x0000000609067210 */ /* 0x000fe20007f1e0ff */
[----:B------:R-:W-:Y:S01]  /*def0*/  IMAD R14, R81, UR5, R8 ;  /* 0x00000005510e7c24 */ /* 0x000fe2000f8e0208 */
[----:B------:R-:W-:Y:S02]  /*df00*/  ULDC.64 UR4, c[0x0][0xb88] ;  /* 0x0002e20000047ab9 */ /* 0x000fe40000000a00 */
[----:B------:R-:W-:Y:S02]  /*df10*/  SHF.R.S32.HI R8, RZ, 0x1f, R15 ;  /* 0x0000001fff087819 */ /* 0x000fe4000001140f */
[----:B------:R-:W-:Y:S01]  /*df20*/  IADD3.X R7, R31, R7, R14, P0, !PT ;  /* 0x000000071f077210 */ /* 0x000fe200007fe40e */
[----:B------:R-:W-:Y:S02]  /*df30*/  IMAD R31, R3, R20, RZ ;  /* 0x00000014031f7224 */ /* 0x000fe400078e02ff */
[----:B------:R-:W-:-:S02]  /*df40*/  IMAD R8, R8, UR4, RZ ;  /* 0x0000000408087c24 */ /* 0x000fc4000f8e02ff */
[----:B------:R-:W-:-:S04]  /*df50*/  IMAD.WIDE.U32 R6, R15, UR4, R6 ;  /* 0x000000040f067c25 */ /* 0x000fc8000f8e0006 */
[----:B------:R-:W-:Y:S01]  /*df60*/  IMAD R15, R15, UR5, R8 ;  /* 0x000000050f0f7c24 */ /* 0x000fe2000f8e0208 */
[----:B------:R-:W-:Y:S01]  /*df70*/  ULDC.64 UR4, c[0x0][0xb50] ;  /* 0x0002d40000047ab9 */ /* 0x000fe20000000a00 */
[----:B------:R-:W-:Y:S02]  /*df80*/  VIADD R14, R34, 0x8 ;  /* 0x00000008220e7836 */ /* 0x000fe40000000000 */
[----:B------:R-:W-:Y:S01]  /*df90*/  IMAD.IADD R7, R7, 0x1, R15 ;  /* 0x0000000107077824 */ /* 0x000fe200078e020f */
[----:B------:R-:W-:-:S04]  /*dfa0*/  LEA R15, P0, R6, UR4, 0x2 ;  /* 0x00000004060f7c11 */ /* 0x000fc8000f8010ff */
[----:B------:R-:W-:Y:S01]  /*dfb0*/  LEA.HI.X R30, R6, UR5, R7, 0x2, P0 ;  /* 0x00000005061e7c11 */ /* 0x000fe200080f1407 */
[----:B------:R-:W-:Y:S01]  /*dfc0*/  SHFL.IDX PT, R8, R15, 0x1, 0x1c1f ;  /* 0x003c1f000f087f89 */ /* 0x000fe200000e0000 */
[----:B------:R-:W-:-:S03]  /*dfd0*/  ISETP.NE.AND P0, PT, R214, R35, PT ;  /* 0x00000023d600720c */ /* 0x000fc60003f05270 */
[----:B------:R-:W-:Y:S01]  /*dfe0*/  SHFL.IDX PT, R6, R15, RZ, 0x1c1f ;  /* 0x001c1fff0f067589 */ /* 0x000fe200000e0000 */
[-C--:B------:R-:W-:Y:S02]  /*dff0*/  ISETP.GE.OR P1, PT, R34, R31.reuse, P0 ;  /* 0x0000001f2200720c */ /* 0x080fe40000726670 */
[----:B------:R-:W-:Y:S01]  /*e000*/  ISETP.GE.OR P0, PT, R14, R31, P0 ;  /* 0x0000001f0e00720c */ /* 0x000fe20000706670 */
[----:B------:R-:W0:Y:S04]  /*e010*/  SHFL.IDX PT, R7, R30, RZ, 0x1c1f ;  /* 0x001c1fff1e077589 */ /* 0x000e2800000e0000 */
[----:B------:R-:W2:Y:S06]  /*e020*/  SHFL.IDX PT, R9, R30, 0x1, 0x1c1f ;  /* 0x003c1f001e097f89 */ /* 0x000eac00000e0000 */
[----:B0-----:R0:W-:Y:S04]  /*e030*/  @!P1 ST.E desc[UR40][R6.64], R21 ;  /* 0x0000001506009985 */ /* 0x0011e8000c101928 */
[----:B--2---:R0:W-:Y:S02]  /*e040*/  @!P0 ST.E desc[UR40][R8.64], R0 ;  /* 0x0000000008008985 */ /* 0x0041e4000c101928 */
.L_x_707:
[----:B------:R-:W2:Y:S01]  /*e050*/  LDC R84, c[0x0][0xbe8] ;  /* 0x0002fa00ff547b82 */ /* 0x000ea20000000800 */
[----:B------:R-:W-:Y:S01]  /*e060*/  ULDC.64 UR4, c[0x0][0xaa0] ;  /* 0x0002a80000047ab9 */ /* 0x000fe20000000a00 */
[----:B0-----:R-:W-:Y:S01]  /*e070*/  SHF.R.S32.HI R0, RZ, 0x1f, R90 ;  /* 0x0000001fff007819 */ /* 0x001fe2000001145a */
[----:B------:R-:W-:Y:S01]  /*e080*/  IMAD R83, R83, UR4, RZ ;  /* 0x0000000453537c24 */ /* 0x000fe2000f8e02ff */
[----:B------:R-:W5:Y:S04]  /*e090*/  LD.E.128 R4, desc[UR40][R4.64] ;  /* 0x0000002804047980 */ /* 0x000f68000c101d00 */
[----:B------:R-:W0:Y:S01]  /*e0a0*/  LDC R85, c[0x0][0xac8] ;  /* 0x0002b200ff557b82 */ /* 0x000e220000000800 */
[----:B------:R-:W5:Y:S04]  /*e0b0*/  LD.E.128 R8, desc[UR40][R10.64] ;  /* 0x000000280a087980 */ /* 0x000f68000c101d00 */
[----:B------:R-:W5:Y:S04]  /*e0c0*/  LD.E.128 R12, desc[UR40][R12.64] ;  /* 0x000000280c0c7980 */ /* 0x000f68000c101d00 */
[----:B------:R-:W5:Y:S04]  /*e0d0*/  LD.E.128 R28, desc[UR40][R28.64] ;  /* 0x000000281c1c7980 */ /* 0x000f68000c101d00 */
[----:B------:R-:W5:Y:S01]  /*e0e0*/  LD.E.128 R32, desc[UR40][R32.64] ;  /* 0x0000002820207980 */ /* 0x000f62000c101d00 */
[----:B--2---:R-:W-:Y:S01]  /*e0f0*/  ISETP.NE.AND P1, PT, R84, 0x1, PT ;  /* 0x000000015400780c */ /* 0x004fe20003f25270 */
[----:B------:R-:W-:Y:S01]  /*e100*/  IMAD R83, R24, UR5, R83 ;  /* 0x0000000518537c24 */ /* 0x000fe2000f8e0253 */
[----:B------:R-:W-:Y:S01]  /*e110*/  LEA.HI R0, R0, R90, RZ, 0x3 ;  /* 0x0000005a00007211 */ /* 0x000fe200078f18ff */
[----:B------:R-:W-:Y:S01]  /*e120*/  IMAD.WIDE.U32 R20, R24, UR4, RZ ;  /* 0x0000000418147c25 */ /* 0x000fe2000f8e00ff */
[----:B------:R-:W-:Y:S01]  /*e130*/  ULDC.64 UR4, c[0x0][0xae8] ;  /* 0x0002ba0000047ab9 */ /* 0x000fe20000000a00 */
[----:B------:R-:W5:Y:S01]  /*e140*/  LD.E.128 R36, desc[UR40][R36.64] ;  /* 0x0000002824247980 */ /* 0x000f62000c101d00 */
[----:B------:R-:W-:-:S03]  /*e150*/  LOP3.LUT R0, R0, 0xfffffff8, RZ, 0xc0, !PT ;  /* 0xfffffff800007812 */ /* 0x000fc600078ec0ff */
[----:B------:R-:W5:Y:S04]  /*e160*/  LD.E.128 R40, desc[UR40][R40.64] ;  /* 0x0000002828287980 */ /* 0x000f68000c101d00 */
[----:B------:R-:W2:Y:S01]  /*e170*/  @P1 LDC R87, c[0x0][0xbec] ;  /* 0x0002fb00ff571b82 */ /* 0x000ea20000000800 */
[----:B------:R-:W-:Y:S01]  /*e180*/  IMAD.IADD R21, R21, 0x1, R83 ;  /* 0x0000000115157824 */ /* 0x000fe200078e0253 */
[----:B------:R-:W5:Y:S01]  /*e190*/  LD.E.128 R44, desc[UR40][R44.64] ;  /* 0x000000282c2c7980 */ /* 0x000f62000c101d00 */
[----:B------:R-:W-:-:S03]  /*e1a0*/  IMAD R82, R82, UR4, RZ ;  /* 0x0000000452527c24 */ /* 0x000fc6000f8e02ff */
[----:B------:R-:W5:Y:S02]  /*e1b0*/  LD.E.128 R48, desc[UR40][R48.64] ;  /* 0x0000002830307980 */ /* 0x000f64000c101d00 */
[----:B------:R-:W3:Y:S01]  /*e1c0*/  @P1 LDC R89, c[0x0][0xbf0] ;  /* 0x0002fc00ff591b82 */ /* 0x000ee20000000800 */
[----:B------:R-:W-:Y:S01]  /*e1d0*/  IADD3 R0, R90, -R0, RZ ;  /* 0x800000005a007210 */ /* 0x000fe20007ffe0ff */
[C---:B------:R-:W-:Y:S01]  /*e1e0*/  IMAD R83, R88.reuse, UR5, R82 ;  /* 0x0000000558537c24 */ /* 0x040fe2000f8e0252 */
[----:B------:R-:W5:Y:S01]  /*e1f0*/  LD.E.128 R52, desc[UR40][R52.64] ;  /* 0x0000002834347980 */ /* 0x000f62000c101d00 */
[----:B------:R-:W-:Y:S01]  /*e200*/  IMAD.WIDE.U32 R20, R88, UR4, R20 ;  /* 0x0000000458147c25 */ /* 0x000fe2000f8e0014 */
[----:B------:R-:W-:Y:S02]  /*e210*/  ULDC.64 UR4, c[0x0][0xaf0] ;  /* 0x0002bc0000047ab9 */ /* 0x000fe40000000a00 */
[----:B------:R-:W5:Y:S01]  /*e220*/  LD.E.128 R56, desc[UR40][R56.64] ;  /* 0x0000002838387980 */ /* 0x000f62000c101d00 */
[----:B------:R-:W-:-:S02]  /*e230*/  IMAD R80, R80, UR4, RZ ;  /* 0x0000000450507c24 */ /* 0x000fc4000f8e02ff */
[----:B------:R-:W-:Y:S01]  /*e240*/  IMAD R0, R0, 0x20, R98 ;  /* 0x0000002000007824 */ /* 0x000fe200078e0262 */
[----:B------:R-:W5:Y:S01]  /*e250*/  LD.E.128 R60, desc[UR40][R60.64] ;  /* 0x000000283c3c7980 */ /* 0x000f62000c101d00 */
[----:B------:R-:W-:Y:S02]  /*e260*/  IMAD.IADD R21, R21, 0x1, R83 ;  /* 0x0000000115157824 */ /* 0x000fe400078e0253 */
[----:B------:R-:W-:Y:S01]  /*e270*/  IMAD R83, R81, UR5, R80 ;  /* 0x0000000551537c24 */ /* 0x000fe2000f8e0250 */
[----:B------:R-:W5:Y:S01]  /*e280*/  LD.E.128 R64, desc[UR40][R64.64] ;  /* 0x0000002840407980 */ /* 0x000f62000c101d00 */
[----:B------:R-:W-:Y:S02]  /*e290*/  VIADD R101, R196, 0x40 ;  /* 0x00000040c4657836 */ /* 0x000fe40000000000 */
[----:B------:R-:W-:Y:S01]  /*e2a0*/  IMAD R80, R86, 0x40, R0 ;  /* 0x0000004056507824 */ /* 0x000fe200078e0200 */
[----:B------:R-:W5:Y:S01]  /*e2b0*/  LD.E.128 R68, desc[UR40][R68.64] ;  /* 0x0000002844447980 */ /* 0x000f62000c101d00 */
[----:B------:R-:W-:Y:S01]  /*e2c0*/  VIADD R99, R196, 0x80 ;  /* 0x00000080c4637836 */ /* 0x000fe20000000000 */
[----:B0-----:R-:W-:Y:S01]  /*e2d0*/  ISETP.GE.AND P0, PT, R101, R85, PT ;  /* 0x000000556500720c */ /* 0x001fe20003f06270 */
[----:B--2---:R-:W-:Y:S01]  /*e2e0*/  @P1 IMAD.HI.U32 R0, R80, R87, RZ ;  /* 0x0000005750001227 */ /* 0x004fe200078e00ff */
[----:B------:R-:W5:Y:S02]  /*e2f0*/  LD.E.128 R72, desc[UR40][R72.64] ;  /* 0x0000002848487980 */ /* 0x000f64000c101d00 */
[----:B------:R-:W-:Y:S01]  /*e300*/  SEL R24, RZ, 0xffffffff, P0 ;  /* 0xffffffffff187807 */ /* 0x000fe20000000000 */
[----:B------:R-:W-:Y:S01]  /*e310*/  IMAD.WIDE.U32 R20, R81, UR4, R20 ;  /* 0x0000000451147c25 */ /* 0x000fe2000f8e0014 */
[----:B------:R-:W-:Y:S01]  /*e320*/  ISETP.GE.AND P0, PT, R99, R85, PT ;  /* 0x000000556300720c */ /* 0x000fe20003f06270 */
[----:B------:R-:W-:Y:S01]  /*e330*/  ULDC.64 UR4, c[0x0][0xae0] ;  /* 0x0002b80000047ab9 */ /* 0x000fe20000000a00 */
[----:B------:R-:W5:Y:S01]  /*e340*/  LD.E.128 R76, desc[UR40][R76.64] ;  /* 0x000000284c4c7980 */ /* 0x000f62000c101d00 */
[----:B------:R-:W-:Y:S01]  /*e350*/  IMAD.MOV.U32 R81, RZ, RZ, R80 ;  /* 0x000000ffff517224 */ /* 0x000fe200078e0050 */
[----:B---3--:R-:W-:Y:S01]  /*e360*/  @P1 SHF.R.U32.HI R81, RZ, R89, R0 ;  /* 0x00000059ff511219 */ /* 0x008fe20000011600 */
[----:B------:R-:W-:Y:S01]  /*e370*/  IMAD.SHL.U32 R87, R24, 0x2, RZ ;  /* 0x0000000218577824 */ /* 0x000fe200078e00ff */
[CC--:B------:R-:W-:Y:S01]  /*e380*/  ISETP.GE.AND P1, PT, R196.reuse, R85.reuse, PT ;  /* 0x00000055c400720c */ /* 0x0c0fe20003f26270 */
[C---:B------:R-:W-:Y:S01]  /*e390*/  VIADD R95, R196.reuse, 0x100 ;  /* 0x00000100c45f7836 */ /* 0x040fe20000000000 */
[C---:B------:R-:W-:Y:S01]  /*e3a0*/  IADD3 R97, R196.reuse, 0xc0, RZ ;  /* 0x000000c0c4617810 */ /* 0x040fe20007ffe0ff */
[----:B------:R-:W-:Y:S01]  /*e3b0*/  IMAD.IADD R21, R21, 0x1, R83 ;  /* 0x0000000115157824 */ /* 0x000fe200078e0253 */
[----:B------:R-:W-:Y:S01]  /*e3c0*/  SEL R0, RZ, 0x1, P1 ;  /* 0x00000001ff007807 */ /* 0x000fe20000800000 */
[----:B------:R-:W-:Y:S01]  /*e3d0*/  IMAD.MOV R83, RZ, RZ, -R81 ;  /* 0x000000ffff537224 */ /* 0x000fe200078e0a51 */
[----:B------:R-:W-:Y:S01]  /*e3e0*/  SEL R24, RZ, 0xffffffff, P0 ;  /* 0xffffffffff187807 */ /* 0x000fe20000000000 */
[----:B------:R-:W-:Y:S01]  /*e3f0*/  VIADD R93, R196, 0x140 ;  /* 0x00000140c45d7836 */ /* 0x000fe20000000000 */
[----:B------:R-:W-:Y:S01]  /*e400*/  ISETP.GE.AND P0, PT, R97, R85, PT ;  /* 0x000000556100720c */ /* 0x000fe20003f06270 */
[----:B------:R-:W-:Y:S01]  /*e410*/  IMAD R83, R84, R83, R80 ;  /* 0x0000005354537224 */ /* 0x000fe200078e0250 */
[----:B------:R-:W-:Y:S01]  /*e420*/  LOP3.LUT R0, R87, 0x2, R0, 0xe2, !PT ;  /* 0x0000000257007812 */ /* 0x000fe200078ee200 */
[----:B------:R-:W-:Y:S01]  /*e430*/  IMAD.SHL.U32 R87, R24, 0x4, RZ ;  /* 0x0000000418577824 */ /* 0x000fe200078e00ff */
[----:B------:R-:W-:Y:S01]  /*e440*/  SEL R24, RZ, 0xffffffff, P0 ;  /* 0xffffffffff187807 */ /* 0x000fe20000000000 */
[----:B------:R-:W-:Y:S01]  /*e450*/  IMAD.WIDE.U32 R20, R81, UR4, R20 ;  /* 0x0000000451147c25 */ /* 0x000fe2000f8e0014 */
[-C--:B------:R-:W-:Y:S01]  /*e460*/  ISETP.GE.AND P0, PT, R95, R85.reuse, PT ;  /* 0x000000555f00720c */ /* 0x080fe20003f06270 */
[----:B------:R-:W-:Y:S01]  /*e470*/  @!PT LDS RZ, [RZ] ;  /* 0x00000000fffff984 */ /* 0x000fe20000000800 */
[----:B------:R-:W-:Y:S01]  /*e480*/  @!PT LDS RZ, [RZ] ;  /* 0x00000000fffff984 */ /* 0x000fe20000000800 */
[----:B------:R-:W-:Y:S01]  /*e490*/  @!PT LDS RZ, [RZ] ;  /* 0x00000000fffff984 */ /* 0x000fe20000000800 */
[----:B------:R-:W-:Y:S01]  /*e4a0*/  @!PT LDS RZ, [RZ] ;  /* 0x00000000fffff984 */ /* 0x000fe20000000800 */
[----:B------:R0:W-:Y:S06]  /*e4b0*/  MEMBAR.ALL.CTA ;  /* 0x0000000000007992 */ /* 0x0001ec0000008000 */
[----:B0-----:R-:W0:Y:S01]  /*e4c0*/  FENCE.VIEW.ASYNC.S ;  /* 0x00000000000073c6 */ /* 0x001e220000000000 */
[----:B------:R-:W-:Y:S01]  /*e4d0*/  SHF.R.S32.HI R80, RZ, 0x1f, R81 ;  /* 0x0000001fff507819 */ /* 0x000fe20000011451 */
[----:B------:R-:W-:Y:S01]  /*e4e0*/  VIADD R91, R196, 0x180 ;  /* 0x00000180c45b7836 */ /* 0x000fe20000000000 */
[----:B------:R-:W-:Y:S01]  /*e4f0*/  LOP3.LUT R0, R87, 0x4, R0, 0xe2, !PT ;  /* 0x0000000457007812 */ /* 0x000fe200078ee200 */
[----:B------:R-:W-:Y:S01]  /*e500*/  IMAD.SHL.U32 R87, R24, 0x8, RZ ;  /* 0x0000000818577824 */ /* 0x000fe200078e00ff */
[----:B------:R-:W-:Y:S01]  /*e510*/  SEL R24, RZ, 0xffffffff, P0 ;  /* 0xffffffffff187807 */ /* 0x000fe20000000000 */
[----:B------:R-:W-:Y:S01]  /*e520*/  IMAD R80, R80, UR4, RZ ;  /* 0x0000000450507c24 */ /* 0x000fe2000f8e02ff */
[----:B------:R-:W-:Y:S01]  /*e530*/  ISETP.GE.AND P0, PT, R93, R85, PT ;  /* 0x000000555d00720c */ /* 0x000fe20003f06270 */
[----:B------:R-:W-:Y:S01]  /*e540*/  IMAD R88, R3, R84, RZ ;  /* 0x0000005403587224 */ /* 0x000fe200078e02ff */
[----:B------:R-:W-:Y:S01]  /*e550*/  LOP3.LUT R0, R87, 0x8, R0, 0xe2, !PT ;  /* 0x0000000857007812 */ /* 0x000fe200078ee200 */
[----:B------:R-:W-:Y:S01]  /*e560*/  IMAD.SHL.U32 R89, R24, 0x10, RZ ;  /* 0x0000001018597824 */ /* 0x000fe200078e00ff */
[----:B------:R-:W-:Y:S01]  /*e570*/  SEL R24, RZ, 0xffffffff, P0 ;  /* 0xffffffffff187807 */ /* 0x000fe20000000000 */
[----:B------:R-:W-:Y:S01]  /*e580*/  IMAD R87, R81, UR5, R80 ;  /* 0x0000000551577c24 */ /* 0x000fe2000f8e0250 */
[----:B------:R-:W-:Y:S01]  /*e590*/  SHF.R.S32.HI R80, RZ, 0x1f, R83 ;  /* 0x0000001fff507819 */ /* 0x000fe20000011453 */
[----:B------:R-:W-:Y:S01]  /*e5a0*/  ULDC.64 UR4, c[0x0][0xad8] ;  /* 0x0002b60000047ab9 */ /* 0x000fe20000000a00 */
[----:B------:R-:W-:Y:S01]  /*e5b0*/  LOP3.LUT R0, R89, 0x10, R0, 0xe2, !PT ;  /* 0x0000001059007812 */ /* 0x000fe200078ee200 */
[----:B------:R-:W-:Y:S01]  /*e5c0*/  IMAD.SHL.U32 R81, R24, 0x20, RZ ;  /* 0x0000002018517824 */ /* 0x000fe200078e00ff */
[----:B------:R-:W-:Y:S01]  /*e5d0*/  IADD3 R21, R21, R87, RZ ;  /* 0x0000005715157210 */ /* 0x000fe20007ffe0ff */
[----:B------:R-:W-:Y:S01]  /*e5e0*/  IMAD R80, R80, UR4, RZ ;  /* 0x0000000450507c24 */ /* 0x000fe2000f8e02ff */
[----:B------:R-:W-:Y:S01]  /*e5f0*/  ISETP.GE.AND P0, PT, R91, R85, PT ;  /* 0x000000555b00720c */ /* 0x000fe20003f06270 */
[----:B------:R-:W-:Y:S01]  /*e600*/  IMAD R87, R86, 0x40, R98 ;  /* 0x0000004056577824 */ /* 0x000fe200078e0262 */
[----:B------:R-:W-:Y:S01]  /*e610*/  LOP3.LUT R0, R81, 0x20, R0, 0xe2, !PT ;  /* 0x0000002051007812 */ /* 0x000fe200078ee200 */
[C---:B------:R-:W-:Y:S01]  /*e620*/  IMAD R81, R83.reuse, UR5, R80 ;  /* 0x0000000553517c24 */ /* 0x040fe2000f8e0250 */
[----:B------:R-:W-:Y:S01]  /*e630*/  SEL R3, RZ, 0x40, P0 ;  /* 0x00000040ff037807 */ /* 0x000fe20000000000 */
[----:B------:R-:W-:Y:S01]  /*e640*/  IMAD.WIDE.U32 R20, R83, UR4, R20 ;  /* 0x0000000453147c25 */ /* 0x000fe2000f8e0014 */
[----:B------:R-:W-:Y:S01]  /*e650*/  ISETP.GE.AND P1, PT, R87, R88, PT ;  /* 0x000000585700720c */ /* 0x000fe20003f26270 */
[----:B------:R-:W-:Y:S01]  /*e660*/  ULDC.64 UR4, c[0x0][0xa80] ;  /* 0x0002a00000047ab9 */ /* 0x000fe20000000a00 */
[----:B------:R-:W-:Y:S01]  /*e670*/  LOP3.LUT R3, R0, R3, RZ, 0xfc, !PT ;  /* 0x0000000300037212 */ /* 0x000fe200078efcff */
[----:B------:R-:W-:Y:S01]  /*e680*/  VIADD R90, R196, 0x1c0 ;  /* 0x000001c0c45a7836 */ /* 0x000fe20000000000 */
[----:B------:R-:W-:Y:S01]  /*e690*/  LEA R84, P2, R20, UR4, 0x1 ;  /* 0x0000000414547c11 */ /* 0x000fe2000f8408ff */
[----:B------:R-:W-:Y:S01]  /*e6a0*/  IMAD.IADD R21, R21, 0x1, R81 ;  /* 0x0000000115157824 */ /* 0x000fe200078e0251 */
[----:B------:R-:W-:Y:S01]  /*e6b0*/  IADD3 R98, R196, 0xc0, RZ ;  /* 0x000000c0c4627810 */ /* 0x000fe20007ffe0ff */
[----:B------:R-:W-:Y:S01]  /*e6c0*/  VIADD R0, R2, 0x28c20 ;  /* 0x00028c2002007836 */ /* 0x000fe20000000000 */
[----:B------:R-:W-:Y:S01]  /*e6d0*/  ISETP.GE.AND P0, PT, R90, R85, PT ;  /* 0x000000555a00720c */ /* 0x000fe20003f06270 */
[----:B------:R-:W-:Y:S01]  /*e6e0*/  VIADD R89, R196, 0x1c0 ;  /* 0x000001c0c4597836 */ /* 0x000fe20000000000 */
[----:B------:R-:W-:Y:S01]  /*e6f0*/  LEA.HI.X R86, R20, UR5, R21, 0x1, P2 ;  /* 0x0000000514567c11 */ /* 0x000fe200090f0c15 */
[C---:B------:R-:W-:Y:S01]  /*e700*/  VIADD R92, R196.reuse, 0x180 ;  /* 0x00000180c45c7836 */ /* 0x040fe20000000000 */
[----:B------:R-:W-:Y:S01]  /*e710*/  PRMT R0, RZ, 0x654, R0 ;  /* 0x00000654ff007816 */ /* 0x000fe20000000000 */
[C---:B------:R-:W-:Y:S01]  /*e720*/  VIADD R94, R196.reuse, 0x140 ;  /* 0x00000140c45e7836 */ /* 0x040fe20000000000 */
[----:B------:R-:W-:Y:S01]  /*e730*/  SEL R24, RZ, 0x80, P0 ;  /* 0x00000080ff187807 */ /* 0x000fe20000000000 */
[C---:B------:R-:W-:Y:S01]  /*e740*/  VIADD R96, R196.reuse, 0x100 ;  /* 0x00000100c4607836 */ /* 0x040fe20000000000 */
[----:B0-----:R0:W-:Y:S01]  /*e750*/  SYNCS.ARRIVE.TRANS64.RED.A1T0 RZ, [R0+URZ], RZ ;  /* 0x000000ff00ff79a7 */ /* 0x0011e2000810043f */
[C---:B------:R-:W-:Y:S01]  /*e760*/  VIADD R100, R196.reuse, 0x80 ;  /* 0x00000080c4647836 */ /* 0x040fe20000000000 */
[----:B------:R0:W2:Y:S01]  /*e770*/  SHFL.IDX PT, R20, R84, RZ, 0x181f ;  /* 0x00181fff54147589 */ /* 0x0000a200000e0000 */
[----:B------:R-:W-:Y:S01]  /*e780*/  VIADD R102, R196, 0x40 ;  /* 0x00000040c4667836 */ /* 0x000fe20000000000 */
[----:B------:R-:W-:Y:S01]  /*e790*/  BSSY B1, `(.L_x_708) ;  /* 0x000002a000017945 */ /* 0x000fe20003800000 */
[----:B------:R-:W-:Y:S01]  /*e7a0*/  LOP3.LUT R24, R3, R24, RZ, 0xfc, !PT ;  /* 0x0000001803187212 */ /* 0x000fe200078efcff */
[----:B------:R0:W3:Y:S01]  /*e7b0*/  SHFL.IDX PT, R21, R86, RZ, 0x181f ;  /* 0x00181fff56157589 */ /* 0x0000e200000e0000 */
[----:B------:R-:W-:-:S02]  /*e7c0*/  SHF.R.S32.HI R89, RZ, 0x1f, R89 ;  /* 0x0000001fff597819 */ /* 0x000fc40000011459 */
[----:B------:R-:W-:Y:S02]  /*e7d0*/  SHF.R.S32.HI R92, RZ, 0x1f, R92 ;  /* 0x0000001fff5c7819 */ /* 0x000fe4000001145c */
[----:B------:R-:W-:Y:S02]  /*e7e0*/  SHF.R.S32.HI R94, RZ, 0x1f, R94 ;  /* 0x0000001fff5e7819 */ /* 0x000fe4000001145e */
[----:B------:R-:W-:Y:S02]  /*e7f0*/  SHF.R.S32.HI R96, RZ, 0x1f, R96 ;  /* 0x0000001fff607819 */ /* 0x000fe40000011460 */
[----:B------:R-:W-:Y:S02]  /*e800*/  SHF.R.S32.HI R98, RZ, 0x1f, R98 ;  /* 0x0000001fff627819 */ /* 0x000fe40000011462 */
[----:B------:R-:W-:Y:S02]  /*e810*/  SHF.R.S32.HI R100, RZ, 0x1f, R100 ;  /* 0x0000001fff647819 */ /* 0x000fe40000011464 */
[----:B------:R-:W-:Y:S01]  /*e820*/  SHF.R.S32.HI R102, RZ, 0x1f, R102 ;  /* 0x0000001fff667819 */ /* 0x000fe20000011466 */
[----:B0-----:R-:W-:Y:S06]  /*e830*/  @P1 BRA `(.L_x_709) ;  /* 0x00000000007c1947 */ /* 0x001fec0003800000 */
[-C--:B------:R-:W-:Y:S02]  /*e840*/  ISETP.GE.AND P1, PT, R101, R85.reuse, PT ;  /* 0x000000556500720c */ /* 0x080fe40003f26270 */
[-C--:B------:R-:W-:Y:S02]  /*e850*/  ISETP.GE.AND P0, PT, R196, R85.reuse, PT ;  /* 0x00000055c400720c */ /* 0x080fe40003f06270 */
[-C--:B------:R-:W-:Y:S02]  /*e860*/  ISETP.GE.AND P5, PT, R99, R85.reuse, PT ;  /* 0x000000556300720c */ /* 0x080fe40003fa6270 */
[----:B------:R-:W-:-:S07]  /*e870*/  ISETP.GE.AND P3, PT, R97, R85, PT ;  /* 0x000000556100720c */ /* 0x000fce0003f66270 */
[C---:B--2---:R-:W-:Y:S02]  /*e880*/  @!P1 LEA R80, P2, R101.reuse, R20, 0x1 ;  /* 0x0000001465509211 */ /* 0x044fe400078408ff */
[----:B---3--:R-:W-:Y:S02]  /*e890*/  @!P0 IMAD.WIDE R82, R196, 0x2, R20 ;  /* 0x00000002c4528825 */ /* 0x008fe400078e0214 */
[----:B------:R-:W-:Y:S02]  /*e8a0*/  @!P1 LEA.HI.X R81, R101, R21, R102, 0x1, P2 ;  /* 0x0000001565519211 */ /* 0x000fe400010f0c66 */
[----:B------:R-:W-:Y:S01]  /*e8b0*/  ISETP.GE.AND P2, PT, R95, R85, PT ;  /* 0x000000555f00720c */ /* 0x000fe20003f46270 */
[----:B-----5:R0:W-:Y:S01]  /*e8c0*/  @!P0 ST.E.128 desc[UR40][R82.64], R4 ;  /* 0x0000000452008985 */ /* 0x0201e2000c101d28 */
[----:B------:R-:W-:-:S03]  /*e8d0*/  LOP3.LUT P0, RZ, R3, 0x40, RZ, 0xc0, !PT ;  /* 0x0000004003ff7812 */ /* 0x000fc6000780c0ff */
[----:B------:R2:W-:Y:S01]  /*e8e0*/  @!P1 ST.E.128 desc[UR40][R80.64], R12 ;  /* 0x0000000c50009985 */ /* 0x0005e2000c101d28 */
[----:B------:R-:W-:Y:S02]  /*e8f0*/  ISETP.GE.AND P1, PT, R93, R85, PT ;  /* 0x000000555d00720c */ /* 0x000fe40003f26270 */
[-C--:B0-----:R-:W-:Y:S02]  /*e900*/  @!P5 LEA R4, P4, R99, R20.reuse, 0x1 ;  /* 0x000000146304d211 */ /* 0x081fe400078808ff */
[-C--:B------:R-:W-:Y:S02]  /*e910*/  @!P3 LEA R6, P6, R97, R20.reuse, 0x1 ;  /* 0x000000146106b211 */ /* 0x080fe400078c08ff */
[-C--:B------:R-:W-:Y:S02]  /*e920*/  @!P5 LEA.HI.X R5, R99, R21.reuse, R100, 0x1, P4 ;  /* 0x000000156305d211 */ /* 0x080fe400020f0c64 */
[----:B------:R-:W-:Y:S02]  /*e930*/  LOP3.LUT P4, RZ, R24, 0x80, RZ, 0xc0, !PT ;  /* 0x0000008018ff7812 */ /* 0x000fe4000788c0ff */
[----:B------:R-:W-:Y:S01]  /*e940*/  @!P3 LEA.HI.X R7, R97, R21, R98, 0x1, P6 ;  /* 0x000000156107b211 */ /* 0x000fe200030f0c62 */
[----:B------:R0:W-:Y:S01]  /*e950*/  @!P5 ST.E.128 desc[UR40][R4.64], R32 ;  /* 0x000000200400d985 */ /* 0x0001e2000c101d28 */
[----:B------:R-:W-:-:S02]  /*e960*/  @!P2 LEA R82, P5, R95, R20, 0x1 ;  /* 0x000000145f52a211 */ /* 0x000fc400078a08ff */
[-C--:B--2---:R-:W-:Y:S01]  /*e970*/  @!P1 LEA R12, P6, R93, R20.reuse, 0x1 ;  /* 0x000000145d0c9211 */ /* 0x084fe200078c08ff */
[----:B------:R0:W-:Y:S01]  /*e980*/  @!P3 ST.E.128 desc[UR40][R6.64], R40 ;  /* 0x000000280600b985 */ /* 0x0001e2000c101d28 */
[-C--:B------:R-:W-:Y:S02]  /*e990*/  @P0 LEA R14, P3, R91, R20.reuse, 0x1 ;  /* 0x000000145b0e0211 */ /* 0x080fe400078608ff */
[-C--:B------:R-:W-:Y:S02]  /*e9a0*/  @!P2 LEA.HI.X R83, R95, R21.reuse, R96, 0x1, P5 ;  /* 0x000000155f53a211 */ /* 0x080fe400028f0c60 */
[-C--:B------:R-:W-:Y:S02]  /*e9b0*/  @!P1 LEA.HI.X R13, R93, R21.reuse, R94, 0x1, P6 ;  /* 0x000000155d0d9211 */ /* 0x080fe400030f0c5e */
[----:B------:R-:W-:Y:S01]  /*e9c0*/  @P4 LEA R20, P5, R90, R20, 0x1 ;  /* 0x000000145a144211 */ /* 0x000fe200078a08ff */
[----:B------:R0:W-:Y:S01]  /*e9d0*/  @!P2 ST.E.128 desc[UR40][R82.64], R48 ;  /* 0x000000305200a985 */ /* 0x0001e2000c101d28 */
[----:B------:R-:W-:-:S02]  /*e9e0*/  @P0 LEA.HI.X R15, R91, R21, R92, 0x1, P3 ;  /* 0x000000155b0f0211 */ /* 0x000fc400018f0c5c */
[----:B------:R-:W-:Y:S01]  /*e9f0*/  @P4 LEA.HI.X R21, R90, R21, R89, 0x1, P5 ;  /* 0x000000155a154211 */ /* 0x000fe200028f0c59 */
[----:B------:R0:W-:Y:S04]  /*ea00*/  @!P1 ST.E.128 desc[UR40][R12.64], R56 ;  /* 0x000000380c009985 */ /* 0x0001e8000c101d28 */
[----:B------:R0:W-:Y:S04]  /*ea10*/  @P0 ST.E.128 desc[UR40][R14.64], R64 ;  /* 0x000000400e000985 */ /* 0x0001e8000c101d28 */
[----:B------:R0:W-:Y:S02]  /*ea20*/  @P4 ST.E.128 desc[UR40][R20.64], R72 ;  /* 0x0000004814004985 */ /* 0x0001e4000c101d28 */
.L_x_709:
[----:B------:R-:W-:Y:S05]  /*ea30*/  BSYNC B1 ;  /* 0x0000000000017941 */ /* 0x000fea0003800000 */
.L_x_708:
[----:B------:R-:W-:Y:S01]  /*ea40*/  VIADD R0, R87, 0x20 ;  /* 0x0000002057007836 */ /* 0x000fe20000000000 */
[----:B0----5:R0:W4:Y:S04]  /*ea50*/  SHFL.IDX PT, R5, R86, 0x1, 0x181f ;  /* 0x00381f0056057f89 */ /* 0x02112800000e0000 */
[----:B------:R-:W-:Y:S01]  /*ea60*/  ISETP.GE.AND P0, PT, R0, R88, PT ;  /* 0x000000580000720c */ /* 0x000fe20003f06270 */
[----:B------:R0:W0:-:S12]  /*ea70*/  SHFL.IDX PT, R4, R84, 0x1, 0x181f ;  /* 0x00381f0054047f89 */ /* 0x00001800000e0000 */
[----:B------:R-:W-:Y:S05]  /*ea80*/  @P0 BRA `(.L_x_710) ;  /* 0x0000001000680947 */ /* 0x000fea0003800000 */
[-C--:B------:R-:W-:Y:S02]  /*ea90*/  ISETP.GE.AND P5, PT, R101, R85.reuse, PT ;  /* 0x000000556500720c */ /* 0x080fe40003fa6270 */
[-C--:B------:R-:W-:Y:S02]  /*eaa0*/  ISETP.GE.AND P6, PT, R196, R85.reuse, PT ;  /* 0x00000055c400720c */ /* 0x080fe40003fc6270 */
[-C--:B------:R-:W-:Y:S02]  /*eab0*/  ISETP.GE.AND P3, PT, R99, R85.reuse, PT ;  /* 0x000000556300720c */ /* 0x080fe40003f66270 */
[-C--:B------:R-:W-:Y:S02]  /*eac0*/  ISETP.GE.AND P2, PT, R97, R85.reuse, PT ;  /* 0x000000556100720c */ /* 0x080fe40003f46270 */
[-C--:B------:R-:W-:Y:S02]  /*ead0*/  ISETP.GE.AND P1, PT, R95, R85.reuse, PT ;  /* 0x000000555f00720c */ /* 0x080fe40003f26270 */
[----:B------:R-:W-:-:S03]  /*eae0*/  ISETP.GE.AND P0, PT, R93, R85, PT ;  /* 0x000000555d00720c */ /* 0x000fc60003f06270 */
[CC--:B0-----:R-:W-:Y:S02]  /*eaf0*/  @!P5 LEA R12, P4, R101.reuse, R4.reuse, 0x1 ;  /* 0x00000004650cd211 */ /* 0x0c1fe400078808ff */
[----:B----4-:R-:W-:Y:S02]  /*eb00*/  @!P6 IMAD.WIDE R6, R196, 0x2, R4 ;  /* 0x00000002c406e825 */ /* 0x010fe400078e0204 */
[----:B------:R-:W-:Y:S02]  /*eb10*/  @!P5 LEA.HI.X R13, R101, R5, R102, 0x1, P4 ;  /* 0x00000005650dd211 */ /* 0x000fe400020f0c66 */
[----:B------:R-:W-:Y:S01]  /*eb20*/  LOP3.LUT P4, RZ, R3, 0x40, RZ, 0xc0, !PT ;  /* 0x0000004003ff7812 */ /* 0x000fe2000788c0ff */
[----:B------:R0:W-:Y:S01]  /*eb30*/  @!P6 ST.E.128 desc[UR40][R6.64], R8 ;  /* 0x000000080600e985 */ /* 0x0001e2000c101d28 */
[----:B------:R-:W-:-:S03]  /*eb40*/  @!P3 LEA R14, P6, R99, R4, 0x1 ;  /* 0x00000004630eb211 */ /* 0x000fc600078c08ff */
[----:B------:R4:W-:Y:S01]  /*eb50*/  @!P5 ST.E.128 desc[UR40][R12.64], R28 ;  /* 0x0000001c0c00d985 */ /* 0x0009e2000c101d28 */
[-C--:B------:R-:W-:Y:S02]  /*eb60*/  @!P3 LEA.HI.X R15, R99, R5.reuse, R100, 0x1, P6 ;  /* 0x00000005630fb211 */ /* 0x080fe400030f0c64 */
[-C--:B--2---:R-:W-:Y:S02]  /*eb70*/  @!P2 LEA R20, P5, R97, R4.reuse, 0x1 ;  /* 0x000000046114a211 */ /* 0x084fe400078a08ff */
[-C--:B------:R-:W-:Y:S01]  /*eb80*/  @!P1 LEA R32, P6, R95, R4.reuse, 0x1 ;  /* 0x000000045f209211 */ /* 0x080fe200078c08ff */
[----:B------:R4:W-:Y:S01]  /*eb90*/  @!P3 ST.E.128 desc[UR40][R14.64], R36 ;  /* 0x000000240e00b985 */ /* 0x0009e2000c101d28 */
[----:B------:R-:W-:Y:S02]  /*eba0*/  @!P0 LEA R34, P3, R93, R4, 0x1 ;  /* 0x000000045d228211 */ /* 0x000fe400078608ff */
[-C--:B---3--:R-:W-:Y:S02]  /*ebb0*/  @!P2 LEA.HI.X R21, R97, R5.reuse, R98, 0x1, P5 ;  /* 0x000000056115a211 */ /* 0x088fe400028f0c62 */
[----:B------:R-:W-:-:S02]  /*ebc0*/  @!P1 LEA.HI.X R33, R95, R5, R96, 0x1, P6 ;  /* 0x000000055f219211 */ /* 0x000fc400030f0c60 */
[----:B------:R-:W-:Y:S01]  /*ebd0*/  @!P0 LEA.HI.X R35, R93, R5, R94, 0x1, P3 ;  /* 0x000000055d238211 */ /* 0x000fe200018f0c5e */
[----:B------:R4:W-:Y:S01]  /*ebe0*/  @!P2 ST.E.128 desc[UR40][R20.64], R44 ;  /* 0x0000002c1400a985 */ /* 0x0009e2000c101d28 */
[----:B0-----:R-:W-:-:S03]  /*ebf0*/  @P4 LEA R6, P5, R91, R4, 0x1 ;  /* 0x000000045b064211 */ /* 0x001fc600078a08ff */
[----:B------:R4:W-:Y:S01]  /*ec00*/  @!P1 ST.E.128 desc[UR40][R32.64], R52 ;  /* 0x0000003420009985 */ /* 0x0009e2000c101d28 */
[----:B------:R-:W-:-:S03]  /*ec10*/  @P4 LEA.HI.X R7, R91, R5, R92, 0x1, P5 ;  /* 0x000000055b074211 */ /* 0x000fc600028f0c5c */
[----:B------:R4:W-:Y:S01]  /*ec20*/  @!P0 ST.E.128 desc[UR40][R34.64], R60 ;  /* 0x0000003c22008985 */ /* 0x0009e2000c101d28 */
[----:B------:R-:W-:-:S03]  /*ec30*/  LOP3.LUT P0, RZ, R24, 0x80, RZ, 0xc0, !PT ;  /* 0x0000008018ff7812 */ /* 0x000fc6000780c0ff */
[----:B------:R4:W-:Y:S10]  /*ec40*/  @P4 ST.E.128 desc[UR40][R6.64], R68 ;  /* 0x0000004406004985 */ /* 0x0009f4000c101d28 */
[----:B------:R-:W-:Y:S05]  /*ec50*/  @!P0 BRA `(.L_x_710) ;  /* 0x0000000c00f48947 */ /* 0x000fea0003800000 */
[----:B------:R-:W-:-:S04]  /*ec60*/  LEA R4, P0, R90, R4, 0x1 ;  /* 0x000000045a047211 */ /* 0x000fc800078008ff */
[----:B------:R-:W-:-:S05]  /*ec70*/  LEA.HI.X R5, R90, R5, R89, 0x1, P0 ;  /* 0x000000055a057211 */ /* 0x000fca00000f0c59 */
[----:B------:R0:W-:Y:S01]  /*ec80*/  ST.E.128 desc[UR40][R4.64], R76 ;  /* 0x0000004c04007985 */ /* 0x0001e2000c101d28 */
[----:B------:R-:W-:Y:S05]  /*ec90*/  BRA `(.L_x_710) ;  /* 0x0000000c00e47947 */ /* 0x000fea0003800000 */
.L_x_705:
[----:B------:R-:W3:Y:S01]  /*eca0*/  LDL.LU R6, [R1+0x18] ;  /* 0x0000180001067983 */ /* 0x000ee20000300800 */
[----:B------:R-:W-:Y:S01]  /*ecb0*/  ULDC.64 UR4, c[0x0][0xc00] ;  /* 0x0003000000047ab9 */ /* 0x000fe20000000a00 */
[----:B------:R-:W-:Y:S01]  /*ecc0*/  IMAD.MOV.U32 R3, RZ, RZ, RZ ;  /* 0x000000ffff037224 */ /* 0x000fe200078e00ff */
[----:B------:R-:W4:Y:S01]  /*ecd0*/  LDC R29, c[0x0][0xbe8] ;  /* 0x0002fa00ff1d7b82 */ /* 0x000f220000000800 */
[----:B------:R-:W2:Y:S01]  /*ece0*/  LDL.LU R0, [R1+0x1c] ;  /* 0x00001c0001007983 */ /* 0x000ea20000300800 */
[----:B------:R-:W-:-:S04]  /*ecf0*/  ISETP.NE.U32.AND P0, PT, RZ, UR4, PT ;  /* 0x00000004ff007c0c */ /* 0x000fc8000bf05070 */
[----:B------:R-:W-:Y:S02]  /*ed00*/  ISETP.NE.AND.EX P0, PT, RZ, UR5, PT, P0 ;  /* 0x00000005ff007c0c */ /* 0x000fe4000bf05300 */
[----:B---3--:R-:W-:-:S04]  /*ed10*/  IADD3 R4, P1, R6, UR4, RZ ;  /* 0x0000000406047c10 */ /* 0x008fc8000ff3e0ff */
[----:B--2---:R-:W-:Y:S01]  /*ed20*/  IADD3.X R5, R0, UR5, RZ, P1, !PT ;  /* 0x0000000500057c10 */ /* 0x004fe20008ffe4ff */
[----:B------:R-:W-:Y:S02]  /*ed30*/  ULDC.64 UR4, c[0x0][0xc08] ;  /* 0x0003020000047ab9 */ /* 0x000fe40000000a00 */
[----:B------:R-:W-:-:S04]  /*ed40*/  ISETP.NE.U32.AND P1, PT, RZ, UR4, PT ;  /* 0x00000004ff007c0c */ /* 0x000fc8000bf25070 */
[----:B------:R2:W5:Y:S01]  /*ed50*/  @P0 LDG.E R3, desc[UR40][R4.64] ;  /* 0x0000002804030981 */ /* 0x000562000c1e1900 */
[----:B------:R-:W-:Y:S01]  /*ed60*/  ISETP.NE.AND.EX P1, PT, RZ, UR5, PT, P1 ;  /* 0x00000005ff007c0c */ /* 0x000fe2000bf25310 */
[----:B------:R-:W3:-:S12]  /*ed70*/  S2R R24, SR_TID.X ;  /* 0x0000000000187919 */ /* 0x000ed80000002100 */
[----:B------:R-:W-:Y:S01]  /*ed80*/  @P1 IADD3 R6, P2, R6, UR4, RZ ;  /* 0x0000000406061c10 */ /* 0x000fe2000ff5e0ff */
[----:B------:R-:W-:-:S03]  /*ed90*/  ULDC UR4, c[0x0][0xa88] ;  /* 0x0002a20000047ab9 */ /* 0x000fc60000000800 */
[----:B------:R-:W-:Y:S01]  /*eda0*/  @P1 IADD3.X R7, R0, UR5, RZ, P2, !PT ;  /* 0x0000000500071c10 */ /* 0x000fe200097fe4ff */
[----:B------:R-:W-:-:S06]  /*edb0*/  IMAD.U32 R0, RZ, RZ, UR4 ;  /* 0x00000004ff007e24 */ /* 0x000fcc000f8e00ff */
[----:B------:R2:W5:Y:S01]  /*edc0*/  @P1 LDG.E R0, desc[UR40][R6.64] ;  /* 0x0000002806001981 */ /* 0x000562000c1e1900 */
[----:B---3--:R-:W-:-:S05]  /*edd0*/  VIADD R24, R24, 0xffffff80 ;  /* 0xffffff8018187836 */ /* 0x008fca0000000000 */
[----:B------:R-:W-:Y:S01]  /*ede0*/  ISETP.GE.AND P2, PT, R24, 0x40, PT ;  /* 0x000000401800780c */ /* 0x000fe20003f46270 */
[----:B--2-4-:R-:W-:-:S12]  /*edf0*/  @P1 BRA `(.L_x_711) ;  /* 0x0000000000101947 */ /* 0x014fd80003800000 */
[----:B------:R-:W-:Y:S05]  /*ee00*/  @!P0 BRA `(.L_x_711) ;  /* 0x00000000000c8947 */ /* 0x000fea0003800000 */
[----:B------:R-:W2:Y:S04]  /*ee10*/  LDG.E R7, desc[UR40][R4.64] ;  /* 0x0000002804077981 */ /* 0x000ea8000c1e1900 */
[----:B-----5:R-:W2:Y:S02]  /*ee20*/  LDG.E R0, desc[UR40][R4.64+0x4] ;  /* 0x0000042804007981 */ /* 0x020ea4000c1e1900 */
[----:B--2---:R-:W-:-:S07]  /*ee30*/  IMAD.IADD R0, R0, 0x1, -R7 ;  /* 0x0000000100007824 */ /* 0x004fce00078e0a07 */
.L_x_711:
[----:B------:R-:W2:Y:S04]  /*ee40*/  LDL.LU R5, [R1+0x20] ;  /* 0x0000200001057983 */ /* 0x000ea80000300800 */
[----:B------:R-:W3:Y:S04]  /*ee50*/  LDL.LU R4, [R1+0x40] ;  /* 0x0000400001047983 */ /* 0x000ee80000300800 */
[----:B------:R-:W4:Y:S04]  /*ee60*/  LDL R28, [R1+0x14] ;  /* 0x00001400011c7983 */ /* 0x000f280000100800 */
[----:B------:R0:W5:Y:S01]  /*ee70*/  LDL R20, [R1+0x38] ;  /* 0x0000380001147983 */ /* 0x0001620000100800 */
[----:B------:R-:W-:Y:S01]  /*ee80*/  BSSY B1, `(.L_x_712) ;  /* 0x000002e000017945 */ /* 0x000fe20003800000 */
[----:B-----5:R-:W-:-:S02]  /*ee90*/  SHF.R.S32.HI R10, RZ, 0x1f, R3 ;  /* 0x0000001fff0a7819 */ /* 0x020fc40000011403 */
[----:B--2---:R-:W-:Y:S02]  /*eea0*/  SEL R15, R5, RZ, !P0 ;  /* 0x000000ff050f7207 */ /* 0x004fe40004000000 */
[----:B---3--:R-:W-:Y:S02]  /*eeb0*/  SEL R14, R4, RZ, !P0 ;  /* 0x000000ff040e7207 */ /* 0x008fe40004000000 */
[----:B----4-:R-:W-:Y:S01]  /*eec0*/  SHF.R.S32.HI R13, RZ, 0x1f, R28 ;  /* 0x0000001fff0d7819 */ /* 0x010fe2000001141c */
[----:B0-----:R-:W-:Y:S06]  /*eed0*/  @P2 BRA `(.L_x_713) ;  /* 0x0000000000a02947 */ /* 0x001fec0003800000 */
[----:B------:R-:W0:Y:S01]  /*eee0*/  S2R R4, SR_TID.X ;  /* 0x0000000000047919 */ /* 0x000e220000002100 */
[----:B------:R-:W2:Y:S02]  /*eef0*/  LDC R11, c[0x0][0xbe8] ;  /* 0x0002fa00ff0b7b82 */ /* 0x000ea40000000800 */
[----:B--2---:R-:W-:Y:S02]  /*ef00*/  IMAD R5, R0, R11, RZ ;  /* 0x0000000b00057224 */ /* 0x004fe400078e02ff */
[----:B0-----:R-:W-:-:S05]  /*ef10*/  IMAD R4, R20, 0x40, R4 ;  /* 0x0000004014047824 */ /* 0x001fca00078e0204 */
[----:B------:R-:W-:-:S04]  /*ef20*/  IADD3 R12, R4, -0x80, RZ ;  /* 0xffffff80040c7810 */ /* 0x000fc80007ffe0ff */
[----:B------:R-:W-:-:S13]  /*ef30*/  ISETP.GE.AND P0, PT, R12, R5, PT ;  /* 0x000000050c00720c */ /* 0x000fda0003f06270 */
[----:B------:R-:W-:Y:S05]  /*ef40*/  @P0 BRA `(.L_x_713) ;  /* 0x0000000000840947 */ /* 0x000fea0003800000 */
[----:B------:R-:W-:Y:S01]  /*ef50*/  ISETP.NE.AND P0, PT, R11, 0x1, PT ;  /* 0x000000010b00780c */ /* 0x000fe20003f05270 */
[----:B------:R-:W-:Y:S01]  /*ef60*/  ULDC.64 UR4, c[0x0][0xb90] ;  /* 0x0002e40000047ab9 */ /* 0x000fe20000000a00 */
[----:B------:R-:W-:Y:S02]  /*ef70*/  IMAD.MOV.U32 R4, RZ, RZ, R3 ;  /* 0x000000ffff047224 */ /* 0x000fe400078e0003 */
[----:B------:R-:W-:Y:S02]  /*ef80*/  IMAD R8, R13, UR4, RZ ;  /* 0x000000040d087c24 */ /* 0x000fe4000f8e02ff */
[----:B------:R-:W-:Y:S02]  /*ef90*/  IMAD.MOV.U32 R5, RZ, RZ, R10 ;  /* 0x000000ffff057224 */ /* 0x000fe400078e000a */
[----:B------:R-:W-:Y:S02]  /*efa0*/  IMAD.MOV.U32 R7, RZ, RZ, R12 ;  /* 0x000000ffff077224 */ /* 0x000fe400078e000c */
[----:B------:R-:W-:-:S03]  /*efb0*/  IMAD.WIDE.U32 R4, R28, UR4, R4 ;  /* 0x000000041c047c25 */ /* 0x000fc6000f8e0004 */
[----:B------:R-:W0:Y:S08]  /*efc0*/  @P0 LDC R9, c[0x0][0xbec] ;  /* 0x0002fb00ff090b82 */ /* 0x000e300000000800 */
[----:B------:R-:W2:Y:S01]  /*efd0*/  @P0 LDC R21, c[0x0][0xbf0] ;  /* 0x0002fc00ff150b82 */ /* 0x000ea20000000800 */
[----:B0-----:R-:W-:-:S04]  /*efe0*/  @P0 IMAD.HI.U32 R6, R12, R9, RZ ;  /* 0x000000090c060227 */ /* 0x001fc800078e00ff */
[----:B------:R-:W-:Y:S01]  /*eff0*/  IMAD R9, R28, UR5, R8 ;  /* 0x000000051c097c24 */ /* 0x000fe2000f8e0208 */
[----:B------:R-:W-:Y:S01]  /*f000*/  ULDC.64 UR4, c[0x0][0xb98] ;  /* 0x0002e60000047ab9 */ /* 0x000fe20000000a00 */
[----:B--2---:R-:W-:Y:S02]  /*f010*/  @P0 SHF.R.U32.HI R7, RZ, R21, R6 ;  /* 0x00000015ff070219 */ /* 0x004fe40000011606 */
[----:B------:R-:W-:Y:S02]  /*f020*/  IMAD.IADD R5, R5, 0x1, R9 ;  /* 0x0000000105057824 */ /* 0x000fe400078e0209 */
[----:B------:R-:W-:Y:S02]  /*f030*/  IMAD R6, R14, UR4, RZ ;  /* 0x000000040e067c24 */ /* 0x000fe4000f8e02ff */
[----:B------:R-:W-:Y:S02]  /*f040*/  IMAD.MOV R9, RZ, RZ, -R7 ;  /* 0x000000ffff097224 */ /* 0x000fe400078e0a07 */
[----:B------:R-:W-:-:S04]  /*f050*/  IMAD.WIDE.U32 R4, R15, UR4, R4 ;  /* 0x000000040f047c25 */ /* 0x000fc8000f8e0004 */
[----:B------:R-:W-:Y:S01]  /*f060*/  IMAD R9, R11, R9, R12 ;  /* 0x000000090b097224 */ /* 0x000fe200078e020c */
[----:B------:R-:W-:Y:S01]  /*f070*/  SHF.R.S32.HI R11, RZ, 0x1f, R7 ;  /* 0x0000001fff0b7819 */ /* 0x000fe20000011407 */
[----:B------:R-:W-:Y:S01]  /*f080*/  IMAD R8, R15, UR5, R6 ;  /* 0x000000050f087c24 */ /* 0x000fe2000f8e0206 */
[----:B------:R-:W-:Y:S01]  /*f090*/  IADD3 R4, P0, R7, R4, RZ ;  /* 0x0000000407047210 */ /* 0x000fe20007f1e0ff */
[----:B------:R-:W-:Y:S01]  /*f0a0*/  ULDC.64 UR4, c[0x0][0xb88] ;  /* 0x0002e20000047ab9 */ /* 0x000fe20000000a00 */
[----:B------:R-:W-:Y:S02]  /*f0b0*/  SHF.R.S32.HI R6, RZ, 0x1f, R9 ;  /* 0x0000001fff067819 */ /* 0x000fe40000011409 */
[----:B------:R-:W-:-:S03]  /*f0c0*/  IADD3.X R5, R11, R5, R8, P0, !PT ;  /* 0x000000050b057210 */ /* 0x000fc600007fe408 */
[----:B------:R-:W-:Y:S02]  /*f0d0*/  IMAD R6, R6, UR4, RZ ;  /* 0x0000000406067c24 */ /* 0x000fe4000f8e02ff */
[----:B------:R-:W-:-:S04]  /*f0e0*/  IMAD.WIDE.U32 R4, R9, UR4, R4 ;  /* 0x0000000409047c25 */ /* 0x000fc8000f8e0004 */
[----:B------:R-:W-:Y:S01]  /*f0f0*/  IMAD R7, R9, UR5, R6 ;  /* 0x0000000509077c24 */ /* 0x000fe2000f8e0206 */
[----:B------:R-:W-:Y:S02]  /*f100*/  ULDC.64 UR4, c[0x0][0xb50] ;  /* 0x0002d40000047ab9 */ /* 0x000fe40000000a00 */
[----:B------:R-:W-:Y:S01]  /*f110*/  LEA R6, P0, R4, UR4, 0x2 ;  /* 0x0000000404067c11 */ /* 0x000fe2000f8010ff */
[----:B------:R-:W-:-:S05]  /*f120*/  IMAD.IADD R5, R5, 0x1, R7 ;  /* 0x0000000105057824 */ /* 0x000fca00078e0207 */
[----:B------:R-:W-:Y:S01]  /*f130*/  LEA.HI.X R7, R4, UR5, R5, 0x2, P0 ;  /* 0x0000000504077c11 */ /* 0x000fe200080f1405 */
[----:B------:R-:W-:-:S05]  /*f140*/  IMAD.MOV.U32 R5, RZ, RZ, -0x800000 ;  /* 0xff800000ff057424 */ /* 0x000fca00078e00ff */
[----:B------:R0:W-:Y:S02]  /*f150*/  STG.E desc[UR40][R6.64], R5 ;  /* 0x0000000506007986 */ /* 0x0001e4000c101928 */
.L_x_713:
[----:B------:R-:W-:Y:S05]  /*f160*/  BSYNC B1 ;  /* 0x0000000000017941 */ /* 0x000fea0003800000 */
.L_x_712:
[----:B------:R-:W-:Y:S01]  /*f170*/  ISETP.NE.AND P0, PT, R29, 0x1, PT ;  /* 0x000000011d00780c */ /* 0x000fe20003f05270 */
[----:B------:R-:W2:Y:S01]  /*f180*/  LDC R21, c[0x0][0xac8] ;  /* 0x0002b200ff157b82 */ /* 0x000ea20000000800 */
[----:B------:R-:W-:Y:S01]  /*f190*/  ULDC.64 UR4, c[0x0][0xaa0] ;  /* 0x0002a80000047ab9 */ /* 0x000fe20000000a00 */
[--C-:B------:R-:W-:Y:S01]  /*f1a0*/  SHF.R.S32.HI R8, RZ, 0x1f, R24.reuse ;  /* 0x0000001fff087819 */ /* 0x100fe20000011418 */
[----:B0-----:R-:W-:Y:S01]  /*f1b0*/  IMAD R6, R10, UR4, RZ ;  /* 0x000000040a067c24 */ /* 0x001fe2000f8e02ff */
[----:B------:R-:W-:Y:S01]  /*f1c0*/  SHF.R.S32.HI R12, RZ, 0x1f, R24 ;  /* 0x0000001fff0c7819 */ /* 0x000fe20000011418 */
[C---:B------:R-:W-:Y:S01]  /*f1d0*/  IMAD.WIDE.U32 R4, R3.reuse, UR4, RZ ;  /* 0x0000000403047c25 */ /* 0x040fe2000f8e00ff */
[-C--:B------:R-:W-:Y:S01]  /*f1e0*/  LEA.HI R8, R8, R24.reuse, RZ, 0x3 ;  /* 0x0000001808087211 */ /* 0x080fe200078f18ff */
[----:B------:R-:W-:Y:S01]  /*f1f0*/  BSSY B1, `(.L_x_714) ;  /* 0x000007f000017945 */ /* 0x000fe20003800000 */
[----:B------:R-:W-:Y:S01]  /*f200*/  LEA.HI R12, R12, R24, RZ, 0x3 ;  /* 0x000000180c0c7211 */ /* 0x000fe200078f18ff */
[----:B------:R-:W-:Y:S01]  /*f210*/  IMAD R3, R3, UR5, R6 ;  /* 0x0000000503037c24 */ /* 0x000fe2000f8e0206 */
[----:B------:R-:W-:Y:S01]  /*f220*/  ULDC.64 UR4, c[0x0][0xae8] ;  /* 0x0002ba0000047ab9 */ /* 0x000fe20000000a00 */
[----:B------:R-:W-:Y:S01]  /*f230*/  LOP3.LUT R8, R8, 0xfffffff8, RZ, 0xc0, !PT ;  /* 0xfffffff808087812 */ /* 0x000fe200078ec0ff */
[----:B------:R-:W0:Y:S01]  /*f240*/  @P0 LDC R7, c[0x0][0xbec] ;  /* 0x0002fb00ff070b82 */ /* 0x000e220000000800 */
[----:B------:R-:W-:Y:S01]  /*f250*/  IMAD.IADD R5, R5, 0x1, R3 ;  /* 0x0000000105057824 */ /* 0x000fe200078e0203 */
[----:B------:R-:W-:Y:S01]  /*f260*/  SHF.R.S32.HI R12, RZ, 0x3, R12 ;  /* 0x00000003ff0c7819 */ /* 0x000fe2000001140c */
[----:B------:R-:W-:Y:S01]  /*f270*/  IMAD R3, R13, UR4, RZ ;  /* 0x000000040d037c24 */ /* 0x000fe2000f8e02ff */
[----:B------:R-:W-:Y:S01]  /*f280*/  IADD3 R33, R196, 0x180, RZ ;  /* 0x00000180c4217810 */ /* 0x000fe20007ffe0ff */
[----:B------:R-:W-:Y:S01]  /*f290*/  IMAD.IADD R8, R24, 0x1, -R8 ;  /* 0x0000000118087824 */ /* 0x000fe200078e0a08 */
[----:B------:R-:W-:Y:S01]  /*f2a0*/  IADD3 R42, R196, 0x80, RZ ;  /* 0x00000080c42a7810 */ /* 0x000fe20007ffe0ff */
[C---:B------:R-:W-:Y:S01]  /*f2b0*/  IMAD R3, R28.reuse, UR5, R3 ;  /* 0x000000051c037c24 */ /* 0x040fe2000f8e0203 */
[----:B------:R-:W3:Y:S01]  /*f2c0*/  @P0 LDC R9, c[0x0][0xbf0] ;  /* 0x0002fc00ff090b82 */ /* 0x000ee20000000800 */
[----:B------:R-:W-:Y:S01]  /*f2d0*/  IMAD.WIDE.U32 R4, R28, UR4, R4 ;  /* 0x000000041c047c25 */ /* 0x000fe2000f8e0004 */
[----:B------:R-:W-:Y:S01]  /*f2e0*/  ULDC.64 UR4, c[0x0][0xaf0] ;  /* 0x0002bc0000047ab9 */ /* 0x000fe20000000a00 */
[----:B------:R-:W-:-:S02]  /*f2f0*/  SHF.R.S32.HI R42, RZ, 0x1f, R42 ;  /* 0x0000001fff2a7819 */ /* 0x000fc4000001142a */
[----:B------:R-:W-:Y:S01]  /*f300*/  VIADD R43, R196, 0x40 ;  /* 0x00000040c42b7836 */ /* 0x000fe20000000000 */
[----:B------:R-:W-:Y:S01]  /*f310*/  IADD3 R5, R5, R3, RZ ;  /* 0x0000000305057210 */ /* 0x000fe20007ffe0ff */
[----:B------:R-:W-:Y:S01]  /*f320*/  IMAD R6, R8, 0x20, R12 ;  /* 0x0000002008067824 */ /* 0x000fe200078e020c */
[-C--:B--2---:R-:W-:Y:S01]  /*f330*/  ISETP.GE.AND P2, PT, R196, R21.reuse, PT ;  /* 0x00000015c400720c */ /* 0x084fe20003f46270 */
[----:B------:R-:W-:Y:S01]  /*f340*/  IMAD R3, R14, UR4, RZ ;  /* 0x000000040e037c24 */ /* 0x000fe2000f8e02ff */
[----:B------:R-:W-:Y:S01]  /*f350*/  ISETP.GE.AND P1, PT, R43, R21, PT ;  /* 0x000000152b00720c */ /* 0x000fe20003f26270 */
[----:B------:R-:W-:Y:S02]  /*f360*/  IMAD R8, R20, 0x40, R6 ;  /* 0x0000004014087824 */ /* 0x000fe400078e0206 */
[----:B------:R-:W-:Y:S01]  /*f370*/  VIADD R41, R196, 0x80 ;  /* 0x00000080c4297836 */ /* 0x000fe20000000000 */
[----:B------:R-:W-:Y:S01]  /*f380*/  SEL R10, RZ, 0xffffffff, P1 ;  /* 0xffffffffff0a7807 */ /* 0x000fe20000800000 */
[----:B------:R-:W-:-:S02]  /*f390*/  IMAD R3, R15, UR5, R3 ;  /* 0x000000050f037c24 */ /* 0x000fc4000f8e0203 */
[----:B------:R-:W-:Y:S01]  /*f3a0*/  IMAD.WIDE.U32 R4, R15, UR4, R4 ;  /* 0x000000040f047c25 */ /* 0x000fe2000f8e0004 */
[----:B------:R-:W-:Y:S01]  /*f3b0*/  SHF.L.U32 R10, R10, 0x1, RZ ;  /* 0x000000010a0a7819 */ /* 0x000fe200000006ff */
[----:B------:R-:W-:Y:S02]  /*f3c0*/  ULDC.64 UR4, c[0x0][0xae0] ;  /* 0x0002b80000047ab9 */ /* 0x000fe40000000a00 */
[----:B0-----:R-:W-:Y:S01]  /*f3d0*/  @P0 IMAD.HI.U32 R6, R8, R7, RZ ;  /* 0x0000000708060227 */ /* 0x001fe200078e00ff */
[----:B------:R-:W-:Y:S02]  /*f3e0*/  SEL R7, RZ, 0x1, P2 ;  /* 0x00000001ff077807 */ /* 0x000fe40001000000 */
[----:B------:R-:W-:Y:S01]  /*f3f0*/  ISETP.GE.AND P2, PT, R41, R21, PT ;  /* 0x000000152900720c */ /* 0x000fe20003f46270 */
[----:B------:R-:W-:Y:S02]  /*f400*/  VIADD R39, R196, 0xc0 ;  /* 0x000000c0c4277836 */ /* 0x000fe40000000000 */
[----:B------:R-:W-:-:S02]  /*f410*/  IMAD.IADD R5, R5, 0x1, R3 ;  /* 0x0000000105057824 */ /* 0x000fc400078e0203 */
[----:B------:R-:W-:Y:S01]  /*f420*/  IMAD.MOV.U32 R3, RZ, RZ, R8 ;  /* 0x000000ffff037224 */ /* 0x000fe200078e0008 */
[----:B---3--:R-:W-:Y:S01]  /*f430*/  @P0 SHF.R.U32.HI R3, RZ, R9, R6 ;  /* 0x00000009ff030219 */ /* 0x008fe20000011606 */
[----:B------:R-:W-:Y:S01]  /*f440*/  VIADD R37, R196, 0x100 ;  /* 0x00000100c4257836 */ /* 0x000fe20000000000 */
[----:B------:R-:W-:Y:S01]  /*f450*/  LOP3.LUT R9, R10, 0x2, R7, 0xe2, !PT ;  /* 0x000000020a097812 */ /* 0x000fe200078ee207 */
[----:B------:R-:W-:Y:S01]  /*f460*/  IMAD R31, R0, R29, RZ ;  /* 0x0000001d001f7224 */ /* 0x000fe200078e02ff */
[-C--:B------:R-:W-:Y:S01]  /*f470*/  ISETP.GE.AND P1, PT, R39, R21.reuse, PT ;  /* 0x000000152700720c */ /* 0x080fe20003f26270 */
[----:B------:R-:W-:Y:S01]  /*f480*/  IMAD.MOV R7, RZ, RZ, -R3 ;  /* 0x000000ffff077224 */ /* 0x000fe200078e0a03 */
[----:B------:R-:W-:Y:S01]  /*f490*/  SEL R10, RZ, 0xffffffff, P2 ;  /* 0xffffffffff0a7807 */ /* 0x000fe20001000000 */
[----:B------:R-:W-:Y:S01]  /*f4a0*/  IMAD.WIDE.U32 R4, R3, UR4, R4 ;  /* 0x0000000403047c25 */ /* 0x000fe2000f8e0004 */
[----:B------:R-:W-:Y:S02]  /*f4b0*/  SHF.R.S32.HI R6, RZ, 0x1f, R3 ;  /* 0x0000001fff067819 */ /* 0x000fe40000011403 */
[----:B------:R-:W-:Y:S01]  /*f4c0*/  SEL R11, RZ, 0xffffffff, P1 ;  /* 0xffffffffff0b7807 */ /* 0x000fe20000800000 */
[----:B------:R-:W-:Y:S01]  /*f4d0*/  IMAD.SHL.U32 R10, R10, 0x4, RZ ;  /* 0x000000040a0a7824 */ /* 0x000fe200078e00ff */
[----:B------:R-:W-:Y:S01]  /*f4e0*/  ISETP.GE.AND P0, PT, R37, R21, PT ;  /* 0x000000152500720c */ /* 0x000fe20003f06270 */
[----:B------:R-:W-:-:S02]  /*f4f0*/  IMAD R6, R6, UR4, RZ ;  /* 0x0000000406067c24 */ /* 0x000fc4000f8e02ff */
[----:B------:R-:W-:Y:S01]  /*f500*/  IMAD.SHL.U32 R11, R11, 0x8, RZ ;  /* 0x000000080b0b7824 */ /* 0x000fe200078e00ff */
[----:B------:R-:W-:Y:S01]  /*f510*/  LOP3.LUT R0, R10, 0x4, R9, 0xe2, !PT ;  /* 0x000000040a007812 */ /* 0x000fe200078ee209 */
[----:B------:R-:W-:Y:S02]  /*f520*/  IMAD R7, R29, R7, R8 ;  /* 0x000000071d077224 */ /* 0x000fe400078e0208 */
[----:B------:R-:W-:Y:S01]  /*f530*/  IMAD R9, R3, UR5, R6 ;  /* 0x0000000503097c24 */ /* 0x000fe2000f8e0206 */
[----:B------:R-:W-:Y:S01]  /*f540*/  SEL R6, RZ, 0xffffffff, P0 ;  /* 0xffffffffff067807 */ /* 0x000fe20000000000 */
[----:B------:R-:W-:Y:S01]  /*f550*/  VIADD R35, R196, 0x140 ;  /* 0x00000140c4237836 */ /* 0x000fe20000000000 */
[----:B------:R-:W-:Y:S01]  /*f560*/  LOP3.LUT R3, R11, 0x8, R0, 0xe2, !PT ;  /* 0x000000080b037812 */ /* 0x000fe200078ee200 */
[----:B------:R-:W-:Y:S01]  /*f570*/  ULDC.64 UR4, c[0x0][0xad8] ;  /* 0x0002b60000047ab9 */ /* 0x000fe20000000a00 */
[----:B------:R-:W-:Y:S01]  /*f580*/  SHF.R.S32.HI R0, RZ, 0x1f, R7 ;  /* 0x0000001fff007819 */ /* 0x000fe20000011407 */
[----:B------:R-:W-:Y:S01]  /*f590*/  IMAD.SHL.U32 R6, R6, 0x10, RZ ;  /* 0x0000001006067824 */ /* 0x000fe200078e00ff */
[----:B------:R-:W-:Y:S01]  /*f5a0*/  ISETP.GE.AND P0, PT, R35, R21, PT ;  /* 0x000000152300720c */ /* 0x000fe20003f06270 */
[----:B------:R-:W-:-:S02]  /*f5b0*/  IMAD.IADD R5, R5, 0x1, R9 ;  /* 0x0000000105057824 */ /* 0x000fc400078e0209 */
[----:B------:R-:W-:Y:S01]  /*f5c0*/  IMAD R0, R0, UR4, RZ ;  /* 0x0000000400007c24 */ /* 0x000fe2000f8e02ff */
[----:B------:R-:W-:Y:S01]  /*f5d0*/  LOP3.LUT R6, R6, 0x10, R3, 0xe2, !PT ;  /* 0x0000001006067812 */ /* 0x000fe200078ee203 */
[----:B------:R-:W-:Y:S01]  /*f5e0*/  IMAD.WIDE.U32 R4, R7, UR4, R4 ;  /* 0x0000000407047c25 */ /* 0x000fe2000f8e0004 */
[----:B------:R-:W-:Y:S02]  /*f5f0*/  SEL R8, RZ, 0xffffffff, P0 ;  /* 0xffffffffff087807 */ /* 0x000fe40000000000 */
[----:B------:R-:W-:Y:S01]  /*f600*/  ISETP.GE.AND P0, PT, R33, R21, PT ;  /* 0x000000152100720c */ /* 0x000fe20003f06270 */
[----:B------:R-:W-:Y:S01]  /*f610*/  IMAD R3, R7, UR5, R0 ;  /* 0x0000000507037c24 */ /* 0x000fe2000f8e0200 */
[----:B------:R-:W-:Y:S01]  /*f620*/  ULDC.64 UR4, c[0x0][0xa80] ;  /* 0x0002a00000047ab9 */ /* 0x000fe20000000a00 */
[----:B------:R-:W-:Y:S01]  /*f630*/  IMAD R0, R20, 0x40, R12 ;  /* 0x0000004014007824 */ /* 0x000fe200078e020c */
[----:B------:R-:W-:Y:S01]  /*f640*/  SEL R7, RZ, 0x40, P0 ;  /* 0x00000040ff077807 */ /* 0x000fe20000000000 */
[----:B------:R-:W-:Y:S01]  /*f650*/  IMAD.SHL.U32 R9, R8, 0x20, RZ ;  /* 0x0000002008097824 */ /* 0x000fe200078e00ff */
[----:B------:R-:W-:Y:S01]  /*f660*/  LEA R20, P1, R4, UR4, 0x1 ;  /* 0x0000000404147c11 */ /* 0x000fe2000f8208ff */
[----:B------:R-:W-:Y:S01]  /*f670*/  VIADD R30, R196, 0x1c0 ;  /* 0x000001c0c41e7836 */ /* 0x000fe20000000000 */
[----:B------:R-:W-:Y:S01]  /*f680*/  ISETP.GE.AND P0, PT, R0, R31, PT ;  /* 0x0000001f0000720c */ /* 0x000fe20003f06270 */
[----:B------:R-:W-:Y:S01]  /*f690*/  IMAD.IADD R3, R5, 0x1, R3 ;  /* 0x0000000105037824 */ /* 0x000fe200078e0203 */
[----:B------:R-:W-:Y:S01]  /*f6a0*/  LOP3.LUT R6, R9, 0x20, R6, 0xe2, !PT ;  /* 0x0000002009067812 */ /* 0x000fe200078ee206 */
[----:B------:R-:W-:Y:S01]  /*f6b0*/  VIADD R32, R196, 0x1c0 ;  /* 0x000001c0c4207836 */ /* 0x000fe20000000000 */
[----:B------:R-:W-:Y:S01]  /*f6c0*/  ISETP.GE.AND P2, PT, R30, R21, PT ;  /* 0x000000151e00720c */ /* 0x000fe20003f46270 */
[----:B------:R-:W-:Y:S01]  /*f6d0*/  VIADD R34, R196, 0x180 ;  /* 0x00000180c4227836 */ /* 0x000fe20000000000 */
[----:B------:R-:W-:Y:S01]  /*f6e0*/  LEA.HI.X R3, R4, UR5, R3, 0x1, P1 ;  /* 0x0000000504037c11 */ /* 0x000fe200088f0c03 */
[----:B------:R-:W-:Y:S01]  /*f6f0*/  VIADD R36, R196, 0x140 ;  /* 0x00000140c4247836 */ /* 0x000fe20000000000 */
[----:B------:R-:W-:Y:S01]  /*f700*/  LOP3.LUT R24, R6, R7, RZ, 0xfc, !PT ;  /* 0x0000000706187212 */ /* 0x000fe200078efcff */
[C---:B------:R-:W-:Y:S01]  /*f710*/  VIADD R38, R196.reuse, 0x100 ;  /* 0x00000100c4267836 */ /* 0x040fe20000000000 */
[----:B------:R-:W-:Y:S01]  /*f720*/  SEL R5, RZ, 0x80, P2 ;  /* 0x00000080ff057807 */ /* 0x000fe20001000000 */
[C---:B------:R-:W-:Y:S01]  /*f730*/  VIADD R40, R196.reuse, 0xc0 ;  /* 0x000000c0c4287836 */ /* 0x040fe20000000000 */
[----:B------:R0:W2:Y:S01]  /*f740*/  SHFL.IDX PT, R6, R20, RZ, 0x181f ;  /* 0x00181fff14067589 */ /* 0x0000a200000e0000 */
[----:B------:R-:W-:Y:S01]  /*f750*/  VIADD R44, R196, 0x40 ;  /* 0x00000040c42c7836 */ /* 0x000fe20000000000 */
[----:B------:R-:W-:-:S02]  /*f760*/  LOP3.LUT R28, R24, R5, RZ, 0xfc, !PT ;  /* 0x00000005181c7212 */ /* 0x000fc400078efcff */
[----:B------:R0:W3:Y:S01]  /*f770*/  SHFL.IDX PT, R7, R3, RZ, 0x181f ;  /* 0x00181fff03077589 */ /* 0x0000e200000e0000 */
        /* <DEDUP_REMOVED lines=11> */
[CC--:B--2---:R-:W-:Y:S02]  /*f830*/  @!P2 LEA R8, P0, R43.reuse, R6.reuse, 0x1 ;  /* 0x000000062b08a211 */ /* 0x0c4fe400078008ff */
[----:B---3--:R-:W-:Y:S02]  /*f840*/  @!P1 IMAD.WIDE R4, R196, 0x2, R6 ;  /* 0x00000002c4049825 */ /* 0x008fe400078e0206 */
[----:B------:R-:W-:Y:S02]  /*f850*/  @!P2 LEA.HI.X R9, R43, R7, R44, 0x1, P0 ;  /* 0x000000072b09a211 */ /* 0x000fe400000f0c2c */
[----:B------:R-:W-:Y:S01]  /*f860*/  @!P5 LEA R10, P4, R41, R6, 0x1 ;  /* 0x00000006290ad211 */ /* 0x000fe200078808ff */
[----:B------:R-:W-:Y:S01]  /*f870*/  @!P1 ST.E.128 desc[UR40][R4.64], RZ ;  /* 0x000000ff04009985 */ /* 0x000fe2000c101d28 */
[-C--:B------:R-:W-:Y:S02]  /*f880*/  ISETP.GE.AND P1, PT, R35, R21.reuse, PT ;  /* 0x000000152300720c */ /* 0x080fe40003f26270 */
[----:B------:R-:W-:Y:S01]  /*f890*/  LOP3.LUT P0, RZ, R24, 0x40, RZ, 0xc0, !PT ;  /* 0x0000004018ff7812 */ /* 0x000fe2000780c0ff */
[----:B------:R0:W-:Y:S01]  /*f8a0*/  @!P2 ST.E.128 desc[UR40][R8.64], RZ ;  /* 0x000000ff0800a985 */ /* 0x0001e2000c101d28 */
[----:B------:R-:W-:-:S02]  /*f8b0*/  ISETP.GE.AND P2, PT, R37, R21, PT ;  /* 0x000000152500720c */ /* 0x000fc40003f46270 */
[-C--:B------:R-:W-:Y:S02]  /*f8c0*/  @!P5 LEA.HI.X R11, R41, R7.reuse, R42, 0x1, P4 ;  /* 0x00000007290bd211 */ /* 0x080fe400020f0c2a */
[----:B------:R-:W-:Y:S02]  /*f8d0*/  LOP3.LUT P4, RZ, R28, 0x80, RZ, 0xc0, !PT ;  /* 0x000000801cff7812 */ /* 0x000fe4000788c0ff */
[CC--:B------:R-:W-:Y:S01]  /*f8e0*/  @!P3 LEA R12, P6, R39.reuse, R6.reuse, 0x1 ;  /* 0x00000006270cb211 */ /* 0x0c0fe200078c08ff */
[----:B------:R4:W-:Y:S03]  /*f8f0*/  @!P5 ST.E.128 desc[UR40][R10.64], RZ ;  /* 0x000000ff0a00d985 */ /* 0x0009e6000c101d28 */
[----:B------:R-:W-:Y:S02]  /*f900*/  @!P3 LEA.HI.X R13, R39, R7, R40, 0x1, P6 ;  /* 0x00000007270db211 */ /* 0x000fe400030f0c28 */
[----:B0-----:R-:W-:-:S02]  /*f910*/  @!P1 LEA R8, P6, R35, R6, 0x1 ;  /* 0x0000000623089211 */ /* 0x001fc400078c08ff */
        /* <DEDUP_REMOVED lines=12> */
.L_x_715:
[----:B------:R-:W-:Y:S05]  /*f9e0*/  BSYNC B1 ;  /* 0x0000000000017941 */ /* 0x000fea0003800000 */
.L_x_714:
[----:B------:R-:W-:Y:S01]  /*f9f0*/  VIADD R0, R0, 0x20 ;  /* 0x0000002000007836 */ /* 0x000fe20000000000 */
[----:B---34-:R0:W3:Y:S04]  /*fa00*/  SHFL.IDX PT, R7, R3, 0x1, 0x181f ;  /* 0x00381f0003077f89 */ /* 0x0180e800000e0000 */
[----:B------:R-:W-:Y:S01]  /*fa10*/  ISETP.GE.AND P0, PT, R0, R31, PT ;  /* 0x0000001f0000720c */ /* 0x000fe20003f06270 */
[----:B--2---:R0:W2:-:S12]  /*fa20*/  SHFL.IDX PT, R6, R20, 0x1, 0x181f ;  /* 0x00381f0014067f89 */ /* 0x00409800000e0000 */
[----:B0-----:R-:W-:Y:S05]  /*fa30*/  @P0 BRA `(.L_x_710) ;  /* 0x00000000007c0947 */ /* 0x001fea0003800000 */
[-C--:B------:R-:W-:Y:S02]  /*fa40*/  ISETP.GE.AND P6, PT, R196, R21.reuse, PT ;  /* 0x00000015c400720c */ /* 0x080fe40003fc6270 */
[-C--:B------:R-:W-:Y:S02]  /*fa50*/  ISETP.GE.AND P5, PT, R43, R21.reuse, PT ;  /* 0x000000152b00720c */ /* 0x080fe40003fa6270 */
[-C--:B------:R-:W-:Y:S02]  /*fa60*/  ISETP.GE.AND P4, PT, R41, R21.reuse, PT ;  /* 0x000000152900720c */ /* 0x080fe40003f86270 */
[-C--:B------:R-:W-:Y:S02]  /*fa70*/  ISETP.GE.AND P3, PT, R39, R21.reuse, PT ;  /* 0x000000152700720c */ /* 0x080fe40003f66270 */
[-C--:B------:R-:W-:Y:S02]  /*fa80*/  ISETP.GE.AND P2, PT, R37, R21.reuse, PT ;  /* 0x000000152500720c */ /* 0x080fe40003f46270 */
[----:B------:R-:W-:-:S03]  /*fa90*/  ISETP.GE.AND P1, PT, R35, R21, PT ;  /* 0x000000152300720c */ /* 0x000fc60003f26270 */
[----:B--23--:R-:W-:Y:S02]  /*faa0*/  @!P6 IMAD.WIDE R4, R196, 0x2, R6 ;  /* 0x00000002c404e825 */ /* 0x00cfe400078e0206 */
[----:B------:R-:W-:-:S03]  /*fab0*/  @!P5 LEA R8, P0, R43, R6, 0x1 ;  /* 0x000000062b08d211 */ /* 0x000fc600078008ff */
[----:B------:R0:W-:Y:S01]  /*fac0*/  @!P6 ST.E.128 desc[UR40][R4.64], RZ ;  /* 0x000000ff0400e985 */ /* 0x0001e2000c101d28 */
[-C--:B------:R-:W-:Y:S02]  /*fad0*/  @!P4 LEA R10, P6, R41, R6.reuse, 0x1 ;  /* 0x00000006290ac211 */ /* 0x080fe400078c08ff */
[-C--:B------:R-:W-:Y:S02]  /*fae0*/  @!P5 LEA.HI.X R9, R43, R7.reuse, R44, 0x1, P0 ;  /* 0x000000072b09d211 */ /* 0x080fe400000f0c2c */
[----:B------:R-:W-:Y:S02]  /*faf0*/  LOP3.LUT P0, RZ, R24, 0x40, RZ, 0xc0, !PT ;  /* 0x0000004018ff7812 */ /* 0x000fe4000780c0ff */
[----:B------:R-:W-:Y:S01]  /*fb00*/  @!P4 LEA.HI.X R11, R41, R7, R42, 0x1, P6 ;  /* 0x00000007290bc211 */ /* 0x000fe200030f0c2a */
[----:B------:R2:W-:Y:S01]  /*fb10*/  @!P5 ST.E.128 desc[UR40][R8.64], RZ ;  /* 0x000000ff0800d985 */ /* 0x0005e2000c101d28 */
[----:B------:R-:W-:Y:S02]  /*fb20*/  LOP3.LUT P6, RZ, R28, 0x80, RZ, 0xc0, !PT ;  /* 0x000000801cff7812 */ /* 0x000fe400078cc0ff */
[-C--:B------:R-:W-:Y:S01]  /*fb30*/  @!P3 LEA R12, P5, R39, R6.reuse, 0x1 ;  /* 0x00000006270cb211 */ /* 0x080fe200078a08ff */
[----:B------:R2:W-:Y:S01]  /*fb40*/  @!P4 ST.E.128 desc[UR40][R10.64], RZ ;  /* 0x000000ff0a00c985 */ /* 0x0005e2000c101d28 */
[----:B------:R-:W-:-:S02]  /*fb50*/  @!P2 LEA R14, P4, R37, R6, 0x1 ;  /* 0x00000006250ea211 */ /* 0x000fc400078808ff */
[-C--:B------:R-:W-:Y:S02]  /*fb60*/  @!P3 LEA.HI.X R13, R39, R7.reuse, R40, 0x1, P5 ;  /* 0x00000007270db211 */ /* 0x080fe400028f0c28 */
[-C--:B0-----:R-:W-:Y:S02]  /*fb70*/  @!P1 LEA R4, P5, R35, R6.reuse, 0x1 ;  /* 0x0000000623049211 */ /* 0x081fe400078a08ff */
[-C--:B------:R-:W-:Y:S01]  /*fb80*/  @!P2 LEA.HI.X R15, R37, R7.reuse, R38, 0x1, P4 ;  /* 0x00000007250fa211 */ /* 0x080fe200020f0c26 */
[----:B------:R2:W-:Y:S01]  /*fb90*/  @!P3 ST.E.128 desc[UR40][R12.64], RZ ;  /* 0x000000ff0c00b985 */ /* 0x0005e2000c101d28 */
[-C--:B------:R-:W-:Y:S02]  /*fba0*/  @P0 LEA R20, P3, R33, R6.reuse, 0x1 ;  /* 0x0000000621140211 */ /* 0x080fe400078608ff */
[----:B------:R-:W-:Y:S01]  /*fbb0*/  @P6 LEA R6, P4, R30, R6, 0x1 ;  /* 0x000000061e066211 */ /* 0x000fe200078808ff */
[----:B------:R2:W-:Y:S01]  /*fbc0*/  @!P2 ST.E.128 desc[UR40][R14.64], RZ ;  /* 0x000000ff0e00a985 */ /* 0x0005e2000c101d28 */
[----:B------:R-:W-:-:S02]  /*fbd0*/  @!P1 LEA.HI.X R5, R35, R7, R36, 0x1, P5 ;  /* 0x0000000723059211 */ /* 0x000fc400028f0c24 */
[-C--:B------:R-:W-:Y:S02]  /*fbe0*/  @P0 LEA.HI.X R21, R33, R7.reuse, R34, 0x1, P3 ;  /* 0x0000000721150211 */ /* 0x080fe400018f0c22 */
[----:B------:R-:W-:Y:S01]  /*fbf0*/  @P6 LEA.HI.X R7, R30, R7, R32, 0x1, P4 ;  /* 0x000000071e076211 */ /* 0x000fe200020f0c20 */
[----:B------:R2:W-:Y:S04]  /*fc00*/  @!P1 ST.E.128 desc[UR40][R4.64], RZ ;  /* 0x000000ff04009985 */ /* 0x0005e8000c101d28 */
[----:B------:R2:W-:Y:S04]  /*fc10*/  @P0 ST.E.128 desc[UR40][R20.64], RZ ;  /* 0x000000ff14000985 */ /* 0x0005e8000c101d28 */
[----:B------:R2:W-:Y:S02]  /*fc20*/  @P6 ST.E.128 desc[UR40][R6.64], RZ ;  /* 0x000000ff06006985 */ /* 0x0005e4000c101d28 */
.L_x_710:
[----:B------:R-:W-:Y:S05]  /*fc30*/  BSYNC B0 ;  /* 0x0000000000007941 */ /* 0x000fea0003800000 */
.L_x_704:
[----:B------:R-:W-:Y:S02]  /*fc40*/  ULDC UR4, c[0x0][0xc3c] ;  /* 0x00030f0000047ab9 */ /* 0x000fe40000000800 */
[----:B------:R-:W-:-:S13]  /*fc50*/  ISETP.GE.AND P0, PT, R27, UR4, PT ;  /* 0x000000041b007c0c */ /* 0x000fda000bf06270 */
[----:B------:R-:W-:Y:S05]  /*fc60*/  @!P0 BRA `(.L_x_716) ;  /* 0xffffff1800288947 */ /* 0x000fea000383ffff */
[----:B------:R-:W-:Y:S05]  /*fc70*/  BRA `(.L_x_588) ;  /* 0x0000007000007947 */ /* 0x000fea0003800000 */
.L_x_586:
[----:B------:R-:W-:-:S08]  /*fc80*/  NOP ;  /* 0x0000000000007918 */ /* 0x000fd00000000000 */
[----:B------:R-:W0:-:S00]  /*fc90*/  USETMAXREG.DEALLOC.CTAPOOL 0x28 ;  /* 0x00000028000079c8 */ /* 0x000e0000080e0500 */
[----:B0-----:R-:W-:Y:S01]  /*fca0*/  LOP3.LUT R2, R2, 0x3, RZ, 0xc0, !PT ;  /* 0x0000000302027812 */ /* 0x001fe200078ec0ff */
[----:B------:R-:W-:Y:S01]  /*fcb0*/  IMAD.MOV.U32 R4, RZ, RZ, RZ ;  /* 0x000000ffff047224 */ /* 0x000fe200078e00ff */
[----:B------:R-:W-:-:S04]  /*fcc0*/  LOP3.LUT R22, R22, 0xffffefff, RZ, 0xc0, !PT ;  /* 0xffffefff16167812 */ /* 0x000fc800078ec0ff */
[----:B------:R-:W0:Y:S02]  /*fcd0*/  SHFL.IDX PT, R2, R2, RZ, 0x1f ;  /* 0x00001fff02027589 */ /* 0x000e2400000e0000 */
[----:B0-----:R-:W-:-:S13]  /*fce0*/  ISETP.NE.AND P0, PT, R2, RZ, PT ;  /* 0x000000ff0200720c */ /* 0x001fda0003f05270 */
        /* <DEDUP_REMOVED lines=9> */
.L_x_717:
[----:B------:R-:W-:Y:S01]  /*fd80*/  LOP3.LUT R5, R0, 0x1f, RZ, 0xc0, !PT ;  /* 0x0000001f00057812 */ /* 0x000fe200078ec0ff */
[----:B------:R-:W-:Y:S01]  /*fd90*/  ULDC UR4, c[0x0][0xc3c] ;  /* 0x00030f0000047ab9 */ /* 0x000fe20000000800 */
[----:B------:R-:W0:Y:S01]  /*fda0*/  S2UR UR6, SR_CTAID.X ;  /* 0x00000000000679c3 */ /* 0x000e220000002500 */
[----:B------:R-:W-:Y:S01]  /*fdb0*/  ULDC UR5, c[0x0][0xc38] ;  /* 0x00030e0000057ab9 */ /* 0x000fe20000000800 */
[----:B------:R-:W-:-:S04]  /*fdc0*/  ISETP.NE.AND P0, PT, R5, 0x1f, PT ;  /* 0x0000001f0500780c */ /* 0x000fc80003f05270 */
[----:B------:R-:W-:-:S13]  /*fdd0*/  ISETP.GE.OR P1, PT, R5, UR4, !P0 ;  /* 0x0000000405007c0c */ /* 0x000fda000c726670 */
[----:B------:R-:W1:Y:S02]  /*fde0*/  @!P1 LDC.64 R2, c[0x0][0xc80] ;  /* 0x00032000ff029b82 */ /* 0x000e640000000a00 */
[----:B-1----:R-:W-:-:S05]  /*fdf0*/  @!P1 IMAD.WIDE.U32 R2, R5, 0x4, R2 ;  /* 0x0000000405029825 */ /* 0x002fca00078e0002 */
[----:B------:R-:W2:Y:S01]  /*fe00*/  @!P1 LDG.E R4, desc[UR40][R2.64] ;  /* 0x0000002802049981 */ /* 0x000ea2000c1e1900 */
[C---:B------:R-:W-:Y:S01]  /*fe10*/  ISETP.NE.AND P1, PT, R5.reuse, RZ, PT ;  /* 0x000000ff0500720c */ /* 0x040fe20003f25270 */
[----:B------:R-:W-:Y:S01]  /*fe20*/  UMOV UR4, URZ ;  /* 0x0000003f00047c82 */ /* 0x000fe20008000000 */
[C---:B------:R-:W-:Y:S02]  /*fe30*/  ISETP.GE.U32.AND P2, PT, R5.reuse, 0x2, PT ;  /* 0x000000020500780c */ /* 0x040fe40003f46070 */
[C---:B------:R-:W-:Y:S02]  /*fe40*/  ISETP.GE.U32.AND P3, PT, R5.reuse, 0x4, PT ;  /* 0x000000040500780c */ /* 0x040fe40003f66070 */
[C---:B------:R-:W-:Y:S02]  /*fe50*/  ISETP.GE.U32.AND P4, PT, R5.reuse, 0x8, PT ;  /* 0x000000080500780c */ /* 0x040fe40003f86070 */
[----:B------:R-:W-:Y:S02]  /*fe60*/  ISETP.GE.U32.AND P5, PT, R5, 0x10, PT ;  /* 0x000000100500780c */ /* 0x000fe40003fa6070 */
[----:B------:R-:W-:Y:S01]  /*fe70*/  MOV R16, RZ ;  /* 0x000000ff00107202 */ /* 0x000fe20000000f00 */
[----:B--2---:R-:W1:Y:S02]  /*fe80*/  SHFL.UP PT, R6, R4, 0x1, RZ ;  /* 0x0420000004067989 */ /* 0x004e6400000e00ff */
[----:B-1----:R-:W-:-:S05]  /*fe90*/  SEL R7, R6, RZ, P1 ;  /* 0x000000ff06077207 */ /* 0x002fca0000800000 */
[----:B------:R-:W-:-:S05]  /*fea0*/  IMAD.IADD R7, R4, 0x1, R7 ;  /* 0x0000000104077824 */ /* 0x000fca00078e0207 */
[----:B------:R-:W1:Y:S02]  /*feb0*/  SHFL.UP PT, R6, R7, 0x2, RZ ;  /* 0x0440000007067989 */ /* 0x000e6400000e00ff */
        /* <DEDUP_REMOVED lines=11> */
[----:B------:R-:W1:Y:S02]  /*ff70*/  SHFL.IDX PT, R6, R7, 0x1f, 0x1f ;  /* 0x03e01f0007067f89 */ /* 0x000e6400000e0000 */
[----:B-1----:R-:W-:-:S04]  /*ff80*/  IMAD R6, R6, UR5, RZ ;  /* 0x0000000506067c24 */ /* 0x002fc8000f8e02ff */
[----:B------:R-:W-:Y:S01]  /*ff90*/  IMAD.MOV.U32 R3, RZ, RZ, R6 ;  /* 0x000000ffff037224 */ /* 0x000fe200078e0006 */
[----:B0-----:R-:W-:-:S13]  /*ffa0*/  ISETP.GT.AND P6, PT, R6, UR6, PT ;  /* 0x0000000606007c0c */ /* 0x001fda000bfc4270 */
[----:B------:R-:W-:Y:S05]  /*ffb0*/  @P6 BRA `(.L_x_719) ;  /* 0x00000000009c6947 */ /* 0x000fea0003800000 */
[----:B------:R-:W0:Y:S01]  /*ffc0*/  LDC R10, c[0x0][0xc3c] ;  /* 0x00030f00ff0a7b82 */ /* 0x000e220000000800 */
[----:B------:R-:W-:Y:S01]  /*ffd0*/  IMAD.MOV.U32 R6, RZ, RZ, R3 ;  /* 0x000000ffff067224 */ /* 0x000fe200078e0003 */
[----:B------:R-:W-:Y:S01]  /*ffe0*/  UMOV UR4, URZ ;  /* 0x0000003f00047c82 */ /* 0x000fe20008000000 */
[----:B------:R-:W-:Y:S01]  /*fff0*/  ULDC UR7, c[0x0][0xc3c] ;  /* 0x00030f0000077ab9 */ /* 0x000fe20000000800 */
[----:B------:R-:W-:-:S05]  /*10000*/  ULDC UR5, c[0x0][0xc38] ;  /* 0x00030e0000057ab9 */ /* 0x000fca0000000800 */
.L_x_723:
[----:B------:R-:W-:Y:S01]  /*10010*/  UIADD3 UR4, UR4, 0x1f, URZ ;  /* 0x0000001f04047890 */ /* 0x000fe2000fffe03f */
[----:B------:R-:W-:-:S05]  /*10020*/  IMAD.U32 R19, RZ, RZ, UR7 ;  /* 0x00000007ff137e24 */ /* 0x000fca000f8e00ff */
        /* <DEDUP_REMOVED lines=10> */
.L_x_722:
[----:B------:R-:W-:Y:S05]  /*100d0*/  BSYNC B0 ;  /* 0x0000000000007941 */ /* 0x000fea0003800000 */
.L_x_721:
        /* <DEDUP_REMOVED lines=21> */
.L_x_719:
        /* <DEDUP_REMOVED lines=15> */
.L_x_724:
[----:B---3--:R-:W-:Y:S01]  /*10320*/  IMAD R16, R16, UR5, R9 ;  /* 0x0000000510107c24 */ /* 0x008fe2000f8e0209 */
[----:B0-----:R-:W-:Y:S01]  /*10330*/  IABS R2, R4 ;  /* 0x0000000400027213 */ /* 0x001fe20000000000 */
[----:B-12---:R-:W-:Y:S02]  /*10340*/  IMAD.MOV R7, RZ, RZ, -R3 ;  /* 0x000000ffff077224 */ /* 0x006fe400078e0a03 */
[----:B------:R-:W-:Y:S01]  /*10350*/  VIADD R19, R19, UR4 ;  /* 0x0000000413137c36 */ /* 0x000fe20008000000 */
[----:B------:R-:W-:Y:S01]  /*10360*/  IADD3 R9, -R16, UR6, RZ ;  /* 0x0000000610097c10 */ /* 0x000fe2000fffe1ff */
[----:B------:R-:W-:Y:S01]  /*10370*/  IMAD.MOV R8, RZ, RZ, -R2 ;  /* 0x000000ffff087224 */ /* 0x000fe200078e0a02 */
[----:B------:R-:W-:Y:S01]  /*10380*/  MOV R2, RZ ;  /* 0x000000ff00027202 */ /* 0x000fe20000000f00 */
[----:B------:R-:W-:Y:S01]  /*10390*/  IMAD R7, R7, R10, RZ ;  /* 0x0000000a07077224 */ /* 0x000fe200078e02ff */
[----:B------:R-:W-:-:S03]  /*103a0*/  IABS R6, R9 ;  /* 0x0000000900067213 */ /* 0x000fc60000000000 */
[----:B------:R-:W-:-:S04]  /*103b0*/  IMAD.HI.U32 R2, R3, R7, R2 ;  /* 0x0000000703027227 */ /* 0x000fc800078e0002 */
[----:B------:R-:W-:Y:S02]  /*103c0*/  IMAD.MOV.U32 R3, RZ, RZ, R6 ;  /* 0x000000ffff037224 */ /* 0x000fe400078e0006 */
        /* <DEDUP_REMOVED lines=12> */
[----:B------:R-:W-:-:S04]  /*10490*/  @!P1 LOP3.LUT R2, RZ, R4, RZ, 0x33, !PT ;  /* 0x00000004ff029212 */ /* 0x000fc800078e33ff */
[----:B------:R-:W-:Y:S01]  /*104a0*/  MOV R18, R2 ;  /* 0x0000000200127202 */ /* 0x000fe20000000f00 */
[----:B------:R-:W-:-:S04]  /*104b0*/  IMAD.MOV R17, RZ, RZ, -R2 ;  /* 0x000000ffff117224 */ /* 0x000fc800078e0a02 */
[----:B------:R-:W-:Y:S01]  /*104c0*/  IMAD R17, R4, R17, R9 ;  /* 0x0000001104117224 */ /* 0x000fe200078e0209 */
[----:B------:R-:W-:Y:S06]  /*104d0*/  BRA `(.L_x_725) ;  /* 0x00000000000c7947 */ /* 0x000fec0003800000 */
.L_x_720:
[----:B------:R-:W-:Y:S02]  /*104e0*/  IMAD.MOV.U32 R17, RZ, RZ, RZ ;  /* 0x000000ffff117224 */ /* 0x000fe400078e00ff */
[----:B------:R-:W-:Y:S02]  /*104f0*/  IMAD.U32 R16, RZ, RZ, UR6 ;  /* 0x00000006ff107e24 */ /* 0x000fe4000f8e00ff */
[----:B------:R-:W-:-:S07]  /*10500*/  IMAD.MOV.U32 R18, RZ, RZ, RZ ;  /* 0x000000ffff127224 */ /* 0x000fce00078e00ff */
.L_x_725:
[----:B------:R-:W-:-:S13]  /*10510*/  ISETP.NE.AND P0, PT, R5, RZ, PT ;  /* 0x000000ff0500720c */ /* 0x000fda0003f05270 */
[----:B------:R-:W0:Y:S01]  /*10520*/  @!P0 S2R R3, SR_CgaCtaId ;  /* 0x0000000000038919 */ /* 0x000e220000008800 */
[----:B------:R-:W-:-:S04]  /*10530*/  @!P0 MOV R2, 0x400 ;  /* 0x0000040000028802 */ /* 0x000fc80000000f00 */
[----:B0-----:R-:W-:-:S05]  /*10540*/  @!P0 LEA R2, R3, R2, 0x18 ;  /* 0x0000000203028211 */ /* 0x001fca00078ec0ff */
[----:B------:R1:W-:Y:S01]  /*10550*/  @!P0 STS.128 [R2+0x28cd0], R16 ;  /* 0x028cd01002008388 */ /* 0x0003e20000000c00 */
[----:B------:R-:W-:Y:S06]  /*10560*/  BAR.ARV 0x5, 0x180 ;  /* 0x0146000000007b1d */ /* 0x000fec0000002000 */
.L_x_718:
[----:B------:R2:W-:Y:S01]  /*10570*/  STL [R1+0x1c], RZ ;  /* 0x00001cff01007387 */ /* 0x0005e20000100800 */
[----:B------:R-:W-:Y:S01]  /*10580*/  ULDC UR4, c[0x0][0xc3c] ;  /* 0x00030f0000047ab9 */ /* 0x000fe20000000800 */
[----:B------:R-:W-:Y:S01]  /*10590*/  IMAD.MOV.U32 R26, RZ, RZ, 0x1 ;  /* 0x00000001ff1a7424 */ /* 0x000fe200078e00ff */
[----:B0-----:R-:W-:Y:S01]  /*105a0*/  ISETP.GE.AND P0, PT, R19, UR4, PT ;  /* 0x0000000413007c0c */ /* 0x001fe2000bf06270 */
[----:B------:R-:W-:-:S12]  /*105b0*/  IMAD.MOV.U32 R25, RZ, RZ, RZ ;  /* 0x000000ffff197224 */ /* 0x000fd800078e00ff */
[----:B--2---:R-:W-:Y:S05]  /*105c0*/  @P0 BRA `(.L_x_726) ;  /* 0x0000006000d40947 */ /* 0x004fea0003800000 */
[----:B------:R-:W0:Y:S01]  /*105d0*/  S2UR UR5, SR_CgaCtaId ;  /* 0x00000000000579c3 */ /* 0x000e220000008800 */
[C---:B-1----:R-:W-:Y:S01]  /*105e0*/  IMAD.SHL.U32 R2, R0.reuse, 0x8, RZ ;  /* 0x0000000800027824 */ /* 0x042fe200078e00ff */
[----:B------:R-:W-:Y:S01]  /*105f0*/  LOP3.LUT R5, R0, 0x7f, RZ, 0xc0, !PT ;  /* 0x0000007f00057812 */ /* 0x000fe200078ec0ff */
[----:B------:R-:W-:Y:S01]  /*10600*/  UMOV UR4, 0x400 ;  /* 0x0000040000047882 */ /* 0x000fe20000000000 */
[----:B------:R1:W-:Y:S01]  /*10610*/  STL [R1+0x1c], RZ ;  /* 0x00001cff01007387 */ /* 0x0003e20000100800 */
[----:B------:R-:W-:Y:S01]  /*10620*/  BSSY B8, `(.L_x_726) ;  /* 0x000062f000087945 */ /* 0x000fe20003800000 */
[C---:B------:R-:W-:Y:S01]  /*10630*/  LOP3.LUT R3, R2.reuse, 0x1f8, RZ, 0xc0, !PT ;  /* 0x000001f802037812 */ /* 0x040fe200078ec0ff */
[----:B------:R-:W-:Y:S01]  /*10640*/  IMAD.SHL.U32 R35, R5, 0x8, RZ ;  /* 0x0000000805237824 */ /* 0x000fe200078e00ff */
[----:B------:R-:W-:Y:S02]  /*10650*/  LOP3.LUT R2, R2, 0x38, RZ, 0xc0, !PT ;  /* 0x0000003802027812 */ /* 0x000fe400078ec0ff */
[----:B------:R-:W-:-:S02]  /*10660*/  CS2R R24, SRZ ;  /* 0x0000000000187805 */ /* 0x000fc4000001ff00 */
[----:B------:R-:W-:Y:S01]  /*10670*/  LOP3.LUT R4, R3, 0x38, R0, 0x78, !PT ;  /* 0x0000003803047812 */ /* 0x000fe200078e7800 */
[----:B------:R-:W-:Y:S01]  /*10680*/  IMAD.SHL.U32 R0, R0, 0x10, RZ ;  /* 0x0000001000007824 */ /* 0x000fe200078e00ff */
[----:B------:R-:W-:Y:S01]  /*10690*/  SHF.R.U32.HI R3, RZ, 0x3, R5 ;  /* 0x00000003ff037819 */ /* 0x000fe20000011605 */
[----:B------:R-:W-:Y:S01]  /*106a0*/  IMAD.MOV.U32 R28, RZ, RZ, 0x1 ;  /* 0x00000001ff1c7424 */ /* 0x000fe200078e00ff */
[----:B------:R-:W-:Y:S01]  /*106b0*/  LOP3.LUT R35, R4, 0x200, R35, 0xf8, !PT ;  /* 0x0000020004237812 */ /* 0x000fe200078ef823 */
[----:B------:R-:W-:Y:S01]  /*106c0*/  ULDC.64 UR38, c[0x0][0x198] ;  /* 0x0000660000267ab9 */ /* 0x000fe20000000a00 */
[----:B------:R-:W-:Y:S01]  /*106d0*/  LOP3.LUT R0, R3, 0x70, R0, 0xf8, !PT ;  /* 0x0000007003007812 */ /* 0x000fe200078ef800 */
[----:B------:R-:W-:Y:S01]  /*106e0*/  ULDC UR36, c[0x0][0xc] ;  /* 0x0000030000247ab9 */ /* 0x000fe20000000800 */
[C---:B------:R-:W-:Y:S02]  /*106f0*/  LOP3.LUT R0, R2.reuse, 0xc0, RZ, 0xfc, !PT ;  /* 0x000000c002007812 */ /* 0x040fe400078efcff */
[----:B------:R-:W-:-:S02]  /*10700*/  LOP3.LUT R0, R2, 0x140, RZ, 0xfc, !PT ;  /* 0x0000014002007812 */ /* 0x000fc400078efcff */
[C---:B------:R-:W-:Y:S01]  /*10710*/  LOP3.LUT R3, R2.reuse, 0x40, RZ, 0xfc, !PT ;  /* 0x0000004002037812 */ /* 0x040fe200078efcff */
[----:B0-----:R-:W-:Y:S01]  /*10720*/  ULEA UR4, UR5, UR4, 0x18 ;  /* 0x0000000405047291 */ /* 0x001fe2000f8ec03f */
[----:B------:R-:W-:Y:S02]  /*10730*/  LOP3.LUT R4, R37, 0x2, RZ, 0xfc, !PT ;  /* 0x0000000225047812 */ /* 0x000fe400078efcff */
[C---:B------:R-:W-:Y:S02]  /*10740*/  LOP3.LUT R3, R2.reuse, 0x100, RZ, 0xfc, !PT ;  /* 0x0000010002037812 */ /* 0x040fe400078efcff */
[C---:B------:R-:W-:Y:S01]  /*10750*/  LOP3.LUT R4, R2.reuse, 0x80, RZ, 0xfc, !PT ;  /* 0x0000008002047812 */ /* 0x040fe200078efcff */
[----:B------:R-:W-:Y:S01]  /*10760*/  IMAD.U32 R23, RZ, RZ, UR4 ;  /* 0x00000004ff177e24 */ /* 0x000fe2000f8e00ff */
[C---:B------:R-:W-:Y:S02]  /*10770*/  LOP3.LUT R3, R2.reuse, 0x180, RZ, 0xfc, !PT ;  /* 0x0000018002037812 */ /* 0x040fe400078efcff */
[----:B------:R-:W-:Y:S01]  /*10780*/  MOV R26, 0x1 ;  /* 0x00000001001a7802 */ /* 0x000fe20000000f00 */
[----:B------:R-:W-:Y:S01]  /*10790*/  IMAD R0, R35, 0x2, R23 ;  /* 0x0000000223007824 */ /* 0x000fe200078e0217 */
[----:B------:R-:W-:-:S04]  /*107a0*/  LOP3.LUT R2, R2, 0x1c0, RZ, 0xfc, !PT ;  /* 0x000001c002027812 */ /* 0x000fc800078efcff */
[----:B------:R1:W-:Y:S03]  /*107b0*/  STL [R1+0x34], R0 ;  /* 0x0000340001007387 */ /* 0x0003e60000100800 */
.L_x_833:
[----:B0-----:R-:W0:Y:S02]  /*107c0*/  LDC.64 R32, c[0x0][0xc88] ;  /* 0x00032200ff207b82 */ /* 0x001e240000000a00 */
[----:B0-----:R-:W-:-:S06]  /*107d0*/  IMAD.WIDE R32, R19, 0x4, R32 ;  /* 0x0000000413207825 */ /* 0x001fcc00078e0220 */
[----:B-1----:R0:W1:Y:S01]  /*107e0*/  LDG.E R32, desc[UR40][R32.64] ;  /* 0x0000002820207981 */ /* 0x002062000c1e1900 */
[----:B------:R-:W-:Y:S05]  /*107f0*/  YIELD ;  /* 0x0000000000007946 */ /* 0x000fea0003800000 */
[----:B------:R-:W-:Y:S01]  /*10800*/  ULDC.64 UR4, c[0x0][0xa28] ;  /* 0x00028a0000047ab9 */ /* 0x000fe20000000a00 */
[----:B--23--:R-:W-:Y:S01]  /*10810*/  IMAD.MOV.U32 R6, RZ, RZ, RZ ;  /* 0x000000ffff067224 */ /* 0x00cfe200078e00ff */
[----:B------:R-:W-:Y:S01]  /*10820*/  ISETP.NE.U32.AND P0, PT, RZ, UR4, PT ;  /* 0x00000004ff007c0c */ /* 0x000fe2000bf05070 */
[----:B------:R-:W-:Y:S01]  /*10830*/  ULDC.64 UR8, c[0x0][0xa18] ;  /* 0x0002860000087ab9 */ /* 0x000fe20000000a00 */
[----:B0-----:R-:W-:Y:S01]  /*10840*/  IMAD.MOV.U32 R33, RZ, RZ, RZ ;  /* 0x000000ffff217224 */ /* 0x001fe200078e00ff */
[----:B------:R-:W-:Y:S01]  /*10850*/  ULDC.64 UR6, c[0x0][0xa10] ;  /* 0x0002840000067ab9 */ /* 0x000fe20000000a00 */
[----:B------:R-:W-:-:S02]  /*10860*/  ISETP.NE.AND.EX P0, PT, RZ, UR5, PT, P0 ;  /* 0x00000005ff007c0c */ /* 0x000fc4000bf05300 */
[----:B-1----:R-:W-:-:S11]  /*10870*/  SHF.R.S32.HI R0, RZ, 0x1f, R32 ;  /* 0x0000001fff007819 */ /* 0x002fd60000011420 */
[C---:B------:R-:W-:Y:S01]  /*10880*/  @P0 LEA R2, P1, R32.reuse, UR4, 0x2 ;  /* 0x0000000420020c11 */ /* 0x040fe2000f8210ff */
[C---:B------:R-:W-:Y:S01]  /*10890*/  IMAD.SHL.U32 R27, R32.reuse, 0x4, RZ ;  /* 0x00000004201b7824 */ /* 0x040fe200078e00ff */
[C-C-:B------:R-:W-:Y:S01]  /*108a0*/  SHF.L.U64.HI R29, R32.reuse, 0x2, R0.reuse ;  /* 0x00000002201d7819 */ /* 0x140fe20000010200 */
[----:B------:R0:W-:Y:S01]  /*108b0*/  STL [R1+0x14], R0 ;  /* 0x0000140001007387 */ /* 0x0001e20000100800 */
[----:B------:R-:W-:Y:S01]  /*108c0*/  @P0 LEA.HI.X R3, R32, UR5, R0, 0x2, P1 ;  /* 0x0000000520030c11 */ /* 0x000fe200088f1400 */
[----:B------:R-:W-:-:S04]  /*108d0*/  ULDC.64 UR4, c[0x0][0xa00] ;  /* 0x0002800000047ab9 */ /* 0x000fc80000000a00 */
[----:B------:R1:W5:Y:S01]  /*108e0*/  @P0 LDG.E R33, desc[UR40][R2.64] ;  /* 0x0000002802210981 */ /* 0x000362000c1e1900 */
[----:B------:R-:W-:Y:S02]  /*108f0*/  ISETP.NE.U32.AND P0, PT, RZ, UR4, PT ;  /* 0x00000004ff007c0c */ /* 0x000fe4000bf05070 */
[----:B------:R-:W-:Y:S01]  /*10900*/  ISETP.NE.U32.AND P2, PT, RZ, UR8, PT ;  /* 0x00000008ff007c0c */ /* 0x000fe2000bf45070 */
[----:B0-----:R-:W-:Y:S01]  /*10910*/  IMAD.MOV.U32 R0, RZ, RZ, RZ ;  /* 0x000000ffff007224 */ /* 0x001fe200078e00ff */
[----:B------:R-:W-:Y:S02]  /*10920*/  ISETP.NE.AND.EX P0, PT, RZ, UR5, PT, P0 ;  /* 0x00000005ff007c0c */ /* 0x000fe4000bf05300 */
[----:B------:R-:W-:Y:S02]  /*10930*/  ISETP.NE.AND.EX P2, PT, RZ, UR9, PT, P2 ;  /* 0x00000009ff007c0c */ /* 0x000fe4000bf45320 */
[----:B------:R-:W-:Y:S02]  /*10940*/  ISETP.NE.U32.AND P1, PT, RZ, UR6, PT ;  /* 0x00000006ff007c0c */ /* 0x000fe4000bf25070 */
[----:B-1----:R-:W-:-:S02]  /*10950*/  IADD3 R2, P3, R27, UR4, RZ ;  /* 0x000000041b027c10 */ /* 0x002fc4000ff7e0ff */
[----:B------:R-:W-:Y:S02]  /*10960*/  ISETP.NE.AND.EX P1, PT, RZ, UR7, PT, P1 ;  /* 0x00000007ff007c0c */ /* 0x000fe4000bf25310 */
[----:B------:R-:W-:Y:S02]  /*10970*/  IADD3.X R3, R29, UR5, RZ, P3, !PT ;  /* 0x000000051d037c10 */ /* 0x000fe40009ffe4ff */
[----:B------:R-:W-:-:S03]  /*10980*/  IADD3 R4, P4, R27, UR6, RZ ;  /* 0x000000061b047c10 */ /* 0x000fc6000ff9e0ff */
[----:B------:R-:W2:Y:S01]  /*10990*/  @P0 LDG.E R6, desc[UR40][R2.64] ;  /* 0x0000002802060981 */ /* 0x000ea2000c1e1900 */
[----:B------:R-:W-:Y:S01]  /*109a0*/  ULDC UR4, c[0x0][0x288] ;  /* 0x0000a20000047ab9 */ /* 0x000fe20000000800 */
[----:B------:R-:W-:Y:S01]  /*109b0*/  IADD3.X R5, R29, UR7, RZ, P4, !PT ;  /* 0x000000071d057c10 */ /* 0x000fe2000a7fe4ff */
[----:B------:R-:W-:Y:S01]  /*109c0*/  IMAD.U32 R8, RZ, RZ, UR4 ;  /* 0x00000004ff087e24 */ /* 0x000fe2000f8e00ff */
[----:B------:R-:W-:-:S03]  /*109d0*/  ULDC.64 UR4, c[0x0][0x418] ;  /* 0x0001060000047ab9 */ /* 0x000fc60000000a00 */
[----:B------:R-:W5:Y:S04]  /*109e0*/  @P1 LDG.E R0, desc[UR40][R4.64] ;  /* 0x0000002804001981 */ /* 0x000f68000c1e1900 */
[----:B--2---:R0:W-:Y:S02]  /*109f0*/  STL [R1+0xc], R6 ;  /* 0x00000c0601007387 */ /* 0x0041e40000100800 */
[----:B0-----:R-:W-:-:S04]  /*10a00*/  @P2 IADD3 R6, P3, R27, UR8, RZ ;  /* 0x000000081b062c10 */ /* 0x001fc8000ff7e0ff */
[----:B------:R-:W-:-:S05]  /*10a10*/  @P2 IADD3.X R7, R29, UR9, RZ, P3, !PT ;  /* 0x000000091d072c10 */ /* 0x000fca0009ffe4ff */
[----:B------:R0:W2:Y:S01]  /*10a20*/  @P2 LDG.E R8, desc[UR40][R6.64] ;  /* 0x0000002806082981 */ /* 0x0000a2000c1e1900 */
[----:B------:R-:W-:-:S03]  /*10a30*/  UISETP.NE.U32.AND UP0, UPT, UR4, URZ, UPT ;  /* 0x0000003f0400728c */ /* 0x000fc6000bf05070 */
[----:B------:R-:W-:Y:S01]  /*10a40*/  ULDC UR4, c[0x0][0x424] ;  /* 0x0001090000047ab9 */ /* 0x000fe20000000800 */
[----:B------:R-:W-:-:S03]  /*10a50*/  UISETP.NE.AND.EX UP0, UPT, UR5, URZ, UPT, UP0 ;  /* 0x0000003f0500728c */ /* 0x000fc6000bf05300 */
[----:B------:R-:W-:Y:S01]  /*10a60*/  ULDC UR5, c[0x0][0x2f0] ;  /* 0x0000bc0000057ab9 */ /* 0x000fe20000000800 */
[----:B------:R-:W-:-:S04]  /*10a70*/  USEL UR4, UR4, 0x1, UP0 ;  /* 0x0000000104047887 */ /* 0x000fc80008000000 */
[----:B------:R-:W-:-:S03]  /*10a80*/  UIMAD UR4, UR4, UR5, URZ ;  /* 0x00000005040472a4 */ /* 0x000fc6000f8e023f */
[----:B------:R-:W-:Y:S02]  /*10a90*/  ULDC UR5, c[0x0][0x348] ;  /* 0x0000d20000057ab9 */ /* 0x000fe40000000800 */
[----:B0-----:R-:W-:Y:S01]  /*10aa0*/  MOV R6, UR5 ;  /* 0x0000000500067c02 */ /* 0x001fe20008000f00 */
[----:B------:R-:W-:Y:S01]  /*10ab0*/  IMAD.U32 R7, RZ, RZ, UR4 ;  /* 0x00000004ff077e24 */ /* 0x000fe2000f8e00ff */
[----:B--2---:R0:W-:Y:S01]  /*10ac0*/  STL [R1+0x18], R8 ;  /* 0x0000180801007387 */ /* 0x0041e20000100800 */
[----:B------:R-:W-:Y:S05]  /*10ad0*/  @P2 BRA `(.L_x_727) ;  /* 0x0000000000142947 */ /* 0x000fea0003800000 */
[----:B------:R-:W-:Y:S05]  /*10ae0*/  @!P0 BRA `(.L_x_727) ;  /* 0x0000000000108947 */ /* 0x000fea0003800000 */
[----:B0-----:R-:W2:Y:S04]  /*10af0*/  LDG.E R8, desc[UR40][R2.64] ;  /* 0x0000002802087981 */ /* 0x001ea8000c1e1900 */
[----:B------:R-:W2:Y:S02]  /*10b00*/  LDG.E R2, desc[UR40][R2.64+0x4] ;  /* 0x0000042802027981 */ /* 0x000ea4000c1e1900 */
[----:B--2---:R-:W-:-:S05]  /*10b10*/  IMAD.IADD R2, R2, 0x1, -R8 ;  /* 0x0000000102027824 */ /* 0x004fca00078e0a08 */
[----:B------:R1:W-:Y:S02]  /*10b20*/  STL [R1+0x18], R2 ;  /* 0x0000180201007387 */ /* 0x0003e40000100800 */
.L_x_727:
[----:B------:R-:W-:Y:S01]  /*10b30*/  ULDC.64 UR4, c[0x0][0xa20] ;  /* 0x0002880000047ab9 */ /* 0x000fe20000000a00 */
[----:B------:R-:W-:Y:S01]  /*10b40*/  IMAD.MOV.U32 R30, RZ, RZ, R32 ;  /* 0x000000ffff1e7224 */ /* 0x000fe200078e0020 */
[----:B------:R-:W-:-:S04]  /*10b50*/  ISETP.NE.U32.AND P0, PT, RZ, UR4, PT ;  /* 0x00000004ff007c0c */ /* 0x000fc8000bf05070 */
[----:B------:R-:W-:-:S13]  /*10b60*/  ISETP.NE.AND.EX P0, PT, RZ, UR5, PT, P0 ;  /* 0x00000005ff007c0c */ /* 0x000fda000bf05300 */
[----:B------:R-:W-:Y:S05]  /*10b70*/  @!P0 BRA `(.L_x_728) ;  /* 0x0000000000108947 */ /* 0x000fea0003800000 */
[----:B-1----:R-:W-:-:S04]  /*10b80*/  IADD3 R2, P0, R27, UR4, RZ ;  /* 0x000000041b027c10 */ /* 0x002fc8000ff1e0ff */
[----:B------:R-:W-:-:S05]  /*10b90*/  IADD3.X R3, R29, UR5, RZ, P0, !PT ;  /* 0x000000051d037c10 */ /* 0x000fca00087fe4ff */
[----:B------:R1:W5:Y:S01]  /*10ba0*/  LDG.E R7, desc[UR40][R2.64] ;  /* 0x0000002802077981 */ /* 0x000362000c1e1900 */
[----:B------:R-:W-:Y:S05]  /*10bb0*/  BRA `(.L_x_729) ;  /* 0x0000000000247947 */ /* 0x000fea0003800000 */
.L_x_728:
[----:B------:R-:W-:Y:S02]  /*10bc0*/  ULDC.64 UR4, c[0x0][0xa08] ;  /* 0x0002820000047ab9 */ /* 0x000fe40000000a00 */
[----:B------:R-:W-:-:S04]  /*10bd0*/  ISETP.NE.U32.AND P0, PT, RZ, UR4, PT ;  /* 0x00000004ff007c0c */ /* 0x000fc8000bf05070 */
[----:B------:R-:W-:-:S13]  /*10be0*/  ISETP.NE.AND.EX P0, PT, RZ, UR5, PT, P0 ;  /* 0x00000005ff007c0c */ /* 0x000fda000bf05300 */
[----:B------:R-:W-:Y:S05]  /*10bf0*/  @!P0 BRA `(.L_x_729) ;  /* 0x0000000000148947 */ /* 0x000fea0003800000 */
[----:B-1----:R-:W1:Y:S02]  /*10c00*/  LDC.64 R2, c[0x0][0xa08] ;  /* 0x00028200ff027b82 */ /* 0x002e640000000a00 */
[----:B-1----:R-:W-:-:S05]  /*10c10*/  IMAD.WIDE R2, R30, 0x4, R2 ;  /* 0x000000041e027825 */ /* 0x002fca00078e0202 */
[----:B------:R-:W2:Y:S04]  /*10c20*/  LDG.E R7, desc[UR40][R2.64] ;  /* 0x0000002802077981 */ /* 0x000ea8000c1e1900 */
[----:B------:R-:W2:Y:S02]  /*10c30*/  LDG.E R2, desc[UR40][R2.64+0x4] ;  /* 0x0000042802027981 */ /* 0x000ea4000c1e1900 */
[----:B--2---:R-:W-:-:S07]  /*10c40*/  IMAD.IADD R7, R2, 0x1, -R7 ;  /* 0x0000000102077824 */ /* 0x004fce00078e0a07 */
.L_x_729:
[----:B-1----:R-:W2:Y:S04]  /*10c50*/  @P1 LDG.E R2, desc[UR40][R4.64] ;  /* 0x0000002804021981 */ /* 0x002ea8000c1e1900 */
[----:B------:R-:W2:Y:S01]  /*10c60*/  @P1 LDG.E R4, desc[UR40][R4.64+0x4] ;  /* 0x0000042804041981 */ /* 0x000ea2000c1e1900 */
[----:B-----5:R-:W-:Y:S01]  /*10c70*/  IMAD.IADD R7, R7, 0x1, -R33 ;  /* 0x0000000107077824 */ /* 0x020fe200078e0a21 */
[----:B------:R-:W-:Y:S01]  /*10c80*/  BSSY B0, `(.L_x_730) ;  /* 0x00001ae000007945 */ /* 0x000fe20003800000 */
[----:B--2---:R-:W-:-:S04]  /*10c90*/  @P1 IMAD.IADD R6, R4, 0x1, -R2 ;  /* 0x0000000104061824 */ /* 0x004fc800078e0a02 */
[----:B------:R-:W-:-:S04]  /*10ca0*/  IMAD.IADD R3, R7, 0x1, R6 ;  /* 0x0000000107037824 */ /* 0x000fc800078e0206 */
[----:B------:R-:W-:Y:S01]  /*10cb0*/  VIADD R2, R3, 0x3f ;  /* 0x0000003f03027836 */ /* 0x000fe20000000000 */
[----:B------:R1:W-:Y:S04]  /*10cc0*/  STL [R1+0x4], R3 ;  /* 0x0000040301007387 */ /* 0x0003e80000100800 */
[----:B-1----:R-:W-:-:S04]  /*10cd0*/  SHF.R.S32.HI R3, RZ, 0x1f, R2 ;  /* 0x0000001fff037819 */ /* 0x002fc80000011402 */
[----:B------:R-:W-:Y:S02]  /*10ce0*/  LEA.HI R4, R3, R2, RZ, 0x6 ;  /* 0x0000000203047211 */ /* 0x000fe400078f30ff */
[----:B------:R-:W-:Y:S02]  /*10cf0*/  IADD3 R2, -R7, RZ, RZ ;  /* 0x000000ff07027210 */ /* 0x000fe40007ffe1ff */
[----:B------:R-:W-:Y:S01]  /*10d00*/  LOP3.LUT R31, R4, 0xffffffc0, RZ, 0xc0, !PT ;  /* 0xffffffc0041f7812 */ /* 0x000fe200078ec0ff */
[----:B------:R1:W-:Y:S01]  /*10d10*/  STL [R1+0x3c], R4 ;  /* 0x00003c0401007387 */ /* 0x0003e20000100800 */
[----:B------:R-:W-:Y:S02]  /*10d20*/  VIMNMX R5, RZ, R2, !PT ;  /* 0x00000002ff057248 */ /* 0x000fe40007fe0100 */
[----:B------:R-:W-:-:S04]  /*10d30*/  VIADDMNMX R6, R31, -R7, R6, PT ;  /* 0x800000071f067246 */ /* 0x000fc80003800106 */
[----:B------:R-:W-:Y:S02]  /*10d40*/  ISETP.GT.AND P0, PT, R6, R5, PT ;  /* 0x000000050600720c */ /* 0x000fe40003f04270 */
[----:B------:R-:W-:-:S11]  /*10d50*/  SHF.R.U32.HI R5, RZ, 0x6, R5 ;  /* 0x00000006ff057819 */ /* 0x000fd60000011605 */
[----:B------:R-:W-:-:S05]  /*10d60*/  @P0 VIADD R2, R6, 0x3f ;  /* 0x0000003f06020836 */ /* 0x000fca0000000000 */
[----:B------:R-:W-:-:S04]  /*10d70*/  @P0 SHF.R.S32.HI R3, RZ, 0x1f, R2 ;  /* 0x0000001fff030819 */ /* 0x000fc80000011402 */
[----:B------:R-:W-:Y:S01]  /*10d80*/  @P0 LEA.HI R3, R3, R2, RZ, 0x6 ;  /* 0x0000000203030211 */ /* 0x000fe200078f30ff */
[----:B------:R-:W-:-:S03]  /*10d90*/  IMAD.MOV.U32 R2, RZ, RZ, R5 ;  /* 0x000000ffff027224 */ /* 0x000fc600078e0005 */
[----:B------:R-:W-:Y:S02]  /*10da0*/  @P0 SHF.R.S32.HI R2, RZ, 0x6, R3 ;  /* 0x00000006ff020819 */ /* 0x000fe40000011403 */
[----:B------:R-:W-:Y:S02]  /*10db0*/  PLOP3.LUT P0, PT, PT, PT, PT, 0x80, 0x0 ;  /* 0x000000000000781c */ /* 0x000fe40003f0f070 */
[----:B------:R-:W-:-:S13]  /*10dc0*/  ISETP.GT.AND P2, PT, R2, R5, PT ;  /* 0x000000050200720c */ /* 0x000fda0003f44270 */
[----:B-1----:R-:W-:Y:S05]  /*10dd0*/  @!P2 BRA `(.L_x_731) ;  /* 0x000000180060a947 */ /* 0x002fea0003800000 */
[----:B------:R-:W-:Y:S01]  /*10de0*/  UMOV UR4, 0xffffffff ;  /* 0xffffffff00047882 */ /* 0x000fe20000000000 */
[----:B------:R-:W-:Y:S02]  /*10df0*/  SEL R4, R30, RZ, !P1 ;  /* 0x000000ff1e047207 */ /* 0x000fe40004800000 */
[----:B------:R-:W-:Y:S05]  /*10e00*/  BRA.DIV UR4, `(.L_x_732) ;  /* 0x0000006a044c7947 */ /* 0x000fea000b800000 */
[----:B------:R-:W1:Y:S02]  /*10e10*/  S2R R3, SR_TID.X ;  /* 0x0000000000037919 */ /* 0x000e640000002100 */
[----:B-1----:R-:W-:-:S04]  /*10e20*/  SHF.R.U32.HI R3, RZ, 0x5, R3 ;  /* 0x00000005ff037819 */ /* 0x002fc80000011603 */
[----:B------:R-:W-:-:S05]  /*10e30*/  LOP3.LUT R3, R3, 0x3, RZ, 0xc0, !PT ;  /* 0x0000000303037812 */ /* 0x000fca00078ec0ff */
[----:B------:R1:W2:Y:S02]  /*10e40*/  SHFL.IDX PT, R14, R3, RZ, 0x1f ;  /* 0x00001fff030e7589 */ /* 0x0002a400000e0000 */
.L_x_878:
[----:B--2---:R-:W-:Y:S02]  /*10e50*/  ISETP.NE.AND P0, PT, R14, RZ, PT ;  /* 0x000000ff0e00720c */ /* 0x004fe40003f05270 */
[----:B------:R-:W-:-:S11]  /*10e60*/  PLOP3.LUT P6, PT, PT, PT, PT, 0x8, 0x0 ;  /* 0x000000000000781c */ /* 0x000fd60003fce170 */
[----:B------:R-:W-:Y:S05]  /*10e70*/  @P0 BRA `(.L_x_733) ;  /* 0x00000000000c0947 */ /* 0x000fea0003800000 */
[----:B------:R-:W-:-:S03]  /*10e80*/  UMOV UR4, 0xffffffff ;  /* 0xffffffff00047882 */ /* 0x000fc60000000000 */
[----:B------:R-:W-:Y:S05]  /*10e90*/  BRA.DIV UR4, `(.L_x_734) ;  /* 0x0000006a045c7947 */ /* 0x000fea000b800000 */
[----:B------:R-:W-:-:S13]  /*10ea0*/  ELECT P6, URZ, PT ;  /* 0x00000000003f782f */ /* 0x000fda00038c0000 */
.L_x_733:
[----:B-1----:R-:W2:Y:S01]  /*10eb0*/  LDL R3, [R1+0x1c] ;  /* 0x00001c0001037983 */ /* 0x002ea20000100800 */
[----:B------:R-:W-:Y:S01]  /*10ec0*/  BSSY B1, `(.L_x_735) ;  /* 0x0000008000017945 */ /* 0x000fe20003800000 */
[----:B--2---:R-:W-:-:S05]  /*10ed0*/  VIADD R3, R3, 0x1 ;  /* 0x0000000103037836 */ /* 0x004fca0000000000 */
[----:B------:R-:W-:-:S04]  /*10ee0*/  LEA.HI R6, R3, R3, RZ, 0x1 ;  /* 0x0000000303067211 */ /* 0x000fc800078f08ff */
[----:B------:R-:W-:-:S05]  /*10ef0*/  LOP3.LUT R6, R6, 0xfffffffe, RZ, 0xc0, !PT ;  /* 0xfffffffe06067812 */ /* 0x000fca00078ec0ff */
[----:B------:R-:W-:-:S05]  /*10f00*/  IMAD.IADD R3, R3, 0x1, -R6 ;  /* 0x0000000103037824 */ /* 0x000fca00078e0a06 */
[----:B------:R-:W-:-:S04]  /*10f10*/  SHF.L.U32 R3, R3, 0x1f, RZ ;  /* 0x0000001f03037819 */ /* 0x000fc800000006ff */
[----:B------:R-:W1:Y:S02]  /*10f20*/  SYNCS.PHASECHK.TRANS64.TRYWAIT P0, [R23+URZ+0x28c20], R3 ;  /* 0x028c2003170075a7 */ /* 0x000e64000800017f */
[----:B-1----:R-:W-:Y:S05]  /*10f30*/  @!P0 BRA `(.L_x_736) ;  /* 0x0000006800548947 */ /* 0x002fea0003800000 */
.L_x_881:
[----:B------:R-:W-:Y:S05]  /*10f40*/  BSYNC B1 ;  /* 0x0000000000017941 */ /* 0x000fea0003800000 */
.L_x_735:
[----:B------:R-:W-:Y:S04]  /*10f50*/  BSSY B1, `(.L_x_737) ;  /* 0x00000b7000017945 */ /* 0x000fe80003800000 */
[----:B------:R-:W-:Y:S05]  /*10f60*/  @!P6 BRA `(.L_x_738) ;  /* 0x0000000800d4e947 */ /* 0x000fea0003800000 */
[----:B-1----:R-:W-:Y:S01]  /*10f70*/  IMAD R3, R24, 0x8, R23 ;  /* 0x0000000818037824 */ /* 0x002fe200078e0217 */
[----:B------:R-:W-:Y:S01]  /*10f80*/  SHF.L.U32 R6, R28, 0x1f, RZ ;  /* 0x0000001f1c067819 */ /* 0x000fe200000006ff */
[----:B------:R-:W1:Y:S01]  /*10f90*/  S2R R7, SR_TID.X ;  /* 0x0000000000077919 */ /* 0x000e620000002100 */
[----:B------:R-:W-:Y:S02]  /*10fa0*/  BSSY B2, `(.L_x_739) ;  /* 0x0000005000027945 */ /* 0x000fe40003800000 */
[----:B------:R-:W2:Y:S01]  /*10fb0*/  SYNCS.PHASECHK.TRANS64.TRYWAIT P0, [R3+URZ+0x28ca0], R6 ;  /* 0x028ca006030075a7 */ /* 0x000ea2000800017f */
[----:B-1----:R-:W-:-:S04]  /*10fc0*/  LOP3.LUT R7, R7, 0x7f, RZ, 0xc0, !PT ;  /* 0x0000007f07077812 */ /* 0x002fc800078ec0ff */
[----:B------:R-:W-:Y:S01]  /*10fd0*/  ISETP.NE.AND P1, PT, R7, RZ, PT ;  /* 0x000000ff0700720c */ /* 0x000fe20003f25270 */
[----:B--2---:R-:W-:-:S12]  /*10fe0*/  @!P0 BRA `(.L_x_740) ;  /* 0x00000068003c8947 */ /* 0x004fd80003800000 */
.L_x_882:
[----:B------:R-:W-:Y:S05]  /*10ff0*/  BSYNC B2 ;  /* 0x0000000000027941 */ /* 0x000fea0003800000 */
.L_x_739:
[----:B------:R-:W-:Y:S04]  /*11000*/  BSSY B2, `(.L_x_741) ;  /* 0x0000009000027945 */ /* 0x000fe80003800000 */
[----:B------:R-:W-:Y:S05]  /*11010*/  @P1 BRA `(.L_x_742) ;  /* 0x00000000001c1947 */ /* 0x000fea0003800000 */
[----:B0-----:R-:W0:Y:S01]  /*11020*/  S2R R8, SR_TID.X ;  /* 0x0000000000087919 */ /* 0x001e220000002100 */
[----:B------:R-:W-:-:S04]  /*11030*/  IMAD.MOV.U32 R7, RZ, RZ, 0x2000 ;  /* 0x00002000ff077424 */ /* 0x000fc800078e00ff */
[----:B------:R2:W-:Y:S01]  /*11040*/  SYNCS.ARRIVE.TRANS64 RZ, [R3+URZ+0x28c90], R7 ;  /* 0x028c900703ff79a7 */ /* 0x0005e2000800003f */
[----:B0-----:R-:W-:-:S04]  /*11050*/  LOP3.LUT R8, R8, 0x1f, RZ, 0xc0, !PT ;  /* 0x0000001f08087812 */ /* 0x001fc800078ec0ff */
[----:B------:R-:W-:-:S13]  /*11060*/  ISETP.NE.AND P0, PT, R8, RZ, PT ;  /* 0x000000ff0800720c */ /* 0x000fda0003f05270 */
[----:B--2---:R-:W-:Y:S05]  /*11070*/  @!P0 BRA `(.L_x_742) ;  /* 0x0000000000048947 */ /* 0x004fea0003800000 */
[----:B------:R-:W-:Y:S01]  /*11080*/  BPT.TRAP 0x1 ;  /* 0x000000040000795c */ /* 0x000fe20000300000 */
.L_x_742:
[----:B------:R-:W-:Y:S05]  /*11090*/  BSYNC B2 ;  /* 0x0000000000027941 */ /* 0x000fea0003800000 */
.L_x_741:
[----:B------:R-:W-:Y:S01]  /*110a0*/  IMAD.MOV.U32 R12, RZ, RZ, RZ ;  /* 0x000000ffff0c7224 */ /* 0x000fe200078e00ff */
[----:B0-----:R-:W-:Y:S01]  /*110b0*/  LEA R8, R24, R23, 0xd ;  /* 0x0000001718087211 */ /* 0x001fe200078e68ff */
[----:B------:R-:W-:Y:S01]  /*110c0*/  IMAD R7, R2, 0x40, R0 ;  /* 0x0000004002077824 */ /* 0x000fe200078e0200 */
[----:B------:R-:W-:Y:S01]  /*110d0*/  UIADD3 UR4, UP0, UR38, 0x570, URZ ;  /* 0x0000057026047890 */ /* 0x000fe2000ff1e03f */
[----:B------:R-:W-:Y:S01]  /*110e0*/  PLOP3.LUT P0, PT, PT, PT, PT, 0x80, 0x0 ;  /* 0x000000000000781c */ /* 0x000fe20003f0f070 */
[----:B------:R-:W-:Y:S01]  /*110f0*/  VIADD R9, R3, 0x28c90 ;  /* 0x00028c9003097836 */ /* 0x000fe20000000000 */
[----:B------:R-:W-:Y:S01]  /*11100*/  R2UR UR10, R12 ;  /* 0x000000000c0a72ca */ /* 0x000fe200000e0000 */
[----:B------:R-:W-:Y:S01]  /*11110*/  VIADD R7, R7, 0xffffffc0 ;  /* 0xffffffc007077836 */ /* 0x000fe20000000000 */
[----:B------:R-:W-:Y:S01]  /*11120*/  UIADD3.X UR5, URZ, UR39, URZ, UP0, !UPT ;  /* 0x000000273f057290 */ /* 0x000fe200087fe43f */
[----:B------:R-:W-:Y:S01]  /*11130*/  VIADD R8, R8, 0x22400 ;  /* 0x0002240008087836 */ /* 0x000fe20000000000 */
[----:B------:R-:W-:Y:S01]  /*11140*/  UMOV UR6, 0x0 ;  /* 0x0000000000067882 */ /* 0x000fe20000000000 */
[----:B------:R-:W-:-:S10]  /*11150*/  UMOV UR7, 0x12f00000 ;  /* 0x12f0000000077882 */ /* 0x000fd40000000000 */
.L_x_743:
[----:B------:R-:W-:-:S13]  /*11160*/  @P0 ELECT P2, URZ, PT ;  /* 0x00000000003f082f */ /* 0x000fda0003840000 */
[----:B------:R-:W-:Y:S02]  /*11170*/  @P2 R2UR UR13, R4 ;  /* 0x00000000040d22ca */ /* 0x000fe400000e0000 */
[----:B------:R-:W-:Y:S02]  /*11180*/  @P2 R2UR UR12, R18 ;  /* 0x00000000120c22ca */ /* 0x000fe400000e0000 */
[----:B------:R-:W-:Y:S02]  /*11190*/  @P2 R2UR UR11, R7 ;  /* 0x00000000070b22ca */ /* 0x000fe400000e0000 */
[----:B------:R-:W-:Y:S02]  /*111a0*/  @P2 R2UR UR9, R9 ;  /* 0x00000000090922ca */ /* 0x000fe400000e0000 */
[----:B------:R-:W-:Y:S02]  /*111b0*/  @P2 R2UR UR8, R8 ;  /* 0x00000000080822ca */ /* 0x000fe400000e0000 */
[----:B------:R-:W-:-:S02]  /*111c0*/  @P2 PLOP3.LUT P0, PT, P2, PT, PT, 0x8, 0x0 ;  /* 0x000000000000281c */ /* 0x000fc4000170e170 */
[----:B------:R-:W-:-:S09]  /*111d0*/  PLOP3.LUT P2, PT, PT, PT, PT, 0x8, 0x0 ;  /* 0x000000000000781c */ /* 0x000fd20003f4e170 */
[----:B------:R0:W-:Y:S02]  /*111e0*/  UTMALDG.4D [UR8], [UR4], desc[UR6] ;  /* 0x00000608040075b4 */ /* 0x0001e40008019000 */
[----:B0-----:R-:W-:Y:S05]  /*111f0*/  @P0 BRA.U.ANY `(.L_x_743) ;  /* 0xfffffffd00d80947 */ /* 0x001fea000393ffff */
[----:B------:R-:W0:Y:S01]  /*11200*/  SYNCS.PHASECHK.TRANS64.TRYWAIT P0, [R3+URZ+0x28cc0], R6 ;  /* 0x028cc006030075a7 */ /* 0x000e22000800017f */
[----:B------:R-:W-:Y:S04]  /*11210*/  BSSY B2, `(.L_x_744) ;  /* 0x0000002000027945 */ /* 0x000fe80003800000 */
[----:B0-----:R-:W-:Y:S05]  /*11220*/  @!P0 BRA `(.L_x_745) ;  /* 0x0000006400c08947 */ /* 0x001fea0003800000 */
.L_x_883:
[----:B------:R-:W-:Y:S05]  /*11230*/  BSYNC B2 ;  /* 0x0000000000027941 */ /* 0x000fea0003800000 */
.L_x_744:
[----:B------:R-:W-:Y:S01]  /*11240*/  BSSY B2, `(.L_x_746) ;  /* 0x000000b000027945 */ /* 0x000fe20003800000 */
[----:B------:R-:W-:Y:S02]  /*11250*/  IMAD.MOV.U32 R10, RZ, RZ, 0x0 ;  /* 0x00000000ff0a7424 */ /* 0x000fe400078e00ff */
[----:B------:R-:W-:Y:S01]  /*11260*/  IMAD.MOV.U32 R11, RZ, RZ, 0x12f00000 ;  /* 0x12f00000ff0b7424 */ /* 0x000fe200078e00ff */
[----:B------:R-:W-:Y:S06]  /*11270*/  @P1 BRA `(.L_x_747) ;  /* 0x00000000001c1947 */ /* 0x000fec0003800000 */
[----:B------:R-:W2:Y:S01]  /*11280*/  S2R R8, SR_TID.X ;  /* 0x0000000000087919 */ /* 0x000ea20000002100 */
[----:B01----:R-:W-:-:S04]  /*11290*/  IMAD.MOV.U32 R6, RZ, RZ, 0x10000 ;  /* 0x00010000ff067424 */ /* 0x003fc800078e00ff */
[----:B------:R3:W-:Y:S01]  /*112a0*/  SYNCS.ARRIVE.TRANS64 RZ, [R3+URZ+0x28cb0], R6 ;  /* 0x028cb00603ff79a7 */ /* 0x0007e2000800003f */
[----:B--2---:R-:W-:-:S04]  /*112b0*/  LOP3.LUT R8, R8, 0x1f, RZ, 0xc0, !PT ;  /* 0x0000001f08087812 */ /* 0x004fc800078ec0ff */
[----:B------:R-:W-:-:S13]  /*112c0*/  ISETP.NE.AND P0, PT, R8, RZ, PT ;  /* 0x000000ff0800720c */ /* 0x000fda0003f05270 */
[----:B---3--:R-:W-:Y:S05]  /*112d0*/  @!P0 BRA `(.L_x_747) ;  /* 0x0000000000048947 */ /* 0x008fea0003800000 */
[----:B------:R-:W-:Y:S01]  /*112e0*/  BPT.TRAP 0x1 ;  /* 0x000000040000795c */ /* 0x000fe20000300000 */
.L_x_747:
[----:B------:R-:W-:Y:S05]  /*112f0*/  BSYNC B2 ;  /* 0x0000000000027941 */ /* 0x000fea0003800000 */
.L_x_746:
[----:B------:R-:W-:Y:S01]  /*11300*/  R2UR UR10, R12 ;  /* 0x000000000c0a72ca */ /* 0x000fe200000e0000 */
[----:B01----:R-:W-:Y:S01]  /*11310*/  IMAD R6, R24, 0x10000, R23 ;  /* 0x0001000018067824 */ /* 0x003fe200078e0217 */
[----:B------:R-:W-:Y:S01]  /*11320*/  R2UR UR6, R10 ;  /* 0x000000000a0672ca */ /* 0x000fe200000e0000 */
[----:B------:R-:W-:Y:S01]  /*11330*/  UIADD3 UR4, UP0, UR38, 0x670, URZ ;  /* 0x0000067026047890 */ /* 0x000fe2000ff1e03f */
[----:B------:R-:W-:Y:S01]  /*11340*/  R2UR UR7, R11 ;  /* 0x000000000b0772ca */ /* 0x000fe200000e0000 */
[----:B------:R-:W-:Y:S01]  /*11350*/  VIADD R3, R3, 0x28cb0 ;  /* 0x00028cb003037836 */ /* 0x000fe20000000000 */
[----:B------:R-:W-:Y:S01]  /*11360*/  PLOP3.LUT P0, PT, PT, PT, PT, 0x80, 0x0 ;  /* 0x000000000000781c */ /* 0x000fe20003f0f070 */
[----:B------:R-:W-:Y:S01]  /*11370*/  UIADD3.X UR5, URZ, UR39, URZ, UP0, !UPT ;  /* 0x000000273f057290 */ /* 0x000fe200087fe43f */
[----:B------:R-:W-:-:S11]  /*11380*/  IADD3 R8, R6, 0x400, RZ ;  /* 0x0000040006087810 */ /* 0x000fd60007ffe0ff */
.L_x_748:
        /* <DEDUP_REMOVED lines=10> */
[----:B------:R-:W-:Y:S01]  /*11430*/  R2UR UR6, R10 ;  /* 0x000000000a0672ca */ /* 0x000fe200000e0000 */
[----:B------:R-:W-:Y:S01]  /*11440*/  VIADD R8, R6, 0x2400 ;  /* 0x0000240006087836 */ /* 0x000fe20000000000 */
[----:B------:R-:W-:Y:S01]  /*11450*/  R2UR UR7, R11 ;  /* 0x000000000b0772ca */ /* 0x000fe200000e0000 */
[----:B------:R-:W-:Y:S01]  /*11460*/  UMOV UR10, 0x40 ;  /* 0x00000040000a7882 */ /* 0x000fe20000000000 */
[----:B------:R-:W-:-:S13]  /*11470*/  PLOP3.LUT P0, PT, PT, PT, PT, 0x80, 0x0 ;  /* 0x000000000000781c */ /* 0x000fda0003f0f070 */
.L_x_749:
        /* <DEDUP_REMOVED lines=15> */
.L_x_750:
        /* <DEDUP_REMOVED lines=15> */
.L_x_751:
        /* <DEDUP_REMOVED lines=15> */
.L_x_752:
        /* <DEDUP_REMOVED lines=15> */
.L_x_753:
        /* <DEDUP_REMOVED lines=15> */
.L_x_754:
        /* <DEDUP_REMOVED lines=15> */
.L_x_755:
        /* <DEDUP_REMOVED lines=9> */
[----:B--2---:R-:W-:Y:S05]  /*11ab0*/  @P0 BRA.U.ANY `(.L_x_755) ;  /* 0xfffffffd00d80947 */ /* 0x004fea000393ffff */
.L_x_738:
[----:B------:R-:W-:Y:S05]  /*11ac0*/  BSYNC B1 ;  /* 0x0000000000017941 */ /* 0x000fea0003800000 */
.L_x_737:
[----:B------:R-:W-:Y:S01]  /*11ad0*/  IADD3 R9, R2, -0x2, RZ ;  /* 0xfffffffe02097810 */ /* 0x000fe20007ffe0ff */
[----:B------:R-:W-:Y:S01]  /*11ae0*/  VIADD R24, R24, 0x1 ;  /* 0x0000000118187836 */ /* 0x000fe20000000000 */
[----:B------:R-:W-:Y:S02]  /*11af0*/  PLOP3.LUT P0, PT, PT, PT, PT, 0x8, 0x0 ;  /* 0x000000000000781c */ /* 0x000fe40003f0e170 */
[----:B------:R-:W-:Y:S02]  /*11b00*/  ISETP.GE.AND P2, PT, R9, R5, PT ;  /* 0x000000050900720c */ /* 0x000fe40003f46270 */
[----:B------:R-:W-:-:S04]  /*11b10*/  ISETP.NE.AND P1, PT, R24, 0x2, PT ;  /* 0x000000021800780c */ /* 0x000fc80003f25270 */
[----:B------:R-:W-:Y:S02]  /*11b20*/  SEL R2, RZ, 0x1, P1 ;  /* 0x00000001ff027807 */ /* 0x000fe40000800000 */
[----:B------:R-:W-:Y:S02]  /*11b30*/  SEL R24, R24, RZ, P1 ;  /* 0x000000ff18187207 */ /* 0x000fe40000800000 */
[----:B------:R-:W-:-:S03]  /*11b40*/  LOP3.LUT R28, R28, R2, RZ, 0x3c, !PT ;  /* 0x000000021c1c7212 */ /* 0x000fc600078e3cff */
[----:B------:R-:W-:Y:S05]  /*11b50*/  @!P2 BRA `(.L_x_731) ;  /* 0x0000000c0000a947 */ /* 0x000fea0003800000 */
.L_x_775:
[----:B------:R-:W-:Y:S05]  /*11b60*/  YIELD ;  /* 0x0000000000007946 */ /* 0x000fea0003800000 */
[----:B------:R-:W-:Y:S04]  /*11b70*/  BSSY B1, `(.L_x_756) ;  /* 0x00000b6000017945 */ /* 0x000fe80003800000 */
[----:B------:R-:W-:Y:S05]  /*11b80*/  @!P6 BRA `(.L_x_757) ;  /* 0x0000000800d0e947 */ /* 0x000fea0003800000 */
[----:B------:R-:W-:Y:S01]  /*11b90*/  IMAD R6, R24, 0x8, R23 ;  /* 0x0000000818067824 */ /* 0x000fe200078e0217 */
[----:B------:R-:W-:Y:S01]  /*11ba0*/  SHF.L.U32 R2, R28, 0x1f, RZ ;  /* 0x0000001f1c027819 */ /* 0x000fe200000006ff */
[----:B-1----:R-:W1:Y:S01]  /*11bb0*/  S2R R3, SR_TID.X ;  /* 0x0000000000037919 */ /* 0x002e620000002100 */
[----:B------:R-:W-:Y:S02]  /*11bc0*/  BSSY B2, `(.L_x_758) ;  /* 0x0000005000027945 */ /* 0x000fe40003800000 */
[----:B------:R-:W2:Y:S01]  /*11bd0*/  SYNCS.PHASECHK.TRANS64.TRYWAIT P1, [R6+URZ+0x28ca0], R2 ;  /* 0x028ca002060075a7 */ /* 0x000ea2000802017f */
[----:B-1----:R-:W-:-:S04]  /*11be0*/  LOP3.LUT R3, R3, 0x7f, RZ, 0xc0, !PT ;  /* 0x0000007f03037812 */ /* 0x002fc800078ec0ff */
[----:B------:R-:W-:Y:S01]  /*11bf0*/  ISETP.NE.AND P2, PT, R3, RZ, PT ;  /* 0x000000ff0300720c */ /* 0x000fe20003f45270 */
[----:B--2---:R-:W-:-:S12]  /*11c00*/  @!P1 BRA `(.L_x_759) ;  /* 0x0000005c005c9947 */ /* 0x004fd80003800000 */
.L_x_884:
[----:B------:R-:W-:Y:S05]  /*11c10*/  BSYNC B2 ;  /* 0x0000000000027941 */ /* 0x000fea0003800000 */
.L_x_758:
[----:B------:R-:W-:Y:S04]  /*11c20*/  BSSY B2, `(.L_x_760) ;  /* 0x0000009000027945 */ /* 0x000fe80003800000 */
[----:B------:R-:W-:Y:S05]  /*11c30*/  @P2 BRA `(.L_x_761) ;  /* 0x00000000001c2947 */ /* 0x000fea0003800000 */
[----:B------:R-:W2:Y:S01]  /*11c40*/  S2R R7, SR_TID.X ;  /* 0x0000000000077919 */ /* 0x000ea20000002100 */
[----:B------:R-:W-:-:S04]  /*11c50*/  IMAD.MOV.U32 R3, RZ, RZ, 0x2000 ;  /* 0x00002000ff037424 */ /* 0x000fc800078e00ff */
[----:B------:R3:W-:Y:S01]  /*11c60*/  SYNCS.ARRIVE.TRANS64 RZ, [R6+URZ+0x28c90], R3 ;  /* 0x028c900306ff79a7 */ /* 0x0007e2000800003f */
[----:B--2---:R-:W-:-:S04]  /*11c70*/  LOP3.LUT R7, R7, 0x1f, RZ, 0xc0, !PT ;  /* 0x0000001f07077812 */ /* 0x004fc800078ec0ff */
[----:B------:R-:W-:-:S13]  /*11c80*/  ISETP.NE.AND P1, PT, R7, RZ, PT ;  /* 0x000000ff0700720c */ /* 0x000fda0003f25270 */
[----:B---3--:R-:W-:Y:S05]  /*11c90*/  @!P1 BRA `(.L_x_761) ;  /* 0x0000000000049947 */ /* 0x008fea0003800000 */
[----:B------:R-:W-:Y:S01]  /*11ca0*/  BPT.TRAP 0x1 ;  /* 0x000000040000795c */ /* 0x000fe20000300000 */
.L_x_761:
[----:B------:R-:W-:Y:S05]  /*11cb0*/  BSYNC B2 ;  /* 0x0000000000027941 */ /* 0x000fea0003800000 */
.L_x_760:
[----:B------:R-:W-:Y:S01]  /*11cc0*/  IMAD.MOV.U32 R10, RZ, RZ, RZ ;  /* 0x000000ffff0a7224 */ /* 0x000fe200078e00ff */
[----:B------:R-:W-:Y:S01]  /*11cd0*/  UIADD3 UR4, UP0, UR38, 0x570, URZ ;  /* 0x0000057026047890 */ /* 0x000fe2000ff1e03f */
[----:B------:R-:W-:Y:S01]  /*11ce0*/  IMAD R3, R24, 0x2000, R23 ;  /* 0x0000200018037824 */ /* 0x000fe200078e0217 */
[----:B------:R-:W-:Y:S01]  /*11cf0*/  PLOP3.LUT P1, PT, PT, PT, PT, 0x80, 0x0 ;  /* 0x000000000000781c */ /* 0x000fe20003f2f070 */
[----:B0-----:R-:W-:Y:S01]  /*11d00*/  IMAD R8, R9, 0x40, R0 ;  /* 0x0000004009087824 */ /* 0x001fe200078e0200 */
[----:B------:R-:W-:Y:S01]  /*11d10*/  R2UR UR10, R10 ;  /* 0x000000000a0a72ca */ /* 0x000fe200000e0000 */
[----:B------:R-:W-:Y:S01]  /*11d20*/  VIADD R3, R3, 0x22400 ;  /* 0x0002240003037836 */ /* 0x000fe20000000000 */
[----:B------:R-:W-:Y:S01]  /*11d30*/  UIADD3.X UR5, URZ, UR39, URZ, UP0, !UPT ;  /* 0x000000273f057290 */ /* 0x000fe200087fe43f */
[----:B------:R-:W-:Y:S01]  /*11d40*/  VIADD R7, R6, 0x28c90 ;  /* 0x00028c9006077836 */ /* 0x000fe20000000000 */
[----:B------:R-:W-:Y:S01]  /*11d50*/  UMOV UR6, 0x0 ;  /* 0x0000000000067882 */ /* 0x000fe20000000000 */
[----:B------:R-:W-:-:S10]  /*11d60*/  UMOV UR7, 0x12f00000 ;  /* 0x12f0000000077882 */ /* 0x000fd40000000000 */
.L_x_762:
        /* <DEDUP_REMOVED lines=13> */
.L_x_885:
[----:B------:R-:W-:Y:S05]  /*11e40*/  BSYNC B2 ;  /* 0x0000000000027941 */ /* 0x000fea0003800000 */
.L_x_763:
[----:B------:R-:W-:Y:S01]  /*11e50*/  BSSY B2, `(.L_x_765) ;  /* 0x000000b000027945 */ /* 0x000fe20003800000 */
[----:B01----:R-:W-:Y:S01]  /*11e60*/  IMAD.MOV.U32 R2, RZ, RZ, 0x0 ;  /* 0x00000000ff027424 */ /* 0x003fe200078e00ff */
[----:B------:R-:W-:Y:S02]  /*11e70*/  MOV R3, 0x12f00000 ;  /* 0x12f0000000037802 */ /* 0x000fe40000000f00 */
[----:B------:R-:W-:Y:S05]  /*11e80*/  @P2 BRA `(.L_x_766) ;  /* 0x00000000001c2947 */ /* 0x000fea0003800000 */
[----:B------:R-:W0:Y:S01]  /*11e90*/  S2R R11, SR_TID.X ;  /* 0x00000000000b7919 */ /* 0x000e220000002100 */
[----:B------:R-:W-:-:S04]  /*11ea0*/  IMAD.MOV.U32 R7, RZ, RZ, 0x10000 ;  /* 0x00010000ff077424 */ /* 0x000fc800078e00ff */
[----:B------:R1:W-:Y:S01]  /*11eb0*/  SYNCS.ARRIVE.TRANS64 RZ, [R6+URZ+0x28cb0], R7 ;  /* 0x028cb00706ff79a7 */ /* 0x0003e2000800003f */
[----:B0-----:R-:W-:-:S04]  /*11ec0*/  LOP3.LUT R11, R11, 0x1f, RZ, 0xc0, !PT ;  /* 0x0000001f0b0b7812 */ /* 0x001fc800078ec0ff */
[----:B------:R-:W-:-:S13]  /*11ed0*/  ISETP.NE.AND P1, PT, R11, RZ, PT ;  /* 0x000000ff0b00720c */ /* 0x000fda0003f25270 */
[----:B-1----:R-:W-:Y:S05]  /*11ee0*/  @!P1 BRA `(.L_x_766) ;  /* 0x0000000000049947 */ /* 0x002fea0003800000 */
[----:B------:R-:W-:Y:S01]  /*11ef0*/  BPT.TRAP 0x1 ;  /* 0x000000040000795c */ /* 0x000fe20000300000 */
.L_x_766:
[----:B------:R-:W-:Y:S05]  /*11f00*/  BSYNC B2 ;  /* 0x0000000000027941 */ /* 0x000fea0003800000 */
.L_x_765:
[----:B------:R-:W-:Y:S01]  /*11f10*/  R2UR UR6, R2 ;  /* 0x00000000020672ca */ /* 0x000fe200000e0000 */
[----:B------:R-:W-:Y:S01]  /*11f20*/  IMAD R7, R24, 0x10000, R23 ;  /* 0x0001000018077824 */ /* 0x000fe200078e0217 */
[----:B------:R-:W-:Y:S01]  /*11f30*/  R2UR UR7, R3 ;  /* 0x00000000030772ca */ /* 0x000fe200000e0000 */
[----:B------:R-:W-:Y:S01]  /*11f40*/  UIADD3 UR4, UP0, UR38, 0x670, URZ ;  /* 0x0000067026047890 */ /* 0x000fe2000ff1e03f */
[----:B------:R-:W-:Y:S01]  /*11f50*/  R2UR UR10, R10 ;  /* 0x000000000a0a72ca */ /* 0x000fe200000e0000 */
[----:B------:R-:W-:Y:S01]  /*11f60*/  VIADD R6, R6, 0x28cb0 ;  /* 0x00028cb006067836 */ /* 0x000fe20000000000 */
[----:B------:R-:W-:Y:S01]  /*11f70*/  PLOP3.LUT P1, PT, PT, PT, PT, 0x80, 0x0 ;  /* 0x000000000000781c */ /* 0x000fe20003f2f070 */
[----:B------:R-:W-:Y:S01]  /*11f80*/  VIADD R10, R7, 0x400 ;  /* 0x00000400070a7836 */ /* 0x000fe20000000000 */
[----:B------:R-:W-:-:S12]  /*11f90*/  UIADD3.X UR5, URZ, UR39, URZ, UP0, !UPT ;  /* 0x000000273f057290 */ /* 0x000fd800087fe43f */
.L_x_767:
        /* <DEDUP_REMOVED lines=15> */
.L_x_768:
        /* <DEDUP_REMOVED lines=15> */
.L_x_769:
        /* <DEDUP_REMOVED lines=15> */
.L_x_770:
        /* <DEDUP_REMOVED lines=15> */
.L_x_771:
        /* <DEDUP_REMOVED lines=11> */
[----:B------:R-:W-:Y:S01]  /*12410*/  UMOV UR10, 0x140 ;  /* 0x00000140000a7882 */ /* 0x000fe20000000000 */
[----:B------:R-:W-:Y:S02]  /*12420*/  R2UR UR7, R3 ;  /* 0x00000000030772ca */ /* 0x000fe400000e0000 */
[----:B------:R-:W-:Y:S02]  /*12430*/  PLOP3.LUT P1, PT, PT, PT, PT, 0x80, 0x0 ;  /* 0x000000000000781c */ /* 0x000fe40003f2f070 */
[----:B------:R-:W-:-:S11]  /*12440*/  IADD3 R10, R7, 0xa400, RZ ;  /* 0x0000a400070a7810 */ /* 0x000fd60007ffe0ff */
.L_x_772:
        /* <DEDUP_REMOVED lines=15> */
.L_x_773:
        /* <DEDUP_REMOVED lines=15> */
.L_x_774:
        /* <DEDUP_REMOVED lines=10> */
.L_x_757:
[----:B------:R-:W-:Y:S05]  /*126d0*/  BSYNC B1 ;  /* 0x0000000000017941 */ /* 0x000fea0003800000 */
.L_x_756:
[C---:B------:R-:W-:Y:S01]  /*126e0*/  ISETP.GT.AND P2, PT, R9.reuse, R5, PT ;  /* 0x000000050900720c */ /* 0x040fe20003f44270 */
[----:B------:R-:W-:Y:S02]  /*126f0*/  VIADD R24, R24, 0x1 ;  /* 0x0000000118187836 */ /* 0x000fe40000000000 */
[----:B------:R-:W-:-:S03]  /*12700*/  VIADD R9, R9, 0xffffffff ;  /* 0xffffffff09097836 */ /* 0x000fc60000000000 */
[----:B------:R-:W-:-:S04]  /*12710*/  ISETP.NE.AND P1, PT, R24, 0x2, PT ;  /* 0x000000021800780c */ /* 0x000fc80003f25270 */
[----:B------:R-:W-:Y:S02]  /*12720*/  SEL R2, RZ, 0x1, P1 ;  /* 0x00000001ff027807 */ /* 0x000fe40000800000 */
[----:B------:R-:W-:Y:S02]  /*12730*/  SEL R24, R24, RZ, P1 ;  /* 0x000000ff18187207 */ /* 0x000fe40000800000 */
[----:B------:R-:W-:Y:S01]  /*12740*/  LOP3.LUT R28, R28, R2, RZ, 0x3c, !PT ;  /* 0x000000021c1c7212 */ /* 0x000fe200078e3cff */
[----:B------:R-:W-:Y:S06]  /*12750*/  @P2 BRA `(.L_x_775) ;  /* 0xfffffff400002947 */ /* 0x000fec000383ffff */
.L_x_731:
[----:B------:R-:W-:Y:S05]  /*12760*/  BSYNC B0 ;  /* 0x0000000000007941 */ /* 0x000fea0003800000 */
.L_x_730:
[----:B------:R-:W2:Y:S01]  /*12770*/  LDL R2, [R1+0x4] ;  /* 0x0000040001027983 */ /* 0x000ea20000100800 */
[----:B------:R-:W-:Y:S05]  /*12780*/  @!P0 WARPSYNC.ALL ;  /* 0x0000000000008948 */ /* 0x000fea0003800000 */
[----:B------:R-:W-:Y:S06]  /*12790*/  @!P0 BAR.SYNC.DEFER_BLOCKING 0xc, 0x180 ;  /* 0x0306000000008b1d */ /* 0x000fec0000010000 */
[----:B------:R-:W-:Y:S01]  /*127a0*/  BSSY B7, `(.L_x_776) ;  /* 0x0000378000077945 */ /* 0x000fe20003800000 */
[----:B--2---:R-:W-:-:S13]  /*127b0*/  ISETP.GT.AND P0, PT, R2, RZ, PT ;  /* 0x000000ff0200720c */ /* 0x004fda0003f04270 */
[----:B------:R-:W-:Y:S05]  /*127c0*/  @P0 BRA `(.L_x_777) ;  /* 0x0000000000440947 */ /* 0x000fea0003800000 */
[----:B------:R-:W2:Y:S02]  /*127d0*/  S2R R2, SR_TID.X ;  /* 0x0000000000027919 */ /* 0x000ea40000002100 */
[----:B--2---:R-:W-:-:S04]  /*127e0*/  LOP3.LUT R2, R2, 0x7f, RZ, 0xc0, !PT ;  /* 0x0000007f02027812 */ /* 0x004fc800078ec0ff */
[----:B------:R-:W-:-:S13]  /*127f0*/  ISETP.NE.AND P0, PT, R2, RZ, PT ;  /* 0x000000ff0200720c */ /* 0x000fda0003f05270 */
[----:B------:R-:W-:Y:S05]  /*12800*/  @P0 BRA `(.L_x_778) ;  /* 0x0000003400c40947 */ /* 0x000fea0003800000 */
[----:B------:R-:W2:Y:S01]  /*12810*/  S2R R5, SR_LANEID ;  /* 0x0000000000057919 */ /* 0x000ea20000000000 */
[----:B------:R-:W-:Y:S01]  /*12820*/  VOTEU.ANY UR4, UPT, PT ;  /* 0x0000000000047886 */ /* 0x000fe200038e0100 */
[----:B-1----:R-:W1:Y:S01]  /*12830*/  LDC.64 R2, c[0x0][0xc60] ;  /* 0x00031800ff027b82 */ /* 0x002e620000000a00 */
[----:B------:R-:W2:Y:S02]  /*12840*/  FLO.U32 R0, UR4 ;  /* 0x0000000400007d00 */ /* 0x000ea400080e0000 */
[----:B--2---:R-:W-:-:S06]  /*12850*/  ISETP.EQ.U32.AND P0, PT, R0, R5, PT ;  /* 0x000000050000720c */ /* 0x004fcc0003f02070 */
[----:B------:R-:W1:Y:S07]  /*12860*/  POPC R5, UR4 ;  /* 0x0000000400057d09 */ /* 0x000e6e0008000000 */
[----:B-1----:R-:W2:Y:S01]  /*12870*/  @P0 ATOMG.E.ADD.STRONG.GPU PT, R3, desc[UR40][R2.64], R5 ;  /* 0x00000005020309a8 */ /* 0x002ea200081ee1e8 */
[----:B------:R-:W1:Y:S02]  /*12880*/  S2R R4, SR_LTMASK ;  /* 0x0000000000047919 */ /* 0x000e640000003900 */
[----:B-1----:R-:W-:-:S04]  /*12890*/  LOP3.LUT R4, R4, UR4, RZ, 0xc0, !PT ;  /* 0x0000000404047c12 */ /* 0x002fc8000f8ec0ff */
[----:B------:R-:W1:Y:S01]  /*128a0*/  POPC R7, R4 ;  /* 0x0000000400077309 */ /* 0x000e620000000000 */
[----:B--2---:R-:W1:Y:S02]  /*128b0*/  SHFL.IDX PT, R0, R3, R0, 0x1f ;  /* 0x00001f0003007589 */ /* 0x004e6400000e0000 */
[----:B-1----:R-:W-:Y:S01]  /*128c0*/  IADD3 R16, R0, UR36, R7 ;  /* 0x0000002400107c10 */ /* 0x002fe2000fffe007 */
[----:B------:R-:W-:Y:S06]  /*128d0*/  BRA `(.L_x_778) ;  /* 0x0000003400907947 */ /* 0x000fec0003800000 */
.L_x_777:
        /* <DEDUP_REMOVED lines=9> */
[----:B------:R-:W-:Y:S01]  /*12970*/  MOV R7, UR9 ;  /* 0x0000000900077c02 */ /* 0x000fe20008000f00 */
[----:B-1----:R-:W1:Y:S01]  /*12980*/  LDC.64 R2, c[0x4][R2] ;  /* 0x0100000002027b82 */ /* 0x002e620000000a00 */
[----:B------:R-:W-:Y:S02]  /*12990*/  IMAD.U32 R5, RZ, RZ, UR7 ;  /* 0x00000007ff057e24 */ /* 0x000fe4000f8e00ff */
[----:B------:R-:W-:Y:S02]  /*129a0*/  IMAD.U32 R6, RZ, RZ, UR8 ;  /* 0x00000008ff067e24 */ /* 0x000fe4000f8e00ff */
[----:B------:R-:W-:-:S02]  /*129b0*/  IMAD.U32 R10, RZ, RZ, UR4 ;  /* 0x00000004ff0a7e24 */ /* 0x000fc4000f8e00ff */
[----:B------:R-:W-:Y:S02]  /*129c0*/  IMAD.U32 R11, RZ, RZ, UR5 ;  /* 0x00000005ff0b7e24 */ /* 0x000fe4000f8e00ff */
[----:B0-----:R-:W-:Y:S02]  /*129d0*/  IMAD.MOV.U32 R8, RZ, RZ, 0x70 ;  /* 0x00000070ff087424 */ /* 0x001fe400078e00ff */
[----:B------:R-:W-:Y:S02]  /*129e0*/  IMAD.MOV.U32 R12, RZ, RZ, 0x1 ;  /* 0x00000001ff0c7424 */ /* 0x000fe400078e00ff */
[----:B------:R-:W-:-:S07]  /*129f0*/  IMAD.MOV.U32 R13, RZ, RZ, RZ ;  /* 0x000000ffff0d7224 */ /* 0x000fce00078e00ff */
[----:B------:R-:W-:-:S07]  /*12a00*/  LEPC R20, `(.L_x_780) ;  /* 0x000000001014794e */ /* 0x000fce0000000000 */
[----:B-1----:R-:W-:Y:S05]  /*12a10*/  CALL.ABS.NOINC R2 ;  /* 0x0000000002007343 */ /* 0x002fea0003c00000 */
.L_x_780:
[----:B------:R-:W-:Y:S05]  /*12a20*/  BSYNC B6 ;  /* 0x0000000000067941 */ /* 0x000fea0003800000 */
.L_x_779:
        /* <DEDUP_REMOVED lines=8> */
[----:B-1----:R1:W2:Y:S01]  /*12ab0*/  LDC.64 R2, c[0x4][R34] ;  /* 0x0100000022027b82 */ /* 0x0022a20000000a00 */
[----:B------:R-:W-:Y:S01]  /*12ac0*/  IMAD.U32 R4, RZ, RZ, UR6 ;  /* 0x00000006ff047e24 */ /* 0x000fe2000f8e00ff */
[----:B------:R-:W-:Y:S01]  /*12ad0*/  MOV R6, UR8 ;  /* 0x0000000800067c02 */ /* 0x000fe20008000f00 */
[----:B------:R-:W-:Y:S02]  /*12ae0*/  IMAD.U32 R5, RZ, RZ, UR7 ;  /* 0x00000007ff057e24 */ /* 0x000fe4000f8e00ff */
[----:B------:R-:W-:Y:S02]  /*12af0*/  IMAD.U32 R7, RZ, RZ, UR9 ;  /* 0x00000009ff077e24 */ /* 0x000fe4000f8e00ff */
[----:B------:R-:W-:-:S02]  /*12b00*/  IMAD.U32 R10, RZ, RZ, UR4 ;  /* 0x00000004ff0a7e24 */ /* 0x000fc4000f8e00ff */
[----:B------:R-:W-:Y:S02]  /*12b10*/  IMAD.U32 R11, RZ, RZ, UR5 ;  /* 0x00000005ff0b7e24 */ /* 0x000fe4000f8e00ff */
[----:B0-----:R-:W-:Y:S02]  /*12b20*/  IMAD.MOV.U32 R8, RZ, RZ, 0x70 ;  /* 0x00000070ff087424 */ /* 0x001fe400078e00ff */
[----:B------:R-:W-:Y:S02]  /*12b30*/  IMAD.MOV.U32 R12, RZ, RZ, 0x1 ;  /* 0x00000001ff0c7424 */ /* 0x000fe400078e00ff */
[----:B-1----:R-:W-:-:S07]  /*12b40*/  IMAD.MOV.U32 R13, RZ, RZ, RZ ;  /* 0x000000ffff0d7224 */ /* 0x002fce00078e00ff */
[----:B------:R-:W-:-:S07]  /*12b50*/  LEPC R20, `(.L_x_783) ;  /* 0x000000001014794e */ /* 0x000fce0000000000 */
[----:B--2---:R-:W-:Y:S05]  /*12b60*/  CALL.ABS.NOINC R2 ;  /* 0x0000000002007343 */ /* 0x004fea0003c00000 */
.L_x_783:
        /* <DEDUP_REMOVED lines=15> */
.L_x_782:
[----:B------:R-:W-:Y:S05]  /*12c60*/  BSYNC B6 ;  /* 0x0000000000067941 */ /* 0x000fea0003800000 */
.L_x_781:
[----:B------:R-:W2:Y:S01]  /*12c70*/  LDL R34, [R1+0x4] ;  /* 0x0000040001227983 */ /* 0x000ea20000100800 */
[----:B------:R-:W-:Y:S01]  /*12c80*/  ULDC.64 UR4, c[0x0][0x9f8] ;  /* 0x00027e0000047ab9 */ /* 0x000fe20000000a00 */
[----:B------:R-:W3:Y:S01]  /*12c90*/  LDC R10, c[0x0][0x430] ;  /* 0x00010c00ff0a7b82 */ /* 0x000ee20000000800 */
[----:B------:R-:W-:Y:S01]  /*12ca0*/  ISETP.NE.U32.AND P0, PT, RZ, UR4, PT ;  /* 0x00000004ff007c0c */ /* 0x000fe2000bf05070 */
[----:B------:R-:W4:Y:S03]  /*12cb0*/  S2R R20, SR_TID.X ;  /* 0x0000000000147919 */ /* 0x000f260000002100 */
[----:B------:R-:W-:-:S13]  /*12cc0*/  ISETP.NE.AND.EX P0, PT, RZ, UR5, PT, P0 ;  /* 0x00000005ff007c0c */ /* 0x000fda000bf05300 */
[----:B------:R-:W-:Y:S01]  /*12cd0*/  @P0 IADD3 R2, P1, R27, UR4, RZ ;  /* 0x000000041b020c10 */ /* 0x000fe2000ff3e0ff */
[----:B------:R-:W0:Y:S01]  /*12ce0*/  S2R R11, SR_TID.X ;  /* 0x00000000000b7919 */ /* 0x000e220000002100 */
[----:B------:R-:W-:Y:S02]  /*12cf0*/  ULDC UR4, c[0x0][0x320] ;  /* 0x0000c80000047ab9 */ /* 0x000fe40000000800 */
[----:B-1----:R-:W-:-:S05]  /*12d00*/  @P0 IADD3.X R3, R29, UR5, RZ, P1, !PT ;  /* 0x000000051d030c10 */ /* 0x002fca0008ffe4ff */
[----:B------:R1:W2:Y:S01]  /*12d10*/  @P0 LDG.E R30, desc[UR40][R2.64] ;  /* 0x00000028021e0981 */ /* 0x0002a2000c1e1900 */
[----:B----4-:R-:W-:-:S04]  /*12d20*/  LOP3.LUT R20, R20, 0x7f, RZ, 0xc0, !PT ;  /* 0x0000007f14147812 */ /* 0x010fc800078ec0ff */
[----:B------:R-:W-:Y:S02]  /*12d30*/  SHF.R.U32.HI R21, RZ, 0x3, R20 ;  /* 0x00000003ff157819 */ /* 0x000fe40000011614 */
[----:B------:R-:W4:Y:S02]  /*12d40*/  S2R R20, SR_TID.X ;  /* 0x0000000000147919 */ /* 0x000f240000002100 */
[----:B----4-:R-:W-:-:S05]  /*12d50*/  IMAD.SHL.U32 R20, R20, 0x10, RZ ;  /* 0x0000001014147824 */ /* 0x010fca00078e00ff */
[----:B------:R-:W-:Y:S02]  /*12d60*/  LOP3.LUT R20, R21, 0x70, R20, 0xf8, !PT ;  /* 0x0000007015147812 */ /* 0x000fe400078ef814 */
[----:B------:R-:W4:Y:S01]  /*12d70*/  S2R R21, SR_TID.X ;  /* 0x0000000000157919 */ /* 0x000f220000002100 */
[----:B---3--:R-:W-:Y:S01]  /*12d80*/  ISETP.NE.AND P1, PT, R10, 0x1, PT ;  /* 0x000000010a00780c */ /* 0x008fe20003f25270 */
[----:B------:R-:W-:-:S12]  /*12d90*/  VIADD R31, R31, 0xffffffc0 ;  /* 0xffffffc01f1f7836 */ /* 0x000fd80000000000 */
[----:B------:R-:W3:Y:S08]  /*12da0*/  @P1 LDC R0, c[0x0][0x434] ;  /* 0x00010d00ff001b82 */ /* 0x000ef00000000800 */
[----:B-1----:R-:W1:Y:S01]  /*12db0*/  @P1 LDC R2, c[0x0][0x438] ;  /* 0x00010e00ff021b82 */ /* 0x002e620000000800 */
[----:B----4-:R-:W-:-:S05]  /*12dc0*/  IMAD.SHL.U32 R21, R21, 0x8, RZ ;  /* 0x0000000815157824 */ /* 0x010fca00078e00ff */
[----:B------:R-:W-:-:S04]  /*12dd0*/  LOP3.LUT R21, R21, 0x38, RZ, 0xc0, !PT ;  /* 0x0000003815157812 */ /* 0x000fc800078ec0ff */
[----:B------:R-:W-:-:S04]  /*12de0*/  LOP3.LUT R21, R21, 0x40, RZ, 0xfc, !PT ;  /* 0x0000004015157812 */ /* 0x000fc800078efcff */
[----:B------:R-:W-:Y:S02]  /*12df0*/  ISETP.GE.AND P2, PT, R21, UR4, PT ;  /* 0x0000000415007c0c */ /* 0x000fe4000bf46270 */
[----:B------:R-:W4:Y:S01]  /*12e00*/  S2R R21, SR_TID.X ;  /* 0x0000000000157919 */ /* 0x000f220000002100 */
[----:B------:R-:W-:Y:S01]  /*12e10*/  IADD3 R3, R20, R31, RZ ;  /* 0x0000001f14037210 */ /* 0x000fe20007ffe0ff */
[----:B0-----:R-:W-:-:S04]  /*12e20*/  IMAD.SHL.U32 R11, R11, 0x8, RZ ;  /* 0x000000080b0b7824 */ /* 0x001fc800078e00ff */
[----:B------:R-:W-:Y:S01]  /*12e30*/  IMAD.IADD R8, R3, 0x1, R33 ;  /* 0x0000000103087824 */ /* 0x000fe200078e0221 */
[----:B------:R-:W-:Y:S02]  /*12e40*/  LOP3.LUT R11, R11, 0x38, RZ, 0xc0, !PT ;  /* 0x000000380b0b7812 */ /* 0x000fe400078ec0ff */
[----:B------:R-:W-:-:S04]  /*12e50*/  LOP3.LUT R22, R22, 0xffffffbf, RZ, 0xc0, !PT ;  /* 0xffffffbf16167812 */ /* 0x000fc800078ec0ff */
[----:B------:R-:W-:-:S04]  /*12e60*/  @P2 LOP3.LUT R22, R22, 0x40, RZ, 0xfc, !PT ;  /* 0x0000004016162812 */ /* 0x000fc800078efcff */
[----:B------:R-:W-:Y:S01]  /*12e70*/  LOP3.LUT R22, R22, 0xffffff7f, RZ, 0xc0, !PT ;  /* 0xffffff7f16167812 */ /* 0x000fe200078ec0ff */
[----:B----4-:R-:W-:-:S05]  /*12e80*/  IMAD.SHL.U32 R21, R21, 0x8, RZ ;  /* 0x0000000815157824 */ /* 0x010fca00078e00ff */
[----:B------:R-:W-:Y:S02]  /*12e90*/  LOP3.LUT R21, R21, 0x38, RZ, 0xc0, !PT ;  /* 0x0000003815157812 */ /* 0x000fe400078ec0ff */
[----:B------:R-:W-:-:S05]  /*12ea0*/  SEL R9, RZ, 0xffffffff, P2 ;  /* 0xffffffffff097807 */ /* 0x000fca0001000000 */
[----:B------:R-:W-:Y:S02]  /*12eb0*/  IMAD.SHL.U32 R9, R9, 0x2, RZ ;  /* 0x0000000209097824 */ /* 0x000fe400078e00ff */
[----:B------:R-:W-:Y:S01]  /*12ec0*/  IMAD.MOV.U32 R36, RZ, RZ, RZ ;  /* 0x000000ffff247224 */ /* 0x000fe200078e00ff */
[----:B------:R-:W-:Y:S02]  /*12ed0*/  LOP3.LUT R13, R11, 0x1c0, RZ, 0xfc, !PT ;  /* 0x000001c00b0d7812 */ /* 0x000fe400078efcff */
[----:B--2---:R-:W-:Y:S01]  /*12ee0*/  ISETP.GE.AND P0, PT, R3, R34, PT ;  /* 0x000000220300720c */ /* 0x004fe20003f06270 */
[----:B---3--:R-:W-:-:S04]  /*12ef0*/  @P1 IMAD.HI.U32 R3, R8, R0, RZ ;  /* 0x0000000008031227 */ /* 0x008fc800078e00ff */
[----:B------:R-:W-:Y:S01]  /*12f00*/  IMAD.MOV.U32 R0, RZ, RZ, R8 ;  /* 0x000000ffff007224 */ /* 0x000fe200078e0008 */
[----:B-1----:R-:W-:Y:S02]  /*12f10*/  @P1 SHF.R.U32.HI R0, RZ, R2, R3 ;  /* 0x00000002ff001219 */ /* 0x002fe40000011603 */
[----:B------:R-:W-:Y:S02]  /*12f20*/  ISETP.GE.AND P1, PT, R11, UR4, PT ;  /* 0x000000040b007c0c */ /* 0x000fe4000bf26270 */
[----:B------:R-:W-:Y:S02]  /*12f30*/  ISETP.GT.U32.OR P0, PT, R20, 0x3f, P0 ;  /* 0x0000003f1400780c */ /* 0x000fe40000704470 */
[C---:B------:R-:W-:Y:S02]  /*12f40*/  LOP3.LUT R34, R21.reuse, 0x80, RZ, 0xfc, !PT ;  /* 0x0000008015227812 */ /* 0x040fe400078efcff */
[----:B------:R-:W-:Y:S02]  /*12f50*/  LOP3.LUT R21, R21, 0xc0, RZ, 0xfc, !PT ;  /* 0x000000c015157812 */ /* 0x000fe400078efcff */
[----:B------:R-:W-:-:S05]  /*12f60*/  SEL R4, RZ, 0x1, P1 ;  /* 0x00000001ff047807 */ /* 0x000fca0000800000 */
[----:B------:R-:W-:Y:S02]  /*12f70*/  @P1 LOP3.LUT R22, R22, 0x80, RZ, 0xfc, !PT ;  /* 0x0000008016161812 */ /* 0x000fe400078efcff */
[----:B------:R-:W-:Y:S01]  /*12f80*/  ISETP.GE.AND P1, PT, R21, UR4, PT ;  /* 0x0000000415007c0c */ /* 0x000fe2000bf26270 */
[----:B------:R-:W0:Y:S01]  /*12f90*/  @!P0 LDC.64 R2, c[0x0][0x428] ;  /* 0x00010a00ff028b82 */ /* 0x000e220000000a00 */
[----:B------:R-:W1:Y:S01]  /*12fa0*/  S2R R21, SR_TID.X ;  /* 0x0000000000157919 */ /* 0x000e620000002100 */
[----:B------:R-:W-:Y:S02]  /*12fb0*/  LOP3.LUT R9, R9, 0x2, R4, 0xe2, !PT ;  /* 0x0000000209097812 */ /* 0x000fe400078ee204 */
[----:B------:R-:W-:-:S04]  /*12fc0*/  ISETP.GE.AND P2, PT, R34, UR4, PT ;  /* 0x0000000422007c0c */ /* 0x000fc8000bf46270 */
[----:B------:R-:W2:Y:S01]  /*12fd0*/  @!P0 LDC.64 R4, c[0x0][0x418] ;  /* 0x00010600ff048b82 */ /* 0x000ea20000000a00 */
[----:B------:R-:W-:Y:S02]  /*12fe0*/  SEL R6, RZ, 0x4, P2 ;  /* 0x00000004ff067807 */ /* 0x000fe40001000000 */
[----:B------:R-:W-:Y:S02]  /*12ff0*/  SEL R7, RZ, 0x8, P1 ;  /* 0x00000008ff077807 */ /* 0x000fe40000800000 */
[----:B------:R-:W-:Y:S02]  /*13000*/  SHF.R.S32.HI R34, RZ, 0x1f, R30 ;  /* 0x0000001fff227819 */ /* 0x000fe4000001141e */
[----:B------:R-:W-:Y:S01]  /*13010*/  LOP3.LUT R9, R7, R9, R6, 0xfe, !PT ;  /* 0x0000000907097212 */ /* 0x000fe200078efe06 */
[--C-:B------:R-:W-:Y:S01]  /*13020*/  @!P0 IMAD.MOV.U32 R6, RZ, RZ, R0.reuse ;  /* 0x000000ffff068224 */ /* 0x100fe200078e0000 */
[----:B------:R-:W-:Y:S02]  /*13030*/  @!P0 SHF.R.S32.HI R7, RZ, 0x1f, R0 ;  /* 0x0000001fff078819 */ /* 0x000fe40000011400 */
[----:B------:R-:W-:-:S04]  /*13040*/  LOP3.LUT R22, R22, 0xffffffdf, RZ, 0xc0, !PT ;  /* 0xffffffdf16167812 */ /* 0x000fc800078ec0ff */
[----:B------:R-:W-:Y:S01]  /*13050*/  @P2 LOP3.LUT R22, R22, 0x20, RZ, 0xfc, !PT ;  /* 0x0000002016162812 */ /* 0x000fe200078efcff */
[----:B0-----:R-:W-:-:S04]  /*13060*/  @!P0 IMAD.WIDE.U32 R6, R30, R2, R6 ;  /* 0x000000021e068225 */ /* 0x001fc800078e0006 */
[----:B------:R-:W-:Y:S01]  /*13070*/  @!P0 IMAD R2, R34, R2, RZ ;  /* 0x0000000222028224 */ /* 0x000fe200078e02ff */
[----:B------:R-:W-:-:S03]  /*13080*/  LOP3.LUT R22, R22, 0xffffffef, RZ, 0xc0, !PT ;  /* 0xffffffef16167812 */ /* 0x000fc600078ec0ff */
[----:B------:R-:W-:Y:S02]  /*13090*/  @!P0 IMAD R3, R30, R3, R2 ;  /* 0x000000031e038224 */ /* 0x000fe400078e0202 */
[----:B-1----:R-:W-:Y:S01]  /*130a0*/  IMAD.SHL.U32 R21, R21, 0x8, RZ ;  /* 0x0000000815157824 */ /* 0x002fe200078e00ff */
[----:B------:R-:W-:Y:S02]  /*130b0*/  @P1 LOP3.LUT R22, R22, 0x10, RZ, 0xfc, !PT ;  /* 0x0000001016161812 */ /* 0x000fe400078efcff */
[C---:B--2---:R-:W-:Y:S02]  /*130c0*/  @!P0 LEA R4, P1, R6.reuse, R4, 0x2 ;  /* 0x0000000406048211 */ /* 0x044fe400078210ff */
[----:B------:R-:W-:Y:S02]  /*130d0*/  @!P0 IADD3 R3, R7, R3, RZ ;  /* 0x0000000307038210 */ /* 0x000fe40007ffe0ff */
[----:B------:R-:W-:Y:S02]  /*130e0*/  LOP3.LUT R21, R21, 0x38, RZ, 0xc0, !PT ;  /* 0x0000003815157812 */ /* 0x000fe400078ec0ff */
[----:B------:R-:W-:-:S02]  /*130f0*/  @!P0 LEA.HI.X R5, R6, R5, R3, 0x2, P1 ;  /* 0x0000000506058211 */ /* 0x000fc400008f1403 */
[----:B------:R-:W-:-:S03]  /*13100*/  LOP3.LUT R12, R21, 0x180, RZ, 0xfc, !PT ;  /* 0x00000180150c7812 */ /* 0x000fc600078efcff */
[----:B------:R0:W5:Y:S01]  /*13110*/  @!P0 LDG.E R36, desc[UR40][R4.64] ;  /* 0x0000002804248981 */ /* 0x000162000c1e1900 */
[----:B------:R-:W-:Y:S02]  /*13120*/  ISETP.GE.AND P0, PT, R12, UR4, PT ;  /* 0x000000040c007c0c */ /* 0x000fe4000bf06270 */
[C---:B------:R-:W-:Y:S02]  /*13130*/  LOP3.LUT R12, R11.reuse, 0x100, RZ, 0xfc, !PT ;  /* 0x000001000b0c7812 */ /* 0x040fe400078efcff */
[----:B------:R-:W-:Y:S02]  /*13140*/  LOP3.LUT R11, R11, 0x140, RZ, 0xfc, !PT ;  /* 0x000001400b0b7812 */ /* 0x000fe400078efcff */
[----:B------:R-:W-:Y:S02]  /*13150*/  ISETP.GE.AND P3, PT, R12, UR4, PT ;  /* 0x000000040c007c0c */ /* 0x000fe4000bf66270 */
[----:B------:R-:W-:Y:S02]  /*13160*/  ISETP.GE.AND P2, PT, R11, UR4, PT ;  /* 0x000000040b007c0c */ /* 0x000fe4000bf46270 */
[----:B0-----:R-:W-:-:S02]  /*13170*/  SEL R4, RZ, 0x10, P3 ;  /* 0x00000010ff047807 */ /* 0x001fc40001800000 */
[----:B------:R-:W-:Y:S01]  /*13180*/  SEL R5, RZ, 0x20, P2 ;  /* 0x00000020ff057807 */ /* 0x000fe20001000000 */
[----:B------:R-:W-:Y:S01]  /*13190*/  IMAD.MOV R0, RZ, RZ, -R0 ;  /* 0x000000ffff007224 */ /* 0x000fe200078e0a00 */
[----:B------:R-:W-:Y:S02]  /*131a0*/  SEL R3, RZ, 0x40, P0 ;  /* 0x00000040ff037807 */ /* 0x000fe40000000000 */
[----:B------:R-:W-:Y:S01]  /*131b0*/  LOP3.LUT R4, R5, R9, R4, 0xfe, !PT ;  /* 0x0000000905047212 */ /* 0x000fe200078efe04 */
[----:B------:R-:W-:-:S03]  /*131c0*/  IMAD R0, R10, R0, R8 ;  /* 0x000000000a007224 */ /* 0x000fc600078e0208 */
[----:B------:R-:W-:-:S05]  /*131d0*/  LOP3.LUT R3, R4, R3, RZ, 0xfc, !PT ;  /* 0x0000000304037212 */ /* 0x000fca00078efcff */
[----:B------:R0:W-:Y:S04]  /*131e0*/  STL [R1+0x38], R3 ;  /* 0x0000380301007387 */ /* 0x0001e80000100800 */
[----:B------:R0:W-:Y:S01]  /*131f0*/  STL [R1], R0 ;  /* 0x0000000001007387 */ /* 0x0001e20000100800 */
[----:B------:R-:W-:Y:S02]  /*13200*/  LOP3.LUT R22, R22, 0xfffffff7, RZ, 0xc0, !PT ;  /* 0xfffffff716167812 */ /* 0x000fe400078ec0ff */
[----:B------:R-:W-:Y:S02]  /*13210*/  ISETP.GE.AND P0, PT, R13, UR4, PT ;  /* 0x000000040d007c0c */ /* 0x000fe4000bf06270 */
[----:B------:R-:W-:Y:S01]  /*13220*/  @P3 LOP3.LUT R22, R22, 0x8, RZ, 0xfc, !PT ;  /* 0x0000000816163812 */ /* 0x000fe200078efcff */
[----:B------:R-:W-:-:S03]  /*13230*/  UMOV UR4, 0xffffffff ;  /* 0xffffffff00047882 */ /* 0x000fc60000000000 */
[----:B------:R-:W-:Y:S02]  /*13240*/  LOP3.LUT R22, R22, 0xfffffffb, RZ, 0xc0, !PT ;  /* 0xfffffffb16167812 */ /* 0x000fe400078ec0ff */
[----:B------:R-:W-:Y:S02]  /*13250*/  SEL R2, RZ, 0x80, P0 ;  /* 0x00000080ff027807 */ /* 0x000fe40000000000 */
[----:B------:R-:W-:Y:S01]  /*13260*/  @P2 LOP3.LUT R22, R22, 0x4, RZ, 0xfc, !PT ;  /* 0x0000000416162812 */ /* 0x000fe200078efcff */
[----:B0-----:R-:W-:Y:S06]  /*13270*/  BRA.DIV UR4, `(.L_x_784) ;  /* 0x0000004604e87947 */ /* 0x001fec000b800000 */
.L_x_888:
[----:B------:R-:W-:Y:S02]  /*13280*/  LOP3.LUT R2, R3, R2, RZ, 0xfc, !PT ;  /* 0x0000000203027212 */ /* 0x000fe400078efcff */
[----:B------:R-:W-:Y:S02]  /*13290*/  LOP3.LUT R0, R37, 0x2, RZ, 0xfc, !PT ;  /* 0x0000000225007812 */ /* 0x000fe400078efcff */
[----:B------:R-:W-:Y:S01]  /*132a0*/  ISETP.GT.U32.AND P1, PT, R20, 0x3f, PT ;  /* 0x0000003f1400780c */ /* 0x000fe20003f24070 */
[----:B------:R0:W-:Y:S01]  /*132b0*/  STL [R1+0x10], R2 ;  /* 0x0000100201007387 */ /* 0x0001e20000100800 */
[----:B------:R-:W-:Y:S02]  /*132c0*/  ISETP.NE.AND P0, PT, R0, 0x3, PT ;  /* 0x000000030000780c */ /* 0x000fe40003f05270 */
[----:B------:R-:W-:Y:S02]  /*132d0*/  LOP3.LUT R22, R22, 0xfffffeff, RZ, 0xc0, !PT ;  /* 0xfffffeff16167812 */ /* 0x000fe400078ec0ff */
[----:B------:R-:W-:-:S02]  /*132e0*/  SHF.R.S32.HI R29, RZ, 0x1f, R18 ;  /* 0x0000001fff1d7819 */ /* 0x000fc40000011412 */
[----:B------:R-:W-:-:S05]  /*132f0*/  LOP3.LUT R22, R22, 0xfffffffe, RZ, 0xc0, !PT ;  /* 0xfffffffe16167812 */ /* 0x000fca00078ec0ff */
[----:B------:R-:W-:-:S04]  /*13300*/  @P1 LOP3.LUT R22, R22, 0x1, RZ, 0xfc, !PT ;  /* 0x0000000116161812 */ /* 0x000fc800078efcff */
[----:B------:R-:W-:Y:S01]  /*13310*/  @P0 LOP3.LUT R22, R22, 0x100, RZ, 0xfc, !PT ;  /* 0x0000010016160812 */ /* 0x000fe200078efcff */
[----:B0-----:R-:W-:Y:S06]  /*13320*/  @!P0 BRA `(.L_x_785) ;  /* 0x0000000000048947 */ /* 0x001fec0003800000 */
[----:B------:R-:W-:Y:S01]  /*13330*/  BPT.TRAP 0x1 ;  /* 0x000000040000795c */ /* 0x000fe20000300000 */
.L_x_785:
[----:B------:R-:W-:Y:S01]  /*13340*/  IMAD R27, R25, 0x8, R23 ;  /* 0x00000008191b7824 */ /* 0x000fe200078e0217 */
[----:B------:R-:W-:Y:S01]  /*13350*/  SHF.L.U32 R0, R26, 0x1f, RZ ;  /* 0x0000001f1a007819 */ /* 0x000fe200000006ff */
[----:B------:R-:W-:Y:S03]  /*13360*/  BSSY B0, `(.L_x_786) ;  /* 0x0000003000007945 */ /* 0x000fe60003800000 */
[----:B------:R-:W0:Y:S02]  /*13370*/  SYNCS.PHASECHK.TRANS64.TRYWAIT P0, [R27+URZ+0x28c40], R0 ;  /* 0x028c40001b0075a7 */ /* 0x000e24000800017f */
[----:B0-----:R-:W-:Y:S05]  /*13380*/  @!P0 BRA `(.L_x_787) ;  /* 0x0000004400d88947 */ /* 0x001fea0003800000 */
.L_x_889:
[----:B------:R-:W-:Y:S05]  /*13390*/  BSYNC B0 ;  /* 0x0000000000007941 */ /* 0x000fea0003800000 */
.L_x_786:
[----:B------:R-:W0:Y:S01]  /*133a0*/  LDL R2, [R1] ;  /* 0x0000000001027983 */ /* 0x000e220000100800 */
[----:B------:R-:W-:-:S03]  /*133b0*/  ULDC.64 UR4, c[0x0][0x300] ;  /* 0x0000c00000047ab9 */ /* 0x000fc60000000a00 */
[----:B------:R-:W2:Y:S01]  /*133c0*/  LDL R6, [R1+0x4] ;  /* 0x0000040001067983 */ /* 0x000ea20000100800 */
[----:B-----5:R-:W-:Y:S02]  /*133d0*/  SHF.R.S32.HI R4, RZ, 0x1f, R36 ;  /* 0x0000001fff047819 */ /* 0x020fe40000011424 */
[----:B------:R-:W-:Y:S01]  /*133e0*/  LOP3.LUT R22, R22, 0xfffffffd, RZ, 0xc0, !PT ;  /* 0xfffffffd16167812 */ /* 0x000fe200078ec0ff */
[----:B------:R-:W1:Y:S02]  /*133f0*/  S2R R7, SR_TID.X ;  /* 0x0000000000077919 */ /* 0x000e640000002100 */
        /* <DEDUP_REMOVED lines=11> */
[----:B-1----:R-:W0:Y:S01]  /*134b0*/  S2R R4, SR_TID.X ;  /* 0x0000000000047919 */ /* 0x002e220000002100 */
[----:B------:R-:W-:-:S04]  /*134c0*/  IMAD.WIDE.U32 R2, R36, UR4, R2 ;  /* 0x0000000424027c25 */ /* 0x000fc8000f8e0002 */
[----:B------:R-:W-:Y:S01]  /*134d0*/  IMAD R0, R36, UR5, R0 ;  /* 0x0000000524007c24 */ /* 0x000fe2000f8e0200 */
[----:B------:R-:W-:-:S03]  /*134e0*/  ULDC.64 UR4, c[0x0][0x308] ;  /* 0x0000c20000047ab9 */ /* 0x000fc60000000a00 */
[----:B------:R-:W-:Y:S02]  /*134f0*/  IMAD.IADD R3, R3, 0x1, R0 ;  /* 0x0000000103037824 */ /* 0x000fe400078e0200 */
[----:B------:R-:W-:Y:S02]  /*13500*/  IMAD R0, R29, UR4, RZ ;  /* 0x000000041d007c24 */ /* 0x000fe4000f8e02ff */
[----:B------:R-:W-:-:S04]  /*13510*/  IMAD.WIDE.U32 R2, R18, UR4, R2 ;  /* 0x0000000412027c25 */ /* 0x000fc8000f8e0002 */
[----:B------:R-:W-:Y:S01]  /*13520*/  IMAD R0, R18, UR5, R0 ;  /* 0x0000000512007c24 */ /* 0x000fe2000f8e0200 */
[----:B------:R-:W-:Y:S01]  /*13530*/  ULDC.64 UR4, c[0x0][0x2e8] ;  /* 0x0000ba0000047ab9 */ /* 0x000fe20000000a00 */
[----:B0-----:R-:W-:-:S04]  /*13540*/  LOP3.LUT R4, R4, 0x7f, RZ, 0xc0, !PT ;  /* 0x0000007f04047812 */ /* 0x001fc800078ec0ff */
[----:B------:R-:W-:Y:S01]  /*13550*/  SHF.R.U32.HI R5, RZ, 0x3, R4 ;  /* 0x00000003ff057819 */ /* 0x000fe20000011604 */
[----:B------:R-:W-:Y:S01]  /*13560*/  IMAD.IADD R4, R3, 0x1, R0 ;  /* 0x0000000103047824 */ /* 0x000fe200078e0200 */
[C---:B------:R-:W-:Y:S01]  /*13570*/  LEA R0, P0, R2.reuse, UR4, 0x1 ;  /* 0x0000000402007c11 */ /* 0x040fe2000f8008ff */
[----:B------:R-:W-:Y:S01]  /*13580*/  ULDC UR4, c[0x0][0x2f4] ;  /* 0x0000bd0000047ab9 */ /* 0x000fe20000000800 */
[----:B--2---:R-:W-:Y:S01]  /*13590*/  IADD3 R31, -R5, R6, -R31 ;  /* 0x00000006051f7210 */ /* 0x004fe20007ffe91f */
[----:B------:R-:W-:Y:S01]  /*135a0*/  IMAD R5, R25, 0x1000, R35 ;  /* 0x0000100019057824 */ /* 0x000fe200078e0223 */
[----:B------:R-:W-:Y:S02]  /*135b0*/  ISETP.GE.AND P2, PT, R7, UR4, PT ;  /* 0x0000000407007c0c */ /* 0x000fe4000bf46270 */
[----:B------:R-:W-:Y:S01]  /*135c0*/  LEA.HI.X R4, R2, UR5, R4, 0x1, P0 ;  /* 0x0000000502047c11 */ /* 0x000fe200080f0c04 */
[----:B------:R-:W-:Y:S01]  /*135d0*/  UMOV UR5, 0xffffffff ;  /* 0xffffffff00057882 */ /* 0x000fe20000000000 */
[----:B------:R-:W-:-:S09]  /*135e0*/  ISETP.GE.AND P0, PT, R31, 0x1, PT ;  /* 0x000000011f00780c */ /* 0x000fd20003f06270 */
[----:B------:R-:W-:Y:S01]  /*135f0*/  @P2 LOP3.LUT R22, R22, 0x2, RZ, 0xfc, !PT ;  /* 0x0000000216162812 */ /* 0x000fe200078efcff */
[----:B------:R-:W-:Y:S06]  /*13600*/  BRA.DIV UR5, `(.L_x_788) ;  /* 0x00000046054c7947 */ /* 0x000fec000b800000 */
[----:B------:R-:W0:Y:S01]  /*13610*/  SHFL.IDX PT, R3, R0, RZ, 0x181f ;  /* 0x00181fff00037589 */ /* 0x000e2200000e0000 */
[----:B------:R-:W-:-:S03]  /*13620*/  @P0 IMAD R6, R5, 0x2, R23 ;  /* 0x0000000205060824 */ /* 0x000fc600078e0217 */
[----:B------:R-:W1:Y:S01]  /*13630*/  SHFL.IDX PT, R2, R4, RZ, 0x181f ;  /* 0x00181fff04027589 */ /* 0x000e6200000e0000 */
[----:B0-----:R-:W-:-:S04]  /*13640*/  @P0 LEA R3, P1, R7, R3, 0x1 ;  /* 0x0000000307030211 */ /* 0x001fc800078208ff */
[----:B-1----:R-:W-:-:S04]  /*13650*/  @P0 IADD3.X R2, RZ, R2, RZ, P1, !PT ;  /* 0x00000002ff020210 */ /* 0x002fc80000ffe4ff */
        /* <DEDUP_REMOVED lines=17> */
[----:B------:R-:W-:Y:S01]  /*13770*/  @P0 IMAD R6, R5, 0x2, R23 ;  /* 0x0000000205060824 */ /* 0x000fe200078e0217 */
        /* <DEDUP_REMOVED lines=9> */
.L_x_899:
[----:B------:R-:W-:-:S13]  /*13810*/  ISETP.GE.AND P0, PT, R31, 0x31, PT ;  /* 0x000000311f00780c */ /* 0x000fda0003f06270 */
[----:B01----:R-:W-:Y:S01]  /*13820*/  @P0 LEA R2, P1, R7, R0, 0x1 ;  /* 0x0000000007020211 */ /* 0x003fe200078208ff */
        /* <DEDUP_REMOVED lines=8> */
.L_x_789:
        /* <DEDUP_REMOVED lines=11> */
.L_x_790:
[----:B------:R1:W5:Y:S01]  /*13960*/  LDL.LU R0, [R1+0x14] ;  /* 0x0000140001007983 */ /* 0x0003620000300800 */
[----:B------:R1:W-:Y:S03]  /*13970*/  SYNCS.ARRIVE.TRANS64.A1T0 RZ, [R27+URZ+0x28c30], RZ ;  /* 0x028c30ff1bff79a7 */ /* 0x0003e6000810003f */
[----:B------:R1:W5:Y:S04]  /*13980*/  LDL.LU R4, [R1+0xc] ;  /* 0x00000c0001047983 */ /* 0x0003680000300800 */
[----:B0-----:R1:W5:Y:S02]  /*13990*/  LDL R3, [R1+0x10] ;  /* 0x0000100001037983 */ /* 0x0013640000100800 */
[----:B------:R-:W-:Y:S05]  /*139a0*/  WARPSYNC.ALL ;  /* 0x0000000000007948 */ /* 0x000fea0003800000 */
[----:B------:R-:W-:Y:S01]  /*139b0*/  ULDC.64 UR4, c[0x0][0xa00] ;  /* 0x0002800000047ab9 */ /* 0x000fe20000000a00 */
[----:B------:R-:W-:Y:S01]  /*139c0*/  BSSY B6, `(.L_x_791) ;  /* 0x0000025000067945 */ /* 0x000fe20003800000 */
[----:B------:R-:W-:Y:S01]  /*139d0*/  BAR.SYNC.DEFER_BLOCKING 0x8, 0x100 ;  /* 0x0204000000007b1d */ /* 0x000fe20000010000 */
[----:B------:R-:W-:-:S04]  /*139e0*/  ISETP.NE.U32.AND P0, PT, RZ, UR4, PT ;  /* 0x00000004ff007c0c */ /* 0x000fc8000bf05070 */
[----:B------:R-:W-:Y:S01]  /*139f0*/  ISETP.NE.AND.EX P0, PT, RZ, UR5, PT, P0 ;  /* 0x00000005ff007c0c */ /* 0x000fe2000bf05300 */
[----:B------:R-:W-:-:S03]  /*13a00*/  ULDC.64 UR4, c[0x0][0x298] ;  /* 0x0000a60000047ab9 */ /* 0x000fc60000000a00 */
[----:B------:R-:W-:-:S05]  /*13a10*/  SEL R5, R32, RZ, !P0 ;  /* 0x000000ff20057207 */ /* 0x000fca0004000000 */
[----:B------:R0:W-:Y:S01]  /*13a20*/  STL [R1+0x28], R5 ;  /* 0x0000280501007387 */ /* 0x0001e20000100800 */
[----:B-----5:R-:W-:Y:S02]  /*13a30*/  SEL R2, R0, RZ, !P0 ;  /* 0x000000ff00027207 */ /* 0x020fe40004000000 */
[----:B------:R-:W-:-:S03]  /*13a40*/  SHF.R.S32.HI R0, RZ, 0x1f, R4 ;  /* 0x0000001fff007819 */ /* 0x000fc60000011404 */
[----:B------:R2:W-:Y:S01]  /*13a50*/  STL [R1+0x14], R2 ;  /* 0x0000140201007387 */ /* 0x0005e20000100800 */
[----:B------:R-:W-:Y:S01]  /*13a60*/  PRMT R32, R3, 0x8880, RZ ;  /* 0x0000888003207816 */ /* 0x000fe200000000ff */
[----:B------:R-:W-:-:S03]  /*13a70*/  IMAD R0, R0, UR4, RZ ;  /* 0x0000000400007c24 */ /* 0x000fc6000f8e02ff */
[----:B------:R-:W-:Y:S01]  /*13a80*/  PRMT R32, R32, 0x7710, RZ ;  /* 0x0000771020207816 */ /* 0x000fe200000000ff */
[C---:B------:R-:W-:Y:S02]  /*13a90*/  IMAD R0, R4.reuse, UR5, R0 ;  /* 0x0000000504007c24 */ /* 0x040fe4000f8e0200 */
[----:B0-----:R-:W-:-:S04]  /*13aa0*/  IMAD.WIDE.U32 R4, R4, UR4, RZ ;  /* 0x0000000404047c25 */ /* 0x001fc8000f8e00ff */
[----:B--2---:R-:W-:Y:S01]  /*13ab0*/  VIADD R2, R23, 0x20400 ;  /* 0x0002040017027836 */ /* 0x004fe20000000000 */
[----:B------:R-:W-:Y:S01]  /*13ac0*/  IADD3 R0, R5, R0, RZ ;  /* 0x0000000005007210 */ /* 0x000fe20007ffe0ff */
[----:B------:R0:W-:Y:S03]  /*13ad0*/  STL.64 [R1+0x20], R4 ;  /* 0x0000200401007387 */ /* 0x0001e60000100a00 */
[----:B------:R-:W-:Y:S01]  /*13ae0*/  LOP3.LUT P0, RZ, R2, 0x3ff, RZ, 0xc0, !PT ;  /* 0x000003ff02ff7812 */ /* 0x000fe2000780c0ff */
[----:B------:R0:W-:-:S12]  /*13af0*/  STL [R1+0xc], R0 ;  /* 0x00000c0001007387 */ /* 0x0001d80000100800 */
[----:B0-----:R-:W-:Y:S05]  /*13b00*/  @!P0 BRA `(.L_x_792) ;  /* 0x0000000000408947 */ /* 0x001fea0003800000 */
[----:B------:R-:W-:Y:S01]  /*13b10*/  MOV R2, 0x0 ;  /* 0x0000000000027802 */ /* 0x000fe20000000f00 */
[----:B------:R-:W-:Y:S01]  /*13b20*/  ULDC.64 UR4, c[0x4][0x90] ;  /* 0x0100240000047ab9 */ /* 0x000fe20000000a00 */
[----:B------:R-:W-:Y:S01]  /*13b30*/  ULDC.64 UR6, c[0x4][0x98] ;  /* 0x0100260000067ab9 */ /* 0x000fe20000000a00 */
[----:B------:R-:W-:Y:S01]  /*13b40*/  ULDC.64 UR8, c[0x4][0x20] ;  /* 0x0100080000087ab9 */ /* 0x000fe20000000a00 */
[----:B------:R-:W-:Y:S01]  /*13b50*/  IMAD.U32 R4, RZ, RZ, UR4 ;  /* 0x00000004ff047e24 */ /* 0x000fe2000f8e00ff */
[----:B------:R-:W-:Y:S01]  /*13b60*/  MOV R13, RZ ;  /* 0x000000ff000d7202 */ /* 0x000fe20000000f00 */
[----:B------:R-:W0:Y:S01]  /*13b70*/  LDC.64 R2, c[0x4][R2] ;  /* 0x0100000002027b82 */ /* 0x000e220000000a00 */
        /* <DEDUP_REMOVED lines=9> */
.L_x_792:
[----:B------:R-:W-:Y:S05]  /*13c10*/  BSYNC B6 ;  /* 0x0000000000067941 */ /* 0x000fea0003800000 */
.L_x_791:
[----:B------:R-:W2:Y:S01]  /*13c20*/  LDL.LU R0, [R1+0xc] ;  /* 0x00000c0001007983 */ /* 0x000ea20000300800 */
[----:B------:R-:W-:Y:S01]  /*13c30*/  ULDC.64 UR4, c[0x0][0x2d8] ;  /* 0x0000b60000047ab9 */ /* 0x000fe20000000a00 */
[----:B------:R-:W0:Y:S02]  /*13c40*/  LDC R7, c[0x0][0x448] ;  /* 0x00011200ff077b82 */ /* 0x000e240000000800 */
[----:B------:R-:W2:Y:S04]  /*13c50*/  LDL.LU.64 R2, [R1+0x20] ;  /* 0x0000200001027983 */ /* 0x000ea80000300a00 */
[----:B------:R-:W3:Y:S04]  /*13c60*/  LDL.LU R20, [R1+0x14] ;  /* 0x0000140001147983 */ /* 0x000ee80000300800 */
[----:B------:R-:W4:Y:S04]  /*13c70*/  LDL.LU R21, [R1+0x28] ;  /* 0x0000280001157983 */ /* 0x000f280000300800 */
[----:B------:R0:W5:Y:S02]  /*13c80*/  LDL R8, [R1+0x34] ;  /* 0x0000340001087983 */ /* 0x0001640000100800 */
[----:B0-----:R-:W-:-:S13]  /*13c90*/  ISETP.NE.AND P0, PT, R7, 0x1, PT ;  /* 0x000000010700780c */ /* 0x001fda0003f05270 */
[----:B------:R-:W0:Y:S08]  /*13ca0*/  @P0 LDC R5, c[0x0][0x44c] ;  /* 0x00011300ff050b82 */ /* 0x000e300000000800 */
[----:B------:R-:W1:Y:S01]  /*13cb0*/  @P0 LDC R6, c[0x0][0x450] ;  /* 0x00011400ff060b82 */ /* 0x000e620000000800 */
[----:B--2---:R-:W-:Y:S02]  /*13cc0*/  IMAD.MOV.U32 R3, RZ, RZ, R0 ;  /* 0x000000ffff037224 */ /* 0x004fe400078e0000 */
[----:B------:R-:W-:-:S02]  /*13cd0*/  IMAD R0, R29, UR4, RZ ;  /* 0x000000041d007c24 */ /* 0x000fc4000f8e02ff */
[----:B------:R-:W-:-:S04]  /*13ce0*/  IMAD.WIDE.U32 R2, R18, UR4, R2 ;  /* 0x0000000412027c25 */ /* 0x000fc8000f8e0002 */
[----:B------:R-:W-:Y:S01]  /*13cf0*/  IMAD R0, R18, UR5, R0 ;  /* 0x0000000512007c24 */ /* 0x000fe2000f8e0200 */
[----:B------:R-:W-:-:S03]  /*13d00*/  ULDC.64 UR4, c[0x0][0x2e0] ;  /* 0x0000b80000047ab9 */ /* 0x000fc60000000a00 */
[----:B------:R-:W-:Y:S02]  /*13d10*/  IMAD.IADD R3, R3, 0x1, R0 ;  /* 0x0000000103037824 */ /* 0x000fe400078e0200 */
[----:B---3--:R-:W-:Y:S02]  /*13d20*/  IMAD R0, R20, UR4, RZ ;  /* 0x0000000414007c24 */ /* 0x008fe4000f8e02ff */
[----:B------:R-:W2:Y:S01]  /*13d30*/  S2R R20, SR_TID.X ;  /* 0x0000000000147919 */ /* 0x000ea20000002100 */
[----:B----4-:R-:W-:-:S04]  /*13d40*/  IMAD.WIDE.U32 R2, R21, UR4, R2 ;  /* 0x0000000415027c25 */ /* 0x010fc8000f8e0002 */
[----:B------:R-:W-:Y:S01]  /*13d50*/  IMAD R0, R21, UR5, R0 ;  /* 0x0000000515007c24 */ /* 0x000fe2000f8e0200 */
[----:B------:R-:W3:Y:S01]  /*13d60*/  S2R R9, SR_TID.X ;  /* 0x0000000000097919 */ /* 0x000ee20000002100 */
[----:B------:R-:W-:Y:S02]  /*13d70*/  ULDC.64 UR4, c[0x0][0x2d0] ;  /* 0x0000b40000047ab9 */ /* 0x000fe40000000a00 */
[----:B------:R-:W-:Y:S01]  /*13d80*/  IMAD.IADD R3, R3, 0x1, R0 ;  /* 0x0000000103037824 */ /* 0x000fe200078e0200 */
[----:B--2---:R-:W-:-:S04]  /*13d90*/  LOP3.LUT R20, R20, 0x7f, RZ, 0xc0, !PT ;  /* 0x0000007f14147812 */ /* 0x004fc800078ec0ff */
[----:B------:R-:W-:Y:S02]  /*13da0*/  SHF.R.U32.HI R21, RZ, 0x3, R20 ;  /* 0x00000003ff157819 */ /* 0x000fe40000011614 */
[----:B------:R-:W2:Y:S02]  /*13db0*/  S2R R20, SR_TID.X ;  /* 0x0000000000147919 */ /* 0x000ea40000002100 */
[----:B--2---:R-:W-:-:S05]  /*13dc0*/  IMAD.SHL.U32 R20, R20, 0x10, RZ ;  /* 0x0000001014147824 */ /* 0x004fca00078e00ff */
[----:B------:R-:W-:-:S05]  /*13dd0*/  LOP3.LUT R20, R21, 0x70, R20, 0xf8, !PT ;  /* 0x0000007015147812 */ /* 0x000fca00078ef814 */
[----:B------:R-:W-:Y:S02]  /*13de0*/  IMAD R0, R17, 0x40, R20 ;  /* 0x0000004011007824 */ /* 0x000fe400078e0214 */
[----:B------:R2:W5:Y:S02]  /*13df0*/  LDL R20, [R1+0x18] ;  /* 0x0000180001147983 */ /* 0x0005640000100800 */
[----:B0-----:R-:W-:-:S04]  /*13e00*/  @P0 IMAD.HI.U32 R5, R0, R5, RZ ;  /* 0x0000000500050227 */ /* 0x001fc800078e00ff */
[----:B------:R-:W-:Y:S01]  /*13e10*/  IMAD.MOV.U32 R4, RZ, RZ, R0 ;  /* 0x000000ffff047224 */ /* 0x000fe200078e0000 */
[----:B-1----:R-:W-:Y:S01]  /*13e20*/  @P0 SHF.R.U32.HI R4, RZ, R6, R5 ;  /* 0x00000006ff040219 */ /* 0x002fe20000011605 */
[----:B------:R-:W0:Y:S04]  /*13e30*/  S2R R21, SR_TID.X ;  /* 0x0000000000157919 */ /* 0x000e280000002100 */
        /* <DEDUP_REMOVED lines=12> */
[----:B------:R-:W-:Y:S01]  /*13f00*/  ULDC.64 UR4, c[0x0][0x280] ;  /* 0x0000a00000047ab9 */ /* 0x000fe20000000a00 */
[----:B---3--:R-:W-:Y:S01]  /*13f10*/  IMAD.SHL.U32 R9, R9, 0x8, RZ ;  /* 0x0000000809097824 */ /* 0x008fe200078e00ff */
[C---:B------:R-:W-:Y:S01]  /*13f20*/  LEA R0, P0, R2.reuse, UR4, 0x1 ;  /* 0x0000000402007c11 */ /* 0x040fe2000f8008ff */
[----:B------:R-:W-:Y:S01]  /*13f30*/  ULDC UR4, c[0x0][0x2b8] ;  /* 0x0000ae0000047ab9 */ /* 0x000fe20000000800 */
[----:B------:R-:W-:Y:S02]  /*13f40*/  IADD3 R3, R3, R4, RZ ;  /* 0x0000000403037210 */ /* 0x000fe40007ffe0ff */
[----:B------:R-:W-:Y:S02]  /*13f50*/  LOP3.LUT R9, R9, 0x38, RZ, 0xc0, !PT ;  /* 0x0000003809097812 */ /* 0x000fe400078ec0ff */
[----:B------:R-:W-:Y:S01]  /*13f60*/  LEA.HI.X R2, R2, UR5, R3, 0x1, P0 ;  /* 0x0000000502027c11 */ /* 0x000fe200080f0c03 */
[----:B------:R-:W-:Y:S01]  /*13f70*/  UMOV UR5, 0xffffffff ;  /* 0xffffffff00057882 */ /* 0x000fe20000000000 */
[----:B0-----:R-:W-:-:S02]  /*13f80*/  LOP3.LUT R21, R21, 0x7f, RZ, 0xc0, !PT ;  /* 0x0000007f15157812 */ /* 0x001fc400078ec0ff */
[----:B------:R-:W-:Y:S02]  /*13f90*/  ISETP.GE.AND P1, PT, R9, UR4, PT ;  /* 0x0000000409007c0c */ /* 0x000fe4000bf26270 */
[----:B------:R-:W-:Y:S01]  /*13fa0*/  SHF.R.U32.HI R10, RZ, 0x3, R21 ;  /* 0x00000003ff0a7819 */ /* 0x000fe20000011615 */
[----:B--2---:R-:W-:Y:S10]  /*13fb0*/  BRA.DIV UR5, `(.L_x_793) ;  /* 0x0000004205307947 */ /* 0x004ff4000b800000 */
        /* <DEDUP_REMOVED lines=12> */
[----:B0-----:R-:W-:Y:S02]  /*14080*/  VIADD R4, R17, 0x10 ;  /* 0x0000001011047836 */ /* 0x001fe40000000000 */
[----:B------:R-:W0:Y:S03]  /*14090*/  SHFL.IDX PT, R5, R0, 0x1, 0x181f ;  /* 0x00381f0000057f89 */ /* 0x000e2600000e0000 */
        /* <DEDUP_REMOVED lines=12> */
[----:B------:R-:W1:Y:S08]  /*14160*/  SHFL.IDX PT, R4, R2, 0x2, 0x181f ;  /* 0x00581f0002047f89 */ /* 0x000e7000000e0000 */
[----:B0-----:R-:W-:-:S05]  /*14170*/  @!P0 LEA R5, P2, R9, R5, 0x1 ;  /* 0x0000000509058211 */ /* 0x001fca00078408ff */
[----:B-1----:R-:W-:-:S05]  /*14180*/  @!P0 IMAD.X R4, RZ, RZ, R4, P2 ;  /* 0x000000ffff048224 */ /* 0x002fca00010e0604 */
[----:B------:R-:W-:-:S04]  /*14190*/  @!P0 LOP3.LUT R5, R5, R4, RZ, 0x3c, !PT ;  /* 0x0000000405058212 */ /* 0x000fc800078e3cff */
[----:B------:R-:W-:-:S04]  /*141a0*/  @!P0 LOP3.LUT R4, R5, R4, RZ, 0x3c, !PT ;  /* 0x0000000405048212 */ /* 0x000fc800078e3cff */
[----:B------:R-:W-:-:S05]  /*141b0*/  @!P0 LOP3.LUT R5, R5, R4, RZ, 0x3c, !PT ;  /* 0x0000000405058212 */ /* 0x000fca00078e3cff */
[----:B------:R0:W-:Y:S04]  /*141c0*/  @!P0 LDGSTS.E.BYPASS.LTC128B.128 [R8+0x21400], desc[UR40][R4.64], !P1 ;  /* 0x2140000004088fae */ /* 0x0001e8000c901d68 */
[----:B0-----:R0:W1:Y:S02]  /*141d0*/  SHFL.IDX PT, R4, R2, 0x3, 0x181f ;  /* 0x00781f0002047f89 */ /* 0x00106400000e0000 */
.L_x_908:
[----:B------:R-:W-:-:S05]  /*141e0*/  VIADD R17, R17, 0x30 ;  /* 0x0000003011117836 */ /* 0x000fca0000000000 */
[----:B------:R-:W-:-:S13]  /*141f0*/  ISETP.GE.AND P0, PT, R17, R3, PT ;  /* 0x000000031100720c */ /* 0x000fda0003f06270 */
[----:B0-----:R-:W-:-:S04]  /*14200*/  @!P0 LEA R2, P2, R9, R0, 0x1 ;  /* 0x0000000009028211 */ /* 0x001fc800078408ff */
[----:B-1----:R-:W-:-:S05]  /*14210*/  @!P0 IADD3.X R3, RZ, R4, RZ, P2, !PT ;  /* 0x00000004ff038210 */ /* 0x002fca00017fe4ff */
[----:B------:R-:W-:Y:S01]  /*14220*/  @!PT LDS RZ, [RZ] ;  /* 0x00000000fffff984 */ /* 0x000fe20000000800 */
[----:B------:R-:W-:Y:S01]  /*14230*/  @!PT LDS RZ, [RZ] ;  /* 0x00000000fffff984 */ /* 0x000fe20000000800 */
[----:B------:R-:W-:Y:S01]  /*14240*/  @!PT LDS RZ, [RZ] ;  /* 0x00000000fffff984 */ /* 0x000fe20000000800 */
[----:B------:R0:W-:Y:S01]  /*14250*/  @!P0 LDGSTS.E.BYPASS.LTC128B.128 [R8+0x21c00], desc[UR40][R2.64], !P1 ;  /* 0x21c0000002088fae */ /* 0x0001e2000c901d68 */
[----:B------:R-:W-:Y:S01]  /*14260*/  PLOP3.LUT P0, PT, PT, PT, PT, 0x80, 0x0 ;  /* 0x000000000000781c */ /* 0x000fe20003f0f070 */
[----:B------:R-:W-:-:S12]  /*14270*/  NOP ;  /* 0x0000000000007918 */ /* 0x000fd80000000000 */
.L_x_794:
        /* <DEDUP_REMOVED lines=18> */
.L_x_909:
[----:B------:R-:W-:Y:S05]  /*143a0*/  BSYNC B0 ;  /* 0x0000000000007941 */ /* 0x000fea0003800000 */
.L_x_795:
[----:B------:R-:W-:-:S04]  /*143b0*/  LOP3.LUT R2, R37, 0x2, RZ, 0xfc, !PT ;  /* 0x0000000225027812 */ /* 0x000fc800078efcff */
[----:B------:R-:W-:-:S13]  /*143c0*/  ISETP.NE.AND P0, PT, R2, 0x3, PT ;  /* 0x000000030200780c */ /* 0x000fda0003f05270 */
[----:B------:R-:W-:Y:S05]  /*143d0*/  @!P0 BRA `(.L_x_797) ;  /* 0x0000000000048947 */ /* 0x000fea0003800000 */
[----:B------:R-:W-:Y:S01]  /*143e0*/  BPT.TRAP 0x1 ;  /* 0x000000040000795c */ /* 0x000fe20000300000 */
.L_x_797:
[----:B0-----:R-:W-:Y:S01]  /*143f0*/  SHF.L.U32 R0, R26, 0x1f, RZ ;  /* 0x0000001f1a007819 */ /* 0x001fe200000006ff */
[----:B------:R-:W-:Y:S03]  /*14400*/  BSSY B0, `(.L_x_798) ;  /* 0x0000003000007945 */ /* 0x000fe60003800000 */
[----:B------:R-:W0:Y:S02]  /*14410*/  SYNCS.PHASECHK.TRANS64.TRYWAIT P0, [R27+URZ+0x28c60], R0 ;  /* 0x028c60001b0075a7 */ /* 0x000e24000800017f */
[----:B0-----:R-:W-:Y:S05]  /*14420*/  @!P0 BRA `(.L_x_799) ;  /* 0x00000040006c8947 */ /* 0x001fea0003800000 */
.L_x_910:
[----:B------:R-:W-:Y:S05]  /*14430*/  BSYNC B0 ;  /* 0x0000000000007941 */ /* 0x000fea0003800000 */
.L_x_798:
[----:B------:R-:W0:Y:S01]  /*14440*/  LDL.LU R3, [R1+0x2c] ;  /* 0x00002c0001037983 */ /* 0x000e220000300800 */
[----:B------:R-:W-:-:S03]  /*14450*/  ULDC.64 UR4, c[0x0][0x328] ;  /* 0x0000ca0000047ab9 */ /* 0x000fc60000000a00 */
[----:B------:R-:W2:Y:S04]  /*14460*/  LDL.LU R2, [R1] ;  /* 0x0000000001027983 */ /* 0x000ea80000300800 */
[----:B------:R-:W3:Y:S01]  /*14470*/  LDL.LU R4, [R1+0x30] ;  /* 0x0000300001047983 */ /* 0x000ee20000300800 */
        /* <DEDUP_REMOVED lines=8> */
[----:B------:R-:W-:Y:S01]  /*14500*/  ULDC.64 UR4, c[0x0][0x330] ;  /* 0x0000cc0000047ab9 */ /* 0x000fe20000000a00 */
[----:B------:R-:W-:Y:S02]  /*14510*/  IMAD R4, R25, 0x8000, R35 ;  /* 0x0000800019047824 */ /* 0x000fe400078e0223 */
        /* <DEDUP_REMOVED lines=20> */
[----:B------:R-:W-:-:S04]  /*14660*/  LOP3.LUT R7, R7, 0x38, RZ, 0xc0, !PT ;  /* 0x0000003807077812 */ /* 0x000fc800078ec0ff */
[----:B------:R-:W-:Y:S02]  /*14670*/  SHF.L.U32 R0, R7, 0x1, RZ ;  /* 0x0000000107007819 */ /* 0x000fe400000006ff */
[----:B------:R-:W-:Y:S02]  /*14680*/  LOP3.LUT R7, R32, 0x1, RZ, 0xc0, !PT ;  /* 0x0000000120077812 */ /* 0x000fe400078ec0ff */
        /* <DEDUP_REMOVED lines=33> */
[----:B0-----:R-:W-:-:S05]  /*148a0*/  IADD3 R2, P6, R2, R0, RZ ;  /* 0x0000000002027210 */ /* 0x001fca0007fde0ff */
[----:B-1----:R-:W-:Y:S01]  /*148b0*/  IMAD.X R3, RZ, RZ, R3, P6 ;  /* 0x000000ffff037224 */ /* 0x002fe200030e0603 */
        /* <DEDUP_REMOVED lines=40> */
.L_x_920:
        /* <DEDUP_REMOVED lines=34> */
.L_x_801:
        /* <DEDUP_REMOVED lines=11> */
.L_x_802:
[----:B------:R-:W2:Y:S01]  /*14e10*/  LDL.LU R2, [R1+0x4] ;  /* 0x0000040001027983 */ /* 0x000ea20000300800 */
[----:B------:R1:W-:Y:S01]  /*14e20*/  SYNCS.ARRIVE.TRANS64.A1T0 RZ, [R27+URZ+0x28c50], RZ ;  /* 0x028c50ff1bff79a7 */ /* 0x0003e2000810003f */
[----:B------:R-:W-:Y:S01]  /*14e30*/  BSSY B0, `(.L_x_803) ;  /* 0x00000f7000007945 */ /* 0x000fe20003800000 */
[----:B--2---:R-:W-:-:S13]  /*14e40*/  ISETP.GE.AND P0, PT, R2, 0x41, PT ;  /* 0x000000410200780c */ /* 0x004fda0003f06270 */
[----:B-1----:R-:W-:Y:S05]  /*14e50*/  @!P0 BRA `(.L_x_804) ;  /* 0x0000000c00d08947 */ /* 0x002fea0003800000 */
[----:B------:R-:W2:Y:S04]  /*14e60*/  LDL.LU R4, [R1+0x38] ;  /* 0x0000380001047983 */ /* 0x000ea80000300800 */
[----:B------:R-:W3:Y:S04]  /*14e70*/  LDL.LU R3, [R1+0x10] ;  /* 0x0000100001037983 */ /* 0x000ee80000300800 */
[----:B------:R-:W4:Y:S01]  /*14e80*/  LDL.LU R2, [R1+0x3c] ;  /* 0x00003c0001027983 */ /* 0x000f220000300800 */
[----:B--2---:R-:W-:Y:S02]  /*14e90*/  LOP3.LUT R32, R4, 0x40, RZ, 0xc0, !PT ;  /* 0x0000004004207812 */ /* 0x004fe400078ec0ff */
[----:B---3--:R-:W-:-:S02]  /*14ea0*/  LOP3.LUT R31, R3, 0x80, RZ, 0xc0, !PT ;  /* 0x00000080031f7812 */ /* 0x008fc400078ec0ff */
[----:B------:R-:W-:Y:S02]  /*14eb0*/  SHF.R.U32.HI R32, RZ, 0x2, R32 ;  /* 0x00000002ff207819 */ /* 0x000fe40000011620 */
[----:B----4-:R-:W-:Y:S02]  /*14ec0*/  LEA.HI.SX32 R7, R2, 0xfffffffe, 0x1a ;  /* 0xfffffffe02077811 */ /* 0x010fe400078fd2ff */
[----:B------:R-:W-:-:S07]  /*14ed0*/  SHF.R.U32.HI R31, RZ, 0x3, R31 ;  /* 0x00000003ff1f7819 */ /* 0x000fce000001161f */
.L_x_817:
[----:B-1----:R-:W1:Y:S01]  /*14ee0*/  S2R R2, SR_TID.X ;  /* 0x0000000000027919 */ /* 0x002e620000002100 */
[----:B0-----:R-:W0:Y:S01]  /*14ef0*/  LDC R5, c[0x0][0x430] ;  /* 0x00010c00ff057b82 */ /* 0x001e220000000800 */
[----:B------:R-:W-:Y:S01]  /*14f00*/  IMAD R4, R7, 0x40, R33 ;  /* 0x0000004007047824 */ /* 0x000fe200078e0221 */
[----:B------:R-:W-:Y:S01]  /*14f10*/  LOP3.LUT R10, R37, 0x2, RZ, 0xfc, !PT ;  /* 0x00000002250a7812 */ /* 0x000fe200078efcff */
[----:B--2---:R-:W2:Y:S01]  /*14f20*/  S2R R8, SR_TID.X ;  /* 0x0000000000087919 */ /* 0x004ea20000002100 */
[----:B------:R-:W-:Y:S01]  /*14f30*/  VIADD R25, R25, 0x1 ;  /* 0x0000000119197836 */ /* 0x000fe20000000000 */
[----:B0-----:R-:W-:Y:S02]  /*14f40*/  ISETP.NE.AND P0, PT, R5, 0x1, PT ;  /* 0x000000010500780c */ /* 0x001fe40003f05270 */
[----:B-1----:R-:W-:Y:S01]  /*14f50*/  LOP3.LUT R2, R2, 0x7f, RZ, 0xc0, !PT ;  /* 0x0000007f02027812 */ /* 0x002fe200078ec0ff */
[----:B--2---:R-:W-:-:S03]  /*14f60*/  IMAD.SHL.U32 R8, R8, 0x10, RZ ;  /* 0x0000001008087824 */ /* 0x004fc600078e00ff */
[----:B------:R-:W-:-:S07]  /*14f70*/  SHF.R.U32.HI R2, RZ, 0x3, R2 ;  /* 0x00000003ff027819 */ /* 0x000fce0000011602 */
[----:B---3--:R-:W0:Y:S01]  /*14f80*/  @P0 LDC R6, c[0x0][0x434] ;  /* 0x00010d00ff060b82 */ /* 0x008e220000000800 */
[----:B------:R-:W-:-:S04]  /*14f90*/  LOP3.LUT R8, R2, 0x70, R8, 0xf8, !PT ;  /* 0x0000007002087812 */ /* 0x000fc800078ef808 */
[----:B------:R-:W-:-:S03]  /*14fa0*/  ISETP.GT.U32.AND P1, PT, R8, 0x3f, PT ;  /* 0x0000003f0800780c */ /* 0x000fc60003f24070 */
[----:B------:R-:W1:Y:S01]  /*14fb0*/  @P0 LDC R3, c[0x0][0x438] ;  /* 0x00010e00ff030b82 */ /* 0x000e620000000800 */
[----:B------:R-:W-:-:S05]  /*14fc0*/  IMAD.IADD R4, R8, 0x1, R4 ;  /* 0x0000000108047824 */ /* 0x000fca00078e0204 */
[----:B------:R-:W-:-:S04]  /*14fd0*/  MOV R2, R4 ;  /* 0x0000000400027202 */ /* 0x000fc80000000f00 */
[----:B------:R-:W2:Y:S01]  /*14fe0*/  @!P1 LDC.64 R8, c[0x0][0x428] ;  /* 0x00010a00ff089b82 */ /* 0x000ea20000000a00 */
[----:B0-----:R-:W-:-:S05]  /*14ff0*/  @P0 IMAD.HI.U32 R6, R4, R6, RZ ;  /* 0x0000000604060227 */ /* 0x001fca00078e00ff */
[----:B-1----:R-:W-:-:S05]  /*15000*/  @P0 SHF.R.U32.HI R2, RZ, R3, R6 ;  /* 0x00000003ff020219 */ /* 0x002fca0000011606 */
[----:B------:R-:W-:-:S04]  /*15010*/  IMAD.MOV R3, RZ, RZ, -R2 ;  /* 0x000000ffff037224 */ /* 0x000fc800078e0a02 */
[----:B------:R-:W-:Y:S01]  /*15020*/  IMAD R5, R5, R3, R4 ;  /* 0x0000000305057224 */ /* 0x000fe200078e0204 */
[--C-:B------:R-:W-:Y:S01]  /*15030*/  @!P1 SHF.R.S32.HI R3, RZ, 0x1f, R2.reuse ;  /* 0x0000001fff039819 */ /* 0x100fe20000011402 */
[-C--:B--2---:R-:W-:Y:S02]  /*15040*/  @!P1 IMAD R4, R34, R8.reuse, RZ ;  /* 0x0000000822049224 */ /* 0x084fe400078e02ff */
[----:B------:R-:W-:-:S04]  /*15050*/  @!P1 IMAD.WIDE.U32 R2, R30, R8, R2 ;  /* 0x000000081e029225 */ /* 0x000fc800078e0002 */
[----:B------:R-:W-:Y:S02]  /*15060*/  @!P1 IMAD R4, R30, R9, R4 ;  /* 0x000000091e049224 */ /* 0x000fe400078e0204 */
[----:B------:R-:W0:Y:S02]  /*15070*/  @!P1 LDC.64 R8, c[0x0][0x418] ;  /* 0x00010600ff089b82 */ /* 0x000e240000000a00 */
[----:B------:R-:W-:Y:S02]  /*15080*/  @!P1 IMAD.IADD R3, R4, 0x1, R3 ;  /* 0x0000000104039824 */ /* 0x000fe400078e0203 */
[----:B------:R-:W-:Y:S01]  /*15090*/  IMAD.MOV.U32 R4, RZ, RZ, RZ ;  /* 0x000000ffff047224 */ /* 0x000fe200078e00ff */
[----:B0-----:R-:W-:-:S04]  /*150a0*/  @!P1 LEA R8, P0, R2, R8, 0x2 ;  /* 0x0000000802089211 */ /* 0x001fc800078010ff */
[----:B------:R-:W-:Y:S02]  /*150b0*/  @!P1 LEA.HI.X R9, R2, R9, R3, 0x2, P0 ;  /* 0x0000000902099211 */ /* 0x000fe400000f1403 */
[----:B------:R-:W-:-:S03]  /*150c0*/  ISETP.NE.AND P0, PT, R25, 0x2, PT ;  /* 0x000000021900780c */ /* 0x000fc60003f05270 */
[----:B------:R0:W5:Y:S01]  /*150d0*/  @!P1 LDG.E R4, desc[UR40][R8.64] ;  /* 0x0000002808049981 */ /* 0x000162000c1e1900 */
[----:B------:R-:W-:Y:S02]  /*150e0*/  ISETP.NE.AND P1, PT, R10, 0x3, PT ;  /* 0x000000030a00780c */ /* 0x000fe40003f25270 */
[----:B------:R-:W-:Y:S01]  /*150f0*/  SEL R2, RZ, 0x1, P0 ;  /* 0x00000001ff027807 */ /* 0x000fe20000000000 */
[----:B------:R-:W-:Y:S05]  /*15100*/  YIELD ;  /* 0x0000000000007946 */ /* 0x000fea0003800000 */
[----:B------:R-:W-:Y:S01]  /*15110*/  LOP3.LUT R26, R26, R2, RZ, 0x3c, !PT ;  /* 0x000000021a1a7212 */ /* 0x000fe200078e3cff */
[----:B------:R-:W-:Y:S01]  /*15120*/  IMAD.MOV.U32 R2, RZ, RZ, R7 ;  /* 0x000000ffff027224 */ /* 0x000fe200078e0007 */
[----:B------:R-:W-:Y:S01]  /*15130*/  SEL R25, R25, RZ, P0 ;  /* 0x000000ff19197207 */ /* 0x000fe20000000000 */
[----:B------:R-:W-:-:S03]  /*15140*/  VIADD R7, R7, 0xffffffff ;  /* 0xffffffff07077836 */ /* 0x000fc60000000000 */
[----:B------:R-:W-:Y:S01]  /*15150*/  ISETP.GT.AND P3, PT, R2, RZ, PT ;  /* 0x000000ff0200720c */ /* 0x000fe20003f64270 */
[----:B0-----:R-:W-:-:S12]  /*15160*/  @!P1 BRA `(.L_x_805) ;  /* 0x0000000000049947 */ /* 0x001fd80003800000 */
[----:B------:R-:W-:Y:S01]  /*15170*/  BPT.TRAP 0x1 ;  /* 0x000000040000795c */ /* 0x000fe20000300000 */
.L_x_805:
[----:B------:R-:W-:Y:S01]  /*15180*/  IMAD R6, R25, 0x8, R23 ;  /* 0x0000000819067824 */ /* 0x000fe200078e0217 */
[----:B------:R-:W-:Y:S01]  /*15190*/  SHF.L.U32 R17, R26, 0x1f, RZ ;  /* 0x0000001f1a117819 */ /* 0x000fe200000006ff */
[----:B------:R-:W-:Y:S01]  /*151a0*/  BSSY B1, `(.L_x_806) ;  /* 0x0000004000017945 */ /* 0x000fe20003800000 */
[----:B------:R-:W-:Y:S02]  /*151b0*/  SHF.R.S32.HI R9, RZ, 0x1f, R5 ;  /* 0x0000001fff097819 */ /* 0x000fe40000011405 */
[----:B------:R-:W0:Y:S02]  /*151c0*/  SYNCS.PHASECHK.TRANS64.TRYWAIT P0, [R6+URZ+0x28c40], R17 ;  /* 0x028c4011060075a7 */ /* 0x000e24000800017f */
[----:B0-----:R-:W-:Y:S05]  /*151d0*/  @!P0 BRA `(.L_x_807) ;  /* 0x0000003c00408947 */ /* 0x001fea0003800000 */
.L_x_921:
[----:B------:R-:W-:Y:S05]  /*151e0*/  BSYNC B1 ;  /* 0x0000000000017941 */ /* 0x000fea0003800000 */
.L_x_806:
        /* <DEDUP_REMOVED lines=19> */
[----:B------:R-:W-:-:S03]  /*15320*/  UMOV UR4, 0xffffffff ;  /* 0xffffffff00047882 */ /* 0x000fc60000000000 */
[----:B------:R-:W-:Y:S01]  /*15330*/  LEA.HI.X R27, R2, UR5, R8, 0x1, P0 ;  /* 0x00000005021b7c11 */ /* 0x000fe200080f0c08 */
[----:B------:R-:W-:Y:S01]  /*15340*/  IMAD R8, R25, 0x1000, R35 ;  /* 0x0000100019087824 */ /* 0x000fe200078e0223 */
[----:B------:R-:W-:Y:S07]  /*15350*/  BRA.DIV UR4, `(.L_x_808) ;  /* 0x0000003a04f47947 */ /* 0x000fee000b800000 */
        /* <DEDUP_REMOVED lines=19> */
.L_x_931:
        /* <DEDUP_REMOVED lines=8> */
.L_x_809:
[----:B------:R-:W-:Y:S02]  /*15510*/  PLOP3.LUT P1, PT, P1, P0, PT, 0xa2, 0x0 ;  /* 0x000000000000781c */ /* 0x000fe40000f21472 */
[----:B------:R-:W-:-:S08]  /*15520*/  @P0 R2UR P1, UR4, R6 ;  /* 0x00000000060402ca */ /* 0x000fd00000020000 */
[----:B------:R-:W-:-:S05]  /*15530*/  @P0 PLOP3.LUT P0, PT, P1, PT, PT, 0x80, 0x0 ;  /* 0x000000000000081c */ /* 0x000fca0000f0f070 */
[----:B------:R-:W-:Y:S01]  /*15540*/  @!P1 SYNCS.ARRIVE.TRANS64.RED.A0T1 RZ, [UR4+0x28c30], RZ ;  /* 0x028c30ffffff99a7 */ /* 0x000fe20008200404 */
[----:B------:R-:W-:Y:S07]  /*15550*/  @!P1 ARRIVES.LDGSTSBAR.64.TRANSCNT [UR4+0x28c30] ;  /* 0x028c3000ff0099b0 */ /* 0x000fee0008000a84 */
[----:B------:R-:W-:Y:S05]  /*15560*/  @P0 BRA.U.ANY `(.L_x_809) ;  /* 0xfffffffd00e80947 */ /* 0x000fea000393ffff */
[----:B------:R-:W-:Y:S01]  /*15570*/  NOP ;  /* 0x0000000000007918 */ /* 0x000fe20000000000 */
[----:B--2---:R-:W-:-:S04]  /*15580*/  LOP3.LUT R2, R37, 0x2, RZ, 0xfc, !PT ;  /* 0x0000000225027812 */ /* 0x004fc800078efcff */
[----:B------:R-:W-:-:S13]  /*15590*/  ISETP.NE.AND P2, PT, R2, 0x3, PT ;  /* 0x000000030200780c */ /* 0x000fda0003f45270 */
[----:B------:R-:W-:Y:S05]  /*155a0*/  @!P2 BRA `(.L_x_810) ;  /* 0x000000000004a947 */ /* 0x000fea0003800000 */
[----:B------:R-:W-:Y:S01]  /*155b0*/  BPT.TRAP 0x1 ;  /* 0x000000040000795c */ /* 0x000fe20000300000 */
.L_x_810:
[----:B------:R2:W-:Y:S01]  /*155c0*/  SYNCS.ARRIVE.TRANS64.A1T0 RZ, [R6+URZ+0x28c30], RZ ;  /* 0x028c30ff06ff79a7 */ /* 0x0005e2000810003f */
[----:B------:R-:W-:Y:S05]  /*155d0*/  @!P2 BRA `(.L_x_811) ;  /* 0x000000000004a947 */ /* 0x000fea0003800000 */
[----:B------:R-:W-:Y:S01]  /*155e0*/  BPT.TRAP 0x1 ;  /* 0x000000040000795c */ /* 0x000fe20000300000 */
.L_x_811:
[----:B------:R-:W3:Y:S01]  /*155f0*/  SYNCS.PHASECHK.TRANS64.TRYWAIT P0, [R6+URZ+0x28c60], R17 ;  /* 0x028c6011060075a7 */ /* 0x000ee2000800017f */
[----:B------:R-:W-:Y:S04]  /*15600*/  BSSY B1, `(.L_x_812) ;  /* 0x0000002000017945 */ /* 0x000fe80003800000 */
[----:B---3--:R-:W-:Y:S05]  /*15610*/  @!P0 BRA `(.L_x_813) ;  /* 0x0000003c00608947 */ /* 0x008fea0003800000 */
.L_x_932:
[----:B------:R-:W-:Y:S05]  /*15620*/  BSYNC B1 ;  /* 0x0000000000017941 */ /* 0x000fea0003800000 */
.L_x_812:
        /* <DEDUP_REMOVED lines=14> */
[----:B------:R-:W-:Y:S02]  /*15710*/  IADD3 R3, R3, R10, RZ ;  /* 0x0000000a03037210 */ /* 0x000fe40007ffe0ff */
        /* <DEDUP_REMOVED lines=66> */
.L_x_942:
        /* <DEDUP_REMOVED lines=25> */
.L_x_815:
        /* <DEDUP_REMOVED lines=11> */
.L_x_816:
[----:B------:R3:W-:Y:S01]  /*15d80*/  SYNCS.ARRIVE.TRANS64.A1T0 RZ, [R6+URZ+0x28c50], RZ ;  /* 0x028c50ff06ff79a7 */ /* 0x0007e2000810003f */
[----:B------:R-:W-:Y:S05]  /*15d90*/  @P3 BRA `(.L_x_817) ;  /* 0xfffffff000503947 */ /* 0x000fea000383ffff */
.L_x_804:
[----:B------:R-:W-:Y:S05]  /*15da0*/  BSYNC B0 ;  /* 0x0000000000007941 */ /* 0x000fea0003800000 */
.L_x_803:
        /* <DEDUP_REMOVED lines=9> */
[----:B0-----:R-:W0:Y:S01]  /*15e40*/  S2R R5, SR_LANEID ;  /* 0x0000000000057919 */ /* 0x001e220000000000 */
[----:B------:R-:W-:Y:S01]  /*15e50*/  VOTEU.ANY UR4, UPT, PT ;  /* 0x0000000000047886 */ /* 0x000fe200038e0100 */
[----:B------:R-:W4:Y:S01]  /*15e60*/  LDC.64 R2, c[0x0][0xc60] ;  /* 0x00031800ff027b82 */ /* 0x000f220000000a00 */
[----:B------:R-:W0:Y:S02]  /*15e70*/  FLO.U32 R0, UR4 ;  /* 0x0000000400007d00 */ /* 0x000e2400080e0000 */
[----:B0-----:R-:W-:-:S06]  /*15e80*/  ISETP.EQ.U32.AND P1, PT, R0, R5, PT ;  /* 0x000000050000720c */ /* 0x001fcc0003f22070 */
[----:B------:R-:W4:Y:S07]  /*15e90*/  POPC R5, UR4 ;  /* 0x0000000400057d09 */ /* 0x000f2e0008000000 */
[----:B----4-:R-:W4:Y:S01]  /*15ea0*/  @P1 ATOMG.E.ADD.STRONG.GPU PT, R3, desc[UR40][R2.64], R5 ;  /* 0x00000005020319a8 */ /* 0x010f2200081ee1e8 */
[----:B------:R-:W0:Y:S02]  /*15eb0*/  S2R R4, SR_LTMASK ;  /* 0x0000000000047919 */ /* 0x000e240000003900 */
[----:B0-----:R-:W-:-:S04]  /*15ec0*/  LOP3.LUT R4, R4, UR4, RZ, 0xc0, !PT ;  /* 0x0000000404047c12 */ /* 0x001fc8000f8ec0ff */
[----:B------:R-:W0:Y:S01]  /*15ed0*/  POPC R7, R4 ;  /* 0x0000000400077309 */ /* 0x000e220000000000 */
[----:B----4-:R-:W0:Y:S02]  /*15ee0*/  SHFL.IDX PT, R0, R3, R0, 0x1f ;  /* 0x00001f0003007589 */ /* 0x010e2400000e0000 */
[----:B0-----:R-:W-:-:S07]  /*15ef0*/  IADD3 R16, R0, UR36, R7 ;  /* 0x0000002400107c10 */ /* 0x001fce000fffe007 */
.L_x_819:
[----:B------:R-:W-:Y:S05]  /*15f00*/  BSYNC B0 ;  /* 0x0000000000007941 */ /* 0x000fea0003800000 */
.L_x_818:
[----:B------:R-:W-:-:S07]  /*15f10*/  SEL R25, R25, RZ, P0 ;  /* 0x000000ff19197207 */ /* 0x000fce0000000000 */
.L_x_778:
[----:B------:R-:W-:Y:S05]  /*15f20*/  BSYNC B7 ;  /* 0x0000000000077941 */ /* 0x000fea0003800000 */
.L_x_776:
[----:B------:R-:W-:-:S13]  /*15f30*/  LOP3.LUT P0, RZ, R22, 0x1000, RZ, 0xc0, !PT ;  /* 0x0000100016ff7812 */ /* 0x000fda000780c0ff */
[----:B------:R-:W-:Y:S05]  /*15f40*/  @!P0 BRA `(.L_x_820) ;  /* 0x0000000000248947 */ /* 0x000fea0003800000 */
[----:B------:R-:W-:Y:S05]  /*15f50*/  WARPSYNC.ALL ;  /* 0x0000000000007948 */ /* 0x000fea0003800000 */
[----:B------:R-:W4:Y:S08]  /*15f60*/  S2UR UR5, SR_CgaCtaId ;  /* 0x00000000000579c3 */ /* 0x000f300000008800 */
[----:B------:R-:W-:Y:S06]  /*15f70*/  BAR.SYNC.DEFER_BLOCKING 0x5, 0x180 ;  /* 0x0146000000007b1d */ /* 0x000fec0000010000 */
[----:B------:R-:W-:-:S02]  /*15f80*/  UMOV UR4, 0x400 ;  /* 0x0000040000047882 */ /* 0x000fc40000000000 */
[----:B----4-:R-:W-:-:S06]  /*15f90*/  ULEA UR4, UR5, UR4, 0x18 ;  /* 0x0000000405047291 */ /* 0x010fcc000f8ec03f */
[----:B-1----:R-:W-:-:S05]  /*15fa0*/  MOV R23, UR4 ;  /* 0x0000000400177c02 */ /* 0x002fca0008000f00 */
[----:B------:R1:W4:Y:S01]  /*15fb0*/  LDS.128 R16, [R23+0x28cd0] ;  /* 0x028cd00017107984 */ /* 0x0003220000000c00 */
[----:B------:R-:W-:Y:S06]  /*15fc0*/  BAR.ARV 0x4, 0x180 ;  /* 0x0106000000007b1d */ /* 0x000fec0000002000 */
[----:B------:R-:W-:Y:S05]  /*15fd0*/  BRA `(.L_x_821) ;  /* 0x0000000800407947 */ /* 0x000fea0003800000 */
.L_x_820:
[----:B0-----:R-:W0:Y:S01]  /*15fe0*/  S2R R8, SR_TID.X ;  /* 0x0000000000087919 */ /* 0x001e220000002100 */
[----:B------:R-:W-:Y:S01]  /*15ff0*/  UMOV UR4, 0xffffffff ;  /* 0xffffffff00047882 */ /* 0x000fe20000000000 */
[----:B0-----:R-:W-:-:S04]  /*16000*/  LOP3.LUT R8, R8, 0x1f, RZ, 0xc0, !PT ;  /* 0x0000001f08087812 */ /* 0x001fc800078ec0ff */
[----:B------:R-:W-:Y:S01]  /*16010*/  ISETP.NE.AND P0, PT, R8, 0x1f, PT ;  /* 0x0000001f0800780c */ /* 0x000fe20003f05270 */
[----:B------:R-:W-:-:S12]  /*16020*/  BRA.DIV UR4, `(.L_x_822) ;  /* 0x0000003a04cc7947 */ /* 0x000fd8000b800000 */
[----:B------:R-:W-:Y:S01]  /*16030*/  IMAD.IADD R5, R19, 0x1, R8 ;  /* 0x0000000113057824 */ /* 0x000fe200078e0208 */
[----:B------:R-:W-:-:S04]  /*16040*/  ULDC UR4, c[0x0][0xc3c] ;  /* 0x00030f0000047ab9 */ /* 0x000fc80000000800 */
[----:B------:R-:W-:-:S13]  /*16050*/  ISETP.GE.OR P1, PT, R5, UR4, !P0 ;  /* 0x0000000405007c0c */ /* 0x000fda000c726670 */
[----:B-1----:R-:W0:Y:S02]  /*16060*/  @!P1 LDC.64 R2, c[0x0][0xc80] ;  /* 0x00032000ff029b82 */ /* 0x002e240000000a00 */
[----:B0-----:R-:W-:-:S06]  /*16070*/  @!P1 IMAD.WIDE R2, R5, 0x4, R2 ;  /* 0x0000000405029825 */ /* 0x001fcc00078e0202 */
[----:B------:R0:W4:Y:S01]  /*16080*/  @!P1 LDG.E R3, desc[UR40][R2.64] ;  /* 0x0000002802039981 */ /* 0x000122000c1e1900 */
[C---:B------:R-:W-:Y:S02]  /*16090*/  ISETP.GE.U32.AND P2, PT, R8.reuse, 0x2, PT ;  /* 0x000000020800780c */ /* 0x040fe40003f46070 */
[C---:B------:R-:W-:Y:S01]  /*160a0*/  ISETP.GE.U32.AND P3, PT, R8.reuse, 0x4, PT ;  /* 0x000000040800780c */ /* 0x040fe20003f66070 */
[----:B------:R-:W-:Y:S01]  /*160b0*/  SHFL.IDX PT, R0, R16, RZ, 0x1f ;  /* 0x00001fff10007589 */ /* 0x000fe200000e0000 */
[C---:B------:R-:W-:Y:S02]  /*160c0*/  ISETP.GE.U32.AND P4, PT, R8.reuse, 0x8, PT ;  /* 0x000000080800780c */ /* 0x040fe40003f86070 */
[C---:B------:R-:W-:Y:S01]  /*160d0*/  ISETP.GE.U32.AND P5, PT, R8.reuse, 0x10, PT ;  /* 0x000000100800780c */ /* 0x040fe20003fa6070 */
[----:B------:R-:W-:Y:S01]  /*160e0*/  SHFL.IDX PT, R4, R16, 0x1, 0x1f ;  /* 0x00201f0010047f89 */ /* 0x000fe200000e0000 */
[----:B0-----:R-:W-:Y:S02]  /*160f0*/  IMAD.MOV.U32 R2, RZ, RZ, RZ ;  /* 0x000000ffff027224 */ /* 0x001fe400078e00ff */
[----:B----4-:R-:W-:Y:S01]  /*16100*/  @!P1 IMAD.MOV.U32 R2, RZ, RZ, R3 ;  /* 0x000000ffff029224 */ /* 0x010fe200078e0003 */
[----:B------:R-:W-:-:S04]  /*16110*/  ISETP.NE.AND P1, PT, R8, RZ, PT ;  /* 0x000000ff0800720c */ /* 0x000fc80003f25270 */
[----:B------:R-:W0:Y:S02]  /*16120*/  SHFL.UP PT, R14, R2, 0x1, RZ ;  /* 0x04200000020e7989 */ /* 0x000e2400000e00ff */
[----:B0-----:R-:W-:-:S05]  /*16130*/  SEL R5, R14, RZ, P1 ;  /* 0x000000ff0e057207 */ /* 0x001fca0000800000 */
[----:B------:R-:W-:-:S05]  /*16140*/  IMAD.IADD R5, R2, 0x1, R5 ;  /* 0x0000000102057824 */ /* 0x000fca00078e0205 */
        /* <DEDUP_REMOVED lines=12> */
[----:B------:R0:W1:Y:S02]  /*16210*/  SHFL.IDX PT, R14, R3, 0x1f, 0x1f ;  /* 0x03e01f00030e7f89 */ /* 0x00006400000e0000 */
.L_x_952:
[----:B------:R-:W-:Y:S02]  /*16220*/  ULDC UR4, c[0x0][0xc38] ;  /* 0x00030e0000047ab9 */ /* 0x000fe40000000800 */
[----:B------:R-:W-:-:S04]  /*16230*/  IMAD.U32 R16, RZ, RZ, UR4 ;  /* 0x00000004ff107e24 */ /* 0x000fc8000f8e00ff */
[----:B-1----:R-:W-:-:S04]  /*16240*/  IMAD R5, R14, R16, RZ ;  /* 0x000000100e057224 */ /* 0x002fc800078e02ff */
[----:B------:R-:W-:-:S05]  /*16250*/  IMAD.IADD R4, R4, 0x1, R5 ;  /* 0x0000000104047824 */ /* 0x000fca00078e0205 */
[----:B------:R-:W-:-:S13]  /*16260*/  ISETP.GT.AND P6, PT, R4, R0, PT ;  /* 0x000000000400720c */ /* 0x000fda0003fc4270 */
[----:B------:R-:W-:Y:S05]  /*16270*/  @P6 BRA `(.L_x_823) ;  /* 0x00000000009c6947 */ /* 0x000fea0003800000 */
.L_x_828:
[----:B------:R-:W1:Y:S01]  /*16280*/  LDC R6, c[0x0][0xc3c] ;  /* 0x00030f00ff067b82 */ /* 0x000e620000000800 */
[----:B------:R-:W-:-:S05]  /*16290*/  VIADD R19, R19, 0x1f ;  /* 0x0000001f13137836 */ /* 0x000fca0000000000 */
[----:B-1----:R-:W-:-:S13]  /*162a0*/  ISETP.GE.AND P6, PT, R19, R6, PT ;  /* 0x000000061300720c */ /* 0x002fda0003fc6270 */
[----:B------:R-:W-:Y:S05]  /*162b0*/  @P6 BRA `(.L_x_824) ;  /* 0x0000000400446947 */ /* 0x000fea0003800000 */
[----:B------:R-:W1:Y:S01]  /*162c0*/  S2R R2, SR_TID.X ;  /* 0x0000000000027919 */ /* 0x000e620000002100 */
[----:B------:R-:W-:Y:S01]  /*162d0*/  BSSY B0, `(.L_x_825) ;  /* 0x0000009000007945 */ /* 0x000fe20003800000 */
[----:B-1----:R-:W-:-:S05]  /*162e0*/  LOP3.LUT R2, R2, 0x1f, RZ, 0xc0, !PT ;  /* 0x0000001f02027812 */ /* 0x002fca00078ec0ff */
[----:B------:R-:W-:Y:S02]  /*162f0*/  IMAD.IADD R5, R19, 0x1, R2 ;  /* 0x0000000113057824 */ /* 0x000fe400078e0202 */
[----:B------:R-:W-:-:S03]  /*16300*/  IMAD.MOV.U32 R2, RZ, RZ, RZ ;  /* 0x000000ffff027224 */ /* 0x000fc600078e00ff */
[----:B------:R-:W-:-:S13]  /*16310*/  ISETP.GE.OR P6, PT, R5, R6, !P0 ;  /* 0x000000060500720c */ /* 0x000fda00047c6670 */
[----:B------:R-:W-:Y:S05]  /*16320*/  @P6 BRA `(.L_x_826) ;  /* 0x00000000000c6947 */ /* 0x000fea0003800000 */
[----:B0-----:R-:W0:Y:S02]  /*16330*/  LDC.64 R2, c[0x0][0xc80] ;  /* 0x00032000ff027b82 */ /* 0x001e240000000a00 */
[----:B0-----:R-:W-:-:S06]  /*16340*/  IMAD.WIDE R2, R5, 0x4, R2 ;  /* 0x0000000405027825 */ /* 0x001fcc00078e0202 */
[----:B------:R1:W5:Y:S02]  /*16350*/  LDG.E R2, desc[UR40][R2.64] ;  /* 0x0000002802027981 */ /* 0x000364000c1e1900 */
.L_x_826:
[----:B------:R-:W-:Y:S05]  /*16360*/  BSYNC B0 ;  /* 0x0000000000007941 */ /* 0x000fea0003800000 */
.L_x_825:
[----:B------:R-:W-:-:S03]  /*16370*/  UMOV UR4, 0xffffffff ;  /* 0xffffffff00047882 */ /* 0x000fc60000000000 */
[----:B------:R-:W-:Y:S05]  /*16380*/  BRA.DIV UR4, `(.L_x_827) ;  /* 0x0000003e04187947 */ /* 0x000fea000b800000 */
[----:B-----5:R-:W2:Y:S02]  /*16390*/  SHFL.UP PT, R14, R2, 0x1, RZ ;  /* 0x04200000020e7989 */ /* 0x020ea400000e00ff */
[----:B--2---:R-:W-:-:S05]  /*163a0*/  SEL R13, R14, RZ, P1 ;  /* 0x000000ff0e0d7207 */ /* 0x004fca0000800000 */
[----:B------:R-:W-:-:S05]  /*163b0*/  IMAD.IADD R13, R2, 0x1, R13 ;  /* 0x00000001020d7824 */ /* 0x000fca00078e020d */
[----:B------:R-:W2:Y:S02]  /*163c0*/  SHFL.UP PT, R14, R13, 0x2, RZ ;  /* 0x044000000d0e7989 */ /* 0x000ea400000e00ff */
[----:B--2---:R-:W-:-:S05]  /*163d0*/  SEL R14, R14, RZ, P2 ;  /* 0x000000ff0e0e7207 */ /* 0x004fca0001000000 */
[----:B01----:R-:W-:-:S05]  /*163e0*/  IMAD.IADD R3, R13, 0x1, R14 ;  /* 0x000000010d037824 */ /* 0x003fca00078e020e */
        /* <DEDUP_REMOVED lines=9> */
[----:B------:R0:W1:Y:S02]  /*16480*/  SHFL.IDX PT, R14, R3, 0x1f, 0x1f ;  /* 0x03e01f00030e7f89 */ /* 0x00006400000e0000 */
.L_x_960:
[----:B------:R-:W-:Y:S02]  /*16490*/  ULDC UR4, c[0x0][0xc38] ;  /* 0x00030e0000047ab9 */ /* 0x000fe40000000800 */
[----:B------:R-:W-:-:S04]  /*164a0*/  IMAD.U32 R16, RZ, RZ, UR4 ;  /* 0x00000004ff107e24 */ /* 0x000fc8000f8e00ff */
[----:B-1----:R-:W-:-:S04]  /*164b0*/  IMAD R5, R14, R16, RZ ;  /* 0x000000100e057224 */ /* 0x002fc800078e02ff */
[----:B------:R-:W-:-:S05]  /*164c0*/  IMAD.IADD R4, R5, 0x1, R4 ;  /* 0x0000000105047824 */ /* 0x000fca00078e0204 */
[----:B------:R-:W-:-:S13]  /*164d0*/  ISETP.GT.AND P6, PT, R4, R0, PT ;  /* 0x000000000400720c */ /* 0x000fda0003fc4270 */
[----:B------:R-:W-:Y:S05]  /*164e0*/  @!P6 BRA `(.L_x_828) ;  /* 0xfffffffc0064e947 */ /* 0x000fea000383ffff */
.L_x_823:
[----:B------:R-:W-:Y:S01]  /*164f0*/  IMAD.IADD R5, R4, 0x1, -R5 ;  /* 0x0000000104057824 */ /* 0x000fe200078e0a05 */
[----:B------:R-:W-:-:S03]  /*16500*/  UMOV UR4, 0xffffffff ;  /* 0xffffffff00047882 */ /* 0x000fc60000000000 */
[----:B------:R-:W-:-:S05]  /*16510*/  IMAD R7, R3, R16, R5 ;  /* 0x0000001003077224 */ /* 0x000fca00078e0205 */
[----:B------:R-:W-:Y:S01]  /*16520*/  ISETP.GT.AND P6, PT, R7, R0, PT ;  /* 0x000000000700720c */ /* 0x000fe20003fc4270 */
[----:B------:R-:W-:-:S12]  /*16530*/  BRA.DIV UR4, `(.L_x_829) ;  /* 0x0000003e04687947 */ /* 0x000fd8000b800000 */
[----:B------:R-:W-:-:S04]  /*16540*/  VOTE.ANY R6, PT, !P6 ;  /* 0x0000000000067806 */ /* 0x000fc800070e0100 */
[----:B------:R-:W1:Y:S02]  /*16550*/  POPC R4, R6 ;  /* 0x0000000600047309 */ /* 0x000e640000000000 */
[----:B-1----:R1:W2:Y:S02]  /*16560*/  SHFL.IDX PT, R17, R2, R4, 0x1f ;  /* 0x00001f0402117589 */ /* 0x0022a400000e0000 */
.L_x_964:
[----:B------:R-:W-:Y:S01]  /*16570*/  ISETP.NE.AND P0, PT, R6, RZ, PT ;  /* 0x000000ff0600720c */ /* 0x000fe20003f05270 */
[----:B------:R-:W-:-:S12]  /*16580*/  IMAD.MOV.U32 R14, RZ, RZ, RZ ;  /* 0x000000ffff0e7224 */ /* 0x000fd800078e00ff */
[----:B------:R-:W-:Y:S05]  /*16590*/  @!P0 BRA `(.L_x_830) ;  /* 0x0000000000108947 */ /* 0x000fea0003800000 */
[----:B------:R-:W-:Y:S01]  /*165a0*/  UMOV UR4, 0xffffffff ;  /* 0xffffffff00047882 */ /* 0x000fe20000000000 */
[----:B------:R-:W-:Y:S02]  /*165b0*/  VIADD R12, R4, 0xffffffff ;  /* 0xffffffff040c7836 */ /* 0x000fe40000000000 */
[----:B------:R-:W-:Y:S05]  /*165c0*/  BRA.DIV UR4, `(.L_x_831) ;  /* 0x0000003e048c7947 */ /* 0x000fea000b800000 */
[----:B------:R3:W4:Y:S02]  /*165d0*/  SHFL.IDX PT, R14, R3, R12, 0x1f ;  /* 0x00001f0c030e7589 */ /* 0x00072400000e0000 */
.L_x_830:
[----:B--2---:R-:W-:Y:S01]  /*165e0*/  IABS R6, R17 ;  /* 0x0000001100067213 */ /* 0x004fe20000000000 */
[----:B----4-:R-:W-:Y:S02]  /*165f0*/  IMAD R16, R14, R16, R5 ;  /* 0x000000100e107224 */ /* 0x010fe400078e0205 */
[----:B------:R-:W-:Y:S01]  /*16600*/  IMAD.IADD R19, R4, 0x1, R19 ;  /* 0x0000000104137824 */ /* 0x000fe200078e0213 */
[----:B------:R-:W2:Y:S01]  /*16610*/  I2F.RP R7, R6 ;  /* 0x0000000600077306 */ /* 0x000ea20000209400 */
[----:B------:R-:W-:-:S07]  /*16620*/  IMAD.IADD R0, R0, 0x1, -R16 ;  /* 0x0000000100007824 */ /* 0x000fce00078e0a10 */
[----:B--2---:R-:W1:Y:S02]  /*16630*/  MUFU.RCP R7, R7 ;  /* 0x0000000700077308 */ /* 0x004e640000001000 */
[----:B-1----:R-:W-:-:S06]  /*16640*/  IADD3 R2, R7, 0xffffffe, RZ ;  /* 0x0ffffffe07027810 */ /* 0x002fcc0007ffe0ff */
[----:B0--3--:R0:W1:Y:S02]  /*16650*/  F2I.FTZ.U32.TRUNC.NTZ R3, R2 ;  /* 0x0000000200037305 */ /* 0x009064000021f000 */
[----:B0-----:R-:W-:Y:S02]  /*16660*/  IMAD.MOV.U32 R2, RZ, RZ, RZ ;  /* 0x000000ffff027224 */ /* 0x001fe400078e00ff */
[----:B-1----:R-:W-:-:S04]  /*16670*/  IMAD.MOV R5, RZ, RZ, -R3 ;  /* 0x000000ffff057224 */ /* 0x002fc800078e0a03 */
[----:B------:R-:W-:-:S04]  /*16680*/  IMAD R5, R5, R6, RZ ;  /* 0x0000000605057224 */ /* 0x000fc800078e02ff */
[----:B------:R-:W-:Y:S01]  /*16690*/  IMAD.HI.U32 R3, R3, R5, R2 ;  /* 0x0000000503037227 */ /* 0x000fe200078e0002 */
[----:B------:R-:W-:Y:S02]  /*166a0*/  IABS R5, R17 ;  /* 0x0000001100057213 */ /* 0x000fe40000000000 */
[----:B------:R-:W-:-:S03]  /*166b0*/  IABS R2, R0 ;  /* 0x0000000000027213 */ /* 0x000fc60000000000 */
        /* <DEDUP_REMOVED lines=10> */
[----:B------:R-:W-:-:S05]  /*16760*/  @P0 VIADD R3, R3, 0x1 ;  /* 0x0000000103030836 */ /* 0x000fca0000000000 */
[----:B------:R-:W-:Y:S02]  /*16770*/  @!P2 IADD3 R3, -R3, RZ, RZ ;  /* 0x000000ff0303a210 */ /* 0x000fe40007ffe1ff */
[----:B------:R-:W-:-:S05]  /*16780*/  @!P1 LOP3.LUT R3, RZ, R17, RZ, 0x33, !PT ;  /* 0x00000011ff039212 */ /* 0x000fca00078e33ff */
[--C-:B------:R-:W-:Y:S02]  /*16790*/  IMAD.MOV R2, RZ, RZ, -R3.reuse ;  /* 0x000000ffff027224 */ /* 0x100fe400078e0a03 */
[----:B------:R-:W-:Y:S02]  /*167a0*/  IMAD.MOV.U32 R18, RZ, RZ, R3 ;  /* 0x000000ffff127224 */ /* 0x000fe400078e0003 */
[----:B------:R-:W-:Y:S01]  /*167b0*/  IMAD R17, R17, R2, R0 ;  /* 0x0000000211117224 */ /* 0x000fe200078e0200 */
[----:B------:R-:W-:Y:S06]  /*167c0*/  BRA `(.L_x_832) ;  /* 0x00000000001c7947 */ /* 0x000fec0003800000 */
.L_x_824:
[----:B------:R-:W-:Y:S01]  /*167d0*/  UMOV UR4, URZ ;  /* 0x0000003f00047c82 */ /* 0x000fe20008000000 */
[----:B------:R-:W-:Y:S01]  /*167e0*/  UMOV UR5, URZ ;  /* 0x0000003f00057c82 */ /* 0x000fe20008000000 */
[----:B------:R-:W-:Y:S01]  /*167f0*/  ULDC UR6, c[0x0][0xc3c] ;  /* 0x00030f0000067ab9 */ /* 0x000fe20000000800 */
[----:B------:R-:W-:Y:S02]  /*16800*/  IMAD.MOV.U32 R16, RZ, RZ, R0 ;  /* 0x000000ffff107224 */ /* 0x000fe400078e0000 */
[----:B------:R-:W-:Y:S02]  /*16810*/  IMAD.U32 R17, RZ, RZ, UR4 ;  /* 0x00000004ff117e24 */ /* 0x000fe4000f8e00ff */
[----:B------:R-:W-:Y:S02]  /*16820*/  IMAD.U32 R18, RZ, RZ, UR5 ;  /* 0x00000005ff127e24 */ /* 0x000fe4000f8e00ff */
[----:B------:R-:W-:-:S07]  /*16830*/  IMAD.U32 R19, RZ, RZ, UR6 ;  /* 0x00000006ff137e24 */ /* 0x000fce000f8e00ff */
.L_x_832:
[----:B------:R-:W1:Y:S01]  /*16840*/  S2R R0, SR_TID.X ;  /* 0x0000000000007919 */ /* 0x000e620000002100 */
[----:B------:R-:W-:Y:S05]  /*16850*/  WARPSYNC.ALL ;  /* 0x0000000000007948 */ /* 0x000fea0003800000 */
[----:B------:R-:W-:Y:S01]  /*16860*/  BAR.SYNC.DEFER_BLOCKING 0x4, 0x180 ;  /* 0x0106000000007b1d */ /* 0x000fe20000010000 */
[----:B-1----:R-:W-:-:S04]  /*16870*/  LOP3.LUT R0, R0, 0x1f, RZ, 0xc0, !PT ;  /* 0x0000001f00007812 */ /* 0x002fc800078ec0ff */
[----:B------:R-:W-:-:S13]  /*16880*/  ISETP.NE.AND P0, PT, R0, RZ, PT ;  /* 0x000000ff0000720c */ /* 0x000fda0003f05270 */
[----:B0-----:R-:W0:Y:S01]  /*16890*/  @!P0 S2R R3, SR_CgaCtaId ;  /* 0x0000000000038919 */ /* 0x001e220000008800 */
[----:B------:R-:W-:-:S04]  /*168a0*/  @!P0 MOV R0, 0x400 ;  /* 0x0000040000008802 */ /* 0x000fc80000000f00 */
[----:B0-----:R-:W-:-:S05]  /*168b0*/  @!P0 LEA R23, R3, R0, 0x18 ;  /* 0x0000000003178211 */ /* 0x001fca00078ec0ff */
[----:B------:R0:W-:Y:S01]  /*168c0*/  @!P0 STS.128 [R23+0x28cd0], R16 ;  /* 0x028cd01017008388 */ /* 0x0001e20000000c00 */
[----:B------:R-:W-:Y:S06]  /*168d0*/  BAR.ARV 0x5, 0x180 ;  /* 0x0146000000007b1d */ /* 0x000fec0000002000 */
.L_x_821:
[----:B------:R-:W-:Y:S02]  /*168e0*/  ULDC UR4, c[0x0][0xc3c] ;  /* 0x00030f0000047ab9 */ /* 0x000fe40000000800 */
[----:B----4-:R-:W-:-:S13]  /*168f0*/  ISETP.GE.AND P0, PT, R19, UR4, PT ;  /* 0x0000000413007c0c */ /* 0x010fda000bf06270 */
[----:B------:R-:W-:Y:S05]  /*16900*/  @!P0 BRA `(.L_x_833) ;  /* 0xffffff9c00ac8947 */ /* 0x000fea000383ffff */
[----:B------:R-:W-:Y:S05]  /*16910*/  BSYNC B8 ;  /* 0x0000000000087941 */ /* 0x000fea0003800000 */
.L_x_726:
[----:B------:R-:W4:Y:S01]  /*16920*/  LDL.LU R0, [R1+0x1c] ;  /* 0x00001c0001007983 */ /* 0x000f220000300800 */
[----:B------:R-:W-:Y:S01]  /*16930*/  BSSY B0, `(.L_x_834) ;  /* 0x000000b000007945 */ /* 0x000fe20003800000 */
[----:B0-----:R-:W0:Y:S01]  /*16940*/  S2R R5, SR_CgaCtaId ;  /* 0x0000000000057919 */ /* 0x001e220000008800 */
[----:B----4-:R-:W-:-:S04]  /*16950*/  IADD3 R0, R0, 0x1, RZ ;  /* 0x0000000100007810 */ /* 0x010fc80007ffe0ff */
[----:B-1----:R-:W-:-:S04]  /*16960*/  LEA.HI R2, R0, R0, RZ, 0x1 ;  /* 0x0000000000027211 */ /* 0x002fc800078f08ff */
[----:B------:R-:W-:Y:S02]  /*16970*/  LOP3.LUT R3, R2, 0xfffffffe, RZ, 0xc0, !PT ;  /* 0xfffffffe02037812 */ /* 0x000fe400078ec0ff */
[----:B------:R-:W-:-:S03]  /*16980*/  MOV R2, 0x400 ;  /* 0x0000040000027802 */ /* 0x000fc60000000f00 */
[----:B------:R-:W-:Y:S01]  /*16990*/  IMAD.IADD R0, R0, 0x1, -R3 ;  /* 0x0000000100007824 */ /* 0x000fe200078e0a03 */
[----:B0-----:R-:W-:-:S04]  /*169a0*/  LEA R4, R5, R2, 0x18 ;  /* 0x0000000205047211 */ /* 0x001fc800078ec0ff */
[----:B------:R-:W-:-:S04]  /*169b0*/  SHF.L.U32 R0, R0, 0x1f, RZ ;  /* 0x0000001f00007819 */ /* 0x000fc800000006ff */
[----:B------:R-:W0:Y:S02]  /*169c0*/  SYNCS.PHASECHK.TRANS64.TRYWAIT P0, [R4+URZ+0x28c20], R0 ;  /* 0x028c2000040075a7 */ /* 0x000e24000800017f */
[----:B0-----:R-:W-:Y:S05]  /*169d0*/  @!P0 BRA `(.L_x_835) ;  /* 0x0000003800ac8947 */ /* 0x001fea0003800000 */
.L_x_967:
[----:B------:R-:W-:Y:S05]  /*169e0*/  BSYNC B0 ;  /* 0x0000000000007941 */ /* 0x000fea0003800000 */
.L_x_834:
[----:B------:R-:W-:-:S03]  /*169f0*/  UMOV UR4, 0xffffffff ;  /* 0xffffffff00047882 */ /* 0x000fc60000000000 */
[----:B------:R-:W-:Y:S05]  /*16a00*/  BRA.DIV UR4, `(.L_x_836) ;  /* 0x0000003a04b47947 */ /* 0x000fea000b800000 */
[----:B0-----:R-:W0:Y:S02]  /*16a10*/  S2R R0, SR_TID.X ;  /* 0x0000000000007919 */ /* 0x001e240000002100 */
[----:B0-----:R-:W-:-:S04]  /*16a20*/  SHF.R.U32.HI R0, RZ, 0x5, R0 ;  /* 0x00000005ff007819 */ /* 0x001fc80000011600 */
[----:B------:R-:W-:-:S05]  /*16a30*/  LOP3.LUT R0, R0, 0x3, RZ, 0xc0, !PT ;  /* 0x0000000300007812 */ /* 0x000fca00078ec0ff */
[----:B------:R0:W1:Y:S02]  /*16a40*/  SHFL.IDX PT, R14, R0, RZ, 0x1f ;  /* 0x00001fff000e7589 */ /* 0x00006400000e0000 */
.L_x_970:
[----:B-1----:R-:W-:-:S13]  /*16a50*/  ISETP.NE.AND P0, PT, R14, RZ, PT ;  /* 0x000000ff0e00720c */ /* 0x002fda0003f05270 */
[----:B------:R-:W-:Y:S05]  /*16a60*/  @P0 BRA `(.L_x_588) ;  /* 0x0000000000840947 */ /* 0x000fea0003800000 */
[----:B------:R-:W-:-:S03]  /*16a70*/  UMOV UR4, 0xffffffff ;  /* 0xffffffff00047882 */ /* 0x000fc60000000000 */
[----:B------:R-:W-:Y:S05]  /*16a80*/  BRA.DIV UR4, `(.L_x_837) ;  /* 0x0000003a04c87947 */ /* 0x000fea000b800000 */
[----:B------:R-:W-:-:S13]  /*16a90*/  ELECT P6, URZ, PT ;  /* 0x00000000003f782f */ /* 0x000fda00038c0000 */
.L_x_973:
[----:B------:R-:W-:Y:S05]  /*16aa0*/  @!P6 BRA `(.L_x_588) ;  /* 0x000000000074e947 */ /* 0x000fea0003800000 */
[----:B------:R-:W-:-:S04]  /*16ab0*/  LOP3.LUT R37, R37, 0x2, RZ, 0xfc, !PT ;  /* 0x0000000225257812 */ /* 0x000fc800078efcff */
[----:B------:R-:W-:-:S13]  /*16ac0*/  ISETP.NE.AND P0, PT, R37, 0x3, PT ;  /* 0x000000032500780c */ /* 0x000fda0003f05270 */
[----:B------:R-:W-:Y:S05]  /*16ad0*/  @!P0 BRA `(.L_x_838) ;  /* 0x0000000000048947 */ /* 0x000fea0003800000 */
[----:B------:R-:W-:Y:S01]  /*16ae0*/  BPT.TRAP 0x1 ;  /* 0x000000040000795c */ /* 0x000fe20000300000 */
.L_x_838:
[C---:B------:R-:W-:Y:S01]  /*16af0*/  IMAD R5, R25.reuse, 0x8, R4 ;  /* 0x0000000819057824 */ /* 0x040fe200078e0204 */
[----:B0-----:R-:W-:Y:S01]  /*16b00*/  SHF.L.U32 R0, R26, 0x1f, RZ ;  /* 0x0000001f1a007819 */ /* 0x001fe200000006ff */
[----:B------:R-:W-:-:S03]  /*16b10*/  VIADD R25, R25, 0x1 ;  /* 0x0000000119197836 */ /* 0x000fc60000000000 */
[----:B------:R-:W0:Y:S02]  /*16b20*/  SYNCS.PHASECHK.TRANS64.TRYWAIT P1, [R5+URZ+0x28c40], R0 ;  /* 0x028c4000050075a7 */ /* 0x000e24000802017f */
[----:B------:R-:W-:-:S04]  /*16b30*/  ISETP.NE.AND P2, PT, R25, 0x2, PT ;  /* 0x000000021900780c */ /* 0x000fc80003f45270 */
[----:B------:R-:W-:Y:S01]  /*16b40*/  SEL R3, RZ, 0x1, P2 ;  /* 0x00000001ff037807 */ /* 0x000fe20001000000 */
[----:B0-----:R-:W-:Y:S08]  /*16b50*/  @!P1 BRA `(.L_x_839) ;  /* 0x0000003800b49947 */ /* 0x001ff00003800000 */
.L_x_974:
[----:B------:R-:W-:Y:S02]  /*16b60*/  SEL R25, R25, RZ, P2 ;  /* 0x000000ff19197207 */ /* 0x000fe40001000000 */
[----:B------:R-:W-:Y:S01]  /*16b70*/  LOP3.LUT R2, R26, R3, RZ, 0x3c, !PT ;  /* 0x000000031a027212 */ /* 0x000fe200078e3cff */
[----:B------:R-:W-:Y:S06]  /*16b80*/  @!P0 BRA `(.L_x_840) ;  /* 0x0000000000048947 */ /* 0x000fec0003800000 */
[----:B------:R-:W-:Y:S01]  /*16b90*/  BPT.TRAP 0x1 ;  /* 0x000000040000795c */ /* 0x000fe20000300000 */
.L_x_840:
[----:B------:R-:W-:Y:S01]  /*16ba0*/  IMAD R25, R25, 0x8, R4 ;  /* 0x0000000819197824 */ /* 0x000fe200078e0204 */
[----:B------:R-:W-:-:S04]  /*16bb0*/  SHF.L.U32 R2, R2, 0x1f, RZ ;  /* 0x0000001f02027819 */ /* 0x000fc800000006ff */
[----:B------:R-:W1:Y:S02]  /*16bc0*/  SYNCS.PHASECHK.TRANS64.TRYWAIT P1, [R25+URZ+0x28c40], R2 ;  /* 0x028c4002190075a7 */ /* 0x000e64000802017f */
[----:B-1----:R-:W-:Y:S05]  /*16bd0*/  @!P1 BRA `(.L_x_841) ;  /* 0x0000003800a89947 */ /* 0x002fea0003800000 */
.L_x_975:
[----:B------:R-:W-:Y:S05]  /*16be0*/  @!P0 BRA `(.L_x_842) ;  /* 0x0000000000048947 */ /* 0x000fea0003800000 */
[----:B------:R-:W-:Y:S01]  /*16bf0*/  BPT.TRAP 0x1 ;  /* 0x000000040000795c */ /* 0x000fe20000300000 */
.L_x_842:
[----:B------:R-:W4:Y:S02]  /*16c00*/  SYNCS.PHASECHK.TRANS64.TRYWAIT P1, [R5+URZ+0x28c60], R0 ;  /* 0x028c6000050075a7 */ /* 0x000f24000802017f */
[----:B----4-:R-:W-:Y:S05]  /*16c10*/  @!P1 BRA `(.L_x_843) ;  /* 0x0000003800ac9947 */ /* 0x010fea0003800000 */
.L_x_976:
[----:B------:R-:W-:Y:S05]  /*16c20*/  @!P0 BRA `(.L_x_844) ;  /* 0x0000000000048947 */ /* 0x000fea0003800000 */
[----:B------:R-:W-:Y:S01]  /*16c30*/  BPT.TRAP 0x1 ;  /* 0x000000040000795c */ /* 0x000fe20000300000 */
.L_x_844:
[----:B------:R0:W0:Y:S02]  /*16c40*/  SYNCS.PHASECHK.TRANS64.TRYWAIT P0, [R25+URZ+0x28c60], R2 ;  /* 0x028c6002190075a7 */ /* 0x000024000800017f */
[----:B0-----:R-:W-:Y:S05]  /*16c50*/  @!P0 NANOSLEEP.SYNCS 0x989680 ;  /* 0x009896800000895d */ /* 0x001fea0003900000 */
[----:B------:R-:W0:Y:S02]  /*16c60*/  @!P0 SYNCS.PHASECHK.TRANS64 P0, [R25+URZ+0x28c60], R2 ;  /* 0x028c6002190085a7 */ /* 0x000e24000800007f */
[----:B0-----:R-:W-:Y:S05]  /*16c70*/  @!P0 BRA `(.L_x_844) ;  /* 0xfffffffc00f08947 */ /* 0x001fea000383ffff */
.L_x_588:
[----:B------:R-:W-:Y:S05]  /*16c80*/  BSYNC B9 ;  /* 0x0000000000097941 */ /* 0x000fea0003800000 */
.L_x_585:
[----:B------:R-:W-:Y:S05]  /*16c90*/  EXIT ;  /* 0x000000000000794d */ /* 0x000fea0003800000 */
.L_x_604:
[----:B0-----:R0:W1:Y:S02]  /*16ca0*/  SYNCS.PHASECHK.TRANS64.TRYWAIT P6, [R63+URZ+0x28c90], R74 ;  /* 0x028c904a3f0075a7 */ /* 0x00106400080c017f */
[----:B-1----:R-:W-:Y:S05]  /*16cb0*/  @!P6 NANOSLEEP.SYNCS 0x989680 ;  /* 0x009896800000e95d */ /* 0x002fea0003900000 */
[----:B------:R-:W1:Y:S02]  /*16cc0*/  @!P6 SYNCS.PHASECHK.TRANS64 P6, [R63+URZ+0x28c90], R74 ;  /* 0x028c904a3f00e5a7 */ /* 0x000e6400080c007f */
[----:B-1----:R-:W-:Y:S05]  /*16cd0*/  @!P6 BRA `(.L_x_604) ;  /* 0xfffffffc00f0e947 */ /* 0x002fea000383ffff */
[----:B------:R-:W-:Y:S05]  /*16ce0*/  BRA `(.L_x_845) ;  /* 0xfffffebc00347947 */ /* 0x000fea000383ffff */
.L_x_605:
[----:B------:R-:W-:Y:S01]  /*16cf0*/  BSSY B1, `(.L_x_846) ;  /* 0x0000008000017945 */ /* 0x000fe20003800000 */
[----:B------:R-:W-:Y:S01]  /*16d00*/  IMAD.MOV.U32 R13, RZ, RZ, R69 ;  /* 0x000000ffff0d7224 */ /* 0x000fe200078e0045 */
[----:B------:R-:W-:Y:S01]  /*16d10*/  MOV R15, 0xffffffff ;  /* 0xffffffff000f7802 */ /* 0x000fe20000000f00 */
[----:B------:R-:W-:Y:S02]  /*16d20*/  IMAD.MOV.U32 R12, RZ, RZ, RZ ;  /* 0x000000ffff0c7224 */ /* 0x000fe400078e00ff */
[----:B------:R-:W-:-:S07]  /*16d30*/  IMAD.MOV.U32 R11, RZ, RZ, 0x1c1f ;  /* 0x00001c1fff0b7424 */ /* 0x000fce00078e00ff */
[----:B0-----:R-:W-:Y:S05]  /*16d40*/  WARPSYNC.COLLECTIVE R15, `(.L_x_847) ;  /* 0x000000000f087348 */ /* 0x001fea0003c00000 */
[----:B------:R1:W2:Y:S02]  /*16d50*/  SHFL.IDX P6, R14, R13, R12, R11 ;  /* 0x0000000c0d0e7389 */ /* 0x0002a400000c000b */
[----:B012---:R-:W-:Y:S01]  /*16d60*/  ENDCOLLECTIVE ;  /* 0x000000000000791b */ /* 0x007fe20003800000 */
.L_x_847:
[----:B------:R-:W-:Y:S05]  /*16d70*/  BSYNC B1 ;  /* 0x0000000000017941 */ /* 0x000fea0003800000 */
.L_x_846:
[----:B------:R-:W-:Y:S02]  /*16d80*/  IMAD.MOV.U32 R13, RZ, RZ, R70 ;  /* 0x000000ffff0d7224 */ /* 0x000fe400078e0046 */
[----:B------:R-:W-:Y:S02]  /*16d90*/  IMAD.MOV.U32 R12, RZ, RZ, RZ ;  /* 0x000000ffff0c7224 */ /* 0x000fe400078e00ff */
[----:B------:R-:W-:Y:S02]  /*16da0*/  IMAD.MOV.U32 R11, RZ, RZ, 0x1c1f ;  /* 0x00001c1fff0b7424 */ /* 0x000fe400078e00ff */
[----:B------:R-:W-:Y:S02]  /*16db0*/  IMAD.MOV.U32 R15, RZ, RZ, -0x1 ;  /* 0xffffffffff0f7424 */ /* 0x000fe400078e00ff */
[----:B------:R-:W-:-:S07]  /*16dc0*/  IMAD.MOV.U32 R72, RZ, RZ, R14 ;  /* 0x000000ffff487224 */ /* 0x000fce00078e000e */
[----:B------:R-:W-:Y:S05]  /*16dd0*/  WARPSYNC.COLLECTIVE R15, `(.L_x_848) ;  /* 0x000000000f087348 */ /* 0x000fea0003c00000 */
[----:B------:R0:W1:Y:S02]  /*16de0*/  SHFL.IDX P6, R14, R13, R12, R11 ;  /* 0x0000000c0d0e7389 */ /* 0x00006400000c000b */
[----:B01----:R-:W-:Y:S01]  /*16df0*/  ENDCOLLECTIVE ;  /* 0x000000000000791b */ /* 0x003fe20003800000 */
.L_x_848:
[----:B------:R-:W-:Y:S05]  /*16e00*/  BRA `(.L_x_849) ;  /* 0xfffffebc00007947 */ /* 0x000fea000383ffff */
.L_x_615:
[----:B0-----:R0:W1:Y:S02]  /*16e10*/  SYNCS.PHASECHK.TRANS64.TRYWAIT P6, [R63+URZ+0x28c90], R74 ;  /* 0x028c904a3f0075a7 */ /* 0x00106400080c017f */
[----:B-1----:R-:W-:Y:S05]  /*16e20*/  @!P6 NANOSLEEP.SYNCS 0x989680 ;  /* 0x009896800000e95d */ /* 0x002fea0003900000 */
[----:B------:R-:W1:Y:S02]  /*16e30*/  @!P6 SYNCS.PHASECHK.TRANS64 P6, [R63+URZ+0x28c90], R74 ;  /* 0x028c904a3f00e5a7 */ /* 0x000e6400080c007f */
[----:B-1----:R-:W-:Y:S05]  /*16e40*/  @!P6 BRA `(.L_x_615) ;  /* 0xfffffffc00f0e947 */ /* 0x002fea000383ffff */
[----:B------:R-:W-:Y:S05]  /*16e50*/  BRA `(.L_x_850) ;  /* 0xfffffec400587947 */ /* 0x000fea000383ffff */
.L_x_616:
[----:B------:R-:W-:Y:S01]  /*16e60*/  BSSY B1, `(.L_x_851) ;  /* 0x0000008000017945 */ /* 0x000fe20003800000 */
[----:B------:R-:W-:Y:S01]  /*16e70*/  IMAD.MOV.U32 R13, RZ, RZ, R69 ;  /* 0x000000ffff0d7224 */ /* 0x000fe200078e0045 */
[----:B------:R-:W-:Y:S01]  /*16e80*/  MOV R11, 0x1c1f ;  /* 0x00001c1f000b7802 */ /* 0x000fe20000000f00 */
[----:B------:R-:W-:Y:S02]  /*16e90*/  IMAD.MOV.U32 R12, RZ, RZ, RZ ;  /* 0x000000ffff0c7224 */ /* 0x000fe400078e00ff */
[----:B------:R-:W-:-:S07]  /*16ea0*/  IMAD.MOV.U32 R15, RZ, RZ, -0x1 ;  /* 0xffffffffff0f7424 */ /* 0x000fce00078e00ff */
[----:B0-----:R-:W-:Y:S05]  /*16eb0*/  WARPSYNC.COLLECTIVE R15, `(.L_x_852) ;  /* 0x000000000f087348 */ /* 0x001fea0003c00000 */
[----:B------:R1:W2:Y:S02]  /*16ec0*/  SHFL.IDX P6, R14, R13, R12, R11 ;  /* 0x0000000c0d0e7389 */ /* 0x0002a400000c000b */
[----:B012---:R-:W-:Y:S01]  /*16ed0*/  ENDCOLLECTIVE ;  /* 0x000000000000791b */ /* 0x007fe20003800000 */
.L_x_852:
[----:B------:R-:W-:Y:S05]  /*16ee0*/  BSYNC B1 ;  /* 0x0000000000017941 */ /* 0x000fea0003800000 */
.L_x_851:
        /* <DEDUP_REMOVED lines=8> */
.L_x_853:
[----:B------:R-:W-:Y:S01]  /*16f70*/  IMAD.MOV.U32 R70, RZ, RZ, R14 ;  /* 0x000000ffff467224 */ /* 0x000fe200078e000e */
[----:B------:R-:W-:Y:S06]  /*16f80*/  BRA `(.L_x_854) ;  /* 0xfffffec400207947 */ /* 0x000fec000383ffff */
.L_x_621:
[----:B0-----:R0:W1:Y:S02]  /*16f90*/  SYNCS.PHASECHK.TRANS64.TRYWAIT P0, [R63+URZ+0x28c90], R74 ;  /* 0x028c904a3f0075a7 */ /* 0x001064000800017f */
[----:B-1----:R-:W-:Y:S05]  /*16fa0*/  @!P0 NANOSLEEP.SYNCS 0x989680 ;  /* 0x009896800000895d */ /* 0x002fea0003900000 */
[----:B------:R-:W1:Y:S02]  /*16fb0*/  @!P0 SYNCS.PHASECHK.TRANS64 P0, [R63+URZ+0x28c90], R74 ;  /* 0x028c904a3f0085a7 */ /* 0x000e64000800007f */
[----:B-1----:R-:W-:Y:S05]  /*16fc0*/  @!P0 BRA `(.L_x_621) ;  /* 0xfffffffc00f08947 */ /* 0x002fea000383ffff */
[----:B------:R-:W-:Y:S05]  /*16fd0*/  BRA `(.L_x_855) ;  /* 0xfffffec800f87947 */ /* 0x000fea000383ffff */
.L_x_622:
[----:B------:R-:W-:Y:S01]  /*16fe0*/  BSSY B1, `(.L_x_856) ;  /* 0x0000007000017945 */ /* 0x000fe20003800000 */
[----:B------:R-:W-:Y:S01]  /*16ff0*/  MOV R12, RZ ;  /* 0x000000ff000c7202 */ /* 0x000fe20000000f00 */
[----:B------:R-:W-:Y:S02]  /*17000*/  IMAD.MOV.U32 R11, RZ, RZ, 0x1c1f ;  /* 0x00001c1fff0b7424 */ /* 0x000fe400078e00ff */
[----:B------:R-:W-:-:S07]  /*17010*/  IMAD.MOV.U32 R15, RZ, RZ, -0x1 ;  /* 0xffffffffff0f7424 */ /* 0x000fce00078e00ff */
[----:B0-----:R-:W-:Y:S05]  /*17020*/  WARPSYNC.COLLECTIVE R15, `(.L_x_857) ;  /* 0x000000000f087348 */ /* 0x001fea0003c00000 */
[----:B------:R1:W2:Y:S02]  /*17030*/  SHFL.IDX P6, R14, R13, R12, R11 ;  /* 0x0000000c0d0e7389 */ /* 0x0002a400000c000b */
[----:B012---:R-:W-:Y:S01]  /*17040*/  ENDCOLLECTIVE ;  /* 0x000000000000791b */ /* 0x007fe20003800000 */
.L_x_857:
[----:B------:R-:W-:Y:S05]  /*17050*/  BSYNC B1 ;  /* 0x0000000000017941 */ /* 0x000fea0003800000 */
.L_x_856:
        /* <DEDUP_REMOVED lines=8> */
.L_x_858:
[----:B------:R-:W-:Y:S05]  /*170e0*/  BRA `(.L_x_859) ;  /* 0xfffffecc00207947 */ /* 0x000fea000383ffff */
.L_x_626:
[----:B--2---:R2:W3:Y:S02]  /*170f0*/  SYNCS.PHASECHK.TRANS64.TRYWAIT P5, [R63+URZ+0x28cb0], R74 ;  /* 0x028cb04a3f0075a7 */ /* 0x0044e400080a017f */
[----:B---3--:R-:W-:Y:S05]  /*17100*/  @!P5 NANOSLEEP.SYNCS 0x989680 ;  /* 0x009896800000d95d */ /* 0x008fea0003900000 */
[----:B------:R-:W3:Y:S02]  /*17110*/  @!P5 SYNCS.PHASECHK.TRANS64 P5, [R63+URZ+0x28cb0], R74 ;  /* 0x028cb04a3f00d5a7 */ /* 0x000ee400080a007f */
[----:B---3--:R-:W-:Y:S05]  /*17120*/  @!P5 BRA `(.L_x_626) ;  /* 0xfffffffc00f0d947 */ /* 0x008fea000383ffff */
[----:B------:R-:W-:Y:S05]  /*17130*/  BRA `(.L_x_860) ;  /* 0xfffffecc00ac7947 */ /* 0x000fea000383ffff */
.L_x_637:
[----:B0-----:R0:W1:Y:S02]  /*17140*/  SYNCS.PHASECHK.TRANS64.TRYWAIT P1, [R3+URZ+0x28c50], R6 ;  /* 0x028c5006030075a7 */ /* 0x001064000802017f */
[----:B-1----:R-:W-:Y:S05]  /*17150*/  @!P1 NANOSLEEP.SYNCS 0x989680 ;  /* 0x009896800000995d */ /* 0x002fea0003900000 */
[----:B------:R-:W1:Y:S02]  /*17160*/  @!P1 SYNCS.PHASECHK.TRANS64 P1, [R3+URZ+0x28c50], R6 ;  /* 0x028c5006030095a7 */ /* 0x000e64000802007f */
[----:B-1----:R-:W-:Y:S05]  /*17170*/  @!P1 BRA `(.L_x_637) ;  /* 0xfffffffc00f09947 */ /* 0x002fea000383ffff */
[----:B------:R-:W-:Y:S05]  /*17180*/  BRA `(.L_x_861) ;  /* 0xfffffedc00887947 */ /* 0x000fea000383ffff */
.L_x_645:
[----:B-1----:R1:W2:Y:S02]  /*17190*/  SYNCS.PHASECHK.TRANS64.TRYWAIT P1, [R3+URZ+0x28c50], R10 ;  /* 0x028c500a030075a7 */ /* 0x0022a4000802017f */
[----:B--2---:R-:W-:Y:S05]  /*171a0*/  @!P1 NANOSLEEP.SYNCS 0x989680 ;  /* 0x009896800000995d */ /* 0x004fea0003900000 */
[----:B------:R-:W2:Y:S02]  /*171b0*/  @!P1 SYNCS.PHASECHK.TRANS64 P1, [R3+URZ+0x28c50], R10 ;  /* 0x028c500a030095a7 */ /* 0x000ea4000802007f */
[----:B--2---:R-:W-:Y:S05]  /*171c0*/  @!P1 BRA `(.L_x_645) ;  /* 0xfffffffc00f09947 */ /* 0x004fea000383ffff */
[----:B------:R-:W-:Y:S05]  /*171d0*/  BRA `(.L_x_644) ;  /* 0xfffffee800ac7947 */ /* 0x000fea000383ffff */
.L_x_659:
[----:B------:R-:W-:Y:S01]  /*171e0*/  BSSY B1, `(.L_x_862) ;  /* 0x0000008000017945 */ /* 0x000fe20003800000 */
[----:B------:R-:W-:Y:S01]  /*171f0*/  MOV R13, R26 ;  /* 0x0000001a000d7202 */ /* 0x000fe20000000f00 */
[----:B------:R-:W-:Y:S02]  /*17200*/  IMAD.MOV.U32 R12, RZ, RZ, RZ ;  /* 0x000000ffff0c7224 */ /* 0x000fe400078e00ff */
[----:B------:R-:W-:Y:S02]  /*17210*/  IMAD.MOV.U32 R11, RZ, RZ, 0x1c1f ;  /* 0x00001c1fff0b7424 */ /* 0x000fe400078e00ff */
[----:B------:R-:W-:-:S07]  /*17220*/  IMAD.MOV.U32 R15, RZ, RZ, -0x1 ;  /* 0xffffffffff0f7424 */ /* 0x000fce00078e00ff */
[----:B------:R-:W-:Y:S05]  /*17230*/  WARPSYNC.COLLECTIVE R15, `(.L_x_863) ;  /* 0x000000000f087348 */ /* 0x000fea0003c00000 */
[----:B------:R0:W1:Y:S02]  /*17240*/  SHFL.IDX P6, R14, R13, R12, R11 ;  /* 0x0000000c0d0e7389 */ /* 0x00006400000c000b */
[----:B01----:R-:W-:Y:S01]  /*17250*/  ENDCOLLECTIVE ;  /* 0x000000000000791b */ /* 0x003fe20003800000 */
.L_x_863:
[----:B------:R-:W-:Y:S05]  /*17260*/  BSYNC B1 ;  /* 0x0000000000017941 */ /* 0x000fea0003800000 */
.L_x_862:
[----:B------:R-:W-:Y:S01]  /*17270*/  IMAD.MOV.U32 R13, RZ, RZ, R24 ;  /* 0x000000ffff0d7224 */ /* 0x000fe200078e0018 */
[----:B------:R-:W-:Y:S01]  /*17280*/  MOV R15, 0xffffffff ;  /* 0xffffffff000f7802 */ /* 0x000fe20000000f00 */
[----:B------:R-:W-:Y:S02]  /*17290*/  IMAD.MOV.U32 R12, RZ, RZ, RZ ;  /* 0x000000ffff0c7224 */ /* 0x000fe400078e00ff */
[----:B------:R-:W-:Y:S02]  /*172a0*/  IMAD.MOV.U32 R11, RZ, RZ, 0x1c1f ;  /* 0x00001c1fff0b7424 */ /* 0x000fe400078e00ff */
[----:B------:R-:W-:-:S07]  /*172b0*/  IMAD.MOV.U32 R3, RZ, RZ, R14 ;  /* 0x000000ffff037224 */ /* 0x000fce00078e000e */
[----:B------:R-:W-:Y:S05]  /*172c0*/  WARPSYNC.COLLECTIVE R15, `(.L_x_864) ;  /* 0x000000000f087348 */ /* 0x000fea0003c00000 */
[----:B------:R0:W1:Y:S02]  /*172d0*/  SHFL.IDX P6, R14, R13, R12, R11 ;  /* 0x0000000c0d0e7389 */ /* 0x00006400000c000b */
[----:B01----:R-:W-:Y:S01]  /*172e0*/  ENDCOLLECTIVE ;  /* 0x000000000000791b */ /* 0x003fe20003800000 */
.L_x_864:
[----:B------:R-:W-:Y:S02]  /*172f0*/  IMAD.MOV.U32 R13, RZ, RZ, R29 ;  /* 0x000000ffff0d7224 */ /* 0x000fe400078e001d */
[----:B------:R-:W-:-:S07]  /*17300*/  IMAD.MOV.U32 R0, RZ, RZ, R14 ;  /* 0x000000ffff007224 */ /* 0x000fce00078e000e */
[----:B------:R-:W-:Y:S05]  /*17310*/  WARPSYNC.COLLECTIVE R15, `(.L_x_865) ;  /* 0x000000000f087348 */ /* 0x000fea0003c00000 */
[----:B------:R0:W1:Y:S02]  /*17320*/  SHFL.IDX P6, R14, R13, R12, R11 ;  /* 0x0000000c0d0e7389 */ /* 0x00006400000c000b */
[----:B01----:R-:W-:Y:S01]  /*17330*/  ENDCOLLECTIVE ;  /* 0x000000000000791b */ /* 0x003fe20003800000 */
.L_x_865:
[----:B------:R-:W-:Y:S02]  /*17340*/  IMAD.MOV.U32 R13, RZ, RZ, R28 ;  /* 0x000000ffff0d7224 */ /* 0x000fe400078e001c */
[----:B------:R-:W-:-:S07]  /*17350*/  IMAD.MOV.U32 R5, RZ, RZ, R14 ;  /* 0x000000ffff057224 */ /* 0x000fce00078e000e */
[----:B------:R-:W-:Y:S05]  /*17360*/  WARPSYNC.COLLECTIVE R15, `(.L_x_866) ;  /* 0x000000000f087348 */ /* 0x000fea0003c00000 */
[----:B------:R0:W1:Y:S02]  /*17370*/  SHFL.IDX P6, R14, R13, R12, R11 ;  /* 0x0000000c0d0e7389 */ /* 0x00006400000c000b */
[----:B01----:R-:W-:Y:S01]  /*17380*/  ENDCOLLECTIVE ;  /* 0x000000000000791b */ /* 0x003fe20003800000 */
.L_x_866:
[----:B------:R-:W-:Y:S05]  /*17390*/  BRA `(.L_x_867) ;  /* 0xfffffef800e47947 */ /* 0x000fea000383ffff */
.L_x_663:
[----:B0-----:R0:W1:Y:S02]  /*173a0*/  SYNCS.PHASECHK.TRANS64.TRYWAIT P0, [R2+URZ+0x28c00], R5 ;  /* 0x028c0005020075a7 */ /* 0x001064000800017f */
[----:B-1----:R-:W-:Y:S05]  /*173b0*/  @!P0 NANOSLEEP.SYNCS 0x989680 ;  /* 0x009896800000895d */ /* 0x002fea0003900000 */
[----:B------:R-:W1:Y:S02]  /*173c0*/  @!P0 SYNCS.PHASECHK.TRANS64 P0, [R2+URZ+0x28c00], R5 ;  /* 0x028c0005020085a7 */ /* 0x000e64000800007f */
[----:B-1----:R-:W-:Y:S05]  /*173d0*/  @!P0 BRA `(.L_x_663) ;  /* 0xfffffffc00f08947 */ /* 0x002fea000383ffff */
[----:B------:R-:W-:Y:S05]  /*173e0*/  BRA `(.L_x_868) ;  /* 0xffffff0000047947 */ /* 0x000fea000383ffff */
.L_x_671:
[----:B------:R-:W-:Y:S01]  /*173f0*/  BSSY B1, `(.L_x_869) ;  /* 0x0000008000017945 */ /* 0x000fe20003800000 */
[----:B------:R-:W-:Y:S01]  /*17400*/  IMAD.MOV.U32 R13, RZ, RZ, R26 ;  /* 0x000000ffff0d7224 */ /* 0x000fe200078e001a */
[----:B------:R-:W-:Y:S01]  /*17410*/  MOV R15, 0xffffffff ;  /* 0xffffffff000f7802 */ /* 0x000fe20000000f00 */
[----:B------:R-:W-:Y:S02]  /*17420*/  IMAD.MOV.U32 R12, RZ, RZ, RZ ;  /* 0x000000ffff0c7224 */ /* 0x000fe400078e00ff */
[----:B------:R-:W-:-:S07]  /*17430*/  IMAD.MOV.U32 R11, RZ, RZ, 0x1c1f ;  /* 0x00001c1fff0b7424 */ /* 0x000fce00078e00ff */
[----:B------:R-:W-:Y:S05]  /*17440*/  WARPSYNC.COLLECTIVE R15, `(.L_x_870) ;  /* 0x000000000f087348 */ /* 0x000fea0003c00000 */
[----:B------:R0:W1:Y:S02]  /*17450*/  SHFL.IDX P6, R14, R13, R12, R11 ;  /* 0x0000000c0d0e7389 */ /* 0x00006400000c000b */
[----:B01----:R-:W-:Y:S01]  /*17460*/  ENDCOLLECTIVE ;  /* 0x000000000000791b */ /* 0x003fe20003800000 */
.L_x_870:
[----:B------:R-:W-:Y:S05]  /*17470*/  BSYNC B1 ;  /* 0x0000000000017941 */ /* 0x000fea0003800000 */
.L_x_869:
        /* <DEDUP_REMOVED lines=8> */
.L_x_871:
[----:B------:R-:W-:Y:S02]  /*17500*/  IMAD.MOV.U32 R13, RZ, RZ, R29 ;  /* 0x000000ffff0d7224 */ /* 0x000fe400078e001d */
[----:B------:R-:W-:-:S07]  /*17510*/  IMAD.MOV.U32 R3, RZ, RZ, R14 ;  /* 0x000000ffff037224 */ /* 0x000fce00078e000e */
[----:B------:R-:W-:Y:S05]  /*17520*/  WARPSYNC.COLLECTIVE R15, `(.L_x_872) ;  /* 0x000000000f087348 */ /* 0x000fea0003c00000 */
[----:B------:R0:W1:Y:S02]  /*17530*/  SHFL.IDX P6, R14, R13, R12, R11 ;  /* 0x0000000c0d0e7389 */ /* 0x00006400000c000b */
[----:B01----:R-:W-:Y:S01]  /*17540*/  ENDCOLLECTIVE ;  /* 0x000000000000791b */ /* 0x003fe20003800000 */
.L_x_872:
[----:B------:R-:W-:Y:S01]  /*17550*/  IMAD.MOV.U32 R13, RZ, RZ, R28 ;  /* 0x000000ffff0d7224 */ /* 0x000fe200078e001c */
[----:B------:R-:W-:-:S07]  /*17560*/  MOV R20, R14 ;  /* 0x0000000e00147202 */ /* 0x000fce0000000f00 */
[----:B------:R-:W-:Y:S05]  /*17570*/  WARPSYNC.COLLECTIVE R15, `(.L_x_873) ;  /* 0x000000000f087348 */ /* 0x000fea0003c00000 */
[----:B------:R0:W1:Y:S02]  /*17580*/  SHFL.IDX P6, R14, R13, R12, R11 ;  /* 0x0000000c0d0e7389 */ /* 0x00006400000c000b */
[----:B01----:R-:W-:Y:S01]  /*17590*/  ENDCOLLECTIVE ;  /* 0x000000000000791b */ /* 0x003fe20003800000 */
.L_x_873:
[----:B------:R-:W-:Y:S05]  /*175a0*/  BRA `(.L_x_874) ;  /* 0xffffff0800687947 */ /* 0x000fea000383ffff */
.L_x_675:
[----:B0-----:R0:W1:Y:S02]  /*175b0*/  SYNCS.PHASECHK.TRANS64.TRYWAIT P1, [R2+URZ+0x28c00], R25 ;  /* 0x028c0019020075a7 */ /* 0x001064000802017f */
[----:B-1----:R-:W-:Y:S05]  /*175c0*/  @!P1 NANOSLEEP.SYNCS 0x989680 ;  /* 0x009896800000995d */ /* 0x002fea0003900000 */
[----:B------:R-:W1:Y:S02]  /*175d0*/  @!P1 SYNCS.PHASECHK.TRANS64 P1, [R2+URZ+0x28c00], R25 ;  /* 0x028c0019020095a7 */ /* 0x000e64000802007f */
[----:B-1----:R-:W-:Y:S05]  /*175e0*/  @!P1 BRA `(.L_x_675) ;  /* 0xfffffffc00f09947 */ /* 0x002fea000383ffff */
[----:B------:R-:W-:Y:S05]  /*175f0*/  BRA `(.L_x_875) ;  /* 0xffffff0c004c7947 */ /* 0x000fea000383ffff */
.L_x_681:
[----:B0-----:R0:W1:Y:S02]  /*17600*/  SYNCS.PHASECHK.TRANS64.TRYWAIT P1, [R14+URZ+0x28c30], R15 ;  /* 0x028c300f0e0075a7 */ /* 0x001064000802017f */
[----:B-1----:R-:W-:Y:S05]  /*17610*/  @!P1 NANOSLEEP.SYNCS 0x989680 ;  /* 0x009896800000995d */ /* 0x002fea0003900000 */
[----:B------:R-:W1:Y:S02]  /*17620*/  @!P1 SYNCS.PHASECHK.TRANS64 P1, [R14+URZ+0x28c30], R15 ;  /* 0x028c300f0e0095a7 */ /* 0x000e64000802007f */
[----:B-1----:R-:W-:Y:S05]  /*17630*/  @!P1 BRA `(.L_x_681) ;  /* 0xfffffffc00f09947 */ /* 0x002fea000383ffff */
[----:B------:R-:W-:Y:S05]  /*17640*/  BRA `(.L_x_680) ;  /* 0xffffff1800747947 */ /* 0x000fea000383ffff */
.L_x_687:
[----:B--2---:R2:W3:Y:S02]  /*17650*/  SYNCS.PHASECHK.TRANS64.TRYWAIT P1, [R14+URZ+0x28c50], R15 ;  /* 0x028c500f0e0075a7 */ /* 0x0044e4000802017f */
[----:B---3--:R-:W-:Y:S05]  /*17660*/  @!P1 NANOSLEEP.SYNCS 0x989680 ;  /* 0x009896800000995d */ /* 0x008fea0003900000 */
[----:B------:R-:W3:Y:S02]  /*17670*/  @!P1 SYNCS.PHASECHK.TRANS64 P1, [R14+URZ+0x28c50], R15 ;  /* 0x028c500f0e0095a7 */ /* 0x000ee4000802007f */
[----:B---3--:R-:W-:Y:S05]  /*17680*/  @!P1 BRA `(.L_x_687) ;  /* 0xfffffffc00f09947 */ /* 0x008fea000383ffff */
[----:B------:R-:W-:Y:S05]  /*17690*/  BRA `(.L_x_686) ;  /* 0xffffff2800a87947 */ /* 0x000fea000383ffff */
.L_x_695:
[----:B-1----:R1:W2:Y:S02]  /*176a0*/  SYNCS.PHASECHK.TRANS64.TRYWAIT P2, [R21+URZ+0x28c30], R14 ;  /* 0x028c300e150075a7 */ /* 0x0022a4000804017f */
[----:B--2---:R-:W-:Y:S05]  /*176b0*/  @!P2 NANOSLEEP.SYNCS 0x989680 ;  /* 0x009896800000a95d */ /* 0x004fea0003900000 */
[----:B------:R-:W2:Y:S02]  /*176c0*/  @!P2 SYNCS.PHASECHK.TRANS64 P2, [R21+URZ+0x28c30], R14 ;  /* 0x028c300e1500a5a7 */ /* 0x000ea4000804007f */
[----:B--2---:R-:W-:Y:S05]  /*176d0*/  @!P2 BRA `(.L_x_695) ;  /* 0xfffffffc00f0a947 */ /* 0x004fea000383ffff */
[----:B------:R-:W-:Y:S05]  /*176e0*/  BRA `(.L_x_694) ;  /* 0xffffff2c00c07947 */ /* 0x000fea000383ffff */
.L_x_701:
[----:B----4-:R4:W0:Y:S02]  /*176f0*/  SYNCS.PHASECHK.TRANS64.TRYWAIT P2, [R21+URZ+0x28c50], R14 ;  /* 0x028c500e150075a7 */ /* 0x010824000804017f */
[----:B0-----:R-:W-:Y:S05]  /*17700*/  @!P2 NANOSLEEP.SYNCS 0x989680 ;  /* 0x009896800000a95d */ /* 0x001fea0003900000 */
[----:B------:R-:W0:Y:S02]  /*17710*/  @!P2 SYNCS.PHASECHK.TRANS64 P2, [R21+URZ+0x28c50], R14 ;  /* 0x028c500e1500a5a7 */ /* 0x000e24000804007f */
[----:B0-----:R-:W-:Y:S05]  /*17720*/  @!P2 BRA `(.L_x_701) ;  /* 0xfffffffc00f0a947 */ /* 0x001fea000383ffff */
[----:B------:R-:W-:Y:S05]  /*17730*/  BRA `(.L_x_700) ;  /* 0xffffff4400207947 */ /* 0x000fea000383ffff */
.L_x_732:
[----:B0-----:R-:W0:Y:S01]  /*17740*/  S2R R8, SR_TID.X ;  /* 0x0000000000087919 */ /* 0x001e220000002100 */
[----:B------:R-:W-:Y:S01]  /*17750*/  BSSY B1, `(.L_x_876) ;  /* 0x000000a000017945 */ /* 0x000fe20003800000 */
[----:B------:R-:W-:Y:S02]  /*17760*/  IMAD.MOV.U32 R12, RZ, RZ, RZ ;  /* 0x000000ffff0c7224 */ /* 0x000fe400078e00ff */
[----:B------:R-:W-:Y:S02]  /*17770*/  IMAD.MOV.U32 R11, RZ, RZ, 0x1f ;  /* 0x0000001fff0b7424 */ /* 0x000fe400078e00ff */
[----:B------:R-:W-:Y:S01]  /*17780*/  IMAD.MOV.U32 R15, RZ, RZ, -0x1 ;  /* 0xffffffffff0f7424 */ /* 0x000fe200078e00ff */
[----:B0-----:R-:W-:-:S04]  /*17790*/  SHF.R.U32.HI R8, RZ, 0x5, R8 ;  /* 0x00000005ff087819 */ /* 0x001fc80000011608 */
[----:B------:R-:W-:-:S05]  /*177a0*/  LOP3.LUT R8, R8, 0x3, RZ, 0xc0, !PT ;  /* 0x0000000308087812 */ /* 0x000fca00078ec0ff */
[----:B------:R-:W-:-:S07]  /*177b0*/  IMAD.MOV.U32 R13, RZ, RZ, R8 ;  /* 0x000000ffff0d7224 */ /* 0x000fce00078e0008 */
[----:B------:R-:W-:Y:S05]  /*177c0*/  WARPSYNC.COLLECTIVE R15, `(.L_x_877) ;  /* 0x000000000f087348 */ /* 0x000fea0003c00000 */
[----:B------:R0:W1:Y:S02]  /*177d0*/  SHFL.IDX P6, R14, R13, R12, R11 ;  /* 0x0000000c0d0e7389 */ /* 0x00006400000c000b */
[----:B01----:R-:W-:Y:S01]  /*177e0*/  ENDCOLLECTIVE ;  /* 0x000000000000791b */ /* 0x003fe20003800000 */
.L_x_877:
[----:B------:R-:W-:Y:S05]  /*177f0*/  BSYNC B1 ;  /* 0x0000000000017941 */ /* 0x000fea0003800000 */
.L_x_876:
[----:B------:R-:W-:Y:S05]  /*17800*/  BRA `(.L_x_878) ;  /* 0xffffff9400907947 */ /* 0x000fea000383ffff */
.L_x_734:
[----:B------:R-:W-:Y:S01]  /*17810*/  BSSY B1, `(.L_x_879) ;  /* 0x0000006000017945 */ /* 0x000fe20003800000 */
[----:B------:R-:W-:-:S07]  /*17820*/  IMAD.MOV.U32 R15, RZ, RZ, -0x1 ;  /* 0xffffffffff0f7424 */ /* 0x000fce00078e00ff */
[----:B01----:R-:W-:Y:S05]  /*17830*/  WARPSYNC.COLLECTIVE R15, `(.L_x_880) ;  /* 0x000000000f0c7348 */ /* 0x003fea0003c00000 */
[----:B------:R-:W-:Y:S02]  /*17840*/  ELECT P6, UR62, PT ;  /* 0x00000000003e782f */ /* 0x000fe400038c0000 */
[----:B------:R-:W-:Y:S01]  /*17850*/  MOV R14, UR62 ;  /* 0x0000003e000e7c02 */ /* 0x000fe20008000f00 */
[----:B01----:R-:W-:Y:S10]  /*17860*/  ENDCOLLECTIVE ;  /* 0x000000000000791b */ /* 0x003ff40003800000 */
.L_x_880:
[----:B------:R-:W-:Y:S05]  /*17870*/  BSYNC B1 ;  /* 0x0000000000017941 */ /* 0x000fea0003800000 */
.L_x_879:
[----:B------:R-:W-:Y:S05]  /*17880*/  BRA `(.L_x_733) ;  /* 0xffffff9400887947 */ /* 0x000fea000383ffff */
.L_x_736:
[----:B-1----:R1:W2:Y:S02]  /*17890*/  SYNCS.PHASECHK.TRANS64.TRYWAIT P0, [R23+URZ+0x28c20], R3 ;  /* 0x028c2003170075a7 */ /* 0x0022a4000800017f */
[----:B--2---:R-:W-:Y:S05]  /*178a0*/  @!P0 NANOSLEEP.SYNCS 0x989680 ;  /* 0x009896800000895d */ /* 0x004fea0003900000 */
[----:B------:R-:W2:Y:S02]  /*178b0*/  @!P0 SYNCS.PHASECHK.TRANS64 P0, [R23+URZ+0x28c20], R3 ;  /* 0x028c2003170085a7 */ /* 0x000ea4000800007f */
[----:B--2---:R-:W-:Y:S05]  /*178c0*/  @!P0 BRA `(.L_x_736) ;  /* 0xfffffffc00f08947 */ /* 0x004fea000383ffff */
[----:B------:R-:W-:Y:S05]  /*178d0*/  BRA `(.L_x_881) ;  /* 0xffffff9400987947 */ /* 0x000fea000383ffff */
.L_x_740:
[----:B-1----:R1:W2:Y:S02]  /*178e0*/  SYNCS.PHASECHK.TRANS64.TRYWAIT P0, [R3+URZ+0x28ca0], R6 ;  /* 0x028ca006030075a7 */ /* 0x0022a4000800017f */
[----:B--2---:R-:W-:Y:S05]  /*178f0*/  @!P0 NANOSLEEP.SYNCS 0x989680 ;  /* 0x009896800000895d */ /* 0x004fea0003900000 */
[----:B------:R-:W2:Y:S02]  /*17900*/  @!P0 SYNCS.PHASECHK.TRANS64 P0, [R3+URZ+0x28ca0], R6 ;  /* 0x028ca006030085a7 */ /* 0x000ea4000800007f */
[----:B--2---:R-:W-:Y:S05]  /*17910*/  @!P0 BRA `(.L_x_740) ;  /* 0xfffffffc00f08947 */ /* 0x004fea000383ffff */
[----:B------:R-:W-:Y:S05]  /*17920*/  BRA `(.L_x_882) ;  /* 0xffffff9400b07947 */ /* 0x000fea000383ffff */
.L_x_745:
[----:B0-----:R0:W2:Y:S02]  /*17930*/  SYNCS.PHASECHK.TRANS64.TRYWAIT P0, [R3+URZ+0x28cc0], R6 ;  /* 0x028cc006030075a7 */ /* 0x0010a4000800017f */
[----:B--2---:R-:W-:Y:S05]  /*17940*/  @!P0 NANOSLEEP.SYNCS 0x989680 ;  /* 0x009896800000895d */ /* 0x004fea0003900000 */
[----:B------:R-:W2:Y:S02]  /*17950*/  @!P0 SYNCS.PHASECHK.TRANS64 P0, [R3+URZ+0x28cc0], R6 ;  /* 0x028cc006030085a7 */ /* 0x000ea4000800007f */
[----:B--2---:R-:W-:Y:S05]  /*17960*/  @!P0 BRA `(.L_x_745) ;  /* 0xfffffffc00f08947 */ /* 0x004fea000383ffff */
[----:B------:R-:W-:Y:S05]  /*17970*/  BRA `(.L_x_883) ;  /* 0xffffff98002c7947 */ /* 0x000fea000383ffff */
.L_x_759:
[----:B-1----:R1:W2:Y:S02]  /*17980*/  SYNCS.PHASECHK.TRANS64.TRYWAIT P1, [R6+URZ+0x28ca0], R2 ;  /* 0x028ca002060075a7 */ /* 0x0022a4000802017f */
[----:B--2---:R-:W-:Y:S05]  /*17990*/  @!P1 NANOSLEEP.SYNCS 0x989680 ;  /* 0x009896800000995d */ /* 0x004fea0003900000 */
[----:B------:R-:W2:Y:S02]  /*179a0*/  @!P1 SYNCS.PHASECHK.TRANS64 P1, [R6+URZ+0x28ca0], R2 ;  /* 0x028ca002060095a7 */ /* 0x000ea4000802007f */
[----:B--2---:R-:W-:Y:S05]  /*179b0*/  @!P1 BRA `(.L_x_759) ;  /* 0xfffffffc00f09947 */ /* 0x004fea000383ffff */
[----:B------:R-:W-:Y:S05]  /*179c0*/  BRA `(.L_x_884) ;  /* 0xffffffa000907947 */ /* 0x000fea000383ffff */
.L_x_764:
[----:B0-----:R0:W2:Y:S02]  /*179d0*/  SYNCS.PHASECHK.TRANS64.TRYWAIT P1, [R6+URZ+0x28cc0], R2 ;  /* 0x028cc002060075a7 */ /* 0x0010a4000802017f */
[----:B--2---:R-:W-:Y:S05]  /*179e0*/  @!P1 NANOSLEEP.SYNCS 0x989680 ;  /* 0x009896800000995d */ /* 0x004fea0003900000 */
[----:B------:R-:W2:Y:S02]  /*179f0*/  @!P1 SYNCS.PHASECHK.TRANS64 P1, [R6+URZ+0x28cc0], R2 ;  /* 0x028cc002060095a7 */ /* 0x000ea4000802007f */
[----:B--2---:R-:W-:Y:S05]  /*17a00*/  @!P1 BRA `(.L_x_764) ;  /* 0xfffffffc00f09947 */ /* 0x004fea000383ffff */
[----:B------:R-:W-:Y:S05]  /*17a10*/  BRA `(.L_x_885) ;  /* 0xffffffa400087947 */ /* 0x000fea000383ffff */
.L_x_784:
[----:B------:R-:W0:Y:S01]  /*17a20*/  S2R R11, SR_TID.X ;  /* 0x00000000000b7919 */ /* 0x000e220000002100 */
[----:B------:R-:W-:Y:S01]  /*17a30*/  BSSY B0, `(.L_x_886) ;  /* 0x000000a000007945 */ /* 0x000fe20003800000 */
[----:B------:R-:W-:Y:S01]  /*17a40*/  MOV R12, RZ ;  /* 0x000000ff000c7202 */ /* 0x000fe20000000f00 */
[----:B------:R-:W-:Y:S01]  /*17a50*/  IMAD.MOV.U32 R15, RZ, RZ, -0x1 ;  /* 0xffffffffff0f7424 */ /* 0x000fe200078e00ff */
[----:B0-----:R-:W-:-:S04]  /*17a60*/  SHF.R.U32.HI R11, RZ, 0x5, R11 ;  /* 0x00000005ff0b7819 */ /* 0x001fc8000001160b */
[----:B------:R-:W-:-:S05]  /*17a70*/  LOP3.LUT R11, R11, 0x3, RZ, 0xc0, !PT ;  /* 0x000000030b0b7812 */ /* 0x000fca00078ec0ff */
[----:B------:R-:W-:Y:S02]  /*17a80*/  IMAD.MOV.U32 R13, RZ, RZ, R11 ;  /* 0x000000ffff0d7224 */ /* 0x000fe400078e000b */
[----:B------:R-:W-:-:S07]  /*17a90*/  IMAD.MOV.U32 R11, RZ, RZ, 0x1f ;  /* 0x0000001fff0b7424 */ /* 0x000fce00078e00ff */
[----:B-----5:R-:W-:Y:S05]  /*17aa0*/  WARPSYNC.COLLECTIVE R15, `(.L_x_887) ;  /* 0x000000000f087348 */ /* 0x020fea0003c00000 */
[----:B------:R0:W1:Y:S02]  /*17ab0*/  SHFL.IDX P6, R14, R13, R12, R11 ;  /* 0x0000000c0d0e7389 */ /* 0x00006400000c000b */
[----:B01---5:R-:W-:Y:S01]  /*17ac0*/  ENDCOLLECTIVE ;  /* 0x000000000000791b */ /* 0x023fe20003800000 */
.L_x_887:
[----:B------:R-:W-:Y:S05]  /*17ad0*/  BSYNC B0 ;  /* 0x0000000000007941 */ /* 0x000fea0003800000 */
.L_x_886:
[----:B------:R-:W-:Y:S05]  /*17ae0*/  BRA `(.L_x_888) ;  /* 0xffffffb400e47947 */ /* 0x000fea000383ffff */
.L_x_787:
[----:B0-----:R0:W1:Y:S02]  /*17af0*/  SYNCS.PHASECHK.TRANS64.TRYWAIT P0, [R27+URZ+0x28c40], R0 ;  /* 0x028c40001b0075a7 */ /* 0x001064000800017f */
[----:B-1----:R-:W-:Y:S05]  /*17b00*/  @!P0 NANOSLEEP.SYNCS 0x989680 ;  /* 0x009896800000895d */ /* 0x002fea0003900000 */
[----:B------:R-:W1:Y:S02]  /*17b10*/  @!P0 SYNCS.PHASECHK.TRANS64 P0, [R27+URZ+0x28c40], R0 ;  /* 0x028c40001b0085a7 */ /* 0x000e64000800007f */
[----:B-1----:R-:W-:Y:S05]  /*17b20*/  @!P0 BRA `(.L_x_787) ;  /* 0xfffffffc00f08947 */ /* 0x002fea000383ffff */
[----:B------:R-:W-:Y:S05]  /*17b30*/  BRA `(.L_x_889) ;  /* 0xffffffb800147947 */ /* 0x000fea000383ffff */
.L_x_788:
        /* <DEDUP_REMOVED lines=8> */
.L_x_891:
[----:B------:R-:W-:Y:S05]  /*17bc0*/  BSYNC B0 ;  /* 0x0000000000007941 */ /* 0x000fea0003800000 */
.L_x_890:
[----:B------:R-:W-:Y:S01]  /*17bd0*/  MOV R13, R0 ;  /* 0x00000000000d7202 */ /* 0x000fe20000000f00 */
[----:B------:R-:W-:Y:S02]  /*17be0*/  IMAD.MOV.U32 R12, RZ, RZ, RZ ;  /* 0x000000ffff0c7224 */ /* 0x000fe400078e00ff */
[----:B------:R-:W-:Y:S02]  /*17bf0*/  IMAD.MOV.U32 R11, RZ, RZ, 0x181f ;  /* 0x0000181fff0b7424 */ /* 0x000fe400078e00ff */
[----:B------:R-:W-:Y:S02]  /*17c00*/  IMAD.MOV.U32 R15, RZ, RZ, -0x1 ;  /* 0xffffffffff0f7424 */ /* 0x000fe400078e00ff */
[----:B------:R-:W-:Y:S02]  /*17c10*/  IMAD.MOV.U32 R2, RZ, RZ, R14 ;  /* 0x000000ffff027224 */ /* 0x000fe400078e000e */
[----:B------:R-:W-:-:S07]  /*17c20*/  @P0 IMAD R6, R5, 0x2, R23 ;  /* 0x0000000205060824 */ /* 0x000fce00078e0217 */
[----:B------:R-:W-:Y:S05]  /*17c30*/  WARPSYNC.COLLECTIVE R15, `(.L_x_892) ;  /* 0x000000000f087348 */ /* 0x000fea0003c00000 */
[----:B------:R0:W1:Y:S02]  /*17c40*/  SHFL.IDX P6, R14, R13, R12, R11 ;  /* 0x0000000c0d0e7389 */ /* 0x00006400000c000b */
[----:B01----:R-:W-:Y:S01]  /*17c50*/  ENDCOLLECTIVE ;  /* 0x000000000000791b */ /* 0x003fe20003800000 */
.L_x_892:
[----:B------:R-:W-:Y:S01]  /*17c60*/  IMAD.MOV.U32 R13, RZ, RZ, R4 ;  /* 0x000000ffff0d7224 */ /* 0x000fe200078e0004 */
[----:B------:R-:W-:Y:S01]  /*17c70*/  MOV R12, 0x1 ;  /* 0x00000001000c7802 */ /* 0x000fe20000000f00 */
[----:B------:R-:W-:-:S07]  /*17c80*/  IMAD.MOV.U32 R3, RZ, RZ, R14 ;  /* 0x000000ffff037224 */ /* 0x000fce00078e000e */
[----:B------:R-:W-:Y:S05]  /*17c90*/  WARPSYNC.COLLECTIVE R15, `(.L_x_893) ;  /* 0x000000000f087348 */ /* 0x000fea0003c00000 */
[----:B------:R0:W1:Y:S02]  /*17ca0*/  SHFL.IDX P6, R14, R13, R12, R11 ;  /* 0x0000000c0d0e7389 */ /* 0x00006400000c000b */
[----:B01----:R-:W-:Y:S01]  /*17cb0*/  ENDCOLLECTIVE ;  /* 0x000000000000791b */ /* 0x003fe20003800000 */
.L_x_893:
        /* <DEDUP_REMOVED lines=15> */
.L_x_894:
[----:B------:R-:W-:Y:S02]  /*17db0*/  @P0 IMAD R6, R5, 0x2, R23 ;  /* 0x0000000205060824 */ /* 0x000fe400078e0217 */
[----:B------:R-:W-:Y:S02]  /*17dc0*/  IMAD.MOV.U32 R13, RZ, RZ, R4 ;  /* 0x000000ffff0d7224 */ /* 0x000fe400078e0004 */
[----:B------:R-:W-:Y:S02]  /*17dd0*/  IMAD.MOV.U32 R12, RZ, RZ, 0x2 ;  /* 0x00000002ff0c7424 */ /* 0x000fe400078e00ff */
[----:B------:R-:W-:-:S07]  /*17de0*/  IMAD.MOV.U32 R3, RZ, RZ, R14 ;  /* 0x000000ffff037224 */ /* 0x000fce00078e000e */
[----:B------:R-:W-:Y:S05]  /*17df0*/  WARPSYNC.COLLECTIVE R15, `(.L_x_895) ;  /* 0x000000000f087348 */ /* 0x000fea0003c00000 */
[----:B------:R0:W1:Y:S02]  /*17e00*/  SHFL.IDX P6, R14, R13, R12, R11 ;  /* 0x0000000c0d0e7389 */ /* 0x00006400000c000b */
[----:B01----:R-:W-:Y:S01]  /*17e10*/  ENDCOLLECTIVE ;  /* 0x000000000000791b */ /* 0x003fe20003800000 */
.L_x_895:
        /* <DEDUP_REMOVED lines=10> */
[----:B------:R-:W-:Y:S02]  /*17ec0*/  ISETP.GE.AND P0, PT, R31, 0x21, PT ;  /* 0x000000211f00780c */ /* 0x000fe40003f06270 */
[----:B0-----:R-:W-:-:S11]  /*17ed0*/  MOV R2, R14 ;  /* 0x0000000e00027202 */ /* 0x001fd60000000f00 */
[----:B------:R-:W-:Y:S05]  /*17ee0*/  WARPSYNC.COLLECTIVE R15, `(.L_x_896) ;  /* 0x000000000f087348 */ /* 0x000fea0003c00000 */
[----:B------:R0:W1:Y:S02]  /*17ef0*/  SHFL.IDX P6, R14, R13, R12, R11 ;  /* 0x0000000c0d0e7389 */ /* 0x00006400000c000b */
[----:B01----:R-:W-:Y:S01]  /*17f00*/  ENDCOLLECTIVE ;  /* 0x000000000000791b */ /* 0x003fe20003800000 */
.L_x_896:
[----:B------:R-:W-:Y:S02]  /*17f10*/  @P0 IMAD R6, R5, 0x2, R23 ;  /* 0x0000000205060824 */ /* 0x000fe400078e0217 */
[----:B------:R-:W-:Y:S02]  /*17f20*/  IMAD.MOV.U32 R13, RZ, RZ, R4 ;  /* 0x000000ffff0d7224 */ /* 0x000fe400078e0004 */
[----:B------:R-:W-:Y:S02]  /*17f30*/  IMAD.MOV.U32 R12, RZ, RZ, 0x3 ;  /* 0x00000003ff0c7424 */ /* 0x000fe400078e00ff */
[----:B------:R-:W-:-:S07]  /*17f40*/  IMAD.MOV.U32 R3, RZ, RZ, R14 ;  /* 0x000000ffff037224 */ /* 0x000fce00078e000e */
[----:B------:R-:W-:Y:S05]  /*17f50*/  WARPSYNC.COLLECTIVE R15, `(.L_x_897) ;  /* 0x000000000f087348 */ /* 0x000fea0003c00000 */
[----:B------:R0:W1:Y:S02]  /*17f60*/  SHFL.IDX P6, R14, R13, R12, R11 ;  /* 0x0000000c0d0e7389 */ /* 0x00006400000c000b */
[----:B01----:R-:W-:Y:S01]  /*17f70*/  ENDCOLLECTIVE ;  /* 0x000000000000791b */ /* 0x003fe20003800000 */
.L_x_897:
[----:B------:R-:W-:-:S05]  /*17f80*/  @P0 LEA R3, P1, R7, R3, 0x1 ;  /* 0x0000000307030211 */ /* 0x000fca00078208ff */
[----:B------:R-:W-:-:S05]  /*17f90*/  @P0 IMAD.X R2, RZ, RZ, R2, P1 ;  /* 0x000000ffff020224 */ /* 0x000fca00008e0602 */
[----:B------:R-:W-:Y:S02]  /*17fa0*/  @P0 LOP3.LUT R3, R3, R2, RZ, 0x3c, !PT ;  /* 0x0000000203030212 */ /* 0x000fe400078e3cff */
[----:B------:R-:W-:Y:S02]  /*17fb0*/  MOV R13, R0 ;  /* 0x00000000000d7202 */ /* 0x000fe40000000f00 */
[----:B------:R-:W-:-:S04]  /*17fc0*/  @P0 LOP3.LUT R2, R3, R2, RZ, 0x3c, !PT ;  /* 0x0000000203020212 */ /* 0x000fc800078e3cff */
[----:B------:R-:W-:Y:S01]  /*17fd0*/  @P0 LOP3.LUT R3, R3, R2, RZ, 0x3c, !PT ;  /* 0x0000000203030212 */ /* 0x000fe200078e3cff */
[----:B------:R-:W-:-:S07]  /*17fe0*/  IMAD.MOV.U32 R4, RZ, RZ, R14 ;  /* 0x000000ffff047224 */ /* 0x000fce00078e000e */
[----:B------:R-:W-:Y:S05]  /*17ff0*/  WARPSYNC.COLLECTIVE R15, `(.L_x_898) ;  /* 0x000000000f087348 */ /* 0x000fea0003c00000 */
[----:B------:R0:W1:Y:S02]  /*18000*/  SHFL.IDX P6, R14, R13, R12, R11 ;  /* 0x0000000c0d0e7389 */ /* 0x00006400000c000b */
[----:B01----:R-:W-:Y:S01]  /*18010*/  ENDCOLLECTIVE ;  /* 0x000000000000791b */ /* 0x003fe20003800000 */
.L_x_898:
[----:B------:R-:W-:Y:S01]  /*18020*/  @!PT LDS RZ, [RZ] ;  /* 0x00000000fffff984 */ /* 0x000fe20000000800 */
[----:B------:R-:W-:Y:S01]  /*18030*/  @!PT LDS RZ, [RZ] ;  /* 0x00000000fffff984 */ /* 0x000fe20000000800 */
[----:B------:R-:W-:Y:S01]  /*18040*/  @!PT LDS RZ, [RZ] ;  /* 0x00000000fffff984 */ /* 0x000fe20000000800 */
[----:B------:R0:W-:Y:S01]  /*18050*/  @P0 LDGSTS.E.BYPASS.LTC128B.128 [R6+0x23400], desc[UR40][R2.64], !P2 ;  /* 0x2340000002060fae */ /* 0x0001e2000d101d68 */
[----:B------:R-:W-:Y:S01]  /*18060*/  IMAD.MOV.U32 R0, RZ, RZ, R14 ;  /* 0x000000ffff007224 */ /* 0x000fe200078e000e */
[----:B------:R-:W-:Y:S06]  /*18070*/  BRA `(.L_x_899) ;  /* 0xffffffb400e47947 */ /* 0x000fec000383ffff */
.L_x_793:
[----:B------:R-:W-:Y:S02]  /*18080*/  IMAD.MOV.U32 R13, RZ, RZ, R2 ;  /* 0x000000ffff0d7224 */ /* 0x000fe400078e0002 */
[----:B------:R-:W-:Y:S02]  /*18090*/  IMAD.MOV.U32 R12, RZ, RZ, RZ ;  /* 0x000000ffff0c7224 */ /* 0x000fe400078e00ff */
[----:B------:R-:W-:Y:S02]  /*180a0*/  IMAD.MOV.U32 R11, RZ, RZ, 0x181f ;  /* 0x0000181fff0b7424 */ /* 0x000fe400078e00ff */
[----:B------:R-:W-:Y:S02]  /*180b0*/  IMAD.MOV.U32 R15, RZ, RZ, -0x1 ;  /* 0xffffffffff0f7424 */ /* 0x000fe400078e00ff */
[----:B-----5:R-:W-:Y:S02]  /*180c0*/  IMAD R3, R20, R7, RZ ;  /* 0x0000000714037224 */ /* 0x020fe400078e02ff */
[----:B------:R-:W-:-:S07]  /*180d0*/  IMAD R17, R17, 0x40, R10 ;  /* 0x0000004011117824 */ /* 0x000fce00078e020a */
[----:B------:R-:W-:Y:S05]  /*180e0*/  WARPSYNC.COLLECTIVE R15, `(.L_x_900) ;  /* 0x000000000f087348 */ /* 0x000fea0003c00000 */
[----:B------:R0:W1:Y:S02]  /*180f0*/  SHFL.IDX P6, R14, R13, R12, R11 ;  /* 0x0000000c0d0e7389 */ /* 0x00006400000c000b */
[----:B01----:R-:W-:Y:S01]  /*18100*/  ENDCOLLECTIVE ;  /* 0x000000000000791b */ /* 0x003fe20003800000 */
.L_x_900:
[C---:B------:R-:W-:Y:S01]  /*18110*/  VIADD R6, R17.reuse, 0x10 ;  /* 0x0000001011067836 */ /* 0x040fe20000000000 */
[----:B------:R-:W-:Y:S01]  /*18120*/  ISETP.GE.AND P0, PT, R17, R3, PT ;  /* 0x000000031100720c */ /* 0x000fe20003f06270 */
[----:B------:R-:W-:Y:S02]  /*18130*/  IMAD.MOV.U32 R13, RZ, RZ, R0 ;  /* 0x000000ffff0d7224 */ /* 0x000fe400078e0000 */
[----:B------:R-:W-:-:S10]  /*18140*/  IMAD.MOV.U32 R4, RZ, RZ, R14 ;  /* 0x000000ffff047224 */ /* 0x000fd400078e000e */
[----:B------:R-:W-:Y:S05]  /*18150*/  WARPSYNC.COLLECTIVE R15, `(.L_x_901) ;  /* 0x000000000f087348 */ /* 0x000fea0003c00000 */
[----:B------:R0:W1:Y:S02]  /*18160*/  SHFL.IDX P6, R14, R13, R12, R11 ;  /* 0x0000000c0d0e7389 */ /* 0x00006400000c000b */
[----:B01----:R-:W-:Y:S01]  /*18170*/  ENDCOLLECTIVE ;  /* 0x000000000000791b */ /* 0x003fe20003800000 */
.L_x_901:
[----:B------:R-:W-:Y:S02]  /*18180*/  IMAD.MOV.U32 R13, RZ, RZ, R2 ;  /* 0x000000ffff0d7224 */ /* 0x000fe400078e0002 */
[----:B------:R-:W-:Y:S01]  /*18190*/  IMAD.MOV.U32 R12, RZ, RZ, 0x1 ;  /* 0x00000001ff0c7424 */ /* 0x000fe200078e00ff */
[----:B------:R-:W-:-:S07]  /*181a0*/  MOV R5, R14 ;  /* 0x0000000e00057202 */ /* 0x000fce0000000f00 */
[----:B------:R-:W-:Y:S05]  /*181b0*/  WARPSYNC.COLLECTIVE R15, `(.L_x_902) ;  /* 0x000000000f087348 */ /* 0x000fea0003c00000 */
[----:B------:R0:W1:Y:S02]  /*181c0*/  SHFL.IDX P6, R14, R13, R12, R11 ;  /* 0x0000000c0d0e7389 */ /* 0x00006400000c000b */
[----:B01----:R-:W-:Y:S01]  /*181d0*/  ENDCOLLECTIVE ;  /* 0x000000000000791b */ /* 0x003fe20003800000 */
.L_x_902:
        /* <DEDUP_REMOVED lines=15> */
.L_x_903:
[----:B------:R-:W-:Y:S02]  /*182d0*/  IMAD.MOV.U32 R13, RZ, RZ, R2 ;  /* 0x000000ffff0d7224 */ /* 0x000fe400078e0002 */
[----:B------:R-:W-:Y:S01]  /*182e0*/  IMAD.MOV.U32 R12, RZ, RZ, 0x2 ;  /* 0x00000002ff0c7424 */ /* 0x000fe200078e00ff */
[----:B------:R-:W-:-:S07]  /*182f0*/  MOV R5, R14 ;  /* 0x0000000e00057202 */ /* 0x000fce0000000f00 */
[----:B------:R-:W-:Y:S05]  /*18300*/  WARPSYNC.COLLECTIVE R15, `(.L_x_904) ;  /* 0x000000000f087348 */ /* 0x000fea0003c00000 */
[----:B------:R0:W1:Y:S02]  /*18310*/  SHFL.IDX P6, R14, R13, R12, R11 ;  /* 0x0000000c0d0e7389 */ /* 0x00006400000c000b */
[----:B01----:R-:W-:Y:S01]  /*18320*/  ENDCOLLECTIVE ;  /* 0x000000000000791b */ /* 0x003fe20003800000 */
.L_x_904:
        /* <DEDUP_REMOVED lines=16> */
.L_x_905:
[----:B------:R-:W-:Y:S02]  /*18430*/  IMAD.MOV.U32 R13, RZ, RZ, R2 ;  /* 0x000000ffff0d7224 */ /* 0x000fe400078e0002 */
[----:B------:R-:W-:Y:S02]  /*18440*/  IMAD.MOV.U32 R12, RZ, RZ, 0x3 ;  /* 0x00000003ff0c7424 */ /* 0x000fe400078e00ff */
[----:B------:R-:W-:-:S07]  /*18450*/  IMAD.MOV.U32 R5, RZ, RZ, R14 ;  /* 0x000000ffff057224 */ /* 0x000fce00078e000e */
[----:B------:R-:W-:Y:S05]  /*18460*/  WARPSYNC.COLLECTIVE R15, `(.L_x_906) ;  /* 0x000000000f087348 */ /* 0x000fea0003c00000 */
[----:B------:R0:W1:Y:S02]  /*18470*/  SHFL.IDX P6, R14, R13, R12, R11 ;  /* 0x0000000c0d0e7389 */ /* 0x00006400000c000b */
[----:B01----:R-:W-:Y:S01]  /*18480*/  ENDCOLLECTIVE ;  /* 0x000000000000791b */ /* 0x003fe20003800000 */
.L_x_906:
[----:B------:R-:W-:-:S04]  /*18490*/  @!P0 LEA R5, P2, R9, R5, 0x1 ;  /* 0x0000000509058211 */ /* 0x000fc800078408ff */
[----:B------:R-:W-:-:S04]  /*184a0*/  @!P0 IADD3.X R4, RZ, R4, RZ, P2, !PT ;  /* 0x00000004ff048210 */ /* 0x000fc800017fe4ff */
        /* <DEDUP_REMOVED lines=8> */
[----:B0-----:R-:W-:-:S07]  /*18530*/  IMAD.MOV.U32 R4, RZ, RZ, R14 ;  /* 0x000000ffff047224 */ /* 0x001fce00078e000e */
[----:B------:R-:W-:Y:S05]  /*18540*/  WARPSYNC.COLLECTIVE R15, `(.L_x_907) ;  /* 0x000000000f087348 */ /* 0x000fea0003c00000 */
[----:B------:R0:W1:Y:S02]  /*18550*/  SHFL.IDX P6, R14, R13, R12, R11 ;  /* 0x0000000c0d0e7389 */ /* 0x00006400000c000b */
[----:B01----:R-:W-:Y:S01]  /*18560*/  ENDCOLLECTIVE ;  /* 0x000000000000791b */ /* 0x003fe20003800000 */
.L_x_907:
[----:B------:R-:W-:Y:S01]  /*18570*/  IMAD.MOV.U32 R0, RZ, RZ, R14 ;  /* 0x000000ffff007224 */ /* 0x000fe200078e000e */
[----:B------:R-:W-:Y:S06]  /*18580*/  BRA `(.L_x_908) ;  /* 0xffffffbc00147947 */ /* 0x000fec000383ffff */
.L_x_796:
[----:B0-----:R0:W1:Y:S02]  /*18590*/  SYNCS.PHASECHK.TRANS64.TRYWAIT P0, [R23+URZ+0x28c20], R0 ;  /* 0x028c2000170075a7 */ /* 0x001064000800017f */
[----:B-1----:R-:W-:Y:S05]  /*185a0*/  @!P0 NANOSLEEP.SYNCS 0x989680 ;  /* 0x009896800000895d */ /* 0x002fea0003900000 */
[----:B------:R-:W1:Y:S02]  /*185b0*/  @!P0 SYNCS.PHASECHK.TRANS64 P0, [R23+URZ+0x28c20], R0 ;  /* 0x028c2000170085a7 */ /* 0x000e64000800007f */
[----:B-1----:R-:W-:Y:S05]  /*185c0*/  @!P0 BRA `(.L_x_796) ;  /* 0xfffffffc00f08947 */ /* 0x002fea000383ffff */
[----:B------:R-:W-:Y:S05]  /*185d0*/  BRA `(.L_x_909) ;  /* 0xffffffbc00707947 */ /* 0x000fea000383ffff */
.L_x_799:
[----:B0-----:R0:W1:Y:S02]  /*185e0*/  SYNCS.PHASECHK.TRANS64.TRYWAIT P0, [R27+URZ+0x28c60], R0 ;  /* 0x028c60001b0075a7 */ /* 0x001064000800017f */
[----:B-1----:R-:W-:Y:S05]  /*185f0*/  @!P0 NANOSLEEP.SYNCS 0x989680 ;  /* 0x009896800000895d */ /* 0x002fea0003900000 */
[----:B------:R-:W1:Y:S02]  /*18600*/  @!P0 SYNCS.PHASECHK.TRANS64 P0, [R27+URZ+0x28c60], R0 ;  /* 0x028c60001b0085a7 */ /* 0x000e64000800007f */
[----:B-1----:R-:W-:Y:S05]  /*18610*/  @!P0 BRA `(.L_x_799) ;  /* 0xfffffffc00f08947 */ /* 0x002fea000383ffff */
[----:B------:R-:W-:Y:S05]  /*18620*/  BRA `(.L_x_910) ;  /* 0xffffffbc00807947 */ /* 0x000fea000383ffff */
.L_x_800:
[----:B------:R-:W-:Y:S01]  /*18630*/  BSSY B0, `(.L_x_911) ;  /* 0x0000008000007945 */ /* 0x000fe20003800000 */
[----:B------:R-:W-:Y:S01]  /*18640*/  IMAD.MOV.U32 R13, RZ, RZ, R6 ;  /* 0x000000ffff0d7224 */ /* 0x000fe200078e0006 */
[----:B------:R-:W-:Y:S01]  /*18650*/  MOV R11, 0x181f ;  /* 0x0000181f000b7802 */ /* 0x000fe20000000f00 */
[----:B------:R-:W-:Y:S02]  /*18660*/  IMAD.MOV.U32 R12, RZ, RZ, RZ ;  /* 0x000000ffff0c7224 */ /* 0x000fe400078e00ff */
[----:B------:R-:W-:-:S07]  /*18670*/  IMAD.MOV.U32 R15, RZ, RZ, -0x1 ;  /* 0xffffffffff0f7424 */ /* 0x000fce00078e00ff */
[----:B------:R-:W-:Y:S05]  /*18680*/  WARPSYNC.COLLECTIVE R15, `(.L_x_912) ;  /* 0x000000000f087348 */ /* 0x000fea0003c00000 */
[----:B------:R0:W1:Y:S02]  /*18690*/  SHFL.IDX P6, R14, R13, R12, R11 ;  /* 0x0000000c0d0e7389 */ /* 0x00006400000c000b */
[----:B01----:R-:W-:Y:S01]  /*186a0*/  ENDCOLLECTIVE ;  /* 0x000000000000791b */ /* 0x003fe20003800000 */
.L_x_912:
[----:B------:R-:W-:Y:S05]  /*186b0*/  BSYNC B0 ;  /* 0x0000000000007941 */ /* 0x000fea0003800000 */
.L_x_911:
        /* <DEDUP_REMOVED lines=15> */
.L_x_913:
        /* <DEDUP_REMOVED lines=40> */
.L_x_914:
[----:B------:R-:W-:Y:S02]  /*18a30*/  IMAD.MOV.U32 R13, RZ, RZ, R5 ;  /* 0x000000ffff0d7224 */ /* 0x000fe400078e0005 */
[----:B------:R-:W-:-:S07]  /*18a40*/  IMAD.MOV.U32 R3, RZ, RZ, R14 ;  /* 0x000000ffff037224 */ /* 0x000fce00078e000e */
[----:B------:R-:W-:Y:S05]  /*18a50*/  WARPSYNC.COLLECTIVE R15, `(.L_x_915) ;  /* 0x000000000f087348 */ /* 0x000fea0003c00000 */
[----:B------:R0:W1:Y:S02]  /*18a60*/  SHFL.IDX P6, R14, R13, R12, R11 ;  /* 0x0000000c0d0e7389 */ /* 0x00006400000c000b */
[----:B01----:R-:W-:Y:S01]  /*18a70*/  ENDCOLLECTIVE ;  /* 0x000000000000791b */ /* 0x003fe20003800000 */
.L_x_915:
[----:B------:R-:W-:Y:S02]  /*18a80*/  IMAD.MOV.U32 R13, RZ, RZ, R6 ;  /* 0x000000ffff0d7224 */ /* 0x000fe400078e0006 */
[----:B------:R-:W-:Y:S01]  /*18a90*/  IMAD.MOV.U32 R12, RZ, RZ, 0x2 ;  /* 0x00000002ff0c7424 */ /* 0x000fe200078e00ff */
[----:B------:R-:W-:-:S04]  /*18aa0*/  MOV R2, R14 ;  /* 0x0000000e00027202 */ /* 0x000fc80000000f00 */
        /* <DEDUP_REMOVED lines=26> */
.L_x_916:
[----:B------:R-:W-:Y:S02]  /*18c50*/  IMAD.MOV.U32 R13, RZ, RZ, R5 ;  /* 0x000000ffff0d7224 */ /* 0x000fe400078e0005 */
[----:B------:R-:W-:-:S07]  /*18c60*/  IMAD.MOV.U32 R7, RZ, RZ, R14 ;  /* 0x000000ffff077224 */ /* 0x000fce00078e000e */
[----:B------:R-:W-:Y:S05]  /*18c70*/  WARPSYNC.COLLECTIVE R15, `(.L_x_917) ;  /* 0x000000000f087348 */ /* 0x000fea0003c00000 */
[----:B------:R0:W1:Y:S02]  /*18c80*/  SHFL.IDX P6, R14, R13, R12, R11 ;  /* 0x0000000c0d0e7389 */ /* 0x00006400000c000b */
[----:B01----:R-:W-:Y:S01]  /*18c90*/  ENDCOLLECTIVE ;  /* 0x000000000000791b */ /* 0x003fe20003800000 */
.L_x_917:
[----:B------:R-:W-:Y:S01]  /*18ca0*/  MOV R13, R6 ;  /* 0x00000006000d7202 */ /* 0x000fe20000000f00 */
        /* <DEDUP_REMOVED lines=28> */
.L_x_918:
[----:B------:R-:W-:Y:S02]  /*18e70*/  IMAD.MOV.U32 R13, RZ, RZ, R5 ;  /* 0x000000ffff0d7224 */ /* 0x000fe400078e0005 */
[----:B------:R-:W-:-:S07]  /*18e80*/  IMAD.MOV.U32 R6, RZ, RZ, R14 ;  /* 0x000000ffff067224 */ /* 0x000fce00078e000e */
[----:B------:R-:W-:Y:S05]  /*18e90*/  WARPSYNC.COLLECTIVE R15, `(.L_x_919) ;  /* 0x000000000f087348 */ /* 0x000fea0003c00000 */
[----:B------:R0:W1:Y:S02]  /*18ea0*/  SHFL.IDX P6, R14, R13, R12, R11 ;  /* 0x0000000c0d0e7389 */ /* 0x00006400000c000b */
[----:B01----:R-:W-:Y:S01]  /*18eb0*/  ENDCOLLECTIVE ;  /* 0x000000000000791b */ /* 0x003fe20003800000 */
.L_x_919:
[----:B------:R-:W-:Y:S01]  /*18ec0*/  IMAD.MOV.U32 R2, RZ, RZ, R14 ;  /* 0x000000ffff027224 */ /* 0x000fe200078e000e */
[----:B------:R-:W-:Y:S06]  /*18ed0*/  BRA `(.L_x_920) ;  /* 0xffffffbc00187947 */ /* 0x000fec000383ffff */
.L_x_807:
[----:B0-----:R0:W1:Y:S02]  /*18ee0*/  SYNCS.PHASECHK.TRANS64.TRYWAIT P0, [R6+URZ+0x28c40], R17 ;  /* 0x028c4011060075a7 */ /* 0x001064000800017f */
[----:B-1----:R-:W-:Y:S05]  /*18ef0*/  @!P0 NANOSLEEP.SYNCS 0x989680 ;  /* 0x009896800000895d */ /* 0x002fea0003900000 */
[----:B------:R-:W1:Y:S02]  /*18f00*/  @!P0 SYNCS.PHASECHK.TRANS64 P0, [R6+URZ+0x28c40], R17 ;  /* 0x028c4011060085a7 */ /* 0x000e64000800007f */
[----:B-1----:R-:W-:Y:S05]  /*18f10*/  @!P0 BRA `(.L_x_807) ;  /* 0xfffffffc00f08947 */ /* 0x002fea000383ffff */
[----:B------:R-:W-:Y:S05]  /*18f20*/  BRA `(.L_x_921) ;  /* 0xffffffc000ac7947 */ /* 0x000fea000383ffff */
.L_x_808:
        /* <DEDUP_REMOVED lines=8> */
.L_x_923:
[----:B------:R-:W-:Y:S05]  /*18fb0*/  BSYNC B1 ;  /* 0x0000000000017941 */ /* 0x000fea0003800000 */
.L_x_922:
[----:B------:R-:W-:Y:S01]  /*18fc0*/  IMAD.MOV.U32 R13, RZ, RZ, R20 ;  /* 0x000000ffff0d7224 */ /* 0x000fe200078e0014 */
[----:B------:R-:W-:Y:S01]  /*18fd0*/  LEA R21, R8, R23, 0x1 ;  /* 0x0000001708157211 */ /* 0x000fe200078e08ff */
[----:B------:R-:W-:Y:S02]  /*18fe0*/  IMAD.MOV.U32 R12, RZ, RZ, RZ ;  /* 0x000000ffff0c7224 */ /* 0x000fe400078e00ff */
[----:B------:R-:W-:Y:S02]  /*18ff0*/  IMAD.MOV.U32 R11, RZ, RZ, 0x181f ;  /* 0x0000181fff0b7424 */ /* 0x000fe400078e00ff */
[----:B------:R-:W-:Y:S02]  /*19000*/  IMAD.MOV.U32 R15, RZ, RZ, -0x1 ;  /* 0xffffffffff0f7424 */ /* 0x000fe400078e00ff */
[----:B------:R-:W-:-:S07]  /*19010*/  IMAD.MOV.U32 R3, RZ, RZ, R14 ;  /* 0x000000ffff037224 */ /* 0x000fce00078e000e */
[----:B------:R-:W-:Y:S05]  /*19020*/  WARPSYNC.COLLECTIVE R15, `(.L_x_924) ;  /* 0x000000000f087348 */ /* 0x000fea0003c00000 */
[----:B------:R0:W1:Y:S02]  /*19030*/  SHFL.IDX P6, R14, R13, R12, R11 ;  /* 0x0000000c0d0e7389 */ /* 0x00006400000c000b */
[----:B01----:R-:W-:Y:S01]  /*19040*/  ENDCOLLECTIVE ;  /* 0x000000000000791b */ /* 0x003fe20003800000 */
.L_x_924:
[----:B------:R-:W-:Y:S02]  /*19050*/  IMAD.MOV.U32 R13, RZ, RZ, R27 ;  /* 0x000000ffff0d7224 */ /* 0x000fe400078e001b */
[----:B------:R-:W-:Y:S02]  /*19060*/  IMAD.MOV.U32 R12, RZ, RZ, 0x1 ;  /* 0x00000001ff0c7424 */ /* 0x000fe400078e00ff */
[----:B------:R-:W-:-:S07]  /*19070*/  IMAD.MOV.U32 R2, RZ, RZ, R14 ;  /* 0x000000ffff027224 */ /* 0x000fce00078e000e */
[----:B------:R-:W-:Y:S05]  /*19080*/  WARPSYNC.COLLECTIVE R15, `(.L_x_925) ;  /* 0x000000000f087348 */ /* 0x000fea0003c00000 */
[----:B------:R0:W1:Y:S02]  /*19090*/  SHFL.IDX P6, R14, R13, R12, R11 ;  /* 0x0000000c0d0e7389 */ /* 0x00006400000c000b */
[----:B01----:R-:W-:Y:S01]  /*190a0*/  ENDCOLLECTIVE ;  /* 0x000000000000791b */ /* 0x003fe20003800000 */
.L_x_925:
        /* <DEDUP_REMOVED lines=11> */
.L_x_926:
[----:B------:R-:W-:Y:S01]  /*19160*/  IMAD.MOV.U32 R13, RZ, RZ, R27 ;  /* 0x000000ffff0d7224 */ /* 0x000fe200078e001b */
[----:B------:R-:W-:Y:S01]  /*19170*/  MOV R12, 0x2 ;  /* 0x00000002000c7802 */ /* 0x000fe20000000f00 */
[----:B------:R-:W-:-:S07]  /*19180*/  IMAD.MOV.U32 R2, RZ, RZ, R14 ;  /* 0x000000ffff027224 */ /* 0x000fce00078e000e */
[----:B------:R-:W-:Y:S05]  /*19190*/  WARPSYNC.COLLECTIVE R15, `(.L_x_927) ;  /* 0x000000000f087348 */ /* 0x000fea0003c00000 */
[----:B------:R0:W1:Y:S02]  /*191a0*/  SHFL.IDX P6, R14, R13, R12, R11 ;  /* 0x0000000c0d0e7389 */ /* 0x00006400000c000b */
[----:B01----:R-:W-:Y:S01]  /*191b0*/  ENDCOLLECTIVE ;  /* 0x000000000000791b */ /* 0x003fe20003800000 */
.L_x_927:
        /* <DEDUP_REMOVED lines=11> */
.L_x_928:
[----:B------:R-:W-:Y:S02]  /*19270*/  IMAD.MOV.U32 R13, RZ, RZ, R27 ;  /* 0x000000ffff0d7224 */ /* 0x000fe400078e001b */
[----:B------:R-:W-:Y:S02]  /*19280*/  IMAD.MOV.U32 R12, RZ, RZ, 0x3 ;  /* 0x00000003ff0c7424 */ /* 0x000fe400078e00ff */
[----:B------:R-:W-:-:S07]  /*19290*/  IMAD.MOV.U32 R2, RZ, RZ, R14 ;  /* 0x000000ffff027224 */ /* 0x000fce00078e000e */
[----:B------:R-:W-:Y:S05]  /*192a0*/  WARPSYNC.COLLECTIVE R15, `(.L_x_929) ;  /* 0x000000000f087348 */ /* 0x000fea0003c00000 */
[----:B------:R0:W1:Y:S02]  /*192b0*/  SHFL.IDX P6, R14, R13, R12, R11 ;  /* 0x0000000c0d0e7389 */ /* 0x00006400000c000b */
[----:B01----:R-:W-:Y:S01]  /*192c0*/  ENDCOLLECTIVE ;  /* 0x000000000000791b */ /* 0x003fe20003800000 */
.L_x_929:
[----:B------:R-:W-:-:S05]  /*192d0*/  IADD3 R2, P0, R2, R0, RZ ;  /* 0x0000000002027210 */ /* 0x000fca0007f1e0ff */
[----:B------:R-:W-:-:S05]  /*192e0*/  IMAD.X R3, RZ, RZ, R3, P0 ;  /* 0x000000ffff037224 */ /* 0x000fca00000e0603 */
[----:B------:R-:W-:Y:S01]  /*192f0*/  @!PT LDS RZ, [RZ] ;  /* 0x00000000fffff984 */ /* 0x000fe20000000800 */
[----:B------:R-:W-:Y:S01]  /*19300*/  @!PT LDS RZ, [RZ] ;  /* 0x00000000fffff984 */ /* 0x000fe20000000800 */
[----:B------:R-:W-:Y:S01]  /*19310*/  @!PT LDS RZ, [RZ] ;  /* 0x00000000fffff984 */ /* 0x000fe20000000800 */
[----:B------:R0:W-:Y:S01]  /*19320*/  LDGSTS.E.BYPASS.LTC128B.128 [R21+0x23400], desc[UR40][R2.64], !P1 ;  /* 0x2340000002157fae */ /* 0x0001e2000c901d68 */
[----:B------:R-:W-:Y:S01]  /*19330*/  MOV R13, R20 ;  /* 0x00000014000d7202 */ /* 0x000fe20000000f00 */
[----:B------:R-:W-:-:S07]  /*19340*/  IMAD.MOV.U32 R27, RZ, RZ, R14 ;  /* 0x000000ffff1b7224 */ /* 0x000fce00078e000e */
[----:B0-----:R-:W-:Y:S05]  /*19350*/  WARPSYNC.COLLECTIVE R15, `(.L_x_930) ;  /* 0x000000000f087348 */ /* 0x001fea0003c00000 */
[----:B------:R1:W2:Y:S02]  /*19360*/  SHFL.IDX P6, R14, R13, R12, R11 ;  /* 0x0000000c0d0e7389 */ /* 0x0002a400000c000b */
[----:B012---:R-:W-:Y:S01]  /*19370*/  ENDCOLLECTIVE ;  /* 0x000000000000791b */ /* 0x007fe20003800000 */
.L_x_930:
[----:B------:R-:W-:Y:S01]  /*19380*/  IMAD.MOV.U32 R2, RZ, RZ, R14 ;  /* 0x000000ffff027224 */ /* 0x000fe200078e000e */
[----:B------:R-:W-:Y:S06]  /*19390*/  BRA `(.L_x_931) ;  /* 0xffffffc0003c7947 */ /* 0x000fec000383ffff */
.L_x_813:
[----:B---3--:R3:W4:Y:S02]  /*193a0*/  SYNCS.PHASECHK.TRANS64.TRYWAIT P0, [R6+URZ+0x28c60], R17 ;  /* 0x028c6011060075a7 */ /* 0x008724000800017f */
[----:B----4-:R-:W-:Y:S05]  /*193b0*/  @!P0 NANOSLEEP.SYNCS 0x989680 ;  /* 0x009896800000895d */ /* 0x010fea0003900000 */
[----:B------:R-:W4:Y:S02]  /*193c0*/  @!P0 SYNCS.PHASECHK.TRANS64 P0, [R6+URZ+0x28c60], R17 ;  /* 0x028c6011060085a7 */ /* 0x000f24000800007f */
[----:B----4-:R-:W-:Y:S05]  /*193d0*/  @!P0 BRA `(.L_x_813) ;  /* 0xfffffffc00f08947 */ /* 0x010fea000383ffff */
[----:B------:R-:W-:Y:S05]  /*193e0*/  BRA `(.L_x_932) ;  /* 0xffffffc0008c7947 */ /* 0x000fea000383ffff */
.L_x_814:
        /* <DEDUP_REMOVED lines=8> */
.L_x_934:
[----:B------:R-:W-:Y:S05]  /*19470*/  BSYNC B1 ;  /* 0x0000000000017941 */ /* 0x000fea0003800000 */
.L_x_933:
[----:B------:R-:W-:Y:S01]  /*19480*/  IMAD.MOV.U32 R13, RZ, RZ, R9 ;  /* 0x000000ffff0d7224 */ /* 0x000fe200078e0009 */
[----:B------:R-:W-:Y:S01]  /*19490*/  MOV R12, RZ ;  /* 0x000000ff000c7202 */ /* 0x000fe20000000f00 */
[----:B------:R-:W-:Y:S01]  /*194a0*/  IMAD.MOV.U32 R11, RZ, RZ, 0x181f ;  /* 0x0000181fff0b7424 */ /* 0x000fe200078e00ff */
[C---:B------:R-:W-:Y:S01]  /*194b0*/  LOP3.LUT P2, RZ, R22.reuse, 0x40, RZ, 0xc0, !PT ;  /* 0x0000004016ff7812 */ /* 0x040fe2000784c0ff */
[----:B------:R-:W-:Y:S01]  /*194c0*/  IMAD.MOV.U32 R15, RZ, RZ, -0x1 ;  /* 0xffffffffff0f7424 */ /* 0x000fe200078e00ff */
[C---:B------:R-:W-:Y:S01]  /*194d0*/  LOP3.LUT P1, RZ, R22.reuse, 0x20, RZ, 0xc0, !PT ;  /* 0x0000002016ff7812 */ /* 0x040fe2000782c0ff */
[----:B------:R-:W-:Y:S01]  /*194e0*/  IMAD.MOV.U32 R3, RZ, RZ, R14 ;  /* 0x000000ffff037224 */ /* 0x000fe200078e000e */
[----:B------:R-:W-:Y:S01]  /*194f0*/  LOP3.LUT R22, R22, 0xffffdfff, RZ, 0xc0, !PT ;  /* 0xffffdfff16167812 */ /* 0x000fe200078ec0ff */
[----:B------:R-:W-:-:S10]  /*19500*/  IMAD R17, R17, 0x2, R23 ;  /* 0x0000000211117824 */ /* 0x000fd400078e0217 */
[----:B------:R-:W-:Y:S05]  /*19510*/  WARPSYNC.COLLECTIVE R15, `(.L_x_935) ;  /* 0x000000000f087348 */ /* 0x000fea0003c00000 */
[----:B------:R0:W1:Y:S02]  /*19520*/  SHFL.IDX P6, R14, R13, R12, R11 ;  /* 0x0000000c0d0e7389 */ /* 0x00006400000c000b */
[----:B01----:R-:W-:Y:S01]  /*19530*/  ENDCOLLECTIVE ;  /* 0x000000000000791b */ /* 0x003fe20003800000 */
.L_x_935:
[----:B------:R-:W-:-:S04]  /*19540*/  @P3 LOP3.LUT R22, R22, 0x2000, RZ, 0xfc, !PT ;  /* 0x0000200016163812 */ /* 0x000fc800078efcff */
[C---:B------:R-:W-:Y:S01]  /*19550*/  LOP3.LUT P3, RZ, R22.reuse, 0x10, RZ, 0xc0, !PT ;  /* 0x0000001016ff7812 */ /* 0x040fe2000786c0ff */
[----:B------:R-:W-:Y:S02]  /*19560*/  IMAD.MOV.U32 R13, RZ, RZ, R10 ;  /* 0x000000ffff0d7224 */ /* 0x000fe400078e000a */
[----:B------:R-:W-:Y:S02]  /*19570*/  IMAD.MOV.U32 R12, RZ, RZ, 0x1 ;  /* 0x00000001ff0c7424 */ /* 0x000fe400078e00ff */
[----:B------:R-:W-:Y:S01]  /*19580*/  IMAD.MOV.U32 R2, RZ, RZ, R14 ;  /* 0x000000ffff027224 */ /* 0x000fe200078e000e */
[C---:B------:R-:W-:Y:S02]  /*19590*/  LOP3.LUT P6, RZ, R22.reuse, 0x80, RZ, 0xc0, !PT ;  /* 0x0000008016ff7812 */ /* 0x040fe400078cc0ff */
[----:B------:R-:W-:Y:S02]  /*195a0*/  LOP3.LUT R22, R22, 0xffff7fff, RZ, 0xc0, !PT ;  /* 0xffff7fff16167812 */ /* 0x000fe400078ec0ff */
[----:B------:R-:W-:-:S03]  /*195b0*/  IADD3 R2, P0, R2, R0, RZ ;  /* 0x0000000002027210 */ /* 0x000fc60007f1e0ff */
[----:B------:R-:W-:Y:S02]  /*195c0*/  @P3 LOP3.LUT R22, R22, 0x8000, RZ, 0xfc, !PT ;  /* 0x0000800016163812 */ /* 0x000fe400078efcff */
        /* <DEDUP_REMOVED lines=9> */
.L_x_936:
        /* <DEDUP_REMOVED lines=11> */
[----:B------:R-:W-:-:S03]  /*19710*/  MOV R5, R14 ;  /* 0x0000000e00057202 */ /* 0x000fc60000000f00 */
[----:B------:R0:W-:Y:S04]  /*19720*/  LDGSTS.E.BYPASS.LTC128B.128 [R17+0xc400], desc[UR40][R2.64+0x300], P0 ;  /* 0x0c40030002117fae */ /* 0x0001e80008101d68 */
[----:B0-----:R-:W-:Y:S05]  /*19730*/  WARPSYNC.COLLECTIVE R15, `(.L_x_937) ;  /* 0x000000000f087348 */ /* 0x001fea0003c00000 */
[----:B------:R1:W2:Y:S02]  /*19740*/  SHFL.IDX P6, R14, R13, R12, R11 ;  /* 0x0000000c0d0e7389 */ /* 0x0002a400000c000b */
[----:B012---:R-:W-:Y:S01]  /*19750*/  ENDCOLLECTIVE ;  /* 0x000000000000791b */ /* 0x007fe20003800000 */
.L_x_937:
        /* <DEDUP_REMOVED lines=19> */
.L_x_938:
        /* <DEDUP_REMOVED lines=14> */
.L_x_939:
        /* <DEDUP_REMOVED lines=16> */
.L_x_940:
        /* <DEDUP_REMOVED lines=14> */
.L_x_941:
[----:B------:R-:W-:Y:S05]  /*19b50*/  BRA `(.L_x_942) ;  /* 0xffffffbc00f87947 */ /* 0x000fea000383ffff */
.L_x_822:
[----:B------:R-:W-:Y:S01]  /*19b60*/  BSSY B0, `(.L_x_943) ;  /* 0x0000008000007945 */ /* 0x000fe20003800000 */
[----:B------:R-:W-:Y:S02]  /*19b70*/  IMAD.MOV.U32 R13, RZ, RZ, R16 ;  /* 0x000000ffff0d7224 */ /* 0x000fe400078e0010 */
[----:B------:R-:W-:Y:S02]  /*19b80*/  IMAD.MOV.U32 R12, RZ, RZ, RZ ;  /* 0x000000ffff0c7224 */ /* 0x000fe400078e00ff */
[----:B------:R-:W-:Y:S02]  /*19b90*/  IMAD.MOV.U32 R11, RZ, RZ, 0x1f ;  /* 0x0000001fff0b7424 */ /* 0x000fe400078e00ff */
[----:B------:R-:W-:-:S07]  /*19ba0*/  IMAD.MOV.U32 R15, RZ, RZ, -0x1 ;  /* 0xffffffffff0f7424 */ /* 0x000fce00078e00ff */
[----:B-123--:R-:W-:Y:S05]  /*19bb0*/  WARPSYNC.COLLECTIVE R15, `(.L_x_944) ;  /* 0x000000000f087348 */ /* 0x00efea0003c00000 */
[----:B------:R0:W4:Y:S02]  /*19bc0*/  SHFL.IDX P6, R14, R13, R12, R11 ;  /* 0x0000000c0d0e7389 */ /* 0x00012400000c000b */
[----:B01234-:R-:W-:Y:S01]  /*19bd0*/  ENDCOLLECTIVE ;  /* 0x000000000000791b */ /* 0x01ffe20003800000 */
.L_x_944:
[----:B------:R-:W-:Y:S05]  /*19be0*/  BSYNC B0 ;  /* 0x0000000000007941 */ /* 0x000fea0003800000 */
.L_x_943:
[----:B------:R-:W-:Y:S01]  /*19bf0*/  IMAD.MOV.U32 R13, RZ, RZ, R16 ;  /* 0x000000ffff0d7224 */ /* 0x000fe200078e0010 */
[----:B------:R-:W-:Y:S01]  /*19c00*/  MOV R0, R14 ;  /* 0x0000000e00007202 */ /* 0x000fe20000000f00 */
[----:B------:R-:W-:Y:S02]  /*19c10*/  IMAD.MOV.U32 R12, RZ, RZ, 0x1 ;  /* 0x00000001ff0c7424 */ /* 0x000fe400078e00ff */
[----:B------:R-:W-:Y:S02]  /*19c20*/  IMAD.MOV.U32 R11, RZ, RZ, 0x1f ;  /* 0x0000001fff0b7424 */ /* 0x000fe400078e00ff */
[----:B------:R-:W-:Y:S02]  /*19c30*/  IMAD.MOV.U32 R15, RZ, RZ, -0x1 ;  /* 0xffffffffff0f7424 */ /* 0x000fe400078e00ff */
[----:B------:R-:W-:-:S07]  /*19c40*/  IMAD.IADD R5, R19, 0x1, R8 ;  /* 0x0000000113057824 */ /* 0x000fce00078e0208 */
[----:B------:R-:W-:Y:S05]  /*19c50*/  WARPSYNC.COLLECTIVE R15, `(.L_x_945) ;  /* 0x000000000f087348 */ /* 0x000fea0003c00000 */
[----:B------:R0:W1:Y:S02]  /*19c60*/  SHFL.IDX P6, R14, R13, R12, R11 ;  /* 0x0000000c0d0e7389 */ /* 0x00006400000c000b */
[----:B01----:R-:W-:Y:S01]  /*19c70*/  ENDCOLLECTIVE ;  /* 0x000000000000791b */ /* 0x003fe20003800000 */
.L_x_945:
[----:B------:R-:W-:Y:S02]  /*19c80*/  ULDC UR4, c[0x0][0xc3c] ;  /* 0x00030f0000047ab9 */ /* 0x000fe40000000800 */
[----:B------:R-:W-:-:S13]  /*19c90*/  ISETP.GE.OR P1, PT, R5, UR4, !P0 ;  /* 0x0000000405007c0c */ /* 0x000fda000c726670 */
[----:B------:R-:W0:Y:S01]  /*19ca0*/  @!P1 LDC.64 R2, c[0x0][0xc80] ;  /* 0x00032000ff029b82 */ /* 0x000e220000000a00 */
[----:B------:R-:W-:Y:S02]  /*19cb0*/  IMAD.MOV.U32 R11, RZ, RZ, RZ ;  /* 0x000000ffff0b7224 */ /* 0x000fe400078e00ff */
[----:B------:R-:W-:Y:S02]  /*19cc0*/  IMAD.MOV.U32 R4, RZ, RZ, R14 ;  /* 0x000000ffff047224 */ /* 0x000fe400078e000e */
[----:B0-----:R-:W-:-:S06]  /*19cd0*/  @!P1 IMAD.WIDE R2, R5, 0x4, R2 ;  /* 0x0000000405029825 */ /* 0x001fcc00078e0202 */
[----:B------:R0:W2:Y:S01]  /*19ce0*/  @!P1 LDG.E R3, desc[UR40][R2.64] ;  /* 0x0000002802039981 */ /* 0x0000a2000c1e1900 */
[C---:B------:R-:W-:Y:S02]  /*19cf0*/  ISETP.GE.U32.AND P2, PT, R8.reuse, 0x2, PT ;  /* 0x000000020800780c */ /* 0x040fe40003f46070 */
[C---:B------:R-:W-:Y:S02]  /*19d00*/  ISETP.GE.U32.AND P3, PT, R8.reuse, 0x4, PT ;  /* 0x000000040800780c */ /* 0x040fe40003f66070 */
[C---:B------:R-:W-:Y:S02]  /*19d10*/  ISETP.GE.U32.AND P4, PT, R8.reuse, 0x8, PT ;  /* 0x000000080800780c */ /* 0x040fe40003f86070 */
[C---:B------:R-:W-:Y:S01]  /*19d20*/  ISETP.GE.U32.AND P5, PT, R8.reuse, 0x10, PT ;  /* 0x000000100800780c */ /* 0x040fe20003fa6070 */
[----:B0-----:R-:W-:Y:S01]  /*19d30*/  IMAD.MOV.U32 R2, RZ, RZ, RZ ;  /* 0x000000ffff027224 */ /* 0x001fe200078e00ff */
[----:B--2---:R-:W-:Y:S02]  /*19d40*/  @!P1 MOV R2, R3 ;  /* 0x0000000300029202 */ /* 0x004fe40000000f00 */
[----:B------:R-:W-:-:S03]  /*19d50*/  ISETP.NE.AND P1, PT, R8, RZ, PT ;  /* 0x000000ff0800720c */ /* 0x000fc60003f25270 */
[----:B------:R-:W-:-:S10]  /*19d60*/  IMAD.MOV.U32 R13, RZ, RZ, R2 ;  /* 0x000000ffff0d7224 */ /* 0x000fd400078e0002 */
[----:B------:R-:W-:Y:S05]  /*19d70*/  WARPSYNC.COLLECTIVE R15, `(.L_x_946) ;  /* 0x000000000f087348 */ /* 0x000fea0003c00000 */
[----:B------:R0:W1:Y:S02]  /*19d80*/  SHFL.UP P6, R14, R13, R12, R11 ;  /* 0x0400000c0d0e7389 */ /* 0x00006400000c000b */
[----:B01----:R-:W-:Y:S01]  /*19d90*/  ENDCOLLECTIVE ;  /* 0x000000000000791b */ /* 0x003fe20003800000 */
.L_x_946:
[----:B------:R-:W-:Y:S01]  /*19da0*/  IMAD.MOV.U32 R12, RZ, RZ, 0x2 ;  /* 0x00000002ff0c7424 */ /* 0x000fe200078e00ff */
[----:B------:R-:W-:-:S05]  /*19db0*/  SEL R5, R14, RZ, P1 ;  /* 0x000000ff0e057207 */ /* 0x000fca0000800000 */
[----:B------:R-:W-:-:S04]  /*19dc0*/  IMAD.IADD R5, R2, 0x1, R5 ;  /* 0x0000000102057824 */ /* 0x000fc800078e0205 */
[----:B------:R-:W-:-:S07]  /*19dd0*/  IMAD.MOV.U32 R13, RZ, RZ, R5 ;  /* 0x000000ffff0d7224 */ /* 0x000fce00078e0005 */
[----:B------:R-:W-:Y:S05]  /*19de0*/  WARPSYNC.COLLECTIVE R15, `(.L_x_947) ;  /* 0x000000000f087348 */ /* 0x000fea0003c00000 */
[----:B------:R0:W1:Y:S02]  /*19df0*/  SHFL.UP P6, R14, R13, R12, R11 ;  /* 0x0400000c0d0e7389 */ /* 0x00006400000c000b */
[----:B01----:R-:W-:Y:S01]  /*19e00*/  ENDCOLLECTIVE ;  /* 0x000000000000791b */ /* 0x003fe20003800000 */
.L_x_947:
[----:B------:R-:W-:Y:S02]  /*19e10*/  MOV R12, 0x4 ;  /* 0x00000004000c7802 */ /* 0x000fe40000000f00 */
[----:B------:R-:W-:-:S05]  /*19e20*/  SEL R6, R14, RZ, P2 ;  /* 0x000000ff0e067207 */ /* 0x000fca0001000000 */
[----:B------:R-:W-:-:S04]  /*19e30*/  IMAD.IADD R6, R5, 0x1, R6 ;  /* 0x0000000105067824 */ /* 0x000fc800078e0206 */
[----:B------:R-:W-:-:S07]  /*19e40*/  IMAD.MOV.U32 R13, RZ, RZ, R6 ;  /* 0x000000ffff0d7224 */ /* 0x000fce00078e0006 */
[----:B------:R-:W-:Y:S05]  /*19e50*/  WARPSYNC.COLLECTIVE R15, `(.L_x_948) ;  /* 0x000000000f087348 */ /* 0x000fea0003c00000 */
[----:B------:R0:W1:Y:S02]  /*19e60*/  SHFL.UP P6, R14, R13, R12, R11 ;  /* 0x0400000c0d0e7389 */ /* 0x00006400000c000b */
[----:B01----:R-:W-:Y:S01]  /*19e70*/  ENDCOLLECTIVE ;  /* 0x000000000000791b */ /* 0x003fe20003800000 */
.L_x_948:
[----:B------:R-:W-:Y:S01]  /*19e80*/  IMAD.MOV.U32 R12, RZ, RZ, 0x8 ;  /* 0x00000008ff0c7424 */ /* 0x000fe200078e00ff */
[----:B------:R-:W-:-:S05]  /*19e90*/  SEL R7, R14, RZ, P3 ;  /* 0x000000ff0e077207 */ /* 0x000fca0001800000 */
[----:B------:R-:W-:-:S04]  /*19ea0*/  IMAD.IADD R7, R6, 0x1, R7 ;  /* 0x0000000106077824 */ /* 0x000fc800078e0207 */
[----:B------:R-:W-:-:S07]  /*19eb0*/  IMAD.MOV.U32 R13, RZ, RZ, R7 ;  /* 0x000000ffff0d7224 */ /* 0x000fce00078e0007 */
[----:B------:R-:W-:Y:S05]  /*19ec0*/  WARPSYNC.COLLECTIVE R15, `(.L_x_949) ;  /* 0x000000000f087348 */ /* 0x000fea0003c00000 */
[----:B------:R0:W1:Y:S02]  /*19ed0*/  SHFL.UP P6, R14, R13, R12, R11 ;  /* 0x0400000c0d0e7389 */ /* 0x00006400000c000b */
[----:B01----:R-:W-:Y:S01]  /*19ee0*/  ENDCOLLECTIVE ;  /* 0x000000000000791b */ /* 0x003fe20003800000 */
.L_x_949:
[----:B------:R-:W-:Y:S01]  /*19ef0*/  IMAD.MOV.U32 R12, RZ, RZ, 0x10 ;  /* 0x00000010ff0c7424 */ /* 0x000fe200078e00ff */
[----:B------:R-:W-:-:S05]  /*19f00*/  SEL R14, R14, RZ, P4 ;  /* 0x000000ff0e0e7207 */ /* 0x000fca0002000000 */
[----:B------:R-:W-:-:S04]  /*19f10*/  IMAD.IADD R5, R7, 0x1, R14 ;  /* 0x0000000107057824 */ /* 0x000fc800078e020e */
[----:B------:R-:W-:-:S07]  /*19f20*/  IMAD.MOV.U32 R13, RZ, RZ, R5 ;  /* 0x000000ffff0d7224 */ /* 0x000fce00078e0005 */
[----:B------:R-:W-:Y:S05]  /*19f30*/  WARPSYNC.COLLECTIVE R15, `(.L_x_950) ;  /* 0x000000000f087348 */ /* 0x000fea0003c00000 */
[----:B------:R0:W1:Y:S02]  /*19f40*/  SHFL.UP P6, R14, R13, R12, R11 ;  /* 0x0400000c0d0e7389 */ /* 0x00006400000c000b */
[----:B01----:R-:W-:Y:S01]  /*19f50*/  ENDCOLLECTIVE ;  /* 0x000000000000791b */ /* 0x003fe20003800000 */
.L_x_950:
[----:B------:R-:W-:Y:S02]  /*19f60*/  IMAD.MOV.U32 R12, RZ, RZ, 0x1f ;  /* 0x0000001fff0c7424 */ /* 0x000fe400078e00ff */
[----:B------:R-:W-:Y:S01]  /*19f70*/  IMAD.MOV.U32 R11, RZ, RZ, 0x1f ;  /* 0x0000001fff0b7424 */ /* 0x000fe200078e00ff */
[----:B------:R-:W-:-:S05]  /*19f80*/  SEL R14, R14, RZ, P5 ;  /* 0x000000ff0e0e7207 */ /* 0x000fca0002800000 */
[----:B------:R-:W-:-:S05]  /*19f90*/  IMAD.IADD R3, R5, 0x1, R14 ;  /* 0x0000000105037824 */ /* 0x000fca00078e020e */
[----:B------:R-:W-:-:S07]  /*19fa0*/  MOV R13, R3 ;  /* 0x00000003000d7202 */ /* 0x000fce0000000f00 */
[----:B------:R-:W-:Y:S05]  /*19fb0*/  WARPSYNC.COLLECTIVE R15, `(.L_x_951) ;  /* 0x000000000f087348 */ /* 0x000fea0003c00000 */
[----:B------:R0:W1:Y:S02]  /*19fc0*/  SHFL.IDX P6, R14, R13, R12, R11 ;  /* 0x0000000c0d0e7389 */ /* 0x00006400000c000b */
[----:B01----:R-:W-:Y:S01]  /*19fd0*/  ENDCOLLECTIVE ;  /* 0x000000000000791b */ /* 0x003fe20003800000 */
.L_x_951:
[----:B------:R-:W-:Y:S05]  /*19fe0*/  BRA `(.L_x_952) ;  /* 0xffffffc0008c7947 */ /* 0x000fea000383ffff */
.L_x_827:
[----:B------:R-:W-:Y:S01]  /*19ff0*/  BSSY B0, `(.L_x_953) ;  /* 0x0000008000007945 */ /* 0x000fe20003800000 */
[----:B-----5:R-:W-:Y:S02]  /*1a000*/  IMAD.MOV.U32 R13, RZ, RZ, R2 ;  /* 0x000000ffff0d7224 */ /* 0x020fe400078e0002 */
[----:B------:R-:W-:Y:S02]  /*1a010*/  IMAD.MOV.U32 R12, RZ, RZ, 0x1 ;  /* 0x00000001ff0c7424 */ /* 0x000fe400078e00ff */
[----:B------:R-:W-:Y:S02]  /*1a020*/  IMAD.MOV.U32 R11, RZ, RZ, RZ ;  /* 0x000000ffff0b7224 */ /* 0x000fe400078e00ff */
[----:B------:R-:W-:-:S07]  /*1a030*/  IMAD.MOV.U32 R15, RZ, RZ, -0x1 ;  /* 0xffffffffff0f7424 */ /* 0x000fce00078e00ff */
[----:B01----:R-:W-:Y:S05]  /*1a040*/  WARPSYNC.COLLECTIVE R15, `(.L_x_954) ;  /* 0x000000000f087348 */ /* 0x003fea0003c00000 */
[----:B------:R2:W3:Y:S02]  /*1a050*/  SHFL.UP P6, R14, R13, R12, R11 ;  /* 0x0400000c0d0e7389 */ /* 0x0004e400000c000b */
[----:B0123--:R-:W-:Y:S01]  /*1a060*/  ENDCOLLECTIVE ;  /* 0x000000000000791b */ /* 0x00ffe20003800000 */
.L_x_954:
[----:B------:R-:W-:Y:S05]  /*1a070*/  BSYNC B0 ;  /* 0x0000000000007941 */ /* 0x000fea0003800000 */
.L_x_953:
[----:B------:R-:W-:Y:S01]  /*1a080*/  SEL R13, R14, RZ, P1 ;  /* 0x000000ff0e0d7207 */ /* 0x000fe20000800000 */
[----:B------:R-:W-:Y:S01]  /*1a090*/  IMAD.MOV.U32 R11, RZ, RZ, RZ ;  /* 0x000000ffff0b7224 */ /* 0x000fe200078e00ff */
[----:B------:R-:W-:Y:S01]  /*1a0a0*/  MOV R12, 0x2 ;  /* 0x00000002000c7802 */ /* 0x000fe20000000f00 */
[----:B------:R-:W-:Y:S02]  /*1a0b0*/  IMAD.MOV.U32 R15, RZ, RZ, -0x1 ;  /* 0xffffffffff0f7424 */ /* 0x000fe400078e00ff */
[----:B------:R-:W-:-:S07]  /*1a0c0*/  IMAD.IADD R13, R2, 0x1, R13 ;  /* 0x00000001020d7824 */ /* 0x000fce00078e020d */
[----:B------:R-:W-:Y:S05]  /*1a0d0*/  WARPSYNC.COLLECTIVE R15, `(.L_x_955) ;  /* 0x000000000f087348 */ /* 0x000fea0003c00000 */
[----:B------:R0:W1:Y:S02]  /*1a0e0*/  SHFL.UP P6, R14, R13, R12, R11 ;  /* 0x0400000c0d0e7389 */ /* 0x00006400000c000b */
[----:B01----:R-:W-:Y:S01]  /*1a0f0*/  ENDCOLLECTIVE ;  /* 0x000000000000791b */ /* 0x003fe20003800000 */
.L_x_955:
[----:B------:R-:W-:Y:S01]  /*1a100*/  IMAD.MOV.U32 R12, RZ, RZ, 0x4 ;  /* 0x00000004ff0c7424 */ /* 0x000fe200078e00ff */
[----:B------:R-:W-:-:S05]  /*1a110*/  SEL R14, R14, RZ, P2 ;  /* 0x000000ff0e0e7207 */ /* 0x000fca0001000000 */
[----:B------:R-:W-:-:S04]  /*1a120*/  IMAD.IADD R3, R13, 0x1, R14 ;  /* 0x000000010d037824 */ /* 0x000fc800078e020e */
[----:B------:R-:W-:-:S07]  /*1a130*/  IMAD.MOV.U32 R13, RZ, RZ, R3 ;  /* 0x000000ffff0d7224 */ /* 0x000fce00078e0003 */
[----:B------:R-:W-:Y:S05]  /*1a140*/  WARPSYNC.COLLECTIVE R15, `(.L_x_956) ;  /* 0x000000000f087348 */ /* 0x000fea0003c00000 */
[----:B------:R0:W1:Y:S02]  /*1a150*/  SHFL.UP P6, R14, R13, R12, R11 ;  /* 0x0400000c0d0e7389 */ /* 0x00006400000c000b */
[----:B01----:R-:W-:Y:S01]  /*1a160*/  ENDCOLLECTIVE ;  /* 0x000000000000791b */ /* 0x003fe20003800000 */
.L_x_956:
[----:B------:R-:W-:Y:S02]  /*1a170*/  MOV R12, 0x8 ;  /* 0x00000008000c7802 */ /* 0x000fe40000000f00 */
[----:B------:R-:W-:-:S05]  /*1a180*/  SEL R14, R14, RZ, P3 ;  /* 0x000000ff0e0e7207 */ /* 0x000fca0001800000 */
[----:B------:R-:W-:-:S04]  /*1a190*/  IMAD.IADD R5, R3, 0x1, R14 ;  /* 0x0000000103057824 */ /* 0x000fc800078e020e */
[----:B------:R-:W-:-:S07]  /*1a1a0*/  IMAD.MOV.U32 R13, RZ, RZ, R5 ;  /* 0x000000ffff0d7224 */ /* 0x000fce00078e0005 */
[----:B------:R-:W-:Y:S05]  /*1a1b0*/  WARPSYNC.COLLECTIVE R15, `(.L_x_957) ;  /* 0x000000000f087348 */ /* 0x000fea0003c00000 */
[----:B------:R0:W1:Y:S02]  /*1a1c0*/  SHFL.UP P6, R14, R13, R12, R11 ;  /* 0x0400000c0d0e7389 */ /* 0x00006400000c000b */
[----:B01----:R-:W-:Y:S01]  /*1a1d0*/  ENDCOLLECTIVE ;  /* 0x000000000000791b */ /* 0x003fe20003800000 */
.L_x_957:
[----:B------:R-:W-:Y:S01]  /*1a1e0*/  IMAD.MOV.U32 R12, RZ, RZ, 0x10 ;  /* 0x00000010ff0c7424 */ /* 0x000fe200078e00ff */
[----:B------:R-:W-:-:S05]  /*1a1f0*/  SEL R6, R14, RZ, P4 ;  /* 0x000000ff0e067207 */ /* 0x000fca0002000000 */
[----:B------:R-:W-:-:S04]  /*1a200*/  IMAD.IADD R6, R5, 0x1, R6 ;  /* 0x0000000105067824 */ /* 0x000fc800078e0206 */
[----:B------:R-:W-:-:S07]  /*1a210*/  IMAD.MOV.U32 R13, RZ, RZ, R6 ;  /* 0x000000ffff0d7224 */ /* 0x000fce00078e0006 */
[----:B------:R-:W-:Y:S05]  /*1a220*/  WARPSYNC.COLLECTIVE R15, `(.L_x_958) ;  /* 0x000000000f087348 */ /* 0x000fea0003c00000 */
[----:B------:R0:W1:Y:S02]  /*1a230*/  SHFL.UP P6, R14, R13, R12, R11 ;  /* 0x0400000c0d0e7389 */ /* 0x00006400000c000b */
[----:B01----:R-:W-:Y:S01]  /*1a240*/  ENDCOLLECTIVE ;  /* 0x000000000000791b */ /* 0x003fe20003800000 */
.L_x_958:
        /* <DEDUP_REMOVED lines=8> */
.L_x_959:
[----:B------:R-:W-:Y:S05]  /*1a2d0*/  BRA `(.L_x_960) ;  /* 0xffffffc0006c7947 */ /* 0x000fea000383ffff */
.L_x_829:
[----:B------:R-:W-:Y:S01]  /*1a2e0*/  BSSY B0, `(.L_x_961) ;  /* 0x0000006000007945 */ /* 0x000fe20003800000 */
[----:B------:R-:W-:Y:S02]  /*1a2f0*/  PLOP3.LUT P6, PT, P6, PT, PT, 0x8, 0x0 ;  /* 0x000000000000781c */ /* 0x000fe400037ce170 */
[----:B------:R-:W-:-:S11]  /*1a300*/  MOV R15, 0xffffffff ;  /* 0xffffffff000f7802 */ /* 0x000fd60000000f00 */
[----:B0-----:R-:W-:Y:S05]  /*1a310*/  WARPSYNC.COLLECTIVE R15, `(.L_x_962) ;  /* 0x000000000f087348 */ /* 0x001fea0003c00000 */
[----:B------:R-:W-:Y:S01]  /*1a320*/  VOTE.ANY R14, PT, P6 ;  /* 0x00000000000e7806 */ /* 0x000fe200030e0100 */
[----:B0-----:R-:W-:Y:S06]  /*1a330*/  ENDCOLLECTIVE ;  /* 0x000000000000791b */ /* 0x001fec0003800000 */
.L_x_962:
[----:B------:R-:W-:Y:S05]  /*1a340*/  BSYNC B0 ;  /* 0x0000000000007941 */ /* 0x000fea0003800000 */
.L_x_961:
        /* <DEDUP_REMOVED lines=9> */
.L_x_963:
[----:B------:R-:W-:Y:S01]  /*1a3e0*/  IMAD.MOV.U32 R17, RZ, RZ, R14 ;  /* 0x000000ffff117224 */ /* 0x000fe200078e000e */
[----:B------:R-:W-:Y:S06]  /*1a3f0*/  BRA `(.L_x_964) ;  /* 0xffffffc0005c7947 */ /* 0x000fec000383ffff */
.L_x_831:
[----:B------:R-:W-:Y:S01]  /*1a400*/  BSSY B0, `(.L_x_965) ;  /* 0x0000007000007945 */ /* 0x000fe20003800000 */
[----:B------:R-:W-:Y:S01]  /*1a410*/  IMAD.MOV.U32 R13, RZ, RZ, R3 ;  /* 0x000000ffff0d7224 */ /* 0x000fe200078e0003 */
[----:B------:R-:W-:Y:S01]  /*1a420*/  MOV R11, 0x1f ;  /* 0x0000001f000b7802 */ /* 0x000fe20000000f00 */
[----:B------:R-:W-:-:S07]  /*1a430*/  IMAD.MOV.U32 R15, RZ, RZ, -0x1 ;  /* 0xffffffffff0f7424 */ /* 0x000fce00078e00ff */
[----:B012---:R-:W-:Y:S05]  /*1a440*/  WARPSYNC.COLLECTIVE R15, `(.L_x_966) ;  /* 0x000000000f087348 */ /* 0x007fea0003c00000 */
[----:B------:R3:W4:Y:S02]  /*1a450*/  SHFL.IDX P6, R14, R13, R12, R11 ;  /* 0x0000000c0d0e7389 */ /* 0x00072400000c000b */
[----:B01234-:R-:W-:Y:S01]  /*1a460*/  ENDCOLLECTIVE ;  /* 0x000000000000791b */ /* 0x01ffe20003800000 */
.L_x_966:
[----:B------:R-:W-:Y:S05]  /*1a470*/  BSYNC B0 ;  /* 0x0000000000007941 */ /* 0x000fea0003800000 */
.L_x_965:
[----:B------:R-:W-:Y:S05]  /*1a480*/  BRA `(.L_x_830) ;  /* 0xffffffc000547947 */ /* 0x000fea000383ffff */
.L_x_835:
[----:B0-----:R0:W1:Y:S02]  /*1a490*/  SYNCS.PHASECHK.TRANS64.TRYWAIT P0, [R4+URZ+0x28c20], R0 ;  /* 0x028c2000040075a7 */ /* 0x001064000800017f */
[----:B-1----:R-:W-:Y:S05]  /*1a4a0*/  @!P0 NANOSLEEP.SYNCS 0x989680 ;  /* 0x009896800000895d */ /* 0x002fea0003900000 */
[----:B------:R-:W1:Y:S02]  /*1a4b0*/  @!P0 SYNCS.PHASECHK.TRANS64 P0, [R4+URZ+0x28c20], R0 ;  /* 0x028c2000040085a7 */ /* 0x000e64000800007f */
[----:B-1----:R-:W-:Y:S05]  /*1a4c0*/  @!P0 BRA `(.L_x_835) ;  /* 0xfffffffc00f08947 */ /* 0x002fea000383ffff */
[----:B------:R-:W-:Y:S05]  /*1a4d0*/  BRA `(.L_x_967) ;  /* 0xffffffc400407947 */ /* 0x000fea000383ffff */
.L_x_836:
        /* <DEDUP_REMOVED lines=8> */
[----:B0-23--:R-:W-:Y:S05]  /*1a560*/  WARPSYNC.COLLECTIVE R15, `(.L_x_969) ;  /* 0x000000000f087348 */ /* 0x00dfea0003c00000 */
[----:B------:R1:W4:Y:S02]  /*1a570*/  SHFL.IDX P6, R14, R13, R12, R11 ;  /* 0x0000000c0d0e7389 */ /* 0x00032400000c000b */
[----:B01234-:R-:W-:Y:S01]  /*1a580*/  ENDCOLLECTIVE ;  /* 0x000000000000791b */ /* 0x01ffe20003800000 */
.L_x_969:
[----:B------:R-:W-:Y:S05]  /*1a590*/  BSYNC B0 ;  /* 0x0000000000007941 */ /* 0x000fea0003800000 */
.L_x_968:
[----:B------:R-:W-:Y:S05]  /*1a5a0*/  BRA `(.L_x_970) ;  /* 0xffffffc400287947 */ /* 0x000fea000383ffff */
.L_x_837:
[----:B------:R-:W-:Y:S01]  /*1a5b0*/  BSSY B0, `(.L_x_971) ;  /* 0x0000006000007945 */ /* 0x000fe20003800000 */
[----:B------:R-:W-:-:S07]  /*1a5c0*/  IMAD.MOV.U32 R15, RZ, RZ, -0x1 ;  /* 0xffffffffff0f7424 */ /* 0x000fce00078e00ff */
[----:B0-23--:R-:W-:Y:S05]  /*1a5d0*/  WARPSYNC.COLLECTIVE R15, `(.L_x_972) ;  /* 0x000000000f0c7348 */ /* 0x00dfea0003c00000 */
[----:B------:R-:W-:Y:S02]  /*1a5e0*/  ELECT P6, UR62, PT ;  /* 0x00000000003e782f */ /* 0x000fe400038c0000 */
[----:B------:R-:W-:Y:S01]  /*1a5f0*/  MOV R14, UR62 ;  /* 0x0000003e000e7c02 */ /* 0x000fe20008000f00 */
[----:B0-23--:R-:W-:Y:S10]  /*1a600*/  ENDCOLLECTIVE ;  /* 0x000000000000791b */ /* 0x00dff40003800000 */
.L_x_972:
[----:B------:R-:W-:Y:S05]  /*1a610*/  BSYNC B0 ;  /* 0x0000000000007941 */ /* 0x000fea0003800000 */
.L_x_971:
[----:B------:R-:W-:Y:S05]  /*1a620*/  BRA `(.L_x_973) ;  /* 0xffffffc4001c7947 */ /* 0x000fea000383ffff */
.L_x_839:
[----:B0-----:R0:W1:Y:S02]  /*1a630*/  SYNCS.PHASECHK.TRANS64.TRYWAIT P1, [R5+URZ+0x28c40], R0 ;  /* 0x028c4000050075a7 */ /* 0x001064000802017f */
[----:B-1----:R-:W-:Y:S05]  /*1a640*/  @!P1 NANOSLEEP.SYNCS 0x989680 ;  /* 0x009896800000995d */ /* 0x002fea0003900000 */
[----:B------:R-:W1:Y:S02]  /*1a650*/  @!P1 SYNCS.PHASECHK.TRANS64 P1, [R5+URZ+0x28c40], R0 ;  /* 0x028c4000050095a7 */ /* 0x000e64000802007f */
[----:B-1----:R-:W-:Y:S05]  /*1a660*/  @!P1 BRA `(.L_x_839) ;  /* 0xfffffffc00f09947 */ /* 0x002fea000383ffff */
[----:B------:R-:W-:Y:S05]  /*1a670*/  BRA `(.L_x_974) ;  /* 0xffffffc400387947 */ /* 0x000fea000383ffff */
.L_x_841:
[----:B-1----:R1:W4:Y:S02]  /*1a680*/  SYNCS.PHASECHK.TRANS64.TRYWAIT P1, [R25+URZ+0x28c40], R2 ;  /* 0x028c4002190075a7 */ /* 0x002324000802017f */
[----:B----4-:R-:W-:Y:S05]  /*1a690*/  @!P1 NANOSLEEP.SYNCS 0x989680 ;  /* 0x009896800000995d */ /* 0x010fea0003900000 */
[----:B------:R-:W4:Y:S02]  /*1a6a0*/  @!P1 SYNCS.PHASECHK.TRANS64 P1, [R25+URZ+0x28c40], R2 ;  /* 0x028c4002190095a7 */ /* 0x000f24000802007f */
[----:B----4-:R-:W-:Y:S05]  /*1a6b0*/  @!P1 BRA `(.L_x_841) ;  /* 0xfffffffc00f09947 */ /* 0x010fea000383ffff */
[----:B------:R-:W-:Y:S05]  /*1a6c0*/  BRA `(.L_x_975) ;  /* 0xffffffc400447947 */ /* 0x000fea000383ffff */
.L_x_843:
[----:B----4-:R4:W0:Y:S02]  /*1a6d0*/  SYNCS.PHASECHK.TRANS64.TRYWAIT P1, [R5+URZ+0x28c60], R0 ;  /* 0x028c6000050075a7 */ /* 0x010824000802017f */
[----:B0-----:R-:W-:Y:S05]  /*1a6e0*/  @!P1 NANOSLEEP.SYNCS 0x989680 ;  /* 0x009896800000995d */ /* 0x001fea0003900000 */
[----:B------:R-:W0:Y:S02]  /*1a6f0*/  @!P1 SYNCS.PHASECHK.TRANS64 P1, [R5+URZ+0x28c60], R0 ;  /* 0x028c6000050095a7 */ /* 0x000e24000802007f */
[----:B0-----:R-:W-:Y:S05]  /*1a700*/  @!P1 BRA `(.L_x_843) ;  /* 0xfffffffc00f09947 */ /* 0x001fea000383ffff */
[----:B------:R-:W-:Y:S05]  /*1a710*/  BRA `(.L_x_976) ;  /* 0xffffffc400407947 */ /* 0x000fea000383ffff */
.L_x_977:
        /* <DEDUP_REMOVED lines=14> */
.L_x_5636:


//--------------------- .text._ZN7cutlass13device_kernelIN5flash11enable_sm90INS1_16FlashAttnFwdSm90INS1_25CollectiveMainloopFwdSm90ILi2EN4cute5tupleIJNS5_1CILi1EEES8_S8_EEENS6_IJNS7_ILi64EEESA_SA_EEELi512ENS_6half_tEfNS_4arch4Sm90ELb0ELb0ELb0ELb1ELb1ELb0ELb1ELb0ELb0ELb1ELb0ELb0EEENS1_21CollectiveEpilogueFwdINS6_IJSA_NS7_ILi512EEESA_EEES9_SC_SE_Li256ELb1ELb1ELb0ELb0EEENS1_36VarlenDynamicPersistentTileSchedulerILi64ELi64ELi256ELi128ELb0ELb1ELb1ELb0ELb1ELb1EEEEEEEEEvNT_6ParamsE --------------------------
	.section	.text._ZN7cutlass13device_kernelIN5flash11enable_sm90INS1_16FlashAttnFwdSm90INS1_25CollectiveMainloopFwdSm90ILi2EN4cute5tupleIJNS5_1CILi1EEES8_S8_EEENS6_IJNS7_ILi64EEESA_SA_EEELi512ENS_6half_tEfNS_4arch4Sm90ELb0ELb0ELb0ELb1ELb1ELb0ELb1ELb0ELb0ELb1ELb0ELb0EEENS1_21CollectiveEpilogueFwdINS6_IJSA_NS7_ILi512EEESA_EEES9_SC_SE_Li256ELb1ELb1ELb0ELb0EEENS1_36VarlenDynamicPersistentTileSchedulerILi64ELi64ELi256ELi128ELb0ELb1ELb1ELb0ELb1ELb1EEEEEEEEEvNT_6ParamsE,"ax",@progbits
	.align	128
.text._ZN7cutlass13device_kernelIN5flash11enable_sm90INS1_16FlashAttnFwdSm90INS1_25CollectiveMainloopFwdSm90ILi2EN4cute5tupleIJNS5_1CILi1EEES8_S8_EEENS6_IJNS7_ILi64EEESA_SA_EEELi512ENS_6half_tEfNS_4arch4Sm90ELb0ELb0ELb0ELb1ELb1ELb0ELb1ELb0ELb0ELb1ELb0ELb0EEENS1_21CollectiveEpilogueFwdINS6_IJSA_NS7_ILi512EEESA_EEES9_SC_SE_Li256ELb1ELb1ELb0ELb0EEENS1_36VarlenDynamicPersistentTileSchedulerILi64ELi64ELi256ELi128ELb0ELb1ELb1ELb0ELb1ELb1EEEEEEEEEvNT_6ParamsE:
        .type           _ZN7cutlass13device_kernelIN5flash11enable_sm90INS1_16FlashAttnFwdSm90INS1_25CollectiveMainloopFwdSm90ILi2EN4cute5tupleIJNS5_1CILi1EEES8_S8_EEENS6_IJNS7_ILi64EEESA_SA_EEELi512ENS_6half_tEfNS_4arch4Sm90ELb0ELb0ELb0ELb1ELb1ELb0ELb1ELb0ELb0ELb1ELb0ELb0EEENS1_21CollectiveEpilogueFwdINS6_IJSA_NS7_ILi512EEESA_EEES9_SC_SE_Li256ELb1ELb1ELb0ELb0EEENS1_36VarlenDynamicPersistentTileSchedulerILi64ELi64ELi256ELi128ELb0ELb1ELb1ELb0ELb1ELb1EEEEEEEEEvNT_6ParamsE,@function
        .size           _ZN7cutlass13device_kernelIN5flash11enable_sm90INS1_16FlashAttnFwdSm90INS1_25CollectiveMainloopFwdSm90ILi2EN4cute5tupleIJNS5_1CILi1EEES8_S8_EEENS6_IJNS7_ILi64EEESA_SA_EEELi512ENS_6half_tEfNS_4arch4Sm90ELb0ELb0ELb0ELb1ELb1ELb0ELb1ELb0ELb0ELb1ELb0ELb0EEENS1_21CollectiveEpilogueFwdINS6_IJSA_NS7_ILi512EEESA_EEES9_SC_SE_Li256ELb1ELb1ELb0ELb0EEENS1_36VarlenDynamicPersistentTileSchedulerILi64ELi64ELi256ELi128ELb0ELb1ELb1ELb0ELb1ELb1EEEEEEEEEvNT_6ParamsE,(.L_x_5637 - _ZN7cutlass13device_kernelIN5flash11enable_sm90INS1_16FlashAttnFwdSm90INS1_25CollectiveMainloopFwdSm90ILi2EN4cute5tupleIJNS5_1CILi1EEES8_S8_EEENS6_IJNS7_ILi64EEESA_SA_EEELi512ENS_6half_tEfNS_4arch4Sm90ELb0ELb0ELb0ELb1ELb1ELb0ELb1ELb0ELb0ELb1ELb0ELb0EEENS1_21CollectiveEpilogueFwdINS6_IJSA_NS7_ILi512EEESA_EEES9_SC_SE_Li256ELb1ELb1ELb0ELb0EEENS1_36VarlenDynamicPersistentTileSchedulerILi64ELi64ELi256ELi128ELb0ELb1ELb1ELb0ELb1ELb1EEEEEEEEEvNT_6ParamsE)
        .other          _ZN7cutlass13device_kernelIN5flash11enable_sm90INS1_16FlashAttnFwdSm90INS1_25CollectiveMainloopFwdSm90ILi2EN4cute5tupleIJNS5_1CILi1EEES8_S8_EEENS6_IJNS7_ILi64EEESA_SA_EEELi512ENS_6half_tEfNS_4arch4Sm90ELb0ELb0ELb0ELb1ELb1ELb0ELb1ELb0ELb0ELb1ELb0ELb0EEENS1_21CollectiveEpilogueFwdINS6_IJSA_NS7_ILi512EEESA_EEES9_SC_SE_Li256ELb1ELb1ELb0ELb0EEENS1_36VarlenDynamicPersistentTileSchedulerILi64ELi64ELi256ELi128ELb0ELb1ELb1ELb0ELb1ELb1EEEEEEEEEvNT_6ParamsE,@"STO_CUDA_ENTRY STV_DEFAULT"
_ZN7cutlass13device_kernelIN5flash11enable_sm90INS1_16FlashAttnFwdSm90INS1_25CollectiveMainloopFwdSm90ILi2EN4cute5tupleIJNS5_1CILi1EEES8_S8_EEENS6_IJNS7_ILi64EEESA_SA_EEELi512ENS_6half_tEfNS_4arch4Sm90ELb0ELb0ELb0ELb1ELb1ELb0ELb1ELb0ELb0ELb1ELb0ELb0EEENS1_21CollectiveEpilogueFwdINS6_IJSA_NS7_ILi512EEESA_EEES9_SC_SE_Li256ELb1ELb1ELb0ELb0EEENS1_36VarlenDynamicPersistentTileSchedulerILi64ELi64ELi256ELi128ELb0ELb1ELb1ELb0ELb1ELb1EEEEEEEEEvNT_6ParamsE:
        /* <DEDUP_REMOVED lines=11> */
[----:B------:R-:W-:-:S11]  /*00b0*/  ISETP.NE.AND P1, PT, R2, RZ, PT ;  /* 0x000000ff0200720c */ /* 0x000fd60003f25270 */
[----:B------:R-:W-:Y:S01]  /*00c0*/  VOTEU.ALL UP0, P0 ;  /* 0x00000000003f7886 */ /* 0x000fe20000000000 */
[----:B------:R-:W-:Y:S01]  /*00d0*/  VOTEU.ALL UP1, P0 ;  /* 0x00000000003f7886 */ /* 0x000fe20000020000 */
[----:B------:R-:W-:-:S03]  /*00e0*/  VOTEU.ALL UP2, P0 ;  /* 0x00000000003f7886 */ /* 0x000fc60000040000 */
[----:B------:R-:W0:Y:S01]  /*00f0*/  @!UP0 S2UR UR8, SR_CgaCtaId ;  /* 0x00000000000889c3 */ /* 0x000e220000008800 */
[----:B------:R-:W-:Y:S01]  /*0100*/  @!UP0 UMOV UR6, 0x400 ;  /* 0x0000040000068882 */ /* 0x000fe20000000000 */
[----:B------:R-:W-:-:S04]  /*0110*/  @!UP0 UIADD3 UR4, -UR4, 0x100000, URZ ;  /* 0x0010000004048890 */ /* 0x000fc8000fffe13f */
[----:B------:R-:W-:Y:S02]  /*0120*/  @!UP0 USHF.L.U32 UR5, UR4, 0xb, URZ ;  /* 0x0000000b04058899 */ /* 0x000fe4000800063f */
[----:B------:R-:W-:Y:S02]  /*0130*/  @!UP0 USHF.L.U32 UR4, UR4, 0x1, URZ ;  /* 0x0000000104048899 */ /* 0x000fe4000800063f */
[----:B0-----:R-:W-:Y:S02]  /*0140*/  @!UP0 ULEA UR8, UR8, UR6, 0x18 ;  /* 0x0000000608088291 */ /* 0x001fe4000f8ec03f */
[----:B------:R-:W-:-:S04]  /*0150*/  @!UP0 UIADD3 UR6, -UR7, 0x100000, URZ ;  /* 0x0010000007068890 */ /* 0x000fc8000fffe13f */
[----:B------:R-:W-:Y:S02]  /*0160*/  @!UP0 USHF.L.U32 UR7, UR6, 0xb, URZ ;  /* 0x0000000b06078899 */ /* 0x000fe4000800063f */
[----:B------:R-:W-:Y:S01]  /*0170*/  @!UP0 USHF.L.U32 UR6, UR6, 0x1, URZ ;  /* 0x0000000106068899 */ /* 0x000fe2000800063f */
[----:B------:R-:W-:-:S05]  /*0180*/  VOTEU.ALL UP0, P0 ;  /* 0x00000000003f7886 */ /* 0x000fca0000000000 */
[----:B------:R0:W2:Y:S01]  /*0190*/  @!UP0 SYNCS.EXCH.64 URZ, [UR8+0x38800], UR4 ;  /* 0x03880004083f85b2 */ /* 0x0000a20008000100 */
[----:B------:R0:W3:Y:S05]  /*01a0*/  @!UP1 SYNCS.EXCH.64 URZ, [UR8+0x38810], UR4 ;  /* 0x03881004083f95b2 */ /* 0x0000ea0008000100 */
[----:B------:R0:W4:Y:S02]  /*01b0*/  @!UP2 SYNCS.EXCH.64 URZ, [UR8+0x38820], UR6 ;  /* 0x03882006083fa5b2 */ /* 0x0001240008000100 */
        /* <DEDUP_REMOVED lines=11> */
[----:B------:R0:W0:Y:S01]  /*0270*/  SYNCS.EXCH.64 URZ, [UR6+0x38840], UR4 ;  /* 0x03884004063f75b2 */ /* 0x0000220008000100 */
[----:B------:R0:W0:Y:S01]  /*0280*/  SYNCS.EXCH.64 URZ, [UR6+0x38838], UR4 ;  /* 0x03883804063f75b2 */ /* 0x0000220008000100 */
[----:B------:R0:W0:Y:S01]  /*0290*/  SYNCS.EXCH.64 URZ, [UR6+0x38848], UR4 ;  /* 0x03884804063f75b2 */ /* 0x0000220008000100 */
[----:B------:R-:W-:Y:S01]  /*02a0*/  NOP ;  /* 0x0000000000007918 */ /* 0x000fe20000000000 */
.L_x_978:
        /* <DEDUP_REMOVED lines=22> */
.L_x_979:
        /* <DEDUP_REMOVED lines=18> */
.L_x_980:
        /* <DEDUP_REMOVED lines=22> */
.L_x_981:
        /* <DEDUP_REMOVED lines=23> */
.L_x_982:
        /* <DEDUP_REMOVED lines=8> */
.L_x_984:
        /* <DEDUP_REMOVED lines=23> */
[----:B------:R-:W-:Y:S01]  /*09f0*/  IMAD.MOV.U32 R196, RZ, RZ, RZ ;  /* 0x000000ffffc47224 */ /* 0x000fe200078e00ff */
[----:B------:R-:W-:Y:S01]  /*0a00*/  SHF.R.S32.HI R3, RZ, 0x1f, R202 ;  /* 0x0000001fff037819 */ /* 0x000fe200000114ca */
[----:B------:R-:W-:Y:S01]  /*0a10*/  ULOP3.LUT UR41, UR38, 0x1, URZ, 0xfc, !UPT ;  /* 0x0000000126297892 */ /* 0x000fe2000f8efc3f */
[----:B------:R-:W-:Y:S02]  /*0a20*/  UMOV UR36, URZ ;  /* 0x0000003f00247c82 */ /* 0x000fe40008000000 */
[CC--:B------:R-:W-:Y:S02]  /*0a30*/  LEA.HI R2, R3.reuse, R202.reuse, RZ, 0x4 ;  /* 0x000000ca03027211 */ /* 0x0c0fe400078f20ff */
[----:B------:R-:W-:-:S02]  /*0a40*/  LEA.HI R4, R3, R202, RZ, 0x5 ;  /* 0x000000ca03047211 */ /* 0x000fc400078f28ff */
[----:B------:R-:W-:Y:S02]  /*0a50*/  SHF.R.S32.HI R5, RZ, 0x4, R2 ;  /* 0x00000004ff057819 */ /* 0x000fe40000011402 */
[C---:B------:R-:W-:Y:S02]  /*0a60*/  LOP3.LUT R7, R2.reuse, 0xfffffff0, RZ, 0xc0, !PT ;  /* 0xfffffff002077812 */ /* 0x040fe400078ec0ff */
[----:B------:R-:W-:Y:S02]  /*0a70*/  LEA.HI R0, R2, R5, RZ, 0x1 ;  /* 0x0000000502007211 */ /* 0x000fe400078f08ff */
[--C-:B------:R-:W-:Y:S01]  /*0a80*/  SHF.R.S32.HI R11, RZ, 0x5, R4.reuse ;  /* 0x00000005ff0b7819 */ /* 0x100fe20000011404 */
[----:B------:R-:W-:Y:S01]  /*0a90*/  IMAD.IADD R6, R202, 0x1, -R7 ;  /* 0x00000001ca067824 */ /* 0x000fe200078e0a07 */
[----:B------:R-:W-:Y:S02]  /*0aa0*/  LOP3.LUT R0, R0, 0x1ffffffe, RZ, 0xc0, !PT ;  /* 0x1ffffffe00007812 */ /* 0x000fe400078ec0ff */
[----:B------:R-:W-:-:S02]  /*0ab0*/  SHF.R.S32.HI R4, RZ, 0x1f, R4 ;  /* 0x0000001fff047819 */ /* 0x000fc40000011404 */
[----:B------:R-:W-:Y:S01]  /*0ac0*/  SHF.R.S32.HI R7, RZ, 0x1f, R6 ;  /* 0x0000001fff077819 */ /* 0x000fe20000011406 */
[----:B------:R-:W-:Y:S01]  /*0ad0*/  IMAD.IADD R8, R5, 0x1, -R0 ;  /* 0x0000000105087824 */ /* 0x000fe200078e0a00 */
[CC--:B------:R-:W-:Y:S02]  /*0ae0*/  LEA.HI R5, R3.reuse, R202.reuse, RZ, 0x2 ;  /* 0x000000ca03057211 */ /* 0x0c0fe400078f10ff */
[----:B------:R-:W-:Y:S02]  /*0af0*/  LEA.HI R0, R3, R202, RZ, 0x7 ;  /* 0x000000ca03007211 */ /* 0x000fe400078f38ff */
[----:B------:R-:W-:Y:S02]  /*0b00*/  LOP3.LUT R9, R5, 0xfffffffc, RZ, 0xc0, !PT ;  /* 0xfffffffc05097812 */ /* 0x000fe400078ec0ff */
[----:B------:R-:W-:Y:S02]  /*0b10*/  LOP3.LUT R5, R0, 0xffffff80, RZ, 0xc0, !PT ;  /* 0xffffff8000057812 */ /* 0x000fe400078ec0ff */
[----:B------:R-:W-:Y:S01]  /*0b20*/  LEA.HI R4, R4, R11, RZ, 0x2 ;  /* 0x0000000b04047211 */ /* 0x000fe200078f10ff */
[C---:B------:R-:W-:Y:S01]  /*0b30*/  IMAD.IADD R12, R202.reuse, 0x1, -R9 ;  /* 0x00000001ca0c7824 */ /* 0x040fe200078e0a09 */
[----:B------:R-:W-:Y:S01]  /*0b40*/  SHF.R.S32.HI R197, RZ, 0x7, R0 ;  /* 0x00000007ffc57819 */ /* 0x000fe20000011400 */
[----:B------:R-:W-:Y:S01]  /*0b50*/  IMAD.IADD R5, R202, 0x1, -R5 ;  /* 0x00000001ca057824 */ /* 0x000fe200078e0a05 */
[----:B------:R-:W-:-:S02]  /*0b60*/  LOP3.LUT R4, R4, 0x3ffffc, RZ, 0xc0, !PT ;  /* 0x003ffffc04047812 */ /* 0x000fc400078ec0ff */
[----:B------:R-:W-:Y:S01]  /*0b70*/  LEA.HI R9, R12, R12, RZ, 0x1 ;  /* 0x0000000c0c097211 */ /* 0x000fe200078f08ff */
[----:B------:R-:W-:Y:S01]  /*0b80*/  IMAD R15, R197, 0x100, R6 ;  /* 0x00000100c50f7824 */ /* 0x000fe200078e0206 */
[----:B------:R-:W-:Y:S01]  /*0b90*/  SHF.R.S32.HI R2, RZ, 0x1f, R5 ;  /* 0x0000001fff027819 */ /* 0x000fe20000011405 */
[----:B------:R-:W-:Y:S01]  /*0ba0*/  IMAD.IADD R10, R11, 0x1, -R4 ;  /* 0x000000010b0a7824 */ /* 0x000fe200078e0a04 */
[----:B------:R-:W-:Y:S02]  /*0bb0*/  LEA.HI R7, R7, R6, RZ, 0x3 ;  /* 0x0000000607077211 */ /* 0x000fe400078f18ff */
[----:B------:R-:W-:Y:S01]  /*0bc0*/  LEA.HI R4, R2, R5, RZ, 0x2 ;  /* 0x0000000502047211 */ /* 0x000fe200078f10ff */
[----:B------:R-:W-:Y:S01]  /*0bd0*/  IMAD R16, R10, 0x10, R15 ;  /* 0x000000100a107824 */ /* 0x000fe200078e020f */
[----:B------:R-:W-:Y:S02]  /*0be0*/  LOP3.LUT R13, R9, 0x1ffffffe, RZ, 0xc0, !PT ;  /* 0x1ffffffe090d7812 */ /* 0x000fe400078ec0ff */
[----:B------:R-:W-:-:S02]  /*0bf0*/  LOP3.LUT R9, R7, 0xfffffff8, RZ, 0xc0, !PT ;  /* 0xfffffff807097812 */ /* 0x000fc400078ec0ff */
[----:B------:R-:W-:Y:S01]  /*0c00*/  LOP3.LUT R10, R4, 0x7ffffffc, RZ, 0xc0, !PT ;  /* 0x7ffffffc040a7812 */ /* 0x000fe200078ec0ff */
[----:B------:R-:W-:Y:S01]  /*0c10*/  IMAD.IADD R200, R12, 0x1, -R13 ;  /* 0x000000010cc87824 */ /* 0x000fe200078e0a0d */
[----:B------:R-:W-:Y:S01]  /*0c20*/  LEA.HI R3, R3, R202, RZ, 0x3 ;  /* 0x000000ca03037211 */ /* 0x000fe200078f18ff */
[----:B------:R-:W-:Y:S01]  /*0c30*/  IMAD.IADD R9, R6, 0x1, -R9 ;  /* 0x0000000106097824 */ /* 0x000fe200078e0a09 */
[----:B------:R-:W-:Y:S01]  /*0c40*/  LEA.HI R6, R2, R5, RZ, 0x5 ;  /* 0x0000000502067211 */ /* 0x000fe200078f28ff */
[----:B------:R-:W-:Y:S01]  /*0c50*/  IMAD.IADD R18, R5, 0x1, -R10 ;  /* 0x0000000105127824 */ /* 0x000fe200078e0a0a */
[--C-:B------:R-:W-:Y:S01]  /*0c60*/  SHF.R.S32.HI R2, RZ, 0x2, R4.reuse ;  /* 0x00000002ff027819 */ /* 0x100fe20000011404 */
[----:B------:R-:W-:Y:S01]  /*0c70*/  IMAD.SHL.U32 R10, R7, 0x40, RZ ;  /* 0x00000040070a7824 */ /* 0x000fe200078e00ff */
[----:B------:R-:W-:Y:S01]  /*0c80*/  SHF.R.S32.HI R5, RZ, 0x1f, R4 ;  /* 0x0000001fff057819 */ /* 0x000fe20000011404 */
[----:B------:R-:W-:Y:S01]  /*0c90*/  IMAD.SHL.U32 R4, R9, 0x40, RZ ;  /* 0x0000004009047824 */ /* 0x000fe200078e00ff */
[----:B------:R-:W-:Y:S01]  /*0ca0*/  LOP3.LUT R193, R3, 0xfffffff8, RZ, 0xc0, !PT ;  /* 0xfffffff803c17812 */ /* 0x000fe200078ec0ff */
[----:B------:R-:W-:Y:S01]  /*0cb0*/  IMAD.SHL.U32 R7, R8, 0x8, RZ ;  /* 0x0000000808077824 */ /* 0x000fe200078e00ff */
[----:B------:R-:W-:Y:S01]  /*0cc0*/  LOP3.LUT R10, R10, 0x7ffffe00, RZ, 0xc0, !PT ;  /* 0x7ffffe000a0a7812 */ /* 0x000fe200078ec0ff */
[----:B------:R-:W-:Y:S01]  /*0cd0*/  IMAD.SHL.U32 R18, R18, 0x2, RZ ;  /* 0x0000000212127824 */ /* 0x000fe200078e00ff */
[----:B------:R-:W-:Y:S01]  /*0ce0*/  LOP3.LUT R4, R4, 0x1c0, RZ, 0xc0, !PT ;  /* 0x000001c004047812 */ /* 0x000fe200078ec0ff */
[--C-:B------:R-:W-:Y:S01]  /*0cf0*/  IMAD.U32 R201, R16, 0x40, R7.reuse ;  /* 0x0000004010c97824 */ /* 0x100fe200078e0007 */
[----:B------:R-:W-:Y:S01]  /*0d00*/  LEA.HI R5, R5, R2, RZ, 0x3 ;  /* 0x0000000205057211 */ /* 0x000fe200078f18ff */
[----:B------:R-:W-:Y:S01]  /*0d10*/  IMAD R10, R11, 0x400, R10 ;  /* 0x000004000b0a7824 */ /* 0x000fe200078e020a */
[----:B------:R-:W-:Y:S01]  /*0d20*/  LOP3.LUT R7, R4, 0x8, R7, 0xf8, !PT ;  /* 0x0000000804077812 */ /* 0x000fe200078ef807 */
[----:B------:R-:W-:Y:S01]  /*0d30*/  IMAD.IADD R193, R202, 0x1, -R193 ;  /* 0x00000001cac17824 */ /* 0x000fe200078e0ac1 */
[----:B------:R-:W-:-:S02]  /*0d40*/  SHF.R.U32.HI R4, RZ, 0x3, R4 ;  /* 0x00000003ff047819 */ /* 0x000fc40000011604 */
[----:B------:R-:W-:Y:S01]  /*0d50*/  R2P PR, R9, 0x6 ;  /* 0x0000000609007804 */ /* 0x000fe20000000000 */
[----:B------:R-:W-:Y:S01]  /*0d60*/  IMAD.SHL.U32 R16, R193, 0x8, RZ ;  /* 0x00000008c1107824 */ /* 0x000fe200078e00ff */
[----:B------:R-:W-:Y:S02]  /*0d70*/  LOP3.LUT R7, R7, R4, RZ, 0x3c, !PT ;  /* 0x0000000407077212 */ /* 0x000fe400078e3cff */
[----:B------:R-:W-:Y:S01]  /*0d80*/  LOP3.LUT R5, R5, 0xfffffff8, RZ, 0xc0, !PT ;  /* 0xfffffff805057812 */ /* 0x000fe200078ec0ff */
[----:B------:R-:W-:Y:S01]  /*0d90*/  VIADD R192, R16, 0x40 ;  /* 0x0000004010c07836 */ /* 0x000fe20000000000 */
[----:B------:R-:W-:Y:S01]  /*0da0*/  LEA.HI R0, R0, R197, RZ, 0x1 ;  /* 0x000000c500007211 */ /* 0x000fe200078f08ff */
[----:B------:R-:W-:Y:S01]  /*0db0*/  IMAD.IADD R7, R10, 0x1, R7 ;  /* 0x000000010a077824 */ /* 0x000fe200078e0207 */
[----:B------:R-:W-:Y:S01]  /*0dc0*/  SHF.R.S32.HI R6, RZ, 0x5, R6 ;  /* 0x00000005ff067819 */ /* 0x000fe20000011406 */
[----:B------:R-:W-:Y:S01]  /*0dd0*/  IMAD.IADD R5, R2, 0x1, -R5 ;  /* 0x0000000102057824 */ /* 0x000fe200078e0a05 */
[----:B------:R-:W-:Y:S01]  /*0de0*/  LOP3.LUT R0, R0, 0xfffffe, RZ, 0xc0, !PT ;  /* 0x00fffffe00007812 */ /* 0x000fe200078ec0ff */
[C---:B------:R-:W-:Y:S01]  /*0df0*/  VIADD R191, R16.reuse, 0x80 ;  /* 0x0000008010bf7836 */ /* 0x040fe20000000000 */
[----:B------:R-:W-:Y:S01]  /*0e00*/  LEA R22, R7, UR40, 0x1 ;  /* 0x0000002807167c11 */ /* 0x000fe2000f8e08ff */
[----:B------:R-:W-:Y:S01]  /*0e10*/  VIADD R190, R16, 0xc0 ;  /* 0x000000c010be7836 */ /* 0x000fe20000000000 */
[----:B------:R-:W-:Y:S01]  /*0e20*/  SEL R184, R184, 0xffffffc0, !P2 ;  /* 0xffffffc0b8b87807 */ /* 0x000fe20005000000 */
[----:B------:R-:W-:Y:S01]  /*0e30*/  VIADD R189, R16, 0x100 ;  /* 0x0000010010bd7836 */ /* 0x000fe20000000000 */
[----:B------:R-:W-:Y:S01]  /*0e40*/  SHF.R.S32.HI R195, RZ, 0x3, R3 ;  /* 0x00000003ffc37819 */ /* 0x000fe20000011403 */
[----:B------:R-:W-:Y:S01]  /*0e50*/  VIADD R185, R22, 0x36400 ;  /* 0x0003640016b97836 */ /* 0x000fe20000000000 */
[----:B------:R-:W-:Y:S01]  /*0e60*/  SHF.R.S32.HI R209, RZ, 0x1f, R192 ;  /* 0x0000001fffd17819 */ /* 0x000fe200000114c0 */
[C---:B------:R-:W-:Y:S01]  /*0e70*/  VIADD R188, R16.reuse, 0x140 ;  /* 0x0000014010bc7836 */ /* 0x040fe20000000000 */
[----:B------:R-:W-:Y:S01]  /*0e80*/  SHF.R.S32.HI R208, RZ, 0x1f, R191 ;  /* 0x0000001fffd07819 */ /* 0x000fe200000114bf */
[C---:B------:R-:W-:Y:S01]  /*0e90*/  VIADD R199, R16.reuse, 0x180 ;  /* 0x0000018010c77836 */ /* 0x040fe20000000000 */
[----:B------:R-:W-:Y:S01]  /*0ea0*/  SHF.R.S32.HI R207, RZ, 0x1f, R190 ;  /* 0x0000001fffcf7819 */ /* 0x000fe200000114be */
        /* <DEDUP_REMOVED lines=8> */
[----:B------:R-:W-:-:S02]  /*0f30*/  @P1 VIADD R23, R185, 0xffffffe0 ;  /* 0xffffffe0b9171836 */ /* 0x000fc40000000000 */
[----:B------:R-:W-:Y:S02]  /*0f40*/  IMAD.IADD R185, R185, 0x1, R184 ;  /* 0x00000001b9b97824 */ /* 0x000fe400078e02b8 */
[----:B------:R-:W-:Y:S02]  /*0f50*/  IMAD.MOV.U32 R6, RZ, RZ, R14 ;  /* 0x000000ffff067224 */ /* 0x000fe400078e000e */
[----:B------:R-:W-:Y:S02]  /*0f60*/  IMAD.MOV.U32 R2, RZ, RZ, RZ ;  /* 0x000000ffff027224 */ /* 0x000fe400078e00ff */
[----:B------:R-:W-:Y:S02]  /*0f70*/  IMAD.SHL.U32 R19, R0, 0x100, RZ ;  /* 0x0000010000137824 */ /* 0x000fe400078e00ff */
[----:B------:R-:W-:Y:S02]  /*0f80*/  IMAD R200, R200, 0x8, R17 ;  /* 0x00000008c8c87824 */ /* 0x000fe400078e0211 */
[----:B------:R-:W-:-:S07]  /*0f90*/  IMAD.IADD R184, R184, 0x1, R23 ;  /* 0x00000001b8b87824 */ /* 0x000fce00078e0217 */
.L_x_1029:
[----:B------:R-:W-:Y:S01]  /*0fa0*/  ULDC.64 UR6, c[0x0][0xd88] ;  /* 0x0003620000067ab9 */ /* 0x000fe20000000a00 */
[----:B0-----:R-:W-:Y:S01]  /*0fb0*/  IMAD.MOV.U32 R3, RZ, RZ, RZ ;  /* 0x000000ffff037224 */ /* 0x001fe200078e00ff */
[----:B------:R-:W-:Y:S01]  /*0fc0*/  UIMAD.WIDE UR6, UR5, 0x4, UR6 ;  /* 0x00000004050678a5 */ /* 0x000fe2000f8e0206 */
[----:B------:R-:W-:Y:S02]  /*0fd0*/  ULDC.64 UR8, c[0x0][0xb18] ;  /* 0x0002c60000087ab9 */ /* 0x000fe40000000a00 */
[----:B------:R-:W-:-:S03]  /*0fe0*/  ULDC UR5, c[0x0][0x424] ;  /* 0x0001090000057ab9 */ /* 0x000fc60000000800 */
[----:B------:R-:W-:Y:S02]  /*0ff0*/  IMAD.U32 R186, RZ, RZ, UR6 ;  /* 0x00000006ffba7e24 */ /* 0x000fe4000f8e00ff */
[----:B------:R-:W-:Y:S01]  /*1000*/  IMAD.U32 R187, RZ, RZ, UR7 ;  /* 0x00000007ffbb7e24 */ /* 0x000fe2000f8e00ff */
[----:B------:R-:W-:-:S04]  /*1010*/  ULDC.64 UR6, c[0x0][0xb20] ;  /* 0x0002c80000067ab9 */ /* 0x000fc80000000a00 */
[----:B--2---:R-:W2:Y:S01]  /*1020*/  LDG.E R186, desc[UR44][R186.64] ;  /* 0x0000002cbaba7981 */ /* 0x004ea2000c1e1900 */
[----:B------:R-:W-:-:S04]  /*1030*/  ISETP.NE.U32.AND P0, PT, RZ, UR6, PT ;  /* 0x00000006ff007c0c */ /* 0x000fc8000bf05070 */
[----:B------:R-:W-:Y:S02]  /*1040*/  ISETP.NE.AND.EX P0, PT, RZ, UR7, PT, P0 ;  /* 0x00000007ff007c0c */ /* 0x000fe4000bf05300 */
[----:B--2---:R-:W-:-:S11]  /*1050*/  SHF.R.S32.HI R194, RZ, 0x1f, R186 ;  /* 0x0000001fffc27819 */ /* 0x004fd600000114ba */
[----:B----4-:R-:W-:-:S04]  /*1060*/  @P0 LEA R4, P1, R186, UR6, 0x2 ;  /* 0x00000006ba040c11 */ /* 0x010fc8000f8210ff */
[----:B------:R-:W-:Y:S01]  /*1070*/  @P0 LEA.HI.X R5, R186, UR7, R194, 0x2, P1 ;  /* 0x00000007ba050c11 */ /* 0x000fe200088f14c2 */
[----:B------:R-:W-:-:S04]  /*1080*/  ULDC.64 UR6, c[0x0][0x418] ;  /* 0x0001060000067ab9 */ /* 0x000fc80000000a00 */
[----:B------:R0:W5:Y:S01]  /*1090*/  @P0 LDG.E R3, desc[UR44][R4.64] ;  /* 0x0000002c04030981 */ /* 0x000162000c1e1900 */
[----:B------:R-:W-:Y:S01]  /*10a0*/  ISETP.NE.U32.AND P0, PT, RZ, UR8, PT ;  /* 0x00000008ff007c0c */ /* 0x000fe2000bf05070 */
[----:B------:R-:W-:-:S03]  /*10b0*/  UISETP.NE.U32.AND UP0, UPT, UR6, URZ, UPT ;  /* 0x0000003f0600728c */ /* 0x000fc6000bf05070 */
[----:B------:R-:W-:Y:S01]  /*10c0*/  ISETP.NE.AND.EX P0, PT, RZ, UR9, PT, P0 ;  /* 0x00000009ff007c0c */ /* 0x000fe2000bf05300 */
[----:B------:R-:W-:Y:S01]  /*10d0*/  UISETP.NE.AND.EX UP0, UPT, UR7, URZ, UPT, UP0 ;  /* 0x0000003f0700728c */ /* 0x000fe2000bf05300 */
[----:B------:R-:W-:-:S03]  /*10e0*/  ULDC UR6, c[0x0][0x2f0] ;  /* 0x0000bc0000067ab9 */ /* 0x000fc60000000800 */
[----:B------:R-:W-:-:S04]  /*10f0*/  USEL UR5, UR5, 0x1, UP0 ;  /* 0x0000000105057887 */ /* 0x000fc80008000000 */
[----:B------:R-:W-:-:S04]  /*1100*/  UIMAD UR5, UR5, UR6, URZ ;  /* 0x00000006050572a4 */ /* 0x000fc8000f8e023f */
[C---:B0-----:R-:W-:Y:S02]  /*1110*/  @P0 LEA R4, P1, R186.reuse, UR8, 0x2 ;  /* 0x00000008ba040c11 */ /* 0x041fe4000f8210ff */
[----:B------:R-:W-:Y:S02]  /*1120*/  IMAD.U32 R168, RZ, RZ, UR5 ;  /* 0x00000005ffa87e24 */ /* 0x000fe4000f8e00ff */
[----:B------:R-:W-:-:S05]  /*1130*/  @P0 LEA.HI.X R5, R186, UR9, R194, 0x2, P1 ;  /* 0x00000009ba050c11 */ /* 0x000fca00088f14c2 */
[----:B------:R0:W5:Y:S01]  /*1140*/  @P0 LDG.E R168, desc[UR44][R4.64] ;  /* 0x0000002c04a80981 */ /* 0x000162000c1e1900 */
[----:B------:R-:W-:Y:S01]  /*1150*/  UMOV UR42, UR4 ;  /* 0x00000004002a7c82 */ /* 0x000fe20008000000 */
[----:B-1-3--:R-:W-:Y:S05]  /*1160*/  @P0 BRA `(.L_x_985) ;  /* 0x0000000000240947 */ /* 0x00afea0003800000 */
[----:B------:R-:W-:Y:S02]  /*1170*/  ULDC.64 UR4, c[0x0][0xb00] ;  /* 0x0002c00000047ab9 */ /* 0x000fe40000000a00 */
[----:B------:R-:W-:-:S04]  /*1180*/  ISETP.NE.U32.AND P0, PT, RZ, UR4, PT ;  /* 0x00000004ff007c0c */ /* 0x000fc8000bf05070 */
[----:B------:R-:W-:-:S13]  /*1190*/  ISETP.NE.AND.EX P0, PT, RZ, UR5, PT, P0 ;  /* 0x00000005ff007c0c */ /* 0x000fda000bf05300 */
[----:B------:R-:W-:Y:S05]  /*11a0*/  @!P0 BRA `(.L_x_985) ;  /* 0x0000000000148947 */ /* 0x000fea0003800000 */
[----:B0-----:R-:W0:Y:S02]  /*11b0*/  LDC.64 R4, c[0x0][0xb00] ;  /* 0x0002c000ff047b82 */ /* 0x001e240000000a00 */
[----:B0-----:R-:W-:-:S05]  /*11c0*/  IMAD.WIDE R4, R186, 0x4, R4 ;  /* 0x00000004ba047825 */ /* 0x001fca00078e0204 */
[----:B-----5:R-:W2:Y:S04]  /*11d0*/  LDG.E R168, desc[UR44][R4.64] ;  /* 0x0000002c04a87981 */ /* 0x020ea8000c1e1900 */
[----:B------:R-:W2:Y:S02]  /*11e0*/  LDG.E R7, desc[UR44][R4.64+0x4] ;  /* 0x0000042c04077981 */ /* 0x000ea4000c1e1900 */
[----:B--2---:R-:W-:-:S07]  /*11f0*/  IMAD.IADD R168, R7, 0x1, -R168 ;  /* 0x0000000107a87824 */ /* 0x004fce00078e0aa8 */
.L_x_985:
[----:B------:R-:W-:Y:S01]  /*1200*/  UISETP.NE.AND UP0, UPT, UR37, 0x1, UPT ;  /* 0x000000012500788c */ /* 0x000fe2000bf05270 */
[----:B-----5:R-:W-:Y:S01]  /*1210*/  IMAD.IADD R168, R168, 0x1, -R3 ;  /* 0x00000001a8a87824 */ /* 0x020fe200078e0a03 */
[----:B------:R-:W-:Y:S01]  /*1220*/  CS2R R166, SRZ ;  /* 0x0000000000a67805 */ /* 0x000fe2000001ff00 */
[----:B------:R-:W-:Y:S01]  /*1230*/  IMAD.MOV.U32 R187, RZ, RZ, R6 ;  /* 0x000000ffffbb7224 */ /* 0x000fe200078e0006 */
[----:B------:R-:W-:Y:S01]  /*1240*/  CS2R R164, SRZ ;  /* 0x0000000000a47805 */ /* 0x000fe2000001ff00 */
[----:B------:R-:W-:Y:S01]  /*1250*/  VIADD R0, R168, 0x3f ;  /* 0x0000003fa8007836 */ /* 0x000fe20000000000 */
[----:B------:R-:W-:Y:S01]  /*1260*/  PLOP3.LUT P0, PT, PT, PT, UP0, 0x80, 0x0 ;  /* 0x000000000000781c */ /* 0x000fe20003f0f008 */
[----:B------:R-:W-:Y:S01]  /*1270*/  IMAD.MOV.U32 R150, RZ, RZ, RZ ;  /* 0x000000ffff967224 */ /* 0x000fe200078e00ff */
[----:B------:R-:W-:Y:S02]  /*1280*/  CS2R R148, SRZ ;  /* 0x0000000000947805 */ /* 0x000fe4000001ff00 */
[----:B------:R-:W-:-:S02]  /*1290*/  CS2R R146, SRZ ;  /* 0x0000000000927805 */ /* 0x000fc4000001ff00 */
[----:B------:R-:W-:Y:S02]  /*12a0*/  SHF.R.S32.HI R3, RZ, 0x1f, R0 ;  /* 0x0000001fff037819 */ /* 0x000fe40000011400 */
[----:B------:R-:W-:Y:S02]  /*12b0*/  CS2R R144, SRZ ;  /* 0x0000000000907805 */ /* 0x000fe4000001ff00 */
[----:B------:R-:W-:Y:S02]  /*12c0*/  CS2R R142, SRZ ;  /* 0x00000000008e7805 */ /* 0x000fe4000001ff00 */
[----:B------:R-:W-:Y:S02]  /*12d0*/  CS2R R140, SRZ ;  /* 0x00000000008c7805 */ /* 0x000fe4000001ff00 */
[----:B------:R-:W-:Y:S01]  /*12e0*/  LEA.HI R3, R3, R0, RZ, 0x6 ;  /* 0x0000000003037211 */ /* 0x000fe200078f30ff */
[----:B------:R-:W-:Y:S01]  /*12f0*/  IMAD.MOV.U32 R0, RZ, RZ, RZ ;  /* 0x000000ffff007224 */ /* 0x000fe200078e00ff */
        /* <DEDUP_REMOVED lines=45> */
[----:B------:R-:W-:Y:S01]  /*15d0*/  CS2R R12, SRZ ;  /* 0x00000000000c7805 */ /* 0x000fe2000001ff00 */
[----:B------:R-:W-:Y:S01]  /*15e0*/  IMAD.MOV.U32 R169, RZ, RZ, RZ ;  /* 0x000000ffffa97224 */ /* 0x000fe200078e00ff */
        /* <DEDUP_REMOVED lines=8> */
[----:B------:R-:W-:Y:S01]  /*1670*/  CS2R R10, SRZ ;  /* 0x00000000000a7805 */ /* 0x000fe2000001ff00 */
[----:B------:R-:W-:Y:S01]  /*1680*/  IMAD.MOV.U32 R20, RZ, RZ, RZ ;  /* 0x000000ffff147224 */ /* 0x000fe200078e00ff */
[----:B------:R-:W-:Y:S01]  /*1690*/  CS2R R8, SRZ ;  /* 0x0000000000087805 */ /* 0x000fe2000001ff00 */
[----:B------:R-:W-:Y:S01]  /*16a0*/  IMAD.MOV.U32 R27, RZ, RZ, RZ ;  /* 0x000000ffff1b7224 */ /* 0x000fe200078e00ff */
[----:B------:R-:W-:Y:S01]  /*16b0*/  SHF.R.S32.HI R176, RZ, 0x6, R3 ;  /* 0x00000006ffb07819 */ /* 0x000fe20000011403 */
[----:B------:R-:W-:Y:S06]  /*16c0*/  @!P0 BRA `(.L_x_986) ;  /* 0x0000001400d88947 */ /* 0x000fec0003800000 */
[----:B------:R-:W-:Y:S02]  /*16d0*/  ISETP.GE.AND P1, PT, R168, 0x1, PT ;  /* 0x00000001a800780c */ /* 0x000fe40003f26270 */
[----:B------:R-:W-:-:S11]  /*16e0*/  PLOP3.LUT P0, PT, PT, PT, PT, 0x80, 0x0 ;  /* 0x000000000000781c */ /* 0x000fd60003f0f070 */
[----:B------:R-:W-:Y:S05]  /*16f0*/  @!P1 BRA `(.L_x_987) ;  /* 0x0000007000c89947 */ /* 0x000fea0003800000 */
[----:B------:R-:W1:Y:S01]  /*1700*/  SHFL.IDX PT, R0, R197, RZ, 0x1f ;  /* 0x00001fffc5007589 */ /* 0x000e6200000e0000 */
[----:B------:R-:W-:Y:S01]  /*1710*/  UMOV UR7, 0x40000040 ;  /* 0x4000004000077882 */ /* 0x000fe20000000000 */
[----:B------:R-:W-:Y:S01]  /*1720*/  UMOV UR13, 0x40000040 ;  /* 0x40000040000d7882 */ /* 0x000fe20000000000 */
[----:B------:R-:W-:Y:S01]  /*1730*/  UMOV UR15, 0x40000040 ;  /* 0x40000040000f7882 */ /* 0x000fe20000000000 */
[----:B------:R-:W-:Y:S01]  /*1740*/  BAR.SYNC.DEFER_BLOCKING 0xe, 0x100 ;  /* 0x0384000000007b1d */ /* 0x000fe20000010000 */
[----:B------:R-:W-:-:S05]  /*1750*/  UISETP.NE.AND UP0, UPT, UR41, 0x3, UPT ;  /* 0x000000032900788c */ /* 0x000fca000bf05270 */
[----:B------:R-:W-:Y:S01]  /*1760*/  UMOV UR17, 0x40000040 ;  /* 0x4000004000117882 */ /* 0x000fe20000000000 */
[----:B------:R-:W-:Y:S01]  /*1770*/  UMOV UR19, 0x40000040 ;  /* 0x4000004000137882 */ /* 0x000fe20000000000 */
[----:B------:R-:W-:Y:S01]  /*1780*/  UMOV UR9, 0x40000040 ;  /* 0x4000004000097882 */ /* 0x000fe20000000000 */
[----:B------:R-:W-:Y:S01]  /*1790*/  UMOV UR11, 0x40000040 ;  /* 0x40000040000b7882 */ /* 0x000fe20000000000 */
[----:B------:R-:W-:Y:S02]  /*17a0*/  PLOP3.LUT P1, PT, PT, PT, UP0, 0x80, 0x0 ;  /* 0x000000000000781c */ /* 0x000fe40003f2f008 */
[----:B-1----:R-:W-:Y:S01]  /*17b0*/  R2UR UR4, R0 ;  /* 0x00000000000472ca */ /* 0x002fe200000e0000 */
        /* <DEDUP_REMOVED lines=15> */
[----:B------:R-:W-:Y:S01]  /*18b0*/  ULEA UR6, UR36, UR20, 0xc ;  /* 0x0000001424067291 */ /* 0x000fe2000f8e603f */
[----:B------:R-:W-:Y:S01]  /*18c0*/  UMOV UR5, 0x40000040 ;  /* 0x4000004000057882 */ /* 0x000fe20000000000 */
[----:B------:R-:W-:Y:S02]  /*18d0*/  UIADD3 UR8, UR4, 0x6, URZ ;  /* 0x0000000604087890 */ /* 0x000fe4000fffe03f */
[----:B------:R-:W-:Y:S02]  /*18e0*/  UIADD3 UR14, UR6, 0x80, URZ ;  /* 0x00000080060e7890 */ /* 0x000fe4000fffe03f */
[----:B------:R-:W-:-:S03]  /*18f0*/  UIADD3 UR18, UR6, 0x100, URZ ;  /* 0x0000010006127890 */ /* 0x000fc6000fffe03f */
[----:B------:R-:W-:Y:S01]  /*1900*/  HGMMA.64x256x16.F32 R24, gdesc[UR4].tnspB, RZ, !UPT, gsb0 ;  /* 0x43e00000041879f0 */ /* 0x000fe2000c0008ff */
[----:B------:R-:W-:Y:S02]  /*1910*/  UIADD3 UR10, UR6, 0x180, URZ ;  /* 0x00000180060a7890 */ /* 0x000fe4000fffe03f */
        /* <DEDUP_REMOVED lines=16> */
.L_x_988:
[----:B------:R-:W-:Y:S01]  /*1a20*/  ULEA UR6, UR36, UR40, 0x3 ;  /* 0x0000002824067291 */ /* 0x000fe2000f8e183f */
[----:B------:R-:W-:-:S03]  /*1a30*/  ISETP.GE.AND P0, PT, R168, 0x41, PT ;  /* 0x00000041a800780c */ /* 0x000fc60003f06270 */
[----:B------:R-:W-:-:S04]  /*1a40*/  UIADD3 UR6, UR6, 0x38860, URZ ;  /* 0x0003886006067890 */ /* 0x000fc8000fffe03f */
[----:B------:R-:W-:-:S09]  /*1a50*/  UPRMT UR6, UR39, 0x654, UR6 ;  /* 0x0000065427067896 */ /* 0x000fd20008000006 */
[----:B------:R-:W-:Y:S01]  /*1a60*/  SYNCS.ARRIVE.TRANS64.RED.A1T0 RZ, [UR6], RZ ;  /* 0x000000ffffff79a7 */ /* 0x000fe20008100406 */
[----:B------:R-:W-:Y:S05]  /*1a70*/  @!P0 BRA `(.L_x_989) ;  /* 0x0000000800b48947 */ /* 0x000fea0003800000 */
[----:B------:R-:W-:-:S07]  /*1a80*/  VIADD R176, R176, 0xfffffffe ;  /* 0xfffffffeb0b07836 */ /* 0x000fce0000000000 */
.L_x_991:
        /* <DEDUP_REMOVED lines=16> */
[----:B------:R-:W1:Y:S01]  /*1b90*/  LDS R3, [R0+0x38400] ;  /* 0x0384000000037984 */ /* 0x000e620000000800 */
[----:B------:R-:W-:-:S03]  /*1ba0*/  UIADD3 UR10, UR6, 0x180, URZ ;  /* 0x00000180060a7890 */ /* 0x000fc6000fffe03f */
[----:B0-----:R-:W0:Y:S01]  /*1bb0*/  LDS R4, [R0+0x38420] ;  /* 0x0384200000047984 */ /* 0x001e220000000800 */
        /* <DEDUP_REMOVED lines=129> */
[----:B------:R-:W-:Y:S01]  /*23d0*/  HGMMA.64x256x16.F32 R24, gdesc[UR4].tnspB, R24, gsb0 ;  /* 0x43e00000041879f0 */ /* 0x000fe20008000818 */
[----:B------:R-:W-:-:S06]  /*23e0*/  USEL UR6, URZ, 0x1, UP0 ;  /* 0x000000013f067887 */ /* 0x000fcc0008000000 */
[----:B------:R-:W-:Y:S01]  /*23f0*/  LOP3.LUT R2, R2, UR6, RZ, 0x3c, !PT ;  /* 0x0000000602027c12 */ /* 0x000fe2000f8e3cff */
[----:B------:R-:W-:Y:S02]  /*2400*/  WARPGROUP.DEPBAR.LE gsb0, 0x0 ;  /* 0x00008000000079c5 */ /* 0x000fe40000010000 */
[----:B------:R-:W-:-:S15]  /*2410*/  WARPGROUP.ARRIVE ;  /* 0x00000000000079c5 */ /* 0x000fde0000000000 */
[----:B------:R-:W-:-:S03]  /*2420*/  NOP ;  /* 0x0000000000007918 */ /* 0x000fc60000000000 */
        /* <DEDUP_REMOVED lines=13> */
.L_x_990:
[----:B------:R-:W-:-:S04]  /*2500*/  ULEA UR6, UR36, UR40, 0x3 ;  /* 0x0000002824067291 */ /* 0x000fc8000f8e183f */
[----:B------:R-:W-:-:S04]  /*2510*/  UIADD3 UR6, UR6, 0x38860, URZ ;  /* 0x0003886006067890 */ /* 0x000fc8000fffe03f */
[----:B------:R-:W-:-:S09]  /*2520*/  UPRMT UR6, UR39, 0x654, UR6 ;  /* 0x0000065427067896 */ /* 0x000fd20008000006 */
[----:B------:R-:W-:Y:S01]  /*2530*/  SYNCS.ARRIVE.TRANS64.RED.A1T0 RZ, [UR6], RZ ;  /* 0x000000ffffff79a7 */ /* 0x000fe20008100406 */
[----:B------:R-:W-:Y:S05]  /*2540*/  @P0 BRA `(.L_x_991) ;  /* 0xfffffff400500947 */ /* 0x000fea000383ffff */
.L_x_989:
[----:B------:R-:W-:Y:S01]  /*2550*/  BAR.SYNC.DEFER_BLOCKING 0xe, 0x100 ;  /* 0x0384000000007b1d */ /* 0x000fe20000010000 */
[----:B------:R-:W-:Y:S01]  /*2560*/  IMAD.U32 R0, RZ, RZ, UR36 ;  /* 0x00000024ff007e24 */ /* 0x000fe2000f8e00ff */
[----:B------:R-:W-:Y:S01]  /*2570*/  UIADD3 UR36, UR36, 0x1, URZ ;  /* 0x0000000124247890 */ /* 0x000fe2000fffe03f */
[----:B------:R-:W-:Y:S02]  /*2580*/  PLOP3.LUT P0, PT, PT, PT, PT, 0x8, 0x0 ;  /* 0x000000000000781c */ /* 0x000fe40003f0e170 */
[----:B------:R-:W-:Y:S01]  /*2590*/  IMAD R0, R0, 0x40, R17 ;  /* 0x0000004000007824 */ /* 0x000fe200078e0211 */
[----:B------:R-:W-:-:S04]  /*25a0*/  UISETP.NE.AND UP0, UPT, UR36, 0x2, UPT ;  /* 0x000000022400788c */ /* 0x000fc8000bf05270 */
[----:B0-----:R-:W-:Y:S01]  /*25b0*/  LEA R4, R0, UR40, 0x2 ;  /* 0x0000002800047c11 */ /* 0x001fe2000f8e10ff */
        /* <DEDUP_REMOVED lines=135> */
.L_x_986:
[----:B------:R-:W-:Y:S02]  /*2e30*/  ISETP.GE.AND P1, PT, R168, 0x1, PT ;  /* 0x00000001a800780c */ /* 0x000fe40003f26270 */
[----:B------:R-:W-:-:S11]  /*2e40*/  PLOP3.LUT P0, PT, PT, PT, PT, 0x80, 0x0 ;  /* 0x000000000000781c */ /* 0x000fd60003f0f070 */
[----:B------:R-:W-:Y:S05]  /*2e50*/  @!P1 BRA `(.L_x_987) ;  /* 0x0000005800f09947 */ /* 0x000fea0003800000 */
[----:B------:R-:W1:Y:S02]  /*2e60*/  SHFL.IDX PT, R0, R197, RZ, 0x1f ;  /* 0x00001fffc5007589 */ /* 0x000e6400000e0000 */
[----:B-1----:R-:W-:-:S13]  /*2e70*/  R2UR UR4, R0 ;  /* 0x00000000000472ca */ /* 0x002fda00000e0000 */
        /* <DEDUP_REMOVED lines=14> */
[----:B0-----:R-:W-:Y:S01]  /*2f60*/  IMAD.U32 R4, RZ, RZ, UR4 ;  /* 0x00000004ff047e24 */ /* 0x001fe2000f8e00ff */
[----:B------:R0:W1:Y:S01]  /*2f70*/  LDC.64 R14, c[0x4][R0] ;  /* 0x01000000000e7b82 */ /* 0x0000620000000a00 */
[----:B------:R-:W-:Y:S01]  /*2f80*/  IMAD.U32 R5, RZ, RZ, UR5 ;  /* 0x00000005ff057e24 */ /* 0x000fe2000f8e00ff */
[----:B------:R-:W-:Y:S01]  /*2f90*/  ULDC.64 UR4, c[0x4][0x98] ;  /* 0x0100260000047ab9 */ /* 0x000fe20000000a00 */
        /* <DEDUP_REMOVED lines=9> */
.L_x_992:
[----:B------:R-:W-:-:S04]  /*3030*/  LEA.HI R0, R196, R196, RZ, 0x1 ;  /* 0x000000c4c4007211 */ /* 0x000fc800078f08ff */
[----:B------:R-:W-:Y:S01]  /*3040*/  LOP3.LUT R3, R0, 0xfffffffe, RZ, 0xc0, !PT ;  /* 0xfffffffe00037812 */ /* 0x000fe200078ec0ff */
[----:B------:R-:W-:-:S04]  /*3050*/  IMAD.U32 R0, RZ, RZ, UR41 ;  /* 0x00000029ff007e24 */ /* 0x000fc8000f8e00ff */
[----:B------:R-:W-:Y:S01]  /*3060*/  IMAD.IADD R3, R196, 0x1, -R3 ;  /* 0x00000001c4037824 */ /* 0x000fe200078e0a03 */
[----:B------:R-:W-:-:S04]  /*3070*/  ISETP.NE.AND P0, PT, R0, 0x3, PT ;  /* 0x000000030000780c */ /* 0x000fc80003f05270 */
[----:B------:R-:W-:-:S04]  /*3080*/  SHF.L.U32 R3, R3, 0x1f, RZ ;  /* 0x0000001f03037819 */ /* 0x000fc800000006ff */
[----:B------:R-:W1:Y:S02]  /*3090*/  SYNCS.PHASECHK.TRANS64.TRYWAIT P1, [UR40+0x38800], R3 ;  /* 0x03880003ff0075a7 */ /* 0x000e640008020168 */
[----:B-1----:R-:W-:Y:S05]  /*30a0*/  @!P1 BRA `(.L_x_993) ;  /* 0x000000e800ac9947 */ /* 0x002fea0003800000 */
.L_x_1120:
[----:B------:R-:W-:Y:S05]  /*30b0*/  @!P0 BRA `(.L_x_994) ;  /* 0x0000000000048947 */ /* 0x000fea0003800000 */
[----:B------:R-:W-:Y:S01]  /*30c0*/  BPT.TRAP 0x1 ;  /* 0x000000040000795c */ /* 0x000fe20000300000 */
.L_x_994:
[----:B0-----:R-:W-:Y:S01]  /*30d0*/  IMAD.U32 R5, RZ, RZ, UR36 ;  /* 0x00000024ff057e24 */ /* 0x001fe2000f8e00ff */
[----:B------:R-:W-:-:S04]  /*30e0*/  SHF.L.U32 R4, R2, 0x1f, RZ ;  /* 0x0000001f02047819 */ /* 0x000fc800000006ff */
[----:B------:R-:W-:-:S04]  /*30f0*/  LEA R5, R5, UR40, 0x3 ;  /* 0x0000002805057c11 */ /* 0x000fc8000f8e18ff */
[----:B------:R0:W2:Y:S01]  /*3100*/  SYNCS.PHASECHK.TRANS64.TRYWAIT P1, [R5+URZ+0x38830], R4 ;  /* 0x03883004050075a7 */ /* 0x0000a2000802017f */
[----:B------:R-:W-:Y:S05]  /*3110*/  @!P0 BRA `(.L_x_995) ;  /* 0x0000000000048947 */ /* 0x000fea0003800000 */
[----:B------:R-:W-:Y:S01]  /*3120*/  BPT.TRAP 0x1 ;  /* 0x000000040000795c */ /* 0x000fe20000300000 */
.L_x_995:
[----:B--2---:R-:W-:Y:S05]  /*3130*/  @P1 BRA `(.L_x_996) ;  /* 0x0000000000081947 */ /* 0x004fea0003800000 */
[----:B------:R-:W2:Y:S02]  /*3140*/  SYNCS.PHASECHK.TRANS64.TRYWAIT P1, [R5+URZ+0x38830], R4 ;  /* 0x03883004050075a7 */ /* 0x000ea4000802017f */
[----:B--2---:R-:W-:Y:S05]  /*3150*/  @!P1 BRA `(.L_x_997) ;  /* 0x000000e800989947 */ /* 0x004fea0003800000 */
.L_x_996:
[----:B------:R-:W-:-:S04]  /*3160*/  UIADD3 UR4, UR40, 0x22400, URZ ;  /* 0x0002240028047890 */ /* 0x000fc8000fffe03f */
[----:B------:R-:W-:-:S04]  /*3170*/  USHF.R.U32.HI UR4, URZ, 0x4, UR4 ;  /* 0x000000043f047899 */ /* 0x000fc80008011604 */
[----:B------:R-:W-:-:S06]  /*3180*/  ULOP3.LUT UR4, UR4, 0x3fff, URZ, 0xc0, !UPT ;  /* 0x00003fff04047892 */ /* 0x000fcc000f8ec03f */
[----:B-1----:R-:W-:Y:S01]  /*3190*/  IMAD.U32 R0, RZ, RZ, UR4 ;  /* 0x00000004ff007e24 */ /* 0x002fe2000f8e00ff */
        /* <DEDUP_REMOVED lines=34> */
[----:B------:R-:W1:Y:S02]  /*33c0*/  SYNCS.PHASECHK.TRANS64.TRYWAIT P1, [UR40+0x38810], R3 ;  /* 0x03881003ff0075a7 */ /* 0x000e640008020168 */
[----:B-1----:R-:W-:Y:S05]  /*33d0*/  @!P1 BRA `(.L_x_998) ;  /* 0x000000e8000c9947 */ /* 0x002fea0003800000 */
.L_x_1121:
[----:B------:R-:W-:Y:S05]  /*33e0*/  @!P0 BRA `(.L_x_999) ;  /* 0x0000000000048947 */ /* 0x000fea0003800000 */
[----:B------:R-:W-:Y:S01]  /*33f0*/  BPT.TRAP 0x1 ;  /* 0x000000040000795c */ /* 0x000fe20000300000 */
.L_x_999:
[----:B------:R3:W4:Y:S01]  /*3400*/  SYNCS.PHASECHK.TRANS64.TRYWAIT P1, [R5+URZ+0x38850], R4 ;  /* 0x03885004050075a7 */ /* 0x000722000802017f */
[----:B------:R-:W-:Y:S05]  /*3410*/  @!P0 BRA `(.L_x_1000) ;  /* 0x0000000000048947 */ /* 0x000fea0003800000 */
[----:B------:R-:W-:Y:S01]  /*3420*/  BPT.TRAP 0x1 ;  /* 0x000000040000795c */ /* 0x000fe20000300000 */
.L_x_1000:
[----:B----4-:R-:W-:Y:S05]  /*3430*/  @P1 BRA `(.L_x_1001) ;  /* 0x0000000000081947 */ /* 0x010fea0003800000 */
[----:B------:R-:W4:Y:S02]  /*3440*/  SYNCS.PHASECHK.TRANS64.TRYWAIT P1, [R5+URZ+0x38850], R4 ;  /* 0x03885004050075a7 */ /* 0x000f24000802017f */
[----:B----4-:R-:W-:Y:S05]  /*3450*/  @!P1 BRA `(.L_x_1002) ;  /* 0x000000e800049947 */ /* 0x010fea0003800000 */
.L_x_1001:
[----:B------:R-:W-:Y:S01]  /*3460*/  UIADD3 UR4, UR40, 0x400, URZ ;  /* 0x0000040028047890 */ /* 0x000fe2000fffe03f */
[----:B------:R-:W-:Y:S01]  /*3470*/  WARPGROUP.ARRIVE ;  /* 0x00000000000079c5 */ /* 0x000fe20000000000 */
[----:B------:R-:W-:-:S05]  /*3480*/  UIADD3 UR5, UR40, 0x26400, URZ ;  /* 0x0002640028057890 */ /* 0x000fca000fffe03f */
[----:B-1----:R-:W1:Y:S01]  /*3490*/  S2R R3, SR_TID.X ;  /* 0x0000000000037919 */ /* 0x002e620000002100 */
        /* <DEDUP_REMOVED lines=18> */
[----:B-1----:R-:W-:-:S06]  /*35c0*/  SHF.R.U32.HI R3, RZ, 0x7, R3 ;  /* 0x00000007ff037819 */ /* 0x002fcc0000011603 */
[----:B------:R-:W1:Y:S02]  /*35d0*/  SHFL.IDX PT, R3, R3, RZ, 0x1f ;  /* 0x00001fff03037589 */ /* 0x000e6400000e0000 */
[----:B-1----:R-:W-:-:S13]  /*35e0*/  R2UR UR7, R3 ;  /* 0x00000000030772ca */ /* 0x002fda00000e0000 */
        /* <DEDUP_REMOVED lines=251> */
.L_x_1003:
[----:B------:R-:W-:Y:S01]  /*45a0*/  IMAD R3, R176, -0x40, R168 ;  /* 0xffffffc0b0037824 */ /* 0x000fe200078e02a8 */
[----:B------:R-:W-:Y:S01]  /*45b0*/  ULDC UR18, c[0x0][0xa80] ;  /* 0x0002a00000127ab9 */ /* 0x000fe20000000800 */
[----:B------:R-:W-:Y:S01]  /*45c0*/  R2UR UR5, R5 ;  /* 0x00000000050572ca */ /* 0x000fe200000e0000 */
[----:B------:R-:W-:Y:S02]  /*45d0*/  ULOP3.LUT UR43, UR43, 0x2000000, URZ, 0xfc, !UPT ;  /* 0x020000002b2b7892 */ /* 0x000fe4000f8efc3f */
[----:B------:R-:W-:Y:S01]  /*45e0*/  IADD3 R3, -R18, 0x40, R3 ;  /* 0x0000004012037810 */ /* 0x000fe20007ffe103 */
[----:B------:R-:W-:Y:S01]  /*45f0*/  UMOV UR11, 0x40000040 ;  /* 0x40000040000b7882 */ /* 0x000fe20000000000 */
[----:B------:R-:W-:Y:S02]  /*4600*/  ULEA UR10, UR36, UR43, 0xc ;  /* 0x0000002b240a7291 */ /* 0x000fe4000f8e603f */
[C---:B------:R-:W-:Y:S01]  /*4610*/  ISETP.GT.AND P5, PT, R3.reuse, RZ, PT ;  /* 0x000000ff0300720c */ /* 0x040fe20003fa4270 */
[----:B------:R-:W-:Y:S01]  /*4620*/  UMOV UR15, 0x40000040 ;  /* 0x40000040000f7882 */ /* 0x000fe20000000000 */
[C---:B------:R-:W-:Y:S01]  /*4630*/  ISETP.GT.AND P4, PT, R3.reuse, 0x1, PT ;  /* 0x000000010300780c */ /* 0x040fe20003f84270 */
[----:B------:R-:W-:Y:S01]  /*4640*/  UIADD3 UR14, UR10, 0x80, URZ ;  /* 0x000000800a0e7890 */ /* 0x000fe2000fffe03f */
[----:B------:R-:W-:-:S02]  /*4650*/  ISETP.GT.AND P3, PT, R3, 0x8, PT ;  /* 0x000000080300780c */ /* 0x000fc40003f64270 */
[----:B------:R-:W-:Y:S01]  /*4660*/  FSEL R24, R24, -INF , P5 ;  /* 0xff80000018187808 */ /* 0x000fe20002800000 */
[----:B------:R-:W-:Y:S01]  /*4670*/  UIADD3 UR5, UR5, 0x38840, URZ ;  /* 0x0003884005057890 */ /* 0x000fe2000fffe03f */
[----:B------:R-:W-:Y:S02]  /*4680*/  FSEL R25, R25, -INF , P4 ;  /* 0xff80000019197808 */ /* 0x000fe40002000000 */
[C---:B------:R-:W-:Y:S01]  /*4690*/  ISETP.GT.AND P2, PT, R3.reuse, 0x9, PT ;  /* 0x000000090300780c */ /* 0x040fe20003f44270 */
[----:B------:R-:W-:Y:S01]  /*46a0*/  UPRMT UR5, UR39, 0x654, UR5 ;  /* 0x0000065427057896 */ /* 0x000fe20008000005 */
[----:B------:R-:W-:Y:S02]  /*46b0*/  FSEL R28, R28, -INF , P3 ;  /* 0xff8000001c1c7808 */ /* 0x000fe40001800000 */
[----:B------:R-:W-:Y:S02]  /*46c0*/  FMNMX.FTZ R7, R24, R25, !PT ;  /* 0x0000001918077209 */ /* 0x000fe40007810000 */
[----:B------:R-:W-:-:S02]  /*46d0*/  ISETP.GT.AND P1, PT, R3, 0x10, PT ;  /* 0x000000100300780c */ /* 0x000fc40003f24270 */
[----:B------:R-:W-:Y:S02]  /*46e0*/  FSEL R29, R29, -INF , P2 ;  /* 0xff8000001d1d7808 */ /* 0x000fe40001000000 */
[----:B0-234-:R-:W-:Y:S01]  /*46f0*/  FMNMX.FTZ R4, R28, R7, !PT ;  /* 0x000000071c047209 */ /* 0x01dfe20007810000 */
[----:B------:R-:W-:Y:S01]  /*4700*/  SYNCS.ARRIVE.TRANS64.RED.A1T0 RZ, [UR5], RZ ;  /* 0x000000ffffff79a7 */ /* 0x000fe20008100405 */
        /* <DEDUP_REMOVED lines=39> */
[----:B------:R-:W-:Y:S01]  /*4980*/  FSEL R43, R43, -INF , P2 ;  /* 0xff8000002b2b7808 */ /* 0x000fe20001000000 */
[----:B------:R-:W-:Y:S01]  /*4990*/  BAR.SYNC.DEFER_BLOCKING 0xf, 0x100 ;  /* 0x03c4000000007b1d */ /* 0x000fe20000010000 */
[----:B------:R-:W-:-:S02]  /*49a0*/  ISETP.GT.AND P2, PT, R3, 0x39, PT ;  /* 0x000000390300780c */ /* 0x000fc40003f44270 */
[----:B------:R-:W-:Y:S02]  /*49b0*/  FSEL R52, R52, -INF , P3 ;  /* 0xff80000034347808 */ /* 0x000fe40001800000 */
[----:B------:R-:W-:Y:S02]  /*49c0*/  FMNMX.FTZ R3, R49, R4, !PT ;  /* 0x0000000431037209 */ /* 0x000fe40007810000 */
[----:B------:R-:W-:Y:S02]  /*49d0*/  FSEL R53, R53, -INF , P2 ;  /* 0xff80000035357808 */ /* 0x000fe40001000000 */
[----:B------:R-:W-:Y:S02]  /*49e0*/  FMNMX.FTZ R4, R52, R3, !PT ;  /* 0x0000000334047209 */ /* 0x000fe40007810000 */
[----:B------:R-:W-:Y:S02]  /*49f0*/  FSEL R46, R46, -INF , P1 ;  /* 0xff8000002e2e7808 */ /* 0x000fe40000800000 */
[----:B------:R-:W-:-:S02]  /*4a00*/  FMNMX.FTZ R6, R53, R4, !PT ;  /* 0x0000000435067209 */ /* 0x000fc40007810000 */
[----:B------:R-:W-:Y:S02]  /*4a10*/  FSEL R47, R47, -INF , P6 ;  /* 0xff8000002f2f7808 */ /* 0x000fe40003000000 */
[----:B------:R-:W-:Y:S01]  /*4a20*/  FSEL R50, R50, -INF , P5 ;  /* 0xff80000032327808 */ /* 0x000fe20002800000 */
[----:B------:R-:W0:Y:S01]  /*4a30*/  SHFL.BFLY PT, R3, R6, 0x2, 0x1f ;  /* 0x0c401f0006037f89 */ /* 0x000e2200000e0000 */
[----:B------:R-:W-:Y:S02]  /*4a40*/  FSEL R51, R51, -INF , P4 ;  /* 0xff80000033337808 */ /* 0x000fe40002000000 */
[----:B------:R-:W-:Y:S02]  /*4a50*/  FSEL R54, R54, -INF , P3 ;  /* 0xff80000036367808 */ /* 0x000fe40001800000 */
[----:B------:R-:W-:Y:S02]  /*4a60*/  FSEL R55, R55, -INF , P2 ;  /* 0xff80000037377808 */ /* 0x000fe40001000000 */
[----:B0-----:R-:W-:-:S02]  /*4a70*/  FMNMX.FTZ R8, R6, R3, !PT ;  /* 0x0000000306087209 */ /* 0x001fc40007810000 */
[----:B------:R-:W-:-:S03]  /*4a80*/  FMNMX.FTZ R3, R26, R27, !PT ;  /* 0x0000001b1a037209 */ /* 0x000fc60007810000 */
[----:B------:R-:W0:Y:S01]  /*4a90*/  SHFL.BFLY PT, R7, R8, 0x1, 0x1f ;  /* 0x0c201f0008077f89 */ /* 0x000e2200000e0000 */
        /* <DEDUP_REMOVED lines=33> */
[----:B------:R-:W-:Y:S02]  /*4cb0*/  MUFU.EX2 R6, R6 ;  /* 0x0000000600067308 */ /* 0x000fe40000000800 */
[----:B------:R-:W0:Y:S06]  /*4cc0*/  SHFL.BFLY PT, R15, R4, 0x2, 0x1f ;  /* 0x0c401f00040f7f89 */ /* 0x000e2c00000e0000 */
[----:B------:R-:W1:Y:S08]  /*4cd0*/  MUFU.EX2 R7, R7 ;  /* 0x0000000700077308 */ /* 0x000e700000000800 */
[----:B------:R-:W-:Y:S08]  /*4ce0*/  MUFU.EX2 R8, R8 ;  /* 0x0000000800087308 */ /* 0x000ff00000000800 */
[----:B------:R-:W2:Y:S01]  /*4cf0*/  MUFU.EX2 R9, R9 ;  /* 0x0000000900097308 */ /* 0x000ea20000000800 */
[----:B-1----:R-:W-:Y:S01]  /*4d00*/  F2FP.F16.F32.PACK_AB R152, R7, R6 ;  /* 0x000000060798723e */ /* 0x002fe200000000ff */
[----:B------:R-:W-:Y:S01]  /*4d10*/  FADD.FTZ R7, R6, R7 ;  /* 0x0000000706077221 */ /* 0x000fe20000010000 */
[----:B0-----:R-:W-:Y:S01]  /*4d20*/  FMNMX.FTZ R24, R4, R15, !PT ;  /* 0x0000000f04187209 */ /* 0x001fe20007810000 */
[----:B------:R-:W-:-:S04]  /*4d30*/  FFMA.FTZ R15, R41, UR18, -R56 ;  /* 0x00000012290f7c23 */ /* 0x000fc80008010838 */
[----:B------:R-:W0:Y:S01]  /*4d40*/  SHFL.BFLY PT, R25, R24, 0x1, 0x1f ;  /* 0x0c201f0018197f89 */ /* 0x000e2200000e0000 */
[----:B------:R-:W-:Y:S08]  /*4d50*/  MUFU.EX2 R10, R10 ;  /* 0x0000000a000a7308 */ /* 0x000ff00000000800 */
[----:B------:R-:W1:Y:S01]  /*4d60*/  MUFU.EX2 R11, R11 ;  /* 0x0000000b000b7308 */ /* 0x000e620000000800 */
[----:B--2---:R-:W-:Y:S01]  /*4d70*/  F2FP.F16.F32.PACK_AB R154, R9, R8 ;  /* 0x00000008099a723e */ /* 0x004fe200000000ff */
[----:B------:R-:W-:-:S04]  /*4d80*/  FADD.FTZ R8, R8, R7 ;  /* 0x0000000708087221 */ /* 0x000fc80000010000 */
[----:B------:R-:W-:Y:S02]  /*4d90*/  FADD.FTZ R9, R9, R8 ;  /* 0x0000000809097221 */ /* 0x000fe40000010000 */
[----:B------:R-:W-:Y:S01]  /*4da0*/  MUFU.EX2 R12, R12 ;  /* 0x0000000c000c7308 */ /* 0x000fe20000000800 */
[----:B0-----:R-:W-:-:S07]  /*4db0*/  FMNMX.FTZ R4, R24, R25, !PT ;  /* 0x0000001918047209 */ /* 0x001fce0007810000 */
[----:B------:R-:W0:Y:S01]  /*4dc0*/  MUFU.EX2 R13, R13 ;  /* 0x0000000d000d7308 */ /* 0x000e220000000800 */
[C---:B-1----:R-:W-:Y:S01]  /*4dd0*/  F2FP.F16.F32.PACK_AB R156, R11.reuse, R10 ;  /* 0x0000000a0b9c723e */ /* 0x042fe200000000ff */
[----:B------:R-:W-:Y:S01]  /*4de0*/  FADD.FTZ R10, R10, R9 ;  /* 0x000000090a0a7221 */ /* 0x000fe20000010000 */
[C---:B------:R-:W-:Y:S01]  /*4df0*/  FSETP.NEU.FTZ.AND P1, PT, R4.reuse, -INF , PT ;  /* 0xff8000000400780b */ /* 0x040fe20003f3d000 */
[----:B------:R-:W-:Y:S02]  /*4e00*/  FMUL.FTZ R24, R4, UR18 ;  /* 0x0000001204187c20 */ /* 0x000fe40008410000 */
[----:B------:R-:W-:Y:S02]  /*4e10*/  FADD.FTZ R11, R11, R10 ;  /* 0x0000000a0b0b7221 */ /* 0x000fe40000010000 */
[----:B------:R-:W-:Y:S01]  /*4e20*/  MUFU.EX2 R14, R14 ;  /* 0x0000000e000e7308 */ /* 0x000fe20000000800 */
[----:B------:R-:W-:-:S05]  /*4e30*/  FSEL R24, R24, RZ, P1 ;  /* 0x000000ff18187208 */ /* 0x000fca0000800000 */
[--C-:B------:R-:W-:Y:S01]  /*4e40*/  FFMA.FTZ R173, R26, UR18, -R24.reuse ;  /* 0x000000121aad7c23 */ /* 0x100fe20008010818 */
        /* <DEDUP_REMOVED lines=14> */
[----:B------:R-:W-:Y:S01]  /*4f30*/  FFMA.FTZ R216, R55, UR18, -R24 ;  /* 0x0000001237d87c23 */ /* 0x000fe20008010818 */
[----:B------:R-:W-:Y:S01]  /*4f40*/  MUFU.EX2 R173, R173 ;  /* 0x000000ad00ad7308 */ /* 0x000fe20000000800 */
[----:B0-----:R-:W-:Y:S01]  /*4f50*/  F2FP.F16.F32.PACK_AB R158, R13, R12 ;  /* 0x0000000c0d9e723e */ /* 0x001fe200000000ff */
[----:B------:R-:W-:-:S04]  /*4f60*/  FADD.FTZ R12, R12, R11 ;  /* 0x0000000b0c0c7221 */ /* 0x000fc80000010000 */
[----:B------:R-:W-:Y:S02]  /*4f70*/  FADD.FTZ R13, R13, R12 ;  /* 0x0000000c0d0d7221 */ /* 0x000fe40000010000 */
[----:B------:R-:W0:Y:S08]  /*4f80*/  MUFU.EX2 R174, R174 ;  /* 0x000000ae00ae7308 */ /* 0x000e300000000800 */
        /* <DEDUP_REMOVED lines=15> */
[----:B------:R-:W0:Y:S08]  /*5080*/  MUFU.EX2 R15, R15 ;  /* 0x0000000f000f7308 */ /* 0x000e300000000800 */
[----:B------:R-:W-:Y:S01]  /*5090*/  MUFU.EX2 R20, R20 ;  /* 0x0000001400147308 */ /* 0x000fe20000000800 */
[----:B--2---:R-:W-:Y:S01]  /*50a0*/  F2FP.F16.F32.PACK_AB R159, R182, R179 ;  /* 0x000000b3b69f723e */ /* 0x004fe200000000ff */
[----:B------:R-:W-:-:S04]  /*50b0*/  FADD.FTZ R179, R179, R180 ;  /* 0x000000b4b3b37221 */ /* 0x000fc80000010000 */
[----:B------:R1:W-:Y:S01]  /*50c0*/  STSM.16.M88.4 [R23], R156 ;  /* 0x0000009c17007844 */ /* 0x0003e20000000200 */
[----:B------:R-:W-:Y:S01]  /*50d0*/  FADD.FTZ R182, R182, R179 ;  /* 0x000000b3b6b67221 */ /* 0x000fe20000010000 */
        /* <DEDUP_REMOVED lines=34> */
[----:B------:R-:W-:Y:S01]  /*5300*/  FADD.FTZ R214, R214, R211 ;  /* 0x000000d3d6d67221 */ /* 0x000fe20000010000 */
[----:B--2---:R-:W-:-:S03]  /*5310*/  F2FP.F16.F32.PACK_AB R167, R216, R213 ;  /* 0x000000d5d8a7723e */ /* 0x004fc600000000ff */
[----:B------:R-:W-:Y:S02]  /*5320*/  FADD.FTZ R213, R213, R214 ;  /* 0x000000d6d5d57221 */ /* 0x000fe40000010000 */
[----:B------:R1:W-:Y:S01]  /*5330*/  STSM.16.M88.4 [R184], R164 ;  /* 0x000000a4b8007844 */ /* 0x0003e20000000200 */
[----:B------:R-:W-:Y:S01]  /*5340*/  WARPGROUP.ARRIVE ;  /* 0x00000000000079c5 */ /* 0x000fe20000000000 */
[----:B------:R-:W-:-:S05]  /*5350*/  FADD.FTZ R8, R216, R213 ;  /* 0x000000d5d8087221 */ /* 0x000fca0000010000 */
        /* <DEDUP_REMOVED lines=24> */
.L_x_1004:
        /* <DEDUP_REMOVED lines=10> */
.L_x_1016:
        /* <DEDUP_REMOVED lines=9> */
.L_x_1006:
[----:B------:R-:W-:Y:S01]  /*5610*/  ULEA UR5, UR36, UR40, 0x3 ;  /* 0x0000002824057291 */ /* 0x000fe2000f8e183f */
[----:B------:R-:W-:-:S08]  /*5620*/  SHF.L.U32 R3, R2, 0x1f, RZ ;  /* 0x0000001f02037819 */ /* 0x000fd000000006ff */
[----:B------:R0:W1:Y:S01]  /*5630*/  SYNCS.PHASECHK.TRANS64.TRYWAIT P2, [UR5+0x38830], R3 ;  /* 0x03883003ff0075a7 */ /* 0x0000620008040145 */
[----:B------:R-:W-:Y:S05]  /*5640*/  @!P0 BRA `(.L_x_1007) ;  /* 0x0000000000048947 */ /* 0x000fea0003800000 */
[----:B------:R-:W-:Y:S01]  /*5650*/  BPT.TRAP 0x1 ;  /* 0x000000040000795c */ /* 0x000fe20000300000 */
.L_x_1007:
[----:B-1----:R-:W-:Y:S05]  /*5660*/  @P2 BRA `(.L_x_1008) ;  /* 0x0000000000082947 */ /* 0x002fea0003800000 */
[----:B------:R-:W1:Y:S02]  /*5670*/  SYNCS.PHASECHK.TRANS64.TRYWAIT P2, [UR5+0x38830], R3 ;  /* 0x03883003ff0075a7 */ /* 0x000e640008040145 */
[----:B-1----:R-:W-:Y:S05]  /*5680*/  @!P2 BRA `(.L_x_1009) ;  /* 0x000000c4008ca947 */ /* 0x002fea0003800000 */
.L_x_1008:
        /* <DEDUP_REMOVED lines=28> */
.L_x_1010:
[----:B------:R2:W3:Y:S01]  /*5850*/  SYNCS.PHASECHK.TRANS64.TRYWAIT P2, [UR5+0x38850], R3 ;  /* 0x03885003ff0075a7 */ /* 0x0004e20008040145 */
[----:B------:R-:W-:Y:S05]  /*5860*/  @!P0 BRA `(.L_x_1011) ;  /* 0x0000000000048947 */ /* 0x000fea0003800000 */
[----:B------:R-:W-:Y:S01]  /*5870*/  BPT.TRAP 0x1 ;  /* 0x000000040000795c */ /* 0x000fe20000300000 */
.L_x_1011:
[----:B---3--:R-:W-:Y:S05]  /*5880*/  @P2 BRA `(.L_x_1012) ;  /* 0x0000000000082947 */ /* 0x008fea0003800000 */
[----:B------:R-:W3:Y:S02]  /*5890*/  SYNCS.PHASECHK.TRANS64.TRYWAIT P2, [UR5+0x38850], R3 ;  /* 0x03885003ff0075a7 */ /* 0x000ee40008040145 */
[----:B---3--:R-:W-:Y:S05]  /*58a0*/  @!P2 BRA `(.L_x_1013) ;  /* 0x000000c4001ca947 */ /* 0x008fea0003800000 */
.L_x_1012:
        /* <DEDUP_REMOVED lines=17> */
[----:B------:R-:W-:Y:S01]  /*59c0*/  UIADD3 UR22, UR10, 0x2, URZ ;  /* 0x000000020a167890 */ /* 0x000fe2000fffe03f */
[----:B------:R-:W-:Y:S01]  /*59d0*/  UMOV UR20, UR18 ;  /* 0x0000001200147c82 */ /* 0x000fe20008000000 */
[----:B------:R-:W-:Y:S01]  /*59e0*/  UMOV UR21, 0x40000040 ;  /* 0x4000004000157882 */ /* 0x000fe20000000000 */
[----:B------:R-:W-:Y:S01]  /*59f0*/  UMOV UR23, 0x40000040 ;  /* 0x4000004000177882 */ /* 0x000fe20000000000 */
[----:B------:R-:W-:Y:S01]  /*5a00*/  UIADD3 UR18, UR10, 0x800, URZ ;  /* 0x000008000a127890 */ /* 0x000fe2000fffe03f */
        /* <DEDUP_REMOVED lines=254> */
.L_x_1014:
[----:B------:R-:W-:Y:S01]  /*69f0*/  FMNMX.FTZ R4, R152, R5, !PT ;  /* 0x0000000598047209 */ /* 0x000fe20007810000 */
[----:B------:R-:W-:Y:S01]  /*6a00*/  ULDC UR18, c[0x0][0xa80] ;  /* 0x0002a00000127ab9 */ /* 0x000fe20000000800 */
[----:B------:R-:W-:Y:S02]  /*6a10*/  UIADD3 UR10, UR5, 0x38840, URZ ;  /* 0x00038840050a7890 */ /* 0x000fe4000fffe03f */
[----:B------:R-:W-:Y:S01]  /*6a20*/  FMNMX.FTZ R3, R153, R4, !PT ;  /* 0x0000000499037209 */ /* 0x000fe20007810000 */
[----:B------:R-:W-:Y:S02]  /*6a30*/  ULEA UR14, UR36, UR43, 0xc ;  /* 0x0000002b240e7291 */ /* 0x000fe4000f8e603f */
[----:B------:R-:W-:Y:S01]  /*6a40*/  UPRMT UR10, UR39, 0x654, UR10 ;  /* 0x00000654270a7896 */ /* 0x000fe2000800000a */
[----:B------:R-:W-:Y:S01]  /*6a50*/  FMNMX.FTZ R4, R156, R3, !PT ;  /* 0x000000039c047209 */ /* 0x000fe20007810000 */
[----:B------:R-:W-:Y:S01]  /*6a60*/  UMOV UR15, 0x40000040 ;  /* 0x40000040000f7882 */ /* 0x000fe20000000000 */
[----:B------:R-:W-:-:S02]  /*6a70*/  UMOV UR11, 0x40000040 ;  /* 0x40000040000b7882 */ /* 0x000fc40000000000 */
[----:B------:R-:W-:-:S04]  /*6a80*/  FMNMX.FTZ R3, R157, R4, !PT ;  /* 0x000000049d037209 */ /* 0x000fc80007810000 */
[----:B------:R-:W-:Y:S01]  /*6a90*/  FMNMX.FTZ R4, R160, R3, !PT ;  /* 0x00000003a0047209 */ /* 0x000fe20007810000 */
[----:B------:R-:W-:Y:S01]  /*6aa0*/  SYNCS.ARRIVE.TRANS64.RED.A1T0 RZ, [UR10], RZ ;  /* 0x000000ffffff79a7 */ /* 0x000fe2000810040a */
[----:B------:R-:W-:Y:S02]  /*6ab0*/  UIADD3 UR10, UR14, 0x80, URZ ;  /* 0x000000800e0a7890 */ /* 0x000fe4000fffe03f */
        /* <DEDUP_REMOVED lines=41> */
[----:B------:R-:W-:Y:S01]  /*6d50*/  FMUL.FTZ R5, R5, UR18 ;  /* 0x0000001205057c20 */ /* 0x000fe20008410000 */
[--C-:B------:R-:W-:Y:S01]  /*6d60*/  FFMA.FTZ R11, R156, UR18, -R210.reuse ;  /* 0x000000129c0b7c23 */ /* 0x100fe200080108d2 */
[--C-:B------:R-:W-:Y:S01]  /*6d70*/  FFMA.FTZ R12, R157, UR18, -R210.reuse ;  /* 0x000000129d0c7c23 */ /* 0x100fe200080108d2 */
[----:B------:R-:W-:Y:S01]  /*6d80*/  FMNMX.FTZ R4, R182, R13, !PT ;  /* 0x0000000db6047209 */ /* 0x000fe20007810000 */
[--C-:B------:R-:W-:Y:S01]  /*6d90*/  FFMA.FTZ R13, R160, UR18, -R210.reuse ;  /* 0x00000012a00d7c23 */ /* 0x100fe200080108d2 */
[--C-:B------:R-:W-:Y:S01]  /*6da0*/  FFMA.FTZ R14, R161, UR18, -R210.reuse ;  /* 0x00000012a10e7c23 */ /* 0x100fe200080108d2 */
[----:B------:R-:W0:Y:S01]  /*6db0*/  MUFU.EX2 R5, R5 ;  /* 0x0000000500057308 */ /* 0x000e220000000800 */
[----:B------:R-:W-:Y:S01]  /*6dc0*/  FMNMX.FTZ R4, R183, R4, !PT ;  /* 0x00000004b7047209 */ /* 0x000fe20007810000 */
[--C-:B------:R-:W-:Y:S01]  /*6dd0*/  FFMA.FTZ R15, R164, UR18, -R210.reuse ;  /* 0x00000012a40f7c23 */ /* 0x100fe200080108d2 */
[----:B------:R-:W-:-:S03]  /*6de0*/  FFMA.FTZ R20, R165, UR18, -R210 ;  /* 0x00000012a5147c23 */ /* 0x000fc600080108d2 */
[----:B------:R-:W1:Y:S02]  /*6df0*/  SHFL.BFLY PT, R153, R4, 0x2, 0x1f ;  /* 0x0c401f0004997f89 */ /* 0x000e6400000e0000 */
[----:B------:R-:W-:Y:S08]  /*6e00*/  MUFU.EX2 R10, R10 ;  /* 0x0000000a000a7308 */ /* 0x000ff00000000800 */
[----:B------:R-:W-:Y:S01]  /*6e10*/  MUFU.EX2 R9, R9 ;  /* 0x0000000900097308 */ /* 0x000fe20000000800 */
[-C--:B0-----:R-:W-:Y:S01]  /*6e20*/  FMUL.FTZ R24, R24, R5.reuse ;  /* 0x0000000518187220 */ /* 0x081fe20000410000 */
        /* <DEDUP_REMOVED lines=11> */
[----:B------:R-:W-:Y:S01]  /*6ee0*/  FMUL.FTZ R45, R45, R5 ;  /* 0x000000052d2d7220 */ /* 0x000fe20000410000 */
[----:B-1----:R-:W-:Y:S01]  /*6ef0*/  FMNMX.FTZ R153, R4, R153, !PT ;  /* 0x0000009904997209 */ /* 0x002fe20007810000 */
[-C--:B------:R-:W-:Y:S01]  /*6f00*/  FMUL.FTZ R48, R48, R5.reuse ;  /* 0x0000000530307220 */ /* 0x080fe20000410000 */
[----:B------:R-:W-:Y:S01]  /*6f10*/  MUFU.EX2 R12, R12 ;  /* 0x0000000c000c7308 */ /* 0x000fe20000000800 */
[-C--:B------:R-:W-:Y:S01]  /*6f20*/  FMUL.FTZ R49, R49, R5.reuse ;  /* 0x0000000531317220 */ /* 0x080fe20000410000 */
[-C--:B------:R-:W-:Y:S01]  /*6f30*/  FMUL.FTZ R52, R52, R5.reuse ;  /* 0x0000000534347220 */ /* 0x080fe20000410000 */
[----:B------:R-:W0:Y:S01]  /*6f40*/  SHFL.BFLY PT, R4, R153, 0x1, 0x1f ;  /* 0x0c201f0099047f89 */ /* 0x000e2200000e0000 */
        /* <DEDUP_REMOVED lines=22> */
[----:B------:R-:W-:Y:S01]  /*70b0*/  FMUL.FTZ R92, R92, R5 ;  /* 0x000000055c5c7220 */ /* 0x000fe20000410000 */
[----:B0-----:R-:W-:Y:S01]  /*70c0*/  FMNMX.FTZ R4, R153, R4, !PT ;  /* 0x0000000499047209 */ /* 0x001fe20007810000 */
[----:B------:R-:W-:-:S02]  /*70d0*/  IMAD.MOV R153, RZ, RZ, -R19 ;  /* 0x000000ffff997224 */ /* 0x000fc400078e0a13 */
[-C--:B------:R-:W-:Y:S01]  /*70e0*/  FMUL.FTZ R93, R93, R5.reuse ;  /* 0x000000055d5d7220 */ /* 0x080fe20000410000 */
[-C--:B------:R-:W-:Y:S01]  /*70f0*/  FMUL.FTZ R96, R96, R5.reuse ;  /* 0x0000000560607220 */ /* 0x080fe20000410000 */
[----:B------:R-:W-:Y:S01]  /*7100*/  FMUL.FTZ R97, R97, R5 ;  /* 0x0000000561617220 */ /* 0x000fe20000410000 */
[----:B------:R-:W-:Y:S01]  /*7110*/  FADD.FTZ R152, -R4, R211 ;  /* 0x000000d304987221 */ /* 0x000fe20000010100 */
[----:B------:R-:W-:Y:S01]  /*7120*/  ISETP.NE.AND P2, PT, R18, R153, PT ;  /* 0x000000991200720c */ /* 0x000fe20003f45270 */
[----:B------:R-:W-:Y:S01]  /*7130*/  MUFU.EX2 R20, R20 ;  /* 0x0000001400147308 */ /* 0x000fe20000000800 */
[----:B-1----:R-:W-:Y:S01]  /*7140*/  F2FP.F16.F32.PACK_AB R156, R14, R13 ;  /* 0x0000000d0e9c723e */ /* 0x002fe200000000ff */
[----:B------:R-:W-:Y:S01]  /*7150*/  FMUL.FTZ R181, R152, UR18 ;  /* 0x0000001298b57c20 */ /* 0x000fe20008410000 */
[----:B------:R-:W-:Y:S01]  /*7160*/  FMUL.FTZ R152, R4, UR18 ;  /* 0x0000001204987c20 */ /* 0x000fe20008410000 */
[-C--:B------:R-:W-:Y:S01]  /*7170*/  FMUL.FTZ R100, R100, R5.reuse ;  /* 0x0000000564647220 */ /* 0x080fe20000410000 */
[-C--:B------:R-:W-:Y:S01]  /*7180*/  FMUL.FTZ R101, R101, R5.reuse ;  /* 0x0000000565657220 */ /* 0x080fe20000410000 */
[----:B------:R-:W-:Y:S01]  /*7190*/  FMUL.FTZ R104, R104, R5 ;  /* 0x0000000568687220 */ /* 0x000fe20000410000 */
[----:B------:R-:W-:Y:S01]  /*71a0*/  FFMA.FTZ R210, R154, UR18, -R152 ;  /* 0x000000129ad27c23 */ /* 0x000fe20008010898 */
[----:B------:R-:W0:Y:S01]  /*71b0*/  MUFU.EX2 R181, R181 ;  /* 0x000000b500b57308 */ /* 0x000e220000000800 */
[----:B------:R-:W-:-:S02]  /*71c0*/  IMAD.U32 R154, RZ, RZ, UR7 ;  /* 0x00000007ff9a7e24 */ /* 0x000fc4000f8e00ff */
[--C-:B------:R-:W-:Y:S01]  /*71d0*/  FFMA.FTZ R211, R155, UR18, -R152.reuse ;  /* 0x000000129bd37c23 */ /* 0x100fe20008010898 */
[--C-:B------:R-:W-:Y:S01]  /*71e0*/  FFMA.FTZ R212, R158, UR18, -R152.reuse ;  /* 0x000000129ed47c23 */ /* 0x100fe20008010898 */
[--C-:B------:R-:W-:Y:S01]  /*71f0*/  FFMA.FTZ R213, R159, UR18, -R152.reuse ;  /* 0x000000129fd57c23 */ /* 0x100fe20008010898 */
[----:B------:R-:W-:Y:S02]  /*7200*/  @!P2 IMAD R153, R154, 0x40, R17 ;  /* 0x000000409a99a824 */ /* 0x000fe400078e0211 */
[--C-:B------:R-:W-:Y:S01]  /*7210*/  FFMA.FTZ R214, R162, UR18, -R152.reuse ;  /* 0x00000012a2d67c23 */ /* 0x100fe20008010898 */
[--C-:B------:R-:W-:Y:S01]  /*7220*/  FFMA.FTZ R215, R163, UR18, -R152.reuse ;  /* 0x00000012a3d77c23 */ /* 0x100fe20008010898 */
[--C-:B------:R-:W-:Y:S01]  /*7230*/  FFMA.FTZ R216, R166, UR18, -R152.reuse ;  /* 0x00000012a6d87c23 */ /* 0x100fe20008010898 */
[--C-:B------:R-:W-:Y:S01]  /*7240*/  FFMA.FTZ R217, R167, UR18, -R152.reuse ;  /* 0x00000012a7d97c23 */ /* 0x100fe20008010898 */
[----:B------:R-:W-:Y:S01]  /*7250*/  @!P2 LEA R154, R153, UR40, 0x2 ;  /* 0x00000028999aac11 */ /* 0x000fe2000f8e10ff */
        /* <DEDUP_REMOVED lines=8> */
[----:B------:R-:W-:Y:S01]  /*72e0*/  @!P2 STS [R154+0x38400], R5 ;  /* 0x038400059a00a388 */ /* 0x000fe20000000800 */
[----:B------:R-:W-:Y:S01]  /*72f0*/  MUFU.EX2 R210, R210 ;  /* 0x000000d200d27308 */ /* 0x000fe20000000800 */
[----:B------:R-:W-:Y:S01]  /*7300*/  F2FP.F16.F32.PACK_AB R152, R9, R10 ;  /* 0x0000000a0998723e */ /* 0x000fe200000000ff */
[----:B0-----:R-:W-:Y:S01]  /*7310*/  FMUL.FTZ R26, R26, R181 ;  /* 0x000000b51a1a7220 */ /* 0x001fe20000410000 */
[----:B------:R0:W-:Y:S01]  /*7320*/  @!P2 STS [R154+0x38420], R181 ;  /* 0x038420b59a00a388 */ /* 0x0001e20000000800 */
[----:B------:R-:W-:Y:S01]  /*7330*/  F2FP.F16.F32.PACK_AB R158, R20, R15 ;  /* 0x0000000f149e723e */ /* 0x000fe200000000ff */
[-C--:B------:R-:W-:Y:S01]  /*7340*/  FMUL.FTZ R27, R27, R181.reuse ;  /* 0x000000b51b1b7220 */ /* 0x080fe20000410000 */
[-C--:B------:R-:W-:Y:S01]  /*7350*/  FMUL.FTZ R30, R30, R181.reuse ;  /* 0x000000b51e1e7220 */ /* 0x080fe20000410000 */
        /* <DEDUP_REMOVED lines=47> */
[----:B------:R-:W-:Y:S01]  /*7650*/  FMUL.FTZ R105, R105, R5 ;  /* 0x0000000569697220 */ /* 0x000fe20000410000 */
[-C--:B------:R-:W-:Y:S01]  /*7660*/  FMUL.FTZ R106, R106, R181.reuse ;  /* 0x000000b56a6a7220 */ /* 0x080fe20000410000 */
[----:B------:R-:W0:Y:S01]  /*7670*/  MUFU.EX2 R217, R217 ;  /* 0x000000d900d97308 */ /* 0x000e220000000800 */
[----:B-1----:R-:W-:Y:S01]  /*7680*/  F2FP.F16.F32.PACK_AB R157, R215, R214 ;  /* 0x000000d6d79d723e */ /* 0x002fe200000000ff */
[----:B------:R-:W-:Y:S01]  /*7690*/  FMUL.FTZ R107, R107, R181 ;  /* 0x000000b56b6b7220 */ /* 0x000fe20000410000 */
[-C--:B------:R-:W-:Y:S01]  /*76a0*/  FMUL.FTZ R108, R108, R5.reuse ;  /* 0x000000056c6c7220 */ /* 0x080fe20000410000 */
[----:B------:R-:W-:Y:S01]  /*76b0*/  FMUL.FTZ R109, R109, R5 ;  /* 0x000000056d6d7220 */ /* 0x000fe20000410000 */
[-C--:B------:R-:W-:Y:S01]  /*76c0*/  FMUL.FTZ R110, R110, R181.reuse ;  /* 0x000000b56e6e7220 */ /* 0x080fe20000410000 */
[----:B------:R-:W-:Y:S01]  /*76d0*/  FMUL.FTZ R111, R111, R181 ;  /* 0x000000b56f6f7220 */ /* 0x000fe20000410000 */
[-C--:B------:R-:W-:Y:S01]  /*76e0*/  FMUL.FTZ R112, R112, R5.reuse ;  /* 0x0000000570707220 */ /* 0x080fe20000410000 */
[----:B------:R-:W-:Y:S01]  /*76f0*/  MUFU.EX2 R21, R21 ;  /* 0x0000001500157308 */ /* 0x000fe20000000800 */
[----:B------:R-:W-:Y:S01]  /*7700*/  FMUL.FTZ R113, R113, R5 ;  /* 0x0000000571717220 */ /* 0x000fe20000410000 */
[-C--:B------:R-:W-:Y:S01]  /*7710*/  FMUL.FTZ R114, R114, R181.reuse ;  /* 0x000000b572727220 */ /* 0x080fe20000410000 */
[----:B------:R-:W-:Y:S01]  /*7720*/  FMUL.FTZ R115, R115, R181 ;  /* 0x000000b573737220 */ /* 0x000fe20000410000 */
[-C--:B------:R-:W-:Y:S01]  /*7730*/  FMUL.FTZ R116, R116, R5.reuse ;  /* 0x0000000574747220 */ /* 0x080fe20000410000 */
[----:B------:R-:W-:Y:S01]  /*7740*/  FMUL.FTZ R117, R117, R5 ;  /* 0x0000000575757220 */ /* 0x000fe20000410000 */
[-C--:B------:R-:W-:Y:S01]  /*7750*/  FMUL.FTZ R118, R118, R181.reuse ;  /* 0x000000b576767220 */ /* 0x080fe20000410000 */
[----:B------:R-:W-:Y:S01]  /*7760*/  FMUL.FTZ R119, R119, R181 ;  /* 0x000000b577777220 */ /* 0x000fe20000410000 */
[----:B------:R-:W1:Y:S01]  /*7770*/  MUFU.EX2 R168, R168 ;  /* 0x000000a800a87308 */ /* 0x000e620000000800 */
[----:B0-----:R-:W-:Y:S01]  /*7780*/  F2FP.F16.F32.PACK_AB R159, R217, R216 ;  /* 0x000000d8d99f723e */ /* 0x001fe200000000ff */
[-C--:B------:R-:W-:Y:S01]  /*7790*/  FMUL.FTZ R120, R120, R5.reuse ;  /* 0x0000000578787220 */ /* 0x080fe20000410000 */
[----:B------:R-:W-:Y:S01]  /*77a0*/  FMUL.FTZ R121, R121, R5 ;  /* 0x0000000579797220 */ /* 0x000fe20000410000 */
[-C--:B------:R-:W-:Y:S01]  /*77b0*/  FMUL.FTZ R122, R122, R181.reuse ;  /* 0x000000b57a7a7220 */ /* 0x080fe20000410000 */
[----:B------:R-:W-:Y:S01]  /*77c0*/  FMUL.FTZ R123, R123, R181 ;  /* 0x000000b57b7b7220 */ /* 0x000fe20000410000 */
[-C--:B------:R-:W-:Y:S01]  /*77d0*/  FMUL.FTZ R124, R124, R5.reuse ;  /* 0x000000057c7c7220 */ /* 0x080fe20000410000 */
[----:B------:R-:W-:Y:S01]  /*77e0*/  FMUL.FTZ R125, R125, R5 ;  /* 0x000000057d7d7220 */ /* 0x000fe20000410000 */
[----:B------:R-:W-:Y:S01]  /*77f0*/  MUFU.EX2 R169, R169 ;  /* 0x000000a900a97308 */ /* 0x000fe20000000800 */
[-C--:B------:R-:W-:Y:S01]  /*7800*/  FMUL.FTZ R126, R126, R181.reuse ;  /* 0x000000b57e7e7220 */ /* 0x080fe20000410000 */
[----:B------:R-:W-:Y:S01]  /*7810*/  FMUL.FTZ R127, R127, R181 ;  /* 0x000000b57f7f7220 */ /* 0x000fe20000410000 */
[-C--:B------:R-:W-:Y:S01]  /*7820*/  FMUL.FTZ R128, R128, R5.reuse ;  /* 0x0000000580807220 */ /* 0x080fe20000410000 */
[----:B------:R-:W-:Y:S01]  /*7830*/  FMUL.FTZ R129, R129, R5 ;  /* 0x0000000581817220 */ /* 0x000fe20000410000 */
[-C--:B------:R-:W-:Y:S01]  /*7840*/  FMUL.FTZ R130, R130, R181.reuse ;  /* 0x000000b582827220 */ /* 0x080fe20000410000 */
[----:B------:R-:W-:Y:S01]  /*7850*/  FMUL.FTZ R131, R131, R181 ;  /* 0x000000b583837220 */ /* 0x000fe20000410000 */
[----:B------:R-:W-:Y:S01]  /*7860*/  FMUL.FTZ R132, R132, R5 ;  /* 0x0000000584847220 */ /* 0x000fe20000410000 */
        /* <DEDUP_REMOVED lines=25> */
[----:B------:R0:W-:Y:S01]  /*7a00*/  STSM.16.M88.4 [R22+0x36400], R152 ;  /* 0x0364009816007844 */ /* 0x0001e20000000200 */
[----:B------:R-:W-:Y:S01]  /*7a10*/  FFMA.FTZ R6, R5, R6, R10 ;  /* 0x0000000605067223 */ /* 0x000fe2000001000a */
[----:B------:R-:W-:-:S02]  /*7a20*/  FFMA.FTZ R8, R181, R8, R210 ;  /* 0x00000008b5087223 */ /* 0x000fc400000100d2 */
[----:B------:R0:W-:Y:S01]  /*7a30*/  STSM.16.M88.4 [R23], R156 ;  /* 0x0000009c17007844 */ /* 0x0001e20000000200 */
[----:B------:R-:W-:Y:S01]  /*7a40*/  FADD.FTZ R6, R9, R6 ;  /* 0x0000000609067221 */ /* 0x000fe20000010000 */
[----:B------:R-:W-:Y:S01]  /*7a50*/  FADD.FTZ R211, R211, R8 ;  /* 0x00000008d3d37221 */ /* 0x000fe20000010000 */
[----:B------:R-:W2:Y:S01]  /*7a60*/  MUFU.EX2 R175, R175 ;  /* 0x000000af00af7308 */ /* 0x000ea20000000800 */
[----:B-1----:R-:W-:Y:S01]  /*7a70*/  F2FP.F16.F32.PACK_AB R161, R171, R170 ;  /* 0x000000aaaba1723e */ /* 0x002fe200000000ff */
        /* <DEDUP_REMOVED lines=9> */
[----:B------:R-:W1:Y:S01]  /*7b10*/  MUFU.EX2 R176, R176 ;  /* 0x000000b000b07308 */ /* 0x000e620000000800 */
        /* <DEDUP_REMOVED lines=18> */
[----:B------:R-:W-:-:S04]  /*7c40*/  FADD.FTZ R173, R173, R172 ;  /* 0x000000acadad7221 */ /* 0x000fc80000010000 */
[----:B------:R-:W-:Y:S01]  /*7c50*/  FADD.FTZ R176, R176, R173 ;  /* 0x000000adb0b07221 */ /* 0x000fe20000010000 */
[----:B------:R-:W1:Y:S01]  /*7c60*/  MUFU.EX2 R179, R179 ;  /* 0x000000b300b37308 */ /* 0x000e620000000800 */
[----:B--2---:R-:W-:Y:S02]  /*7c70*/  F2FP.F16.F32.PACK_AB R166, R180, R177 ;  /* 0x000000b1b4a6723e */ /* 0x004fe400000000ff */
[----:B------:R-:W-:-:S04]  /*7c80*/  FADD.FTZ R177, R177, R176 ;  /* 0x000000b0b1b17221 */ /* 0x000fc80000010000 */
[----:B------:R-:W-:Y:S01]  /*7c90*/  FADD.FTZ R6, R180, R177 ;  /* 0x000000b1b4067221 */ /* 0x000fe20000010000 */
[----:B------:R-:W2:Y:S08]  /*7ca0*/  MUFU.EX2 R182, R182 ;  /* 0x000000b600b67308 */ /* 0x000eb00000000800 */
[----:B------:R-:W3:Y:S01]  /*7cb0*/  MUFU.EX2 R183, R183 ;  /* 0x000000b700b77308 */ /* 0x000ee20000000800 */
[----:B-1----:R-:W-:Y:S01]  /*7cc0*/  F2FP.F16.F32.PACK_AB R165, R179, R178 ;  /* 0x000000b2b3a5723e */ /* 0x002fe200000000ff */
[----:B------:R-:W-:-:S04]  /*7cd0*/  FADD.FTZ R178, R178, R175 ;  /* 0x000000afb2b27221 */ /* 0x000fc80000010000 */
[----:B------:R-:W-:-:S04]  /*7ce0*/  FADD.FTZ R179, R179, R178 ;  /* 0x000000b2b3b37221 */ /* 0x000fc80000010000 */
[----:B--2---:R-:W-:Y:S01]  /*7cf0*/  FADD.FTZ R8, R182, R179 ;  /* 0x000000b3b6087221 */ /* 0x004fe20000010000 */
[----:B---3--:R-:W-:-:S03]  /*7d00*/  F2FP.F16.F32.PACK_AB R167, R183, R182 ;  /* 0x000000b6b7a7723e */ /* 0x008fc600000000ff */
[----:B------:R-:W-:Y:S02]  /*7d10*/  FADD.FTZ R8, R183, R8 ;  /* 0x00000008b7087221 */ /* 0x000fe40000010000 */
[----:B------:R0:W-:Y:S01]  /*7d20*/  STSM.16.M88.4 [R184], R164 ;  /* 0x000000a4b8007844 */ /* 0x0001e20000000200 */
[----:B------:R-:W-:-:S06]  /*7d30*/  WARPGROUP.ARRIVE ;  /* 0x00000000000079c5 */ /* 0x000fcc0000000000 */
        /* <DEDUP_REMOVED lines=23> */
[----:B-1----:R-:W1:Y:S02]  /*7eb0*/  FENCE.VIEW.ASYNC.S ;  /* 0x00000000000073c6 */ /* 0x002e640000000000 */
[----:B-1----:R-:W-:Y:S01]  /*7ec0*/  NOP ;  /* 0x0000000000007918 */ /* 0x002fe20000000000 */
[----:B------:R-:W-:Y:S06]  /*7ed0*/  BAR.ARV 0xe, 0x100 ;  /* 0x0384000000007b1d */ /* 0x000fec0000002000 */
[----:B0-----:R-:W-:Y:S05]  /*7ee0*/  @!P0 BRA `(.L_x_1015) ;  /* 0x0000000000048947 */ /* 0x001fea0003800000 */
[----:B------:R-:W-:Y:S01]  /*7ef0*/  BPT.TRAP 0x1 ;  /* 0x000000040000795c */ /* 0x000fe20000300000 */
.L_x_1015:
[----:B------:R-:W-:Y:S01]  /*7f00*/  UIADD3 UR5, UR5, 0x38860, URZ ;  /* 0x0003886005057890 */ /* 0x000fe2000fffe03f */
[----:B------:R-:W-:Y:S01]  /*7f10*/  IMAD.MOV.U32 R211, RZ, RZ, R4 ;  /* 0x000000ffffd37224 */ /* 0x000fe200078e0004 */
[----:B------:R-:W-:Y:S01]  /*7f20*/  UMOV UR7, UR36 ;  /* 0x0000002400077c82 */ /* 0x000fe20008000000 */
[----:B------:R-:W-:Y:S01]  /*7f30*/  IMAD.MOV.U32 R5, RZ, RZ, R3 ;  /* 0x000000ffff057224 */ /* 0x000fe200078e0003 */
[----:B------:R-:W-:-:S09]  /*7f40*/  UPRMT UR5, UR39, 0x654, UR5 ;  /* 0x0000065427057896 */ /* 0x000fd20008000005 */
[----:B------:R-:W-:Y:S01]  /*7f50*/  SYNCS.ARRIVE.TRANS64.RED.A1T0 RZ, [UR5], RZ ;  /* 0x000000ffffff79a7 */ /* 0x000fe20008100405 */
[----:B------:R-:W-:Y:S05]  /*7f60*/  @P1 BRA `(.L_x_1016) ;  /* 0xffffffd400841947 */ /* 0x000fea000383ffff */
.L_x_1005:
[----:B------:R-:W0:Y:S01]  /*7f70*/  SHFL.BFLY PT, R5, R6, 0x2, 0x1f ;  /* 0x0c401f0006057f89 */ /* 0x000e2200000e0000 */
[----:B------:R-:W-:Y:S02]  /*7f80*/  IMAD.MOV R11, RZ, RZ, -R19 ;  /* 0x000000ffff0b7224 */ /* 0x000fe400078e0a13 */
[----:B------:R-:W-:Y:S01]  /*7f90*/  IMAD.U32 R13, RZ, RZ, UR18 ;  /* 0x00000012ff0d7e24 */ /* 0x000fe2000f8e00ff */
[----:B------:R-:W1:Y:S01]  /*7fa0*/  SHFL.BFLY PT, R9, R8, 0x2, 0x1f ;  /* 0x0c401f0008097f89 */ /* 0x000e6200000e0000 */
[----:B------:R-:W-:Y:S01]  /*7fb0*/  IMAD.MOV.U32 R165, RZ, RZ, -0x800000 ;  /* 0xff800000ffa57424 */ /* 0x000fe200078e00ff */
[----:B------:R-:W-:Y:S08]  /*7fc0*/  BAR.ARV 0x8, 0x100 ;  /* 0x0204000000007b1d */ /* 0x000ff00000002000 */
[----:B------:R-:W-:Y:S01]  /*7fd0*/  BAR.SYNC.DEFER_BLOCKING 0xf, 0x100 ;  /* 0x03c4000000007b1d */ /* 0x000fe20000010000 */
[----:B------:R-:W-:Y:S01]  /*7fe0*/  ISETP.NE.AND P0, PT, R18, R11, PT ;  /* 0x0000000b1200720c */ /* 0x000fe20003f05270 */
[----:B------:R-:W-:-:S02]  /*7ff0*/  IMAD.U32 R11, RZ, RZ, UR18 ;  /* 0x00000012ff0b7e24 */ /* 0x000fc4000f8e00ff */
[----:B------:R-:W-:Y:S02]  /*8000*/  IMAD.MOV.U32 R166, RZ, RZ, -0x800000 ;  /* 0xff800000ffa67424 */ /* 0x000fe400078e00ff */
[----:B------:R-:W-:Y:S02]  /*8010*/  VIADD R196, R196, 0x1 ;  /* 0x00000001c4c47836 */ /* 0x000fe40000000000 */
[----:B0-----:R-:W-:Y:S01]  /*8020*/  FADD.FTZ R0, R5, R6 ;  /* 0x0000000605007221 */ /* 0x001fe20000010000 */
[----:B------:R-:W-:Y:S02]  /*8030*/  IMAD.MOV.U32 R5, RZ, RZ, RZ ;  /* 0x000000ffff057224 */ /* 0x000fe400078e00ff */
[----:B-1----:R-:W-:Y:S02]  /*8040*/  FADD.FTZ R9, R9, R8 ;  /* 0x0000000809097221 */ /* 0x002fe40000010000 */
[----:B------:R-:W0:Y:S04]  /*8050*/  SHFL.BFLY PT, R7, R0, 0x1, 0x1f ;  /* 0x0c201f0000077f89 */ /* 0x000e2800000e0000 */
[----:B------:R-:W1:Y:S01]  /*8060*/  SHFL.BFLY PT, R10, R9, 0x1, 0x1f ;  /* 0x0c201f00090a7f89 */ /* 0x000e6200000e0000 */
[----:B0-----:R-:W-:Y:S01]  /*8070*/  FADD.FTZ R7, R0, R7 ;  /* 0x0000000700077221 */ /* 0x001fe20000010000 */
[----:B------:R-:W-:Y:S01]  /*8080*/  IMAD.U32 R0, RZ, RZ, UR36 ;  /* 0x00000024ff007e24 */ /* 0x000fe2000f8e00ff */
[----:B------:R-:W-:Y:S01]  /*8090*/  UIADD3 UR36, UR36, 0x1, URZ ;  /* 0x0000000124247890 */ /* 0x000fe2000fffe03f */
[----:B-1----:R-:W-:-:S02]  /*80a0*/  FADD.FTZ R6, R9, R10 ;  /* 0x0000000a09067221 */ /* 0x002fc40000010000 */
[----:B------:R-:W-:Y:S01]  /*80b0*/  FSETP.NE.FTZ.AND P1, PT, R7, RZ, PT ;  /* 0x000000ff0700720b */ /* 0x000fe20003f35000 */
[----:B------:R-:W-:Y:S01]  /*80c0*/  @!P0 IMAD R9, R0, 0x40, R17 ;  /* 0x0000004000098824 */ /* 0x000fe200078e0211 */
[----:B------:R-:W-:Y:S01]  /*80d0*/  UISETP.NE.AND UP0, UPT, UR36, 0x2, UPT ;  /* 0x000000022400788c */ /* 0x000fe2000bf05270 */
[----:B------:R-:W-:Y:S01]  /*80e0*/  IMAD.MOV.U32 R0, RZ, RZ, RZ ;  /* 0x000000ffff007224 */ /* 0x000fe200078e00ff */
[----:B------:R-:W-:Y:S02]  /*80f0*/  FSETP.NE.FTZ.AND P2, PT, R6, RZ, PT ;  /* 0x000000ff0600720b */ /* 0x000fe40003f55000 */
[----:B------:R-:W-:Y:S01]  /*8100*/  @!P0 LEA R9, R9, UR40, 0x2 ;  /* 0x0000002809098c11 */ /* 0x000fe2000f8e10ff */
[----:B------:R-:W-:Y:S02]  /*8110*/  USEL UR4, URZ, 0x1, UP0 ;  /* 0x000000013f047887 */ /* 0x000fe40008000000 */
[----:B------:R-:W-:-:S04]  /*8120*/  USEL UR36, UR36, URZ, UP0 ;  /* 0x0000003f24247287 */ /* 0x000fc80008000000 */
[----:B------:R-:W0:Y:S01]  /*8130*/  @P1 MUFU.RCP R5, R7 ;  /* 0x0000000700051308 */ /* 0x000e220000001000 */
[----:B------:R-:W-:-:S07]  /*8140*/  LOP3.LUT R2, R2, UR4, RZ, 0x3c, !PT ;  /* 0x0000000402027c12 */ /* 0x000fce000f8e3cff */
[----:B------:R-:W1:Y:S08]  /*8150*/  @P2 MUFU.RCP R0, R6 ;  /* 0x0000000600002308 */ /* 0x000e700000001000 */
[----:B------:R-:W2:Y:S01]  /*8160*/  @P1 MUFU.LG2 R7, R7 ;  /* 0x0000000700071308 */ /* 0x000ea20000000c00 */
[----:B0-----:R-:W-:Y:S01]  /*8170*/  @!P0 STS [R9+0x38400], R5 ;  /* 0x0384000509008388 */ /* 0x001fe20000000800 */
[-C--:B------:R-:W-:Y:S01]  /*8180*/  FMUL.FTZ R175, R24, R5.reuse ;  /* 0x0000000518af7220 */ /* 0x080fe20000410000 */
[-C--:B------:R-:W-:Y:S01]  /*8190*/  FMUL.FTZ R20, R28, R5.reuse ;  /* 0x000000051c147220 */ /* 0x080fe20000410000 */
[-C--:B------:R-:W-:Y:S01]  /*81a0*/  FMUL.FTZ R8, R25, R5.reuse ;  /* 0x0000000519087220 */ /* 0x080fe20000410000 */
[-C--:B------:R-:W-:Y:S01]  /*81b0*/  FMUL.FTZ R10, R29, R5.reuse ;  /* 0x000000051d0a7220 */ /* 0x080fe20000410000 */
[-C--:B------:R-:W-:Y:S01]  /*81c0*/  FMUL.FTZ R174, R32, R5.reuse ;  /* 0x0000000520ae7220 */ /* 0x080fe20000410000 */
[-C--:B------:R-:W-:Y:S01]  /*81d0*/  FMUL.FTZ R24, R33, R5.reuse ;  /* 0x0000000521187220 */ /* 0x080fe20000410000 */
[----:B------:R0:W3:Y:S01]  /*81e0*/  @P2 MUFU.LG2 R21, R6 ;  /* 0x0000000600152308 */ /* 0x0000e20000000c00 */
        /* <DEDUP_REMOVED lines=60> */
[----:B------:R-:W-:Y:S01]  /*85b0*/  @P1 FMUL.FTZ R5, R11, 0.69314718246459960938 ;  /* 0x3f3172180b051820 */ /* 0x000fe20000410000 */
        /* <DEDUP_REMOVED lines=70> */
.L_x_987:
[----:B------:R-:W1:Y:S08]  /*8a20*/  S2UR UR39, SR_CgaCtaId ;  /* 0x00000000002779c3 */ /* 0x000e700000008800 */
[----:B------:R-:W-:Y:S06]  /*8a30*/  BAR.SYNC.DEFER_BLOCKING 0x5, 0x180 ;  /* 0x0146000000007b1d */ /* 0x000fec0000010000 */
[----:B------:R-:W-:Y:S01]  /*8a40*/  UMOV UR40, 0x400 ;  /* 0x0000040000287882 */ /* 0x000fe20000000000 */
[----:B------:R-:W-:Y:S01]  /*8a50*/  BSSY B0, `(.L_x_1017) ;  /* 0x00002e2000007945 */ /* 0x000fe20003800000 */
[----:B-1----:R-:W-:-:S09]  /*8a60*/  ULEA UR40, UR39, UR40, 0x18 ;  /* 0x0000002827287291 */ /* 0x002fd2000f8ec03f */
[----:B0-----:R-:W0:Y:S02]  /*8a70*/  LDS.128 R4, [UR40+0x388d0] ;  /* 0x0388d028ff047984 */ /* 0x001e240008000c00 */
[----:B0-----:R-:W-:Y:S02]  /*8a80*/  R2UR UR4, R5 ;  /* 0x00000000050472ca */ /* 0x001fe400000e0000 */
[----:B------:R-:W-:Y:S01]  /*8a90*/  R2UR UR5, R7 ;  /* 0x00000000070572ca */ /* 0x000fe200000e0000 */
[----:B------:R-:W-:Y:S06]  /*8aa0*/  BAR.ARV 0x4, 0x180 ;  /* 0x0106000000007b1d */ /* 0x000fec0000002000 */
[----:B------:R-:W-:Y:S08]  /*8ab0*/  @P0 BRA `(.L_x_1018) ;  /* 0x00000020000c0947 */ /* 0x000ff00003800000 */
[----:B------:R-:W0:Y:S08]  /*8ac0*/  S2UR UR8, SR_SWINHI ;  /* 0x00000000000879c3 */ /* 0x000e300000002f00 */
[----:B------:R-:W-:Y:S01]  /*8ad0*/  BAR.SYNC.DEFER_BLOCKING 0x1, 0x100 ;  /* 0x0044000000007b1d */ /* 0x000fe20000010000 */
        /* <DEDUP_REMOVED lines=21> */
[----:B------:R-:W-:-:S02]  /*8c30*/  F2FP.F16.F32.PACK_AB R80, R81, R80 ;  /* 0x000000505150723e */ /* 0x000fc400000000ff */
[----:B------:R-:W-:Y:S02]  /*8c40*/  F2FP.F16.F32.PACK_AB R74, R77, R76 ;  /* 0x0000004c4d4a723e */ /* 0x000fe400000000ff */
[C---:B------:R-:W-:Y:S02]  /*8c50*/  IADD3 R151, P1, R118.reuse, 0x20, RZ ;  /* 0x0000002076977810 */ /* 0x040fe40007f3e0ff */
[----:B------:R-:W-:Y:S02]  /*8c60*/  IADD3 R183, P3, R118, 0x2000, RZ ;  /* 0x0000200076b77810 */ /* 0x000fe40007f7e0ff */
[----:B------:R-:W-:Y:S01]  /*8c70*/  LOP3.LUT R32, R151, 0x380, RZ, 0xc0, !PT ;  /* 0x0000038097207812 */ /* 0x000fe200078ec0ff */
[--C-:B------:R-:W-:Y:S01]  /*8c80*/  IMAD.X R33, RZ, RZ, R119.reuse, P1 ;  /* 0x000000ffff217224 */ /* 0x100fe200008e0677 */
[----:B------:R-:W-:Y:S01]  /*8c90*/  LOP3.LUT R44, R183, 0x380, RZ, 0xc0, !PT ;  /* 0x00000380b72c7812 */ /* 0x000fe200078ec0ff */
[----:B------:R-:W-:Y:S01]  /*8ca0*/  IMAD.X R45, RZ, RZ, R119, P3 ;  /* 0x000000ffff2d7224 */ /* 0x000fe200018e0677 */
[----:B------:R-:W-:-:S02]  /*8cb0*/  SHF.R.U64 R32, R32, 0x3, RZ ;  /* 0x0000000320207819 */ /* 0x000fc400000012ff */
[----:B------:R-:W-:Y:S02]  /*8cc0*/  IADD3 R48, P6, R118, 0x2020, RZ ;  /* 0x0000202076307810 */ /* 0x000fe40007fde0ff */
[----:B------:R-:W-:Y:S02]  /*8cd0*/  SHF.R.U64 R44, R44, 0x3, RZ ;  /* 0x000000032c2c7819 */ /* 0x000fe400000012ff */
[C---:B------:R-:W-:Y:S01]  /*8ce0*/  IADD3 R60, P1, R118.reuse, 0x4000, RZ ;  /* 0x00004000763c7810 */ /* 0x040fe20007f3e0ff */
[--C-:B------:R-:W-:Y:S01]  /*8cf0*/  IMAD.X R49, RZ, RZ, R119.reuse, P6 ;  /* 0x000000ffff317224 */ /* 0x100fe200030e0677 */
[----:B------:R-:W-:Y:S02]  /*8d00*/  IADD3 R179, P0, R118, 0x40, RZ ;  /* 0x0000004076b37810 */ /* 0x000fe40007f1e0ff */
[----:B------:R-:W-:Y:S01]  /*8d10*/  LOP3.LUT R32, R32, R151, RZ, 0x3c, !PT ;  /* 0x0000009720207212 */ /* 0x000fe200078e3cff */
[--C-:B------:R-:W-:Y:S01]  /*8d20*/  IMAD.X R61, RZ, RZ, R119.reuse, P1 ;  /* 0x000000ffff3d7224 */ /* 0x100fe200008e0677 */
[----:B------:R-:W-:Y:S01]  /*8d30*/  LOP3.LUT R44, R44, R183, RZ, 0x3c, !PT ;  /* 0x000000b72c2c7212 */ /* 0x000fe200078e3cff */
[----:B------:R-:W-:Y:S01]  /*8d40*/  IMAD.X R37, RZ, RZ, R119, P0 ;  /* 0x000000ffff257224 */ /* 0x000fe200000e0677 */
[----:B------:R-:W-:-:S02]  /*8d50*/  LOP3.LUT R151, R48, 0x380, RZ, 0xc0, !PT ;  /* 0x0000038030977812 */ /* 0x000fc400078ec0ff */
        /* <DEDUP_REMOVED lines=9> */
[C---:B------:R-:W-:Y:S01]  /*8df0*/  IADD3 R52, P5, R118.reuse, 0x2040, RZ ;  /* 0x0000204076347810 */ /* 0x040fe20007fbe0ff */
[--C-:B------:R-:W-:Y:S01]  /*8e00*/  IMAD.X R41, RZ, RZ, R119.reuse, P4 ;  /* 0x000000ffff297224 */ /* 0x100fe200020e0677 */
[----:B------:R-:W-:Y:S02]  /*8e10*/  IADD3 R56, P2, R118, 0x2060, RZ ;  /* 0x0000206076387810 */ /* 0x000fe40007f5e0ff */
[----:B------:R-:W-:Y:S02]  /*8e20*/  LOP3.LUT R60, R183, R60, RZ, 0x3c, !PT ;  /* 0x0000003cb73c7212 */ /* 0x000fe400078e3cff */
[----:B------:R-:W-:Y:S01]  /*8e30*/  LOP3.LUT R151, R26, 0x380, RZ, 0xc0, !PT ;  /* 0x000003801a977812 */ /* 0x000fe200078ec0ff */
[----:B------:R-:W-:Y:S01]  /*8e40*/  IMAD.X R57, RZ, RZ, R119, P2 ;  /* 0x000000ffff397224 */ /* 0x000fe200010e0677 */
[----:B------:R-:W-:-:S02]  /*8e50*/  LOP3.LUT R183, R30, 0x380, RZ, 0xc0, !PT ;  /* 0x000003801eb77812 */ /* 0x000fc400078ec0ff */
[----:B------:R-:W-:Y:S02]  /*8e60*/  LOP3.LUT R40, R181, 0x380, RZ, 0xc0, !PT ;  /* 0x00000380b5287812 */ /* 0x000fe400078ec0ff */
[C---:B------:R-:W-:Y:S02]  /*8e70*/  LOP3.LUT R5, R118.reuse, 0x380, RZ, 0xc0, !PT ;  /* 0x0000038076057812 */ /* 0x040fe400078ec0ff */
[----:B------:R-:W-:Y:S02]  /*8e80*/  IADD3.X R53, RZ, R119, RZ, P5, !PT ;  /* 0x00000077ff357210 */ /* 0x000fe40002ffe4ff */
[----:B------:R-:W-:Y:S02]  /*8e90*/  LOP3.LUT R36, R179, 0x380, RZ, 0xc0, !PT ;  /* 0x00000380b3247812 */ /* 0x000fe400078ec0ff */
[----:B------:R-:W-:Y:S02]  /*8ea0*/  SHF.R.U64 R151, R151, 0x3, RZ ;  /* 0x0000000397977819 */ /* 0x000fe400000012ff */
[----:B------:R-:W-:-:S02]  /*8eb0*/  IADD3 R3, P5, R118, 0x6020, RZ ;  /* 0x0000602076037810 */ /* 0x000fc40007fbe0ff */
[----:B------:R-:W-:Y:S02]  /*8ec0*/  SHF.R.U64 R183, R183, 0x3, RZ ;  /* 0x00000003b7b77819 */ /* 0x000fe400000012ff */
[C---:B------:R-:W-:Y:S01]  /*8ed0*/  IADD3 R4, P2, R118.reuse, 0x6040, RZ ;  /* 0x0000604076047810 */ /* 0x040fe20007f5e0ff */
[--C-:B------:R-:W-:Y:S01]  /*8ee0*/  IMAD.X R115, RZ, RZ, R119.reuse, P5 ;  /* 0x000000ffff737224 */ /* 0x100fe200028e0677 */
[----:B------:R-:W-:Y:S02]  /*8ef0*/  IADD3 R7, P1, R118, 0x6060, RZ ;  /* 0x0000606076077810 */ /* 0x000fe40007f3e0ff */
[----:B------:R-:W-:Y:S02]  /*8f00*/  SHF.R.U64 R40, R40, 0x3, RZ ;  /* 0x0000000328287819 */ /* 0x000fe400000012ff */
[----:B------:R-:W-:Y:S01]  /*8f10*/  SHF.R.U64 R5, R5, 0x3, RZ ;  /* 0x0000000305057819 */ /* 0x000fe200000012ff */
[----:B------:R-:W-:Y:S01]  /*8f20*/  IMAD.X R21, RZ, RZ, R119, P1 ;  /* 0x000000ffff157224 */ /* 0x000fe200008e0677 */
[----:B------:R-:W-:-:S02]  /*8f30*/  SHF.R.U64 R36, R36, 0x3, RZ ;  /* 0x0000000324247819 */ /* 0x000fc400000012ff */
[----:B------:R-:W-:Y:S02]  /*8f40*/  LOP3.LUT R98, R151, R26, RZ, 0x3c, !PT ;  /* 0x0000001a97627212 */ /* 0x000fe400078e3cff */
[----:B------:R-:W-:Y:S02]  /*8f50*/  LOP3.LUT R110, R183, R30, RZ, 0x3c, !PT ;  /* 0x0000001eb76e7212 */ /* 0x000fe400078e3cff */
[----:B------:R-:W-:Y:S02]  /*8f60*/  LOP3.LUT R26, R3, 0x380, RZ, 0xc0, !PT ;  /* 0x00000380031a7812 */ /* 0x000fe400078ec0ff */
[----:B------:R-:W-:Y:S02]  /*8f70*/  LOP3.LUT R27, R4, 0x380, RZ, 0xc0, !PT ;  /* 0x00000380041b7812 */ /* 0x000fe400078ec0ff */
[----:B------:R-:W-:Y:S02]  /*8f80*/  LOP3.LUT R30, R7, 0x380, RZ, 0xc0, !PT ;  /* 0x00000380071e7812 */ /* 0x000fe400078ec0ff */
[----:B------:R-:W-:-:S02]  /*8f90*/  IADD3 R102, P4, R118, 0x4040, RZ ;  /* 0x0000404076667810 */ /* 0x000fc40007f9e0ff */
[----:B------:R-:W-:Y:S02]  /*8fa0*/  IADD3 R106, P3, R118, 0x4060, RZ ;  /* 0x00004060766a7810 */ /* 0x000fe40007f7e0ff */
[----:B------:R-:W-:Y:S01]  /*8fb0*/  LOP3.LUT R40, R40, R181, RZ, 0x3c, !PT ;  /* 0x000000b528287212 */ /* 0x000fe200078e3cff */
[--C-:B------:R-:W-:Y:S01]  /*8fc0*/  IMAD.X R103, RZ, RZ, R119.reuse, P4 ;  /* 0x000000ffff677224 */ /* 0x100fe200020e0677 */
[----:B------:R-:W-:Y:S01]  /*8fd0*/  LOP3.LUT R118, R5, R118, RZ, 0x3c, !PT ;  /* 0x0000007605767212 */ /* 0x000fe200078e3cff */
[--C-:B------:R-:W-:Y:S01]  /*8fe0*/  IMAD.X R107, RZ, RZ, R119.reuse, P3 ;  /* 0x000000ffff6b7224 */ /* 0x100fe200018e0677 */
[----:B------:R-:W-:Y:S01]  /*8ff0*/  LOP3.LUT R36, R36, R179, RZ, 0x3c, !PT ;  /* 0x000000b324247212 */ /* 0x000fe200078e3cff */
[----:B------:R-:W-:Y:S01]  /*9000*/  IMAD.X R5, RZ, RZ, R119, P2 ;  /* 0x000000ffff057224 */ /* 0x000fe200010e0677 */
[----:B------:R-:W-:Y:S02]  /*9010*/  LOP3.LUT R181, R56, 0x380, RZ, 0xc0, !PT ;  /* 0x0000038038b57812 */ /* 0x000fe400078ec0ff */
[----:B------:R-:W-:-:S02]  /*9020*/  LOP3.LUT R179, R52, 0x380, RZ, 0xc0, !PT ;  /* 0x0000038034b37812 */ /* 0x000fc400078ec0ff */
[----:B------:R-:W-:Y:S02]  /*9030*/  SHF.R.U64 R20, R26, 0x3, RZ ;  /* 0x000000031a147819 */ /* 0x000fe400000012ff */
[----:B------:R-:W-:Y:S02]  /*9040*/  SHF.R.U64 R27, R27, 0x3, RZ ;  /* 0x000000031b1b7819 */ /* 0x000fe400000012ff */
[----:B------:R-:W-:Y:S02]  /*9050*/  SHF.R.U64 R26, R30, 0x3, RZ ;  /* 0x000000031e1a7819 */ /* 0x000fe400000012ff */
[----:B------:R-:W-:Y:S02]  /*9060*/  SHF.R.U64 R181, R181, 0x3, RZ ;  /* 0x00000003b5b57819 */ /* 0x000fe400000012ff */
[----:B------:R-:W-:Y:S02]  /*9070*/  MOV R118, R118 ;  /* 0x0000007600767202 */ /* 0x000fe40000000f00 */
[----:B------:R-:W-:-:S02]  /*9080*/  SHF.R.U64 R179, R179, 0x3, RZ ;  /* 0x00000003b3b37819 */ /* 0x000fc400000012ff */
[----:B------:R-:W-:Y:S01]  /*9090*/  LOP3.LUT R114, R20, R3, RZ, 0x3c, !PT ;  /* 0x0000000314727212 */ /* 0x000fe200078e3cff */
[----:B------:R0:W-:Y:S01]  /*90a0*/  STSM.16.M88.4 [R118], R8 ;  /* 0x0000000876007844 */ /* 0x0001e20000000200 */
[----:B------:R-:W-:Y:S02]  /*90b0*/  LOP3.LUT R4, R27, R4, RZ, 0x3c, !PT ;  /* 0x000000041b047212 */ /* 0x000fe400078e3cff */
[----:B------:R-:W-:Y:S02]  /*90c0*/  LOP3.LUT R20, R26, R7, RZ, 0x3c, !PT ;  /* 0x000000071a147212 */ /* 0x000fe400078e3cff */
[----:B------:R-:W-:Y:S02]  /*90d0*/  MOV R33, R32 ;  /* 0x0000002000217202 */ /* 0x000fe40000000f00 */
[----:B------:R-:W-:Y:S02]  /*90e0*/  F2FP.F16.F32.PACK_AB R26, R171, R173 ;  /* 0x000000adab1a723e */ /* 0x000fe400000000ff */
[----:B------:R-:W-:-:S02]  /*90f0*/  F2FP.F16.F32.PACK_AB R27, R39, R38 ;  /* 0x00000026271b723e */ /* 0x000fc400000000ff */
[----:B------:R-:W-:Y:S02]  /*9100*/  LOP3.LUT R56, R181, R56, RZ, 0x3c, !PT ;  /* 0x00000038b5387212 */ /* 0x000fe400078e3cff */
[----:B------:R-:W-:Y:S01]  /*9110*/  MOV R36, R36 ;  /* 0x0000002400247202 */ /* 0x000fe20000000f00 */
[----:B------:R1:W-:Y:S01]  /*9120*/  STSM.16.M88.4 [R33], R24 ;  /* 0x0000001821007844 */ /* 0x0003e20000000200 */
[----:B------:R-:W-:Y:S02]  /*9130*/  F2FP.F16.F32.PACK_AB R30, R167, R170 ;  /* 0x000000aaa71e723e */ /* 0x000fe400000000ff */
[----:B------:R-:W-:Y:S02]  /*9140*/  LOP3.LUT R52, R179, R52, RZ, 0x3c, !PT ;  /* 0x00000034b3347212 */ /* 0x000fe400078e3cff */
[----:B------:R-:W-:Y:S01]  /*9150*/  LOP3.LUT R181, R106, 0x380, RZ, 0xc0, !PT ;  /* 0x000003806ab57812 */ /* 0x000fe200078ec0ff */
[----:B------:R-:W-:Y:S01]  /*9160*/  STSM.16.M88.4 [R36], R28 ;  /* 0x0000001c24007844 */ /* 0x000fe20000000200 */
[----:B------:R-:W-:-:S02]  /*9170*/  MOV R40, R40 ;  /* 0x0000002800287202 */ /* 0x000fc40000000f00 */
[----:B------:R-:W-:Y:S02]  /*9180*/  LOP3.LUT R179, R102, 0x380, RZ, 0xc0, !PT ;  /* 0x0000038066b37812 */ /* 0x000fe400078ec0ff */
[----:B------:R-:W-:Y:S01]  /*9190*/  MOV R44, R44 ;  /* 0x0000002c002c7202 */ /* 0x000fe20000000f00 */
[----:B------:R-:W-:Y:S01]  /*91a0*/  STSM.16.M88.4 [R40], R12 ;  /* 0x0000000c28007844 */ /* 0x000fe20000000200 */
[----:B0-----:R-:W-:Y:S02]  /*91b0*/  F2FP.F16.F32.PACK_AB R8, R154, R163 ;  /* 0x000000a39a08723e */ /* 0x001fe400000000ff */
[----:B------:R-:W-:Y:S02]  /*91c0*/  F2FP.F16.F32.PACK_AB R9, R59, R58 ;  /* 0x0000003a3b09723e */ /* 0x000fe400000000ff */
[----:B------:R-:W-:Y:S02]  /*91d0*/  F2FP.F16.F32.PACK_AB R10, R152, R160 ;  /* 0x000000a0980a723e */ /* 0x000fe400000000ff */
[----:B------:R-:W-:-:S02]  /*91e0*/  F2FP.F16.F32.PACK_AB R11, R63, R62 ;  /* 0x0000003e3f0b723e */ /* 0x000fc400000000ff */
[----:B------:R-:W-:Y:S02]  /*91f0*/  SHF.R.U64 R181, R181, 0x3, RZ ;  /* 0x00000003b5b57819 */ /* 0x000fe400000012ff */
[----:B------:R-:W-:Y:S01]  /*9200*/  SHF.R.U64 R179, R179, 0x3, RZ ;  /* 0x00000003b3b37819 */ /* 0x000fe200000012ff */
[----:B------:R0:W-:Y:S01]  /*9210*/  STSM.16.M88.4 [R44], R8 ;  /* 0x000000082c007844 */ /* 0x0001e20000000200 */
[----:B------:R-:W-:Y:S02]  /*9220*/  LOP3.LUT R106, R181, R106, RZ, 0x3c, !PT ;  /* 0x0000006ab56a7212 */ /* 0x000fe400078e3cff */
[----:B------:R-:W-:Y:S02]  /*9230*/  MOV R48, R48 ;  /* 0x0000003000307202 */ /* 0x000fe40000000f00 */
[----:B-1----:R-:W-:Y:S02]  /*9240*/  F2FP.F16.F32.PACK_AB R24, R65, R64 ;  /* 0x000000404118723e */ /* 0x002fe400000000ff */
[----:B------:R-:W-:-:S02]  /*9250*/  F2FP.F16.F32.PACK_AB R25, R67, R66 ;  /* 0x000000424319723e */ /* 0x000fc400000000ff */
[----:B------:R-:W-:Y:S02]  /*9260*/  F2FP.F16.F32.PACK_AB R26, R69, R68 ;  /* 0x00000044451a723e */ /* 0x000fe400000000ff */
[----:B------:R-:W-:Y:S02]  /*9270*/  F2FP.F16.F32.PACK_AB R27, R71, R70 ;  /* 0x00000046471b723e */ /* 0x000fe400000000ff */
[----:B------:R-:W-:Y:S02]  /*9280*/  LOP3.LUT R102, R179, R102, RZ, 0x3c, !PT ;  /* 0x00000066b3667212 */ /* 0x000fe400078e3cff */
[----:B------:R-:W-:Y:S01]  /*9290*/  MOV R52, R52 ;  /* 0x0000003400347202 */ /* 0x000fe20000000f00 */
[----:B0-----:R-:W0:Y:S01]  /*92a0*/  LDC.64 R8, c[0x0][0xd00] ;  /* 0x00034000ff087b82 */ /* 0x001e220000000a00 */
[----:B------:R-:W-:Y:S01]  /*92b0*/  F2FP.F16.F32.PACK_AB R75, R79, R78 ;  /* 0x0000004e4f4b723e */ /* 0x000fe200000000ff */
[----:B------:R-:W-:Y:S01]  /*92c0*/  STSM.16.M88.4 [R48], R24 ;  /* 0x0000001830007844 */ /* 0x000fe20000000200 */
[----:B------:R-:W-:-:S02]  /*92d0*/  F2FP.F16.F32.PACK_AB R81, R83, R82 ;  /* 0x000000525351723e */ /* 0x000fc400000000ff */
[----:B------:R-:W-:Y:S01]  /*92e0*/  F2FP.F16.F32.PACK_AB R88, R89, R88 ;  /* 0x000000585958723e */ /* 0x000fe200000000ff */
[----:B------:R-:W-:Y:S01]  /*92f0*/  STSM.16.M88.4 [R52], R72 ;  /* 0x0000004834007844 */ /* 0x000fe20000000200 */
[----:B------:R-:W-:Y:S02]  /*9300*/  MOV R56, R56 ;  /* 0x0000003800387202 */ /* 0x000fe40000000f00 */
[----:B------:R-:W-:Y:S02]  /*9310*/  F2FP.F16.F32.PACK_AB R82, R85, R84 ;  /* 0x000000545552723e */ /* 0x000fe400000000ff */
[----:B------:R-:W-:Y:S02]  /*9320*/  F2FP.F16.F32.PACK_AB R83, R87, R86 ;  /* 0x000000565753723e */ /* 0x000fe400000000ff */
[----:B------:R-:W-:Y:S02]  /*9330*/  F2FP.F16.F32.PACK_AB R89, R91, R90 ;  /* 0x0000005a5b59723e */ /* 0x000fe400000000ff */
[----:B------:R-:W-:Y:S01]  /*9340*/  MOV R60, R60 ;  /* 0x0000003c003c7202 */ /* 0x000fe20000000f00 */
        /* <DEDUP_REMOVED lines=10> */
[----:B------:R-:W-:Y:S02]  /*93f0*/  F2FP.F16.F32.PACK_AB R104, R105, R104 ;  /* 0x000000686968723e */ /* 0x000fe400000000ff */
[----:B------:R-:W-:Y:S01]  /*9400*/  MOV R102, R102 ;  /* 0x0000006600667202 */ /* 0x000fe20000000f00 */
[----:B------:R1:W-:Y:S01]  /*9410*/  STSM.16.M88.4 [R7], R96 ;  /* 0x0000006007007844 */ /* 0x0003e20000000200 */
[----:B------:R-:W-:Y:S02]  /*9420*/  MOV R3, R114 ;  /* 0x0000007200037202 */ /* 0x000fe40000000f00 */
[----:B------:R-:W-:Y:S02]  /*9430*/  F2FP.F16.F32.PACK_AB R105, R155, R153 ;  /* 0x000000999b69723e */ /* 0x000fe400000000ff */
[----:B------:R-:W-:-:S02]  /*9440*/  F2FP.F16.F32.PACK_AB R106, R109, R108 ;  /* 0x0000006c6d6a723e */ /* 0x000fc400000000ff */
[----:B------:R-:W-:Y:S02]  /*9450*/  F2FP.F16.F32.PACK_AB R107, R157, R156 ;  /* 0x0000009c9d6b723e */ /* 0x000fe400000000ff */
[----:B------:R-:W-:Y:S02]  /*9460*/  F2FP.F16.F32.PACK_AB R112, R113, R112 ;  /* 0x000000707170723e */ /* 0x000fe400000000ff */
[----:B------:R-:W-:Y:S01]  /*9470*/  F2FP.F16.F32.PACK_AB R120, R121, R120 ;  /* 0x000000787978723e */ /* 0x000fe200000000ff */
[----:B------:R-:W-:Y:S01]  /*9480*/  STSM.16.M88.4 [R102], R104 ;  /* 0x0000006866007844 */ /* 0x000fe20000000200 */
[----:B------:R-:W-:Y:S02]  /*9490*/  F2FP.F16.F32.PACK_AB R113, R159, R158 ;  /* 0x0000009e9f71723e */ /* 0x000fe400000000ff */
[----:B------:R-:W-:Y:S01]  /*94a0*/  F2FP.F16.F32.PACK_AB R114, R117, R116 ;  /* 0x000000747572723e */ /* 0x000fe200000000ff */
[----:B-1----:R-:W-:Y:S01]  /*94b0*/  IMAD.SHL.U32 R7, R186, 0x4, RZ ;  /* 0x00000004ba077824 */ /* 0x002fe200078e00ff */
[----:B------:R-:W-:-:S02]  /*94c0*/  F2FP.F16.F32.PACK_AB R115, R162, R161 ;  /* 0x000000a1a273723e */ /* 0x000fc400000000ff */
[----:B------:R-:W-:Y:S02]  /*94d0*/  F2FP.F16.F32.PACK_AB R121, R123, R122 ;  /* 0x0000007a7b79723e */ /* 0x000fe400000000ff */
[----:B------:R-:W-:Y:S01]  /*94e0*/  F2FP.F16.F32.PACK_AB R128, R129, R128 ;  /* 0x000000808180723e */ /* 0x000fe200000000ff */
[----:B------:R-:W-:Y:S01]  /*94f0*/  STSM.16.M88.4 [R32], R112 ;  /* 0x0000007020007844 */ /* 0x000fe20000000200 */
[----:B------:R-:W-:Y:S02]  /*9500*/  MOV R110, R110 ;  /* 0x0000006e006e7202 */ /* 0x000fe40000000f00 */
        /* <DEDUP_REMOVED lines=15> */
[----:B------:R1:W-:Y:S01]  /*9600*/  STSM.16.M88.4 [R4], R136 ;  /* 0x0000008804007844 */ /* 0x0003e20000000200 */
[----:B------:R-:W-:Y:S02]  /*9610*/  F2FP.F16.F32.PACK_AB R146, R149, R148 ;  /* 0x000000949592723e */ /* 0x000fe400000000ff */
[----:B------:R-:W-:-:S02]  /*9620*/  F2FP.F16.F32.PACK_AB R147, R0, R150 ;  /* 0x000000960093723e */ /* 0x000fc400000000ff */
[----:B------:R-:W-:Y:S02]  /*9630*/  ISETP.NE.U32.AND P6, PT, RZ, UR6, PT ;  /* 0x00000006ff007c0c */ /* 0x000fe4000bfc5070 */
[----:B0-----:R-:W-:Y:S01]  /*9640*/  ISETP.NE.U32.AND P0, PT, R8, RZ, PT ;  /* 0x000000ff0800720c */ /* 0x001fe20003f05070 */
[----:B------:R0:W-:Y:S01]  /*9650*/  STSM.16.M88.4 [R20], R144 ;  /* 0x0000009014007844 */ /* 0x0001e20000000200 */
[----:B------:R-:W-:Y:S01]  /*9660*/  BAR.SYNC.DEFER_BLOCKING 0x1, 0x100 ;  /* 0x0044000000007b1d */ /* 0x000fe20000010000 */
[----:B------:R-:W-:Y:S01]  /*9670*/  ISETP.NE.AND.EX P6, PT, RZ, UR7, PT, P6 ;  /* 0x00000007ff007c0c */ /* 0x000fe2000bfc5360 */
[----:B------:R-:W-:Y:S01]  /*9680*/  IMAD R5, R195, 0x40, R16 ;  /* 0x00000040c3057824 */ /* 0x000fe200078e0210 */
[----:B------:R-:W-:Y:S01]  /*9690*/  ISETP.NE.AND.EX P0, PT, R9, RZ, PT, P0 ;  /* 0x000000ff0900720c */ /* 0x000fe20003f05300 */
[----:B------:R-:W-:Y:S01]  /*96a0*/  IMAD.MOV.U32 R0, RZ, RZ, RZ ;  /* 0x000000ffff007224 */ /* 0x000fe200078e00ff */
[----:B------:R-:W-:Y:S02]  /*96b0*/  SHF.L.U64.HI R10, R186, 0x2, R194 ;  /* 0x00000002ba0a7819 */ /* 0x000fe400000102c2 */
[----:B------:R-:W-:Y:S01]  /*96c0*/  IADD3 R8, P1, R7, R8, RZ ;  /* 0x0000000807087210 */ /* 0x000fe20007f3e0ff */
[----:B------:R-:W-:-:S04]  /*96d0*/  IMAD.WIDE R176, R5, 0x2, R176 ;  /* 0x0000000205b07825 */ /* 0x000fc800078e02b0 */
[C---:B------:R-:W-:Y:S02]  /*96e0*/  IMAD.X R9, R10.reuse, 0x1, R9, P1 ;  /* 0x000000010a097824 */ /* 0x040fe400008e0609 */
[----:B-1----:R-:W-:Y:S01]  /*96f0*/  @P6 IADD3 R4, P4, R7, UR6, RZ ;  /* 0x0000000607046c10 */ /* 0x002fe2000ff9e0ff */
[----:B------:R-:W-:Y:S02]  /*9700*/  ULDC UR6, c[0x0][0xb88] ;  /* 0x0002e20000067ab9 */ /* 0x000fe40000000800 */
[----:B------:R-:W-:Y:S01]  /*9710*/  IMAD.U32 R3, RZ, RZ, UR6 ;  /* 0x00000006ff037e24 */ /* 0x000fe2000f8e00ff */
[----:B------:R-:W-:Y:S01]  /*9720*/  @P6 IADD3.X R5, R10, UR7, RZ, P4, !PT ;  /* 0x000000070a056c10 */ /* 0x000fe2000a7fe4ff */
[----:B------:R0:W5:Y:S01]  /*9730*/  @P0 LDG.E R0, desc[UR44][R8.64] ;  /* 0x0000002c08000981 */ /* 0x000162000c1e1900 */
[C---:B------:R-:W-:Y:S02]  /*9740*/  IADD3 R13, P1, R176.reuse, 0x1000, RZ ;  /* 0x00001000b00d7810 */ /* 0x040fe40007f3e0ff */
[C---:B------:R-:W-:Y:S01]  /*9750*/  IADD3 R25, P2, R176.reuse, 0x2000, RZ ;  /* 0x00002000b0197810 */ /* 0x040fe20007f5e0ff */
[----:B------:R0:W5:Y:S01]  /*9760*/  @P6 LDG.E R3, desc[UR44][R4.64] ;  /* 0x0000002c04036981 */ /* 0x000162000c1e1900 */
[----:B------:R-:W-:-:S02]  /*9770*/  IADD3 R29, P3, R176, 0x3000, RZ ;  /* 0x00003000b01d7810 */ /* 0x000fc40007f7e0ff */
[----:B------:R-:W-:Y:S02]  /*9780*/  IADD3 R33, P4, R176, 0x4000, RZ ;  /* 0x00004000b0217810 */ /* 0x000fe40007f9e0ff */
[----:B------:R-:W-:Y:S02]  /*9790*/  LOP3.LUT R12, R13, 0x380, RZ, 0xc0, !PT ;  /* 0x000003800d0c7812 */ /* 0x000fe400078ec0ff */
[----:B------:R-:W-:Y:S02]  /*97a0*/  LOP3.LUT R24, R25, 0x380, RZ, 0xc0, !PT ;  /* 0x0000038019187812 */ /* 0x000fe400078ec0ff */
[----:B------:R-:W-:Y:S02]  /*97b0*/  LOP3.LUT R28, R29, 0x380, RZ, 0xc0, !PT ;  /* 0x000003801d1c7812 */ /* 0x000fe400078ec0ff */
[----:B------:R-:W-:Y:S02]  /*97c0*/  LOP3.LUT R32, R33, 0x380, RZ, 0xc0, !PT ;  /* 0x0000038021207812 */ /* 0x000fe400078ec0ff */
[----:B------:R-:W-:-:S02]  /*97d0*/  SHF.R.U64 R12, R12, 0x3, RZ ;  /* 0x000000030c0c7819 */ /* 0x000fc400000012ff */
[----:B------:R-:W-:Y:S02]  /*97e0*/  SHF.R.U64 R24, R24, 0x3, RZ ;  /* 0x0000000318187819 */ /* 0x000fe400000012ff */
[----:B------:R-:W-:Y:S02]  /*97f0*/  SHF.R.U64 R28, R28, 0x3, RZ ;  /* 0x000000031c1c7819 */ /* 0x000fe400000012ff */
[----:B------:R-:W-:Y:S02]  /*9800*/  SHF.R.U64 R32, R32, 0x3, RZ ;  /* 0x0000000320207819 */ /* 0x000fe400000012ff */
[----:B------:R-:W-:Y:S02]  /*9810*/  IADD3 R37, P5, R176, 0x5000, RZ ;  /* 0x00005000b0257810 */ /* 0x000fe40007fbe0ff */
        /* <DEDUP_REMOVED lines=8> */
[----:B------:R-:W-:-:S02]  /*98a0*/  P2R R7, PR, RZ, 0x20 ;  /* 0x00000020ff077803 */ /* 0x000fc40000000000 */
[C---:B------:R-:W-:Y:S02]  /*98b0*/  IADD3 R41, P1, R176.reuse, 0x6000, RZ ;  /* 0x00006000b0297810 */ /* 0x040fe40007f3e0ff */
[C---:B------:R-:W-:Y:S02]  /*98c0*/  IADD3 R45, P2, R176.reuse, 0x7000, RZ ;  /* 0x00007000b02d7810 */ /* 0x040fe40007f5e0ff */
[C---:B------:R-:W-:Y:S02]  /*98d0*/  IADD3 R49, P3, R176.reuse, 0x8000, RZ ;  /* 0x00008000b0317810 */ /* 0x040fe40007f7e0ff */
[C---:B------:R-:W-:Y:S02]  /*98e0*/  IADD3 R53, P4, R176.reuse, 0x9000, RZ ;  /* 0x00009000b0357810 */ /* 0x040fe40007f9e0ff */
[----:B------:R-:W-:Y:S02]  /*98f0*/  IADD3 R57, P5, R176, 0xa000, RZ ;  /* 0x0000a000b0397810 */ /* 0x000fe40007fbe0ff */
[----:B------:R-:W-:-:S02]  /*9900*/  LOP3.LUT R36, R37, 0x380, RZ, 0xc0, !PT ;  /* 0x0000038025247812 */ /* 0x000fc400078ec0ff */
[----:B------:R-:W-:Y:S02]  /*9910*/  LOP3.LUT R40, R41, 0x380, RZ, 0xc0, !PT ;  /* 0x0000038029287812 */ /* 0x000fe400078ec0ff */
        /* <DEDUP_REMOVED lines=8> */
[----:B------:R-:W-:Y:S02]  /*99a0*/  SHF.R.U64 R52, R52, 0x3, RZ ;  /* 0x0000000334347819 */ /* 0x000fe400000012ff */
[----:B------:R-:W-:Y:S02]  /*99b0*/  SHF.R.U64 R56, R56, 0x3, RZ ;  /* 0x0000000338387819 */ /* 0x000fe400000012ff */
[----:B------:R-:W-:-:S02]  /*99c0*/  LOP3.LUT R36, R36, R37, RZ, 0x3c, !PT ;  /* 0x0000002524247212 */ /* 0x000fc400078e3cff */
        /* <DEDUP_REMOVED lines=10> */
.L_x_1019:
[----:B------:R-:W0:Y:S01]  /*9a70*/  SHFL.IDX PT, R4, R197, RZ, 0x1f ;  /* 0x00001fffc5047589 */ /* 0x000e2200000e0000 */
[----:B------:R-:W-:Y:S01]  /*9a80*/  ISETP.NE.AND P6, PT, R7, RZ, PT ;  /* 0x000000ff0700720c */ /* 0x000fe20003fc5270 */
[--C-:B------:R-:W-:Y:S01]  /*9a90*/  IMAD.X R57, RZ, RZ, R177.reuse, P5 ;  /* 0x000000ffff397224 */ /* 0x100fe200028e06b1 */
[C---:B------:R-:W-:Y:S01]  /*9aa0*/  LOP3.LUT R7, R176.reuse, 0x380, RZ, 0xc0, !PT ;  /* 0x00000380b0077812 */ /* 0x040fe200078ec0ff */
[--C-:B------:R-:W-:Y:S01]  /*9ab0*/  IMAD.X R41, RZ, RZ, R177.reuse, P1 ;  /* 0x000000ffff297224 */ /* 0x100fe200008e06b1 */
[C---:B------:R-:W-:Y:S01]  /*9ac0*/  IADD3 R65, P1, R176.reuse, 0xc000, RZ ;  /* 0x0000c000b0417810 */ /* 0x040fe20007f3e0ff */
[--C-:B------:R-:W-:Y:S01]  /*9ad0*/  IMAD.X R37, RZ, RZ, R177.reuse, P6 ;  /* 0x000000ffff257224 */ /* 0x100fe200030e06b1 */
[C---:B------:R-:W-:Y:S01]  /*9ae0*/  IADD3 R61, P6, R176.reuse, 0xb000, RZ ;  /* 0x0000b000b03d7810 */ /* 0x040fe20007fde0ff */
[--C-:B------:R-:W-:Y:S01]  /*9af0*/  IMAD.X R45, RZ, RZ, R177.reuse, P2 ;  /* 0x000000ffff2d7224 */ /* 0x100fe200010e06b1 */
[C---:B------:R-:W-:Y:S01]  /*9b00*/  IADD3 R69, P2, R176.reuse, 0xd000, RZ ;  /* 0x0000d000b0457810 */ /* 0x040fe20007f5e0ff */
[--C-:B------:R-:W-:Y:S01]  /*9b10*/  IMAD.X R49, RZ, RZ, R177.reuse, P3 ;  /* 0x000000ffff317224 */ /* 0x100fe200018e06b1 */
[C---:B------:R-:W-:Y:S01]  /*9b20*/  IADD3 R73, P3, R176.reuse, 0xe000, RZ ;  /* 0x0000e000b0497810 */ /* 0x040fe20007f7e0ff */
[----:B------:R-:W-:Y:S01]  /*9b30*/  IMAD.X R53, RZ, RZ, R177, P4 ;  /* 0x000000ffff357224 */ /* 0x000fe200020e06b1 */
[----:B------:R-:W-:-:S02]  /*9b40*/  IADD3 R5, P4, R176, 0xf000, RZ ;  /* 0x0000f000b0057810 */ /* 0x000fc40007f9e0ff */
[----:B------:R-:W-:Y:S02]  /*9b50*/  LOP3.LUT R60, R61, 0x380, RZ, 0xc0, !PT ;  /* 0x000003803d3c7812 */ /* 0x000fe400078ec0ff */
[----:B------:R-:W-:Y:S01]  /*9b60*/  LOP3.LUT R64, R65, 0x380, RZ, 0xc0, !PT ;  /* 0x0000038041407812 */ /* 0x000fe200078ec0ff */
[----:B------:R-:W-:Y:S01]  /*9b70*/  IMAD.X R77, RZ, RZ, R177, P4 ;  /* 0x000000ffff4d7224 */ /* 0x000fe200020e06b1 */
[----:B------:R-:W-:Y:S02]  /*9b80*/  LOP3.LUT R68, R69, 0x380, RZ, 0xc0, !PT ;  /* 0x0000038045447812 */ /* 0x000fe400078ec0ff */
[----:B------:R-:W-:Y:S02]  /*9b90*/  LOP3.LUT R72, R73, 0x380, RZ, 0xc0, !PT ;  /* 0x0000038049487812 */ /* 0x000fe400078ec0ff */
[----:B------:R-:W-:Y:S02]  /*9ba0*/  SHF.R.U64 R60, R60, 0x3, RZ ;  /* 0x000000033c3c7819 */ /* 0x000fe400000012ff */
[----:B0-----:R-:W-:-:S02]  /*9bb0*/  ISETP.NE.AND P5, PT, R4, RZ, PT ;  /* 0x000000ff0400720c */ /* 0x001fc40003fa5270 */
[----:B------:R-:W-:Y:S02]  /*9bc0*/  LOP3.LUT R4, R5, 0x380, RZ, 0xc0, !PT ;  /* 0x0000038005047812 */ /* 0x000fe400078ec0ff */
[----:B------:R-:W-:Y:S02]  /*9bd0*/  SHF.R.U64 R64, R64, 0x3, RZ ;  /* 0x0000000340407819 */ /* 0x000fe400000012ff */
[----:B------:R-:W-:Y:S02]  /*9be0*/  SHF.R.U64 R68, R68, 0x3, RZ ;  /* 0x0000000344447819 */ /* 0x000fe400000012ff */
[----:B------:R-:W-:Y:S02]  /*9bf0*/  SHF.R.U64 R72, R72, 0x3, RZ ;  /* 0x0000000348487819 */ /* 0x000fe400000012ff */
[----:B------:R-:W-:Y:S02]  /*9c00*/  SHF.R.U64 R7, R7, 0x3, RZ ;  /* 0x0000000307077819 */ /* 0x000fe400000012ff */
[----:B------:R-:W-:-:S02]  /*9c10*/  SHF.R.U64 R4, R4, 0x3, RZ ;  /* 0x0000000304047819 */ /* 0x000fc400000012ff */
        /* <DEDUP_REMOVED lines=8> */
[----:B------:R-:W-:Y:S02]  /*9ca0*/  LOP3.LUT R176, R7, R176, RZ, 0x3c, !PT ;  /* 0x000000b007b07212 */ /* 0x000fe400078e3cff */
[----:B------:R-:W-:-:S02]  /*9cb0*/  LOP3.LUT R76, R4, R5, RZ, 0x3c, !PT ;  /* 0x00000005044c7212 */ /* 0x000fc400078e3cff */
[----:B------:R-:W-:Y:S02]  /*9cc0*/  SHF.R.S32.HI R20, RZ, 0x1f, R187 ;  /* 0x0000001fff147819 */ /* 0x000fe400000114bb */
[----:B------:R-:W-:Y:S02]  /*9cd0*/  SEL R81, R186, RZ, !P0 ;  /* 0x000000ffba517207 */ /* 0x000fe40004000000 */
[----:B------:R-:W-:Y:S02]  /*9ce0*/  SEL R80, R194, RZ, !P0 ;  /* 0x000000ffc2507207 */ /* 0x000fe40004000000 */
[----:B-----5:R-:W-:Y:S01]  /*9cf0*/  SHF.R.S32.HI R21, RZ, 0x1f, R0 ;  /* 0x0000001fff157819 */ /* 0x020fe20000011400 */
[----:B------:R-:W-:Y:S06]  /*9d00*/  @P5 BRA `(.L_x_1020) ;  /* 0x0000000000c05947 */ /* 0x000fec0003800000 */
[----:B------:R-:W0:Y:S01]  /*9d10*/  LDC R10, c[0x0][0xce8] ;  /* 0x00033a00ff0a7b82 */ /* 0x000e220000000800 */
[----:B------:R-:W-:Y:S01]  /*9d20*/  IMAD.U32 R5, RZ, RZ, UR42 ;  /* 0x0000002aff057e24 */ /* 0x000fe2000f8e00ff */
[----:B------:R-:W-:Y:S01]  /*9d30*/  ULDC.64 UR6, c[0x0][0xc90] ;  /* 0x0003240000067ab9 */ /* 0x000fe20000000a00 */
[----:B------:R-:W-:Y:S02]  /*9d40*/  IMAD.MOV.U32 R4, RZ, RZ, R0 ;  /* 0x000000ffff047224 */ /* 0x000fe400078e0000 */
[----:B------:R-:W-:Y:S02]  /*9d50*/  IMAD R8, R20, UR6, RZ ;  /* 0x0000000614087c24 */ /* 0x000fe4000f8e02ff */
[----:B------:R-:W-:Y:S02]  /*9d60*/  IMAD R14, R5, 0x40, R200 ;  /* 0x00000040050e7824 */ /* 0x000fe400078e02c8 */
[----:B------:R-:W-:Y:S02]  /*9d70*/  IMAD R9, R187, UR7, R8 ;  /* 0x00000007bb097c24 */ /* 0x000fe4000f8e0208 */
[----:B------:R-:W-:-:S02]  /*9d80*/  IMAD.MOV.U32 R5, RZ, RZ, R21 ;  /* 0x000000ffff057224 */ /* 0x000fc400078e0015 */
[----:B------:R-:W-:Y:S02]  /*9d90*/  IMAD.U32 R26, RZ, RZ, UR42 ;  /* 0x0000002aff1a7e24 */ /* 0x000fe4000f8e00ff */
[----:B------:R-:W-:Y:S01]  /*9da0*/  IMAD.WIDE.U32 R4, R187, UR6, R4 ;  /* 0x00000006bb047c25 */ /* 0x000fe2000f8e0004 */
[----:B------:R-:W-:-:S03]  /*9db0*/  ULDC.64 UR6, c[0x0][0xc98] ;  /* 0x0003260000067ab9 */ /* 0x000fc60000000a00 */
[----:B------:R-:W-:Y:S02]  /*9dc0*/  IMAD.IADD R5, R5, 0x1, R9 ;  /* 0x0000000105057824 */ /* 0x000fe400078e0209 */
[----:B------:R-:W-:Y:S02]  /*9dd0*/  IMAD R15, R26, 0x40, R17 ;  /* 0x000000401a0f7824 */ /* 0x000fe400078e0211 */
[----:B------:R-:W-:Y:S01]  /*9de0*/  IMAD.WIDE.U32 R4, R81, UR6, R4 ;  /* 0x0000000651047c25 */ /* 0x000fe2000f8e0004 */
[----:B0-----:R-:W-:-:S13]  /*9df0*/  ISETP.NE.AND P0, PT, R10, 0x1, PT ;  /* 0x000000010a00780c */ /* 0x001fda0003f05270 */
[----:B------:R-:W0:Y:S08]  /*9e00*/  @P0 LDC R7, c[0x0][0xcec] ;  /* 0x00033b00ff070b82 */ /* 0x000e300000000800 */
[----:B------:R-:W1:Y:S01]  /*9e10*/  @P0 LDC R11, c[0x0][0xcf0] ;  /* 0x00033c00ff0b0b82 */ /* 0x000e620000000800 */
[----:B0-----:R-:W-:-:S04]  /*9e20*/  @P0 IMAD.HI.U32 R8, R14, R7, RZ ;  /* 0x000000070e080227 */ /* 0x001fc800078e00ff */
[----:B------:R-:W-:Y:S01]  /*9e30*/  IMAD.MOV.U32 R7, RZ, RZ, R14 ;  /* 0x000000ffff077224 */ /* 0x000fe200078e000e */
[----:B-1----:R-:W-:Y:S01]  /*9e40*/  @P0 SHF.R.U32.HI R7, RZ, R11, R8 ;  /* 0x0000000bff070219 */ /* 0x002fe20000011608 */
[----:B------:R-:W-:-:S03]  /*9e50*/  IMAD R8, R80, UR6, RZ ;  /* 0x0000000650087c24 */ /* 0x000fc6000f8e02ff */
[--C-:B------:R-:W-:Y:S01]  /*9e60*/  SHF.R.S32.HI R11, RZ, 0x1f, R7.reuse ;  /* 0x0000001fff0b7819 */ /* 0x100fe20000011407 */
[----:B------:R-:W-:Y:S01]  /*9e70*/  IMAD.MOV R9, RZ, RZ, -R7 ;  /* 0x000000ffff097224 */ /* 0x000fe200078e0a07 */
[----:B------:R-:W-:Y:S01]  /*9e80*/  IADD3 R4, P0, R7, R4, RZ ;  /* 0x0000000407047210 */ /* 0x000fe20007f1e0ff */
[----:B------:R-:W-:Y:S01]  /*9e90*/  IMAD R8, R81, UR7, R8 ;  /* 0x0000000751087c24 */ /* 0x000fe2000f8e0208 */
[----:B------:R-:W-:Y:S01]  /*9ea0*/  ULDC.64 UR6, c[0x0][0xc88] ;  /* 0x0003220000067ab9 */ /* 0x000fe20000000a00 */
[----:B------:R-:W-:Y:S02]  /*9eb0*/  IMAD R9, R10, R9, R14 ;  /* 0x000000090a097224 */ /* 0x000fe400078e020e */
[----:B------:R-:W-:Y:S01]  /*9ec0*/  IMAD R10, R3, R10, RZ ;  /* 0x0000000a030a7224 */ /* 0x000fe200078e02ff */
[----:B------:R-:W-:Y:S02]  /*9ed0*/  IADD3.X R5, R11, R5, R8, P0, !PT ;  /* 0x000000050b057210 */ /* 0x000fe400007fe408 */
[----:B------:R-:W-:Y:S01]  /*9ee0*/  SHF.R.S32.HI R7, RZ, 0x1f, R9 ;  /* 0x0000001fff077819 */ /* 0x000fe20000011409 */
[----:B------:R-:W-:-:S04]  /*9ef0*/  IMAD.WIDE.U32 R4, R9, UR6, R4 ;  /* 0x0000000609047c25 */ /* 0x000fc8000f8e0004 */
[----:B------:R-:W-:Y:S02]  /*9f00*/  IMAD R8, R7, UR6, RZ ;  /* 0x0000000607087c24 */ /* 0x000fe4000f8e02ff */
[----:B------:R-:W-:Y:S02]  /*9f10*/  IMAD.MOV R7, RZ, RZ, -R19 ;  /* 0x000000ffff077224 */ /* 0x000fe400078e0a13 */
[----:B------:R-:W-:Y:S01]  /*9f20*/  IMAD R9, R9, UR7, R8 ;  /* 0x0000000709097c24 */ /* 0x000fe2000f8e0208 */
[----:B------:R-:W-:Y:S02]  /*9f30*/  ULDC.64 UR6, c[0x0][0xc50] ;  /* 0x0003140000067ab9 */ /* 0x000fe40000000a00 */
[----:B------:R-:W-:Y:S01]  /*9f40*/  LEA R11, P0, R4, UR6, 0x2 ;  /* 0x00000006040b7c11 */ /* 0x000fe2000f8010ff */
[----:B------:R-:W-:-:S04]  /*9f50*/  IMAD.IADD R5, R5, 0x1, R9 ;  /* 0x0000000105057824 */ /* 0x000fc800078e0209 */
[----:B------:R-:W-:Y:S01]  /*9f60*/  SHFL.IDX PT, R8, R11, 0x1, 0x1c1f ;  /* 0x003c1f000b087f89 */ /* 0x000fe200000e0000 */
[----:B------:R-:W-:Y:S02]  /*9f70*/  LEA.HI.X R14, R4, UR7, R5, 0x2, P0 ;  /* 0x00000007040e7c11 */ /* 0x000fe400080f1405 */
        /* <DEDUP_REMOVED lines=9> */
.L_x_1020:
[----:B------:R-:W1:Y:S01]  /*a010*/  LDC R84, c[0x0][0xce8] ;  /* 0x00033a00ff547b82 */ /* 0x000e620000000800 */
[----:B------:R-:W-:Y:S01]  /*a020*/  ULDC UR10, c[0x0][0xbc8] ;  /* 0x0002f200000a7ab9 */ /* 0x000fe20000000800 */
[----:B------:R-:W-:Y:S01]  /*a030*/  ULDC.64 UR6, c[0x0][0xba0] ;  /* 0x0002e80000067ab9 */ /* 0x000fe20000000a00 */
[----:B------:R-:W-:Y:S01]  /*a040*/  ISETP.GE.AND P0, PT, R192, UR10, PT ;  /* 0x0000000ac0007c0c */ /* 0x000fe2000bf06270 */
[----:B0-----:R-:W-:Y:S01]  /*a050*/  IMAD R5, R21, UR6, RZ ;  /* 0x0000000615057c24 */ /* 0x001fe2000f8e02ff */
[----:B------:R-:W-:Y:S01]  /*a060*/  ISETP.GE.AND P1, PT, R16, UR10, PT ;  /* 0x0000000a10007c0c */ /* 0x000fe2000bf26270 */
[----:B------:R-:W-:Y:S01]  /*a070*/  IMAD.U32 R87, RZ, RZ, UR42 ;  /* 0x0000002aff577e24 */ /* 0x000fe2000f8e00ff */
[----:B------:R-:W-:Y:S01]  /*a080*/  SEL R7, RZ, 0xffffffff, P0 ;  /* 0xffffffffff077807 */ /* 0x000fe20000000000 */
[C---:B------:R-:W-:Y:S01]  /*a090*/  IMAD R21, R0.reuse, UR7, R5 ;  /* 0x0000000700157c24 */ /* 0x040fe2000f8e0205 */
[----:B------:R0:W5:Y:S01]  /*a0a0*/  LD.E.128 R8, desc[UR44][R176.64] ;  /* 0x0000002cb0087980 */ /* 0x000162000c101d00 */
[----:B------:R-:W-:Y:S01]  /*a0b0*/  IMAD.WIDE.U32 R4, R0, UR6, RZ ;  /* 0x0000000600047c25 */ /* 0x000fe2000f8e00ff */
[----:B------:R-:W-:Y:S01]  /*a0c0*/  SEL R0, RZ, 0x1, P1 ;  /* 0x00000001ff007807 */ /* 0x000fe20000800000 */
[----:B------:R-:W-:Y:S01]  /*a0d0*/  ULDC.64 UR6, c[0x0][0xbe8] ;  /* 0x0002fa0000067ab9 */ /* 0x000fe20000000a00 */
[----:B------:R-:W5:Y:S04]  /*a0e0*/  LD.E.128 R12, desc[UR44][R12.64] ;  /* 0x0000002c0c0c7980 */ /* 0x000f68000c101d00 */
[----:B------:R-:W5:Y:S04]  /*a0f0*/  LD.E.128 R24, desc[UR44][R24.64] ;  /* 0x0000002c18187980 */ /* 0x000f68000c101d00 */
[----:B------:R-:W5:Y:S04]  /*a100*/  LD.E.128 R28, desc[UR44][R28.64] ;  /* 0x0000002c1c1c7980 */ /* 0x000f68000c101d00 */
[----:B------:R-:W5:Y:S01]  /*a110*/  LD.E.128 R32, desc[UR44][R32.64] ;  /* 0x0000002c20207980 */ /* 0x000f62000c101d00 */
[----:B-1----:R-:W-:Y:S01]  /*a120*/  ISETP.NE.AND P2, PT, R84, 0x1, PT ;  /* 0x000000015400780c */ /* 0x002fe20003f45270 */
[----:B------:R-:W-:Y:S01]  /*a130*/  IMAD.SHL.U32 R7, R7, 0x2, RZ ;  /* 0x0000000207077824 */ /* 0x000fe200078e00ff */
[----:B------:R-:W-:Y:S01]  /*a140*/  ISETP.GE.AND P0, PT, R191, UR10, PT ;  /* 0x0000000abf007c0c */ /* 0x000fe2000bf06270 */
[----:B------:R-:W5:Y:S04]  /*a150*/  LD.E.128 R36, desc[UR44][R36.64] ;  /* 0x0000002c24247980 */ /* 0x000f68000c101d00 */
[----:B------:R-:W5:Y:S01]  /*a160*/  LD.E.128 R40, desc[UR44][R40.64] ;  /* 0x0000002c28287980 */ /* 0x000f62000c101d00 */
[----:B------:R-:W-:-:S03]  /*a170*/  LOP3.LUT R0, R7, 0x2, R0, 0xe2, !PT ;  /* 0x0000000207007812 */ /* 0x000fc600078ee200 */
[----:B------:R-:W5:Y:S04]  /*a180*/  LD.E.128 R44, desc[UR44][R44.64] ;  /* 0x0000002c2c2c7980 */ /* 0x000f68000c101d00 */
[----:B------:R-:W5:Y:S01]  /*a190*/  LD.E.128 R48, desc[UR44][R48.64] ;  /* 0x0000002c30307980 */ /* 0x000f62000c101d00 */
[----:B------:R-:W1:Y:S01]  /*a1a0*/  @P2 LDC R83, c[0x0][0xcec] ;  /* 0x00033b00ff532b82 */ /* 0x000e620000000800 */
[----:B------:R-:W-:Y:S02]  /*a1b0*/  SEL R7, RZ, 0xffffffff, P0 ;  /* 0xffffffffff077807 */ /* 0x000fe40000000000 */
[----:B------:R-:W5:Y:S04]  /*a1c0*/  LD.E.128 R52, desc[UR44][R52.64] ;  /* 0x0000002c34347980 */ /* 0x000f68000c101d00 */
[----:B------:R-:W5:Y:S01]  /*a1d0*/  LD.E.128 R56, desc[UR44][R56.64] ;  /* 0x0000002c38387980 */ /* 0x000f62000c101d00 */
[----:B------:R-:W2:Y:S01]  /*a1e0*/  @P2 LDC R85, c[0x0][0xcf0] ;  /* 0x00033c00ff552b82 */ /* 0x000ea20000000800 */
[----:B------:R-:W-:Y:S01]  /*a1f0*/  IMAD.SHL.U32 R7, R7, 0x4, RZ ;  /* 0x0000000407077824 */ /* 0x000fe200078e00ff */
[----:B------:R-:W-:Y:S01]  /*a200*/  ISETP.GE.AND P0, PT, R190, UR10, PT ;  /* 0x0000000abe007c0c */ /* 0x000fe2000bf06270 */
[----:B------:R-:W-:Y:S01]  /*a210*/  IMAD R20, R20, UR6, RZ ;  /* 0x0000000614147c24 */ /* 0x000fe2000f8e02ff */
[----:B------:R-:W5:Y:S01]  /*a220*/  LD.E.128 R60, desc[UR44][R60.64] ;  /* 0x0000002c3c3c7980 */ /* 0x000f62000c101d00 */
[----:B------:R-:W-:Y:S01]  /*a230*/  IMAD.IADD R5, R5, 0x1, R21 ;  /* 0x0000000105057824 */ /* 0x000fe200078e0215 */
[----:B------:R-:W-:Y:S01]  /*a240*/  LOP3.LUT R7, R7, 0x4, R0, 0xe2, !PT ;  /* 0x0000000407077812 */ /* 0x000fe200078ee200 */
[----:B------:R-:W-:Y:S01]  /*a250*/  IMAD R21, R187, UR7, R20 ;  /* 0x00000007bb157c24 */ /* 0x000fe2000f8e0214 */
[----:B------:R-:W-:Y:S01]  /*a260*/  SEL R20, RZ, 0xffffffff, P0 ;  /* 0xffffffffff147807 */ /* 0x000fe20000000000 */
[----:B------:R-:W-:Y:S01]  /*a270*/  IMAD R0, R193, 0x20, R195 ;  /* 0x00000020c1007824 */ /* 0x000fe200078e02c3 */
[----:B------:R-:W-:Y:S01]  /*a280*/  ISETP.GE.AND P0, PT, R189, UR10, PT ;  /* 0x0000000abd007c0c */ /* 0x000fe2000bf06270 */
[----:B------:R-:W-:Y:S01]  /*a290*/  IMAD.WIDE.U32 R4, R187, UR6, R4 ;  /* 0x00000006bb047c25 */ /* 0x000fe2000f8e0004 */
[----:B------:R-:W-:Y:S01]  /*a2a0*/  ULDC.64 UR6, c[0x0][0xbf0] ;  /* 0x0002fc0000067ab9 */ /* 0x000fe20000000a00 */
[----:B------:R-:W5:Y:S01]  /*a2b0*/  LD.E.128 R64, desc[UR44][R64.64] ;  /* 0x0000002c40407980 */ /* 0x000f62000c101d00 */
[----:B------:R-:W-:Y:S01]  /*a2c0*/  ULDC.64 UR8, c[0x0][0xb80] ;  /* 0x0002e00000087ab9 */ /* 0x000fe20000000a00 */
[----:B------:R-:W-:-:S02]  /*a2d0*/  IMAD R82, R87, 0x40, R0 ;  /* 0x0000004057527824 */ /* 0x000fc400078e0200 */
[----:B------:R-:W-:Y:S01]  /*a2e0*/  IMAD.IADD R5, R5, 0x1, R21 ;  /* 0x0000000105057824 */ /* 0x000fe200078e0215 */
[----:B------:R-:W-:Y:S01]  /*a2f0*/  SEL R21, RZ, 0xffffffff, P0 ;  /* 0xffffffffff157807 */ /* 0x000fe20000000000 */
[----:B------:R-:W-:Y:S01]  /*a300*/  IMAD.SHL.U32 R20, R20, 0x8, RZ ;  /* 0x0000000814147824 */ /* 0x000fe200078e00ff */
[----:B------:R-:W5:Y:S01]  /*a310*/  LD.E.128 R68, desc[UR44][R68.64] ;  /* 0x0000002c44447980 */ /* 0x000f62000c101d00 */
[----:B------:R-:W-:Y:S02]  /*a320*/  IMAD R80, R80, UR6, RZ ;  /* 0x0000000650507c24 */ /* 0x000fe4000f8e02ff */
[----:B-1----:R-:W-:Y:S01]  /*a330*/  @P2 IMAD.HI.U32 R0, R82, R83, RZ ;  /* 0x0000005352002227 */ /* 0x002fe200078e00ff */
[----:B------:R-:W-:Y:S01]  /*a340*/  LOP3.LUT R20, R20, 0x8, R7, 0xe2, !PT ;  /* 0x0000000814147812 */ /* 0x000fe200078ee207 */
[----:B------:R-:W5:Y:S02]  /*a350*/  LD.E.128 R72, desc[UR44][R72.64] ;  /* 0x0000002c48487980 */ /* 0x000f64000c101d00 */
[----:B------:R-:W-:-:S02]  /*a360*/  IMAD.SHL.U32 R83, R21, 0x10, RZ ;  /* 0x0000001015537824 */ /* 0x000fc400078e00ff */
[----:B------:R-:W-:Y:S01]  /*a370*/  IMAD.MOV.U32 R7, RZ, RZ, R82 ;  /* 0x000000ffff077224 */ /* 0x000fe200078e0052 */
[----:B--2---:R-:W-:Y:S01]  /*a380*/  @P2 SHF.R.U32.HI R7, RZ, R85, R0 ;  /* 0x00000055ff072219 */ /* 0x004fe20000011600 */
[C---:B------:R-:W-:Y:S01]  /*a390*/  IMAD R21, R81.reuse, UR7, R80 ;  /* 0x0000000751157c24 */ /* 0x040fe2000f8e0250 */
[----:B------:R-:W5:Y:S01]  /*a3a0*/  LD.E.128 R76, desc[UR44][R76.64] ;  /* 0x0000002c4c4c7980 */ /* 0x000f62000c101d00 */
[----:B------:R-:W-:Y:S01]  /*a3b0*/  IMAD.WIDE.U32 R4, R81, UR6, R4 ;  /* 0x0000000651047c25 */ /* 0x000fe2000f8e0004 */
[----:B------:R-:W-:Y:S01]  /*a3c0*/  ISETP.GE.AND P0, PT, R188, UR10, PT ;  /* 0x0000000abc007c0c */ /* 0x000fe2000bf06270 */
[----:B------:R-:W-:Y:S01]  /*a3d0*/  ULDC.64 UR6, c[0x0][0xbe0] ;  /* 0x0002f80000067ab9 */ /* 0x000fe20000000a00 */
[----:B------:R-:W-:Y:S01]  /*a3e0*/  LOP3.LUT R20, R83, 0x10, R20, 0xe2, !PT ;  /* 0x0000001053147812 */ /* 0x000fe200078ee214 */
        /* <DEDUP_REMOVED lines=9> */
[----:B-1----:R-:W1:Y:S01]  /*a480*/  FENCE.VIEW.ASYNC.S ;  /* 0x00000000000073c6 */ /* 0x002e620000000000 */
[----:B------:R-:W-:Y:S01]  /*a490*/  ISETP.GE.AND P0, PT, R199, UR10, PT ;  /* 0x0000000ac7007c0c */ /* 0x000fe2000bf06270 */
[----:B------:R-:W-:Y:S01]  /*a4a0*/  IMAD R80, R21, UR6, RZ ;  /* 0x0000000615507c24 */ /* 0x000fe2000f8e02ff */
[----:B------:R-:W-:Y:S01]  /*a4b0*/  BSSY B1, `(.L_x_1021) ;  /* 0x000003d000017945 */ /* 0x000fe20003800000 */
[----:B------:R-:W-:-:S02]  /*a4c0*/  IMAD R21, R84, R81, R82 ;  /* 0x0000005154157224 */ /* 0x000fc400078e0252 */
[----:B------:R-:W-:Y:S02]  /*a4d0*/  IMAD.SHL.U32 R83, R0, 0x20, RZ ;  /* 0x0000002000537824 */ /* 0x000fe400078e00ff */
[C---:B------:R-:W-:Y:S01]  /*a4e0*/  IMAD R81, R7.reuse, UR7, R80 ;  /* 0x0000000707517c24 */ /* 0x040fe2000f8e0250 */
[----:B------:R-:W-:Y:S01]  /*a4f0*/  SHF.R.S32.HI R0, RZ, 0x1f, R21 ;  /* 0x0000001fff007819 */ /* 0x000fe20000011415 */
[----:B------:R-:W-:Y:S01]  /*a500*/  IMAD.WIDE.U32 R4, R7, UR6, R4 ;  /* 0x0000000607047c25 */ /* 0x000fe2000f8e0004 */
[----:B------:R-:W-:Y:S01]  /*a510*/  ULDC.64 UR6, c[0x0][0xbd8] ;  /* 0x0002f60000067ab9 */ /* 0x000fe20000000a00 */
[----:B------:R-:W-:Y:S02]  /*a520*/  SEL R7, RZ, 0x40, P0 ;  /* 0x00000040ff077807 */ /* 0x000fe40000000000 */
[----:B------:R-:W-:Y:S01]  /*a530*/  IMAD.U32 R88, RZ, RZ, UR42 ;  /* 0x0000002aff587e24 */ /* 0x000fe2000f8e00ff */
[----:B------:R-:W-:Y:S01]  /*a540*/  ISETP.GE.AND P0, PT, R198, UR10, PT ;  /* 0x0000000ac6007c0c */ /* 0x000fe2000bf06270 */
[----:B------:R-:W-:Y:S01]  /*a550*/  IMAD.IADD R5, R5, 0x1, R81 ;  /* 0x0000000105057824 */ /* 0x000fe200078e0251 */
[----:B------:R-:W-:Y:S01]  /*a560*/  LOP3.LUT R20, R83, 0x20, R20, 0xe2, !PT ;  /* 0x0000002053147812 */ /* 0x000fe200078ee214 */
[----:B------:R-:W-:-:S02]  /*a570*/  IMAD R0, R0, UR6, RZ ;  /* 0x0000000600007c24 */ /* 0x000fc4000f8e02ff */
[----:B------:R-:W-:Y:S01]  /*a580*/  IMAD R89, R3, R84, RZ ;  /* 0x0000005403597224 */ /* 0x000fe200078e02ff */
[----:B------:R-:W-:Y:S01]  /*a590*/  LOP3.LUT R7, R20, R7, RZ, 0xfc, !PT ;  /* 0x0000000714077212 */ /* 0x000fe200078efcff */
[----:B------:R-:W-:Y:S02]  /*a5a0*/  IMAD R88, R88, 0x40, R195 ;  /* 0x0000004058587824 */ /* 0x000fe400078e02c3 */
[C---:B------:R-:W-:Y:S01]  /*a5b0*/  IMAD R3, R21.reuse, UR7, R0 ;  /* 0x0000000715037c24 */ /* 0x040fe2000f8e0200 */
[----:B------:R-:W-:Y:S01]  /*a5c0*/  SEL R0, RZ, 0x80, P0 ;  /* 0x00000080ff007807 */ /* 0x000fe20000000000 */
[----:B------:R-:W-:Y:S01]  /*a5d0*/  IMAD.WIDE.U32 R4, R21, UR6, R4 ;  /* 0x0000000615047c25 */ /* 0x000fe2000f8e0004 */
[----:B------:R-:W-:Y:S01]  /*a5e0*/  UIADD3 UR6, UR40, 0x38820, URZ ;  /* 0x0003882028067890 */ /* 0x000fe2000fffe03f */
[----:B------:R-:W-:Y:S02]  /*a5f0*/  ISETP.GE.AND P0, PT, R88, R89, PT ;  /* 0x000000595800720c */ /* 0x000fe40003f06270 */
[----:B------:R-:W-:Y:S01]  /*a600*/  IMAD.IADD R3, R5, 0x1, R3 ;  /* 0x0000000105037824 */ /* 0x000fe200078e0203 */
[----:B------:R-:W-:Y:S01]  /*a610*/  UPRMT UR6, URZ, 0x654, UR6 ;  /* 0x000006543f067896 */ /* 0x000fe20008000006 */
[----:B------:R-:W-:-:S02]  /*a620*/  LEA R86, P1, R4, UR8, 0x1 ;  /* 0x0000000804567c11 */ /* 0x000fc4000f8208ff */
[----:B------:R-:W-:Y:S02]  /*a630*/  LOP3.LUT R0, R7, R0, RZ, 0xfc, !PT ;  /* 0x0000000007007212 */ /* 0x000fe400078efcff */
[----:B------:R-:W-:Y:S01]  /*a640*/  LEA.HI.X R87, R4, UR9, R3, 0x1, P1 ;  /* 0x0000000904577c11 */ /* 0x000fe200088f0c03 */
[----:B-1----:R0:W1:Y:S03]  /*a650*/  SHFL.IDX PT, R20, R86, RZ, 0x181f ;  /* 0x00181fff56147589 */ /* 0x00206600000e0000 */
[----:B------:R-:W-:Y:S01]  /*a660*/  SYNCS.ARRIVE.TRANS64.RED.A1T0 RZ, [UR6], RZ ;  /* 0x000000ffffff79a7 */ /* 0x000fe20008100406 */
[----:B------:R0:W2:Y:S01]  /*a670*/  SHFL.IDX PT, R21, R87, RZ, 0x181f ;  /* 0x00181fff57157589 */ /* 0x0000a200000e0000 */
[----:B------:R-:W-:Y:S05]  /*a680*/  @P0 BRA `(.L_x_1022) ;  /* 0x00000000007c0947 */ /* 0x000fea0003800000 */
        /* <DEDUP_REMOVED lines=31> */
.L_x_1022:
[----:B------:R-:W-:Y:S05]  /*a880*/  BSYNC B1 ;  /* 0x0000000000017941 */ /* 0x000fea0003800000 */
.L_x_1021:
[----:B------:R-:W-:Y:S01]  /*a890*/  VIADD R3, R88, 0x20 ;  /* 0x0000002058037836 */ /* 0x000fe20000000000 */
[----:B---3-5:R4:W3:Y:S04]  /*a8a0*/  SHFL.IDX PT, R9, R87, 0x1, 0x181f ;  /* 0x00381f0057097f89 */ /* 0x0288e800000e0000 */
        /* <DEDUP_REMOVED lines=10> */
[----:B-1----:R-:W-:Y:S01]  /*a950*/  @!P3 LEA R20, P6, R191, R8, 0x1 ;  /* 0x00000008bf14b211 */ /* 0x002fe200078c08ff */
[----:B------:R0:W-:Y:S01]  /*a960*/  @!P0 ST.E.128 desc[UR44][R4.64], R12 ;  /* 0x0000000c04008985 */ /* 0x0001e2000c101d2c */
[----:B------:R-:W-:Y:S02]  /*a970*/  ISETP.GE.AND P0, PT, R188, UR10, PT ;  /* 0x0000000abc007c0c */ /* 0x000fe4000bf06270 */
[----:B------:R-:W-:Y:S02]  /*a980*/  @!P5 LEA.HI.X R11, R192, R9, R209, 0x1, P4 ;  /* 0x00000009c00bd211 */ /* 0x000fe400020f0cd1 */
[----:B------:R-:W-:-:S02]  /*a990*/  LOP3.LUT P4, RZ, R7, 0x40, RZ, 0xc0, !PT ;  /* 0x0000004007ff7812 */ /* 0x000fc4000788c0ff */
[----:B--2---:R-:W-:Y:S01]  /*a9a0*/  @!P3 LEA.HI.X R21, R191, R9, R208, 0x1, P6 ;  /* 0x00000009bf15b211 */ /* 0x004fe200030f0cd0 */
        /* <DEDUP_REMOVED lines=20> */
.L_x_1018:
[----:B------:R-:W0:Y:S01]  /*aaf0*/  LDC.64 R8, c[0x0][0xd00] ;  /* 0x00034000ff087b82 */ /* 0x000e220000000a00 */
[----:B------:R-:W-:Y:S01]  /*ab00*/  ULDC.64 UR6, c[0x0][0xd08] ;  /* 0x0003420000067ab9 */ /* 0x000fe20000000a00 */
[----:B------:R-:W-:-:S06]  /*ab10*/  IMAD.MOV.U32 R3, RZ, RZ, RZ ;  /* 0x000000ffff037224 */ /* 0x000fcc00078e00ff */
[----:B------:R-:W1:Y:S01]  /*ab20*/  LDC.64 R4, c[0x0][0xd00] ;  /* 0x00034000ff047b82 */ /* 0x000e620000000a00 */
[----:B------:R-:W-:-:S04]  /*ab30*/  ISETP.NE.U32.AND P1, PT, RZ, UR6, PT ;  /* 0x00000006ff007c0c */ /* 0x000fc8000bf25070 */
[----:B------:R-:W-:-:S03]  /*ab40*/  ISETP.NE.AND.EX P1, PT, RZ, UR7, PT, P1 ;  /* 0x00000007ff007c0c */ /* 0x000fc6000bf25310 */
[----:B------:R-:W2:Y:S01]  /*ab50*/  LDC R25, c[0x0][0xce8] ;  /* 0x00033a00ff197b82 */ /* 0x000ea20000000800 */
[----:B0-----:R-:W-:-:S04]  /*ab60*/  ISETP.NE.U32.AND P0, PT, R8, RZ, PT ;  /* 0x000000ff0800720c */ /* 0x001fc80003f05070 */
[----:B------:R-:W-:Y:S01]  /*ab70*/  ISETP.NE.AND.EX P0, PT, R9, RZ, PT, P0 ;  /* 0x000000ff0900720c */ /* 0x000fe20003f05300 */
[----:B-1----:R-:W-:-:S04]  /*ab80*/  IMAD.WIDE R8, R186, 0x4, R4 ;  /* 0x00000004ba087825 */ /* 0x002fc800078e0204 */
[----:B------:R-:W0:Y:S01]  /*ab90*/  @P1 LDC.64 R4, c[0x0][0xd08] ;  /* 0x00034200ff041b82 */ /* 0x000e220000000a00 */
[----:B------:R-:W-:Y:S02]  /*aba0*/  ULDC UR6, c[0x0][0xb88] ;  /* 0x0002e20000067ab9 */ /* 0x000fe40000000800 */
[----:B------:R-:W-:-:S05]  /*abb0*/  IMAD.U32 R0, RZ, RZ, UR6 ;  /* 0x00000006ff007e24 */ /* 0x000fca000f8e00ff */
[----:B------:R1:W5:Y:S01]  /*abc0*/  @P0 LDG.E R3, desc[UR44][R8.64] ;  /* 0x0000002c08030981 */ /* 0x000362000c1e1900 */
[----:B0-----:R-:W-:-:S05]  /*abd0*/  @P1 IMAD.WIDE R4, R186, 0x4, R4 ;  /* 0x00000004ba041825 */ /* 0x001fca00078e0204 */
[----:B------:R1:W5:Y:S01]  /*abe0*/  @P1 LDG.E R0, desc[UR44][R4.64] ;  /* 0x0000002c04001981 */ /* 0x000362000c1e1900 */
[----:B------:R-:W-:Y:S01]  /*abf0*/  ISETP.GE.AND P2, PT, R202, 0x40, PT ;  /* 0x00000040ca00780c */ /* 0x000fe20003f46270 */
[----:B--2---:R-:W-:-:S12]  /*ac00*/  @P1 BRA `(.L_x_1024) ;  /* 0x0000000000101947 */ /* 0x004fd80003800000 */
[----:B------:R-:W-:Y:S05]  /*ac10*/  @!P0 BRA `(.L_x_1024) ;  /* 0x00000000000c8947 */ /* 0x000fea0003800000 */
[----:B-1----:R-:W2:Y:S04]  /*ac20*/  LDG.E R5, desc[UR44][R8.64] ;  /* 0x0000002c08057981 */ /* 0x002ea8000c1e1900 */
[----:B-----5:R-:W2:Y:S02]  /*ac30*/  LDG.E R0, desc[UR44][R8.64+0x4] ;  /* 0x0000042c08007981 */ /* 0x020ea4000c1e1900 */
[----:B--2---:R-:W-:-:S07]  /*ac40*/  IMAD.IADD R0, R0, 0x1, -R5 ;  /* 0x0000000100007824 */ /* 0x004fce00078e0a05 */
.L_x_1024:
[----:B------:R-:W-:Y:S01]  /*ac50*/  BSSY B1, `(.L_x_1025) ;  /* 0x000002f000017945 */ /* 0x000fe20003800000 */
[----:B------:R-:W-:Y:S02]  /*ac60*/  SHF.R.S32.HI R13, RZ, 0x1f, R187 ;  /* 0x0000001fff0d7819 */ /* 0x000fe400000114bb */
[----:B------:R-:W-:Y:S02]  /*ac70*/  SEL R15, R186, RZ, !P0 ;  /* 0x000000ffba0f7207 */ /* 0x000fe40004000000 */
[----:B------:R-:W-:Y:S02]  /*ac80*/  SEL R194, R194, RZ, !P0 ;  /* 0x000000ffc2c27207 */ /* 0x000fe40004000000 */
[----:B-----5:R-:W-:Y:S01]  /*ac90*/  SHF.R.S32.HI R12, RZ, 0x1f, R3 ;  /* 0x0000001fff0c7819 */ /* 0x020fe20000011403 */
[----:B------:R-:W-:Y:S06]  /*aca0*/  @P2 BRA `(.L_x_1026) ;  /* 0x0000000000a42947 */ /* 0x000fec0003800000 */
[----:B-1----:R-:W0:Y:S01]  /*acb0*/  S2R R5, SR_TID.X ;  /* 0x0000000000057919 */ /* 0x002e220000002100 */
[----:B------:R-:W1:Y:S01]  /*acc0*/  LDC R11, c[0x0][0xce8] ;  /* 0x00033a00ff0b7b82 */ /* 0x000e620000000800 */
[----:B------:R-:W-:-:S04]  /*acd0*/  IMAD.U32 R4, RZ, RZ, UR42 ;  /* 0x0000002aff047e24 */ /* 0x000fc8000f8e00ff */
[----:B0-----:R-:W-:Y:S02]  /*ace0*/  IMAD R4, R4, 0x40, R5 ;  /* 0x0000004004047824 */ /* 0x001fe400078e0205 */
[----:B-1----:R-:W-:Y:S02]  /*acf0*/  IMAD R5, R0, R11, RZ ;  /* 0x0000000b00057224 */ /* 0x002fe400078e02ff */
[----:B------:R-:W-:-:S05]  /*ad00*/  VIADD R14, R4, 0xffffff80 ;  /* 0xffffff80040e7836 */ /* 0x000fca0000000000 */
        /* <DEDUP_REMOVED lines=10> */
[----:B------:R-:W1:Y:S01]  /*adb0*/  @P0 LDC R21, c[0x0][0xcf0] ;  /* 0x00033c00ff150b82 */ /* 0x000e620000000800 */
[----:B0-----:R-:W-:-:S04]  /*adc0*/  @P0 IMAD.HI.U32 R8, R14, R9, RZ ;  /* 0x000000090e080227 */ /* 0x001fc800078e00ff */
[----:B------:R-:W-:Y:S01]  /*add0*/  IMAD R9, R187, UR7, R10 ;  /* 0x00000007bb097c24 */ /* 0x000fe2000f8e020a */
[----:B------:R-:W-:Y:S01]  /*ade0*/  ULDC.64 UR6, c[0x0][0xc98] ;  /* 0x0003260000067ab9 */ /* 0x000fe20000000a00 */
[----:B-1----:R-:W-:Y:S02]  /*adf0*/  @P0 SHF.R.U32.HI R7, RZ, R21, R8 ;  /* 0x00000015ff070219 */ /* 0x002fe40000011608 */
        /* <DEDUP_REMOVED lines=20> */
.L_x_1026:
[----:B------:R-:W-:Y:S05]  /*af40*/  BSYNC B1 ;  /* 0x0000000000017941 */ /* 0x000fea0003800000 */
.L_x_1025:
[----:B------:R-:W-:Y:S01]  /*af50*/  ISETP.NE.AND P0, PT, R25, 0x1, PT ;  /* 0x000000011900780c */ /* 0x000fe20003f05270 */
[----:B------:R-:W-:Y:S01]  /*af60*/  ULDC.64 UR6, c[0x0][0xba0] ;  /* 0x0002e80000067ab9 */ /* 0x000fe20000000a00 */
[----:B------:R-:W-:Y:S01]  /*af70*/  ULDC UR8, c[0x0][0xbc8] ;  /* 0x0002f20000087ab9 */ /* 0x000fe20000000800 */
[----:B01----:R-:W-:Y:S01]  /*af80*/  IMAD R8, R12, UR6, RZ ;  /* 0x000000060c087c24 */ /* 0x003fe2000f8e02ff */
[----:B------:R-:W-:Y:S01]  /*af90*/  ISETP.GE.AND P1, PT, R192, UR8, PT ;  /* 0x00000008c0007c0c */ /* 0x000fe2000bf26270 */
[C---:B------:R-:W-:Y:S01]  /*afa0*/  IMAD.WIDE.U32 R4, R3.reuse, UR6, RZ ;  /* 0x0000000603047c25 */ /* 0x040fe2000f8e00ff */
[----:B------:R-:W-:Y:S01]  /*afb0*/  ISETP.GE.AND P2, PT, R16, UR8, PT ;  /* 0x0000000810007c0c */ /* 0x000fe2000bf46270 */
[----:B------:R-:W-:Y:S01]  /*afc0*/  BSSY B1, `(.L_x_1027) ;  /* 0x0000066000017945 */ /* 0x000fe20003800000 */
[----:B------:R-:W-:Y:S01]  /*afd0*/  SEL R9, RZ, 0xffffffff, P1 ;  /* 0xffffffffff097807 */ /* 0x000fe20000800000 */
[----:B------:R-:W-:Y:S01]  /*afe0*/  IMAD R3, R3, UR7, R8 ;  /* 0x0000000703037c24 */ /* 0x000fe2000f8e0208 */
[----:B------:R-:W-:Y:S01]  /*aff0*/  ULDC.64 UR6, c[0x0][0xbe8] ;  /* 0x0002fa0000067ab9 */ /* 0x000fe20000000a00 */
[----:B------:R-:W-:Y:S01]  /*b000*/  IMAD R7, R193, 0x20, R195 ;  /* 0x00000020c1077824 */ /* 0x000fe200078e02c3 */
[----:B------:R-:W-:Y:S01]  /*b010*/  ISETP.GE.AND P1, PT, R191, UR8, PT ;  /* 0x00000008bf007c0c */ /* 0x000fe2000bf26270 */
[----:B------:R-:W0:Y:S01]  /*b020*/  @P0 LDC R11, c[0x0][0xcec] ;  /* 0x00033b00ff0b0b82 */ /* 0x000e220000000800 */
[----:B------:R-:W-:-:S02]  /*b030*/  IMAD.U32 R10, RZ, RZ, UR42 ;  /* 0x0000002aff0a7e24 */ /* 0x000fc4000f8e00ff */
[----:B------:R-:W-:Y:S02]  /*b040*/  IMAD R8, R13, UR6, RZ ;  /* 0x000000060d087c24 */ /* 0x000fe4000f8e02ff */
[----:B------:R-:W-:Y:S01]  /*b050*/  IMAD R10, R10, 0x40, R7 ;  /* 0x000000400a0a7824 */ /* 0x000fe200078e0207 */
[----:B------:R-:W-:Y:S01]  /*b060*/  SEL R7, RZ, 0xffffffff, P1 ;  /* 0xffffffffff077807 */ /* 0x000fe20000800000 */
[----:B------:R-:W-:Y:S01]  /*b070*/  IMAD.IADD R5, R5, 0x1, R3 ;  /* 0x0000000105057824 */ /* 0x000fe200078e0203 */
[----:B------:R-:W1:Y:S01]  /*b080*/  @P0 LDC R12, c[0x0][0xcf0] ;  /* 0x00033c00ff0c0b82 */ /* 0x000e620000000800 */
[----:B------:R-:W-:Y:S01]  /*b090*/  IMAD R3, R187, UR7, R8 ;  /* 0x00000007bb037c24 */ /* 0x000fe2000f8e0208 */
[----:B------:R-:W-:Y:S01]  /*b0a0*/  SEL R8, RZ, 0x1, P2 ;  /* 0x00000001ff087807 */ /* 0x000fe20001000000 */
[----:B------:R-:W-:Y:S01]  /*b0b0*/  IMAD.SHL.U32 R9, R9, 0x2, RZ ;  /* 0x0000000209097824 */ /* 0x000fe200078e00ff */
[----:B------:R-:W-:Y:S01]  /*b0c0*/  ISETP.GE.AND P1, PT, R190, UR8, PT ;  /* 0x00000008be007c0c */ /* 0x000fe2000bf26270 */
[----:B------:R-:W-:Y:S01]  /*b0d0*/  IMAD.WIDE.U32 R4, R187, UR6, R4 ;  /* 0x00000006bb047c25 */ /* 0x000fe2000f8e0004 */
[----:B------:R-:W-:Y:S01]  /*b0e0*/  ULDC.64 UR6, c[0x0][0xbf0] ;  /* 0x0002fc0000067ab9 */ /* 0x000fe20000000a00 */
[----:B------:R-:W-:-:S02]  /*b0f0*/  ISETP.GE.AND P2, PT, R198, UR8, PT ;  /* 0x00000008c6007c0c */ /* 0x000fc4000bf46270 */
[----:B------:R-:W-:Y:S01]  /*b100*/  IMAD.SHL.U32 R7, R7, 0x4, RZ ;  /* 0x0000000407077824 */ /* 0x000fe200078e00ff */
[----:B------:R-:W-:Y:S01]  /*b110*/  LOP3.LUT R8, R9, 0x2, R8, 0xe2, !PT ;  /* 0x0000000209087812 */ /* 0x000fe200078ee208 */
[----:B------:R-:W-:Y:S01]  /*b120*/  IMAD.IADD R5, R5, 0x1, R3 ;  /* 0x0000000105057824 */ /* 0x000fe200078e0203 */
[----:B------:R-:W-:Y:S01]  /*b130*/  SEL R13, RZ, 0xffffffff, P1 ;  /* 0xffffffffff0d7807 */ /* 0x000fe20000800000 */
[----:B------:R-:W-:Y:S01]  /*b140*/  IMAD R3, R194, UR6, RZ ;  /* 0x00000006c2037c24 */ /* 0x000fe2000f8e02ff */
[----:B------:R-:W-:Y:S01]  /*b150*/  LOP3.LUT R8, R7, 0x4, R8, 0xe2, !PT ;  /* 0x0000000407087812 */ /* 0x000fe200078ee208 */
[----:B------:R-:W-:-:S04]  /*b160*/  IMAD.WIDE.U32 R4, R15, UR6, R4 ;  /* 0x000000060f047c25 */ /* 0x000fc8000f8e0004 */
[----:B0-----:R-:W-:-:S04]  /*b170*/  @P0 IMAD.HI.U32 R7, R10, R11, RZ ;  /* 0x0000000b0a070227 */ /* 0x001fc800078e00ff */
[----:B------:R-:W-:Y:S01]  /*b180*/  IMAD R9, R15, UR7, R3 ;  /* 0x000000070f097c24 */ /* 0x000fe2000f8e0203 */
[----:B------:R-:W-:Y:S01]  /*b190*/  ULDC.64 UR6, c[0x0][0xbe0] ;  /* 0x0002f80000067ab9 */ /* 0x000fe20000000a00 */
[----:B------:R-:W-:Y:S01]  /*b1a0*/  IMAD.MOV.U32 R3, RZ, RZ, R10 ;  /* 0x000000ffff037224 */ /* 0x000fe200078e000a */
[----:B-1----:R-:W-:Y:S01]  /*b1b0*/  @P0 SHF.R.U32.HI R3, RZ, R12, R7 ;  /* 0x0000000cff030219 */ /* 0x002fe20000011607 */
[----:B------:R-:W-:Y:S01]  /*b1c0*/  IMAD.SHL.U32 R11, R13, 0x8, RZ ;  /* 0x000000080d0b7824 */ /* 0x000fe200078e00ff */
[----:B------:R-:W-:Y:S01]  /*b1d0*/  ISETP.GE.AND P0, PT, R189, UR8, PT ;  /* 0x00000008bd007c0c */ /* 0x000fe2000bf06270 */
[----:B------:R-:W-:Y:S01]  /*b1e0*/  IMAD.IADD R5, R5, 0x1, R9 ;  /* 0x0000000105057824 */ /* 0x000fe200078e0209 */
[--C-:B------:R-:W-:Y:S01]  /*b1f0*/  SHF.R.S32.HI R7, RZ, 0x1f, R3.reuse ;  /* 0x0000001fff077819 */ /* 0x100fe20000011403 */
[----:B------:R-:W-:Y:S01]  /*b200*/  IMAD.MOV R9, RZ, RZ, -R3 ;  /* 0x000000ffff097224 */ /* 0x000fe200078e0a03 */
[----:B------:R-:W-:Y:S01]  /*b210*/  LOP3.LUT R11, R11, 0x8, R8, 0xe2, !PT ;  /* 0x000000080b0b7812 */ /* 0x000fe200078ee208 */
[----:B------:R-:W-:Y:S01]  /*b220*/  IMAD.WIDE.U32 R4, R3, UR6, R4 ;  /* 0x0000000603047c25 */ /* 0x000fe2000f8e0004 */
[----:B------:R-:W-:-:S02]  /*b230*/  SEL R12, RZ, 0xffffffff, P0 ;  /* 0xffffffffff0c7807 */ /* 0x000fc40000000000 */
[----:B------:R-:W-:Y:S01]  /*b240*/  ISETP.GE.AND P0, PT, R188, UR8, PT ;  /* 0x00000008bc007c0c */ /* 0x000fe2000bf06270 */
[----:B------:R-:W-:Y:S02]  /*b250*/  IMAD R8, R7, UR6, RZ ;  /* 0x0000000607087c24 */ /* 0x000fe4000f8e02ff */
[----:B------:R-:W-:Y:S01]  /*b260*/  IMAD R7, R25, R9, R10 ;  /* 0x0000000919077224 */ /* 0x000fe200078e020a */
[----:B------:R-:W-:Y:S01]  /*b270*/  SEL R10, RZ, 0xffffffff, P0 ;  /* 0xffffffffff0a7807 */ /* 0x000fe20000000000 */
[----:B------:R-:W-:Y:S01]  /*b280*/  IMAD R9, R3, UR7, R8 ;  /* 0x0000000703097c24 */ /* 0x000fe2000f8e0208 */
[----:B------:R-:W-:Y:S01]  /*b290*/  ULDC.64 UR6, c[0x0][0xbd8] ;  /* 0x0002f60000067ab9 */ /* 0x000fe20000000a00 */
[----:B------:R-:W-:Y:S01]  /*b2a0*/  IMAD.U32 R26, RZ, RZ, UR42 ;  /* 0x0000002aff1a7e24 */ /* 0x000fe2000f8e00ff */
[----:B------:R-:W-:Y:S01]  /*b2b0*/  SHF.R.S32.HI R3, RZ, 0x1f, R7 ;  /* 0x0000001fff037819 */ /* 0x000fe20000011407 */
[----:B------:R-:W-:Y:S01]  /*b2c0*/  IMAD R27, R0, R25, RZ ;  /* 0x00000019001b7224 */ /* 0x000fe200078e02ff */
[----:B------:R-:W-:Y:S01]  /*b2d0*/  IADD3 R5, R5, R9, RZ ;  /* 0x0000000905057210 */ /* 0x000fe20007ffe0ff */
[----:B------:R-:W-:Y:S01]  /*b2e0*/  IMAD R26, R26, 0x40, R195 ;  /* 0x000000401a1a7824 */ /* 0x000fe200078e02c3 */
[----:B------:R-:W-:Y:S01]  /*b2f0*/  ISETP.GE.AND P0, PT, R199, UR8, PT ;  /* 0x00000008c7007c0c */ /* 0x000fe2000bf06270 */
[----:B------:R-:W-:-:S02]  /*b300*/  IMAD R0, R3, UR6, RZ ;  /* 0x0000000603007c24 */ /* 0x000fc4000f8e02ff */
[----:B------:R-:W-:Y:S02]  /*b310*/  IMAD.SHL.U32 R12, R12, 0x10, RZ ;  /* 0x000000100c0c7824 */ /* 0x000fe400078e00ff */
[C---:B------:R-:W-:Y:S01]  /*b320*/  IMAD R3, R7.reuse, UR7, R0 ;  /* 0x0000000707037c24 */ /* 0x040fe2000f8e0200 */
[----:B------:R-:W-:Y:S01]  /*b330*/  SEL R0, RZ, 0x40, P0 ;  /* 0x00000040ff007807 */ /* 0x000fe20000000000 */
[----:B------:R-:W-:Y:S01]  /*b340*/  IMAD.WIDE.U32 R4, R7, UR6, R4 ;  /* 0x0000000607047c25 */ /* 0x000fe2000f8e0004 */
[----:B------:R-:W-:Y:S01]  /*b350*/  ISETP.GE.AND P0, PT, R26, R27, PT ;  /* 0x0000001b1a00720c */ /* 0x000fe20003f06270 */
[----:B------:R-:W-:Y:S01]  /*b360*/  ULDC.64 UR6, c[0x0][0xb80] ;  /* 0x0002e00000067ab9 */ /* 0x000fe20000000a00 */
[----:B------:R-:W-:Y:S01]  /*b370*/  LOP3.LUT R11, R12, 0x10, R11, 0xe2, !PT ;  /* 0x000000100c0b7812 */ /* 0x000fe200078ee20b */
[----:B------:R-:W-:Y:S01]  /*b380*/  IMAD.SHL.U32 R10, R10, 0x20, RZ ;  /* 0x000000200a0a7824 */ /* 0x000fe200078e00ff */
[----:B------:R-:W-:Y:S01]  /*b390*/  LEA R7, P1, R4, UR6, 0x1 ;  /* 0x0000000604077c11 */ /* 0x000fe2000f8208ff */
[----:B------:R-:W-:Y:S01]  /*b3a0*/  IMAD.IADD R3, R5, 0x1, R3 ;  /* 0x0000000105037824 */ /* 0x000fe200078e0203 */
[----:B------:R-:W-:-:S02]  /*b3b0*/  SEL R5, RZ, 0x80, P2 ;  /* 0x00000080ff057807 */ /* 0x000fc40001000000 */
[----:B------:R-:W-:Y:S01]  /*b3c0*/  LOP3.LUT R11, R10, 0x20, R11, 0xe2, !PT ;  /* 0x000000200a0b7812 */ /* 0x000fe200078ee20b */
[----:B------:R0:W1:Y:S01]  /*b3d0*/  SHFL.IDX PT, R8, R7, RZ, 0x181f ;  /* 0x00181fff07087589 */ /* 0x00006200000e0000 */
[----:B------:R-:W-:Y:S02]  /*b3e0*/  LEA.HI.X R3, R4, UR7, R3, 0x1, P1 ;  /* 0x0000000704037c11 */ /* 0x000fe400088f0c03 */
[----:B------:R-:W-:-:S03]  /*b3f0*/  LOP3.LUT R24, R11, R0, RZ, 0xfc, !PT ;  /* 0x000000000b187212 */ /* 0x000fc600078efcff */
        /* <DEDUP_REMOVED lines=34> */
.L_x_1028:
[----:B------:R-:W-:Y:S05]  /*b620*/  BSYNC B1 ;  /* 0x0000000000017941 */ /* 0x000fea0003800000 */
.L_x_1027:
        /* <DEDUP_REMOVED lines=10> */
[-C--:B-1----:R-:W-:Y:S02]  /*b6d0*/  @!P2 LEA R10, P0, R192, R8.reuse, 0x1 ;  /* 0x00000008c00aa211 */ /* 0x082fe400078008ff */
        /* <DEDUP_REMOVED lines=25> */
.L_x_1023:
[----:B------:R-:W-:Y:S05]  /*b870*/  BSYNC B0 ;  /* 0x0000000000007941 */ /* 0x000fea0003800000 */
.L_x_1017:
[----:B------:R-:W-:Y:S02]  /*b880*/  ULDC UR6, c[0x0][0xd3c] ;  /* 0x00034f0000067ab9 */ /* 0x000fe40000000800 */
[----:B------:R-:W-:-:S06]  /*b890*/  UISETP.GE.AND UP0, UPT, UR5, UR6, UPT ;  /* 0x000000060500728c */ /* 0x000fcc000bf06270 */
[----:B------:R-:W-:-:S13]  /*b8a0*/  PLOP3.LUT P0, PT, PT, PT, UP0, 0x80, 0x0 ;  /* 0x000000000000781c */ /* 0x000fda0003f0f008 */
[----:B------:R-:W-:Y:S05]  /*b8b0*/  @!P0 BRA `(.L_x_1029) ;  /* 0xffffff5400b88947 */ /* 0x000fea000383ffff */
[----:B------:R-:W-:Y:S05]  /*b8c0*/  EXIT ;  /* 0x000000000000794d */ /* 0x000fea0003800000 */
.L_x_983:
        /* <DEDUP_REMOVED lines=16> */
.L_x_1030:
        /* <DEDUP_REMOVED lines=40> */
.L_x_1036:
        /* <DEDUP_REMOVED lines=12> */
.L_x_1035:
[----:B------:R-:W-:Y:S05]  /*bd10*/  BSYNC B0 ;  /* 0x0000000000007941 */ /* 0x000fea0003800000 */
.L_x_1034:
        /* <DEDUP_REMOVED lines=21> */
.L_x_1032:
        /* <DEDUP_REMOVED lines=15> */
.L_x_1037:
        /* <DEDUP_REMOVED lines=28> */
.L_x_1033:
[----:B------:R-:W-:Y:S01]  /*c120*/  ULDC UR4, c[0x0][0xd3c] ;  /* 0x00034f0000047ab9 */ /* 0x000fe20000000800 */
[----:B------:R-:W-:Y:S02]  /*c130*/  IMAD.MOV.U32 R17, RZ, RZ, RZ ;  /* 0x000000ffff117224 */ /* 0x000fe400078e00ff */
[----:B------:R-:W-:Y:S02]  /*c140*/  IMAD.U32 R16, RZ, RZ, UR6 ;  /* 0x00000006ff107e24 */ /* 0x000fe4000f8e00ff */
[----:B------:R-:W-:Y:S02]  /*c150*/  IMAD.MOV.U32 R18, RZ, RZ, RZ ;  /* 0x000000ffff127224 */ /* 0x000fe400078e00ff */
[----:B------:R-:W-:-:S07]  /*c160*/  IMAD.U32 R19, RZ, RZ, UR4 ;  /* 0x00000004ff137e24 */ /* 0x000fce000f8e00ff */
.L_x_1038:
[----:B------:R-:W-:-:S13]  /*c170*/  ISETP.NE.AND P0, PT, R5, RZ, PT ;  /* 0x000000ff0500720c */ /* 0x000fda0003f05270 */
[----:B------:R-:W0:Y:S01]  /*c180*/  @!P0 S2R R3, SR_CgaCtaId ;  /* 0x0000000000038919 */ /* 0x000e220000008800 */
[----:B------:R-:W-:-:S04]  /*c190*/  @!P0 MOV R0, 0x400 ;  /* 0x0000040000008802 */ /* 0x000fc80000000f00 */
[----:B0-----:R-:W-:-:S05]  /*c1a0*/  @!P0 LEA R0, R3, R0, 0x18 ;  /* 0x0000000003008211 */ /* 0x001fca00078ec0ff */
[----:B------:R1:W-:Y:S01]  /*c1b0*/  @!P0 STS.128 [R0+0x388d0], R16 ;  /* 0x0388d01000008388 */ /* 0x0003e20000000c00 */
[----:B------:R-:W-:Y:S06]  /*c1c0*/  BAR.ARV 0x5, 0x180 ;  /* 0x0146000000007b1d */ /* 0x000fec0000002000 */
.L_x_1031:
        /* <DEDUP_REMOVED lines=18> */
[----:B-1----:R-:W-:-:S05]  /*c2f0*/  IMAD.SHL.U32 R0, R5, 0x8, RZ ;  /* 0x0000000805007824 */ /* 0x002fca00078e00ff */
[----:B------:R-:W-:-:S04]  /*c300*/  LOP3.LUT R2, R0, 0x1f8, RZ, 0xc0, !PT ;  /* 0x000001f800027812 */ /* 0x000fc800078ec0ff */
[----:B------:R-:W-:Y:S01]  /*c310*/  LOP3.LUT R3, R2, 0x38, R5, 0x78, !PT ;  /* 0x0000003802037812 */ /* 0x000fe200078e7805 */
[----:B------:R-:W-:Y:S01]  /*c320*/  IMAD.SHL.U32 R2, R5, 0x10, RZ ;  /* 0x0000001005027824 */ /* 0x000fe200078e00ff */
[----:B------:R-:W-:Y:S02]  /*c330*/  SHF.R.U32.HI R5, RZ, 0x3, R4 ;  /* 0x00000003ff057819 */ /* 0x000fe40000011604 */
[----:B------:R-:W-:Y:S02]  /*c340*/  LOP3.LUT R4, R0, 0x38, RZ, 0xc0, !PT ;  /* 0x0000003800047812 */ /* 0x000fe400078ec0ff */
[----:B------:R-:W-:Y:S02]  /*c350*/  LOP3.LUT R34, R3, 0x200, R0, 0xf8, !PT ;  /* 0x0000020003227812 */ /* 0x000fe400078ef800 */
[----:B------:R-:W-:Y:S02]  /*c360*/  LOP3.LUT R2, R5, 0x70, R2, 0xf8, !PT ;  /* 0x0000007005027812 */ /* 0x000fe400078ef802 */
[----:B------:R-:W-:Y:S01]  /*c370*/  LOP3.LUT R0, R4, 0x40, RZ, 0xfc, !PT ;  /* 0x0000004004007812 */ /* 0x000fe200078efcff */
[----:B------:R-:W-:Y:S01]  /*c380*/  IMAD R25, R34, 0x2, R23 ;  /* 0x0000000222197824 */ /* 0x000fe200078e0217 */
[----:B------:R-:W-:-:S02]  /*c390*/  LOP3.LUT R3, R4, 0x80, RZ, 0xfc, !PT ;  /* 0x0000008004037812 */ /* 0x000fc400078efcff */
[C---:B------:R-:W-:Y:S02]  /*c3a0*/  LOP3.LUT R2, R4.reuse, 0xc0, RZ, 0xfc, !PT ;  /* 0x000000c004027812 */ /* 0x040fe400078efcff */
[C---:B------:R-:W-:Y:S02]  /*c3b0*/  LOP3.LUT R0, R4.reuse, 0x100, RZ, 0xfc, !PT ;  /* 0x0000010004007812 */ /* 0x040fe400078efcff */
[C---:B------:R-:W-:Y:S02]  /*c3c0*/  LOP3.LUT R3, R4.reuse, 0x140, RZ, 0xfc, !PT ;  /* 0x0000014004037812 */ /* 0x040fe400078efcff */
[C---:B------:R-:W-:Y:S02]  /*c3d0*/  LOP3.LUT R2, R4.reuse, 0x180, RZ, 0xfc, !PT ;  /* 0x0000018004027812 */ /* 0x040fe400078efcff */
[----:B---3--:R-:W-:-:S07]  /*c3e0*/  LOP3.LUT R0, R4, 0x1c0, RZ, 0xfc, !PT ;  /* 0x000001c004007812 */ /* 0x008fce00078efcff */
.L_x_1106:
[----:B------:R-:W0:Y:S02]  /*c3f0*/  LDC.64 R2, c[0x0][0xd88] ;  /* 0x00036200ff027b82 */ /* 0x000e240000000a00 */
[----:B0-----:R-:W-:-:S05]  /*c400*/  IMAD.WIDE R2, R19, 0x4, R2 ;  /* 0x0000000413027825 */ /* 0x001fca00078e0202 */
[----:B--2---:R-:W2:Y:S01]  /*c410*/  LDG.E R35, desc[UR44][R2.64] ;  /* 0x0000002c02237981 */ /* 0x004ea2000c1e1900 */
[----:B------:R-:W-:Y:S05]  /*c420*/  YIELD ;  /* 0x0000000000007946 */ /* 0x000fea0003800000 */
[----:B------:R-:W-:Y:S01]  /*c430*/  ULDC.64 UR4, c[0x0][0xb20] ;  /* 0x0002c80000047ab9 */ /* 0x000fe20000000a00 */
[----:B------:R-:W-:Y:S01]  /*c440*/  IMAD.MOV.U32 R32, RZ, RZ, RZ ;  /* 0x000000ffff207224 */ /* 0x000fe200078e00ff */
[----:B------:R-:W-:Y:S01]  /*c450*/  ISETP.NE.U32.AND P0, PT, RZ, UR4, PT ;  /* 0x00000004ff007c0c */ /* 0x000fe2000bf05070 */
[----:B------:R-:W-:-:S03]  /*c460*/  ULDC.64 UR6, c[0x0][0xb10] ;  /* 0x0002c40000067ab9 */ /* 0x000fc60000000a00 */
[----:B------:R-:W-:Y:S01]  /*c470*/  ISETP.NE.AND.EX P0, PT, RZ, UR5, PT, P0 ;  /* 0x00000005ff007c0c */ /* 0x000fe2000bf05300 */
[----:B------:R-:W-:Y:S01]  /*c480*/  IMAD.MOV.U32 R36, RZ, RZ, RZ ;  /* 0x000000ffff247224 */ /* 0x000fe200078e00ff */
[----:B--2---:R-:W-:-:S11]  /*c490*/  SHF.R.S32.HI R0, RZ, 0x1f, R35 ;  /* 0x0000001fff007819 */ /* 0x004fd60000011423 */
        /* <DEDUP_REMOVED lines=8> */
[----:B------:R-:W-:Y:S02]  /*c520*/  LOP3.LUT R22, R22, 0xffffffbf, RZ, 0xc0, !PT ;  /* 0xffffffbf16167812 */ /* 0x000fe400078ec0ff */
[----:B------:R-:W-:Y:S02]  /*c530*/  ISETP.NE.AND.EX P2, PT, RZ, UR5, PT, P0 ;  /* 0x00000005ff007c0c */ /* 0x000fe4000bf45300 */
[----:B------:R-:W-:Y:S02]  /*c540*/  ISETP.NE.U32.AND P0, PT, RZ, UR6, PT ;  /* 0x00000006ff007c0c */ /* 0x000fe4000bf05070 */
[----:B-1----:R-:W-:Y:S02]  /*c550*/  IADD3 R2, P1, R27, UR4, RZ ;  /* 0x000000041b027c10 */ /* 0x002fe4000ff3e0ff */
[----:B------:R-:W-:-:S02]  /*c560*/  ISETP.NE.AND.EX P0, PT, RZ, UR7, PT, P0 ;  /* 0x00000007ff007c0c */ /* 0x000fc4000bf05300 */
[----:B------:R-:W-:Y:S01]  /*c570*/  IADD3.X R3, R28, UR5, RZ, P1, !PT ;  /* 0x000000051c037c10 */ /* 0x000fe20008ffe4ff */
[----:B------:R-:W-:-:S04]  /*c580*/  ULDC.64 UR4, c[0x0][0x418] ;  /* 0x0001060000047ab9 */ /* 0x000fc80000000a00 */
[----:B------:R-:W-:Y:S01]  /*c590*/  @P2 LOP3.LUT R22, R22, 0x40, RZ, 0xfc, !PT ;  /* 0x0000004016162812 */ /* 0x000fe200078efcff */
[----:B------:R1:W5:Y:S05]  /*c5a0*/  @P2 LDG.E R36, desc[UR44][R2.64] ;  /* 0x0000002c02242981 */ /* 0x00036a000c1e1900 */
[----:B------:R-:W-:-:S04]  /*c5b0*/  @P0 IADD3 R4, P1, R27, UR6, RZ ;  /* 0x000000061b040c10 */ /* 0x000fc8000ff3e0ff */
[----:B------:R-:W-:-:S05]  /*c5c0*/  @P0 IADD3.X R5, R28, UR7, RZ, P1, !PT ;  /* 0x000000071c050c10 */ /* 0x000fca0008ffe4ff */
        /* <DEDUP_REMOVED lines=9> */
[----:B---34-:R-:W-:Y:S05]  /*c660*/  @P0 BRA `(.L_x_1040) ;  /* 0x0000000000200947 */ /* 0x018fea0003800000 */
[----:B------:R-:W-:Y:S02]  /*c670*/  ULDC UR4, c[0x0][0x288] ;  /* 0x0000a20000047ab9 */ /* 0x000fe40000000800 */
[----:B-1----:R-:W-:-:S05]  /*c680*/  IMAD.U32 R0, RZ, RZ, UR4 ;  /* 0x00000004ff007e24 */ /* 0x002fca000f8e00ff */
[----:B------:R0:W-:Y:S01]  /*c690*/  STL [R1+0x10], R0 ;  /* 0x0000100001007387 */ /* 0x0001e20000100800 */
[----:B------:R-:W-:Y:S05]  /*c6a0*/  @!P2 BRA `(.L_x_1040) ;  /* 0x000000000010a947 */ /* 0x000fea0003800000 */
[----:B------:R-:W2:Y:S04]  /*c6b0*/  LDG.E R5, desc[UR44][R2.64] ;  /* 0x0000002c02057981 */ /* 0x000ea8000c1e1900 */
[----:B0-----:R-:W2:Y:S02]  /*c6c0*/  LDG.E R0, desc[UR44][R2.64+0x4] ;  /* 0x0000042c02007981 */ /* 0x001ea4000c1e1900 */
[----:B--2---:R-:W-:-:S05]  /*c6d0*/  IMAD.IADD R0, R0, 0x1, -R5 ;  /* 0x0000000100007824 */ /* 0x004fca00078e0a05 */
[----:B------:R2:W-:Y:S02]  /*c6e0*/  STL [R1+0x10], R0 ;  /* 0x0000100001007387 */ /* 0x0005e40000100800 */
.L_x_1040:
        /* <DEDUP_REMOVED lines=9> */
.L_x_1041:
[----:B------:R-:W-:Y:S02]  /*c780*/  ULDC.64 UR4, c[0x0][0xb00] ;  /* 0x0002c00000047ab9 */ /* 0x000fe40000000a00 */
[----:B------:R-:W-:-:S04]  /*c790*/  ISETP.NE.U32.AND P0, PT, RZ, UR4, PT ;  /* 0x00000004ff007c0c */ /* 0x000fc8000bf05070 */
[----:B------:R-:W-:-:S13]  /*c7a0*/  ISETP.NE.AND.EX P0, PT, RZ, UR5, PT, P0 ;  /* 0x00000005ff007c0c */ /* 0x000fda000bf05300 */
[----:B------:R-:W-:Y:S05]  /*c7b0*/  @!P0 BRA `(.L_x_1042) ;  /* 0x0000000000148947 */ /* 0x000fea0003800000 */
[----:B-1----:R-:W1:Y:S02]  /*c7c0*/  LDC.64 R2, c[0x0][0xb00] ;  /* 0x0002c000ff027b82 */ /* 0x002e640000000a00 */
[----:B-1----:R-:W-:-:S05]  /*c7d0*/  IMAD.WIDE R2, R29, 0x4, R2 ;  /* 0x000000041d027825 */ /* 0x002fca00078e0202 */
[----:B------:R-:W3:Y:S04]  /*c7e0*/  LDG.E R7, desc[UR44][R2.64] ;  /* 0x0000002c02077981 */ /* 0x000ee8000c1e1900 */
[----:B0-2---:R-:W3:Y:S02]  /*c7f0*/  LDG.E R0, desc[UR44][R2.64+0x4] ;  /* 0x0000042c02007981 */ /* 0x005ee4000c1e1900 */
[----:B---3--:R-:W-:-:S07]  /*c800*/  IMAD.IADD R7, R0, 0x1, -R7 ;  /* 0x0000000100077824 */ /* 0x008fce00078e0a07 */
.L_x_1042:
[----:B-----5:R-:W-:Y:S01]  /*c810*/  IMAD.IADD R33, R7, 0x1, -R32 ;  /* 0x0000000107217824 */ /* 0x020fe200078e0a20 */
[----:B------:R-:W-:Y:S03]  /*c820*/  BSSY B7, `(.L_x_1043) ;  /* 0x000045a000077945 */ /* 0x000fe60003800000 */
[C---:B012---:R-:W-:Y:S01]  /*c830*/  VIADD R0, R33.reuse, 0x3f ;  /* 0x0000003f21007836 */ /* 0x047fe20000000000 */
[----:B------:R0:W-:Y:S01]  /*c840*/  STL [R1+0x4], R33 ;  /* 0x0000042101007387 */ /* 0x0001e20000100800 */
[----:B------:R-:W-:-:S03]  /*c850*/  ISETP.GT.AND P0, PT, R33, RZ, PT ;  /* 0x000000ff2100720c */ /* 0x000fc60003f04270 */
[----:B------:R-:W-:-:S04]  /*c860*/  SHF.R.S32.HI R3, RZ, 0x1f, R0 ;  /* 0x0000001fff037819 */ /* 0x000fc80000011400 */
        /* <DEDUP_REMOVED lines=11> */
[----:B0-----:R-:W1:Y:S02]  /*c920*/  FLO.U32 R0, UR4 ;  /* 0x0000000400007d00 */ /* 0x001e6400080e0000 */
[----:B-1----:R-:W-:-:S06]  /*c930*/  ISETP.EQ.U32.AND P0, PT, R0, R5, PT ;  /* 0x000000050000720c */ /* 0x002fcc0003f02070 */
[----:B------:R-:W2:Y:S07]  /*c940*/  POPC R5, UR4 ;  /* 0x0000000400057d09 */ /* 0x000eae0008000000 */
[----:B--2---:R-:W2:Y:S01]  /*c950*/  @P0 ATOMG.E.ADD.STRONG.GPU PT, R3, desc[UR44][R2.64], R5 ;  /* 0x00000005020309a8 */ /* 0x004ea200081ee1ec */
[----:B------:R-:W0:Y:S02]  /*c960*/  S2R R4, SR_LTMASK ;  /* 0x0000000000047919 */ /* 0x000e240000003900 */
[----:B0-----:R-:W-:-:S04]  /*c970*/  LOP3.LUT R4, R4, UR4, RZ, 0xc0, !PT ;  /* 0x0000000404047c12 */ /* 0x001fc8000f8ec0ff */
[----:B------:R-:W0:Y:S01]  /*c980*/  POPC R7, R4 ;  /* 0x0000000400077309 */ /* 0x000e220000000000 */
[----:B--2---:R-:W0:Y:S02]  /*c990*/  SHFL.IDX PT, R0, R3, R0, 0x1f ;  /* 0x00001f0003007589 */ /* 0x004e2400000e0000 */
[----:B0-----:R-:W-:Y:S01]  /*c9a0*/  IADD3 R16, R0, UR37, R7 ;  /* 0x0000002500107c10 */ /* 0x001fe2000fffe007 */
[----:B------:R-:W-:Y:S06]  /*c9b0*/  BRA `(.L_x_1045) ;  /* 0x0000004400007947 */ /* 0x000fec0003800000 */
.L_x_1044:
[----:B0-----:R-:W-:Y:S01]  /*c9c0*/  VIADD R0, R23, 0x22400 ;  /* 0x0002240017007836 */ /* 0x001fe20000000000 */
[----:B------:R-:W-:Y:S04]  /*c9d0*/  BSSY B6, `(.L_x_1046) ;  /* 0x0000013000067945 */ /* 0x000fe80003800000 */
[----:B------:R-:W-:-:S13]  /*c9e0*/  LOP3.LUT P0, RZ, R0, 0x3ff, RZ, 0xc0, !PT ;  /* 0x000003ff00ff7812 */ /* 0x000fda000780c0ff */
[----:B------:R-:W-:Y:S05]  /*c9f0*/  @!P0 BRA `(.L_x_1047) ;  /* 0x0000000000408947 */ /* 0x000fea0003800000 */
        /* <DEDUP_REMOVED lines=15> */
[----:B0-----:R-:W-:Y:S05]  /*caf0*/  CALL.ABS.NOINC R2 ;  /* 0x0000000002007343 */ /* 0x001fea0003c00000 */
.L_x_1047:
[----:B------:R-:W-:Y:S05]  /*cb00*/  BSYNC B6 ;  /* 0x0000000000067941 */ /* 0x000fea0003800000 */
.L_x_1046:
        /* <DEDUP_REMOVED lines=8> */
[----:B------:R0:W1:Y:S01]  /*cb90*/  LDC.64 R2, c[0x4][R30] ;  /* 0x010000001e027b82 */ /* 0x0000620000000a00 */
        /* <DEDUP_REMOVED lines=11> */
.L_x_1050:
[----:B------:R0:W1:Y:S01]  /*cc50*/  LDC.64 R2, c[0x4][R30] ;  /* 0x010000001e027b82 */ /* 0x0000620000000a00 */
[----:B------:R-:W-:Y:S01]  /*cc60*/  ULDC.64 UR6, c[0x4][0x90] ;  /* 0x0100240000067ab9 */ /* 0x000fe20000000a00 */
[----:B------:R-:W-:Y:S01]  /*cc70*/  ULDC.64 UR8, c[0x4][0x98] ;  /* 0x0100260000087ab9 */ /* 0x000fe20000000a00 */
[----:B------:R-:W-:Y:S01]  /*cc80*/  ULDC.64 UR4, c[0x4][0x18] ;  /* 0x0100060000047ab9 */ /* 0x000fe20000000a00 */
[----:B------:R-:W-:Y:S01]  /*cc90*/  IMAD.U32 R4, RZ, RZ, UR6 ;  /* 0x00000006ff047e24 */ /* 0x000fe2000f8e00ff */
[----:B------:R-:W-:Y:S01]  /*cca0*/  MOV R12, 0x1 ;  /* 0x00000001000c7802 */ /* 0x000fe20000000f00 */
[----:B------:R-:W-:Y:S02]  /*ccb0*/  IMAD.U32 R5, RZ, RZ, UR7 ;  /* 0x00000007ff057e24 */ /* 0x000fe4000f8e00ff */
[----:B------:R-:W-:Y:S02]  /*ccc0*/  IMAD.U32 R6, RZ, RZ, UR8 ;  /* 0x00000008ff067e24 */ /* 0x000fe4000f8e00ff */
[----:B------:R-:W-:-:S02]  /*ccd0*/  IMAD.U32 R7, RZ, RZ, UR9 ;  /* 0x00000009ff077e24 */ /* 0x000fc4000f8e00ff */
[----:B------:R-:W-:Y:S02]  /*cce0*/  IMAD.U32 R10, RZ, RZ, UR4 ;  /* 0x00000004ff0a7e24 */ /* 0x000fe4000f8e00ff */
[----:B------:R-:W-:Y:S02]  /*ccf0*/  IMAD.U32 R11, RZ, RZ, UR5 ;  /* 0x00000005ff0b7e24 */ /* 0x000fe4000f8e00ff */
[----:B------:R-:W-:Y:S02]  /*cd00*/  IMAD.MOV.U32 R8, RZ, RZ, 0x70 ;  /* 0x00000070ff087424 */ /* 0x000fe400078e00ff */
[----:B0-----:R-:W-:-:S07]  /*cd10*/  IMAD.MOV.U32 R13, RZ, RZ, RZ ;  /* 0x000000ffff0d7224 */ /* 0x001fce00078e00ff */
[----:B------:R-:W-:-:S07]  /*cd20*/  LEPC R20, `(.L_x_1049) ;  /* 0x000000001014794e */ /* 0x000fce0000000000 */
[----:B-1----:R-:W-:Y:S05]  /*cd30*/  CALL.ABS.NOINC R2 ;  /* 0x0000000002007343 */ /* 0x002fea0003c00000 */
.L_x_1049:
[----:B------:R-:W-:Y:S05]  /*cd40*/  BSYNC B6 ;  /* 0x0000000000067941 */ /* 0x000fea0003800000 */
.L_x_1048:
[----:B------:R-:W2:Y:S01]  /*cd50*/  LDL R5, [R1+0x28] ;  /* 0x0000280001057983 */ /* 0x000ea20000100800 */
[----:B------:R-:W-:Y:S01]  /*cd60*/  ULDC.64 UR4, c[0x0][0xaf0] ;  /* 0x0002bc0000047ab9 */ /* 0x000fe20000000a00 */
[----:B------:R-:W0:Y:S01]  /*cd70*/  LDC R20, c[0x0][0x430] ;  /* 0x00010c00ff147b82 */ /* 0x000e220000000800 */
[----:B------:R-:W-:Y:S01]  /*cd80*/  ISETP.NE.U32.AND P0, PT, RZ, UR4, PT ;  /* 0x00000004ff007c0c */ /* 0x000fe2000bf05070 */
[----:B------:R-:W1:Y:S03]  /*cd90*/  S2R R21, SR_TID.X ;  /* 0x0000000000157919 */ /* 0x000e660000002100 */
[----:B------:R-:W-:Y:S01]  /*cda0*/  ISETP.NE.AND.EX P0, PT, RZ, UR5, PT, P0 ;  /* 0x00000005ff007c0c */ /* 0x000fe2000bf05300 */
[----:B------:R-:W3:-:S12]  /*cdb0*/  S2R R4, SR_TID.X ;  /* 0x0000000000047919 */ /* 0x000ed80000002100 */
        /* <DEDUP_REMOVED lines=8> */
[----:B------:R-:W-:-:S04]  /*ce40*/  LOP3.LUT R21, R21, 0x38, RZ, 0xc0, !PT ;  /* 0x0000003815157812 */ /* 0x000fc800078ec0ff */
[C---:B------:R-:W-:Y:S02]  /*ce50*/  LOP3.LUT R0, R21.reuse, 0x40, RZ, 0xfc, !PT ;  /* 0x0000004015007812 */ /* 0x040fe400078efcff */
[----:B------:R-:W-:Y:S02]  /*ce60*/  LOP3.LUT R31, R21, 0x180, RZ, 0xfc, !PT ;  /* 0x00000180151f7812 */ /* 0x000fe400078efcff */
[----:B------:R-:W1:Y:S01]  /*ce70*/  S2R R21, SR_TID.X ;  /* 0x0000000000157919 */ /* 0x000e620000002100 */
[----:B------:R-:W-:Y:S02]  /*ce80*/  ISETP.GE.AND P0, PT, R0, UR4, PT ;  /* 0x0000000400007c0c */ /* 0x000fe4000bf06270 */
[----:B------:R-:W-:Y:S02]  /*ce90*/  ISETP.GE.AND P1, PT, R31, UR4, PT ;  /* 0x000000041f007c0c */ /* 0x000fe4000bf26270 */
[----:B------:R-:W-:-:S04]  /*cea0*/  LOP3.LUT R30, R30, 0x38, RZ, 0xc0, !PT ;  /* 0x000000381e1e7812 */ /* 0x000fc800078ec0ff */
[C---:B------:R-:W-:Y:S02]  /*ceb0*/  ISETP.GE.AND P2, PT, R30.reuse, UR4, PT ;  /* 0x000000041e007c0c */ /* 0x040fe4000bf46270 */
[----:B------:R-:W-:-:S03]  /*cec0*/  LOP3.LUT R30, R30, 0x140, RZ, 0xfc, !PT ;  /* 0x000001401e1e7812 */ /* 0x000fc600078efcff */
        /* <DEDUP_REMOVED lines=9> */
[----:B------:R-:W-:Y:S02]  /*cf60*/  LOP3.LUT R0, R31, 0x80, RZ, 0xfc, !PT ;  /* 0x000000801f007812 */ /* 0x000fe400078efcff */
[----:B------:R-:W-:Y:S02]  /*cf70*/  LOP3.LUT R21, R21, 0xc0, RZ, 0xfc, !PT ;  /* 0x000000c015157812 */ /* 0x000fe400078efcff */
[----:B------:R-:W-:Y:S02]  /*cf80*/  ISETP.GE.AND P5, PT, R0, UR4, PT ;  /* 0x0000000400007c0c */ /* 0x000fe4000bfa6270 */
[----:B------:R-:W-:-:S02]  /*cf90*/  ISETP.GE.AND P4, PT, R21, UR4, PT ;  /* 0x0000000415007c0c */ /* 0x000fc4000bf86270 */
[----:B------:R-:W1:Y:S01]  /*cfa0*/  S2R R21, SR_TID.X ;  /* 0x0000000000157919 */ /* 0x000e620000002100 */
[----:B------:R-:W-:Y:S02]  /*cfb0*/  LOP3.LUT R31, R31, 0x1c0, RZ, 0xfc, !PT ;  /* 0x000001c01f1f7812 */ /* 0x000fe400078efcff */
[----:B------:R-:W-:Y:S02]  /*cfc0*/  SEL R0, RZ, 0x40, P1 ;  /* 0x00000040ff007807 */ /* 0x000fe40000800000 */
[----:B------:R-:W-:Y:S01]  /*cfd0*/  ISETP.GE.AND P0, PT, R31, UR4, PT ;  /* 0x000000041f007c0c */ /* 0x000fe2000bf06270 */
[C---:B------:R-:W-:Y:S01]  /*cfe0*/  IMAD.SHL.U32 R31, R4.reuse, 0x8, RZ ;  /* 0x00000008041f7824 */ /* 0x040fe200078e00ff */
[----:B------:R-:W-:Y:S02]  /*cff0*/  LOP3.LUT R4, R4, 0x7f, RZ, 0xc0, !PT ;  /* 0x0000007f04047812 */ /* 0x000fe400078ec0ff */
[----:B------:R-:W-:Y:S02]  /*d000*/  @P5 LOP3.LUT R22, R22, 0x20, RZ, 0xfc, !PT ;  /* 0x0000002016165812 */ /* 0x000fe400078efcff */
[----:B------:R-:W-:-:S02]  /*d010*/  LOP3.LUT R31, R31, 0x38, RZ, 0xc0, !PT ;  /* 0x000000381f1f7812 */ /* 0x000fc400078ec0ff */
[----:B------:R-:W-:-:S04]  /*d020*/  LOP3.LUT R22, R22, 0xffffffef, RZ, 0xc0, !PT ;  /* 0xffffffef16167812 */ /* 0x000fc800078ec0ff */
[----:B------:R-:W-:-:S04]  /*d030*/  @P4 LOP3.LUT R22, R22, 0x10, RZ, 0xfc, !PT ;  /* 0x0000001016164812 */ /* 0x000fc800078efcff */
[----:B------:R-:W-:-:S04]  /*d040*/  LOP3.LUT R22, R22, 0xfffffffb, RZ, 0xc0, !PT ;  /* 0xfffffffb16167812 */ /* 0x000fc800078ec0ff */
[----:B------:R-:W-:Y:S01]  /*d050*/  LOP3.LUT R22, R22, 0xfffffff7, RZ, 0xc0, !PT ;  /* 0xfffffff716167812 */ /* 0x000fe200078ec0ff */
[----:B-1----:R-:W-:Y:S01]  /*d060*/  IMAD.SHL.U32 R9, R21, 0x10, RZ ;  /* 0x0000001015097824 */ /* 0x002fe200078e00ff */
[----:B--2---:R-:W-:Y:S02]  /*d070*/  LEA R27, R5, 0xffffffc0, 0x6 ;  /* 0xffffffc0051b7811 */ /* 0x004fe400078e30ff */
[----:B------:R-:W-:Y:S02]  /*d080*/  SHF.R.U32.HI R5, RZ, 0x3, R4 ;  /* 0x00000003ff057819 */ /* 0x000fe40000011604 */
[----:B------:R-:W-:Y:S02]  /*d090*/  LOP3.LUT R4, R31, 0x100, RZ, 0xfc, !PT ;  /* 0x000001001f047812 */ /* 0x000fe400078efcff */
[----:B------:R-:W-:Y:S02]  /*d0a0*/  LOP3.LUT R9, R5, 0x70, R9, 0xf8, !PT ;  /* 0x0000007005097812 */ /* 0x000fe400078ef809 */
[----:B------:R-:W-:-:S02]  /*d0b0*/  ISETP.GE.AND P3, PT, R4, UR4, PT ;  /* 0x0000000404007c0c */ /* 0x000fc4000bf66270 */
[----:B------:R-:W-:Y:S01]  /*d0c0*/  SEL R31, RZ, 0x80, P0 ;  /* 0x00000080ff1f7807 */ /* 0x000fe20000000000 */
[----:B------:R-:W-:-:S10]  /*d0d0*/  IMAD.IADD R6, R9, 0x1, R27 ;  /* 0x0000000109067824 */ /* 0x000fd400078e021b */
[----:B------:R-:W-:-:S04]  /*d0e0*/  @P3 LOP3.LUT R22, R22, 0x8, RZ, 0xfc, !PT ;  /* 0x0000000816163812 */ /* 0x000fc800078efcff */
[----:B------:R-:W-:Y:S01]  /*d0f0*/  @P2 LOP3.LUT R22, R22, 0x4, RZ, 0xfc, !PT ;  /* 0x0000000416162812 */ /* 0x000fe200078efcff */
[----:B0---4-:R-:W-:Y:S06]  /*d100*/  BRA.DIV UR5, `(.L_x_1051) ;  /* 0x0000004e051c7947 */ /* 0x011fec000b800000 */
.L_x_1124:
[----:B------:R-:W-:Y:S01]  /*d110*/  ISETP.NE.AND P1, PT, R20, 0x1, PT ;  /* 0x000000011400780c */ /* 0x000fe20003f25270 */
[----:B------:R-:W-:Y:S01]  /*d120*/  IMAD.MOV.U32 R37, RZ, RZ, RZ ;  /* 0x000000ffff257224 */ /* 0x000fe200078e00ff */
[C---:B------:R-:W-:Y:S01]  /*d130*/  ISETP.GE.AND P0, PT, R6.reuse, R33, PT ;  /* 0x000000210600720c */ /* 0x040fe20003f06270 */
[----:B------:R-:W-:Y:S01]  /*d140*/  IMAD.IADD R6, R6, 0x1, R32 ;  /* 0x0000000106067824 */ /* 0x000fe200078e0220 */
[----:B-----5:R-:W-:Y:S02]  /*d150*/  SHF.R.S32.HI R33, RZ, 0x1f, R29 ;  /* 0x0000001fff217819 */ /* 0x020fe4000001141d */
[----:B------:R-:W-:Y:S01]  /*d160*/  ISETP.GT.U32.OR P0, PT, R9, 0x3f, P0 ;  /* 0x0000003f0900780c */ /* 0x000fe20000704470 */
[----:B------:R-:W-:Y:S01]  /*d170*/  IMAD.MOV.U32 R7, RZ, RZ, R6 ;  /* 0x000000ffff077224 */ /* 0x000fe200078e0006 */
[C---:B------:R-:W-:Y:S02]  /*d180*/  LOP3.LUT P6, RZ, R22.reuse, 0x400, RZ, 0xc0, !PT ;  /* 0x0000040016ff7812 */ /* 0x040fe400078cc0ff */
[----:B------:R-:W-:-:S03]  /*d190*/  LOP3.LUT R22, R22, 0xffffdfff, RZ, 0xc0, !PT ;  /* 0xffffdfff16167812 */ /* 0x000fc600078ec0ff */
[----:B------:R-:W0:Y:S01]  /*d1a0*/  @P1 LDC R3, c[0x0][0x434] ;  /* 0x00010d00ff031b82 */ /* 0x000e220000000800 */
[----:B------:R-:W-:-:S07]  /*d1b0*/  @P1 LOP3.LUT R22, R22, 0x2000, RZ, 0xfc, !PT ;  /* 0x0000200016161812 */ /* 0x000fce00078efcff */
        /* <DEDUP_REMOVED lines=30> */
[----:B------:R-:W-:Y:S01]  /*d3a0*/  IMAD.U32 R2, RZ, RZ, UR36 ;  /* 0x00000024ff027e24 */ /* 0x000fe2000f8e00ff */
[----:B------:R-:W-:Y:S01]  /*d3b0*/  LOP3.LUT R31, R10, R31, RZ, 0xfc, !PT ;  /* 0x0000001f0a1f7212 */ /* 0x000fe200078efcff */
[----:B------:R-:W-:Y:S01]  /*d3c0*/  IMAD R0, R20, R0, R6 ;  /* 0x0000000014007224 */ /* 0x000fe200078e0206 */
[----:B------:R0:W-:Y:S02]  /*d3d0*/  STL [R1+0x24], R10 ;  /* 0x0000240a01007387 */ /* 0x0001e40000100800 */
[----:B------:R-:W-:Y:S02]  /*d3e0*/  ISETP.NE.AND P0, PT, R2, 0x3, PT ;  /* 0x000000030200780c */ /* 0x000fe40003f05270 */
[----:B------:R0:W-:Y:S11]  /*d3f0*/  STL [R1], R0 ;  /* 0x0000000001007387 */ /* 0x0001f60000100800 */
[----:B------:R-:W-:-:S04]  /*d400*/  @P0 LOP3.LUT R22, R22, 0x1000, RZ, 0xfc, !PT ;  /* 0x0000100016160812 */ /* 0x000fc800078efcff */
[----:B------:R-:W-:-:S04]  /*d410*/  LOP3.LUT R22, R22, 0xfffffffe, RZ, 0xc0, !PT ;  /* 0xfffffffe16167812 */ /* 0x000fc800078ec0ff */
[----:B------:R-:W-:Y:S01]  /*d420*/  @P1 LOP3.LUT R22, R22, 0x1, RZ, 0xfc, !PT ;  /* 0x0000000116161812 */ /* 0x000fe200078efcff */
[----:B0-----:R-:W-:Y:S06]  /*d430*/  @!P0 BRA `(.L_x_1052) ;  /* 0x0000000000048947 */ /* 0x001fec0003800000 */
[----:B------:R-:W-:Y:S01]  /*d440*/  BPT.TRAP 0x1 ;  /* 0x000000040000795c */ /* 0x000fe20000300000 */
.L_x_1052:
[----:B------:R-:W-:Y:S01]  /*d450*/  IMAD R30, R24, 0x8, R23 ;  /* 0x00000008181e7824 */ /* 0x000fe200078e0217 */
[----:B------:R-:W-:Y:S01]  /*d460*/  SHF.L.U32 R0, R26, 0x1f, RZ ;  /* 0x0000001f1a007819 */ /* 0x000fe200000006ff */
[----:B------:R-:W-:Y:S03]  /*d470*/  BSSY B0, `(.L_x_1053) ;  /* 0x0000003000007945 */ /* 0x000fe60003800000 */
[----:B------:R-:W0:Y:S02]  /*d480*/  SYNCS.PHASECHK.TRANS64.TRYWAIT P0, [R30+URZ+0x38840], R0 ;  /* 0x038840001e0075a7 */ /* 0x000e24000800017f */
[----:B0-----:R-:W-:Y:S05]  /*d490*/  @!P0 BRA `(.L_x_1054) ;  /* 0x0000004800688947 */ /* 0x001fea0003800000 */
.L_x_1125:
[----:B------:R-:W-:Y:S05]  /*d4a0*/  BSYNC B0 ;  /* 0x0000000000007941 */ /* 0x000fea0003800000 */
.L_x_1053:
[----:B------:R-:W0:Y:S01]  /*d4b0*/  LDL R2, [R1] ;  /* 0x0000000001027983 */ /* 0x000e220000100800 */
[----:B------:R-:W-:-:S03]  /*d4c0*/  ULDC.64 UR4, c[0x0][0x300] ;  /* 0x0000c00000047ab9 */ /* 0x000fc60000000a00 */
[----:B------:R-:W2:Y:S01]  /*d4d0*/  LDL R7, [R1+0x4] ;  /* 0x0000040001077983 */ /* 0x000ea20000100800 */
[----:B-----5:R-:W-:Y:S02]  /*d4e0*/  SHF.R.S32.HI R4, RZ, 0x1f, R37 ;  /* 0x0000001fff047819 */ /* 0x020fe40000011425 */
        /* <DEDUP_REMOVED lines=19> */
[----:B0-----:R-:W-:Y:S02]  /*d620*/  LOP3.LUT R5, R4, 0x7f, RZ, 0xc0, !PT ;  /* 0x0000007f04057812 */ /* 0x001fe400078ec0ff */
[----:B------:R-:W-:Y:S01]  /*d630*/  IMAD.IADD R4, R3, 0x1, R0 ;  /* 0x0000000103047824 */ /* 0x000fe200078e0200 */
[C---:B------:R-:W-:Y:S01]  /*d640*/  LEA R0, P0, R2.reuse, UR4, 0x1 ;  /* 0x0000000402007c11 */ /* 0x040fe2000f8008ff */
[----:B------:R-:W-:Y:S01]  /*d650*/  ULDC UR4, c[0x0][0x2f4] ;  /* 0x0000bd0000047ab9 */ /* 0x000fe20000000800 */
[----:B------:R-:W-:Y:S02]  /*d660*/  SHF.R.U32.HI R6, RZ, 0x3, R5 ;  /* 0x00000003ff067819 */ /* 0x000fe40000011605 */
[----:B------:R-:W0:Y:S01]  /*d670*/  S2R R5, SR_TID.X ;  /* 0x0000000000057919 */ /* 0x000e220000002100 */
[----:B------:R-:W-:Y:S01]  /*d680*/  LEA.HI.X R4, R2, UR5, R4, 0x1, P0 ;  /* 0x0000000502047c11 */ /* 0x000fe200080f0c04 */
[----:B------:R-:W-:Y:S01]  /*d690*/  UMOV UR5, 0xffffffff ;  /* 0xffffffff00057882 */ /* 0x000fe20000000000 */
[----:B--2---:R-:W-:-:S04]  /*d6a0*/  IADD3 R27, -R6, R7, -R27 ;  /* 0x00000007061b7210 */ /* 0x004fc80007ffe91b */
        /* <DEDUP_REMOVED lines=39> */
.L_x_1135:
        /* <DEDUP_REMOVED lines=10> */
.L_x_1056:
        /* <DEDUP_REMOVED lines=11> */
.L_x_1057:
[----:B------:R1:W5:Y:S01]  /*da70*/  LDL.LU R0, [R1+0xc] ;  /* 0x00000c0001007983 */ /* 0x0003620000300800 */
[----:B------:R-:W-:Y:S01]  /*da80*/  LOP3.LUT P0, RZ, R22, 0x40, RZ, 0xc0, !PT ;  /* 0x0000004016ff7812 */ /* 0x000fe2000780c0ff */
[----:B------:R1:W-:-:S12]  /*da90*/  SYNCS.ARRIVE.TRANS64.A1T0 RZ, [R30+URZ+0x38830], RZ ;  /* 0x038830ff1eff79a7 */ /* 0x0003d8000810003f */
[----:B------:R-:W-:Y:S05]  /*daa0*/  WARPSYNC.ALL ;  /* 0x0000000000007948 */ /* 0x000fea0003800000 */
[----:B0-----:R-:W-:Y:S01]  /*dab0*/  SEL R2, R35, RZ, !P0 ;  /* 0x000000ff23027207 */ /* 0x001fe20004000000 */
[----:B------:R-:W-:Y:S04]  /*dac0*/  BSSY B6, `(.L_x_1058) ;  /* 0x000001a000067945 */ /* 0x000fe80003800000 */
[----:B------:R0:W-:Y:S01]  /*dad0*/  STL [R1+0x8], R2 ;  /* 0x0000080201007387 */ /* 0x0001e20000100800 */
[----:B------:R-:W-:Y:S01]  /*dae0*/  BAR.SYNC.DEFER_BLOCKING 0x8, 0x100 ;  /* 0x0204000000007b1d */ /* 0x000fe20000010000 */
[----:B-----5:R-:W-:Y:S01]  /*daf0*/  SEL R35, R0, RZ, !P0 ;  /* 0x000000ff00237207 */ /* 0x020fe20004000000 */
[----:B------:R-:W-:-:S04]  /*db00*/  VIADD R0, R23, 0x20400 ;  /* 0x0002040017007836 */ /* 0x000fc80000000000 */
[----:B------:R0:W-:Y:S01]  /*db10*/  STL [R1+0x14], R35 ;  /* 0x0000142301007387 */ /* 0x0001e20000100800 */
[----:B------:R-:W-:Y:S02]  /*db20*/  LOP3.LUT P0, RZ, R0, 0x3ff, RZ, 0xc0, !PT ;  /* 0x000003ff00ff7812 */ /* 0x000fe4000780c0ff */
[----:B------:R-:W-:-:S05]  /*db30*/  SHF.R.S32.HI R0, RZ, 0x1f, R36 ;  /* 0x0000001fff007819 */ /* 0x000fca0000011424 */
[----:B------:R0:W-:Y:S06]  /*db40*/  STL [R1+0xc], R0 ;  /* 0x00000c0001007387 */ /* 0x0001ec0000100800 */
[----:B------:R-:W-:Y:S05]  /*db50*/  @!P0 BRA `(.L_x_1059) ;  /* 0x0000000000408947 */ /* 0x000fea0003800000 */
        /* <DEDUP_REMOVED lines=16> */
.L_x_1059:
[----:B------:R-:W-:Y:S05]  /*dc60*/  BSYNC B6 ;  /* 0x0000000000067941 */ /* 0x000fea0003800000 */
.L_x_1058:
[----:B------:R-:W2:Y:S01]  /*dc70*/  LDL R4, [R1+0xc] ;  /* 0x00000c0001047983 */ /* 0x000ea20000100800 */
[----:B------:R-:W3:Y:S01]  /*dc80*/  LDC R10, c[0x0][0x448] ;  /* 0x00011200ff0a7b82 */ /* 0x000ee20000000800 */
[----:B0-----:R-:W0:Y:S01]  /*dc90*/  S2R R2, SR_TID.X ;  /* 0x0000000000027919 */ /* 0x001e220000002100 */
[----:B------:R-:W-:Y:S01]  /*dca0*/  IMAD.MOV.U32 R21, RZ, RZ, R35 ;  /* 0x000000ffff157224 */ /* 0x000fe200078e0023 */
[----:B------:R-:W-:Y:S01]  /*dcb0*/  ULDC.64 UR4, c[0x0][0x298] ;  /* 0x0000a60000047ab9 */ /* 0x000fe20000000a00 */
[----:B------:R-:W4:Y:S04]  /*dcc0*/  LDL R20, [R1+0x8] ;  /* 0x0000080001147983 */ /* 0x000f280000100800 */
[----:B------:R0:W5:Y:S01]  /*dcd0*/  LDL R9, [R1+0x10] ;  /* 0x0000100001097983 */ /* 0x0001620000100800 */
[----:B------:R-:W1:Y:S01]  /*dce0*/  S2R R35, SR_TID.X ;  /* 0x0000000000237919 */ /* 0x000e620000002100 */
[----:B---3--:R-:W-:-:S02]  /*dcf0*/  ISETP.NE.AND P0, PT, R10, 0x1, PT ;  /* 0x000000010a00780c */ /* 0x008fc40003f05270 */
[----:B0-----:R-:W-:-:S11]  /*dd00*/  LOP3.LUT R2, R2, 0x7f, RZ, 0xc0, !PT ;  /* 0x0000007f02027812 */ /* 0x001fd600078ec0ff */
[----:B------:R-:W0:Y:S01]  /*dd10*/  @P0 LDC R3, c[0x0][0x44c] ;  /* 0x00011300ff030b82 */ /* 0x000e220000000800 */
[----:B------:R-:W-:Y:S01]  /*dd20*/  SHF.R.U32.HI R2, RZ, 0x3, R2 ;  /* 0x00000003ff027819 */ /* 0x000fe20000011602 */
[----:B-1----:R-:W-:-:S05]  /*dd30*/  IMAD.SHL.U32 R35, R35, 0x10, RZ ;  /* 0x0000001023237824 */ /* 0x002fca00078e00ff */
[----:B------:R-:W-:Y:S02]  /*dd40*/  LOP3.LUT R35, R2, 0x70, R35, 0xf8, !PT ;  /* 0x0000007002237812 */ /* 0x000fe400078ef823 */
[----:B------:R-:W1:Y:S03]  /*dd50*/  @P0 LDC R2, c[0x0][0x450] ;  /* 0x00011400ff020b82 */ /* 0x000e660000000800 */
[----:B------:R-:W-:-:S04]  /*dd60*/  IMAD R35, R17, 0x40, R35 ;  /* 0x0000004011237824 */ /* 0x000fc800078e0223 */
[----:B0-----:R-:W-:-:S04]  /*dd70*/  @P0 IMAD.HI.U32 R3, R35, R3, RZ ;  /* 0x0000000323030227 */ /* 0x001fc800078e00ff */
[----:B------:R-:W-:Y:S01]  /*dd80*/  IMAD.MOV.U32 R0, RZ, RZ, R35 ;  /* 0x000000ffff007224 */ /* 0x000fe200078e0023 */
[----:B-1----:R-:W-:Y:S01]  /*dd90*/  @P0 SHF.R.U32.HI R0, RZ, R2, R3 ;  /* 0x00000002ff000219 */ /* 0x002fe20000011603 */
[----:B------:R-:W-:Y:S01]  /*dda0*/  IMAD.WIDE.U32 R2, R36, UR4, RZ ;  /* 0x0000000424027c25 */ /* 0x000fe2000f8e00ff */
[----:B------:R-:W0:Y:S01]  /*ddb0*/  S2R R5, SR_TID.X ;  /* 0x0000000000057919 */ /* 0x000e220000002100 */
[----:B------:R-:W-:-:S04]  /*ddc0*/  LOP3.LUT R22, R22, 0xfffff7ff, RZ, 0xc0, !PT ;  /* 0xfffff7ff16167812 */ /* 0x000fc800078ec0ff */
[----:B------:R-:W-:Y:S01]  /*ddd0*/  @P0 LOP3.LUT R22, R22, 0x800, RZ, 0xfc, !PT ;  /* 0x0000080016160812 */ /* 0x000fe200078efcff */
[----:B0-----:R-:W-:-:S05]  /*dde0*/  IMAD.SHL.U32 R7, R5, 0x8, RZ ;  /* 0x0000000805077824 */ /* 0x001fca00078e00ff */
[----:B------:R-:W-:Y:S01]  /*ddf0*/  LOP3.LUT R7, R7, 0x38, RZ, 0xc0, !PT ;  /* 0x0000003807077812 */ /* 0x000fe200078ec0ff */
[----:B--2---:R-:W-:-:S04]  /*de00*/  IMAD R4, R4, UR4, RZ ;  /* 0x0000000404047c24 */ /* 0x004fc8000f8e02ff */
        /* <DEDUP_REMOVED lines=9> */
[----:B----4-:R-:W-:-:S04]  /*dea0*/  IMAD.WIDE.U32 R2, R20, UR4, R2 ;  /* 0x0000000414027c25 */ /* 0x010fc8000f8e0002 */
[----:B------:R-:W-:Y:S01]  /*deb0*/  IMAD R4, R20, UR5, R4 ;  /* 0x0000000514047c24 */ /* 0x000fe2000f8e0204 */
[----:B------:R-:W-:-:S03]  /*dec0*/  ULDC.64 UR4, c[0x0][0x2d0] ;  /* 0x0000b40000047ab9 */ /* 0x000fc60000000a00 */
[----:B------:R-:W-:Y:S01]  /*ded0*/  IMAD.IADD R3, R3, 0x1, R4 ;  /* 0x0000000103037824 */ /* 0x000fe200078e0204 */
[----:B------:R-:W-:-:S05]  /*dee0*/  SHF.R.S32.HI R4, RZ, 0x1f, R0 ;  /* 0x0000001fff047819 */ /* 0x000fca0000011400 */
[----:B------:R-:W-:Y:S02]  /*def0*/  IMAD R4, R4, UR4, RZ ;  /* 0x0000000404047c24 */ /* 0x000fe4000f8e02ff */
[----:B------:R-:W-:-:S04]  /*df00*/  IMAD.WIDE.U32 R2, R0, UR4, R2 ;  /* 0x0000000400027c25 */ /* 0x000fc8000f8e0002 */
[----:B------:R-:W-:Y:S01]  /*df10*/  IMAD R4, R0, UR5, R4 ;  /* 0x0000000500047c24 */ /* 0x000fe2000f8e0204 */
[----:B------:R-:W-:Y:S01]  /*df20*/  ULDC.64 UR4, c[0x0][0x2c8] ;  /* 0x0000b20000047ab9 */ /* 0x000fe20000000a00 */
[----:B------:R-:W-:-:S04]  /*df30*/  IMAD.MOV R0, RZ, RZ, -R0 ;  /* 0x000000ffff007224 */ /* 0x000fc800078e0a00 */
[----:B------:R-:W-:Y:S02]  /*df40*/  IMAD R0, R10, R0, R35 ;  /* 0x000000000a007224 */ /* 0x000fe400078e0223 */
[----:B------:R-:W-:-:S03]  /*df50*/  IMAD.IADD R3, R3, 0x1, R4 ;  /* 0x0000000103037824 */ /* 0x000fc600078e0204 */
[----:B------:R-:W-:Y:S01]  /*df60*/  SHF.R.S32.HI R4, RZ, 0x1f, R0 ;  /* 0x0000001fff047819 */ /* 0x000fe20000011400 */
[----:B------:R-:W-:-:S04]  /*df70*/  IMAD.WIDE.U32 R2, R0, UR4, R2 ;  /* 0x0000000400027c25 */ /* 0x000fc8000f8e0002 */
[----:B------:R-:W-:-:S04]  /*df80*/  IMAD R4, R4, UR4, RZ ;  /* 0x0000000404047c24 */ /* 0x000fc8000f8e02ff */
[----:B------:R-:W-:Y:S01]  /*df90*/  IMAD R4, R0, UR5, R4 ;  /* 0x0000000500047c24 */ /* 0x000fe2000f8e0204 */
[----:B------:R-:W-:Y:S02]  /*dfa0*/  ULDC.64 UR4, c[0x0][0x280] ;  /* 0x0000a00000047ab9 */ /* 0x000fe40000000a00 */
[----:B------:R-:W-:Y:S01]  /*dfb0*/  LEA R0, P0, R2, UR4, 0x1 ;  /* 0x0000000402007c11 */ /* 0x000fe2000f8008ff */
[----:B------:R-:W-:Y:S01]  /*dfc0*/  IMAD.IADD R3, R3, 0x1, R4 ;  /* 0x0000000103037824 */ /* 0x000fe200078e0204 */
[----:B------:R-:W-:Y:S01]  /*dfd0*/  ULDC UR4, c[0x0][0x2b8] ;  /* 0x0000ae0000047ab9 */ /* 0x000fe20000000800 */
[----:B------:R-:W-:-:S03]  /*dfe0*/  LOP3.LUT R20, R5, 0x7f, RZ, 0xc0, !PT ;  /* 0x0000007f05147812 */ /* 0x000fc600078ec0ff */
[----:B------:R-:W-:Y:S01]  /*dff0*/  LEA.HI.X R2, R2, UR5, R3, 0x1, P0 ;  /* 0x0000000502027c11 */ /* 0x000fe200080f0c03 */
[----:B------:R-:W-:Y:S01]  /*e000*/  UMOV UR5, 0xffffffff ;  /* 0xffffffff00057882 */ /* 0x000fe20000000000 */
[----:B------:R-:W-:Y:S02]  /*e010*/  ISETP.GE.AND P0, PT, R7, UR4, PT ;  /* 0x0000000407007c0c */ /* 0x000fe4000bf06270 */
[----:B------:R-:W-:Y:S01]  /*e020*/  SHF.R.U32.HI R8, RZ, 0x3, R20 ;  /* 0x00000003ff087819 */ /* 0x000fe20000011614 */
[----:B------:R-:W-:Y:S10]  /*e030*/  BRA.DIV UR5, `(.L_x_1060) ;  /* 0x0000004205e47947 */ /* 0x000ff4000b800000 */
[----:B------:R-:W0:Y:S01]  /*e040*/  SHFL.IDX PT, R5, R0, RZ, 0x181f ;  /* 0x00181fff00057589 */ /* 0x000e2200000e0000 */
[----:B-----5:R-:W-:Y:S01]  /*e050*/  IMAD R3, R9, R10, RZ ;  /* 0x0000000a09037224 */ /* 0x020fe200078e02ff */
[----:B------:R-:W-:Y:S01]  /*e060*/  LOP3.LUT R22, R22, 0xfffffeff, RZ, 0xc0, !PT ;  /* 0xfffffeff16167812 */ /* 0x000fe200078ec0ff */
[----:B------:R-:W-:Y:S01]  /*e070*/  IMAD R17, R17, 0x40, R8 ;  /* 0x0000004011117824 */ /* 0x000fe200078e0208 */
[----:B------:R-:W1:Y:S04]  /*e080*/  SHFL.IDX PT, R4, R2, RZ, 0x181f ;  /* 0x00181fff02047589 */ /* 0x000e6800000e0000 */
[----:B------:R-:W-:-:S13]  /*e090*/  ISETP.GE.AND P2, PT, R17, R3, PT ;  /* 0x000000031100720c */ /* 0x000fda0003f46270 */
[----:B------:R-:W-:Y:S02]  /*e0a0*/  @P2 LOP3.LUT R22, R22, 0x100, RZ, 0xfc, !PT ;  /* 0x0000010016162812 */ /* 0x000fe400078efcff */
[----:B0-----:R-:W-:Y:S02]  /*e0b0*/  @!P2 LEA R5, P1, R7, R5, 0x1 ;  /* 0x000000050705a211 */ /* 0x001fe400078208ff */
[----:B------:R-:W-:-:S03]  /*e0c0*/  LOP3.LUT R22, R22, 0xffffff7f, RZ, 0xc0, !PT ;  /* 0xffffff7f16167812 */ /* 0x000fc600078ec0ff */
        /* <DEDUP_REMOVED lines=10> */
[----:B------:R-:W-:-:S04]  /*e170*/  @P2 LOP3.LUT R22, R22, 0x80, RZ, 0xfc, !PT ;  /* 0x0000008016162812 */ /* 0x000fc800078efcff */
[----:B------:R-:W-:Y:S02]  /*e180*/  LOP3.LUT R22, R22, 0xffffffbf, RZ, 0xc0, !PT ;  /* 0xffffffbf16167812 */ /* 0x000fe400078ec0ff */
        /* <DEDUP_REMOVED lines=11> */
[----:B------:R-:W-:-:S02]  /*e240*/  @P2 LOP3.LUT R22, R22, 0x40, RZ, 0xfc, !PT ;  /* 0x0000004016162812 */ /* 0x000fc400078efcff */
[----:B0-----:R-:W-:-:S05]  /*e250*/  @!P2 LEA R5, P1, R7, R5, 0x1 ;  /* 0x000000050705a211 */ /* 0x001fca00078208ff */
[----:B-1----:R-:W-:-:S05]  /*e260*/  @!P2 IMAD.X R4, RZ, RZ, R4, P1 ;  /* 0x000000ffff04a224 */ /* 0x002fca00008e0604 */
[----:B------:R-:W-:-:S04]  /*e270*/  @!P2 LOP3.LUT R5, R5, R4, RZ, 0x3c, !PT ;  /* 0x000000040505a212 */ /* 0x000fc800078e3cff */
[----:B------:R-:W-:-:S04]  /*e280*/  @!P2 LOP3.LUT R4, R5, R4, RZ, 0x3c, !PT ;  /* 0x000000040504a212 */ /* 0x000fc800078e3cff */
[----:B------:R-:W-:-:S05]  /*e290*/  @!P2 LOP3.LUT R5, R5, R4, RZ, 0x3c, !PT ;  /* 0x000000040505a212 */ /* 0x000fca00078e3cff */
[----:B------:R0:W-:Y:S04]  /*e2a0*/  @!P2 LDGSTS.E.BYPASS.LTC128B.128 [R25+0x21400], desc[UR44][R4.64], !P0 ;  /* 0x214000000419afae */ /* 0x0001e8000c101d6c */
[----:B0-----:R0:W1:Y:S02]  /*e2b0*/  SHFL.IDX PT, R4, R2, 0x3, 0x181f ;  /* 0x00781f0002047f89 */ /* 0x00106400000e0000 */
.L_x_1144:
[----:B------:R-:W-:Y:S01]  /*e2c0*/  VIADD R17, R17, 0x30 ;  /* 0x0000003011117836 */ /* 0x000fe20000000000 */
[----:B------:R-:W-:-:S04]  /*e2d0*/  LOP3.LUT R22, R22, 0xfffeffff, RZ, 0xc0, !PT ;  /* 0xfffeffff16167812 */ /* 0x000fc800078ec0ff */
[----:B------:R-:W-:-:S13]  /*e2e0*/  ISETP.GE.AND P2, PT, R17, R3, PT ;  /* 0x000000031100720c */ /* 0x000fda0003f46270 */
[----:B0-----:R-:W-:Y:S02]  /*e2f0*/  @!P2 LEA R2, P1, R7, R0, 0x1 ;  /* 0x000000000702a211 */ /* 0x001fe400078208ff */
[----:B------:R-:W-:-:S03]  /*e300*/  @P2 LOP3.LUT R22, R22, 0x10000, RZ, 0xfc, !PT ;  /* 0x0001000016162812 */ /* 0x000fc600078efcff */
[----:B-1----:R-:W-:-:S05]  /*e310*/  @!P2 IMAD.X R3, RZ, RZ, R4, P1 ;  /* 0x000000ffff03a224 */ /* 0x002fca00008e0604 */
[----:B------:R-:W-:Y:S01]  /*e320*/  @!PT LDS RZ, [RZ] ;  /* 0x00000000fffff984 */ /* 0x000fe20000000800 */
[----:B------:R-:W-:Y:S01]  /*e330*/  @!PT LDS RZ, [RZ] ;  /* 0x00000000fffff984 */ /* 0x000fe20000000800 */
[----:B------:R-:W-:Y:S01]  /*e340*/  @!PT LDS RZ, [RZ] ;  /* 0x00000000fffff984 */ /* 0x000fe20000000800 */
[----:B------:R0:W-:Y:S01]  /*e350*/  @!P2 LDGSTS.E.BYPASS.LTC128B.128 [R25+0x21c00], desc[UR44][R2.64], !P0 ;  /* 0x21c000000219afae */ /* 0x0001e2000c101d6c */
[----:B------:R-:W-:Y:S01]  /*e360*/  PLOP3.LUT P0, PT, PT, PT, PT, 0x80, 0x0 ;  /* 0x000000000000781c */ /* 0x000fe20003f0f070 */
[----:B------:R-:W-:-:S12]  /*e370*/  NOP ;  /* 0x0000000000007918 */ /* 0x000fd80000000000 */
.L_x_1061:
[----:B------:R-:W-:Y:S02]  /*e380*/  PLOP3.LUT P1, PT, P1, P0, PT, 0xa2, 0x0 ;  /* 0x000000000000781c */ /* 0x000fe40000f21472 */
[----:B------:R-:W-:-:S08]  /*e390*/  @P0 R2UR P1, UR4, R23 ;  /* 0x00000000170402ca */ /* 0x000fd00000020000 */
[----:B------:R-:W-:-:S05]  /*e3a0*/  @P0 PLOP3.LUT P0, PT, P1, PT, PT, 0x80, 0x0 ;  /* 0x000000000000081c */ /* 0x000fca0000f0f070 */
[----:B------:R-:W-:Y:S01]  /*e3b0*/  @!P1 SYNCS.ARRIVE.TRANS64.RED.A0T1 RZ, [UR4+0x38800], RZ ;  /* 0x038800ffffff99a7 */ /* 0x000fe20008200404 */
[----:B------:R-:W-:Y:S07]  /*e3c0*/  @!P1 ARRIVES.LDGSTSBAR.64.TRANSCNT [UR4+0x38800] ;  /* 0x03880000ff0099b0 */ /* 0x000fee0008000a84 */
[----:B------:R-:W-:Y:S05]  /*e3d0*/  @P0 BRA.U.ANY `(.L_x_1061) ;  /* 0xfffffffd00e80947 */ /* 0x000fea000393ffff */
[----:B------:R-:W-:Y:S01]  /*e3e0*/  NOP ;  /* 0x0000000000007918 */ /* 0x000fe20000000000 */
[----:B------:R-:W-:Y:S01]  /*e3f0*/  VIADD R0, R23, 0x26400 ;  /* 0x0002640017007836 */ /* 0x000fe20000000000 */
[----:B------:R1:W-:Y:S01]  /*e400*/  SYNCS.ARRIVE.TRANS64.A1T0 RZ, [R23+URZ+0x38800], RZ ;  /* 0x038800ff17ff79a7 */ /* 0x0003e2000810003f */
[----:B------:R-:W-:Y:S03]  /*e410*/  BSSY B6, `(.L_x_1062) ;  /* 0x0000013000067945 */ /* 0x000fe60003800000 */
[----:B------:R-:W-:-:S13]  /*e420*/  LOP3.LUT P0, RZ, R0, 0x3ff, RZ, 0xc0, !PT ;  /* 0x000003ff00ff7812 */ /* 0x000fda000780c0ff */
[----:B-1----:R-:W-:Y:S05]  /*e430*/  @!P0 BRA `(.L_x_1063) ;  /* 0x0000000000408947 */ /* 0x002fea0003800000 */
        /* <DEDUP_REMOVED lines=16> */
.L_x_1063:
[----:B------:R-:W-:Y:S05]  /*e540*/  BSYNC B6 ;  /* 0x0000000000067941 */ /* 0x000fea0003800000 */
.L_x_1062:
[----:B------:R-:W2:Y:S01]  /*e550*/  LDL.LU R21, [R1+0xc] ;  /* 0x00000c0001157983 */ /* 0x000ea20000300800 */
[----:B0-----:R-:W0:Y:S01]  /*e560*/  LDC R2, c[0x0][0x448] ;  /* 0x00011200ff027b82 */ /* 0x001e220000000800 */
[----:B------:R-:W-:Y:S02]  /*e570*/  ULDC.64 UR4, c[0x0][0x398] ;  /* 0x0000e60000047ab9 */ /* 0x000fe40000000a00 */
[----:B------:R-:W3:Y:S04]  /*e580*/  LDL.LU R20, [R1+0x14] ;  /* 0x0000140001147983 */ /* 0x000ee80000300800 */
[----:B------:R-:W4:Y:S01]  /*e590*/  LDL.LU R17, [R1+0x8] ;  /* 0x0000080001117983 */ /* 0x000f220000300800 */
[----:B0-----:R-:W-:-:S13]  /*e5a0*/  ISETP.NE.AND P6, PT, R2, 0x1, PT ;  /* 0x000000010200780c */ /* 0x001fda0003fc5270 */
[----:B------:R-:W0:Y:S08]  /*e5b0*/  @P6 LDC R3, c[0x0][0x44c] ;  /* 0x00011300ff036b82 */ /* 0x000e300000000800 */
[----:B------:R-:W1:Y:S01]  /*e5c0*/  @P6 LDC R2, c[0x0][0x450] ;  /* 0x00011400ff026b82 */ /* 0x000e620000000800 */
[----:B------:R-:W-:Y:S01]  /*e5d0*/  IMAD.MOV.U32 R0, RZ, RZ, R35 ;  /* 0x000000ffff007224 */ /* 0x000fe200078e0023 */
[----:B------:R-:W5:Y:S01]  /*e5e0*/  S2R R7, SR_TID.X ;  /* 0x0000000000077919 */ /* 0x000f620000002100 */
[----:B0-----:R-:W-:-:S05]  /*e5f0*/  @P6 IMAD.HI.U32 R3, R35, R3, RZ ;  /* 0x0000000323036227 */ /* 0x001fca00078e00ff */
[----:B-1----:R-:W-:Y:S01]  /*e600*/  @P6 SHF.R.U32.HI R0, RZ, R2, R3 ;  /* 0x00000002ff006219 */ /* 0x002fe20000011603 */
[----:B------:R-:W-:Y:S01]  /*e610*/  IMAD.WIDE.U32 R2, R36, UR4, RZ ;  /* 0x0000000424027c25 */ /* 0x000fe2000f8e00ff */
[----:B------:R-:W0:Y:S02]  /*e620*/  S2R R10, SR_TID.X ;  /* 0x00000000000a7919 */ /* 0x000e240000002100 */
[----:B------:R-:W-:Y:S01]  /*e630*/  SHF.R.S32.HI R5, RZ, 0x1f, R0 ;  /* 0x0000001fff057819 */ /* 0x000fe20000011400 */
[----:B------:R-:W1:Y:S01]  /*e640*/  S2R R9, SR_TID.X ;  /* 0x0000000000097919 */ /* 0x000e620000002100 */
[----:B------:R-:W-:Y:S01]  /*e650*/  LOP3.LUT R22, R22, 0xfffff7ff, RZ, 0xc0, !PT ;  /* 0xfffff7ff16167812 */ /* 0x000fe200078ec0ff */
[----:B-1----:R-:W-:-:S05]  /*e660*/  IMAD.SHL.U32 R8, R9, 0x8, RZ ;  /* 0x0000000809087824 */ /* 0x002fca00078e00ff */
        /* <DEDUP_REMOVED lines=10> */
[----:B---3--:R-:W-:Y:S02]  /*e710*/  IMAD R4, R20, UR4, RZ ;  /* 0x0000000414047c24 */ /* 0x008fe4000f8e02ff */
[----:B----4-:R-:W-:Y:S01]  /*e720*/  IMAD.WIDE.U32 R2, R17, UR4, R2 ;  /* 0x0000000411027c25 */ /* 0x010fe2000f8e0002 */
        /* <DEDUP_REMOVED lines=10> */
[----:B------:R-:W-:Y:S01]  /*e7d0*/  ULDC.64 UR4, c[0x0][0x3c8] ;  /* 0x0000f20000047ab9 */ /* 0x000fe20000000a00 */
[----:B-----5:R-:W-:Y:S02]  /*e7e0*/  IMAD.SHL.U32 R20, R7, 0x8, RZ ;  /* 0x0000000807147824 */ /* 0x020fe400078e00ff */
[----:B------:R-:W-:Y:S02]  /*e7f0*/  IMAD.IADD R3, R3, 0x1, R5 ;  /* 0x0000000103037824 */ /* 0x000fe400078e0205 */
[----:B------:R-:W-:Y:S01]  /*e800*/  IMAD R0, R0, UR4, RZ ;  /* 0x0000000400007c24 */ /* 0x000fe2000f8e02ff */
[----:B------:R-:W-:Y:S01]  /*e810*/  LOP3.LUT R20, R20, 0x38, RZ, 0xc0, !PT ;  /* 0x0000003814147812 */ /* 0x000fe200078ec0ff */
[----:B------:R-:W-:-:S04]  /*e820*/  IMAD.WIDE.U32 R2, R4, UR4, R2 ;  /* 0x0000000404027c25 */ /* 0x000fc8000f8e0002 */
[----:B------:R-:W-:Y:S01]  /*e830*/  IMAD R0, R4, UR5, R0 ;  /* 0x0000000504007c24 */ /* 0x000fe2000f8e0200 */
[----:B------:R-:W-:Y:S01]  /*e840*/  ULDC.64 UR4, c[0x0][0x390] ;  /* 0x0000e40000047ab9 */ /* 0x000fe20000000a00 */
[----:B------:R-:W-:Y:S01]  /*e850*/  IMAD.SHL.U32 R17, R7, 0x8, RZ ;  /* 0x0000000807117824 */ /* 0x000fe200078e00ff */
[----:B------:R-:W-:Y:S01]  /*e860*/  LOP3.LUT R7, R20, 0x80, RZ, 0xfc, !PT ;  /* 0x0000008014077812 */ /* 0x000fe200078efcff */
[----:B------:R-:W-:Y:S01]  /*e870*/  IMAD.IADD R6, R3, 0x1, R0 ;  /* 0x0000000103067824 */ /* 0x000fe200078e0200 */
[----:B------:R-:W-:Y:S01]  /*e880*/  LEA R0, P0, R2, UR4, 0x1 ;  /* 0x0000000402007c11 */ /* 0x000fe2000f8008ff */
[----:B------:R-:W-:Y:S01]  /*e890*/  ULDC UR4, c[0x0][0x3b8] ;  /* 0x0000ee0000047ab9 */ /* 0x000fe20000000800 */
[----:B------:R-:W-:Y:S02]  /*e8a0*/  LOP3.LUT R17, R17, 0x38, RZ, 0xc0, !PT ;  /* 0x0000003811117812 */ /* 0x000fe400078ec0ff */
[----:B------:R-:W-:Y:S02]  /*e8b0*/  ISETP.GE.AND P4, PT, R7, UR4, PT ;  /* 0x0000000407007c0c */ /* 0x000fe4000bf86270 */
[----:B------:R-:W-:Y:S01]  /*e8c0*/  LOP3.LUT R7, R17, 0x40, RZ, 0xfc, !PT ;  /* 0x0000004011077812 */ /* 0x000fe200078efcff */
[----:B0-----:R-:W-:-:S05]  /*e8d0*/  IMAD.SHL.U32 R17, R10, 0x8, RZ ;  /* 0x000000080a117824 */ /* 0x001fca00078e00ff */
[----:B------:R-:W-:Y:S02]  /*e8e0*/  LOP3.LUT R17, R17, 0x38, RZ, 0xc0, !PT ;  /* 0x0000003811117812 */ /* 0x000fe400078ec0ff */
[----:B------:R-:W-:Y:S02]  /*e8f0*/  ISETP.GE.AND P5, PT, R7, UR4, PT ;  /* 0x0000000407007c0c */ /* 0x000fe4000bfa6270 */
[----:B------:R-:W-:Y:S01]  /*e900*/  LOP3.LUT R7, R17, 0x100, RZ, 0xfc, !PT ;  /* 0x0000010011077812 */ /* 0x000fe200078efcff */
[----:B------:R-:W-:Y:S01]  /*e910*/  IMAD.SHL.U32 R17, R10, 0x8, RZ ;  /* 0x000000080a117824 */ /* 0x000fe200078e00ff */
[----:B------:R-:W-:-:S04]  /*e920*/  ISETP.GE.AND P1, PT, R8, UR4, PT ;  /* 0x0000000408007c0c */ /* 0x000fc8000bf26270 */
[----:B------:R-:W-:Y:S01]  /*e930*/  LOP3.LUT R17, R17, 0x38, RZ, 0xc0, !PT ;  /* 0x0000003811117812 */ /* 0x000fe200078ec0ff */
[----:B------:R-:W-:Y:S01]  /*e940*/  IMAD.SHL.U32 R20, R9, 0x8, RZ ;  /* 0x0000000809147824 */ /* 0x000fe200078e00ff */
[----:B------:R-:W-:Y:S02]  /*e950*/  ISETP.GE.AND P2, PT, R7, UR4, PT ;  /* 0x0000000407007c0c */ /* 0x000fe4000bf46270 */
[----:B------:R-:W-:Y:S01]  /*e960*/  LOP3.LUT R7, R17, 0xc0, RZ, 0xfc, !PT ;  /* 0x000000c011077812 */ /* 0x000fe200078efcff */
[----:B------:R-:W-:Y:S01]  /*e970*/  IMAD.SHL.U32 R17, R9, 0x8, RZ ;  /* 0x0000000809117824 */ /* 0x000fe200078e00ff */
[----:B------:R-:W-:Y:S02]  /*e980*/  LOP3.LUT R20, R20, 0x38, RZ, 0xc0, !PT ;  /* 0x0000003814147812 */ /* 0x000fe400078ec0ff */
[----:B------:R-:W-:Y:S02]  /*e990*/  LEA.HI.X R6, R2, UR5, R6, 0x1, P0 ;  /* 0x0000000502067c11 */ /* 0x000fe400080f0c06 */
[----:B------:R-:W-:-:S02]  /*e9a0*/  LOP3.LUT R17, R17, 0x38, RZ, 0xc0, !PT ;  /* 0x0000003811117812 */ /* 0x000fc400078ec0ff */
[----:B------:R-:W-:Y:S02]  /*e9b0*/  SEL R2, RZ, 0x1, P1 ;  /* 0x00000001ff027807 */ /* 0x000fe40000800000 */
[----:B------:R-:W-:Y:S02]  /*e9c0*/  SEL R3, RZ, 0x4, P4 ;  /* 0x00000004ff037807 */ /* 0x000fe40002000000 */
[----:B------:R-:W-:Y:S02]  /*e9d0*/  SEL R4, RZ, 0x2, P5 ;  /* 0x00000002ff047807 */ /* 0x000fe40002800000 */
[----:B------:R-:W-:Y:S02]  /*e9e0*/  ISETP.GE.AND P3, PT, R7, UR4, PT ;  /* 0x0000000407007c0c */ /* 0x000fe4000bf66270 */
[----:B------:R-:W-:Y:S02]  /*e9f0*/  LOP3.LUT R7, R20, 0x180, RZ, 0xfc, !PT ;  /* 0x0000018014077812 */ /* 0x000fe400078efcff */
[----:B------:R-:W-:-:S02]  /*ea00*/  LOP3.LUT R9, R17, 0x140, RZ, 0xfc, !PT ;  /* 0x0000014011097812 */ /* 0x000fc400078efcff */
[----:B------:R-:W-:Y:S02]  /*ea10*/  IADD3 R2, R3, R4, R2 ;  /* 0x0000000403027210 */ /* 0x000fe40007ffe002 */
[----:B------:R-:W-:Y:S02]  /*ea20*/  SEL R3, RZ, 0x10, P2 ;  /* 0x00000010ff037807 */ /* 0x000fe40001000000 */
[----:B------:R-:W-:Y:S02]  /*ea30*/  SEL R4, RZ, 0x8, P3 ;  /* 0x00000008ff047807 */ /* 0x000fe40001800000 */
[----:B------:R-:W-:Y:S02]  /*ea40*/  @P1 LOP3.LUT R22, R22, 0x800, RZ, 0xfc, !PT ;  /* 0x0000080016161812 */ /* 0x000fe400078efcff */
[----:B------:R-:W-:Y:S02]  /*ea50*/  ISETP.GE.AND P0, PT, R7, UR4, PT ;  /* 0x0000000407007c0c */ /* 0x000fe4000bf06270 */
[----:B------:R-:W-:-:S02]  /*ea60*/  LOP3.LUT R7, R17, 0x1c0, RZ, 0xfc, !PT ;  /* 0x000001c011077812 */ /* 0x000fc400078efcff */
[----:B------:R-:W-:Y:S02]  /*ea70*/  ISETP.GE.AND P1, PT, R9, UR4, PT ;  /* 0x0000000409007c0c */ /* 0x000fe4000bf26270 */
[----:B------:R-:W-:Y:S02]  /*ea80*/  IADD3 R4, R3, R2, R4 ;  /* 0x0000000203047210 */ /* 0x000fe40007ffe004 */
[----:B------:R-:W-:Y:S02]  /*ea90*/  SEL R2, RZ, 0x40, P0 ;  /* 0x00000040ff027807 */ /* 0x000fe40000000000 */
[----:B------:R-:W-:Y:S02]  /*eaa0*/  SEL R3, RZ, 0x20, P1 ;  /* 0x00000020ff037807 */ /* 0x000fe40000800000 */
[----:B------:R-:W-:Y:S01]  /*eab0*/  ISETP.GE.AND P0, PT, R7, UR4, PT ;  /* 0x0000000407007c0c */ /* 0x000fe2000bf06270 */
[----:B------:R-:W-:Y:S01]  /*eac0*/  UMOV UR4, 0xffffffff ;  /* 0xffffffff00047882 */ /* 0x000fe20000000000 */
[----:B------:R-:W-:-:S02]  /*ead0*/  IADD3 R4, R2, R4, R3 ;  /* 0x0000000402047210 */ /* 0x000fc40007ffe003 */
[----:B------:R-:W-:-:S05]  /*eae0*/  SEL R5, RZ, 0x80, P0 ;  /* 0x00000080ff057807 */ /* 0x000fca0000000000 */
[----:B------:R-:W-:Y:S01]  /*eaf0*/  IMAD.IADD R5, R4, 0x1, R5 ;  /* 0x0000000104057824 */ /* 0x000fe200078e0205 */
[----:B------:R-:W-:Y:S06]  /*eb00*/  BRA.DIV UR4, `(.L_x_1064) ;  /* 0x0000003e048c7947 */ /* 0x000fec000b800000 */
[C---:B------:R-:W-:Y:S01]  /*eb10*/  LOP3.LUT P6, RZ, R22.reuse, 0x40, RZ, 0xc0, !PT ;  /* 0x0000004016ff7812 */ /* 0x040fe200078cc0ff */
[----:B------:R-:W0:Y:S01]  /*eb20*/  SHFL.IDX PT, R3, R0, RZ, 0x181f ;  /* 0x00181fff00037589 */ /* 0x000e2200000e0000 */
[----:B------:R-:W-:-:S03]  /*eb30*/  LOP3.LUT R22, R22, 0xffbfffff, RZ, 0xc0, !PT ;  /* 0xffbfffff16167812 */ /* 0x000fc600078ec0ff */
[----:B------:R-:W1:Y:S08]  /*eb40*/  SHFL.IDX PT, R2, R6, RZ, 0x181f ;  /* 0x00181fff06027589 */ /* 0x000e7000000e0000 */
[----:B------:R-:W-:-:S04]  /*eb50*/  @P6 LOP3.LUT R22, R22, 0x400000, RZ, 0xfc, !PT ;  /* 0x0040000016166812 */ /* 0x000fc800078efcff */
[C---:B------:R-:W-:Y:S02]  /*eb60*/  LOP3.LUT P6, RZ, R22.reuse, 0x80, RZ, 0xc0, !PT ;  /* 0x0000008016ff7812 */ /* 0x040fe400078cc0ff */
[----:B------:R-:W-:-:S11]  /*eb70*/  LOP3.LUT R22, R22, 0xff7fffff, RZ, 0xc0, !PT ;  /* 0xff7fffff16167812 */ /* 0x000fd600078ec0ff */
[----:B------:R-:W-:-:S04]  /*eb80*/  @P6 LOP3.LUT R22, R22, 0x800000, RZ, 0xfc, !PT ;  /* 0x0080000016166812 */ /* 0x000fc800078efcff */
[----:B------:R-:W-:-:S13]  /*eb90*/  LOP3.LUT P6, RZ, R22, 0x100, RZ, 0xc0, !PT ;  /* 0x0000010016ff7812 */ /* 0x000fda00078cc0ff */
[----:B0-----:R-:W-:Y:S02]  /*eba0*/  @!P6 LEA R3, P0, R8, R3, 0x1 ;  /* 0x000000030803e211 */ /* 0x001fe400078008ff */
[----:B------:R-:W-:-:S03]  /*ebb0*/  @!P6 LOP3.LUT R7, R4, 0x40, RZ, 0xc0, !PT ;  /* 0x000000400407e812 */ /* 0x000fc600078ec0ff */
[----:B-1----:R-:W-:Y:S01]  /*ebc0*/  @!P6 IMAD.X R2, RZ, RZ, R2, P0 ;  /* 0x000000ffff02e224 */ /* 0x002fe200000e0602 */
[----:B------:R-:W-:Y:S02]  /*ebd0*/  LOP3.LUT P0, RZ, R22, 0x800, RZ, 0xc0, !PT ;  /* 0x0000080016ff7812 */ /* 0x000fe4000780c0ff */
[----:B------:R-:W-:Y:S02]  /*ebe0*/  @!P6 SHF.R.U32.HI R7, RZ, 0x2, R7 ;  /* 0x00000002ff07e819 */ /* 0x000fe40000011607 */
[----:B------:R-:W-:-:S04]  /*ebf0*/  @!P6 LOP3.LUT R3, R3, R2, RZ, 0x3c, !PT ;  /* 0x000000020303e212 */ /* 0x000fc800078e3cff */
[----:B------:R-:W-:-:S04]  /*ec00*/  @!P6 LOP3.LUT R2, R3, R2, RZ, 0x3c, !PT ;  /* 0x000000020302e212 */ /* 0x000fc800078e3cff */
[----:B------:R-:W-:-:S05]  /*ec10*/  @!P6 LOP3.LUT R3, R3, R2, RZ, 0x3c, !PT ;  /* 0x000000020303e212 */ /* 0x000fca00078e3cff */
[----:B------:R-:W-:Y:S01]  /*ec20*/  @!PT LDS RZ, [RZ] ;  /* 0x00000000fffff984 */ /* 0x000fe20000000800 */
[----:B------:R-:W-:Y:S01]  /*ec30*/  @!P6 LDGSTS.E.BYPASS.LTC128B.128 [R25+0x26400], desc[UR44][R2.64], !P0 ;  /* 0x264000000219efae */ /* 0x000fe2000c101d6c */
[----:B------:R-:W-:Y:S02]  /*ec40*/  @!P6 ISETP.NE.U32.AND P0, PT, R7, RZ, PT ;  /* 0x000000ff0700e20c */ /* 0x000fe40003f05070 */
[----:B------:R-:W-:Y:S01]  /*ec50*/  @!P6 LOP3.LUT R7, R5, 0x80, RZ, 0xc0, !PT ;  /* 0x000000800507e812 */ /* 0x000fe200078ec0ff */
[----:B------:R-:W-:Y:S03]  /*ec60*/  @!P6 LDGSTS.E.BYPASS.LTC128B.128 [R25+0x28400], desc[UR44][R2.64+0x80], !P5 ;  /* 0x284000800219efae */ /* 0x000fe6000e901d6c */
[----:B------:R-:W-:Y:S01]  /*ec70*/  @!P6 SHF.R.U32.HI R7, RZ, 0x3, R7 ;  /* 0x00000003ff07e819 */ /* 0x000fe20000011607 */
[----:B------:R-:W-:Y:S04]  /*ec80*/  @!P6 LDGSTS.E.BYPASS.LTC128B.128 [R25+0x2a400], desc[UR44][R2.64+0x100], !P4 ;  /* 0x2a4001000219efae */ /* 0x000fe8000e101d6c */
[----:B------:R-:W-:Y:S04]  /*ec90*/  @!P6 LDGSTS.E.BYPASS.LTC128B.128 [R25+0x2c400], desc[UR44][R2.64+0x180], !P3 ;  /* 0x2c4001800219efae */ /* 0x000fe8000d901d6c */
[----:B------:R-:W-:Y:S04]  /*eca0*/  @!P6 LDGSTS.E.BYPASS.LTC128B.128 [R25+0x2e400], desc[UR44][R2.64+0x200], !P2 ;  /* 0x2e4002000219efae */ /* 0x000fe8000d101d6c */
[----:B------:R-:W-:Y:S04]  /*ecb0*/  @!P6 LDGSTS.E.BYPASS.LTC128B.128 [R25+0x30400], desc[UR44][R2.64+0x280], !P1 ;  /* 0x304002800219efae */ /* 0x000fe8000c901d6c */
[----:B------:R-:W-:Y:S01]  /*ecc0*/  @!P6 LDGSTS.E.BYPASS.LTC128B.128 [R25+0x32400], desc[UR44][R2.64+0x300], P0 ;  /* 0x324003000219efae */ /* 0x000fe20008101d6c */
[----:B------:R-:W-:-:S03]  /*ecd0*/  @!P6 ISETP.NE.U32.AND P0, PT, R7, RZ, PT ;  /* 0x000000ff0700e20c */ /* 0x000fc60003f05070 */
[----:B------:R-:W-:Y:S10]  /*ece0*/  SHFL.IDX PT, R7, R6, 0x1, 0x181f ;  /* 0x00381f0006077f89 */ /* 0x000ff400000e0000 */
[----:B------:R0:W-:Y:S01]  /*ecf0*/  @!P6 LDGSTS.E.BYPASS.LTC128B.128 [R25+0x34400], desc[UR44][R2.64+0x380], P0 ;  /* 0x344003800219efae */ /* 0x0001e20008101d6c */
[----:B------:R-:W-:-:S03]  /*ed00*/  LOP3.LUT P6, RZ, R22, 0x800000, RZ, 0xc0, !PT ;  /* 0x0080000016ff7812 */ /* 0x000fc600078cc0ff */
[----:B0-----:R-:W0:Y:S10]  /*ed10*/  SHFL.IDX PT, R2, R0, 0x1, 0x181f ;  /* 0x00381f0000027f89 */ /* 0x001e3400000e0000 */
[----:B0-----:R-:W-:-:S04]  /*ed20*/  @!P6 LEA R2, P0, R8, R2, 0x1 ;  /* 0x000000020802e211 */ /* 0x001fc800078008ff */
[----:B------:R-:W-:Y:S02]  /*ed30*/  @!P6 IADD3.X R3, RZ, R7, RZ, P0, !PT ;  /* 0x00000007ff03e210 */ /* 0x000fe400007fe4ff */
[----:B------:R-:W-:Y:S02]  /*ed40*/  LOP3.LUT P0, RZ, R22, 0x800, RZ, 0xc0, !PT ;  /* 0x0000080016ff7812 */ /* 0x000fe4000780c0ff */
[----:B------:R-:W-:-:S04]  /*ed50*/  @!P6 LOP3.LUT R7, R4, 0x40, RZ, 0xc0, !PT ;  /* 0x000000400407e812 */ /* 0x000fc800078ec0ff */
[----:B------:R-:W-:-:S07]  /*ed60*/  @!P6 SHF.R.U32.HI R7, RZ, 0x2, R7 ;  /* 0x00000002ff07e819 */ /* 0x000fce0000011607 */
        /* <DEDUP_REMOVED lines=11> */
[----:B------:R-:W-:Y:S04]  /*ee20*/  SHFL.IDX PT, R7, R6, 0x2, 0x181f ;  /* 0x00581f0006077f89 */ /* 0x000fe800000e0000 */
[----:B------:R-:W-:Y:S06]  /*ee30*/  SHFL.IDX PT, R6, R6, 0x3, 0x181f ;  /* 0x00781f0006067f89 */ /* 0x000fec00000e0000 */
[----:B------:R0:W-:Y:S01]  /*ee40*/  @!P6 LDGSTS.E.BYPASS.LTC128B.128 [R25+0x34c00], desc[UR44][R2.64+0x380], P0 ;  /* 0x34c003800219efae */ /* 0x0001e20008101d6c */
[----:B------:R-:W-:-:S03]  /*ee50*/  LOP3.LUT P6, RZ, R22, 0x400000, RZ, 0xc0, !PT ;  /* 0x0040000016ff7812 */ /* 0x000fc600078cc0ff */
[----:B0-----:R-:W0:Y:S04]  /*ee60*/  SHFL.IDX PT, R2, R0, 0x2, 0x181f ;  /* 0x00581f0000027f89 */ /* 0x001e2800000e0000 */
[----:B------:R-:W1:Y:S06]  /*ee70*/  SHFL.IDX PT, R0, R0, 0x3, 0x181f ;  /* 0x00781f0000007f89 */ /* 0x000e6c00000e0000 */
[----:B0-----:R-:W-:-:S05]  /*ee80*/  @!P6 LEA R2, P0, R8, R2, 0x1 ;  /* 0x000000020802e211 */ /* 0x001fca00078008ff */
[----:B------:R-:W-:Y:S01]  /*ee90*/  @!P6 IMAD.X R3, RZ, RZ, R7, P0 ;  /* 0x000000ffff03e224 */ /* 0x000fe200000e0607 */
[----:B------:R-:W-:Y:S02]  /*eea0*/  LOP3.LUT P0, RZ, R22, 0x800, RZ, 0xc0, !PT ;  /* 0x0000080016ff7812 */ /* 0x000fe4000780c0ff */
[----:B------:R-:W-:-:S04]  /*eeb0*/  @!P6 LOP3.LUT R7, R4, 0x40, RZ, 0xc0, !PT ;  /* 0x000000400407e812 */ /* 0x000fc800078ec0ff */
[----:B------:R-:W-:-:S07]  /*eec0*/  @!P6 SHF.R.U32.HI R7, RZ, 0x2, R7 ;  /* 0x00000002ff07e819 */ /* 0x000fce0000011607 */
[----:B------:R0:W-:Y:S01]  /*eed0*/  @!P6 LDGSTS.E.BYPASS.LTC128B.128 [R25+0x27400], desc[UR44][R2.64], !P0 ;  /* 0x274000000219efae */ /* 0x0001e2000c101d6c */
[----:B------:R-:W-:Y:S02]  /*eee0*/  @!P6 ISETP.NE.U32.AND P0, PT, R7, RZ, PT ;  /* 0x000000ff0700e20c */ /* 0x000fe40003f05070 */
[----:B------:R-:W-:Y:S01]  /*eef0*/  @!P6 LOP3.LUT R7, R5, 0x80, RZ, 0xc0, !PT ;  /* 0x000000800507e812 */ /* 0x000fe200078ec0ff */
[----:B------:R0:W-:Y:S03]  /*ef00*/  @!P6 LDGSTS.E.BYPASS.LTC128B.128 [R25+0x29400], desc[UR44][R2.64+0x80], !P5 ;  /* 0x294000800219efae */ /* 0x0001e6000e901d6c */
[----:B------:R-:W-:Y:S01]  /*ef10*/  @!P6 SHF.R.U32.HI R7, RZ, 0x3, R7 ;  /* 0x00000003ff07e819 */ /* 0x000fe20000011607 */
[----:B------:R0:W-:Y:S04]  /*ef20*/  @!P6 LDGSTS.E.BYPASS.LTC128B.128 [R25+0x2b400], desc[UR44][R2.64+0x100], !P4 ;  /* 0x2b4001000219efae */ /* 0x0001e8000e101d6c */
[----:B------:R0:W-:Y:S04]  /*ef30*/  @!P6 LDGSTS.E.BYPASS.LTC128B.128 [R25+0x2d400], desc[UR44][R2.64+0x180], !P3 ;  /* 0x2d4001800219efae */ /* 0x0001e8000d901d6c */
[----:B------:R0:W-:Y:S04]  /*ef40*/  @!P6 LDGSTS.E.BYPASS.LTC128B.128 [R25+0x2f400], desc[UR44][R2.64+0x200], !P2 ;  /* 0x2f4002000219efae */ /* 0x0001e8000d101d6c */
[----:B------:R0:W-:Y:S04]  /*ef50*/  @!P6 LDGSTS.E.BYPASS.LTC128B.128 [R25+0x31400], desc[UR44][R2.64+0x280], !P1 ;  /* 0x314002800219efae */ /* 0x0001e8000c901d6c */
[----:B------:R0:W-:Y:S01]  /*ef60*/  @!P6 LDGSTS.E.BYPASS.LTC128B.128 [R25+0x33400], desc[UR44][R2.64+0x300], P0 ;  /* 0x334003000219efae */ /* 0x0001e20008101d6c */
[----:B------:R-:W-:-:S13]  /*ef70*/  @!P6 ISETP.NE.U32.AND P0, PT, R7, RZ, PT ;  /* 0x000000ff0700e20c */ /* 0x000fda0003f05070 */
[----:B-1----:R0:W-:Y:S02]  /*ef80*/  @!P6 LDGSTS.E.BYPASS.LTC128B.128 [R25+0x35400], desc[UR44][R2.64+0x380], P0 ;  /* 0x354003800219efae */ /* 0x0021e40008101d6c */
.L_x_1154:
[----:B------:R-:W-:Y:S01]  /*ef90*/  LOP3.LUT P0, RZ, R22, 0x10000, RZ, 0xc0, !PT ;  /* 0x0001000016ff7812 */ /* 0x000fe2000780c0ff */
[----:B------:R-:W-:-:S12]  /*efa0*/  BSSY B0, `(.L_x_1065) ;  /* 0x0000016000007945 */ /* 0x000fd80003800000 */
[----:B------:R-:W-:Y:S05]  /*efb0*/  @P0 BRA `(.L_x_1066) ;  /* 0x0000000000500947 */ /* 0x000fea0003800000 */
[----:B------:R-:W-:Y:S02]  /*efc0*/  LOP3.LUT R4, R4, 0x40, RZ, 0xc0, !PT ;  /* 0x0000004004047812 */ /* 0x000fe400078ec0ff */
[----:B------:R-:W-:Y:S02]  /*efd0*/  LOP3.LUT P6, RZ, R22, 0x800, RZ, 0xc0, !PT ;  /* 0x0000080016ff7812 */ /* 0x000fe400078cc0ff */
[----:B0-----:R-:W-:Y:S02]  /*efe0*/  LEA R2, P0, R8, R0, 0x1 ;  /* 0x0000000008027211 */ /* 0x001fe400078008ff */
[----:B------:R-:W-:Y:S02]  /*eff0*/  SHF.R.U32.HI R4, RZ, 0x2, R4 ;  /* 0x00000002ff047819 */ /* 0x000fe40000011604 */
[----:B------:R-:W-:Y:S01]  /*f000*/  LOP3.LUT R5, R5, 0x80, RZ, 0xc0, !PT ;  /* 0x0000008005057812 */ /* 0x000fe200078ec0ff */
[----:B------:R-:W-:Y:S01]  /*f010*/  IMAD.X R3, RZ, RZ, R6, P0 ;  /* 0x000000ffff037224 */ /* 0x000fe200000e0606 */
[----:B------:R-:W-:-:S02]  /*f020*/  ISETP.NE.U32.AND P0, PT, R4, RZ, PT ;  /* 0x000000ff0400720c */ /* 0x000fc40003f05070 */
[----:B------:R-:W-:-:S03]  /*f030*/  SHF.R.U32.HI R5, RZ, 0x3, R5 ;  /* 0x00000003ff057819 */ /* 0x000fc60000011605 */
[----:B------:R-:W-:Y:S01]  /*f040*/  @!PT LDS RZ, [RZ] ;  /* 0x00000000fffff984 */ /* 0x000fe20000000800 */
[----:B------:R-:W-:Y:S01]  /*f050*/  @!PT LDS RZ, [RZ] ;  /* 0x00000000fffff984 */ /* 0x000fe20000000800 */
[----:B------:R-:W-:Y:S01]  /*f060*/  @!PT LDS RZ, [RZ] ;  /* 0x00000000fffff984 */ /* 0x000fe20000000800 */
[----:B------:R1:W-:Y:S04]  /*f070*/  LDGSTS.E.BYPASS.LTC128B.128 [R25+0x27c00], desc[UR44][R2.64], !P6 ;  /* 0x27c0000002197fae */ /* 0x0003e8000f101d6c */
[----:B------:R1:W-:Y:S04]  /*f080*/  LDGSTS.E.BYPASS.LTC128B.128 [R25+0x29c00], desc[UR44][R2.64+0x80], !P5 ;  /* 0x29c0008002197fae */ /* 0x0003e8000e901d6c */
[----:B------:R1:W-:Y:S04]  /*f090*/  LDGSTS.E.BYPASS.LTC128B.128 [R25+0x2bc00], desc[UR44][R2.64+0x100], !P4 ;  /* 0x2bc0010002197fae */ /* 0x0003e8000e101d6c */
[----:B------:R1:W-:Y:S04]  /*f0a0*/  LDGSTS.E.BYPASS.LTC128B.128 [R25+0x2dc00], desc[UR44][R2.64+0x180], !P3 ;  /* 0x2dc0018002197fae */ /* 0x0003e8000d901d6c */
[----:B------:R1:W-:Y:S04]  /*f0b0*/  LDGSTS.E.BYPASS.LTC128B.128 [R25+0x2fc00], desc[UR44][R2.64+0x200], !P2 ;  /* 0x2fc0020002197fae */ /* 0x0003e8000d101d6c */
[----:B------:R1:W-:Y:S04]  /*f0c0*/  LDGSTS.E.BYPASS.LTC128B.128 [R25+0x31c00], desc[UR44][R2.64+0x280], !P1 ;  /* 0x31c0028002197fae */ /* 0x0003e8000c901d6c */
[----:B------:R1:W-:Y:S01]  /*f0d0*/  LDGSTS.E.BYPASS.LTC128B.128 [R25+0x33c00], desc[UR44][R2.64+0x300], P0 ;  /* 0x33c0030002197fae */ /* 0x0003e20008101d6c */
[----:B------:R-:W-:-:S13]  /*f0e0*/  ISETP.NE.U32.AND P0, PT, R5, RZ, PT ;  /* 0x000000ff0500720c */ /* 0x000fda0003f05070 */
[----:B------:R1:W-:Y:S02]  /*f0f0*/  LDGSTS.E.BYPASS.LTC128B.128 [R25+0x35c00], desc[UR44][R2.64+0x380], P0 ;  /* 0x35c0038002197fae */ /* 0x0003e40008101d6c */
.L_x_1066:
[----:B------:R-:W-:Y:S05]  /*f100*/  BSYNC B0 ;  /* 0x0000000000007941 */ /* 0x000fea0003800000 */
.L_x_1065:
[----:B------:R-:W-:Y:S01]  /*f110*/  NOP ;  /* 0x0000000000007918 */ /* 0x000fe20000000000 */
[----:B------:R-:W-:-:S13]  /*f120*/  PLOP3.LUT P0, PT, PT, PT, PT, 0x80, 0x0 ;  /* 0x000000000000781c */ /* 0x000fda0003f0f070 */
.L_x_1067:
[----:B------:R-:W-:Y:S02]  /*f130*/  PLOP3.LUT P1, PT, P1, P0, PT, 0xa2, 0x0 ;  /* 0x000000000000781c */ /* 0x000fe40000f21472 */
[----:B------:R-:W-:-:S08]  /*f140*/  @P0 R2UR P1, UR4, R23 ;  /* 0x00000000170402ca */ /* 0x000fd00000020000 */
[----:B------:R-:W-:-:S05]  /*f150*/  @P0 PLOP3.LUT P0, PT, P1, PT, PT, 0x80, 0x0 ;  /* 0x000000000000081c */ /* 0x000fca0000f0f070 */
[----:B------:R-:W-:Y:S01]  /*f160*/  @!P1 SYNCS.ARRIVE.TRANS64.RED.A0T1 RZ, [UR4+0x38810], RZ ;  /* 0x038810ffffff99a7 */ /* 0x000fe20008200404 */
[----:B------:R-:W-:Y:S07]  /*f170*/  @!P1 ARRIVES.LDGSTSBAR.64.TRANSCNT [UR4+0x38810] ;  /* 0x03881000ff0099b0 */ /* 0x000fee0008000a84 */
[----:B------:R-:W-:Y:S05]  /*f180*/  @P0 BRA.U.ANY `(.L_x_1067) ;  /* 0xfffffffd00e80947 */ /* 0x000fea000393ffff */
[----:B01----:R-:W2:Y:S02]  /*f190*/  LDL.LU R2, [R1+0x20] ;  /* 0x0000200001027983 */ /* 0x003ea40000300800 */
        /* <DEDUP_REMOVED lines=11> */
.L_x_1155:
[----:B------:R-:W-:Y:S05]  /*f250*/  BSYNC B0 ;  /* 0x0000000000007941 */ /* 0x000fea0003800000 */
.L_x_1068:
[----:B------:R-:W-:-:S05]  /*f260*/  IMAD.U32 R2, RZ, RZ, UR36 ;  /* 0x00000024ff027e24 */ /* 0x000fca000f8e00ff */
[----:B------:R-:W-:-:S13]  /*f270*/  ISETP.NE.AND P0, PT, R2, 0x3, PT ;  /* 0x000000030200780c */ /* 0x000fda0003f05270 */
[----:B------:R-:W-:Y:S05]  /*f280*/  @!P0 BRA `(.L_x_1070) ;  /* 0x0000000000048947 */ /* 0x000fea0003800000 */
[----:B------:R-:W-:Y:S01]  /*f290*/  BPT.TRAP 0x1 ;  /* 0x000000040000795c */ /* 0x000fe20000300000 */
.L_x_1070:
[----:B0-----:R-:W-:Y:S01]  /*f2a0*/  SHF.L.U32 R0, R26, 0x1f, RZ ;  /* 0x0000001f1a007819 */ /* 0x001fe200000006ff */
[----:B------:R-:W-:Y:S03]  /*f2b0*/  BSSY B0, `(.L_x_1071) ;  /* 0x0000003000007945 */ /* 0x000fe60003800000 */
[----:B------:R-:W0:Y:S02]  /*f2c0*/  SYNCS.PHASECHK.TRANS64.TRYWAIT P0, [R30+URZ+0x38860], R0 ;  /* 0x038860001e0075a7 */ /* 0x000e24000800017f */
[----:B0-----:R-:W-:Y:S05]  /*f2d0*/  @!P0 BRA `(.L_x_1072) ;  /* 0x0000004000688947 */ /* 0x001fea0003800000 */
.L_x_1156:
[----:B------:R-:W-:Y:S05]  /*f2e0*/  BSYNC B0 ;  /* 0x0000000000007941 */ /* 0x000fea0003800000 */
.L_x_1071:
        /* <DEDUP_REMOVED lines=24> */
[----:B------:R-:W0:Y:S01]  /*f470*/  S2R R3, SR_TID.X ;  /* 0x0000000000037919 */ /* 0x000e220000002100 */
[----:B------:R-:W-:Y:S01]  /*f480*/  IMAD R5, R5, 0x2, R23 ;  /* 0x0000000205057824 */ /* 0x000fe200078e0217 */
[C---:B------:R-:W-:Y:S01]  /*f490*/  LOP3.LUT P5, RZ, R31.reuse, 0x2, RZ, 0xc0, !PT ;  /* 0x000000021fff7812 */ /* 0x040fe200078ac0ff */
[----:B------:R-:W1:Y:S01]  /*f4a0*/  SHFL.IDX PT, R2, R4, RZ, 0x181f ;  /* 0x00181fff04027589 */ /* 0x000e6200000e0000 */
[C---:B------:R-:W-:Y:S02]  /*f4b0*/  LOP3.LUT P4, RZ, R31.reuse, 0x4, RZ, 0xc0, !PT ;  /* 0x000000041fff7812 */ /* 0x040fe4000788c0ff */
[C---:B------:R-:W-:Y:S02]  /*f4c0*/  LOP3.LUT P3, RZ, R31.reuse, 0x8, RZ, 0xc0, !PT ;  /* 0x000000081fff7812 */ /* 0x040fe4000786c0ff */
[----:B------:R-:W-:Y:S02]  /*f4d0*/  LOP3.LUT P2, RZ, R31, 0x10, RZ, 0xc0, !PT ;  /* 0x000000101fff7812 */ /* 0x000fe4000784c0ff */
[----:B------:R-:W-:Y:S01]  /*f4e0*/  LOP3.LUT R22, R22, 0xffffffbf, RZ, 0xc0, !PT ;  /* 0xffffffbf16167812 */ /* 0x000fe200078ec0ff */
[----:B0-----:R-:W-:-:S02]  /*f4f0*/  IMAD.SHL.U32 R7, R3, 0x8, RZ ;  /* 0x0000000803077824 */ /* 0x001fc400078e00ff */
[----:B------:R-:W0:Y:S03]  /*f500*/  SHFL.IDX PT, R3, R6, RZ, 0x181f ;  /* 0x00181fff06037589 */ /* 0x000e2600000e0000 */
[----:B------:R-:W-:-:S05]  /*f510*/  LOP3.LUT R7, R7, 0x38, RZ, 0xc0, !PT ;  /* 0x0000003807077812 */ /* 0x000fca00078ec0ff */
[----:B------:R-:W-:Y:S01]  /*f520*/  IMAD.SHL.U32 R0, R7, 0x2, RZ ;  /* 0x0000000207007824 */ /* 0x000fe200078e00ff */
[----:B------:R-:W-:-:S04]  /*f530*/  LOP3.LUT R7, R31, 0x1, RZ, 0xc0, !PT ;  /* 0x000000011f077812 */ /* 0x000fc800078ec0ff */
[----:B-1----:R-:W-:Y:S02]  /*f540*/  IADD3 R2, P0, R2, R0, RZ ;  /* 0x0000000002027210 */ /* 0x002fe40007f1e0ff */
[----:B------:R-:W-:Y:S02]  /*f550*/  ISETP.NE.U32.AND P1, PT, R7, 0x1, PT ;  /* 0x000000010700780c */ /* 0x000fe40003f25070 */
[----:B------:R-:W-:Y:S01]  /*f560*/  PRMT R7, R31, 0x8880, RZ ;  /* 0x000088801f077816 */ /* 0x000fe200000000ff */
[----:B0-----:R-:W-:Y:S01]  /*f570*/  IMAD.X R3, RZ, RZ, R3, P0 ;  /* 0x000000ffff037224 */ /* 0x001fe200000e0603 */
[----:B------:R-:W-:-:S09]  /*f580*/  ISETP.LT.OR P0, PT, R27, 0x1, P1 ;  /* 0x000000011b00780c */ /* 0x000fd20000f01670 */
[----:B------:R-:W-:Y:S02]  /*f590*/  @P1 LOP3.LUT R22, R22, 0x40, RZ, 0xfc, !PT ;  /* 0x0000004016161812 */ /* 0x000fe400078efcff */
[----:B------:R-:W-:Y:S02]  /*f5a0*/  LOP3.LUT P1, RZ, R31, 0x20, RZ, 0xc0, !PT ;  /* 0x000000201fff7812 */ /* 0x000fe4000782c0ff */
[----:B------:R-:W-:Y:S01]  /*f5b0*/  LOP3.LUT R22, R22, 0xffffff7f, RZ, 0xc0, !PT ;  /* 0xffffff7f16167812 */ /* 0x000fe200078ec0ff */
        /* <DEDUP_REMOVED lines=65> */
.L_x_1166:
        /* <DEDUP_REMOVED lines=34> */
.L_x_1074:
        /* <DEDUP_REMOVED lines=11> */
.L_x_1075:
[----:B------:R-:W2:Y:S01]  /*fca0*/  LDL.LU R2, [R1+0x4] ;  /* 0x0000040001027983 */ /* 0x000ea20000300800 */
[----:B------:R1:W-:Y:S01]  /*fcb0*/  SYNCS.ARRIVE.TRANS64.A1T0 RZ, [R30+URZ+0x38850], RZ ;  /* 0x038850ff1eff79a7 */ /* 0x0003e2000810003f */
[----:B------:R-:W-:Y:S01]  /*fcc0*/  BSSY B0, `(.L_x_1076) ;  /* 0x00000f8000007945 */ /* 0x000fe20003800000 */
[----:B--2---:R-:W-:-:S13]  /*fcd0*/  ISETP.GE.AND P0, PT, R2, 0x41, PT ;  /* 0x000000410200780c */ /* 0x004fda0003f06270 */
[----:B-1----:R-:W-:Y:S05]  /*fce0*/  @!P0 BRA `(.L_x_1077) ;  /* 0x0000000c00d48947 */ /* 0x002fea0003800000 */
[----:B------:R-:W2:Y:S04]  /*fcf0*/  LDL.LU R2, [R1+0x24] ;  /* 0x0000240001027983 */ /* 0x000ea80000300800 */
[----:B------:R-:W3:Y:S01]  /*fd00*/  LDL.LU R3, [R1+0x28] ;  /* 0x0000280001037983 */ /* 0x000ee20000300800 */
[----:B------:R-:W-:-:S04]  /*fd10*/  LOP3.LUT R30, R31, 0x80, RZ, 0xc0, !PT ;  /* 0x000000801f1e7812 */ /* 0x000fc800078ec0ff */
[----:B------:R-:W-:Y:S02]  /*fd20*/  SHF.R.U32.HI R30, RZ, 0x3, R30 ;  /* 0x00000003ff1e7819 */ /* 0x000fe4000001161e */
[----:B--2---:R-:W-:Y:S01]  /*fd30*/  LOP3.LUT R2, R2, 0x40, RZ, 0xc0, !PT ;  /* 0x0000004002027812 */ /* 0x004fe200078ec0ff */
[----:B---3--:R-:W-:-:S03]  /*fd40*/  VIADD R7, R3, 0xfffffffe ;  /* 0xfffffffe03077836 */ /* 0x008fc60000000000 */
[----:B------:R-:W-:-:S07]  /*fd50*/  SHF.R.U32.HI R31, RZ, 0x2, R2 ;  /* 0x00000002ff1f7819 */ /* 0x000fce0000011602 */
.L_x_1090:
[----:B-1----:R-:W1:Y:S01]  /*fd60*/  S2R R2, SR_TID.X ;  /* 0x0000000000027919 */ /* 0x002e620000002100 */
[----:B0-----:R-:W0:Y:S01]  /*fd70*/  LDC R4, c[0x0][0x430] ;  /* 0x00010c00ff047b82 */ /* 0x001e220000000800 */
[----:B--23--:R-:W-:Y:S01]  /*fd80*/  IMAD R6, R7, 0x40, R32 ;  /* 0x0000004007067824 */ /* 0x00cfe200078e0220 */
[----:B------:R-:W-:Y:S05]  /*fd90*/  YIELD ;  /* 0x0000000000007946 */ /* 0x000fea0003800000 */
[----:B------:R-:W2:Y:S01]  /*fda0*/  S2R R3, SR_TID.X ;  /* 0x0000000000037919 */ /* 0x000ea20000002100 */
[----:B------:R-:W-:Y:S01]  /*fdb0*/  IMAD.U32 R11, RZ, RZ, UR36 ;  /* 0x00000024ff0b7e24 */ /* 0x000fe2000f8e00ff */
[----:B------:R-:W-:Y:S01]  /*fdc0*/  ULDC UR4, c[0x0][0x430] ;  /* 0x00010c0000047ab9 */ /* 0x000fe20000000800 */
[----:B------:R-:W-:Y:S01]  /*fdd0*/  VIADD R24, R24, 0x1 ;  /* 0x0000000118187836 */ /* 0x000fe20000000000 */
[----:B0-----:R-:W-:-:S02]  /*fde0*/  ISETP.NE.AND P0, PT, R4, 0x1, PT ;  /* 0x000000010400780c */ /* 0x001fc40003f05270 */
[----:B-1----:R-:W-:-:S04]  /*fdf0*/  LOP3.LUT R2, R2, 0x7f, RZ, 0xc0, !PT ;  /* 0x0000007f02027812 */ /* 0x002fc800078ec0ff */
[----:B------:R-:W-:Y:S01]  /*fe00*/  SHF.R.U32.HI R2, RZ, 0x3, R2 ;  /* 0x00000003ff027819 */ /* 0x000fe20000011602 */
[----:B--2---:R-:W-:-:S06]  /*fe10*/  IMAD.SHL.U32 R4, R3, 0x10, RZ ;  /* 0x0000001003047824 */ /* 0x004fcc00078e00ff */
[----:B------:R-:W0:Y:S01]  /*fe20*/  @P0 LDC R3, c[0x0][0x434] ;  /* 0x00010d00ff030b82 */ /* 0x000e220000000800 */
[----:B------:R-:W-:-:S04]  /*fe30*/  LOP3.LUT R4, R2, 0x70, R4, 0xf8, !PT ;  /* 0x0000007002047812 */ /* 0x000fc800078ef804 */
[----:B------:R-:W-:-:S03]  /*fe40*/  ISETP.GT.U32.AND P1, PT, R4, 0x3f, PT ;  /* 0x0000003f0400780c */ /* 0x000fc60003f24070 */
[----:B------:R-:W1:Y:S01]  /*fe50*/  @P0 LDC R2, c[0x0][0x438] ;  /* 0x00010e00ff020b82 */ /* 0x000e620000000800 */
[----:B------:R-:W-:-:S04]  /*fe60*/  IMAD.IADD R6, R4, 0x1, R6 ;  /* 0x0000000104067824 */ /* 0x000fc800078e0206 */
[----:B------:R-:W-:-:S05]  /*fe70*/  IMAD.MOV.U32 R10, RZ, RZ, R6 ;  /* 0x000000ffff0a7224 */ /* 0x000fca00078e0006 */
[----:B------:R-:W2:Y:S01]  /*fe80*/  @!P1 LDC.64 R4, c[0x0][0x428] ;  /* 0x00010a00ff049b82 */ /* 0x000ea20000000a00 */
[----:B0-----:R-:W-:-:S07]  /*fe90*/  @P0 IMAD.HI.U32 R3, R6, R3, RZ ;  /* 0x0000000306030227 */ /* 0x001fce00078e00ff */
[----:B------:R-:W0:Y:S01]  /*fea0*/  @!P1 LDC.64 R8, c[0x0][0x418] ;  /* 0x00010600ff089b82 */ /* 0x000e220000000a00 */
[----:B-1----:R-:W-:-:S04]  /*feb0*/  @P0 SHF.R.U32.HI R10, RZ, R2, R3 ;  /* 0x00000002ff0a0219 */ /* 0x002fc80000011603 */
[--C-:B------:R-:W-:Y:S01]  /*fec0*/  @!P1 SHF.R.S32.HI R3, RZ, 0x1f, R10.reuse ;  /* 0x0000001fff039819 */ /* 0x100fe2000001140a */
[----:B------:R-:W-:-:S04]  /*fed0*/  @!P1 IMAD.MOV.U32 R2, RZ, RZ, R10 ;  /* 0x000000ffff029224 */ /* 0x000fc800078e000a */
[----:B--2---:R-:W-:-:S04]  /*fee0*/  @!P1 IMAD.WIDE.U32 R2, R29, R4, R2 ;  /* 0x000000041d029225 */ /* 0x004fc800078e0002 */
[----:B------:R-:W-:-:S04]  /*fef0*/  @!P1 IMAD R4, R33, R4, RZ ;  /* 0x0000000421049224 */ /* 0x000fc800078e02ff */
[----:B------:R-:W-:Y:S01]  /*ff00*/  @!P1 IMAD R5, R29, R5, R4 ;  /* 0x000000051d059224 */ /* 0x000fe200078e0204 */
[----:B0-----:R-:W-:Y:S01]  /*ff10*/  @!P1 LEA R8, P0, R2, R8, 0x2 ;  /* 0x0000000802089211 */ /* 0x001fe200078010ff */
        /* <DEDUP_REMOVED lines=16> */
.L_x_1078:
[----:B------:R-:W-:Y:S01]  /*10020*/  IMAD R6, R24, 0x8, R23 ;  /* 0x0000000818067824 */ /* 0x000fe200078e0217 */
[----:B------:R-:W-:Y:S01]  /*10030*/  SHF.L.U32 R17, R26, 0x1f, RZ ;  /* 0x0000001f1a117819 */ /* 0x000fe200000006ff */
[----:B------:R-:W-:Y:S01]  /*10040*/  BSSY B1, `(.L_x_1079) ;  /* 0x0000004000017945 */ /* 0x000fe20003800000 */
[----:B------:R-:W-:Y:S02]  /*10050*/  SHF.R.S32.HI R9, RZ, 0x1f, R5 ;  /* 0x0000001fff097819 */ /* 0x000fe40000011405 */
[----:B------:R-:W0:Y:S02]  /*10060*/  SYNCS.PHASECHK.TRANS64.TRYWAIT P0, [R6+URZ+0x38840], R17 ;  /* 0x03884011060075a7 */ /* 0x000e24000800017f */
[----:B0-----:R-:W-:Y:S05]  /*10070*/  @!P0 BRA `(.L_x_1080) ;  /* 0x0000003c003c8947 */ /* 0x001fea0003800000 */
.L_x_1167:
[----:B------:R-:W-:Y:S05]  /*10080*/  BSYNC B1 ;  /* 0x0000000000017941 */ /* 0x000fea0003800000 */
.L_x_1079:
        /* <DEDUP_REMOVED lines=42> */
.L_x_1177:
        /* <DEDUP_REMOVED lines=8> */
.L_x_1082:
[----:B------:R-:W-:Y:S02]  /*103b0*/  PLOP3.LUT P1, PT, P1, P0, PT, 0xa2, 0x0 ;  /* 0x000000000000781c */ /* 0x000fe40000f21472 */
[----:B------:R-:W-:-:S08]  /*103c0*/  @P0 R2UR P1, UR4, R6 ;  /* 0x00000000060402ca */ /* 0x000fd00000020000 */
[----:B------:R-:W-:-:S05]  /*103d0*/  @P0 PLOP3.LUT P0, PT, P1, PT, PT, 0x80, 0x0 ;  /* 0x000000000000081c */ /* 0x000fca0000f0f070 */
[----:B------:R-:W-:Y:S01]  /*103e0*/  @!P1 SYNCS.ARRIVE.TRANS64.RED.A0T1 RZ, [UR4+0x38830], RZ ;  /* 0x038830ffffff99a7 */ /* 0x000fe20008200404 */
[----:B------:R-:W-:Y:S07]  /*103f0*/  @!P1 ARRIVES.LDGSTSBAR.64.TRANSCNT [UR4+0x38830] ;  /* 0x03883000ff0099b0 */ /* 0x000fee0008000a84 */
[----:B------:R-:W-:Y:S05]  /*10400*/  @P0 BRA.U.ANY `(.L_x_1082) ;  /* 0xfffffffd00e80947 */ /* 0x000fea000393ffff */
[----:B------:R-:W-:Y:S01]  /*10410*/  NOP ;  /* 0x0000000000007918 */ /* 0x000fe20000000000 */
[----:B--2---:R-:W-:-:S05]  /*10420*/  IMAD.U32 R2, RZ, RZ, UR36 ;  /* 0x00000024ff027e24 */ /* 0x004fca000f8e00ff */
[----:B------:R-:W-:-:S13]  /*10430*/  ISETP.NE.AND P2, PT, R2, 0x3, PT ;  /* 0x000000030200780c */ /* 0x000fda0003f45270 */
[----:B------:R-:W-:Y:S05]  /*10440*/  @!P2 BRA `(.L_x_1083) ;  /* 0x000000000004a947 */ /* 0x000fea0003800000 */
[----:B------:R-:W-:Y:S01]  /*10450*/  BPT.TRAP 0x1 ;  /* 0x000000040000795c */ /* 0x000fe20000300000 */
.L_x_1083:
[----:B------:R2:W-:Y:S01]  /*10460*/  SYNCS.ARRIVE.TRANS64.A1T0 RZ, [R6+URZ+0x38830], RZ ;  /* 0x038830ff06ff79a7 */ /* 0x0005e2000810003f */
[----:B------:R-:W-:Y:S05]  /*10470*/  @!P2 BRA `(.L_x_1084) ;  /* 0x000000000004a947 */ /* 0x000fea0003800000 */
[----:B------:R-:W-:Y:S01]  /*10480*/  BPT.TRAP 0x1 ;  /* 0x000000040000795c */ /* 0x000fe20000300000 */
.L_x_1084:
[----:B------:R-:W3:Y:S01]  /*10490*/  SYNCS.PHASECHK.TRANS64.TRYWAIT P0, [R6+URZ+0x38860], R17 ;  /* 0x03886011060075a7 */ /* 0x000ee2000800017f */
[----:B------:R-:W-:Y:S04]  /*104a0*/  BSSY B1, `(.L_x_1085) ;  /* 0x0000002000017945 */ /* 0x000fe80003800000 */
[----:B---3--:R-:W-:Y:S05]  /*104b0*/  @!P0 BRA `(.L_x_1086) ;  /* 0x0000003c005c8947 */ /* 0x008fea0003800000 */
.L_x_1178:
[----:B------:R-:W-:Y:S05]  /*104c0*/  BSYNC B1 ;  /* 0x0000000000017941 */ /* 0x000fea0003800000 */
.L_x_1085:
        /* <DEDUP_REMOVED lines=81> */
.L_x_1188:
        /* <DEDUP_REMOVED lines=25> */
.L_x_1088:
        /* <DEDUP_REMOVED lines=11> */
.L_x_1089:
[----:B------:R3:W-:Y:S01]  /*10c20*/  SYNCS.ARRIVE.TRANS64.A1T0 RZ, [R6+URZ+0x38850], RZ ;  /* 0x038850ff06ff79a7 */ /* 0x0007e2000810003f */
[----:B------:R-:W-:Y:S05]  /*10c30*/  @P3 BRA `(.L_x_1090) ;  /* 0xfffffff000483947 */ /* 0x000fea000383ffff */
.L_x_1077:
[----:B------:R-:W-:Y:S05]  /*10c40*/  BSYNC B0 ;  /* 0x0000000000007941 */ /* 0x000fea0003800000 */
.L_x_1076:
        /* <DEDUP_REMOVED lines=21> */
.L_x_1092:
[----:B------:R-:W-:Y:S05]  /*10da0*/  BSYNC B0 ;  /* 0x0000000000007941 */ /* 0x000fea0003800000 */
.L_x_1091:
[----:B------:R-:W-:-:S07]  /*10db0*/  SEL R24, R24, RZ, P0 ;  /* 0x000000ff18187207 */ /* 0x000fce0000000000 */
.L_x_1045:
[----:B------:R-:W-:Y:S05]  /*10dc0*/  BSYNC B7 ;  /* 0x0000000000077941 */ /* 0x000fea0003800000 */
.L_x_1043:
        /* <DEDUP_REMOVED lines=11> */
.L_x_1093:
        /* <DEDUP_REMOVED lines=8> */
[----:B------:R-:W0:Y:S02]  /*10f00*/  @!P1 LDC.64 R2, c[0x0][0xd80] ;  /* 0x00036000ff029b82 */ /* 0x000e240000000a00 */
[----:B0-----:R-:W-:-:S06]  /*10f10*/  @!P1 IMAD.WIDE R2, R5, 0x4, R2 ;  /* 0x0000000405029825 */ /* 0x001fcc00078e0202 */
[----:B------:R-:W4:Y:S01]  /*10f20*/  @!P1 LDG.E R2, desc[UR44][R2.64] ;  /* 0x0000002c02029981 */ /* 0x000f22000c1e1900 */
[----:B------:R-:W-:Y:S01]  /*10f30*/  IMAD.MOV.U32 R5, RZ, RZ, RZ ;  /* 0x000000ffff057224 */ /* 0x000fe200078e00ff */
[C---:B------:R-:W-:Y:S02]  /*10f40*/  ISETP.GE.U32.AND P2, PT, R8.reuse, 0x2, PT ;  /* 0x000000020800780c */ /* 0x040fe40003f46070 */
[C---:B------:R-:W-:Y:S01]  /*10f50*/  ISETP.GE.U32.AND P3, PT, R8.reuse, 0x4, PT ;  /* 0x000000040800780c */ /* 0x040fe20003f66070 */
[----:B------:R-:W-:Y:S01]  /*10f60*/  SHFL.IDX PT, R0, R16, RZ, 0x1f ;  /* 0x00001fff10007589 */ /* 0x000fe200000e0000 */
[C---:B------:R-:W-:Y:S02]  /*10f70*/  ISETP.GE.U32.AND P4, PT, R8.reuse, 0x8, PT ;  /* 0x000000080800780c */ /* 0x040fe40003f86070 */
[C---:B------:R-:W-:Y:S01]  /*10f80*/  ISETP.GE.U32.AND P5, PT, R8.reuse, 0x10, PT ;  /* 0x000000100800780c */ /* 0x040fe20003fa6070 */
[----:B------:R-:W-:Y:S01]  /*10f90*/  SHFL.IDX PT, R4, R16, 0x1, 0x1f ;  /* 0x00201f0010047f89 */ /* 0x000fe200000e0000 */
        /* <DEDUP_REMOVED lines=17> */
[----:B------:R0:W2:Y:S02]  /*110b0*/  SHFL.IDX PT, R14, R2, 0x1f, 0x1f ;  /* 0x03e01f00020e7f89 */ /* 0x0000a400000e0000 */
.L_x_1198:
[----:B------:R-:W-:Y:S02]  /*110c0*/  ULDC UR4, c[0x0][0xd38] ;  /* 0x00034e0000047ab9 */ /* 0x000fe40000000800 */
[----:B------:R-:W-:-:S04]  /*110d0*/  IMAD.U32 R7, RZ, RZ, UR4 ;  /* 0x00000004ff077e24 */ /* 0x000fc8000f8e00ff */
[----:B--2---:R-:W-:-:S04]  /*110e0*/  IMAD R14, R14, R7, RZ ;  /* 0x000000070e0e7224 */ /* 0x004fc800078e02ff */
[----:B------:R-:W-:-:S05]  /*110f0*/  IMAD.IADD R9, R4, 0x1, R14 ;  /* 0x0000000104097824 */ /* 0x000fca00078e020e */
[----:B------:R-:W-:-:S13]  /*11100*/  ISETP.GT.AND P6, PT, R9, R0, PT ;  /* 0x000000000900720c */ /* 0x000fda0003fc4270 */
[----:B------:R-:W-:Y:S05]  /*11110*/  @P6 BRA `(.L_x_1096) ;  /* 0x00000000009c6947 */ /* 0x000fea0003800000 */
.L_x_1101:
        /* <DEDUP_REMOVED lines=14> */
.L_x_1099:
[----:B------:R-:W-:Y:S05]  /*11200*/  BSYNC B0 ;  /* 0x0000000000007941 */ /* 0x000fea0003800000 */
.L_x_1098:
        /* <DEDUP_REMOVED lines=18> */
.L_x_1206:
[----:B------:R-:W-:Y:S02]  /*11330*/  ULDC UR4, c[0x0][0xd38] ;  /* 0x00034e0000047ab9 */ /* 0x000fe40000000800 */
[----:B------:R-:W-:-:S04]  /*11340*/  IMAD.U32 R7, RZ, RZ, UR4 ;  /* 0x00000004ff077e24 */ /* 0x000fc8000f8e00ff */
[----:B--2---:R-:W-:-:S04]  /*11350*/  IMAD R14, R14, R7, RZ ;  /* 0x000000070e0e7224 */ /* 0x004fc800078e02ff */
[----:B------:R-:W-:-:S05]  /*11360*/  IMAD.IADD R9, R14, 0x1, R9 ;  /* 0x000000010e097824 */ /* 0x000fca00078e0209 */
[----:B------:R-:W-:-:S13]  /*11370*/  ISETP.GT.AND P6, PT, R9, R0, PT ;  /* 0x000000000900720c */ /* 0x000fda0003fc4270 */
[----:B------:R-:W-:Y:S05]  /*11380*/  @!P6 BRA `(.L_x_1101) ;  /* 0xfffffffc0064e947 */ /* 0x000fea000383ffff */
.L_x_1096:
        /* <DEDUP_REMOVED lines=8> */
.L_x_1210:
[----:B------:R-:W-:Y:S01]  /*11410*/  ISETP.NE.AND P0, PT, R3, RZ, PT ;  /* 0x000000ff0300720c */ /* 0x000fe20003f05270 */
[----:B------:R-:W-:-:S12]  /*11420*/  IMAD.MOV.U32 R14, RZ, RZ, RZ ;  /* 0x000000ffff0e7224 */ /* 0x000fd800078e00ff */
[----:B------:R-:W-:Y:S05]  /*11430*/  @!P0 BRA `(.L_x_1103) ;  /* 0x0000000000108947 */ /* 0x000fea0003800000 */
[----:B------:R-:W-:Y:S01]  /*11440*/  UMOV UR4, 0xffffffff ;  /* 0xffffffff00047882 */ /* 0x000fe20000000000 */
[----:B------:R-:W-:Y:S02]  /*11450*/  VIADD R12, R4, 0xffffffff ;  /* 0xffffffff040c7836 */ /* 0x000fe40000000000 */
[----:B------:R-:W-:Y:S05]  /*11460*/  BRA.DIV UR4, `(.L_x_1104) ;  /* 0x0000003e04887947 */ /* 0x000fea000b800000 */
[----:B------:R4:W0:Y:S02]  /*11470*/  SHFL.IDX PT, R14, R2, R12, 0x1f ;  /* 0x00001f0c020e7589 */ /* 0x00082400000e0000 */
.L_x_1103:
[----:B---3--:R-:W-:Y:S01]  /*11480*/  IABS R6, R5 ;  /* 0x0000000500067213 */ /* 0x008fe20000000000 */
[----:B0-----:R-:W-:Y:S02]  /*11490*/  IMAD R16, R14, R7, R16 ;  /* 0x000000070e107224 */ /* 0x001fe400078e0210 */
[----:B------:R-:W-:Y:S01]  /*114a0*/  IMAD.IADD R19, R4, 0x1, R19 ;  /* 0x0000000104137824 */ /* 0x000fe200078e0213 */
[----:B------:R-:W0:Y:S01]  /*114b0*/  I2F.RP R8, R6 ;  /* 0x0000000600087306 */ /* 0x000e220000209400 */
[----:B------:R-:W-:-:S05]  /*114c0*/  IMAD.IADD R10, R0, 0x1, -R16 ;  /* 0x00000001000a7824 */ /* 0x000fca00078e0a10 */
[----:B------:R-:W-:Y:S02]  /*114d0*/  IABS R0, R10 ;  /* 0x0000000a00007213 */ /* 0x000fe40000000000 */
[----:B0-----:R-:W4:Y:S02]  /*114e0*/  MUFU.RCP R8, R8 ;  /* 0x0000000800087308 */ /* 0x001f240000001000 */
[----:B----4-:R-:W-:-:S06]  /*114f0*/  VIADD R2, R8, 0xffffffe ;  /* 0x0ffffffe08027836 */ /* 0x010fcc0000000000 */
[----:B------:R0:W3:Y:S02]  /*11500*/  F2I.FTZ.U32.TRUNC.NTZ R3, R2 ;  /* 0x0000000200037305 */ /* 0x0000e4000021f000 */
[----:B0-----:R-:W-:Y:S02]  /*11510*/  IMAD.MOV.U32 R2, RZ, RZ, RZ ;  /* 0x000000ffff027224 */ /* 0x001fe400078e00ff */
[----:B---3--:R-:W-:-:S04]  /*11520*/  IMAD.MOV R7, RZ, RZ, -R3 ;  /* 0x000000ffff077224 */ /* 0x008fc800078e0a03 */
        /* <DEDUP_REMOVED lines=15> */
[----:B------:R-:W-:-:S04]  /*11620*/  @!P1 LOP3.LUT R3, RZ, R5, RZ, 0x33, !PT ;  /* 0x00000005ff039212 */ /* 0x000fc800078e33ff */
[----:B------:R-:W-:Y:S01]  /*11630*/  MOV R18, R3 ;  /* 0x0000000300127202 */ /* 0x000fe20000000f00 */
[----:B------:R-:W-:-:S04]  /*11640*/  IMAD.MOV R0, RZ, RZ, -R3 ;  /* 0x000000ffff007224 */ /* 0x000fc800078e0a03 */
[----:B------:R-:W-:Y:S01]  /*11650*/  IMAD R17, R5, R0, R10 ;  /* 0x0000000005117224 */ /* 0x000fe200078e020a */
[----:B------:R-:W-:Y:S06]  /*11660*/  BRA `(.L_x_1105) ;  /* 0x00000000001c7947 */ /* 0x000fec0003800000 */
.L_x_1097:
[----:B------:R-:W-:Y:S01]  /*11670*/  UMOV UR4, URZ ;  /* 0x0000003f00047c82 */ /* 0x000fe20008000000 */
[----:B------:R-:W-:Y:S01]  /*11680*/  UMOV UR5, URZ ;  /* 0x0000003f00057c82 */ /* 0x000fe20008000000 */
[----:B------:R-:W-:Y:S01]  /*11690*/  ULDC UR6, c[0x0][0xd3c] ;  /* 0x00034f0000067ab9 */ /* 0x000fe20000000800 */
[----:B------:R-:W-:Y:S02]  /*116a0*/  IMAD.MOV.U32 R16, RZ, RZ, R0 ;  /* 0x000000ffff107224 */ /* 0x000fe400078e0000 */
[----:B------:R-:W-:Y:S02]  /*116b0*/  IMAD.U32 R17, RZ, RZ, UR4 ;  /* 0x00000004ff117e24 */ /* 0x000fe4000f8e00ff */
[----:B------:R-:W-:Y:S02]  /*116c0*/  IMAD.U32 R18, RZ, RZ, UR5 ;  /* 0x00000005ff127e24 */ /* 0x000fe4000f8e00ff */
[----:B------:R-:W-:-:S07]  /*116d0*/  IMAD.U32 R19, RZ, RZ, UR6 ;  /* 0x00000006ff137e24 */ /* 0x000fce000f8e00ff */
.L_x_1105:
        /* <DEDUP_REMOVED lines=10> */
.L_x_1094:
[----:B------:R-:W-:Y:S02]  /*11780*/  ULDC UR4, c[0x0][0xd3c] ;  /* 0x00034f0000047ab9 */ /* 0x000fe40000000800 */
[----:B0-----:R-:W-:-:S13]  /*11790*/  ISETP.GE.AND P0, PT, R19, UR4, PT ;  /* 0x0000000413007c0c */ /* 0x001fda000bf06270 */
[----:B------:R-:W-:Y:S05]  /*117a0*/  @!P0 BRA `(.L_x_1106) ;  /* 0xffffffac00108947 */ /* 0x000fea000383ffff */
[----:B------:R-:W-:Y:S05]  /*117b0*/  BSYNC B8 ;  /* 0x0000000000087941 */ /* 0x000fea0003800000 */
.L_x_1039:
        /* <DEDUP_REMOVED lines=12> */
.L_x_1213:
[----:B------:R-:W-:Y:S05]  /*11880*/  BSYNC B0 ;  /* 0x0000000000007941 */ /* 0x000fea0003800000 */
.L_x_1107:
[----:B------:R-:W-:-:S03]  /*11890*/  UMOV UR4, 0xffffffff ;  /* 0xffffffff00047882 */ /* 0x000fc60000000000 */
[----:B------:R-:W-:Y:S05]  /*118a0*/  BRA.DIV UR4, `(.L_x_1109) ;  /* 0x0000003a04b07947 */ /* 0x000fea000b800000 */
[----:B0-----:R-:W0:Y:S02]  /*118b0*/  S2R R0, SR_TID.X ;  /* 0x0000000000007919 */ /* 0x001e240000002100 */
[----:B0-----:R-:W-:-:S04]  /*118c0*/  SHF.R.U32.HI R0, RZ, 0x5, R0 ;  /* 0x00000005ff007819 */ /* 0x001fc80000011600 */
[----:B------:R-:W-:-:S05]  /*118d0*/  LOP3.LUT R0, R0, 0x3, RZ, 0xc0, !PT ;  /* 0x0000000300007812 */ /* 0x000fca00078ec0ff */
[----:B------:R0:W1:Y:S02]  /*118e0*/  SHFL.IDX PT, R14, R0, RZ, 0x1f ;  /* 0x00001fff000e7589 */ /* 0x00006400000e0000 */
.L_x_1216:
[----:B-1----:R-:W-:Y:S01]  /*118f0*/  ISETP.NE.AND P0, PT, R14, RZ, PT ;  /* 0x000000ff0e00720c */ /* 0x002fe20003f05270 */
[----:B------:R-:W-:-:S12]  /*11900*/  BSSY B0, `(.L_x_1110) ;  /* 0x0000024000007945 */ /* 0x000fd80003800000 */
[----:B------:R-:W-:Y:S05]  /*11910*/  @P0 BRA `(.L_x_1111) ;  /* 0x0000000000880947 */ /* 0x000fea0003800000 */
[----:B------:R-:W-:-:S03]  /*11920*/  UMOV UR4, 0xffffffff ;  /* 0xffffffff00047882 */ /* 0x000fc60000000000 */
[----:B------:R-:W-:Y:S05]  /*11930*/  BRA.DIV UR4, `(.L_x_1112) ;  /* 0x0000003a04c07947 */ /* 0x000fea000b800000 */
[----:B------:R-:W-:-:S13]  /*11940*/  ELECT P6, URZ, PT ;  /* 0x00000000003f782f */ /* 0x000fda00038c0000 */
.L_x_1219:
[----:B------:R-:W-:Y:S05]  /*11950*/  @!P6 BRA `(.L_x_1111) ;  /* 0x000000000078e947 */ /* 0x000fea0003800000 */
[----:B------:R-:W-:-:S06]  /*11960*/  ULOP3.LUT UR4, UR38, 0x2, URZ, 0xfc, !UPT ;  /* 0x0000000226047892 */ /* 0x000fcc000f8efc3f */
[----:B0-----:R-:W-:-:S05]  /*11970*/  IMAD.U32 R0, RZ, RZ, UR4 ;  /* 0x00000004ff007e24 */ /* 0x001fca000f8e00ff */
[----:B------:R-:W-:-:S13]  /*11980*/  ISETP.NE.AND P0, PT, R0, 0x3, PT ;  /* 0x000000030000780c */ /* 0x000fda0003f05270 */
[----:B------:R-:W-:Y:S05]  /*11990*/  @!P0 BRA `(.L_x_1113) ;  /* 0x0000000000048947 */ /* 0x000fea0003800000 */
[----:B------:R-:W-:Y:S01]  /*119a0*/  BPT.TRAP 0x1 ;  /* 0x000000040000795c */ /* 0x000fe20000300000 */
.L_x_1113:
[----:B------:R-:W-:Y:S01]  /*119b0*/  IMAD R5, R24, 0x8, R7 ;  /* 0x0000000818057824 */ /* 0x000fe200078e0207 */
[----:B------:R-:W-:Y:S01]  /*119c0*/  SHF.L.U32 R0, R26, 0x1f, RZ ;  /* 0x0000001f1a007819 */ /* 0x000fe200000006ff */
[----:B------:R-:W-:-:S03]  /*119d0*/  VIADD R24, R24, 0x1 ;  /* 0x0000000118187836 */ /* 0x000fc60000000000 */
[----:B------:R-:W0:Y:S02]  /*119e0*/  SYNCS.PHASECHK.TRANS64.TRYWAIT P1, [R5+URZ+0x38840], R0 ;  /* 0x03884000050075a7 */ /* 0x000e24000802017f */
[----:B------:R-:W-:-:S04]  /*119f0*/  ISETP.NE.AND P2, PT, R24, 0x2, PT ;  /* 0x000000021800780c */ /* 0x000fc80003f45270 */
[----:B------:R-:W-:Y:S01]  /*11a00*/  SEL R3, RZ, 0x1, P2 ;  /* 0x00000001ff037807 */ /* 0x000fe20001000000 */
[----:B0-----:R-:W-:Y:S08]  /*11a10*/  @!P1 BRA `(.L_x_1114) ;  /* 0x0000003800a89947 */ /* 0x001ff00003800000 */
.L_x_1220:
[----:B------:R-:W-:Y:S02]  /*11a20*/  SEL R24, R24, RZ, P2 ;  /* 0x000000ff18187207 */ /* 0x000fe40001000000 */
[----:B------:R-:W-:Y:S01]  /*11a30*/  LOP3.LUT R2, R26, R3, RZ, 0x3c, !PT ;  /* 0x000000031a027212 */ /* 0x000fe200078e3cff */
[----:B------:R-:W-:Y:S06]  /*11a40*/  @!P0 BRA `(.L_x_1115) ;  /* 0x0000000000048947 */ /* 0x000fec0003800000 */
[----:B------:R-:W-:Y:S01]  /*11a50*/  BPT.TRAP 0x1 ;  /* 0x000000040000795c */ /* 0x000fe20000300000 */
.L_x_1115:
[----:B------:R-:W-:Y:S01]  /*11a60*/  IMAD R3, R24, 0x8, R7 ;  /* 0x0000000818037824 */ /* 0x000fe200078e0207 */
[----:B------:R-:W-:-:S04]  /*11a70*/  SHF.L.U32 R2, R2, 0x1f, RZ ;  /* 0x0000001f02027819 */ /* 0x000fc800000006ff */
[----:B------:R-:W1:Y:S02]  /*11a80*/  SYNCS.PHASECHK.TRANS64.TRYWAIT P1, [R3+URZ+0x38840], R2 ;  /* 0x03884002030075a7 */ /* 0x000e64000802017f */
[----:B-1----:R-:W-:Y:S05]  /*11a90*/  @!P1 BRA `(.L_x_1116) ;  /* 0x00000038009c9947 */ /* 0x002fea0003800000 */
.L_x_1221:
[----:B------:R-:W-:Y:S05]  /*11aa0*/  @!P0 BRA `(.L_x_1117) ;  /* 0x0000000000048947 */ /* 0x000fea0003800000 */
[----:B------:R-:W-:Y:S01]  /*11ab0*/  BPT.TRAP 0x1 ;  /* 0x000000040000795c */ /* 0x000fe20000300000 */
.L_x_1117:
[----:B------:R-:W5:Y:S02]  /*11ac0*/  SYNCS.PHASECHK.TRANS64.TRYWAIT P1, [R5+URZ+0x38860], R0 ;  /* 0x03886000050075a7 */ /* 0x000f64000802017f */
[----:B-----5:R-:W-:Y:S05]  /*11ad0*/  @!P1 BRA `(.L_x_1118) ;  /* 0x0000003800a09947 */ /* 0x020fea0003800000 */
.L_x_1222:
[----:B------:R-:W-:Y:S05]  /*11ae0*/  @!P0 BRA `(.L_x_1119) ;  /* 0x0000000000048947 */ /* 0x000fea0003800000 */
[----:B------:R-:W-:Y:S01]  /*11af0*/  BPT.TRAP 0x1 ;  /* 0x000000040000795c */ /* 0x000fe20000300000 */
.L_x_1119:
[----:B------:R0:W0:Y:S02]  /*11b00*/  SYNCS.PHASECHK.TRANS64.TRYWAIT P0, [R3+URZ+0x38860], R2 ;  /* 0x03886002030075a7 */ /* 0x000024000800017f */
[----:B0-----:R-:W-:Y:S05]  /*11b10*/  @!P0 NANOSLEEP.SYNCS 0x989680 ;  /* 0x009896800000895d */ /* 0x001fea0003900000 */
[----:B------:R-:W0:Y:S02]  /*11b20*/  @!P0 SYNCS.PHASECHK.TRANS64 P0, [R3+URZ+0x38860], R2 ;  /* 0x03886002030085a7 */ /* 0x000e24000800007f */
[----:B0-----:R-:W-:Y:S05]  /*11b30*/  @!P0 BRA `(.L_x_1119) ;  /* 0xfffffffc00f08947 */ /* 0x001fea000383ffff */
.L_x_1111:
[----:B------:R-:W-:Y:S05]  /*11b40*/  BSYNC B0 ;  /* 0x0000000000007941 */ /* 0x000fea0003800000 */
.L_x_1110:
[----:B------:R-:W-:Y:S05]  /*11b50*/  EXIT ;  /* 0x000000000000794d */ /* 0x000fea0003800000 */
.L_x_993:
[----:B-1----:R-:W-:-:S04]  /*11b60*/  IMAD.U32 R0, RZ, RZ, UR40 ;  /* 0x00000028ff007e24 */ /* 0x002fc8000f8e00ff */
[----:B------:R1:W2:Y:S03]  /*11b70*/  SYNCS.PHASECHK.TRANS64.TRYWAIT P1, [R0+URZ+0x38800], R3 ;  /* 0x03880003000075a7 */ /* 0x0002a6000802017f */
[----:B--2---:R-:W-:Y:S05]  /*11b80*/  @!P1 NANOSLEEP.SYNCS 0x989680 ;  /* 0x009896800000995d */ /* 0x004fea0003900000 */
[----:B------:R-:W2:Y:S02]  /*11b90*/  @!P1 SYNCS.PHASECHK.TRANS64 P1, [R0+URZ+0x38800], R3 ;  /* 0x03880003000095a7 */ /* 0x000ea4000802007f */
[----:B--2---:R-:W-:Y:S05]  /*11ba0*/  @!P1 BRA `(.L_x_993) ;  /* 0xfffffffc00ec9947 */ /* 0x004fea000383ffff */
[----:B------:R-:W-:Y:S05]  /*11bb0*/  BRA `(.L_x_1120) ;  /* 0xffffff14003c7947 */ /* 0x000fea000383ffff */
.L_x_997:
[----:B--2---:R2:W3:Y:S02]  /*11bc0*/  SYNCS.PHASECHK.TRANS64.TRYWAIT P1, [R5+URZ+0x38830], R4 ;  /* 0x03883004050075a7 */ /* 0x0044e4000802017f */
[----:B---3--:R-:W-:Y:S05]  /*11bd0*/  @!P1 NANOSLEEP.SYNCS 0x989680 ;  /* 0x009896800000995d */ /* 0x008fea0003900000 */
[----:B------:R-:W3:Y:S02]  /*11be0*/  @!P1 SYNCS.PHASECHK.TRANS64 P1, [R5+URZ+0x38830], R4 ;  /* 0x03883004050095a7 */ /* 0x000ee4000802007f */
[----:B---3--:R-:W-:Y:S05]  /*11bf0*/  @!P1 BRA `(.L_x_997) ;  /* 0xfffffffc00f09947 */ /* 0x008fea000383ffff */
[----:B------:R-:W-:Y:S05]  /*11c00*/  BRA `(.L_x_996) ;  /* 0xffffff1400547947 */ /* 0x000fea000383ffff */
.L_x_998:
[----:B-1----:R-:W-:-:S04]  /*11c10*/  IMAD.U32 R6, RZ, RZ, UR40 ;  /* 0x00000028ff067e24 */ /* 0x002fc8000f8e00ff */
[----:B------:R1:W3:Y:S03]  /*11c20*/  SYNCS.PHASECHK.TRANS64.TRYWAIT P1, [R6+URZ+0x38810], R3 ;  /* 0x03881003060075a7 */ /* 0x0002e6000802017f */
[----:B---3--:R-:W-:Y:S05]  /*11c30*/  @!P1 NANOSLEEP.SYNCS 0x989680 ;  /* 0x009896800000995d */ /* 0x008fea0003900000 */
[----:B------:R-:W3:Y:S02]  /*11c40*/  @!P1 SYNCS.PHASECHK.TRANS64 P1, [R6+URZ+0x38810], R3 ;  /* 0x03881003060095a7 */ /* 0x000ee4000802007f */
[----:B---3--:R-:W-:Y:S05]  /*11c50*/  @!P1 BRA `(.L_x_998) ;  /* 0xfffffffc00ec9947 */ /* 0x008fea000383ffff */
[----:B------:R-:W-:Y:S05]  /*11c60*/  BRA `(.L_x_1121) ;  /* 0xffffff1400dc7947 */ /* 0x000fea000383ffff */
.L_x_1002:
[----:B----4-:R4:W0:Y:S02]  /*11c70*/  SYNCS.PHASECHK.TRANS64.TRYWAIT P1, [R5+URZ+0x38850], R4 ;  /* 0x03885004050075a7 */ /* 0x010824000802017f */
[----:B0-----:R-:W-:Y:S05]  /*11c80*/  @!P1 NANOSLEEP.SYNCS 0x989680 ;  /* 0x009896800000995d */ /* 0x001fea0003900000 */
[----:B------:R-:W0:Y:S02]  /*11c90*/  @!P1 SYNCS.PHASECHK.TRANS64 P1, [R5+URZ+0x38850], R4 ;  /* 0x03885004050095a7 */ /* 0x000e24000802007f */
[----:B0-----:R-:W-:Y:S05]  /*11ca0*/  @!P1 BRA `(.L_x_1002) ;  /* 0xfffffffc00f09947 */ /* 0x001fea000383ffff */
[----:B------:R-:W-:Y:S05]  /*11cb0*/  BRA `(.L_x_1001) ;  /* 0xffffff1400e87947 */ /* 0x000fea000383ffff */
.L_x_1009:
[----:B-1----:R-:W-:-:S04]  /*11cc0*/  IMAD.U32 R4, RZ, RZ, UR5 ;  /* 0x00000005ff047e24 */ /* 0x002fc8000f8e00ff */
[----:B------:R1:W2:Y:S03]  /*11cd0*/  SYNCS.PHASECHK.TRANS64.TRYWAIT P2, [R4+URZ+0x38830], R3 ;  /* 0x03883003040075a7 */ /* 0x0002a6000804017f */
[----:B--2---:R-:W-:Y:S05]  /*11ce0*/  @!P2 NANOSLEEP.SYNCS 0x989680 ;  /* 0x009896800000a95d */ /* 0x004fea0003900000 */
[----:B------:R-:W2:Y:S02]  /*11cf0*/  @!P2 SYNCS.PHASECHK.TRANS64 P2, [R4+URZ+0x38830], R3 ;  /* 0x038830030400a5a7 */ /* 0x000ea4000804007f */
[----:B--2---:R-:W-:Y:S05]  /*11d00*/  @!P2 BRA `(.L_x_1009) ;  /* 0xfffffffc00eca947 */ /* 0x004fea000383ffff */
[----:B------:R-:W-:Y:S05]  /*11d10*/  BRA `(.L_x_1008) ;  /* 0xffffff38005c7947 */ /* 0x000fea000383ffff */
.L_x_1013:
[----:B-1----:R-:W-:-:S04]  /*11d20*/  IMAD.U32 R4, RZ, RZ, UR5 ;  /* 0x00000005ff047e24 */ /* 0x002fc8000f8e00ff */
[----:B------:R1:W3:Y:S03]  /*11d30*/  SYNCS.PHASECHK.TRANS64.TRYWAIT P2, [R4+URZ+0x38850], R3 ;  /* 0x03885003040075a7 */ /* 0x0002e6000804017f */
[----:B---3--:R-:W-:Y:S05]  /*11d40*/  @!P2 NANOSLEEP.SYNCS 0x989680 ;  /* 0x009896800000a95d */ /* 0x008fea0003900000 */
[----:B------:R-:W3:Y:S02]  /*11d50*/  @!P2 SYNCS.PHASECHK.TRANS64 P2, [R4+URZ+0x38850], R3 ;  /* 0x038850030400a5a7 */ /* 0x000ee4000804007f */
[----:B---3--:R-:W-:Y:S05]  /*11d60*/  @!P2 BRA `(.L_x_1013) ;  /* 0xfffffffc00eca947 */ /* 0x008fea000383ffff */
[----:B------:R-:W-:Y:S05]  /*11d70*/  BRA `(.L_x_1012) ;  /* 0xffffff3800cc7947 */ /* 0x000fea000383ffff */
.L_x_1051:
[----:B------:R-:W-:Y:S01]  /*11d80*/  SHF.R.U32.HI R21, RZ, 0x5, R21 ;  /* 0x00000005ff157819 */ /* 0x000fe20000011615 */
[----:B------:R-:W-:Y:S01]  /*11d90*/  BSSY B0, `(.L_x_1122) ;  /* 0x0000009000007945 */ /* 0x000fe20003800000 */
[----:B------:R-:W-:Y:S02]  /*11da0*/  IMAD.MOV.U32 R12, RZ, RZ, RZ ;  /* 0x000000ffff0c7224 */ /* 0x000fe400078e00ff */
[----:B------:R-:W-:Y:S01]  /*11db0*/  LOP3.LUT R21, R21, 0x3, RZ, 0xc0, !PT ;  /* 0x0000000315157812 */ /* 0x000fe200078ec0ff */
[----:B------:R-:W-:Y:S02]  /*11dc0*/  IMAD.MOV.U32 R11, RZ, RZ, 0x1f ;  /* 0x0000001fff0b7424 */ /* 0x000fe400078e00ff */
[----:B------:R-:W-:Y:S02]  /*11dd0*/  IMAD.MOV.U32 R15, RZ, RZ, -0x1 ;  /* 0xffffffffff0f7424 */ /* 0x000fe400078e00ff */
[----:B------:R-:W-:-:S07]  /*11de0*/  IMAD.MOV.U32 R13, RZ, RZ, R21 ;  /* 0x000000ffff0d7224 */ /* 0x000fce00078e0015 */
[----:B-----5:R-:W-:Y:S05]  /*11df0*/  WARPSYNC.COLLECTIVE R15, `(.L_x_1123) ;  /* 0x000000000f087348 */ /* 0x020fea0003c00000 */
[----:B------:R0:W1:Y:S02]  /*11e00*/  SHFL.IDX P6, R14, R13, R12, R11 ;  /* 0x0000000c0d0e7389 */ /* 0x00006400000c000b */
[----:B01---5:R-:W-:Y:S01]  /*11e10*/  ENDCOLLECTIVE ;  /* 0x000000000000791b */ /* 0x023fe20003800000 */
.L_x_1123:
[----:B------:R-:W-:Y:S05]  /*11e20*/  BSYNC B0 ;  /* 0x0000000000007941 */ /* 0x000fea0003800000 */
.L_x_1122:
[----:B------:R-:W-:Y:S05]  /*11e30*/  BRA `(.L_x_1124) ;  /* 0xffffffb000b47947 */ /* 0x000fea000383ffff */
.L_x_1054:
[----:B0-----:R0:W1:Y:S02]  /*11e40*/  SYNCS.PHASECHK.TRANS64.TRYWAIT P0, [R30+URZ+0x38840], R0 ;  /* 0x038840001e0075a7 */ /* 0x001064000800017f */
[----:B-1----:R-:W-:Y:S05]  /*11e50*/  @!P0 NANOSLEEP.SYNCS 0x989680 ;  /* 0x009896800000895d */ /* 0x002fea0003900000 */
[----:B------:R-:W1:Y:S02]  /*11e60*/  @!P0 SYNCS.PHASECHK.TRANS64 P0, [R30+URZ+0x38840], R0 ;  /* 0x038840001e0085a7 */ /* 0x000e64000800007f */
[----:B-1----:R-:W-:Y:S05]  /*11e70*/  @!P0 BRA `(.L_x_1054) ;  /* 0xfffffffc00f08947 */ /* 0x002fea000383ffff */
[----:B------:R-:W-:Y:S05]  /*11e80*/  BRA `(.L_x_1125) ;  /* 0xffffffb400847947 */ /* 0x000fea000383ffff */
.L_x_1055:
        /* <DEDUP_REMOVED lines=8> */
.L_x_1127:
[----:B------:R-:W-:Y:S05]  /*11f10*/  BSYNC B0 ;  /* 0x0000000000007941 */ /* 0x000fea0003800000 */
.L_x_1126:
[----:B------:R-:W-:Y:S02]  /*11f20*/  IMAD.MOV.U32 R13, RZ, RZ, R0 ;  /* 0x000000ffff0d7224 */ /* 0x000fe400078e0000 */
        /* <DEDUP_REMOVED lines=8> */
.L_x_1128:
[----:B------:R-:W-:Y:S02]  /*11fb0*/  IMAD.MOV.U32 R13, RZ, RZ, R4 ;  /* 0x000000ffff0d7224 */ /* 0x000fe400078e0004 */
[----:B------:R-:W-:Y:S02]  /*11fc0*/  IMAD.MOV.U32 R12, RZ, RZ, 0x1 ;  /* 0x00000001ff0c7424 */ /* 0x000fe400078e00ff */
[----:B------:R-:W-:-:S07]  /*11fd0*/  IMAD.MOV.U32 R3, RZ, RZ, R14 ;  /* 0x000000ffff037224 */ /* 0x000fce00078e000e */
[----:B------:R-:W-:Y:S05]  /*11fe0*/  WARPSYNC.COLLECTIVE R15, `(.L_x_1129) ;  /* 0x000000000f087348 */ /* 0x000fea0003c00000 */
[----:B------:R0:W1:Y:S02]  /*11ff0*/  SHFL.IDX P6, R14, R13, R12, R11 ;  /* 0x0000000c0d0e7389 */ /* 0x00006400000c000b */
[----:B01----:R-:W-:Y:S01]  /*12000*/  ENDCOLLECTIVE ;  /* 0x000000000000791b */ /* 0x003fe20003800000 */
.L_x_1129:
        /* <DEDUP_REMOVED lines=15> */
.L_x_1130:
[----:B------:R-:W-:Y:S02]  /*12100*/  @P0 IMAD R6, R5, 0x2, R23 ;  /* 0x0000000205060824 */ /* 0x000fe400078e0217 */
[----:B------:R-:W-:Y:S02]  /*12110*/  IMAD.MOV.U32 R13, RZ, RZ, R4 ;  /* 0x000000ffff0d7224 */ /* 0x000fe400078e0004 */
[----:B------:R-:W-:Y:S02]  /*12120*/  IMAD.MOV.U32 R12, RZ, RZ, 0x2 ;  /* 0x00000002ff0c7424 */ /* 0x000fe400078e00ff */
[----:B------:R-:W-:-:S07]  /*12130*/  IMAD.MOV.U32 R3, RZ, RZ, R14 ;  /* 0x000000ffff037224 */ /* 0x000fce00078e000e */
[----:B------:R-:W-:Y:S05]  /*12140*/  WARPSYNC.COLLECTIVE R15, `(.L_x_1131) ;  /* 0x000000000f087348 */ /* 0x000fea0003c00000 */
[----:B------:R0:W1:Y:S02]  /*12150*/  SHFL.IDX P6, R14, R13, R12, R11 ;  /* 0x0000000c0d0e7389 */ /* 0x00006400000c000b */
[----:B01----:R-:W-:Y:S01]  /*12160*/  ENDCOLLECTIVE ;  /* 0x000000000000791b */ /* 0x003fe20003800000 */
.L_x_1131:
        /* <DEDUP_REMOVED lines=15> */
.L_x_1132:
[----:B------:R-:W-:Y:S02]  /*12260*/  @P0 IMAD R6, R5, 0x2, R23 ;  /* 0x0000000205060824 */ /* 0x000fe400078e0217 */
[----:B------:R-:W-:Y:S02]  /*12270*/  IMAD.MOV.U32 R13, RZ, RZ, R4 ;  /* 0x000000ffff0d7224 */ /* 0x000fe400078e0004 */
[----:B------:R-:W-:Y:S02]  /*12280*/  IMAD.MOV.U32 R12, RZ, RZ, 0x3 ;  /* 0x00000003ff0c7424 */ /* 0x000fe400078e00ff */
[----:B------:R-:W-:-:S07]  /*12290*/  IMAD.MOV.U32 R3, RZ, RZ, R14 ;  /* 0x000000ffff037224 */ /* 0x000fce00078e000e */
[----:B------:R-:W-:Y:S05]  /*122a0*/  WARPSYNC.COLLECTIVE R15, `(.L_x_1133) ;  /* 0x000000000f087348 */ /* 0x000fea0003c00000 */
[----:B------:R0:W1:Y:S02]  /*122b0*/  SHFL.IDX P6, R14, R13, R12, R11 ;  /* 0x0000000c0d0e7389 */ /* 0x00006400000c000b */
[----:B01----:R-:W-:Y:S01]  /*122c0*/  ENDCOLLECTIVE ;  /* 0x000000000000791b */ /* 0x003fe20003800000 */
.L_x_1133:
        /* <DEDUP_REMOVED lines=10> */
.L_x_1134:
[----:B------:R-:W-:Y:S01]  /*12370*/  @!PT LDS RZ, [RZ] ;  /* 0x00000000fffff984 */ /* 0x000fe20000000800 */
[----:B------:R-:W-:Y:S01]  /*12380*/  @!PT LDS RZ, [RZ] ;  /* 0x00000000fffff984 */ /* 0x000fe20000000800 */
[----:B------:R-:W-:Y:S01]  /*12390*/  @!PT LDS RZ, [RZ] ;  /* 0x00000000fffff984 */ /* 0x000fe20000000800 */
[----:B------:R0:W-:Y:S01]  /*123a0*/  @P0 LDGSTS.E.BYPASS.LTC128B.128 [R6+0x23400], desc[UR44][R2.64], !P2 ;  /* 0x2340000002060fae */ /* 0x0001e2000d101d6c */
[----:B------:R-:W-:Y:S01]  /*123b0*/  IMAD.MOV.U32 R0, RZ, RZ, R14 ;  /* 0x000000ffff007224 */ /* 0x000fe200078e000e */
[----:B------:R-:W-:Y:S06]  /*123c0*/  BRA `(.L_x_1135) ;  /* 0xffffffb400547947 */ /* 0x000fec000383ffff */
.L_x_1060:
[----:B------:R-:W-:Y:S01]  /*123d0*/  IMAD.MOV.U32 R13, RZ, RZ, R2 ;  /* 0x000000ffff0d7224 */ /* 0x000fe200078e0002 */
[----:B------:R-:W-:Y:S01]  /*123e0*/  LOP3.LUT R22, R22, 0xfffffeff, RZ, 0xc0, !PT ;  /* 0xfffffeff16167812 */ /* 0x000fe200078ec0ff */
        /* <DEDUP_REMOVED lines=8> */
.L_x_1136:
[C---:B------:R-:W-:Y:S01]  /*12470*/  VIADD R6, R17.reuse, 0x10 ;  /* 0x0000001011067836 */ /* 0x040fe20000000000 */
[----:B------:R-:W-:Y:S01]  /*12480*/  ISETP.GE.AND P2, PT, R17, R3, PT ;  /* 0x000000031100720c */ /* 0x000fe20003f46270 */
[----:B------:R-:W-:-:S12]  /*12490*/  IMAD.MOV.U32 R13, RZ, RZ, R0 ;  /* 0x000000ffff0d7224 */ /* 0x000fd800078e0000 */
[----:B------:R-:W-:-:S04]  /*124a0*/  @P2 LOP3.LUT R22, R22, 0x100, RZ, 0xfc, !PT ;  /* 0x0000010016162812 */ /* 0x000fc800078efcff */
[----:B------:R-:W-:Y:S01]  /*124b0*/  LOP3.LUT R22, R22, 0xffffff7f, RZ, 0xc0, !PT ;  /* 0xffffff7f16167812 */ /* 0x000fe200078ec0ff */
[----:B------:R-:W-:-:S07]  /*124c0*/  IMAD.MOV.U32 R4, RZ, RZ, R14 ;  /* 0x000000ffff047224 */ /* 0x000fce00078e000e */
[----:B------:R-:W-:Y:S05]  /*124d0*/  WARPSYNC.COLLECTIVE R15, `(.L_x_1137) ;  /* 0x000000000f087348 */ /* 0x000fea0003c00000 */
[----:B------:R0:W1:Y:S02]  /*124e0*/  SHFL.IDX P6, R14, R13, R12, R11 ;  /* 0x0000000c0d0e7389 */ /* 0x00006400000c000b */
[----:B01----:R-:W-:Y:S01]  /*124f0*/  ENDCOLLECTIVE ;  /* 0x000000000000791b */ /* 0x003fe20003800000 */
.L_x_1137:
[----:B------:R-:W-:Y:S02]  /*12500*/  IMAD.MOV.U32 R13, RZ, RZ, R2 ;  /* 0x000000ffff0d7224 */ /* 0x000fe400078e0002 */
[----:B------:R-:W-:Y:S02]  /*12510*/  IMAD.MOV.U32 R12, RZ, RZ, 0x1 ;  /* 0x00000001ff0c7424 */ /* 0x000fe400078e00ff */
[----:B------:R-:W-:-:S07]  /*12520*/  IMAD.MOV.U32 R5, RZ, RZ, R14 ;  /* 0x000000ffff057224 */ /* 0x000fce00078e000e */
[----:B------:R-:W-:Y:S05]  /*12530*/  WARPSYNC.COLLECTIVE R15, `(.L_x_1138) ;  /* 0x000000000f087348 */ /* 0x000fea0003c00000 */
[----:B------:R0:W1:Y:S02]  /*12540*/  SHFL.IDX P6, R14, R13, R12, R11 ;  /* 0x0000000c0d0e7389 */ /* 0x00006400000c000b */
[----:B01----:R-:W-:Y:S01]  /*12550*/  ENDCOLLECTIVE ;  /* 0x000000000000791b */ /* 0x003fe20003800000 */
.L_x_1138:
        /* <DEDUP_REMOVED lines=15> */
.L_x_1139:
        /* <DEDUP_REMOVED lines=8> */
.L_x_1140:
        /* <DEDUP_REMOVED lines=16> */
.L_x_1141:
[----:B------:R-:W-:Y:S01]  /*127d0*/  @P2 LOP3.LUT R22, R22, 0x40, RZ, 0xfc, !PT ;  /* 0x0000004016162812 */ /* 0x000fe200078efcff */
[----:B------:R-:W-:Y:S02]  /*127e0*/  IMAD.MOV.U32 R13, RZ, RZ, R2 ;  /* 0x000000ffff0d7224 */ /* 0x000fe400078e0002 */
[----:B------:R-:W-:Y:S02]  /*127f0*/  IMAD.MOV.U32 R12, RZ, RZ, 0x3 ;  /* 0x00000003ff0c7424 */ /* 0x000fe400078e00ff */
[----:B------:R-:W-:-:S07]  /*12800*/  IMAD.MOV.U32 R5, RZ, RZ, R14 ;  /* 0x000000ffff057224 */ /* 0x000fce00078e000e */
[----:B------:R-:W-:Y:S05]  /*12810*/  WARPSYNC.COLLECTIVE R15, `(.L_x_1142) ;  /* 0x000000000f087348 */ /* 0x000fea0003c00000 */
[----:B------:R0:W1:Y:S02]  /*12820*/  SHFL.IDX P6, R14, R13, R12, R11 ;  /* 0x0000000c0d0e7389 */ /* 0x00006400000c000b */
[----:B01----:R-:W-:Y:S01]  /*12830*/  ENDCOLLECTIVE ;  /* 0x000000000000791b */ /* 0x003fe20003800000 */
.L_x_1142:
        /* <DEDUP_REMOVED lines=14> */
.L_x_1143:
[----:B------:R-:W-:Y:S01]  /*12920*/  IMAD.MOV.U32 R0, RZ, RZ, R14 ;  /* 0x000000ffff007224 */ /* 0x000fe200078e000e */
[----:B------:R-:W-:Y:S06]  /*12930*/  BRA `(.L_x_1144) ;  /* 0xffffffb800607947 */ /* 0x000fec000383ffff */
.L_x_1064:
[----:B------:R-:W-:Y:S01]  /*12940*/  LOP3.LUT R22, R22, 0xff7fffff, RZ, 0xc0, !PT ;  /* 0xff7fffff16167812 */ /* 0x000fe200078ec0ff */
[----:B------:R-:W-:Y:S01]  /*12950*/  BSSY B0, `(.L_x_1145) ;  /* 0x000002e000007945 */ /* 0x000fe20003800000 */
[----:B------:R-:W-:Y:S02]  /*12960*/  IMAD.MOV.U32 R13, RZ, RZ, R6 ;  /* 0x000000ffff0d7224 */ /* 0x000fe400078e0006 */
[----:B------:R-:W-:Y:S01]  /*12970*/  @P2 LOP3.LUT R22, R22, 0x800000, RZ, 0xfc, !PT ;  /* 0x0080000016162812 */ /* 0x000fe200078efcff */
[----:B------:R-:W-:Y:S02]  /*12980*/  IMAD.MOV.U32 R12, RZ, RZ, RZ ;  /* 0x000000ffff0c7224 */ /* 0x000fe400078e00ff */
[----:B------:R-:W-:Y:S01]  /*12990*/  IMAD.MOV.U32 R11, RZ, RZ, 0x181f ;  /* 0x0000181fff0b7424 */ /* 0x000fe200078e00ff */
[----:B------:R-:W-:Y:S01]  /*129a0*/  LOP3.LUT R22, R22, 0xffbfffff, RZ, 0xc0, !PT ;  /* 0xffbfffff16167812 */ /* 0x000fe200078ec0ff */
[----:B------:R-:W-:-:S03]  /*129b0*/  IMAD.MOV.U32 R15, RZ, RZ, -0x1 ;  /* 0xffffffffff0f7424 */ /* 0x000fc600078e00ff */
[----:B------:R-:W-:-:S04]  /*129c0*/  @P1 LOP3.LUT R22, R22, 0x400000, RZ, 0xfc, !PT ;  /* 0x0040000016161812 */ /* 0x000fc800078efcff */
[C---:B------:R-:W-:Y:S02]  /*129d0*/  LOP3.LUT P1, RZ, R22.reuse, 0x100, RZ, 0xc0, !PT ;  /* 0x0000010016ff7812 */ /* 0x040fe4000782c0ff */
[C---:B------:R-:W-:Y:S02]  /*129e0*/  LOP3.LUT P0, RZ, R22.reuse, 0x80, RZ, 0xc0, !PT ;  /* 0x0000008016ff7812 */ /* 0x040fe4000780c0ff */
[C---:B------:R-:W-:Y:S02]  /*129f0*/  LOP3.LUT P6, RZ, R22.reuse, 0x40, RZ, 0xc0, !PT ;  /* 0x0000004016ff7812 */ /* 0x040fe400078cc0ff */
[----:B------:R-:W-:-:S07]  /*12a00*/  LOP3.LUT R22, R22, 0xffff7fff, RZ, 0xc0, !PT ;  /* 0xffff7fff16167812 */ /* 0x000fce00078ec0ff */
[----:B------:R-:W-:-:S04]  /*12a10*/  @!P1 LOP3.LUT R7, R4, 0x40, RZ, 0xc0, !PT ;  /* 0x0000004004079812 */ /* 0x000fc800078ec0ff */
[----:B------:R-:W-:-:S04]  /*12a20*/  @!P1 SHF.R.U32.HI R7, RZ, 0x2, R7 ;  /* 0x00000002ff079819 */ /* 0x000fc80000011607 */
[----:B------:R-:W-:Y:S02]  /*12a30*/  @!P1 ISETP.NE.U32.AND P2, PT, R7, RZ, PT ;  /* 0x000000ff0700920c */ /* 0x000fe40003f45070 */
[----:B------:R-:W-:-:S04]  /*12a40*/  @!P1 LOP3.LUT R7, R5, 0x80, RZ, 0xc0, !PT ;  /* 0x0000008005079812 */ /* 0x000fc800078ec0ff */
[----:B------:R-:W-:-:S04]  /*12a50*/  @!P1 SHF.R.U32.HI R7, RZ, 0x3, R7 ;  /* 0x00000003ff079819 */ /* 0x000fc80000011607 */
[----:B------:R-:W-:Y:S02]  /*12a60*/  @!P1 ISETP.NE.U32.AND P1, PT, R7, RZ, PT ;  /* 0x000000ff0700920c */ /* 0x000fe40003f25070 */
[----:B------:R-:W-:Y:S02]  /*12a70*/  @!P0 LOP3.LUT R7, R4, 0x40, RZ, 0xc0, !PT ;  /* 0x0000004004078812 */ /* 0x000fe400078ec0ff */
[----:B------:R-:W-:Y:S02]  /*12a80*/  @P2 LOP3.LUT R22, R22, 0x8000, RZ, 0xfc, !PT ;  /* 0x0000800016162812 */ /* 0x000fe400078efcff */
[----:B------:R-:W-:Y:S02]  /*12a90*/  @!P0 SHF.R.U32.HI R7, RZ, 0x2, R7 ;  /* 0x00000002ff078819 */ /* 0x000fe40000011607 */
[C---:B------:R-:W-:Y:S02]  /*12aa0*/  LOP3.LUT P2, RZ, R22.reuse, 0x800000, RZ, 0xc0, !PT ;  /* 0x0080000016ff7812 */ /* 0x040fe4000784c0ff */
[----:B------:R-:W-:-:S04]  /*12ab0*/  LOP3.LUT R22, R22, 0xffffbfff, RZ, 0xc0, !PT ;  /* 0xffffbfff16167812 */ /* 0x000fc800078ec0ff */
[----:B------:R-:W-:Y:S02]  /*12ac0*/  @P1 LOP3.LUT R22, R22, 0x4000, RZ, 0xfc, !PT ;  /* 0x0000400016161812 */ /* 0x000fe400078efcff */
[----:B------:R-:W-:Y:S02]  /*12ad0*/  @!P0 ISETP.NE.U32.AND P1, PT, R7, RZ, PT ;  /* 0x000000ff0700820c */ /* 0x000fe40003f25070 */
[----:B------:R-:W-:Y:S02]  /*12ae0*/  @!P0 LOP3.LUT R7, R5, 0x80, RZ, 0xc0, !PT ;  /* 0x0000008005078812 */ /* 0x000fe400078ec0ff */
[----:B------:R-:W-:Y:S02]  /*12af0*/  LOP3.LUT R22, R22, 0xfffbffff, RZ, 0xc0, !PT ;  /* 0xfffbffff16167812 */ /* 0x000fe400078ec0ff */
        /* <DEDUP_REMOVED lines=11> */
[----:B------:R-:W-:-:S07]  /*12bb0*/  @!P6 SHF.R.U32.HI R7, RZ, 0x3, R7 ;  /* 0x00000003ff07e819 */ /* 0x000fce0000011607 */
[----:B------:R-:W-:Y:S02]  /*12bc0*/  @P0 LOP3.LUT R22, R22, 0x100000, RZ, 0xfc, !PT ;  /* 0x0010000016160812 */ /* 0x000fe400078efcff */
[----:B------:R-:W-:Y:S02]  /*12bd0*/  @!P6 ISETP.NE.U32.AND P0, PT, R7, RZ, PT ;  /* 0x000000ff0700e20c */ /* 0x000fe40003f05070 */
[----:B------:R-:W-:-:S11]  /*12be0*/  LOP3.LUT R22, R22, 0xfff7ffff, RZ, 0xc0, !PT ;  /* 0xfff7ffff16167812 */ /* 0x000fd600078ec0ff */
[----:B------:R-:W-:-:S07]  /*12bf0*/  @P0 LOP3.LUT R22, R22, 0x80000, RZ, 0xfc, !PT ;  /* 0x0008000016160812 */ /* 0x000fce00078efcff */
[----:B------:R-:W-:Y:S05]  /*12c00*/  WARPSYNC.COLLECTIVE R15, `(.L_x_1146) ;  /* 0x000000000f087348 */ /* 0x000fea0003c00000 */
[----:B------:R0:W1:Y:S02]  /*12c10*/  SHFL.IDX P6, R14, R13, R12, R11 ;  /* 0x0000000c0d0e7389 */ /* 0x00006400000c000b */
[----:B01----:R-:W-:Y:S01]  /*12c20*/  ENDCOLLECTIVE ;  /* 0x000000000000791b */ /* 0x003fe20003800000 */
.L_x_1146:
[----:B------:R-:W-:Y:S05]  /*12c30*/  BSYNC B0 ;  /* 0x0000000000007941 */ /* 0x000fea0003800000 */
.L_x_1145:
[----:B------:R-:W-:Y:S01]  /*12c40*/  IMAD.MOV.U32 R13, RZ, RZ, R0 ;  /* 0x000000ffff0d7224 */ /* 0x000fe200078e0000 */
[----:B------:R-:W-:Y:S01]  /*12c50*/  LOP3.LUT R22, R22, 0xbfffffff, RZ, 0xc0, !PT ;  /* 0xbfffffff16167812 */ /* 0x000fe200078ec0ff */
[----:B------:R-:W-:Y:S02]  /*12c60*/  IMAD.MOV.U32 R12, RZ, RZ, RZ ;  /* 0x000000ffff0c7224 */ /* 0x000fe400078e00ff */
[----:B------:R-:W-:Y:S01]  /*12c70*/  IMAD.MOV.U32 R11, RZ, RZ, 0x181f ;  /* 0x0000181fff0b7424 */ /* 0x000fe200078e00ff */
[----:B------:R-:W-:Y:S01]  /*12c80*/  @P2 LOP3.LUT R22, R22, 0x40000000, RZ, 0xfc, !PT ;  /* 0x4000000016162812 */ /* 0x000fe200078efcff */
[----:B------:R-:W-:Y:S02]  /*12c90*/  IMAD.MOV.U32 R15, RZ, RZ, -0x1 ;  /* 0xffffffffff0f7424 */ /* 0x000fe400078e00ff */
[----:B------:R-:W-:Y:S01]  /*12ca0*/  IMAD.MOV.U32 R2, RZ, RZ, R14 ;  /* 0x000000ffff027224 */ /* 0x000fe200078e000e */
[----:B------:R-:W-:-:S13]  /*12cb0*/  LOP3.LUT P2, RZ, R22, 0x100, RZ, 0xc0, !PT ;  /* 0x0000010016ff7812 */ /* 0x000fda000784c0ff */
[----:B------:R-:W-:Y:S05]  /*12cc0*/  WARPSYNC.COLLECTIVE R15, `(.L_x_1147) ;  /* 0x000000000f087348 */ /* 0x000fea0003c00000 */
[----:B------:R0:W1:Y:S02]  /*12cd0*/  SHFL.IDX P6, R14, R13, R12, R11 ;  /* 0x0000000c0d0e7389 */ /* 0x00006400000c000b */
[----:B01----:R-:W-:Y:S01]  /*12ce0*/  ENDCOLLECTIVE ;  /* 0x000000000000791b */ /* 0x003fe20003800000 */
.L_x_1147:
[----:B------:R-:W-:-:S04]  /*12cf0*/  LOP3.LUT R22, R22, 0xdfffffff, RZ, 0xc0, !PT ;  /* 0xdfffffff16167812 */ /* 0x000fc800078ec0ff */
[----:B------:R-:W-:-:S04]  /*12d00*/  @P1 LOP3.LUT R22, R22, 0x20000000, RZ, 0xfc, !PT ;  /* 0x2000000016161812 */ /* 0x000fc800078efcff */
[C---:B------:R-:W-:Y:S01]  /*12d10*/  LOP3.LUT P1, RZ, R22.reuse, 0x800, RZ, 0xc0, !PT ;  /* 0x0000080016ff7812 */ /* 0x040fe2000782c0ff */
[----:B------:R-:W-:Y:S02]  /*12d20*/  IMAD.MOV.U32 R13, RZ, RZ, R6 ;  /* 0x000000ffff0d7224 */ /* 0x000fe400078e0006 */
[----:B------:R-:W-:Y:S01]  /*12d30*/  IMAD.MOV.U32 R12, RZ, RZ, 0x1 ;  /* 0x00000001ff0c7424 */ /* 0x000fe200078e00ff */
[C---:B------:R-:W-:Y:S02]  /*12d40*/  LOP3.LUT P6, RZ, R22.reuse, 0x4000, RZ, 0xc0, !PT ;  /* 0x0000400016ff7812 */ /* 0x040fe400078cc0ff */
[----:B------:R-:W-:Y:S02]  /*12d50*/  MOV R3, R14 ;  /* 0x0000000e00037202 */ /* 0x000fe40000000f00 */
[----:B------:R-:W-:Y:S02]  /*12d60*/  LOP3.LUT R22, R22, 0xefffffff, RZ, 0xc0, !PT ;  /* 0xefffffff16167812 */ /* 0x000fe400078ec0ff */
[----:B------:R-:W-:-:S05]  /*12d70*/  @!P2 LEA R3, P0, R8, R3, 0x1 ;  /* 0x000000030803a211 */ /* 0x000fca00078008ff */
[----:B------:R-:W-:Y:S02]  /*12d80*/  @!P2 IMAD.X R2, RZ, RZ, R2, P0 ;  /* 0x000000ffff02a224 */ /* 0x000fe400000e0602 */
[----:B------:R-:W-:-:S04]  /*12d90*/  @P6 LOP3.LUT R22, R22, 0x10000000, RZ, 0xfc, !PT ;  /* 0x1000000016166812 */ /* 0x000fc800078efcff */
[C---:B------:R-:W-:Y:S02]  /*12da0*/  LOP3.LUT P0, RZ, R22.reuse, 0x100, RZ, 0xc0, !PT ;  /* 0x0000010016ff7812 */ /* 0x040fe4000780c0ff */
[C---:B------:R-:W-:Y:S02]  /*12db0*/  LOP3.LUT P6, RZ, R22.reuse, 0x8000, RZ, 0xc0, !PT ;  /* 0x0000800016ff7812 */ /* 0x040fe400078cc0ff */
[----:B------:R-:W-:-:S09]  /*12dc0*/  LOP3.LUT P2, RZ, R22, 0x40000000, RZ, 0xc0, !PT ;  /* 0x4000000016ff7812 */ /* 0x000fd2000784c0ff */
[----:B------:R-:W-:-:S04]  /*12dd0*/  @!P0 LOP3.LUT R3, R3, R2, RZ, 0x3c, !PT ;  /* 0x0000000203038212 */ /* 0x000fc800078e3cff */
[----:B------:R-:W-:-:S04]  /*12de0*/  @!P0 LOP3.LUT R2, R3, R2, RZ, 0x3c, !PT ;  /* 0x0000000203028212 */ /* 0x000fc800078e3cff */
[----:B------:R-:W-:-:S05]  /*12df0*/  @!P0 LOP3.LUT R3, R3, R2, RZ, 0x3c, !PT ;  /* 0x0000000203038212 */ /* 0x000fca00078e3cff */
[----:B------:R-:W-:Y:S01]  /*12e00*/  @!PT LDS RZ, [RZ] ;  /* 0x00000000fffff984 */ /* 0x000fe20000000800 */
[----:B------:R-:W-:Y:S01]  /*12e10*/  @!PT LDS RZ, [RZ] ;  /* 0x00000000fffff984 */ /* 0x000fe20000000800 */
[----:B------:R-:W-:Y:S01]  /*12e20*/  @!PT LDS RZ, [RZ] ;  /* 0x00000000fffff984 */ /* 0x000fe20000000800 */
[----:B------:R0:W-:Y:S01]  /*12e30*/  @!P0 LDGSTS.E.BYPASS.LTC128B.128 [R25+0x26400], desc[UR44][R2.64], !P1 ;  /* 0x2640000002198fae */ /* 0x0001e2000c901d6c */
[C---:B------:R-:W-:Y:S02]  /*12e40*/  LOP3.LUT P1, RZ, R22.reuse, 0x20000000, RZ, 0xc0, !PT ;  /* 0x2000000016ff7812 */ /* 0x040fe4000782c0ff */
[----:B------:R-:W-:Y:S01]  /*12e50*/  LOP3.LUT R22, R22, 0xfbffffff, RZ, 0xc0, !PT ;  /* 0xfbffffff16167812 */ /* 0x000fe200078ec0ff */
[----:B------:R0:W-:Y:S03]  /*12e60*/  @!P0 LDGSTS.E.BYPASS.LTC128B.128 [R25+0x28400], desc[UR44][R2.64+0x80], !P5 ;  /* 0x2840008002198fae */ /* 0x0001e6000e901d6c */
[----:B------:R-:W-:Y:S01]  /*12e70*/  @P5 LOP3.LUT R22, R22, 0x4000000, RZ, 0xfc, !PT ;  /* 0x0400000016165812 */ /* 0x000fe200078efcff */
[----:B------:R0:W-:Y:S03]  /*12e80*/  @!P0 LDGSTS.E.BYPASS.LTC128B.128 [R25+0x2a400], desc[UR44][R2.64+0x100], !P4 ;  /* 0x2a40010002198fae */ /* 0x0001e6000e101d6c */
[C---:B------:R-:W-:Y:S01]  /*12e90*/  LOP3.LUT P5, RZ, R22.reuse, 0x800, RZ, 0xc0, !PT ;  /* 0x0000080016ff7812 */ /* 0x040fe200078ac0ff */
[----:B------:R0:W-:Y:S01]  /*12ea0*/  @!P0 LDGSTS.E.BYPASS.LTC128B.128 [R25+0x2c400], desc[UR44][R2.64+0x180], !P3 ;  /* 0x2c40018002198fae */ /* 0x0001e2000d901d6c */
[----:B------:R-:W-:-:S03]  /*12eb0*/  LOP3.LUT R22, R22, 0xf7ffffff, RZ, 0xc0, !PT ;  /* 0xf7ffffff16167812 */ /* 0x000fc600078ec0ff */
[----:B------:R0:W-:Y:S04]  /*12ec0*/  @!P0 LDGSTS.E.BYPASS.LTC128B.128 [R25+0x2e400], desc[UR44][R2.64+0x200], !P2 ;  /* 0x2e40020002198fae */ /* 0x0001e8000d101d6c */
[----:B------:R0:W-:Y:S04]  /*12ed0*/  @!P0 LDGSTS.E.BYPASS.LTC128B.128 [R25+0x30400], desc[UR44][R2.64+0x280], !P1 ;  /* 0x3040028002198fae */ /* 0x0001e8000c901d6c */
[----:B------:R-:W-:Y:S01]  /*12ee0*/  @P5 LOP3.LUT R22, R22, 0x8000000, RZ, 0xfc, !PT ;  /* 0x0800000016165812 */ /* 0x000fe200078efcff */
[----:B------:R0:W-:Y:S03]  /*12ef0*/  @!P0 LDGSTS.E.BYPASS.LTC128B.128 [R25+0x32400], desc[UR44][R2.64+0x300], P6 ;  /* 0x3240030002198fae */ /* 0x0001e6000b101d6c */
[----:B------:R-:W-:-:S02]  /*12f00*/  LOP3.LUT P6, RZ, R22, 0x10000000, RZ, 0xc0, !PT ;  /* 0x1000000016ff7812 */ /* 0x000fc400078cc0ff */
[----:B------:R-:W-:-:S11]  /*12f10*/  LOP3.LUT P5, RZ, R22, 0x80, RZ, 0xc0, !PT ;  /* 0x0000008016ff7812 */ /* 0x000fd600078ac0ff */
[----:B------:R0:W-:Y:S02]  /*12f20*/  @!P0 LDGSTS.E.BYPASS.LTC128B.128 [R25+0x34400], desc[UR44][R2.64+0x380], P6 ;  /* 0x3440038002198fae */ /* 0x0001e4000b101d6c */
[----:B0-----:R-:W-:Y:S05]  /*12f30*/  WARPSYNC.COLLECTIVE R15, `(.L_x_1148) ;  /* 0x000000000f087348 */ /* 0x001fea0003c00000 */
[----:B------:R1:W2:Y:S02]  /*12f40*/  SHFL.IDX P6, R14, R13, R12, R11 ;  /* 0x0000000c0d0e7389 */ /* 0x0002a400000c000b */
[----:B012---:R-:W-:Y:S01]  /*12f50*/  ENDCOLLECTIVE ;  /* 0x000000000000791b */ /* 0x007fe20003800000 */
.L_x_1148:
[----:B------:R-:W-:Y:S02]  /*12f60*/  IMAD.MOV.U32 R13, RZ, RZ, R0 ;  /* 0x000000ffff0d7224 */ /* 0x000fe400078e0000 */
[----:B------:R-:W-:-:S07]  /*12f70*/  IMAD.MOV.U32 R7, RZ, RZ, R14 ;  /* 0x000000ffff077224 */ /* 0x000fce00078e000e */
[----:B------:R-:W-:Y:S05]  /*12f80*/  WARPSYNC.COLLECTIVE R15, `(.L_x_1149) ;  /* 0x000000000f087348 */ /* 0x000fea0003c00000 */
[----:B------:R0:W1:Y:S02]  /*12f90*/  SHFL.IDX P6, R14, R13, R12, R11 ;  /* 0x0000000c0d0e7389 */ /* 0x00006400000c000b */
[----:B01----:R-:W-:Y:S01]  /*12fa0*/  ENDCOLLECTIVE ;  /* 0x000000000000791b */ /* 0x003fe20003800000 */
.L_x_1149:
[----:B------:R-:W-:Y:S02]  /*12fb0*/  IMAD.MOV.U32 R13, RZ, RZ, R6 ;  /* 0x000000ffff0d7224 */ /* 0x000fe400078e0006 */
[----:B------:R-:W-:Y:S01]  /*12fc0*/  IMAD.MOV.U32 R12, RZ, RZ, 0x2 ;  /* 0x00000002ff0c7424 */ /* 0x000fe200078e00ff */
[C---:B------:R-:W-:Y:S01]  /*12fd0*/  LOP3.LUT P6, RZ, R22.reuse, 0x20000, RZ, 0xc0, !PT ;  /* 0x0002000016ff7812 */ /* 0x040fe200078cc0ff */
[----:B------:R-:W-:Y:S01]  /*12fe0*/  IMAD.MOV.U32 R2, RZ, RZ, R14 ;  /* 0x000000ffff027224 */ /* 0x000fe200078e000e */
[----:B------:R-:W-:-:S04]  /*12ff0*/  LOP3.LUT R22, R22, 0xfdffffff, RZ, 0xc0, !PT ;  /* 0xfdffffff16167812 */ /* 0x000fc800078ec0ff */
[----:B------:R-:W-:-:S05]  /*13000*/  @!P5 LEA R2, P0, R8, R2, 0x1 ;  /* 0x000000020802d211 */ /* 0x000fca00078008ff */
[----:B------:R-:W-:Y:S02]  /*13010*/  @!P5 IMAD.X R3, RZ, RZ, R7, P0 ;  /* 0x000000ffff03d224 */ /* 0x000fe400000e0607 */
[----:B------:R-:W-:-:S04]  /*13020*/  @P6 LOP3.LUT R22, R22, 0x2000000, RZ, 0xfc, !PT ;  /* 0x0200000016166812 */ /* 0x000fc800078efcff */
[C---:B------:R-:W-:Y:S02]  /*13030*/  LOP3.LUT P5, RZ, R22.reuse, 0x8000000, RZ, 0xc0, !PT ;  /* 0x0800000016ff7812 */ /* 0x040fe400078ac0ff */
[C---:B------:R-:W-:Y:S02]  /*13040*/  LOP3.LUT P0, RZ, R22.reuse, 0x80, RZ, 0xc0, !PT ;  /* 0x0000008016ff7812 */ /* 0x040fe4000780c0ff */
[----:B------:R-:W-:-:S11]  /*13050*/  LOP3.LUT P6, RZ, R22, 0x40000, RZ, 0xc0, !PT ;  /* 0x0004000016ff7812 */ /* 0x000fd600078cc0ff */
[----:B------:R-:W-:Y:S01]  /*13060*/  @!PT LDS RZ, [RZ] ;  /* 0x00000000fffff984 */ /* 0x000fe20000000800 */
[----:B------:R-:W-:Y:S01]  /*13070*/  @!PT LDS RZ, [RZ] ;  /* 0x00000000fffff984 */ /* 0x000fe20000000800 */
[----:B------:R-:W-:Y:S01]  /*13080*/  @!PT LDS RZ, [RZ] ;  /* 0x00000000fffff984 */ /* 0x000fe20000000800 */
[----:B------:R0:W-:Y:S01]  /*13090*/  @!P0 LDGSTS.E.BYPASS.LTC128B.128 [R25+0x26c00], desc[UR44][R2.64], !P5 ;  /* 0x26c0000002198fae */ /* 0x0001e2000e901d6c */
[C---:B------:R-:W-:Y:S02]  /*130a0*/  LOP3.LUT P5, RZ, R22.reuse, 0x4000000, RZ, 0xc0, !PT ;  /* 0x0400000016ff7812 */ /* 0x040fe400078ac0ff */
[----:B------:R-:W-:-:S11]  /*130b0*/  LOP3.LUT R22, R22, 0xff7fffff, RZ, 0xc0, !PT ;  /* 0xff7fffff16167812 */ /* 0x000fd600078ec0ff */
        /* <DEDUP_REMOVED lines=8> */
[----:B------:R0:W-:Y:S03]  /*13140*/  @!P0 LDGSTS.E.BYPASS.LTC128B.128 [R25+0x30c00], desc[UR44][R2.64+0x280], !P1 ;  /* 0x30c0028002198fae */ /* 0x0001e6000c901d6c */
[C---:B------:R-:W-:Y:S01]  /*13150*/  LOP3.LUT P5, RZ, R22.reuse, 0x40, RZ, 0xc0, !PT ;  /* 0x0000004016ff7812 */ /* 0x040fe200078ac0ff */
[----:B------:R0:W-:Y:S01]  /*13160*/  @!P0 LDGSTS.E.BYPASS.LTC128B.128 [R25+0x32c00], desc[UR44][R2.64+0x300], P6 ;  /* 0x32c0030002198fae */ /* 0x0001e2000b101d6c */
[----:B------:R-:W-:-:S13]  /*13170*/  LOP3.LUT P6, RZ, R22, 0x2000000, RZ, 0xc0, !PT ;  /* 0x0200000016ff7812 */ /* 0x000fda00078cc0ff */
[----:B------:R0:W-:Y:S02]  /*13180*/  @!P0 LDGSTS.E.BYPASS.LTC128B.128 [R25+0x34c00], desc[UR44][R2.64+0x380], P6 ;  /* 0x34c0038002198fae */ /* 0x0001e4000b101d6c */
[----:B0-----:R-:W-:Y:S05]  /*13190*/  WARPSYNC.COLLECTIVE R15, `(.L_x_1150) ;  /* 0x000000000f087348 */ /* 0x001fea0003c00000 */
[----:B------:R1:W2:Y:S02]  /*131a0*/  SHFL.IDX P6, R14, R13, R12, R11 ;  /* 0x0000000c0d0e7389 */ /* 0x0002a400000c000b */
[----:B012---:R-:W-:Y:S01]  /*131b0*/  ENDCOLLECTIVE ;  /* 0x000000000000791b */ /* 0x007fe20003800000 */
.L_x_1150:
[----:B------:R-:W-:Y:S02]  /*131c0*/  IMAD.MOV.U32 R13, RZ, RZ, R0 ;  /* 0x000000ffff0d7224 */ /* 0x000fe400078e0000 */
[----:B------:R-:W-:-:S07]  /*131d0*/  IMAD.MOV.U32 R7, RZ, RZ, R14 ;  /* 0x000000ffff077224 */ /* 0x000fce00078e000e */
[----:B------:R-:W-:Y:S05]  /*131e0*/  WARPSYNC.COLLECTIVE R15, `(.L_x_1151) ;  /* 0x000000000f087348 */ /* 0x000fea0003c00000 */
[----:B------:R0:W1:Y:S02]  /*131f0*/  SHFL.IDX P6, R14, R13, R12, R11 ;  /* 0x0000000c0d0e7389 */ /* 0x00006400000c000b */
[----:B01----:R-:W-:Y:S01]  /*13200*/  ENDCOLLECTIVE ;  /* 0x000000000000791b */ /* 0x003fe20003800000 */
.L_x_1151:
        /* <DEDUP_REMOVED lines=15> */
[----:B------:R-:W-:-:S13]  /*13300*/  LOP3.LUT P5, RZ, R22, 0x800000, RZ, 0xc0, !PT ;  /* 0x0080000016ff7812 */ /* 0x000fda00078ac0ff */
[----:B------:R0:W-:Y:S04]  /*13310*/  @!P0 LDGSTS.E.BYPASS.LTC128B.128 [R25+0x29400], desc[UR44][R2.64+0x80], !P5 ;  /* 0x2940008002198fae */ /* 0x0001e8000e901d6c */
[----:B------:R0:W-:Y:S04]  /*13320*/  @!P0 LDGSTS.E.BYPASS.LTC128B.128 [R25+0x2b400], desc[UR44][R2.64+0x100], !P4 ;  /* 0x2b40010002198fae */ /* 0x0001e8000e101d6c */
[----:B------:R0:W-:Y:S04]  /*13330*/  @!P0 LDGSTS.E.BYPASS.LTC128B.128 [R25+0x2d400], desc[UR44][R2.64+0x180], !P3 ;  /* 0x2d40018002198fae */ /* 0x0001e8000d901d6c */
[----:B------:R0:W-:Y:S04]  /*13340*/  @!P0 LDGSTS.E.BYPASS.LTC128B.128 [R25+0x2f400], desc[UR44][R2.64+0x200], !P2 ;  /* 0x2f40020002198fae */ /* 0x0001e8000d101d6c */
[----:B------:R0:W-:Y:S04]  /*13350*/  @!P0 LDGSTS.E.BYPASS.LTC128B.128 [R25+0x31400], desc[UR44][R2.64+0x280], !P1 ;  /* 0x3140028002198fae */ /* 0x0001e8000c901d6c */
[----:B------:R0:W-:Y:S01]  /*13360*/  @!P0 LDGSTS.E.BYPASS.LTC128B.128 [R25+0x33400], desc[UR44][R2.64+0x300], P6 ;  /* 0x3340030002198fae */ /* 0x0001e2000b101d6c */
[----:B------:R-:W-:-:S13]  /*13370*/  LOP3.LUT P6, RZ, R22, 0x400000, RZ, 0xc0, !PT ;  /* 0x0040000016ff7812 */ /* 0x000fda00078cc0ff */
[----:B------:R0:W-:Y:S02]  /*13380*/  @!P0 LDGSTS.E.BYPASS.LTC128B.128 [R25+0x35400], desc[UR44][R2.64+0x380], P6 ;  /* 0x3540038002198fae */ /* 0x0001e4000b101d6c */
[----:B0-----:R-:W-:Y:S05]  /*13390*/  WARPSYNC.COLLECTIVE R15, `(.L_x_1152) ;  /* 0x000000000f087348 */ /* 0x001fea0003c00000 */
[----:B------:R1:W2:Y:S02]  /*133a0*/  SHFL.IDX P6, R14, R13, R12, R11 ;  /* 0x0000000c0d0e7389 */ /* 0x0002a400000c000b */
[----:B012---:R-:W-:Y:S01]  /*133b0*/  ENDCOLLECTIVE ;  /* 0x000000000000791b */ /* 0x007fe20003800000 */
.L_x_1152:
[----:B------:R-:W-:Y:S02]  /*133c0*/  IMAD.MOV.U32 R13, RZ, RZ, R0 ;  /* 0x000000ffff0d7224 */ /* 0x000fe400078e0000 */
[----:B------:R-:W-:-:S07]  /*133d0*/  IMAD.MOV.U32 R6, RZ, RZ, R14 ;  /* 0x000000ffff067224 */ /* 0x000fce00078e000e */
[----:B------:R-:W-:Y:S05]  /*133e0*/  WARPSYNC.COLLECTIVE R15, `(.L_x_1153) ;  /* 0x000000000f087348 */ /* 0x000fea0003c00000 */
[----:B------:R0:W1:Y:S02]  /*133f0*/  SHFL.IDX P6, R14, R13, R12, R11 ;  /* 0x0000000c0d0e7389 */ /* 0x00006400000c000b */
[----:B01----:R-:W-:Y:S01]  /*13400*/  ENDCOLLECTIVE ;  /* 0x000000000000791b */ /* 0x003fe20003800000 */
.L_x_1153:
[----:B------:R-:W-:Y:S01]  /*13410*/  IMAD.MOV.U32 R0, RZ, RZ, R14 ;  /* 0x000000ffff007224 */ /* 0x000fe200078e000e */
[----:B------:R-:W-:Y:S06]  /*13420*/  BRA `(.L_x_1154) ;  /* 0xffffffb800d87947 */ /* 0x000fec000383ffff */
.L_x_1069:
[----:B0-----:R0:W1:Y:S02]  /*13430*/  SYNCS.PHASECHK.TRANS64.TRYWAIT P0, [R23+URZ+0x38820], R0 ;  /* 0x03882000170075a7 */ /* 0x001064000800017f */
[----:B-1----:R-:W-:Y:S05]  /*13440*/  @!P0 NANOSLEEP.SYNCS 0x989680 ;  /* 0x009896800000895d */ /* 0x002fea0003900000 */
[----:B------:R-:W1:Y:S02]  /*13450*/  @!P0 SYNCS.PHASECHK.TRANS64 P0, [R23+URZ+0x38820], R0 ;  /* 0x03882000170085a7 */ /* 0x000e64000800007f */
[----:B-1----:R-:W-:Y:S05]  /*13460*/  @!P0 BRA `(.L_x_1069) ;  /* 0xfffffffc00f08947 */ /* 0x002fea000383ffff */
[----:B------:R-:W-:Y:S05]  /*13470*/  BRA `(.L_x_1155) ;  /* 0xffffffbc00747947 */ /* 0x000fea000383ffff */
.L_x_1072:
[----:B0-----:R0:W1:Y:S02]  /*13480*/  SYNCS.PHASECHK.TRANS64.TRYWAIT P0, [R30+URZ+0x38860], R0 ;  /* 0x038860001e0075a7 */ /* 0x001064000800017f */
[----:B-1----:R-:W-:Y:S05]  /*13490*/  @!P0 NANOSLEEP.SYNCS 0x989680 ;  /* 0x009896800000895d */ /* 0x002fea0003900000 */
[----:B------:R-:W1:Y:S02]  /*134a0*/  @!P0 SYNCS.PHASECHK.TRANS64 P0, [R30+URZ+0x38860], R0 ;  /* 0x038860001e0085a7 */ /* 0x000e64000800007f */
[----:B-1----:R-:W-:Y:S05]  /*134b0*/  @!P0 BRA `(.L_x_1072) ;  /* 0xfffffffc00f08947 */ /* 0x002fea000383ffff */
[----:B------:R-:W-:Y:S05]  /*134c0*/  BRA `(.L_x_1156) ;  /* 0xffffffbc00847947 */ /* 0x000fea000383ffff */
.L_x_1073:
        /* <DEDUP_REMOVED lines=8> */
.L_x_1158:
[----:B------:R-:W-:Y:S05]  /*13550*/  BSYNC B0 ;  /* 0x0000000000007941 */ /* 0x000fea0003800000 */
.L_x_1157:
[----:B------:R-:W0:Y:S01]  /*13560*/  S2R R7, SR_TID.X ;  /* 0x0000000000077919 */ /* 0x000e220000002100 */
[----:B------:R-:W-:Y:S01]  /*13570*/  IMAD.MOV.U32 R13, RZ, RZ, R4 ;  /* 0x000000ffff0d7224 */ /* 0x000fe200078e0004 */
[C---:B------:R-:W-:Y:S01]  /*13580*/  LOP3.LUT P5, RZ, R31.reuse, 0x2, RZ, 0xc0, !PT ;  /* 0x000000021fff7812 */ /* 0x040fe200078ac0ff */
[----:B------:R-:W-:Y:S01]  /*13590*/  IMAD.MOV.U32 R12, RZ, RZ, RZ ;  /* 0x000000ffff0c7224 */ /* 0x000fe200078e00ff */
[C---:B------:R-:W-:Y:S01]  /*135a0*/  LOP3.LUT P4, RZ, R31.reuse, 0x4, RZ, 0xc0, !PT ;  /* 0x000000041fff7812 */ /* 0x040fe2000788c0ff */
[----:B------:R-:W-:Y:S01]  /*135b0*/  IMAD.MOV.U32 R11, RZ, RZ, 0x181f ;  /* 0x0000181fff0b7424 */ /* 0x000fe200078e00ff */
[C---:B------:R-:W-:Y:S01]  /*135c0*/  LOP3.LUT P3, RZ, R31.reuse, 0x8, RZ, 0xc0, !PT ;  /* 0x000000081fff7812 */ /* 0x040fe2000786c0ff */
[----:B------:R-:W-:Y:S01]  /*135d0*/  IMAD.MOV.U32 R15, RZ, RZ, -0x1 ;  /* 0xffffffffff0f7424 */ /* 0x000fe200078e00ff */
[----:B------:R-:W-:Y:S01]  /*135e0*/  LOP3.LUT P2, RZ, R31, 0x10, RZ, 0xc0, !PT ;  /* 0x000000101fff7812 */ /* 0x000fe2000784c0ff */
[----:B------:R-:W-:Y:S01]  /*135f0*/  IMAD.MOV.U32 R3, RZ, RZ, R14 ;  /* 0x000000ffff037224 */ /* 0x000fe200078e000e */
[----:B------:R-:W-:Y:S01]  /*13600*/  LOP3.LUT R22, R22, 0xffffffbf, RZ, 0xc0, !PT ;  /* 0xffffffbf16167812 */ /* 0x000fe200078ec0ff */
[----:B------:R-:W-:-:S10]  /*13610*/  IMAD R5, R5, 0x2, R23 ;  /* 0x0000000205057824 */ /* 0x000fd400078e0217 */
[----:B0-----:R-:W-:Y:S05]  /*13620*/  WARPSYNC.COLLECTIVE R15, `(.L_x_1159) ;  /* 0x000000000f087348 */ /* 0x001fea0003c00000 */
[----:B------:R1:W2:Y:S02]  /*13630*/  SHFL.IDX P6, R14, R13, R12, R11 ;  /* 0x0000000c0d0e7389 */ /* 0x0002a400000c000b */
[----:B012---:R-:W-:Y:S01]  /*13640*/  ENDCOLLECTIVE ;  /* 0x000000000000791b */ /* 0x007fe20003800000 */
.L_x_1159:
[----:B------:R-:W-:Y:S02]  /*13650*/  IMAD.MOV.U32 R13, RZ, RZ, R6 ;  /* 0x000000ffff0d7224 */ /* 0x000fe400078e0006 */
[----:B------:R-:W-:Y:S02]  /*13660*/  IMAD.MOV.U32 R12, RZ, RZ, 0x1 ;  /* 0x00000001ff0c7424 */ /* 0x000fe400078e00ff */
[----:B------:R-:W-:Y:S02]  /*13670*/  IMAD.SHL.U32 R7, R7, 0x8, RZ ;  /* 0x0000000807077824 */ /* 0x000fe400078e00ff */
[----:B------:R-:W-:-:S03]  /*13680*/  IMAD.MOV.U32 R2, RZ, RZ, R14 ;  /* 0x000000ffff027224 */ /* 0x000fc600078e000e */
[----:B------:R-:W-:-:S05]  /*13690*/  LOP3.LUT R7, R7, 0x38, RZ, 0xc0, !PT ;  /* 0x0000003807077812 */ /* 0x000fca00078ec0ff */
[----:B------:R-:W-:Y:S01]  /*136a0*/  IMAD.SHL.U32 R0, R7, 0x2, RZ ;  /* 0x0000000207007824 */ /* 0x000fe200078e00ff */
[----:B------:R-:W-:-:S04]  /*136b0*/  LOP3.LUT R7, R31, 0x1, RZ, 0xc0, !PT ;  /* 0x000000011f077812 */ /* 0x000fc800078ec0ff */
[----:B------:R-:W-:Y:S02]  /*136c0*/  IADD3 R2, P0, R2, R0, RZ ;  /* 0x0000000002027210 */ /* 0x000fe40007f1e0ff */
[----:B------:R-:W-:Y:S02]  /*136d0*/  ISETP.NE.U32.AND P1, PT, R7, 0x1, PT ;  /* 0x000000010700780c */ /* 0x000fe40003f25070 */
[----:B------:R-:W-:Y:S01]  /*136e0*/  PRMT R7, R31, 0x8880, RZ ;  /* 0x000088801f077816 */ /* 0x000fe200000000ff */
        /* <DEDUP_REMOVED lines=8> */
[----:B------:R-:W-:Y:S02]  /*13770*/  ISETP.LT.OR P0, PT, R27, 0x1, !P5 ;  /* 0x000000011b00780c */ /* 0x000fe40006f01670 */
[----:B------:R-:W-:-:S11]  /*13780*/  LOP3.LUT R22, R22, 0xffffff7f, RZ, 0xc0, !PT ;  /* 0xffffff7f16167812 */ /* 0x000fd600078ec0ff */
        /* <DEDUP_REMOVED lines=10> */
[----:B------:R-:W-:-:S13]  /*13830*/  ISETP.LT.OR P6, PT, R27, 0x1, !P0 ;  /* 0x000000011b00780c */ /* 0x000fda00047c1670 */
[----:B------:R0:W-:Y:S01]  /*13840*/  LDGSTS.E.BYPASS.LTC128B.128 [R5+0xc400], desc[UR44][R2.64+0x300], !P6 ;  /* 0x0c40030002057fae */ /* 0x0001e2000f101d6c */
[----:B------:R-:W-:-:S13]  /*13850*/  ISETP.GT.AND P6, PT, R7, -0x1, PT ;  /* 0xffffffff0700780c */ /* 0x000fda0003fc4270 */
[----:B------:R-:W-:Y:S02]  /*13860*/  @P6 LOP3.LUT R22, R22, 0x80, RZ, 0xfc, !PT ;  /* 0x0000008016166812 */ /* 0x000fe400078efcff */
[----:B------:R-:W-:-:S13]  /*13870*/  ISETP.LT.OR P6, PT, R27, 0x1, P6 ;  /* 0x000000011b00780c */ /* 0x000fda00037c1670 */
[----:B------:R0:W-:Y:S02]  /*13880*/  LDGSTS.E.BYPASS.LTC128B.128 [R5+0xe400], desc[UR44][R2.64+0x380], !P6 ;  /* 0x0e40038002057fae */ /* 0x0001e4000f101d6c */
[----:B0-----:R-:W-:Y:S05]  /*13890*/  WARPSYNC.COLLECTIVE R15, `(.L_x_1160) ;  /* 0x000000000f087348 */ /* 0x001fea0003c00000 */
[----:B------:R1:W2:Y:S02]  /*138a0*/  SHFL.IDX P6, R14, R13, R12, R11 ;  /* 0x0000000c0d0e7389 */ /* 0x0002a400000c000b */
[----:B012---:R-:W-:Y:S01]  /*138b0*/  ENDCOLLECTIVE ;  /* 0x000000000000791b */ /* 0x007fe20003800000 */
.L_x_1160:
[----:B------:R-:W-:Y:S02]  /*138c0*/  IMAD.MOV.U32 R13, RZ, RZ, R4 ;  /* 0x000000ffff0d7224 */ /* 0x000fe400078e0004 */
[----:B------:R-:W-:-:S07]  /*138d0*/  IMAD.MOV.U32 R3, RZ, RZ, R14 ;  /* 0x000000ffff037224 */ /* 0x000fce00078e000e */
[----:B------:R-:W-:Y:S05]  /*138e0*/  WARPSYNC.COLLECTIVE R15, `(.L_x_1161) ;  /* 0x000000000f087348 */ /* 0x000fea0003c00000 */
[----:B------:R0:W1:Y:S02]  /*138f0*/  SHFL.IDX P6, R14, R13, R12, R11 ;  /* 0x0000000c0d0e7389 */ /* 0x00006400000c000b */
[----:B01----:R-:W-:Y:S01]  /*13900*/  ENDCOLLECTIVE ;  /* 0x000000000000791b */ /* 0x003fe20003800000 */
.L_x_1161:
        /* <DEDUP_REMOVED lines=29> */
.L_x_1162:
[----:B------:R-:W-:Y:S02]  /*13ae0*/  IMAD.MOV.U32 R13, RZ, RZ, R4 ;  /* 0x000000ffff0d7224 */ /* 0x000fe400078e0004 */
[----:B------:R-:W-:-:S07]  /*13af0*/  IMAD.MOV.U32 R7, RZ, RZ, R14 ;  /* 0x000000ffff077224 */ /* 0x000fce00078e000e */
[----:B------:R-:W-:Y:S05]  /*13b00*/  WARPSYNC.COLLECTIVE R15, `(.L_x_1163) ;  /* 0x000000000f087348 */ /* 0x000fea0003c00000 */
[----:B------:R0:W1:Y:S02]  /*13b10*/  SHFL.IDX P6, R14, R13, R12, R11 ;  /* 0x0000000c0d0e7389 */ /* 0x00006400000c000b */
[----:B01----:R-:W-:Y:S01]  /*13b20*/  ENDCOLLECTIVE ;  /* 0x000000000000791b */ /* 0x003fe20003800000 */
.L_x_1163:
        /* <DEDUP_REMOVED lines=29> */
.L_x_1164:
[----:B------:R-:W-:Y:S02]  /*13d00*/  IMAD.MOV.U32 R13, RZ, RZ, R4 ;  /* 0x000000ffff0d7224 */ /* 0x000fe400078e0004 */
[----:B------:R-:W-:-:S07]  /*13d10*/  IMAD.MOV.U32 R6, RZ, RZ, R14 ;  /* 0x000000ffff067224 */ /* 0x000fce00078e000e */
[----:B------:R-:W-:Y:S05]  /*13d20*/  WARPSYNC.COLLECTIVE R15, `(.L_x_1165) ;  /* 0x000000000f087348 */ /* 0x000fea0003c00000 */
[----:B------:R0:W1:Y:S02]  /*13d30*/  SHFL.IDX P6, R14, R13, R12, R11 ;  /* 0x0000000c0d0e7389 */ /* 0x00006400000c000b */
[----:B01----:R-:W-:Y:S01]  /*13d40*/  ENDCOLLECTIVE ;  /* 0x000000000000791b */ /* 0x003fe20003800000 */
.L_x_1165:
[----:B------:R-:W-:Y:S01]  /*13d50*/  IMAD.MOV.U32 R2, RZ, RZ, R14 ;  /* 0x000000ffff027224 */ /* 0x000fe200078e000e */
[----:B------:R-:W-:Y:S06]  /*13d60*/  BRA `(.L_x_1166) ;  /* 0xffffffbc00187947 */ /* 0x000fec000383ffff */
.L_x_1080:
[----:B0-----:R0:W1:Y:S02]  /*13d70*/  SYNCS.PHASECHK.TRANS64.TRYWAIT P0, [R6+URZ+0x38840], R17 ;  /* 0x03884011060075a7 */ /* 0x001064000800017f */
[----:B-1----:R-:W-:Y:S05]  /*13d80*/  @!P0 NANOSLEEP.SYNCS 0x989680 ;  /* 0x009896800000895d */ /* 0x002fea0003900000 */
[----:B------:R-:W1:Y:S02]  /*13d90*/  @!P0 SYNCS.PHASECHK.TRANS64 P0, [R6+URZ+0x38840], R17 ;  /* 0x03884011060085a7 */ /* 0x000e64000800007f */
[----:B-1----:R-:W-:Y:S05]  /*13da0*/  @!P0 BRA `(.L_x_1080) ;  /* 0xfffffffc00f08947 */ /* 0x002fea000383ffff */
[----:B------:R-:W-:Y:S05]  /*13db0*/  BRA `(.L_x_1167) ;  /* 0xffffffc000b07947 */ /* 0x000fea000383ffff */
.L_x_1081:
        /* <DEDUP_REMOVED lines=8> */
.L_x_1169:
[----:B------:R-:W-:Y:S05]  /*13e40*/  BSYNC B1 ;  /* 0x0000000000017941 */ /* 0x000fea0003800000 */
.L_x_1168:
[----:B------:R-:W-:Y:S02]  /*13e50*/  IMAD.MOV.U32 R13, RZ, RZ, R20 ;  /* 0x000000ffff0d7224 */ /* 0x000fe400078e0014 */
[----:B------:R-:W-:Y:S02]  /*13e60*/  IMAD.MOV.U32 R12, RZ, RZ, RZ ;  /* 0x000000ffff0c7224 */ /* 0x000fe400078e00ff */
[----:B------:R-:W-:Y:S02]  /*13e70*/  IMAD.MOV.U32 R11, RZ, RZ, 0x181f ;  /* 0x0000181fff0b7424 */ /* 0x000fe400078e00ff */
[----:B------:R-:W-:Y:S02]  /*13e80*/  IMAD.MOV.U32 R15, RZ, RZ, -0x1 ;  /* 0xffffffffff0f7424 */ /* 0x000fe400078e00ff */
[----:B------:R-:W-:Y:S02]  /*13e90*/  IMAD.MOV.U32 R3, RZ, RZ, R14 ;  /* 0x000000ffff037224 */ /* 0x000fe400078e000e */
[----:B------:R-:W-:-:S07]  /*13ea0*/  IMAD R21, R8, 0x2, R23 ;  /* 0x0000000208157824 */ /* 0x000fce00078e0217 */
[----:B------:R-:W-:Y:S05]  /*13eb0*/  WARPSYNC.COLLECTIVE R15, `(.L_x_1170) ;  /* 0x000000000f087348 */ /* 0x000fea0003c00000 */
[----:B------:R0:W1:Y:S02]  /*13ec0*/  SHFL.IDX P6, R14, R13, R12, R11 ;  /* 0x0000000c0d0e7389 */ /* 0x00006400000c000b */
[----:B01----:R-:W-:Y:S01]  /*13ed0*/  ENDCOLLECTIVE ;  /* 0x000000000000791b */ /* 0x003fe20003800000 */
.L_x_1170:
[----:B------:R-:W-:Y:S02]  /*13ee0*/  IMAD.MOV.U32 R13, RZ, RZ, R27 ;  /* 0x000000ffff0d7224 */ /* 0x000fe400078e001b */
[----:B------:R-:W-:Y:S02]  /*13ef0*/  IMAD.MOV.U32 R12, RZ, RZ, 0x1 ;  /* 0x00000001ff0c7424 */ /* 0x000fe400078e00ff */
[----:B------:R-:W-:-:S07]  /*13f00*/  IMAD.MOV.U32 R2, RZ, RZ, R14 ;  /* 0x000000ffff027224 */ /* 0x000fce00078e000e */
[----:B------:R-:W-:Y:S05]  /*13f10*/  WARPSYNC.COLLECTIVE R15, `(.L_x_1171) ;  /* 0x000000000f087348 */ /* 0x000fea0003c00000 */
[----:B------:R0:W1:Y:S02]  /*13f20*/  SHFL.IDX P6, R14, R13, R12, R11 ;  /* 0x0000000c0d0e7389 */ /* 0x00006400000c000b */
[----:B01----:R-:W-:Y:S01]  /*13f30*/  ENDCOLLECTIVE ;  /* 0x000000000000791b */ /* 0x003fe20003800000 */
.L_x_1171:
        /* <DEDUP_REMOVED lines=11> */
.L_x_1172:
[----:B------:R-:W-:Y:S02]  /*13ff0*/  IMAD.MOV.U32 R13, RZ, RZ, R27 ;  /* 0x000000ffff0d7224 */ /* 0x000fe400078e001b */
[----:B------:R-:W-:Y:S02]  /*14000*/  IMAD.MOV.U32 R12, RZ, RZ, 0x2 ;  /* 0x00000002ff0c7424 */ /* 0x000fe400078e00ff */
[----:B------:R-:W-:-:S07]  /*14010*/  IMAD.MOV.U32 R2, RZ, RZ, R14 ;  /* 0x000000ffff027224 */ /* 0x000fce00078e000e */
[----:B------:R-:W-:Y:S05]  /*14020*/  WARPSYNC.COLLECTIVE R15, `(.L_x_1173) ;  /* 0x000000000f087348 */ /* 0x000fea0003c00000 */
[----:B------:R0:W1:Y:S02]  /*14030*/  SHFL.IDX P6, R14, R13, R12, R11 ;  /* 0x0000000c0d0e7389 */ /* 0x00006400000c000b */
[----:B01----:R-:W-:Y:S01]  /*14040*/  ENDCOLLECTIVE ;  /* 0x000000000000791b */ /* 0x003fe20003800000 */
.L_x_1173:
        /* <DEDUP_REMOVED lines=11> */
.L_x_1174:
[----:B------:R-:W-:Y:S02]  /*14100*/  IMAD.MOV.U32 R13, RZ, RZ, R27 ;  /* 0x000000ffff0d7224 */ /* 0x000fe400078e001b */
[----:B------:R-:W-:Y:S02]  /*14110*/  IMAD.MOV.U32 R12, RZ, RZ, 0x3 ;  /* 0x00000003ff0c7424 */ /* 0x000fe400078e00ff */
[----:B------:R-:W-:-:S07]  /*14120*/  IMAD.MOV.U32 R2, RZ, RZ, R14 ;  /* 0x000000ffff027224 */ /* 0x000fce00078e000e */
[----:B------:R-:W-:Y:S05]  /*14130*/  WARPSYNC.COLLECTIVE R15, `(.L_x_1175) ;  /* 0x000000000f087348 */ /* 0x000fea0003c00000 */
[----:B------:R0:W1:Y:S02]  /*14140*/  SHFL.IDX P6, R14, R13, R12, R11 ;  /* 0x0000000c0d0e7389 */ /* 0x00006400000c000b */
[----:B01----:R-:W-:Y:S01]  /*14150*/  ENDCOLLECTIVE ;  /* 0x000000000000791b */ /* 0x003fe20003800000 */
.L_x_1175:
        /* <DEDUP_REMOVED lines=11> */
.L_x_1176:
[----:B------:R-:W-:Y:S01]  /*14210*/  IMAD.MOV.U32 R2, RZ, RZ, R14 ;  /* 0x000000ffff027224 */ /* 0x000fe200078e000e */
[----:B------:R-:W-:Y:S06]  /*14220*/  BRA `(.L_x_1177) ;  /* 0xffffffc000407947 */ /* 0x000fec000383ffff */
.L_x_1086:
[----:B---3--:R3:W4:Y:S02]  /*14230*/  SYNCS.PHASECHK.TRANS64.TRYWAIT P0, [R6+URZ+0x38860], R17 ;  /* 0x03886011060075a7 */ /* 0x008724000800017f */
[----:B----4-:R-:W-:Y:S05]  /*14240*/  @!P0 NANOSLEEP.SYNCS 0x989680 ;  /* 0x009896800000895d */ /* 0x010fea0003900000 */
[----:B------:R-:W4:Y:S02]  /*14250*/  @!P0 SYNCS.PHASECHK.TRANS64 P0, [R6+URZ+0x38860], R17 ;  /* 0x03886011060085a7 */ /* 0x000f24000800007f */
[----:B----4-:R-:W-:Y:S05]  /*14260*/  @!P0 BRA `(.L_x_1086) ;  /* 0xfffffffc00f08947 */ /* 0x010fea000383ffff */
[----:B------:R-:W-:Y:S05]  /*14270*/  BRA `(.L_x_1178) ;  /* 0xffffffc000907947 */ /* 0x000fea000383ffff */
.L_x_1087:
        /* <DEDUP_REMOVED lines=8> */
.L_x_1180:
[----:B------:R-:W-:Y:S05]  /*14300*/  BSYNC B1 ;  /* 0x0000000000017941 */ /* 0x000fea0003800000 */
.L_x_1179:
[----:B------:R-:W-:Y:S01]  /*14310*/  IMAD.MOV.U32 R13, RZ, RZ, R9 ;  /* 0x000000ffff0d7224 */ /* 0x000fe200078e0009 */
[----:B------:R-:W-:Y:S01]  /*14320*/  MOV R15, 0xffffffff ;  /* 0xffffffff000f7802 */ /* 0x000fe20000000f00 */
[----:B------:R-:W-:Y:S01]  /*14330*/  IMAD.MOV.U32 R12, RZ, RZ, RZ ;  /* 0x000000ffff0c7224 */ /* 0x000fe200078e00ff */
[C---:B------:R-:W-:Y:S01]  /*14340*/  LOP3.LUT P2, RZ, R22.reuse, 0x200, RZ, 0xc0, !PT ;  /* 0x0000020016ff7812 */ /* 0x040fe2000784c0ff */
[----:B------:R-:W-:Y:S01]  /*14350*/  IMAD.MOV.U32 R11, RZ, RZ, 0x181f ;  /* 0x0000181fff0b7424 */ /* 0x000fe200078e00ff */
[C---:B------:R-:W-:Y:S01]  /*14360*/  LOP3.LUT P1, RZ, R22.reuse, 0x20, RZ, 0xc0, !PT ;  /* 0x0000002016ff7812 */ /* 0x040fe2000782c0ff */
[----:B------:R-:W-:Y:S01]  /*14370*/  IMAD.MOV.U32 R3, RZ, RZ, R14 ;  /* 0x000000ffff037224 */ /* 0x000fe200078e000e */
[----:B------:R-:W-:Y:S01]  /*14380*/  LOP3.LUT R22, R22, 0xffbfffff, RZ, 0xc0, !PT ;  /* 0xffbfffff16167812 */ /* 0x000fe200078ec0ff */
[----:B------:R-:W-:-:S10]  /*14390*/  IMAD R17, R17, 0x2, R23 ;  /* 0x0000000211117824 */ /* 0x000fd400078e0217 */
[----:B------:R-:W-:Y:S05]  /*143a0*/  WARPSYNC.COLLECTIVE R15, `(.L_x_1181) ;  /* 0x000000000f087348 */ /* 0x000fea0003c00000 */
[----:B------:R0:W1:Y:S02]  /*143b0*/  SHFL.IDX P6, R14, R13, R12, R11 ;  /* 0x0000000c0d0e7389 */ /* 0x00006400000c000b */
[----:B01----:R-:W-:Y:S01]  /*143c0*/  ENDCOLLECTIVE ;  /* 0x000000000000791b */ /* 0x003fe20003800000 */
.L_x_1181:
        /* <DEDUP_REMOVED lines=18> */
.L_x_1182:
        /* <DEDUP_REMOVED lines=16> */
.L_x_1183:
        /* <DEDUP_REMOVED lines=19> */
.L_x_1184:
        /* <DEDUP_REMOVED lines=14> */
.L_x_1185:
        /* <DEDUP_REMOVED lines=16> */
.L_x_1186:
        /* <DEDUP_REMOVED lines=14> */
.L_x_1187:
[----:B------:R-:W-:Y:S05]  /*149e0*/  BRA `(.L_x_1188) ;  /* 0xffffffbc00fc7947 */ /* 0x000fea000383ffff */
.L_x_1095:
        /* <DEDUP_REMOVED lines=8> */
.L_x_1190:
[----:B------:R-:W-:Y:S05]  /*14a70*/  BSYNC B0 ;  /* 0x0000000000007941 */ /* 0x000fea0003800000 */
.L_x_1189:
[----:B------:R-:W-:Y:S02]  /*14a80*/  IMAD.MOV.U32 R13, RZ, RZ, R16 ;  /* 0x000000ffff0d7224 */ /* 0x000fe400078e0010 */
        /* <DEDUP_REMOVED lines=8> */
.L_x_1191:
[----:B------:R-:W-:Y:S02]  /*14b10*/  ULDC UR4, c[0x0][0xd3c] ;  /* 0x00034f0000047ab9 */ /* 0x000fe40000000800 */
[----:B------:R-:W-:-:S13]  /*14b20*/  ISETP.GE.OR P1, PT, R5, UR4, !P0 ;  /* 0x0000000405007c0c */ /* 0x000fda000c726670 */
[----:B------:R-:W0:Y:S01]  /*14b30*/  @!P1 LDC.64 R2, c[0x0][0xd80] ;  /* 0x00036000ff029b82 */ /* 0x000e220000000a00 */
[----:B------:R-:W-:Y:S02]  /*14b40*/  IMAD.MOV.U32 R11, RZ, RZ, RZ ;  /* 0x000000ffff0b7224 */ /* 0x000fe400078e00ff */
        /* <DEDUP_REMOVED lines=14> */
.L_x_1192:
[----:B------:R-:W-:Y:S01]  /*14c30*/  IMAD.MOV.U32 R12, RZ, RZ, 0x2 ;  /* 0x00000002ff0c7424 */ /* 0x000fe200078e00ff */
[----:B------:R-:W-:-:S05]  /*14c40*/  SEL R6, R14, RZ, P1 ;  /* 0x000000ff0e067207 */ /* 0x000fca0000800000 */
[----:B------:R-:W-:-:S04]  /*14c50*/  IMAD.IADD R6, R5, 0x1, R6 ;  /* 0x0000000105067824 */ /* 0x000fc800078e0206 */
[----:B------:R-:W-:-:S07]  /*14c60*/  IMAD.MOV.U32 R13, RZ, RZ, R6 ;  /* 0x000000ffff0d7224 */ /* 0x000fce00078e0006 */
[----:B------:R-:W-:Y:S05]  /*14c70*/  WARPSYNC.COLLECTIVE R15, `(.L_x_1193) ;  /* 0x000000000f087348 */ /* 0x000fea0003c00000 */
[----:B------:R0:W1:Y:S02]  /*14c80*/  SHFL.UP P6, R14, R13, R12, R11 ;  /* 0x0400000c0d0e7389 */ /* 0x00006400000c000b */
[----:B01----:R-:W-:Y:S01]  /*14c90*/  ENDCOLLECTIVE ;  /* 0x000000000000791b */ /* 0x003fe20003800000 */
.L_x_1193:
[----:B------:R-:W-:Y:S01]  /*14ca0*/  IMAD.MOV.U32 R12, RZ, RZ, 0x4 ;  /* 0x00000004ff0c7424 */ /* 0x000fe200078e00ff */
[----:B------:R-:W-:-:S05]  /*14cb0*/  SEL R7, R14, RZ, P2 ;  /* 0x000000ff0e077207 */ /* 0x000fca0001000000 */
[----:B------:R-:W-:-:S04]  /*14cc0*/  IMAD.IADD R7, R6, 0x1, R7 ;  /* 0x0000000106077824 */ /* 0x000fc800078e0207 */
[----:B------:R-:W-:-:S07]  /*14cd0*/  IMAD.MOV.U32 R13, RZ, RZ, R7 ;  /* 0x000000ffff0d7224 */ /* 0x000fce00078e0007 */
[----:B------:R-:W-:Y:S05]  /*14ce0*/  WARPSYNC.COLLECTIVE R15, `(.L_x_1194) ;  /* 0x000000000f087348 */ /* 0x000fea0003c00000 */
[----:B------:R0:W1:Y:S02]  /*14cf0*/  SHFL.UP P6, R14, R13, R12, R11 ;  /* 0x0400000c0d0e7389 */ /* 0x00006400000c000b */
[----:B01----:R-:W-:Y:S01]  /*14d00*/  ENDCOLLECTIVE ;  /* 0x000000000000791b */ /* 0x003fe20003800000 */
.L_x_1194:
[----:B------:R-:W-:Y:S01]  /*14d10*/  IMAD.MOV.U32 R12, RZ, RZ, 0x8 ;  /* 0x00000008ff0c7424 */ /* 0x000fe200078e00ff */
[----:B------:R-:W-:-:S05]  /*14d20*/  SEL R2, R14, RZ, P3 ;  /* 0x000000ff0e027207 */ /* 0x000fca0001800000 */
[----:B------:R-:W-:-:S04]  /*14d30*/  IMAD.IADD R2, R7, 0x1, R2 ;  /* 0x0000000107027824 */ /* 0x000fc800078e0202 */
[----:B------:R-:W-:-:S07]  /*14d40*/  IMAD.MOV.U32 R13, RZ, RZ, R2 ;  /* 0x000000ffff0d7224 */ /* 0x000fce00078e0002 */
[----:B------:R-:W-:Y:S05]  /*14d50*/  WARPSYNC.COLLECTIVE R15, `(.L_x_1195) ;  /* 0x000000000f087348 */ /* 0x000fea0003c00000 */
[----:B------:R0:W1:Y:S02]  /*14d60*/  SHFL.UP P6, R14, R13, R12, R11 ;  /* 0x0400000c0d0e7389 */ /* 0x00006400000c000b */
[----:B01----:R-:W-:Y:S01]  /*14d70*/  ENDCOLLECTIVE ;  /* 0x000000000000791b */ /* 0x003fe20003800000 */
.L_x_1195:
[----:B------:R-:W-:Y:S01]  /*14d80*/  IMAD.MOV.U32 R12, RZ, RZ, 0x10 ;  /* 0x00000010ff0c7424 */ /* 0x000fe200078e00ff */
[----:B------:R-:W-:-:S05]  /*14d90*/  SEL R3, R14, RZ, P4 ;  /* 0x000000ff0e037207 */ /* 0x000fca0002000000 */
[----:B------:R-:W-:-:S04]  /*14da0*/  IMAD.IADD R3, R2, 0x1, R3 ;  /* 0x0000000102037824 */ /* 0x000fc800078e0203 */
[----:B------:R-:W-:-:S07]  /*14db0*/  IMAD.MOV.U32 R13, RZ, RZ, R3 ;  /* 0x000000ffff0d7224 */ /* 0x000fce00078e0003 */
[----:B------:R-:W-:Y:S05]  /*14dc0*/  WARPSYNC.COLLECTIVE R15, `(.L_x_1196) ;  /* 0x000000000f087348 */ /* 0x000fea0003c00000 */
[----:B------:R0:W1:Y:S02]  /*14dd0*/  SHFL.UP P6, R14, R13, R12, R11 ;  /* 0x0400000c0d0e7389 */ /* 0x00006400000c000b */
[----:B01----:R-:W-:Y:S01]  /*14de0*/  ENDCOLLECTIVE ;  /* 0x000000000000791b */ /* 0x003fe20003800000 */
.L_x_1196:
        /* <DEDUP_REMOVED lines=8> */
.L_x_1197:
[----:B------:R-:W-:Y:S05]  /*14e70*/  BRA `(.L_x_1198) ;  /* 0xffffffc000907947 */ /* 0x000fea000383ffff */
.L_x_1100:
        /* <DEDUP_REMOVED lines=8> */
.L_x_1200:
[----:B------:R-:W-:Y:S05]  /*14f00*/  BSYNC B0 ;  /* 0x0000000000007941 */ /* 0x000fea0003800000 */
.L_x_1199:
        /* <DEDUP_REMOVED lines=8> */
.L_x_1201:
[----:B------:R-:W-:Y:S01]  /*14f90*/  IMAD.MOV.U32 R12, RZ, RZ, 0x4 ;  /* 0x00000004ff0c7424 */ /* 0x000fe200078e00ff */
[----:B------:R-:W-:-:S05]  /*14fa0*/  SEL R2, R14, RZ, P2 ;  /* 0x000000ff0e027207 */ /* 0x000fca0001000000 */
[----:B------:R-:W-:-:S04]  /*14fb0*/  IMAD.IADD R2, R13, 0x1, R2 ;  /* 0x000000010d027824 */ /* 0x000fc800078e0202 */
[----:B------:R-:W-:-:S07]  /*14fc0*/  IMAD.MOV.U32 R13, RZ, RZ, R2 ;  /* 0x000000ffff0d7224 */ /* 0x000fce00078e0002 */
[----:B------:R-:W-:Y:S05]  /*14fd0*/  WARPSYNC.COLLECTIVE R15, `(.L_x_1202) ;  /* 0x000000000f087348 */ /* 0x000fea0003c00000 */
[----:B------:R0:W1:Y:S02]  /*14fe0*/  SHFL.UP P6, R14, R13, R12, R11 ;  /* 0x0400000c0d0e7389 */ /* 0x00006400000c000b */
[----:B01----:R-:W-:Y:S01]  /*14ff0*/  ENDCOLLECTIVE ;  /* 0x000000000000791b */ /* 0x003fe20003800000 */
.L_x_1202:
[----:B------:R-:W-:Y:S01]  /*15000*/  IMAD.MOV.U32 R12, RZ, RZ, 0x8 ;  /* 0x00000008ff0c7424 */ /* 0x000fe200078e00ff */
[----:B------:R-:W-:-:S05]  /*15010*/  SEL R3, R14, RZ, P3 ;  /* 0x000000ff0e037207 */ /* 0x000fca0001800000 */
[----:B------:R-:W-:-:S04]  /*15020*/  IMAD.IADD R3, R2, 0x1, R3 ;  /* 0x0000000102037824 */ /* 0x000fc800078e0203 */
[----:B------:R-:W-:-:S07]  /*15030*/  IMAD.MOV.U32 R13, RZ, RZ, R3 ;  /* 0x000000ffff0d7224 */ /* 0x000fce00078e0003 */
[----:B------:R-:W-:Y:S05]  /*15040*/  WARPSYNC.COLLECTIVE R15, `(.L_x_1203) ;  /* 0x000000000f087348 */ /* 0x000fea0003c00000 */
[----:B------:R0:W1:Y:S02]  /*15050*/  SHFL.UP P6, R14, R13, R12, R11 ;  /* 0x0400000c0d0e7389 */ /* 0x00006400000c000b */
[----:B01----:R-:W-:Y:S01]  /*15060*/  ENDCOLLECTIVE ;  /* 0x000000000000791b */ /* 0x003fe20003800000 */
.L_x_1203:
[----:B------:R-:W-:Y:S01]  /*15070*/  IMAD.MOV.U32 R12, RZ, RZ, 0x10 ;  /* 0x00000010ff0c7424 */ /* 0x000fe200078e00ff */
[----:B------:R-:W-:-:S05]  /*15080*/  SEL R4, R14, RZ, P4 ;  /* 0x000000ff0e047207 */ /* 0x000fca0002000000 */
[----:B------:R-:W-:-:S04]  /*15090*/  IMAD.IADD R4, R3, 0x1, R4 ;  /* 0x0000000103047824 */ /* 0x000fc800078e0204 */
[----:B------:R-:W-:-:S07]  /*150a0*/  IMAD.MOV.U32 R13, RZ, RZ, R4 ;  /* 0x000000ffff0d7224 */ /* 0x000fce00078e0004 */
[----:B------:R-:W-:Y:S05]  /*150b0*/  WARPSYNC.COLLECTIVE R15, `(.L_x_1204) ;  /* 0x000000000f087348 */ /* 0x000fea0003c00000 */
[----:B------:R0:W1:Y:S02]  /*150c0*/  SHFL.UP P6, R14, R13, R12, R11 ;  /* 0x0400000c0d0e7389 */ /* 0x00006400000c000b */
[----:B01----:R-:W-:Y:S01]  /*150d0*/  ENDCOLLECTIVE ;  /* 0x000000000000791b */ /* 0x003fe20003800000 */
.L_x_1204:
        /* <DEDUP_REMOVED lines=8> */
.L_x_1205:
[----:B------:R-:W-:Y:S05]  /*15160*/  BRA `(.L_x_1206) ;  /* 0xffffffc000707947 */ /* 0x000fea000383ffff */
.L_x_1102:
[----:B------:R-:W-:Y:S01]  /*15170*/  BSSY B0, `(.L_x_1207) ;  /* 0x0000006000007945 */ /* 0x000fe20003800000 */
[----:B------:R-:W-:Y:S01]  /*15180*/  PLOP3.LUT P6, PT, P6, PT, PT, 0x8, 0x0 ;  /* 0x000000000000781c */ /* 0x000fe200037ce170 */
[----:B------:R-:W-:-:S12]  /*15190*/  IMAD.MOV.U32 R15, RZ, RZ, -0x1 ;  /* 0xffffffffff0f7424 */ /* 0x000fd800078e00ff */
[----:B01----:R-:W-:Y:S05]  /*151a0*/  WARPSYNC.COLLECTIVE R15, `(.L_x_1208) ;  /* 0x000000000f087348 */ /* 0x003fea0003c00000 */
[----:B------:R-:W-:Y:S01]  /*151b0*/  VOTE.ANY R14, PT, P6 ;  /* 0x00000000000e7806 */ /* 0x000fe200030e0100 */
[----:B01----:R-:W-:Y:S06]  /*151c0*/  ENDCOLLECTIVE ;  /* 0x000000000000791b */ /* 0x003fec0003800000 */
.L_x_1208:
[----:B------:R-:W-:Y:S05]  /*151d0*/  BSYNC B0 ;  /* 0x0000000000007941 */ /* 0x000fea0003800000 */
.L_x_1207:
        /* <DEDUP_REMOVED lines=9> */
.L_x_1209:
[----:B------:R-:W-:Y:S01]  /*15270*/  IMAD.MOV.U32 R5, RZ, RZ, R14 ;  /* 0x000000ffff057224 */ /* 0x000fe200078e000e */
[----:B------:R-:W-:Y:S06]  /*15280*/  BRA `(.L_x_1210) ;  /* 0xffffffc000607947 */ /* 0x000fec000383ffff */
.L_x_1104:
[----:B------:R-:W-:Y:S01]  /*15290*/  BSSY B0, `(.L_x_1211) ;  /* 0x0000007000007945 */ /* 0x000fe20003800000 */
[----:B------:R-:W-:Y:S02]  /*152a0*/  IMAD.MOV.U32 R13, RZ, RZ, R2 ;  /* 0x000000ffff0d7224 */ /* 0x000fe400078e0002 */
[----:B------:R-:W-:Y:S02]  /*152b0*/  IMAD.MOV.U32 R11, RZ, RZ, 0x1f ;  /* 0x0000001fff0b7424 */ /* 0x000fe400078e00ff */
[----:B------:R-:W-:-:S07]  /*152c0*/  IMAD.MOV.U32 R15, RZ, RZ, -0x1 ;  /* 0xffffffffff0f7424 */ /* 0x000fce00078e00ff */
[----:B0123--:R-:W-:Y:S05]  /*152d0*/  WARPSYNC.COLLECTIVE R15, `(.L_x_1212) ;  /* 0x000000000f087348 */ /* 0x00ffea0003c00000 */
[----:B------:R4:W0:Y:S02]  /*152e0*/  SHFL.IDX P6, R14, R13, R12, R11 ;  /* 0x0000000c0d0e7389 */ /* 0x00082400000c000b */
[----:B01234-:R-:W-:Y:S01]  /*152f0*/  ENDCOLLECTIVE ;  /* 0x000000000000791b */ /* 0x01ffe20003800000 */
.L_x_1212:
[----:B------:R-:W-:Y:S05]  /*15300*/  BSYNC B0 ;  /* 0x0000000000007941 */ /* 0x000fea0003800000 */
.L_x_1211:
[----:B------:R-:W-:Y:S05]  /*15310*/  BRA `(.L_x_1103) ;  /* 0xffffffc000587947 */ /* 0x000fea000383ffff */
.L_x_1108:
[----:B0-----:R0:W1:Y:S02]  /*15320*/  SYNCS.PHASECHK.TRANS64.TRYWAIT P0, [R7+URZ+0x38820], R0 ;  /* 0x03882000070075a7 */ /* 0x001064000800017f */
[----:B-1----:R-:W-:Y:S05]  /*15330*/  @!P0 NANOSLEEP.SYNCS 0x989680 ;  /* 0x009896800000895d */ /* 0x002fea0003900000 */
[----:B------:R-:W1:Y:S02]  /*15340*/  @!P0 SYNCS.PHASECHK.TRANS64 P0, [R7+URZ+0x38820], R0 ;  /* 0x03882000070085a7 */ /* 0x000e64000800007f */
[----:B-1----:R-:W-:Y:S05]  /*15350*/  @!P0 BRA `(.L_x_1108) ;  /* 0xfffffffc00f08947 */ /* 0x002fea000383ffff */
[----:B------:R-:W-:Y:S05]  /*15360*/  BRA `(.L_x_1213) ;  /* 0xffffffc400447947 */ /* 0x000fea000383ffff */
.L_x_1109:
        /* <DEDUP_REMOVED lines=11> */
.L_x_1215:
[----:B------:R-:W-:Y:S05]  /*15420*/  BSYNC B0 ;  /* 0x0000000000007941 */ /* 0x000fea0003800000 */
.L_x_1214:
[----:B------:R-:W-:Y:S05]  /*15430*/  BRA `(.L_x_1216) ;  /* 0xffffffc4002c7947 */ /* 0x000fea000383ffff */
.L_x_1112:
[----:B------:R-:W-:Y:S01]  /*15440*/  BSSY B1, `(.L_x_1217) ;  /* 0x0000006000017945 */ /* 0x000fe20003800000 */
[----:B------:R-:W-:-:S07]  /*15450*/  IMAD.MOV.U32 R15, RZ, RZ, -0x1 ;  /* 0xffffffffff0f7424 */ /* 0x000fce00078e00ff */
[----:B0-234-:R-:W-:Y:S05]  /*15460*/  WARPSYNC.COLLECTIVE R15, `(.L_x_1218) ;  /* 0x000000000f0c7348 */ /* 0x01dfea0003c00000 */
[----:B------:R-:W-:Y:S02]  /*15470*/  ELECT P6, UR62, PT ;  /* 0x00000000003e782f */ /* 0x000fe400038c0000 */
[----:B------:R-:W-:Y:S01]  /*15480*/  MOV R14, UR62 ;  /* 0x0000003e000e7c02 */ /* 0x000fe20008000f00 */
[----:B0-234-:R-:W-:Y:S10]  /*15490*/  ENDCOLLECTIVE ;  /* 0x000000000000791b */ /* 0x01dff40003800000 */
.L_x_1218:
[----:B------:R-:W-:Y:S05]  /*154a0*/  BSYNC B1 ;  /* 0x0000000000017941 */ /* 0x000fea0003800000 */
.L_x_1217:
[----:B------:R-:W-:Y:S05]  /*154b0*/  BRA `(.L_x_1219) ;  /* 0xffffffc400247947 */ /* 0x000fea000383ffff */
.L_x_1114:
[----:B0-----:R0:W1:Y:S02]  /*154c0*/  SYNCS.PHASECHK.TRANS64.TRYWAIT P1, [R5+URZ+0x38840], R0 ;  /* 0x03884000050075a7 */ /* 0x001064000802017f */
[----:B-1----:R-:W-:Y:S05]  /*154d0*/  @!P1 NANOSLEEP.SYNCS 0x989680 ;  /* 0x009896800000995d */ /* 0x002fea0003900000 */
[----:B------:R-:W1:Y:S02]  /*154e0*/  @!P1 SYNCS.PHASECHK.TRANS64 P1, [R5+URZ+0x38840], R0 ;  /* 0x03884000050095a7 */ /* 0x000e64000802007f */
[----:B-1----:R-:W-:Y:S05]  /*154f0*/  @!P1 BRA `(.L_x_1114) ;  /* 0xfffffffc00f09947 */ /* 0x002fea000383ffff */
[----:B------:R-:W-:Y:S05]  /*15500*/  BRA `(.L_x_1220) ;  /* 0xffffffc400447947 */ /* 0x000fea000383ffff */
.L_x_1116:
[----:B-1----:R1:W0:Y:S02]  /*15510*/  SYNCS.PHASECHK.TRANS64.TRYWAIT P1, [R3+URZ+0x38840], R2 ;  /* 0x03884002030075a7 */ /* 0x002224000802017f */
[----:B0-----:R-:W-:Y:S05]  /*15520*/  @!P1 NANOSLEEP.SYNCS 0x989680 ;  /* 0x009896800000995d */ /* 0x001fea0003900000 */
[----:B------:R-:W0:Y:S02]  /*15530*/  @!P1 SYNCS.PHASECHK.TRANS64 P1, [R3+URZ+0x38840], R2 ;  /* 0x03884002030095a7 */ /* 0x000e24000802007f */
[----:B0-----:R-:W-:Y:S05]  /*15540*/  @!P1 BRA `(.L_x_1116) ;  /* 0xfffffffc00f09947 */ /* 0x001fea000383ffff */
[----:B------:R-:W-:Y:S05]  /*15550*/  BRA `(.L_x_1221) ;  /* 0xffffffc400507947 */ /* 0x000fea000383ffff */
.L_x_1118:
[----:B------:R0:W0:Y:S02]  /*15560*/  SYNCS.PHASECHK.TRANS64.TRYWAIT P1, [R5+URZ+0x38860], R0 ;  /* 0x03886000050075a7 */ /* 0x000024000802017f */
[----:B0-----:R-:W-:Y:S05]  /*15570*/  @!P1 NANOSLEEP.SYNCS 0x989680 ;  /* 0x009896800000995d */ /* 0x001fea0003900000 */
[----:B------:R-:W0:Y:S02]  /*15580*/  @!P1 SYNCS.PHASECHK.TRANS64 P1, [R5+URZ+0x38860], R0 ;  /* 0x03886000050095a7 */ /* 0x000e24000802007f */
[----:B0-----:R-:W-:Y:S05]  /*15590*/  @!P1 BRA `(.L_x_1118) ;  /* 0xfffffffc00f09947 */ /* 0x001fea000383ffff */
[----:B------:R-:W-:Y:S05]  /*155a0*/  BRA `(.L_x_1222) ;  /* 0xffffffc4004c7947 */ /* 0x000fea000383ffff */
.L_x_1223:
        /* <DEDUP_REMOVED lines=13> */
.L_x_5637:


//--------------------- .text._ZN7cutlass13device_kernelIN5flash11enable_sm90INS1_16FlashAttnFwdSm90INS1_25CollectiveMainloopFwdSm90ILi2EN4cute5tupleIJNS5_1CILi1EEES8_S8_EEENS6_IJNS7_ILi64EEESA_SA_EEELi512ENS_6half_tEfNS_4arch4Sm90ELb0ELb0ELb0ELb1ELb1ELb1ELb1ELb0ELb0ELb1ELb0ELb0EEENS1_21CollectiveEpilogueFwdINS6_IJSA_NS7_ILi512EEESA_EEES9_SC_SE_Li256ELb1ELb1ELb0ELb0EEENS1_36VarlenDynamicPersistentTileSchedulerILi64ELi64ELi256ELi128ELb0ELb1ELb1ELb0ELb1ELb1EEEEEEEEEvNT_6ParamsE --------------------------
	.section	.text._ZN7cutlass13device_kernelIN5flash11enable_sm90INS1_16FlashAttnFwdSm90INS1_25CollectiveMainloopFwdSm90ILi2EN4cute5tupleIJNS5_1CILi1EEES8_S8_EEENS6_IJNS7_ILi64EEESA_SA_EEELi512ENS_6half_tEfNS_4arch4Sm90ELb0ELb0ELb0ELb1ELb1ELb1ELb1ELb0ELb0ELb1ELb0ELb0EEENS1_21CollectiveEpilogueFwdINS6_IJSA_NS7_ILi512EEESA_EEES9_SC_SE_Li256ELb1ELb1ELb0ELb0EEENS1_36VarlenDynamicPersistentTileSchedulerILi64ELi64ELi256ELi128ELb0ELb1ELb1ELb0ELb1ELb1EEEEEEEEEvNT_6ParamsE,"ax",@progbits
	.align	128
.text._ZN7cutlass13device_kernelIN5flash11enable_sm90INS1_16FlashAttnFwdSm90INS1_25CollectiveMainloopFwdSm90ILi2EN4cute5tupleIJNS5_1CILi1EEES8_S8_EEENS6_IJNS7_ILi64EEESA_SA_EEELi512ENS_6half_tEfNS_4arch4Sm90ELb0ELb0ELb0ELb1ELb1ELb1ELb1ELb0ELb0ELb1ELb0ELb0EEENS1_21CollectiveEpilogueFwdINS6_IJSA_NS7_ILi512EEESA_EEES9_SC_SE_Li256ELb1ELb1ELb0ELb0EEENS1_36VarlenDynamicPersistentTileSchedulerILi64ELi64ELi256ELi128ELb0ELb1ELb1ELb0ELb1ELb1EEEEEEEEEvNT_6ParamsE:
        .type           _ZN7cutlass13device_kernelIN5flash11enable_sm90INS1_16FlashAttnFwdSm90INS1_25CollectiveMainloopFwdSm90ILi2EN4cute5tupleIJNS5_1CILi1EEES8_S8_EEENS6_IJNS7_ILi64EEESA_SA_EEELi512ENS_6half_tEfNS_4arch4Sm90ELb0ELb0ELb0ELb1ELb1ELb1ELb1ELb0ELb0ELb1ELb0ELb0EEENS1_21CollectiveEpilogueFwdINS6_IJSA_NS7_ILi512EEESA_EEES9_SC_SE_Li256ELb1ELb1ELb0ELb0EEENS1_36VarlenDynamicPersistentTileSchedulerILi64ELi64ELi256ELi128ELb0ELb1ELb1ELb0ELb1ELb1EEEEEEEEEvNT_6ParamsE,@function
        .size           _ZN7cutlass13device_kernelIN5flash11enable_sm90INS1_16FlashAttnFwdSm90INS1_25CollectiveMainloopFwdSm90ILi2EN4cute5tupleIJNS5_1CILi1EEES8_S8_EEENS6_IJNS7_ILi64EEESA_SA_EEELi512ENS_6half_tEfNS_4arch4Sm90ELb0ELb0ELb0ELb1ELb1ELb1ELb1ELb0ELb0ELb1ELb0ELb0EEENS1_21CollectiveEpilogueFwdINS6_IJSA_NS7_ILi512EEESA_EEES9_SC_SE_Li256ELb1ELb1ELb0ELb0EEENS1_36VarlenDynamicPersistentTileSchedulerILi64ELi64ELi256ELi128ELb0ELb1ELb1ELb0ELb1ELb1EEEEEEEEEvNT_6ParamsE,(.L_x_5638 - _ZN7cutlass13device_kernelIN5flash11enable_sm90INS1_16FlashAttnFwdSm90INS1_25CollectiveMainloopFwdSm90ILi2EN4cute5tupleIJNS5_1CILi1EEES8_S8_EEENS6_IJNS7_ILi64EEESA_SA_EEELi512ENS_6half_tEfNS_4arch4Sm90ELb0ELb0ELb0ELb1ELb1ELb1ELb1ELb0ELb0ELb1ELb0ELb0EEENS1_21CollectiveEpilogueFwdINS6_IJSA_NS7_ILi512EEESA_EEES9_SC_SE_Li256ELb1ELb1ELb0ELb0EEENS1_36VarlenDynamicPersistentTileSchedulerILi64ELi64ELi256ELi128ELb0ELb1ELb1ELb0ELb1ELb1EEEEEEEEEvNT_6ParamsE)
        .other          _ZN7cutlass13device_kernelIN5flash11enable_sm90INS1_16FlashAttnFwdSm90INS1_25CollectiveMainloopFwdSm90ILi2EN4cute5tupleIJNS5_1CILi1EEES8_S8_EEENS6_IJNS7_ILi64EEESA_SA_EEELi512ENS_6half_tEfNS_4arch4Sm90ELb0ELb0ELb0ELb1ELb1ELb1ELb1ELb0ELb0ELb1ELb0ELb0EEENS1_21CollectiveEpilogueFwdINS6_IJSA_NS7_ILi512EEESA_EEES9_SC_SE_Li256ELb1ELb1ELb0ELb0EEENS1_36VarlenDynamicPersistentTileSchedulerILi64ELi64ELi256ELi128ELb0ELb1ELb1ELb0ELb1ELb1EEEEEEEEEvNT_6ParamsE,@"STO_CUDA_ENTRY STV_DEFAULT"
_ZN7cutlass13device_kernelIN5flash11enable_sm90INS1_16FlashAttnFwdSm90INS1_25CollectiveMainloopFwdSm90ILi2EN4cute5tupleIJNS5_1CILi1EEES8_S8_EEENS6_IJNS7_ILi64EEESA_SA_EEELi512ENS_6half_tEfNS_4arch4Sm90ELb0ELb0ELb0ELb1ELb1ELb1ELb1ELb0ELb0ELb1ELb0ELb0EEENS1_21CollectiveEpilogueFwdINS6_IJSA_NS7_ILi512EEESA_EEES9_SC_SE_Li256ELb1ELb1ELb0ELb0EEENS1_36VarlenDynamicPersistentTileSchedulerILi64ELi64ELi256ELi128ELb0ELb1ELb1ELb0ELb1ELb1EEEEEEEEEvNT_6ParamsE:
        /* <DEDUP_REMOVED lines=17> */
.L_x_1225:
[----:B------:R-:W-:Y:S05]  /*0110*/  BSYNC B0 ;  /* 0x0000000000007941 */ /* 0x000fea0003800000 */
.L_x_1224:
        /* <DEDUP_REMOVED lines=12> */
[----:B------:R-:W-:Y:S01]  /*01e0*/  VOTEU.ANY UP2, P0 ;  /* 0x00000000003f7886 */ /* 0x000fe20000040100 */
        /* <DEDUP_REMOVED lines=8> */
[----:B-1----:R0:W1:Y:S01]  /*0270*/  @UP0 SYNCS.EXCH.64 URZ, [UR8+0x38800], UR4 ;  /* 0x03880004083f05b2 */ /* 0x0020620008000100 */
[----:B------:R0:W2:Y:S05]  /*0280*/  @UP1 SYNCS.EXCH.64 URZ, [UR8+0x38810], UR4 ;  /* 0x03881004083f15b2 */ /* 0x0000aa0008000100 */
[----:B------:R0:W3:Y:S02]  /*0290*/  @UP2 SYNCS.EXCH.64 URZ, [UR8+0x38820], UR6 ;  /* 0x03882006083f25b2 */ /* 0x0000e40008000100 */
        /* <DEDUP_REMOVED lines=15> */
.L_x_1226:
        /* <DEDUP_REMOVED lines=22> */
.L_x_1227:
        /* <DEDUP_REMOVED lines=18> */
.L_x_1228:
        /* <DEDUP_REMOVED lines=22> */
.L_x_1229:
        /* <DEDUP_REMOVED lines=22> */
.L_x_1230:
[----:B------:R-:W-:Y:S01]  /*08d0*/  IMAD.MOV.U32 R3, RZ, RZ, 0x1 ;  /* 0x00000001ff037424 */ /* 0x000fe200078e00ff */
[----:B------:R-:W-:Y:S01]  /*08e0*/  ISETP.NE.AND P0, PT, R4, RZ, PT ;  /* 0x000000ff0400720c */ /* 0x000fe20003f05270 */
[----:B------:R-:W-:Y:S01]  /*08f0*/  NOP ;  /* 0x0000000000007918 */ /* 0x000fe20000000000 */
[----:B------:R-:W-:Y:S01]  /*0900*/  ULDC.64 UR40, c[0x0][0x208] ;  /* 0x0000820000287ab9 */ /* 0x000fe20000000a00 */
[----:B------:R-:W-:Y:S01]  /*0910*/  BSSY B9, `(.L_x_1231) ;  /* 0x0001a49000097945 */ /* 0x000fe20003800000 */
[----:B------:R-:W-:-:S05]  /*0920*/  SEL R3, R3, 0x2, !P0 ;  /* 0x0000000203037807 */ /* 0x000fca0004000000 */
[----:B------:R0:W-:Y:S02]  /*0930*/  STL [R1+0x8], R3 ;  /* 0x0000080301007387 */ /* 0x0001e40000100800 */
[----:B01234-:R-:W-:Y:S06]  /*0940*/  BAR.SYNC.DEFER_BLOCKING 0x0 ;  /* 0x0000000000007b1d */ /* 0x01ffec0000010000 */
[----:B------:R-:W-:Y:S05]  /*0950*/  @!P0 BRA `(.L_x_1232) ;  /* 0x0000012400388947 */ /* 0x000fea0003800000 */
.L_x_1233:
        /* <DEDUP_REMOVED lines=19> */
[----:B------:R-:W2:Y:S01]  /*0a90*/  LDL.LU R18, [R1+0x8] ;  /* 0x0000080001127983 */ /* 0x000ea20000300800 */
[----:B------:R-:W-:Y:S01]  /*0aa0*/  VIADD R19, R0, 0xffffff80 ;  /* 0xffffff8000137836 */ /* 0x000fe20000000000 */
[----:B------:R-:W-:Y:S01]  /*0ab0*/  CS2R R184, SRZ ;  /* 0x0000000000b87805 */ /* 0x000fe2000001ff00 */
[----:B------:R-:W-:Y:S02]  /*0ac0*/  IMAD.MOV.U32 R227, RZ, RZ, 0x40 ;  /* 0x00000040ffe37424 */ /* 0x000fe400078e00ff */
[----:B------:R-:W-:Y:S01]  /*0ad0*/  IMAD.MOV.U32 R22, RZ, RZ, RZ ;  /* 0x000000ffff167224 */ /* 0x000fe200078e00ff */
[----:B------:R-:W-:-:S04]  /*0ae0*/  SHF.R.S32.HI R0, RZ, 0x1f, R19 ;  /* 0x0000001fff007819 */ /* 0x000fc80000011413 */
        /* <DEDUP_REMOVED lines=15> */
[----:B------:R-:W-:Y:S02]  /*0be0*/  LOP3.LUT R14, R7, 0x1ffffffe, RZ, 0xc0, !PT ;  /* 0x1ffffffe070e7812 */ /* 0x000fe400078ec0ff */
[----:B------:R-:W-:Y:S02]  /*0bf0*/  LEA.HI R13, R13, R222, RZ, 0x2 ;  /* 0x000000de0d0d7211 */ /* 0x000fe400078f10ff */
[----:B------:R-:W-:Y:S01]  /*0c00*/  SHF.R.S32.HI R7, RZ, 0x2, R6 ;  /* 0x00000002ff077819 */ /* 0x000fe20000011406 */
[----:B------:R-:W-:Y:S01]  /*0c10*/  IMAD.IADD R14, R11, 0x1, -R14 ;  /* 0x000000010b0e7824 */ /* 0x000fe200078e0a0e */
[----:B------:R-:W-:Y:S02]  /*0c20*/  SHF.R.S32.HI R8, RZ, 0x1f, R6 ;  /* 0x0000001fff087819 */ /* 0x000fe40000011406 */
[----:B------:R-:W-:Y:S01]  /*0c30*/  SHF.R.S32.HI R15, RZ, 0x7, R3 ;  /* 0x00000007ff0f7819 */ /* 0x000fe20000011403 */
[----:B------:R-:W-:Y:S01]  /*0c40*/  IMAD.SHL.U32 R14, R14, 0x8, RZ ;  /* 0x000000080e0e7824 */ /* 0x000fe200078e00ff */
[----:B------:R-:W-:-:S02]  /*0c50*/  LOP3.LUT R13, R13, 0x3ffffc, RZ, 0xc0, !PT ;  /* 0x003ffffc0d0d7812 */ /* 0x000fc400078ec0ff */
[----:B------:R-:W-:Y:S01]  /*0c60*/  LEA.HI R8, R8, R7, RZ, 0x3 ;  /* 0x0000000708087211 */ /* 0x000fe200078f18ff */
[----:B------:R-:W-:Y:S01]  /*0c70*/  IMAD R16, R15, 0x100, R9 ;  /* 0x000001000f107824 */ /* 0x000fe200078e0209 */
[----:B------:R-:W-:Y:S01]  /*0c80*/  LOP3.LUT R12, R10, 0xfffffff8, RZ, 0xc0, !PT ;  /* 0xfffffff80a0c7812 */ /* 0x000fe200078ec0ff */
[----:B------:R-:W-:Y:S01]  /*0c90*/  IMAD.IADD R13, R222, 0x1, -R13 ;  /* 0x00000001de0d7824 */ /* 0x000fe200078e0a0d */
[----:B------:R-:W-:Y:S01]  /*0ca0*/  LOP3.LUT R8, R8, 0xfffffff8, RZ, 0xc0, !PT ;  /* 0xfffffff808087812 */ /* 0x000fe200078ec0ff */
[----:B------:R-:W-:Y:S01]  /*0cb0*/  IMAD.SHL.U32 R10, R10, 0x40, RZ ;  /* 0x000000400a0a7824 */ /* 0x000fe200078e00ff */
[----:B------:R-:W-:Y:S01]  /*0cc0*/  LEA.HI R5, R5, R4, RZ, 0x5 ;  /* 0x0000000405057211 */ /* 0x000fe200078f28ff */
[----:B------:R-:W-:Y:S01]  /*0cd0*/  IMAD.IADD R12, R9, 0x1, -R12 ;  /* 0x00000001090c7824 */ /* 0x000fe200078e0a0c */
[----:B------:R-:W-:Y:S01]  /*0ce0*/  LOP3.LUT R11, R6, 0x7ffffffc, RZ, 0xc0, !PT ;  /* 0x7ffffffc060b7812 */ /* 0x000fe200078ec0ff */
[----:B------:R-:W-:Y:S01]  /*0cf0*/  IMAD R13, R13, 0x10, R16 ;  /* 0x000000100d0d7824 */ /* 0x000fe200078e0210 */
[----:B------:R-:W-:Y:S01]  /*0d00*/  SHF.R.S32.HI R5, RZ, 0x5, R5 ;  /* 0x00000005ff057819 */ /* 0x000fe20000011405 */
[----:B------:R-:W-:Y:S01]  /*0d10*/  IMAD.IADD R8, R7, 0x1, -R8 ;  /* 0x0000000107087824 */ /* 0x000fe200078e0a08 */
[----:B------:R-:W-:Y:S01]  /*0d20*/  LEA.HI R3, R3, R15, RZ, 0x1 ;  /* 0x0000000f03037211 */ /* 0x000fe200078f08ff */
[----:B------:R-:W-:Y:S01]  /*0d30*/  IMAD.IADD R11, R4, 0x1, -R11 ;  /* 0x00000001040b7824 */ /* 0x000fe200078e0a0b */
[-C--:B------:R-:W-:Y:S01]  /*0d40*/  LEA.HI R4, R0, R19.reuse, RZ, 0x3 ;  /* 0x0000001300047211 */ /* 0x080fe200078f18ff */
[----:B------:R-:W-:Y:S01]  /*0d50*/  IMAD.SHL.U32 R9, R12, 0x40, RZ ;  /* 0x000000400c097824 */ /* 0x000fe200078e00ff */
[----:B------:R-:W-:Y:S01]  /*0d60*/  LEA.HI R0, R0, R19, RZ, 0x2 ;  /* 0x0000001300007211 */ /* 0x000fe200078f10ff */
[----:B------:R-:W-:Y:S01]  /*0d70*/  IMAD.U32 R7, R13, 0x40, R14 ;  /* 0x000000400d077824 */ /* 0x000fe200078e000e */
[----:B------:R-:W-:Y:S01]  /*0d80*/  LOP3.LUT R3, R3, 0xfffffe, RZ, 0xc0, !PT ;  /* 0x00fffffe03037812 */ /* 0x000fe200078ec0ff */
[----:B------:R-:W-:Y:S01]  /*0d90*/  IMAD R194, R5, 0x10, R8 ;  /* 0x0000001005c27824 */ /* 0x000fe200078e0208 */
[----:B------:R-:W-:Y:S01]  /*0da0*/  SHF.R.S32.HI R5, RZ, 0x3, R4 ;  /* 0x00000003ff057819 */ /* 0x000fe20000011404 */
[----:B------:R-:W-:Y:S01]  /*0db0*/  IMAD.SHL.U32 R223, R11, 0x2, RZ ;  /* 0x000000020bdf7824 */ /* 0x000fe200078e00ff */
[----:B------:R-:W-:Y:S01]  /*0dc0*/  LOP3.LUT R4, R4, 0xfffffff8, RZ, 0xc0, !PT ;  /* 0xfffffff804047812 */ /* 0x000fe200078ec0ff */
[----:B------:R0:W-:Y:S01]  /*0dd0*/  STL [R1+0x78], R7 ;  /* 0x0000780701007387 */ /* 0x0001e20000100800 */
[----:B------:R-:W-:Y:S01]  /*0de0*/  LOP3.LUT R9, R9, 0x1c0, RZ, 0xc0, !PT ;  /* 0x000001c009097812 */ /* 0x000fe200078ec0ff */
[----:B------:R-:W-:Y:S01]  /*0df0*/  IMAD.IADD R3, R15, 0x1, -R3 ;  /* 0x000000010f037824 */ /* 0x000fe200078e0a03 */
[----:B------:R-:W-:Y:S01]  /*0e00*/  SHF.R.S32.HI R23, RZ, 0x2, R0 ;  /* 0x00000002ff177819 */ /* 0x000fe20000011400 */
[----:B------:R-:W-:Y:S01]  /*0e10*/  STL [R1+0x54], RZ ;  /* 0x000054ff01007387 */ /* 0x000fe20000100800 */
[----:B------:R-:W-:Y:S01]  /*0e20*/  LOP3.LUT R14, R9, 0x8, R14, 0xf8, !PT ;  /* 0x00000008090e7812 */ /* 0x000fe200078ef80e */
[----:B------:R-:W-:Y:S01]  /*0e30*/  IMAD.SHL.U32 R224, R3, 0x100, RZ ;  /* 0x0000010003e07824 */ /* 0x000fe200078e00ff */
[----:B------:R-:W-:-:S02]  /*0e40*/  SHF.R.S32.HI R6, RZ, 0x1f, R0 ;  /* 0x0000001fff067819 */ /* 0x000fc40000011400 */
[----:B------:R-:W-:Y:S02]  /*0e50*/  SHF.R.U32.HI R9, RZ, 0x3, R9 ;  /* 0x00000003ff097819 */ /* 0x000fe40000011609 */
[----:B0-----:R-:W-:Y:S01]  /*0e60*/  LOP3.LUT R7, R10, 0x7ffffe00, RZ, 0xc0, !PT ;  /* 0x7ffffe000a077812 */ /* 0x001fe200078ec0ff */
[C---:B------:R-:W-:Y:S01]  /*0e70*/  IMAD.IADD R10, R19.reuse, 0x1, -R4 ;  /* 0x00000001130a7824 */ /* 0x040fe200078e0a04 */
[----:B------:R-:W-:Y:S02]  /*0e80*/  LOP3.LUT R0, R0, 0xfffffffc, RZ, 0xc0, !PT ;  /* 0xfffffffc00007812 */ /* 0x000fe400078ec0ff */
[----:B------:R-:W-:Y:S01]  /*0e90*/  LOP3.LUT R14, R14, R9, RZ, 0x3c, !PT ;  /* 0x000000090e0e7212 */ /* 0x000fe200078e3cff */
[----:B------:R-:W-:Y:S01]  /*0ea0*/  IMAD.SHL.U32 R192, R10, 0x8, RZ ;  /* 0x000000080ac07824 */ /* 0x000fe200078e00ff */
[----:B------:R-:W-:Y:S01]  /*0eb0*/  LEA.HI R6, R6, R23, RZ, 0x3 ;  /* 0x0000001706067211 */ /* 0x000fe200078f18ff */
[----:B------:R-:W-:Y:S01]  /*0ec0*/  IMAD.IADD R8, R19, 0x1, -R0 ;  /* 0x0000000113087824 */ /* 0x000fe200078e0a00 */
[----:B------:R-:W-:Y:S01]  /*0ed0*/  R2P PR, R12, 0x6 ;  /* 0x000000060c007804 */ /* 0x000fe20000000000 */
[----:B------:R-:W-:Y:S01]  /*0ee0*/  VIADD R9, R23, 0x20 ;  /* 0x0000002017097836 */ /* 0x000fe20000000000 */
[C---:B------:R-:W-:Y:S01]  /*0ef0*/  IADD3 R30, R192.reuse, 0x1c0, RZ ;  /* 0x000001c0c01e7810 */ /* 0x040fe20007ffe0ff */
[----:B------:R-:W-:Y:S01]  /*0f00*/  VIADD R37, R192, 0x40 ;  /* 0x00000040c0257836 */ /* 0x000fe20000000000 */
[----:B------:R-:W-:Y:S01]  /*0f10*/  LEA.HI R0, R8, R8, RZ, 0x1 ;  /* 0x0000000808007211 */ /* 0x000fe200078f08ff */
[C---:B------:R-:W-:Y:S01]  /*0f20*/  VIADD R36, R192.reuse, 0x80 ;  /* 0x00000080c0247836 */ /* 0x040fe20000000000 */
[----:B------:R-:W-:Y:S01]  /*0f30*/  SHF.R.S32.HI R5, RZ, 0x1f, R9 ;  /* 0x0000001fff057819 */ /* 0x000fe20000011409 */
[----:B------:R-:W-:Y:S01]  /*0f40*/  VIADD R35, R192, 0xc0 ;  /* 0x000000c0c0237836 */ /* 0x000fe20000000000 */
[----:B------:R-:W-:Y:S01]  /*0f50*/  SHF.L.U32 R16, R8, 0x3, RZ ;  /* 0x0000000308107819 */ /* 0x000fe200000006ff */
[----:B------:R-:W-:Y:S01]  /*0f60*/  VIADD R34, R192, 0x100 ;  /* 0x00000100c0227836 */ /* 0x000fe20000000000 */
[----:B------:R-:W-:Y:S01]  /*0f70*/  SHF.R.S32.HI R38, RZ, 0x1f, R37 ;  /* 0x0000001fff267819 */ /* 0x000fe20000011425 */
[----:B------:R-:W-:Y:S01]  /*0f80*/  IMAD.SHL.U32 R4, R9, 0x40, RZ ;  /* 0x0000004009047824 */ /* 0x000fe200078e00ff */
[----:B------:R-:W-:Y:S01]  /*0f90*/  SHF.R.S32.HI R37, RZ, 0x1f, R36 ;  /* 0x0000001fff257819 */ /* 0x000fe20000011424 */
[----:B------:R-:W-:Y:S01]  /*0fa0*/  IMAD.SHL.U32 R186, R8, 0x4, RZ ;  /* 0x0000000408ba7824 */ /* 0x000fe200078e00ff */
[----:B------:R-:W-:Y:S01]  /*0fb0*/  LOP3.LUT R0, R0, 0x1ffffffe, RZ, 0xc0, !PT ;  /* 0x1ffffffe00007812 */ /* 0x000fe200078ec0ff */
[C---:B------:R-:W-:Y:S01]  /*0fc0*/  VIADD R33, R192.reuse, 0x140 ;  /* 0x00000140c0217836 */ /* 0x040fe20000000000 */
        /* <DEDUP_REMOVED lines=14> */
[----:B------:R-:W-:Y:S01]  /*10b0*/  LOP3.LUT R6, R6, 0xfffffff8, RZ, 0xc0, !PT ;  /* 0xfffffff806067812 */ /* 0x000fe200078ec0ff */
[----:B------:R-:W-:Y:S01]  /*10c0*/  VIADD R213, R16, 0xa0 ;  /* 0x000000a010d57836 */ /* 0x000fe20000000000 */
[----:B------:R-:W-:Y:S01]  /*10d0*/  LOP3.LUT R0, R4, 0x38, R16, 0xf8, !PT ;  /* 0x0000003804007812 */ /* 0x000fe200078ef810 */
[C---:B------:R-:W-:Y:S01]  /*10e0*/  VIADD R212, R16.reuse, 0xc0 ;  /* 0x000000c010d47836 */ /* 0x040fe20000000000 */
[----:B------:R-:W-:Y:S01]  /*10f0*/  SHF.R.U32.HI R28, RZ, 0x3, R4 ;  /* 0x00000003ff1c7819 */ /* 0x000fe20000011604 */
[C---:B------:R-:W-:Y:S01]  /*1100*/  VIADD R211, R16.reuse, 0xe0 ;  /* 0x000000e010d37836 */ /* 0x040fe20000000000 */
[----:B------:R-:W-:Y:S01]  /*1110*/  SHF.R.S32.HI R4, RZ, 0x1f, R215 ;  /* 0x0000001fff047819 */ /* 0x000fe200000114d7 */
[----:B------:R0:W-:Y:S01]  /*1120*/  STL [R1+0x64], R30 ;  /* 0x0000641e01007387 */ /* 0x0001e20000100800 */
[----:B------:R-:W-:Y:S01]  /*1130*/  SHF.R.S32.HI R9, RZ, 0x1f, R214 ;  /* 0x0000001fff097819 */ /* 0x000fe200000114d6 */
[----:B------:R-:W-:Y:S01]  /*1140*/  IMAD.IADD R190, R23, 0x1, -R6 ;  /* 0x0000000117be7824 */ /* 0x000fe200078e0a06 */
[----:B------:R-:W-:Y:S01]  /*1150*/  LOP3.LUT R5, R5, 0xfffffe00, RZ, 0xc0, !PT ;  /* 0xfffffe0005057812 */ /* 0x000fe200078ec0ff */
[C---:B------:R-:W-:Y:S01]  /*1160*/  VIADD R210, R16.reuse, 0x100 ;  /* 0x0000010010d27836 */ /* 0x040fe20000000000 */
[----:B------:R-:W-:Y:S01]  /*1170*/  SHF.R.S32.HI R6, RZ, 0x1f, R213 ;  /* 0x0000001fff067819 */ /* 0x000fe200000114d5 */
[C---:B------:R-:W-:Y:S01]  /*1180*/  VIADD R209, R16.reuse, 0x120 ;  /* 0x0000012010d17836 */ /* 0x040fe20000000000 */
[----:B------:R-:W-:Y:S01]  /*1190*/  SHF.R.S32.HI R13, RZ, 0x1f, R212 ;  /* 0x0000001fff0d7819 */ /* 0x000fe200000114d4 */
[C---:B------:R-:W-:Y:S01]  /*11a0*/  VIADD R208, R16.reuse, 0x140 ;  /* 0x0000014010d07836 */ /* 0x040fe20000000000 */
[----:B------:R-:W-:Y:S01]  /*11b0*/  SHF.R.S32.HI R8, RZ, 0x1f, R211 ;  /* 0x0000001fff087819 */ /* 0x000fe200000114d3 */
[----:B------:R-:W-:Y:S01]  /*11c0*/  STL [R1+0x70], R5 ;  /* 0x0000700501007387 */ /* 0x000fe20000100800 */
[----:B0-----:R-:W-:Y:S01]  /*11d0*/  SHF.L.U64.HI R30, R215, 0x1, R4 ;  /* 0x00000001d71e7819 */ /* 0x001fe20000010204 */
[----:B------:R-:W-:Y:S01]  /*11e0*/  VIADD R207, R16, 0x160 ;  /* 0x0000016010cf7836 */ /* 0x000fe20000000000 */
[----:B------:R-:W-:Y:S01]  /*11f0*/  SHF.L.U64.HI R4, R214, 0x1, R9 ;  /* 0x00000001d6047819 */ /* 0x000fe20000010209 */
[----:B------:R-:W-:Y:S01]  /*1200*/  VIADD R206, R16, 0x180 ;  /* 0x0000018010ce7836 */ /* 0x000fe20000000000 */
[----:B------:R-:W-:Y:S01]  /*1210*/  SHF.L.U64.HI R9, R213, 0x1, R6 ;  /* 0x00000001d5097819 */ /* 0x000fe20000010206 */
[----:B------:R-:W-:Y:S01]  /*1220*/  STL [R1], R30 ;  /* 0x0000001e01007387 */ /* 0x000fe20000100800 */
[----:B------:R-:W-:Y:S01]  /*1230*/  SHF.L.U64.HI R6, R212, 0x1, R13 ;  /* 0x00000001d4067819 */ /* 0x000fe2000001020d */
[----:B------:R-:W-:Y:S01]  /*1240*/  IMAD R7, R222, 0x400, R7 ;  /* 0x00000400de077824 */ /* 0x000fe200078e0207 */
[----:B------:R-:W-:Y:S01]  /*1250*/  SHF.R.S32.HI R15, RZ, 0x1f, R210 ;  /* 0x0000001fff0f7819 */ /* 0x000fe200000114d2 */
[----:B------:R0:W-:Y:S01]  /*1260*/  STL [R1+0x4], R4 ;  /* 0x0000040401007387 */ /* 0x0001e20000100800 */
[----:B------:R-:W-:Y:S01]  /*1270*/  SHF.R.S32.HI R10, RZ, 0x1f, R209 ;  /* 0x0000001fff0a7819 */ /* 0x000fe200000114d1 */
[C---:B------:R-:W-:Y:S01]  /*1280*/  VIADD R195, R16.reuse, 0x1a0 ;  /* 0x000001a010c37836 */ /* 0x040fe20000000000 */
[----:B------:R-:W-:Y:S01]  /*1290*/  SHF.R.S32.HI R21, RZ, 0x1f, R208 ;  /* 0x0000001fff157819 */ /* 0x000fe200000114d0 */
[----:B------:R-:W-:Y:S01]  /*12a0*/  STL [R1+0x8], R9 ;  /* 0x0000080901007387 */ /* 0x000fe20000100800 */
[----:B------:R-:W-:Y:S01]  /*12b0*/  SHF.R.S32.HI R12, RZ, 0x1f, R207 ;  /* 0x0000001fff0c7819 */ /* 0x000fe200000114cf */
[----:B------:R-:W-:Y:S01]  /*12c0*/  IMAD.IADD R7, R7, 0x1, R14 ;  /* 0x0000000107077824 */ /* 0x000fe200078e020e */
[----:B------:R-:W-:Y:S01]  /*12d0*/  SHF.R.S32.HI R29, RZ, 0x1f, R206 ;  /* 0x0000001fff1d7819 */ /* 0x000fe200000114ce */
[----:B------:R1:W-:Y:S01]  /*12e0*/  STL [R1+0xc], R6 ;  /* 0x00000c0601007387 */ /* 0x0003e20000100800 */
[C---:B------:R-:W-:Y:S01]  /*12f0*/  VIADD R218, R16.reuse, 0x1c0 ;  /* 0x000001c010da7836 */ /* 0x040fe20000000000 */
[----:B0-----:R-:W-:Y:S01]  /*1300*/  SHF.L.U64.HI R4, R211, 0x1, R8 ;  /* 0x00000001d3047819 */ /* 0x001fe20000010208 */
[----:B------:R-:W-:Y:S01]  /*1310*/  VIADD R217, R16, 0x1e0 ;  /* 0x000001e010d97836 */ /* 0x000fe20000000000 */
[----:B------:R-:W-:Y:S01]  /*1320*/  SHF.L.U64.HI R8, R210, 0x1, R15 ;  /* 0x00000001d2087819 */ /* 0x000fe2000001020f */
[----:B------:R-:W-:Y:S01]  /*1330*/  IMAD R225, R7, 0x2, R2 ;  /* 0x0000000207e17824 */ /* 0x000fe200078e0202 */
[----:B------:R-:W-:Y:S01]  /*1340*/  SHF.R.S32.HI R14, RZ, 0x1f, R195 ;  /* 0x0000001fff0e7819 */ /* 0x000fe200000114c3 */
[----:B------:R0:W-:Y:S01]  /*1350*/  STL [R1+0x10], R4 ;  /* 0x0000100401007387 */ /* 0x0001e20000100800 */
[----:B------:R-:W-:Y:S01]  /*1360*/  SHF.R.S32.HI R31, RZ, 0x1f, R218 ;  /* 0x0000001fff1f7819 */ /* 0x000fe200000114da */
[----:B------:R-:W-:Y:S01]  /*1370*/  VIADD R216, R16, 0x40 ;  /* 0x0000004010d87836 */ /* 0x000fe20000000000 */
[----:B-1----:R-:W-:Y:S01]  /*1380*/  SHF.L.U64.HI R6, R209, 0x1, R10 ;  /* 0x00000001d1067819 */ /* 0x002fe2000001020a */
[----:B------:R1:W-:Y:S01]  /*1390*/  STL [R1+0x14], R8 ;  /* 0x0000140801007387 */ /* 0x0003e20000100800 */
[----:B------:R-:W-:Y:S01]  /*13a0*/  SHF.R.S32.HI R20, RZ, 0x1f, R217 ;  /* 0x0000001fff147819 */ /* 0x000fe200000114d9 */
[C---:B------:R-:W-:Y:S01]  /*13b0*/  VIADD R228, R225.reuse, 0x36400 ;  /* 0x00036400e1e47836 */ /* 0x040fe20000000000 */
[----:B------:R-:W-:Y:S01]  /*13c0*/  SHF.R.S32.HI R24, RZ, 0x1f, R193 ;  /* 0x0000001fff187819 */ /* 0x000fe200000114c1 */
[----:B------:R3:W-:Y:S01]  /*13d0*/  STL [R1+0x18], R6 ;  /* 0x0000180601007387 */ /* 0x0007e20000100800 */
[----:B------:R-:W-:Y:S01]  /*13e0*/  SHF.L.U64.HI R7, R218, 0x1, R31 ;  /* 0x00000001da077819 */ /* 0x000fe2000001021f */
[----:B------:R-:W-:Y:S01]  /*13f0*/  VIADD R19, R16, 0x20 ;  /* 0x0000002010137836 */ /* 0x000fe20000000000 */
[----:B0-----:R-:W-:Y:S01]  /*1400*/  SHF.L.U64.HI R4, R208, 0x1, R21 ;  /* 0x00000001d0047819 */ /* 0x001fe20000010215 */
[----:B------:R-:W-:Y:S01]  /*1410*/  VIADD R226, R225, 0x36420 ;  /* 0x00036420e1e27836 */ /* 0x000fe20000000000 */
[----:B------:R-:W-:Y:S01]  /*1420*/  LOP3.LUT R5, R5, R0, R28, 0xf6, !PT ;  /* 0x0000000005057212 */ /* 0x000fe200078ef61c */
[----:B------:R-:W-:Y:S01]  /*1430*/  IMAD R0, R3, 0x8, R194 ;  /* 0x0000000803007824 */ /* 0x000fe200078e02c2 */
[----:B-1----:R-:W-:Y:S01]  /*1440*/  SHF.L.U64.HI R8, R207, 0x1, R12 ;  /* 0x00000001cf087819 */ /* 0x002fe2000001020c */
[----:B------:R0:W-:Y:S01]  /*1450*/  STL [R1+0x1c], R4 ;  /* 0x00001c0401007387 */ /* 0x0001e20000100800 */
[----:B------:R-:W-:Y:S01]  /*1460*/  SEL R227, R227, 0xffffffc0, !P2 ;  /* 0xffffffc0e3e37807 */ /* 0x000fe20005000000 */
[----:B------:R-:W-:Y:S01]  /*1470*/  @P1 VIADD R226, R228, 0xffffffe0 ;  /* 0xffffffe0e4e21836 */ /* 0x000fe20000000000 */
[----:B---3--:R-:W-:Y:S01]  /*1480*/  SHF.L.U64.HI R6, R206, 0x1, R29 ;  /* 0x00000001ce067819 */ /* 0x008fe2000001021d */
[----:B------:R-:W-:Y:S01]  /*1490*/  STL [R1+0x20], R8 ;  /* 0x0000200801007387 */ /* 0x000fe20000100800 */
[----:B------:R-:W-:Y:S01]  /*14a0*/  SHF.R.S32.HI R229, RZ, 0x1f, R216 ;  /* 0x0000001fffe57819 */ /* 0x000fe200000114d8 */
[----:B------:R-:W-:Y:S01]  /*14b0*/  IMAD.IADD R228, R228, 0x1, R227 ;  /* 0x00000001e4e47824 */ /* 0x000fe200078e02e3 */
[----:B------:R-:W-:Y:S01]  /*14c0*/  SHF.R.S32.HI R17, RZ, 0x1f, R16 ;  /* 0x0000001fff117819 */ /* 0x000fe20000011410 */
[----:B------:R1:W-:Y:S01]  /*14d0*/  STL [R1+0x24], R6 ;  /* 0x0000240601007387 */ /* 0x0003e20000100800 */
[----:B------:R-:W-:Y:S01]  /*14e0*/  SHF.R.S32.HI R191, RZ, 0x1f, R19 ;  /* 0x0000001fffbf7819 */ /* 0x000fe20000011413 */
[----:B------:R-:W-:Y:S01]  /*14f0*/  IMAD.IADD R227, R227, 0x1, R226 ;  /* 0x00000001e3e37824 */ /* 0x000fe200078e02e2 */
[----:B0-----:R-:W-:-:S02]  /*1500*/  SHF.L.U64.HI R4, R195, 0x1, R14 ;  /* 0x00000001c3047819 */ /* 0x001fc4000001020e */
[----:B------:R-:W-:-:S03]  /*1510*/  SHF.L.U64.HI R229, R216, 0x1, R229 ;  /* 0x00000001d8e57819 */ /* 0x000fc600000102e5 */
[----:B------:R0:W-:Y:S01]  /*1520*/  STL [R1+0x28], R4 ;  /* 0x0000280401007387 */ /* 0x0001e20000100800 */
[----:B-1----:R-:W-:-:S03]  /*1530*/  SHF.L.U64.HI R6, R217, 0x1, R20 ;  /* 0x00000001d9067819 */ /* 0x002fc60000010214 */
[----:B------:R-:W-:Y:S04]  /*1540*/  STL [R1+0x2c], R7 ;  /* 0x00002c0701007387 */ /* 0x000fe80000100800 */
[----:B------:R-:W-:Y:S01]  /*1550*/  STL [R1+0x30], R6 ;  /* 0x0000300601007387 */ /* 0x000fe20000100800 */
[----:B0-----:R-:W-:-:S05]  /*1560*/  SHF.L.U64.HI R4, R193, 0x1, R24 ;  /* 0x00000001c1047819 */ /* 0x001fca0000010218 */
[----:B------:R0:W-:Y:S02]  /*1570*/  STL [R1+0x60], R4 ;  /* 0x0000600401007387 */ /* 0x0001e40000100800 */
[----:B0-----:R-:W-:-:S05]  /*1580*/  IMAD R4, R5, 0x2, R2 ;  /* 0x0000000205047824 */ /* 0x001fca00078e0202 */
[----:B------:R0:W-:Y:S04]  /*1590*/  STL [R1+0x68], R4 ;  /* 0x0000680401007387 */ /* 0x0001e80000100800 */
[----:B------:R0:W-:Y:S01]  /*15a0*/  STL [R1+0x74], R0 ;  /* 0x0000740001007387 */ /* 0x0001e20000100800 */
[----:B--2---:R-:W-:Y:S01]  /*15b0*/  LOP3.LUT R188, R18, 0x1, RZ, 0xfc, !PT ;  /* 0x0000000112bc7812 */ /* 0x004fe200078efcff */
[----:B0-----:R-:W-:-:S07]  /*15c0*/  IMAD.MOV.U32 R18, RZ, RZ, RZ ;  /* 0x000000ffff127224 */ /* 0x001fce00078e00ff */
.L_x_1355:
        /* <DEDUP_REMOVED lines=23> */
[----:B0-----:R-:W-:-:S02]  /*1740*/  IMAD.MOV.U32 R3, RZ, RZ, RZ ;  /* 0x000000ffff037224 */ /* 0x001fc400078e00ff */
[----:B------:R-:W-:Y:S01]  /*1750*/  IADD3.X R9, R30, UR7, RZ, P4, !PT ;  /* 0x000000071e097c10 */ /* 0x000fe2000a7fe4ff */
[----:B------:R-:W-:Y:S01]  /*1760*/  IMAD.U32 R24, RZ, RZ, UR4 ;  /* 0x00000004ff187e24 */ /* 0x000fe2000f8e00ff */
[----:B------:R1:W-:Y:S01]  /*1770*/  STL [R1+0x3c], R30 ;  /* 0x00003c1e01007387 */ /* 0x0003e20000100800 */
[----:B------:R-:W-:-:S03]  /*1780*/  ULDC.64 UR4, c[0x0][0x418] ;  /* 0x0001060000047ab9 */ /* 0x000fc60000000a00 */
        /* <DEDUP_REMOVED lines=28> */
.L_x_1235:
[----:B------:R-:W-:Y:S02]  /*1950*/  IMAD.U32 R40, RZ, RZ, UR5 ;  /* 0x00000005ff287e24 */ /* 0x000fe4000f8e00ff */
[----:B------:R-:W-:Y:S01]  /*1960*/  IMAD.U32 R28, RZ, RZ, UR4 ;  /* 0x00000004ff1c7e24 */ /* 0x000fe2000f8e00ff */
[----:B------:R-:W-:Y:S06]  /*1970*/  @!P2 BRA `(.L_x_1236) ;  /* 0x000000000010a947 */ /* 0x000fec0003800000 */
[----:B-1----:R-:W-:-:S04]  /*1980*/  IADD3 R4, P0, R31, UR8, RZ ;  /* 0x000000081f047c10 */ /* 0x002fc8000ff1e0ff */
[----:B------:R-:W-:-:S05]  /*1990*/  IADD3.X R5, R30, UR9, RZ, P0, !PT ;  /* 0x000000091e057c10 */ /* 0x000fca00087fe4ff */
[----:B------:R0:W5:Y:S01]  /*19a0*/  LDG.E R28, desc[UR40][R4.64] ;  /* 0x00000028041c7981 */ /* 0x000162000c1e1900 */
[----:B------:R-:W-:Y:S05]  /*19b0*/  BRA `(.L_x_1237) ;  /* 0x0000000000107947 */ /* 0x000fea0003800000 */
.L_x_1236:
[----:B------:R-:W-:Y:S05]  /*19c0*/  @!P0 BRA `(.L_x_1237) ;  /* 0x00000000000c8947 */ /* 0x000fea0003800000 */
[----:B-1----:R-:W2:Y:S04]  /*19d0*/  LDG.E R5, desc[UR40][R8.64] ;  /* 0x0000002808057981 */ /* 0x002ea8000c1e1900 */
[----:B------:R-:W2:Y:S02]  /*19e0*/  LDG.E R28, desc[UR40][R8.64+0x4] ;  /* 0x00000428081c7981 */ /* 0x000ea4000c1e1900 */
[----:B--2---:R-:W-:-:S07]  /*19f0*/  IMAD.IADD R28, R28, 0x1, -R5 ;  /* 0x000000011c1c7824 */ /* 0x004fce00078e0a05 */
.L_x_1237:
        /* <DEDUP_REMOVED lines=17> */
[----:B--2---:R-:W-:-:S04]  /*1b10*/  @P0 IMAD.IADD R40, R9, 0x1, -R0 ;  /* 0x0000000109280824 */ /* 0x004fc800078e0a00 */
[----:B------:R-:W-:-:S05]  /*1b20*/  IMAD.IADD R169, R11, 0x1, R40 ;  /* 0x000000010ba97824 */ /* 0x000fca00078e0228 */
[----:B------:R-:W-:-:S04]  /*1b30*/  IADD3 R0, R169, 0x3f, RZ ;  /* 0x0000003fa9007810 */ /* 0x000fc80007ffe0ff */
        /* <DEDUP_REMOVED lines=35> */
.L_x_1240:
[----:B------:R-:W-:Y:S05]  /*1d70*/  BSYNC B6 ;  /* 0x0000000000067941 */ /* 0x000fea0003800000 */
.L_x_1239:
        /* <DEDUP_REMOVED lines=20> */
.L_x_1242:
[----:B------:R-:W-:Y:S05]  /*1ec0*/  BSYNC B6 ;  /* 0x0000000000067941 */ /* 0x000fea0003800000 */
.L_x_1241:
[----:B------:R-:W-:Y:S01]  /*1ed0*/  ULDC.64 UR4, c[0x0][0xaf0] ;  /* 0x0002bc0000047ab9 */ /* 0x000fe20000000a00 */
[----:B------:R-:W0:Y:S01]  /*1ee0*/  LDC R51, c[0x0][0x3f4] ;  /* 0x0000fd00ff337b82 */ /* 0x000e220000000800 */
[----:B------:R-:W-:-:S04]  /*1ef0*/  ISETP.NE.U32.AND P0, PT, RZ, UR4, PT ;  /* 0x00000004ff007c0c */ /* 0x000fc8000bf05070 */
[----:B------:R-:W-:-:S03]  /*1f00*/  ISETP.NE.AND.EX P0, PT, RZ, UR5, PT, P0 ;  /* 0x00000005ff007c0c */ /* 0x000fc6000bf05300 */
[----:B------:R-:W1:Y:S08]  /*1f10*/  LDC.64 R4, c[0x0][0x3f8] ;  /* 0x0000fe00ff047b82 */ /* 0x000e700000000a00 */
[----:B------:R-:W2:Y:S02]  /*1f20*/  LDC.64 R46, c[0x0][0x408] ;  /* 0x00010200ff2e7b82 */ /* 0x000ea40000000a00 */
[----:B------:R-:W-:-:S02]  /*1f30*/  @P0 IADD3 R6, P1, R31, UR4, RZ ;  /* 0x000000041f060c10 */ /* 0x000fc4000ff3e0ff */
[----:B------:R-:W-:Y:S01]  /*1f40*/  SHF.R.S32.HI R3, RZ, 0x1f, R23 ;  /* 0x0000001fff037819 */ /* 0x000fe20000011417 */
[----:B------:R-:W3:Y:S01]  /*1f50*/  S2R R12, SR_TID.X ;  /* 0x00000000000c7919 */ /* 0x000ee20000002100 */
[----:B------:R-:W-:Y:S02]  /*1f60*/  @P0 IADD3.X R7, R30, UR5, RZ, P1, !PT ;  /* 0x000000051e070c10 */ /* 0x000fe40008ffe4ff */
[----:B------:R-:W-:Y:S01]  /*1f70*/  SHF.R.S32.HI R187, RZ, 0x1f, R186 ;  /* 0x0000001fffbb7819 */ /* 0x000fe200000114ba */
[----:B------:R-:W-:Y:S01]  /*1f80*/  IMAD.SHL.U32 R44, R190, 0x40, RZ ;  /* 0x00000040be2c7824 */ /* 0x000fe200078e00ff */
[----:B0-----:R-:W-:Y:S01]  /*1f90*/  ISETP.GE.AND P3, PT, R16, R51, PT ;  /* 0x000000331000720c */ /* 0x001fe20003f66270 */
[----:B------:R0:W4:Y:S01]  /*1fa0*/  @P0 LDG.E R41, desc[UR40][R6.64] ;  /* 0x0000002806290981 */ /* 0x000122000c1e1900 */
[----:B------:R-:W-:Y:S01]  /*1fb0*/  ULDC UR4, c[0x0][0x2f4] ;  /* 0x0000bd0000047ab9 */ /* 0x000fe20000000800 */
[----:B------:R-:W-:Y:S01]  /*1fc0*/  SHF.R.S32.HI R48, RZ, 0x1f, R26 ;  /* 0x0000001fff307819 */ /* 0x000fe2000001141a */
[----:B------:R-:W3:Y:S01]  /*1fd0*/  S2R R30, SR_TID.X ;  /* 0x00000000001e7919 */ /* 0x000ee20000002100 */
[-C--:B-1----:R-:W-:Y:S01]  /*1fe0*/  IMAD R0, R3, R4.reuse, RZ ;  /* 0x0000000403007224 */ /* 0x082fe200078e02ff */
[----:B------:R-:W-:Y:S01]  /*1ff0*/  LOP3.LUT R44, R44, 0x1c0, RZ, 0xc0, !PT ;  /* 0x000001c02c2c7812 */ /* 0x000fe200078ec0ff */
[----:B------:R-:W-:Y:S01]  /*2000*/  IMAD.WIDE.U32 R20, R23, R4, R186 ;  /* 0x0000000417147225 */ /* 0x000fe200078e00ba */
[----:B------:R-:W-:-:S02]  /*2010*/  SHF.L.U64.HI R42, R4, 0x6, R5 ;  /* 0x00000006042a7819 */ /* 0x000fc40000010205 */
[----:B0----5:R-:W-:Y:S01]  /*2020*/  SHF.R.S32.HI R7, RZ, 0x1f, R27 ;  /* 0x0000001fff077819 */ /* 0x021fe2000001141b */
[----:B------:R-:W-:Y:S01]  /*2030*/  IMAD R9, R23, R5, R0 ;  /* 0x0000000517097224 */ /* 0x000fe200078e0200 */
[----:B------:R-:W-:Y:S01]  /*2040*/  ISETP.GE.AND P2, PT, R16, UR4, PT ;  /* 0x0000000410007c0c */ /* 0x000fe2000bf46270 */
[----:B--2---:R-:W-:Y:S01]  /*2050*/  IMAD R8, R3, R46, RZ ;  /* 0x0000002e03087224 */ /* 0x004fe200078e02ff */
[----:B------:R-:W-:Y:S01]  /*2060*/  SEL R3, R51, RZ, P3 ;  /* 0x000000ff33037207 */ /* 0x000fe20001800000 */
[----:B------:R-:W-:Y:S01]  /*2070*/  IMAD.WIDE.U32 R32, R23, R4, R16 ;  /* 0x0000000417207225 */ /* 0x000fe200078e0010 */
[----:B------:R-:W-:Y:S02]  /*2080*/  SHF.L.U64.HI R45, R46, 0x6, R47 ;  /* 0x000000062e2d7819 */ /* 0x000fe4000001022f */
[----:B------:R-:W-:Y:S01]  /*2090*/  ISETP.GE.AND P1, PT, R19, UR4, PT ;  /* 0x0000000413007c0c */ /* 0x000fe2000bf26270 */
[----:B------:R-:W-:Y:S02]  /*20a0*/  IMAD.IADD R3, R16, 0x1, R3 ;  /* 0x0000000110037824 */ /* 0x000fe400078e0203 */
[----:B------:R-:W-:-:S02]  /*20b0*/  IMAD.IADD R21, R21, 0x1, R9 ;  /* 0x0000000115157824 */ /* 0x000fc400078e0209 */
[----:B------:R-:W-:Y:S01]  /*20c0*/  IMAD.IADD R33, R9, 0x1, R33 ;  /* 0x0000000109217824 */ /* 0x000fe200078e0221 */
[----:B------:R-:W-:Y:S01]  /*20d0*/  SHF.R.S32.HI R6, RZ, 0x1f, R3 ;  /* 0x0000001fff067819 */ /* 0x000fe20000011403 */
[----:B------:R-:W-:Y:S01]  /*20e0*/  IMAD R11, R23, R47, R8 ;  /* 0x0000002f170b7224 */ /* 0x000fe200078e0208 */
[----:B---3--:R-:W-:Y:S01]  /*20f0*/  SHF.R.U32.HI R12, RZ, 0x7, R12 ;  /* 0x00000007ff0c7819 */ /* 0x008fe2000001160c */
[C---:B------:R-:W-:Y:S01]  /*2100*/  IMAD R8, R7.reuse, R4, RZ ;  /* 0x0000000407087224 */ /* 0x040fe200078e02ff */
[----:B------:R-:W-:Y:S01]  /*2110*/  LEA.HI R3, R6, R3, RZ, 0x3 ;  /* 0x0000000306037211 */ /* 0x000fe200078f18ff */
[----:B------:R-:W-:Y:S02]  /*2120*/  IMAD R6, R7, R46, RZ ;  /* 0x0000002e07067224 */ /* 0x000fe400078e02ff */
[----:B------:R-:W-:Y:S01]  /*2130*/  IMAD.WIDE.U32 R20, R27, R4, R20 ;  /* 0x000000041b147225 */ /* 0x000fe200078e0014 */
[----:B------:R-:W-:-:S03]  /*2140*/  LOP3.LUT R58, R3, 0xfffffff8, RZ, 0xc0, !PT ;  /* 0xfffffff8033a7812 */ /* 0x000fc600078ec0ff */
[----:B------:R-:W-:Y:S01]  /*2150*/  IMAD.WIDE.U32 R32, R27, R4, R32 ;  /* 0x000000041b207225 */ /* 0x000fe200078e0020 */
[----:B------:R-:W-:-:S03]  /*2160*/  SHF.R.S32.HI R61, RZ, 0x1f, R58 ;  /* 0x0000001fff3d7819 */ /* 0x000fc6000001143a */
[----:B------:R-:W-:Y:S02]  /*2170*/  VIADD R30, R30, 0xffffff80 ;  /* 0xffffff801e1e7836 */ /* 0x000fe40000000000 */
[----:B------:R-:W-:Y:S01]  /*2180*/  IMAD.SHL.U32 R43, R4, 0x40, RZ ;  /* 0x00000040042b7824 */ /* 0x000fe200078e00ff */
[----:B------:R-:W-:Y:S01]  /*2190*/  LOP3.LUT R4, R44, 0x18, R16, 0xf8, !PT ;  /* 0x000000182c047812 */ /* 0x000fe200078ef810 */
[----:B------:R-:W-:Y:S01]  /*21a0*/  IMAD R59, R27, R47, R6 ;  /* 0x0000002f1b3b7224 */ /* 0x000fe200078e0206 */
[----:B------:R-:W-:Y:S01]  /*21b0*/  SHF.R.S32.HI R10, RZ, 0x1f, R30 ;  /* 0x0000001fff0a7819 */ /* 0x000fe2000001141e */
[C---:B------:R-:W-:Y:S01]  /*21c0*/  IMAD.WIDE.U32 R34, R23.reuse, R46, R186 ;  /* 0x0000002e17227225 */ /* 0x040fe200078e00ba */
[----:B------:R-:W-:Y:S02]  /*21d0*/  SHF.R.U32.HI R47, RZ, 0x3, R44 ;  /* 0x00000003ff2f7819 */ /* 0x000fe4000001162c */
[----:B------:R-:W-:Y:S01]  /*21e0*/  LEA.HI R10, R10, R30, RZ, 0x2 ;  /* 0x0000001e0a0a7211 */ /* 0x000fe200078f10ff */
[----:B------:R-:W-:Y:S01]  /*21f0*/  IMAD.WIDE.U32 R36, R23, R46, R16 ;  /* 0x0000002e17247225 */ /* 0x000fe200078e0010 */
[----:B------:R-:W-:-:S02]  /*2200*/  IADD3 R35, R35, R11, RZ ;  /* 0x0000000b23237210 */ /* 0x000fc40007ffe0ff */
[----:B------:R-:W-:Y:S01]  /*2210*/  LOP3.LUT R10, R10, 0xfffffffc, RZ, 0xc0, !PT ;  /* 0xfffffffc0a0a7812 */ /* 0x000fe200078ec0ff */
[----:B------:R-:W-:Y:S01]  /*2220*/  IMAD R9, R27, R5, R8 ;  /* 0x000000051b097224 */ /* 0x000fe200078e0208 */
[----:B------:R-:W-:Y:S01]  /*2230*/  LOP3.LUT R5, R4, R47, RZ, 0x3c, !PT ;  /* 0x0000002f04057212 */ /* 0x000fe200078e3cff */
[----:B------:R-:W-:Y:S01]  /*2240*/  IMAD.IADD R37, R11, 0x1, R37 ;  /* 0x000000010b257824 */ /* 0x000fe200078e0225 */
[----:B------:R-:W-:Y:S01]  /*2250*/  LOP3.LUT R4, R44, 0x38, R3, 0xf8, !PT ;  /* 0x000000382c047812 */ /* 0x000fe200078ef803 */
[----:B------:R-:W-:-:S04]  /*2260*/  IMAD.WIDE.U32 R34, R27, R46, R34 ;  /* 0x0000002e1b227225 */ /* 0x000fc800078e0022 */
[----:B------:R-:W-:Y:S01]  /*2270*/  IMAD R52, R222, 0x200, R5 ;  /* 0x00000200de347824 */ /* 0x000fe200078e0205 */
[----:B------:R-:W-:Y:S01]  /*2280*/  LOP3.LUT R5, R4, R47, RZ, 0x3c, !PT ;  /* 0x0000002f04057212 */ /* 0x000fe200078e3cff */
[----:B------:R-:W-:-:S04]  /*2290*/  IMAD.WIDE.U32 R36, R27, R46, R36 ;  /* 0x0000002e1b247225 */ /* 0x000fc800078e0024 */
[----:B------:R-:W-:Y:S02]  /*22a0*/  IMAD.IADD R10, R30, 0x1, -R10 ;  /* 0x000000011e0a7824 */ /* 0x000fe400078e0a0a */
[----:B------:R-:W-:Y:S02]  /*22b0*/  IMAD.IADD R55, R35, 0x1, R59 ;  /* 0x0000000123377824 */ /* 0x000fe400078e023b */
[----:B------:R-:W-:Y:S02]  /*22c0*/  IMAD.IADD R0, R29, 0x1, R28 ;  /* 0x000000011d007824 */ /* 0x000fe400078e021c */
[----:B------:R-:W-:Y:S02]  /*22d0*/  IMAD.SHL.U32 R46, R46, 0x40, RZ ;  /* 0x000000402e2e7824 */ /* 0x000fe400078e00ff */
[----:B------:R-:W-:Y:S02]  /*22e0*/  VIADD R49, R12, 0x8 ;  /* 0x000000080c317836 */ /* 0x000fe40000000000 */
[----:B------:R-:W-:-:S02]  /*22f0*/  IMAD R50, R10, 0x40, R23 ;  /* 0x000000400a327824 */ /* 0x000fc400078e0217 */
[----:B------:R-:W-:Y:S02]  /*2300*/  IMAD.SHL.U32 R51, R51, 0x2, RZ ;  /* 0x0000000233337824 */ /* 0x000fe400078e00ff */
[----:B------:R-:W-:Y:S02]  /*2310*/  IMAD.IADD R53, R21, 0x1, R9 ;  /* 0x0000000115357824 */ /* 0x000fe400078e0209 */
[----:B------:R-:W-:Y:S02]  /*2320*/  IMAD.IADD R54, R9, 0x1, R33 ;  /* 0x0000000109367824 */ /* 0x000fe400078e0221 */
[----:B------:R-:W-:Y:S02]  /*2330*/  IMAD.IADD R59, R59, 0x1, R37 ;  /* 0x000000013b3b7824 */ /* 0x000fe400078e0225 */
[----:B------:R-:W-:Y:S01]  /*2340*/  IMAD R62, R222, 0x200, R5 ;  /* 0x00000200de3e7824 */ /* 0x000fe200078e0205 */
[----:B----4-:R-:W-:-:S07]  /*2350*/  SHF.R.S32.HI R60, RZ, 0x1f, R41 ;  /* 0x0000001fff3c7819 */ /* 0x010fce0000011429 */
.L_x_1275:
[----:B0-----:R-:W0:Y:S01]  /*2360*/  LDC R65, c[0x0][0x430] ;  /* 0x00010c00ff417b82 */ /* 0x001e220000000800 */
[----:B------:R-:W-:Y:S02]  /*2370*/  VIADD R38, R38, 0xffffffff ;  /* 0xffffffff26267836 */ /* 0x000fe40000000000 */
[----:B------:R-:W-:Y:S02]  /*2380*/  IMAD.MOV.U32 R64, RZ, RZ, RZ ;  /* 0x000000ffff407224 */ /* 0x000fe400078e00ff */
[----:B------:R-:W-:-:S03]  /*2390*/  IMAD R5, R38, 0x40, R50 ;  /* 0x0000004026057824 */ /* 0x000fc600078e0232 */
[----:B-1----:R-:W1:Y:S01]  /*23a0*/  LDC R73, c[0x0][0x3f4] ;  /* 0x0000fd00ff497b82 */ /* 0x002e620000000800 */
        /* <DEDUP_REMOVED lines=22> */
[----:B------:R-:W-:Y:S01]  /*2510*/  IMAD.MOV R6, RZ, RZ, -R8 ;  /* 0x000000ffff067224 */ /* 0x000fe200078e0a08 */
[----:B------:R-:W-:Y:S01]  /*2520*/  BSSY B0, `(.L_x_1243) ;  /* 0x00001a3000007945 */ /* 0x000fe20003800000 */
[----:B------:R-:W-:Y:S01]  /*2530*/  IMAD.IADD R75, R52, 0x1, R71 ;  /* 0x00000001344b7824 */ /* 0x000fe200078e0247 */
[----:B------:R-:W-:Y:S01]  /*2540*/  ISETP.GT.AND P4, PT, R38, R39, PT ;  /* 0x000000272600720c */ /* 0x000fe20003f84270 */
[----:B------:R-:W-:-:S02]  /*2550*/  IMAD R65, R65, R6, R12 ;  /* 0x0000000641417224 */ /* 0x000fc400078e020c */
[----:B------:R-:W-:Y:S01]  /*2560*/  IMAD R75, R75, 0x2, R2 ;  /* 0x000000024b4b7824 */ /* 0x000fe200078e0202 */
        /* <DEDUP_REMOVED lines=13> */
[----:B------:R-:W-:Y:S02]  /*2640*/  IADD3 R5, R5, R7, RZ ;  /* 0x0000000705057210 */ /* 0x000fe40007ffe0ff */
        /* <DEDUP_REMOVED lines=46> */
.L_x_1247:
[----:B------:R-:W-:Y:S05]  /*2930*/  BSYNC B1 ;  /* 0x0000000000017941 */ /* 0x000fea0003800000 */
.L_x_1246:
[----:B------:R-:W-:Y:S01]  /*2940*/  ISETP.NE.AND P5, PT, R188, 0x3, PT ;  /* 0x00000003bc00780c */ /* 0x000fe20003fa5270 */
[----:B0----5:R-:W-:Y:S02]  /*2950*/  IMAD.MOV.U32 R4, RZ, RZ, R8 ;  /* 0x000000ffff047224 */ /* 0x021fe400078e0008 */
[----:B------:R-:W-:Y:S02]  /*2960*/  IMAD.MOV.U32 R5, RZ, RZ, R9 ;  /* 0x000000ffff057224 */ /* 0x000fe400078e0009 */
        /* <DEDUP_REMOVED lines=12> */
.L_x_1248:
[----:B------:R-:W-:Y:S01]  /*2a30*/  IMAD R63, R22, 0x8, R2 ;  /* 0x00000008163f7824 */ /* 0x000fe200078e0202 */
[----:B------:R-:W-:Y:S01]  /*2a40*/  SHF.L.U32 R74, R185, 0x1f, RZ ;  /* 0x0000001fb94a7819 */ /* 0x000fe200000006ff */
[----:B------:R-:W-:Y:S03]  /*2a50*/  BSSY B1, `(.L_x_1249) ;  /* 0x0000003000017945 */ /* 0x000fe60003800000 */
[----:B------:R-:W0:Y:S02]  /*2a60*/  SYNCS.PHASECHK.TRANS64.TRYWAIT P6, [R63+URZ+0x38890], R74 ;  /* 0x0388904a3f0075a7 */ /* 0x000e2400080c017f */
[----:B0-----:R-:W-:Y:S05]  /*2a70*/  @!P6 BRA `(.L_x_1250) ;  /* 0x0000018000d0e947 */ /* 0x001fea0003800000 */
.L_x_1490:
[----:B------:R-:W-:Y:S05]  /*2a80*/  BSYNC B1 ;  /* 0x0000000000017941 */ /* 0x000fea0003800000 */
.L_x_1249:
[----:B------:R-:W-:-:S03]  /*2a90*/  UMOV UR4, 0xffffffff ;  /* 0xffffffff00047882 */ /* 0x000fc60000000000 */
[----:B------:R-:W-:Y:S05]  /*2aa0*/  BRA.DIV UR4, `(.L_x_1251) ;  /* 0x0000018204d87947 */ /* 0x000fea000b800000 */
[----:B------:R1:W2:Y:S04]  /*2ab0*/  SHFL.IDX PT, R72, R69, RZ, 0x1c1f ;  /* 0x001c1fff45487589 */ /* 0x0002a800000e0000 */
[----:B------:R1:W3:Y:S02]  /*2ac0*/  SHFL.IDX PT, R14, R70, RZ, 0x1c1f ;  /* 0x001c1fff460e7589 */ /* 0x0002e400000e0000 */
.L_x_1494:
        /* <DEDUP_REMOVED lines=10> */
[----:B0-----:R-:W-:Y:S01]  /*2b70*/  IMAD.MOV.U32 R12, RZ, RZ, R6 ;  /* 0x000000ffff0c7224 */ /* 0x001fe200078e0006 */
[----:B------:R-:W-:Y:S01]  /*2b80*/  SHF.R.U32.HI R30, RZ, 0x10, R31 ;  /* 0x00000010ff1e7819 */ /* 0x000fe2000001161f */
[--C-:B------:R-:W-:Y:S01]  /*2b90*/  HADD2.F32 R6, -RZ, R5.reuse.H1_H1 ;  /* 0x30000005ff067230 */ /* 0x100fe20000004100 */
[--C-:B------:R-:W-:Y:S01]  /*2ba0*/  SHF.R.U64 R31, R56, 0x10, R57.reuse ;  /* 0x00000010381f7819 */ /* 0x100fe20000001239 */
[----:B------:R-:W-:Y:S01]  /*2bb0*/  HADD2.F32 R5, -RZ, R5.H0_H0 ;  /* 0x20000005ff057230 */ /* 0x000fe20000004100 */
[----:B------:R-:W-:Y:S01]  /*2bc0*/  SHF.R.U32.HI R56, RZ, 0x10, R57 ;  /* 0x00000010ff387819 */ /* 0x000fe20000011639 */
[----:B------:R-:W-:Y:S02]  /*2bd0*/  HADD2.F32 R15, -RZ, R15.H0_H0 ;  /* 0x2000000fff0f7230 */ /* 0x000fe40000004100 */
[----:B------:R-:W-:Y:S02]  /*2be0*/  HADD2.F32 R31, -RZ, R31.H0_H0 ;  /* 0x2000001fff1f7230 */ /* 0x000fe40000004100 */
[----:B------:R-:W-:-:S02]  /*2bf0*/  HADD2.F32 R56, -RZ, R56.H0_H0 ;  /* 0x20000038ff387230 */ /* 0x000fc40000004100 */
[--C-:B------:R-:W-:Y:S02]  /*2c00*/  HADD2.F32 R13, -RZ, R7.reuse.H1_H1 ;  /* 0x30000007ff0d7230 */ /* 0x100fe40000004100 */
[CC--:B-1----:R-:W-:Y:S01]  /*2c10*/  FMUL.FTZ R70, R6.reuse, R31.reuse ;  /* 0x0000001f06467220 */ /* 0x0c2fe20000410000 */
[----:B------:R-:W-:Y:S02]  /*2c20*/  HADD2.F32 R7, -RZ, R7.H0_H0 ;  /* 0x20000007ff077230 */ /* 0x000fe40000004100 */
[C---:B------:R-:W-:Y:S01]  /*2c30*/  FMUL.FTZ R31, R5.reuse, R31 ;  /* 0x0000001f051f7220 */ /* 0x040fe20000410000 */
[----:B------:R-:W-:Y:S02]  /*2c40*/  HADD2.F32 R30, -RZ, R30.H0_H0 ;  /* 0x2000001eff1e7230 */ /* 0x000fe40000004100 */
[-C--:B------:R-:W-:Y:S01]  /*2c50*/  FFMA.FTZ R70, R5, R15.reuse, -R70 ;  /* 0x0000000f05467223 */ /* 0x080fe20000010846 */
[----:B------:R-:W-:Y:S01]  /*2c60*/  FMUL.FTZ R76, R13, R56 ;  /* 0x000000380d4c7220 */ /* 0x000fe20000410000 */
        /* <DEDUP_REMOVED lines=24> */
.L_x_1256:
[----:B------:R-:W-:Y:S05]  /*2df0*/  BSYNC B2 ;  /* 0x0000000000027941 */ /* 0x000fea0003800000 */
.L_x_1255:
[----:B0-----:R4:W-:Y:S02]  /*2e00*/  ST.E.128 desc[UR40][R10.64], R4 ;  /* 0x000000040a007985 */ /* 0x0019e4000c101d28 */
.L_x_1254:
[----:B------:R-:W-:Y:S05]  /*2e10*/  BSYNC B1 ;  /* 0x0000000000017941 */ /* 0x000fea0003800000 */
.L_x_1253:
        /* <DEDUP_REMOVED lines=53> */
.L_x_1258:
[----:B------:R-:W-:Y:S05]  /*3170*/  BSYNC B1 ;  /* 0x0000000000017941 */ /* 0x000fea0003800000 */
.L_x_1257:
[----:B--2---:R2:W-:Y:S01]  /*3180*/  ST.E.128 desc[UR40][R10.64], R4 ;  /* 0x000000040a007985 */ /* 0x0045e2000c101d28 */
[----:B------:R-:W-:Y:S05]  /*3190*/  BRA `(.L_x_1252) ;  /* 0x0000000c006c7947 */ /* 0x000fea0003800000 */
.L_x_1245:
        /* <DEDUP_REMOVED lines=34> */
[----:B------:R-:W-:-:S02]  /*33c0*/  IMAD.MOV.U32 R9, RZ, RZ, R28 ;  /* 0x000000ffff097224 */ /* 0x000fc400078e001c */
[----:B------:R-:W-:Y:S01]  /*33d0*/  IMAD.MOV.U32 R11, RZ, RZ, R29 ;  /* 0x000000ffff0b7224 */ /* 0x000fe200078e001d */
[----:B------:R-:W-:Y:S02]  /*33e0*/  PRMT R79, R8, 0x7610, R79 ;  /* 0x00007610084f7816 */ /* 0x000fe4000000004f */
[----:B------:R-:W-:Y:S02]  /*33f0*/  PRMT R86, R10, 0x5410, R9 ;  /* 0x000054100a567816 */ /* 0x000fe40000000009 */
[----:B------:R-:W-:Y:S01]  /*3400*/  PRMT R76, R11, 0x7610, R76 ;  /* 0x000076100b4c7816 */ /* 0x000fe2000000004c */
[----:B------:R-:W-:Y:S06]  /*3410*/  @!P5 BRA `(.L_x_1259) ;  /* 0x000000000004d947 */ /* 0x000fec0003800000 */
[----:B------:R-:W-:Y:S01]  /*3420*/  BPT.TRAP 0x1 ;  /* 0x000000040000795c */ /* 0x000fe20000300000 */
.L_x_1259:
[----:B------:R-:W-:Y:S01]  /*3430*/  IMAD R63, R22, 0x8, R2 ;  /* 0x00000008163f7824 */ /* 0x000fe200078e0202 */
[----:B------:R-:W-:Y:S01]  /*3440*/  SHF.L.U32 R74, R185, 0x1f, RZ ;  /* 0x0000001fb94a7819 */ /* 0x000fe200000006ff */
[----:B------:R-:W-:Y:S03]  /*3450*/  BSSY B1, `(.L_x_1260) ;  /* 0x0000003000017945 */ /* 0x000fe60003800000 */
[----:B------:R-:W0:Y:S02]  /*3460*/  SYNCS.PHASECHK.TRANS64.TRYWAIT P6, [R63+URZ+0x38890], R74 ;  /* 0x0388904a3f0075a7 */ /* 0x000e2400080c017f */
[----:B0-----:R-:W-:Y:S05]  /*3470*/  @!P6 BRA `(.L_x_1261) ;  /* 0x0000017800ace947 */ /* 0x001fea0003800000 */
.L_x_1495:
[----:B------:R-:W-:Y:S05]  /*3480*/  BSYNC B1 ;  /* 0x0000000000017941 */ /* 0x000fea0003800000 */
.L_x_1260:
[----:B------:R-:W-:-:S03]  /*3490*/  UMOV UR4, 0xffffffff ;  /* 0xffffffff00047882 */ /* 0x000fc60000000000 */
[----:B------:R-:W-:Y:S05]  /*34a0*/  BRA.DIV UR4, `(.L_x_1262) ;  /* 0x0000017a04b47947 */ /* 0x000fea000b800000 */
[----:B------:R-:W1:Y:S04]  /*34b0*/  SHFL.IDX PT, R69, R69, RZ, 0x1c1f ;  /* 0x001c1fff45457589 */ /* 0x000e6800000e0000 */
[----:B------:R-:W2:Y:S02]  /*34c0*/  SHFL.IDX PT, R70, R70, RZ, 0x1c1f ;  /* 0x001c1fff46467589 */ /* 0x000ea400000e0000 */
.L_x_1499:
        /* <DEDUP_REMOVED lines=10> */
[----:B------:R-:W-:-:S04]  /*3570*/  SHF.R.S32.HI R8, RZ, 0x4, R9 ;  /* 0x00000004ff087819 */ /* 0x000fc80000011409 */
[----:B------:R-:W-:-:S05]  /*3580*/  LEA.HI.SX32 R8, R3, R8, 0x1d ;  /* 0x0000000803087211 */ /* 0x000fca00078feaff */
[----:B------:R-:W-:-:S05]  /*3590*/  IMAD.SHL.U32 R73, R8, 0x8, RZ ;  /* 0x0000000808497824 */ /* 0x000fca00078e00ff */
[----:B------:R-:W-:-:S04]  /*35a0*/  LOP3.LUT R8, R44, 0x38, R73, 0xf8, !PT ;  /* 0x000000382c087812 */ /* 0x000fc800078ef849 */
[----:B------:R-:W-:-:S05]  /*35b0*/  LOP3.LUT R9, R8, R47, RZ, 0x3c, !PT ;  /* 0x0000002f08097212 */ /* 0x000fca00078e3cff */
[----:B------:R-:W-:Y:S02]  /*35c0*/  IMAD R8, R222, 0x200, R9 ;  /* 0x00000200de087824 */ /* 0x000fe400078e0209 */
[----:B------:R-:W-:Y:S02]  /*35d0*/  IMAD.IADD R9, R62, 0x1, R71 ;  /* 0x000000013e097824 */ /* 0x000fe400078e0247 */
[----:B------:R-:W-:Y:S02]  /*35e0*/  IMAD.IADD R71, R71, 0x1, R8 ;  /* 0x0000000147477824 */ /* 0x000fe400078e0208 */
[--C-:B------:R-:W-:Y:S02]  /*35f0*/  IMAD R9, R9, 0x2, R2.reuse ;  /* 0x0000000209097824 */ /* 0x100fe400078e0202 */
[----:B------:R-:W-:-:S04]  /*3600*/  IMAD R71, R71, 0x2, R2 ;  /* 0x0000000247477824 */ /* 0x000fc800078e0202 */
[----:B------:R-:W1:Y:S04]  /*3610*/  LDS.128 R8, [R9+0x22400] ;  /* 0x0224000009087984 */ /* 0x000e680000000c00 */
        /* <DEDUP_REMOVED lines=84> */
.L_x_1264:
[----:B------:R-:W-:Y:S05]  /*3b60*/  BSYNC B1 ;  /* 0x0000000000017941 */ /* 0x000fea0003800000 */
.L_x_1263:
[----:B-1----:R1:W-:Y:S01]  /*3b70*/  ST.E.128 desc[UR40][R56.64], R8 ;  /* 0x0000000838007985 */ /* 0x0023e2000c101d28 */
[----:B------:R-:W-:Y:S01]  /*3b80*/  ISETP.GE.AND P0, PT, R73, R72, PT ;  /* 0x000000484900720c */ /* 0x000fe20003f06270 */
[----:B------:R-:W-:Y:S02]  /*3b90*/  IMAD.MOV.U32 R4, RZ, RZ, R70 ;  /* 0x000000ffff047224 */ /* 0x000fe400078e0046 */
[----:B------:R-:W-:-:S10]  /*3ba0*/  IMAD.MOV.U32 R5, RZ, RZ, R69 ;  /* 0x000000ffff057224 */ /* 0x000fd400078e0045 */
[----:B------:R-:W-:Y:S05]  /*3bb0*/  @P0 BRA `(.L_x_1252) ;  /* 0x0000000000e40947 */ /* 0x000fea0003800000 */
[----:B------:R-:W-:-:S05]  /*3bc0*/  IMAD.WIDE R4, R73, 0x2, R4 ;  /* 0x0000000249047825 */ /* 0x000fca00078e0204 */
[----:B---3--:R3:W-:Y:S01]  /*3bd0*/  ST.E.128 desc[UR40][R4.64], R12 ;  /* 0x0000000c04007985 */ /* 0x0087e2000c101d28 */
[----:B------:R-:W-:Y:S05]  /*3be0*/  BRA `(.L_x_1252) ;  /* 0x0000000000d87947 */ /* 0x000fea0003800000 */
.L_x_1244:
[----:B------:R-:W-:-:S13]  /*3bf0*/  ISETP.NE.AND P5, PT, R188, 0x3, PT ;  /* 0x00000003bc00780c */ /* 0x000fda0003fa5270 */
[----:B------:R-:W-:Y:S05]  /*3c00*/  @!P5 BRA `(.L_x_1265) ;  /* 0x000000000004d947 */ /* 0x000fea0003800000 */
[----:B------:R-:W-:Y:S01]  /*3c10*/  BPT.TRAP 0x1 ;  /* 0x000000040000795c */ /* 0x000fe20000300000 */
.L_x_1265:
[----:B------:R-:W-:Y:S01]  /*3c20*/  IMAD R63, R22, 0x8, R2 ;  /* 0x00000008163f7824 */ /* 0x000fe200078e0202 */
[----:B------:R-:W-:Y:S01]  /*3c30*/  SHF.L.U32 R74, R185, 0x1f, RZ ;  /* 0x0000001fb94a7819 */ /* 0x000fe200000006ff */
[----:B------:R-:W-:Y:S01]  /*3c40*/  BSSY B1, `(.L_x_1266) ;  /* 0x0000004000017945 */ /* 0x000fe20003800000 */
[----:B------:R-:W-:Y:S02]  /*3c50*/  SHF.R.S32.HI R67, RZ, 0x1f, R65 ;  /* 0x0000001fff437819 */ /* 0x000fe40000011441 */
[----:B------:R-:W0:Y:S02]  /*3c60*/  SYNCS.PHASECHK.TRANS64.TRYWAIT P0, [R63+URZ+0x38890], R74 ;  /* 0x0388904a3f0075a7 */ /* 0x000e24000800017f */
[----:B0-----:R-:W-:Y:S05]  /*3c70*/  @!P0 BRA `(.L_x_1267) ;  /* 0x00000174000c8947 */ /* 0x001fea0003800000 */
.L_x_1500:
[----:B------:R-:W-:Y:S05]  /*3c80*/  BSYNC B1 ;  /* 0x0000000000017941 */ /* 0x000fea0003800000 */
.L_x_1266:
        /* <DEDUP_REMOVED lines=26> */
.L_x_1504:
        /* <DEDUP_REMOVED lines=18> */
.L_x_1252:
[----:B------:R-:W-:Y:S05]  /*3f50*/  BSYNC B0 ;  /* 0x0000000000007941 */ /* 0x000fea0003800000 */
.L_x_1243:
        /* <DEDUP_REMOVED lines=12> */
[----:B------:R-:W-:-:S05]  /*4020*/  @!P0 VIADD R4, R63, 0x388a0 ;  /* 0x000388a03f048836 */ /* 0x000fca0000000000 */
[----:B------:R-:W-:-:S04]  /*4030*/  @!P0 PRMT R4, RZ, 0x654, R4 ;  /* 0x00000654ff048816 */ /* 0x000fc80000000004 */
[----:B------:R1:W-:Y:S01]  /*4040*/  @!P0 SYNCS.ARRIVE.TRANS64.RED.A1T0 RZ, [R4+URZ], RZ ;  /* 0x000000ff04ff89a7 */ /* 0x0003e2000810043f */
[----:B------:R-:W-:Y:S05]  /*4050*/  @!P5 BRA `(.L_x_1270) ;  /* 0x000000000004d947 */ /* 0x000fea0003800000 */
[----:B------:R-:W-:Y:S01]  /*4060*/  BPT.TRAP 0x1 ;  /* 0x000000040000795c */ /* 0x000fe20000300000 */
.L_x_1270:
[----:B------:R-:W-:Y:S05]  /*4070*/  BSYNC B0 ;  /* 0x0000000000007941 */ /* 0x000fea0003800000 */
.L_x_1269:
[----:B------:R-:W2:Y:S01]  /*4080*/  SYNCS.PHASECHK.TRANS64.TRYWAIT P5, [R63+URZ+0x388b0], R74 ;  /* 0x0388b04a3f0075a7 */ /* 0x000ea200080a017f */
[----:B------:R-:W-:Y:S04]  /*4090*/  BSSY B0, `(.L_x_1271) ;  /* 0x0000002000007945 */ /* 0x000fe80003800000 */
[----:B--2---:R-:W-:Y:S05]  /*40a0*/  @!P5 BRA `(.L_x_1272) ;  /* 0x000001700058d947 */ /* 0x004fea0003800000 */
.L_x_1505:
[----:B------:R-:W-:Y:S05]  /*40b0*/  BSYNC B0 ;  /* 0x0000000000007941 */ /* 0x000fea0003800000 */
.L_x_1271:
[----:B------:R-:W-:Y:S01]  /*40c0*/  ULDC.64 UR4, c[0x0][0x328] ;  /* 0x0000ca0000047ab9 */ /* 0x000fe20000000a00 */
[----:B------:R-:W-:Y:S01]  /*40d0*/  BSSY B0, `(.L_x_1273) ;  /* 0x000007a000007945 */ /* 0x000fe20003800000 */
[----:B------:R-:W-:Y:S02]  /*40e0*/  IMAD R6, R67, UR4, RZ ;  /* 0x0000000443067c24 */ /* 0x000fe4000f8e02ff */
[----:B-1----:R-:W-:-:S04]  /*40f0*/  IMAD.WIDE.U32 R4, R65, UR4, RZ ;  /* 0x0000000441047c25 */ /* 0x002fc8000f8e00ff */
[----:B------:R-:W-:Y:S01]  /*4100*/  IMAD R65, R65, UR5, R6 ;  /* 0x0000000541417c24 */ /* 0x000fe2000f8e0206 */
[----:B------:R-:W-:Y:S02]  /*4110*/  ULDC.64 UR4, c[0x0][0x338] ;  /* 0x0000ce0000047ab9 */ /* 0x000fe40000000a00 */
        /* <DEDUP_REMOVED lines=17> */
[----:B------:R-:W4:Y:S01]  /*4230*/  LDL R31, [R1] ;  /* 0x00000000011f7983 */ /* 0x000f220000100800 */
[----:B------:R-:W-:-:S03]  /*4240*/  ULDC UR4, c[0x0][0x320] ;  /* 0x0000c80000047ab9 */ /* 0x000fc60000000800 */
[----:B------:R-:W5:Y:S04]  /*4250*/  LDL R30, [R1+0x4] ;  /* 0x00000400011e7983 */ /* 0x000f680000100800 */
[----:B------:R-:W2:Y:S04]  /*4260*/  LDL R29, [R1+0x8] ;  /* 0x00000800011d7983 */ /* 0x000ea80000100800 */
[----:B------:R-:W2:Y:S01]  /*4270*/  LDL R28, [R1+0xc] ;  /* 0x00000c00011c7983 */ /* 0x000ea20000100800 */
[----:B------:R-:W-:Y:S01]  /*4280*/  ISETP.GE.AND P6, PT, R16, UR4, PT ;  /* 0x0000000410007c0c */ /* 0x000fe2000bfc6270 */
[----:B------:R-:W-:-:S02]  /*4290*/  IMAD R9, R22, 0x8000, R52 ;  /* 0x0000800016097824 */ /* 0x000fc400078e0234 */
[----:B------:R-:W2:Y:S02]  /*42a0*/  LDL R15, [R1+0x10] ;  /* 0x00001000010f7983 */ /* 0x000ea40000100800 */
[C---:B------:R-:W-:Y:S01]  /*42b0*/  IMAD R12, R9.reuse, 0x2, R2 ;  /* 0x00000002090c7824 */ /* 0x040fe200078e0202 */
[----:B------:R-:W-:Y:S01]  /*42c0*/  LOP3.LUT P5, RZ, R190, 0x4, RZ, 0xc0, !PT ;  /* 0x00000004beff7812 */ /* 0x000fe200078ac0ff */
[----:B------:R-:W2:Y:S01]  /*42d0*/  LDL R14, [R1+0x14] ;  /* 0x00001400010e7983 */ /* 0x000ea20000100800 */
[----:B------:R-:W-:-:S03]  /*42e0*/  VIADD R13, R9, 0x20 ;  /* 0x00000020090d7836 */ /* 0x000fc60000000000 */
[----:B------:R-:W2:Y:S04]  /*42f0*/  LDL R56, [R1+0x18] ;  /* 0x0000180001387983 */ /* 0x000ea80000100800 */
[----:B------:R-:W0:Y:S04]  /*4300*/  @!P6 LDS.128 R4, [R12+0x400] ;  /* 0x000400000c04e984 */ /* 0x000e280000000c00 */
        /* <DEDUP_REMOVED lines=18> */
[----:B----4-:R-:W-:Y:S01]  /*4430*/  @!P5 IMAD.X R9, R10, 0x1, R31, P6 ;  /* 0x000000010a09d824 */ /* 0x010fe200030e061f */
[C---:B------:R-:W-:Y:S01]  /*4440*/  ISETP.GE.AND P6, PT, R214.reuse, UR4, PT ;  /* 0x00000004d6007c0c */ /* 0x040fe2000bfc6270 */
[----:B------:R-:W3:Y:S04]  /*4450*/  LDL R31, [R1+0x1c] ;  /* 0x00001c00011f7983 */ /* 0x000ee80000100800 */
[----:B-1----:R0:W-:Y:S08]  /*4460*/  @!P5 ST.E.128 desc[UR40][R8.64], R4 ;  /* 0x000000040800d985 */ /* 0x0021f0000c101d28 */
[----:B------:R-:W1:Y:S01]  /*4470*/  @!P6 LDS.128 R4, [R12+0x4400] ;  /* 0x004400000c04e984 */ /* 0x000e620000000c00 */
[----:B0-----:R-:W-:-:S05]  /*4480*/  @!P6 LEA R8, P5, R214, R11, 0x1 ;  /* 0x0000000bd608e211 */ /* 0x001fca00078a08ff */
[----:B-----5:R-:W-:Y:S02]  /*4490*/  @!P6 IMAD.X R9, R10, 0x1, R30, P5 ;  /* 0x000000010a09e824 */ /* 0x020fe400028e061e */
[----:B------:R-:W4:Y:S01]  /*44a0*/  LDL R30, [R1+0x20] ;  /* 0x00002000011e7983 */ /* 0x000f220000100800 */
[----:B------:R-:W-:-:S03]  /*44b0*/  ISETP.GE.AND P5, PT, R213, UR4, PT ;  /* 0x00000004d5007c0c */ /* 0x000fc6000bfa6270 */
[----:B-1----:R0:W-:Y:S10]  /*44c0*/  @!P6 ST.E.128 desc[UR40][R8.64], R4 ;  /* 0x000000040800e985 */ /* 0x0021f4000c101d28 */
[----:B------:R-:W1:Y:S01]  /*44d0*/  @!P5 LDS.128 R4, [R13+0x4400] ;  /* 0x004400000d04d984 */ /* 0x000e620000000c00 */
[----:B0-----:R-:W-:-:S05]  /*44e0*/  @!P5 LEA R8, P6, R213, R11, 0x1 ;  /* 0x0000000bd508d211 */ /* 0x001fca00078c08ff */
[----:B--2---:R-:W-:Y:S02]  /*44f0*/  @!P5 IMAD.X R9, R10, 0x1, R29, P6 ;  /* 0x000000010a09d824 */ /* 0x004fe400030e061d */
[----:B------:R-:W2:Y:S01]  /*4500*/  LDL R29, [R1+0x24] ;  /* 0x00002400011d7983 */ /* 0x000ea20000100800 */
[----:B------:R-:W-:-:S03]  /*4510*/  ISETP.GE.AND P6, PT, R212, UR4, PT ;  /* 0x00000004d4007c0c */ /* 0x000fc6000bfc6270 */
[----:B-1----:R0:W-:Y:S10]  /*4520*/  @!P5 ST.E.128 desc[UR40][R8.64], R4 ;  /* 0x000000040800d985 */ /* 0x0021f4000c101d28 */
[----:B------:R-:W1:Y:S01]  /*4530*/  @!P6 LDS.128 R4, [R12+0x6400] ;  /* 0x006400000c04e984 */ /* 0x000e620000000c00 */
[----:B0-----:R-:W-:-:S05]  /*4540*/  @!P6 LEA R8, P5, R212, R11, 0x1 ;  /* 0x0000000bd408e211 */ /* 0x001fca00078a08ff */
[----:B------:R-:W-:Y:S02]  /*4550*/  @!P6 IMAD.X R9, R10, 0x1, R28, P5 ;  /* 0x000000010a09e824 */ /* 0x000fe400028e061c */
[----:B------:R-:W5:Y:S01]  /*4560*/  LDL R28, [R1+0x28] ;  /* 0x00002800011c7983 */ /* 0x000f620000100800 */
        /* <DEDUP_REMOVED lines=21> */
[----:B---3--:R-:W-:Y:S01]  /*46c0*/  @!P6 IMAD.X R9, R10, 0x1, R31, P5 ;  /* 0x000000010a09e824 */ /* 0x008fe200028e061f */
[----:B------:R-:W-:-:S04]  /*46d0*/  ISETP.GE.AND P5, PT, R207, UR4, PT ;  /* 0x00000004cf007c0c */ /* 0x000fc8000bfa6270 */
[----:B-1----:R0:W-:Y:S09]  /*46e0*/  @!P6 ST.E.128 desc[UR40][R8.64], R4 ;  /* 0x000000040800e985 */ /* 0x0021f2000c101d28 */
[----:B------:R-:W1:Y:S01]  /*46f0*/  @!P5 LDS.128 R4, [R13+0xa400] ;  /* 0x00a400000d04d984 */ /* 0x000e620000000c00 */
[----:B0-----:R-:W-:-:S05]  /*4700*/  @!P5 LEA R8, P6, R207, R11, 0x1 ;  /* 0x0000000bcf08d211 */ /* 0x001fca00078c08ff */
[----:B----4-:R-:W-:Y:S01]  /*4710*/  @!P5 IMAD.X R9, R10, 0x1, R30, P6 ;  /* 0x000000010a09d824 */ /* 0x010fe200030e061e */
        /* <DEDUP_REMOVED lines=9> */
[----:B-----5:R-:W-:Y:S01]  /*47b0*/  @!P5 IMAD.X R9, R10, 0x1, R28, P6 ;  /* 0x000000010a09d824 */ /* 0x020fe200030e061c */
        /* <DEDUP_REMOVED lines=11> */
.L_x_1274:
[----:B------:R-:W-:Y:S05]  /*4870*/  BSYNC B0 ;  /* 0x0000000000007941 */ /* 0x000fea0003800000 */
.L_x_1273:
        /* <DEDUP_REMOVED lines=17> */
.L_x_1238:
[----:B------:R-:W2:Y:S01]  /*4990*/  LDL R4, [R1+0x6c] ;  /* 0x00006c0001047983 */ /* 0x000ea20000100800 */
[----:B------:R-:W-:Y:S01]  /*49a0*/  BSSY B0, `(.L_x_1276) ;  /* 0x0000046000007945 */ /* 0x000fe20003800000 */
[----:B------:R-:W-:Y:S01]  /*49b0*/  CS2R R160, SRZ ;  /* 0x0000000000a07805 */ /* 0x000fe2000001ff00 */
[----:B------:R-:W-:Y:S01]  /*49c0*/  IMAD.MOV.U32 R162, RZ, RZ, RZ ;  /* 0x000000ffffa27224 */ /* 0x000fe200078e00ff */
        /* <DEDUP_REMOVED lines=29> */
[----:B------:R-:W-:-:S02]  /*4ba0*/  CS2R R94, SRZ ;  /* 0x00000000005e7805 */ /* 0x000fc4000001ff00 */
[----:B------:R-:W-:Y:S02]  /*4bb0*/  CS2R R92, SRZ ;  /* 0x00000000005c7805 */ /* 0x000fe4000001ff00 */
[----:B------:R-:W-:Y:S01]  /*4bc0*/  MOV R91, RZ ;  /* 0x000000ff005b7202 */ /* 0x000fe20000000f00 */
[----:B------:R-:W-:Y:S01]  /*4bd0*/  IMAD.MOV.U32 R37, RZ, RZ, RZ ;  /* 0x000000ffff257224 */ /* 0x000fe200078e00ff */
[----:B------:R-:W-:Y:S02]  /*4be0*/  CS2R R88, SRZ ;  /* 0x0000000000587805 */ /* 0x000fe4000001ff00 */
        /* <DEDUP_REMOVED lines=11> */
[----:B------:R-:W-:Y:S02]  /*4ca0*/  CS2R R14, SRZ ;  /* 0x00000000000e7805 */ /* 0x000fe4000001ff00 */
[----:B------:R-:W-:Y:S01]  /*4cb0*/  CS2R R68, SRZ ;  /* 0x0000000000447805 */ /* 0x000fe2000001ff00 */
[----:B------:R-:W-:Y:S01]  /*4cc0*/  IMAD.MOV.U32 R67, RZ, RZ, RZ ;  /* 0x000000ffff437224 */ /* 0x000fe200078e00ff */
[----:B------:R-:W-:-:S02]  /*4cd0*/  CS2R R12, SRZ ;  /* 0x00000000000c7805 */ /* 0x000fc4000001ff00 */
[----:B------:R-:W-:Y:S02]  /*4ce0*/  CS2R R64, SRZ ;  /* 0x0000000000407805 */ /* 0x000fe4000001ff00 */
[----:B0-----:R-:W-:Y:S02]  /*4cf0*/  CS2R R62, SRZ ;  /* 0x00000000003e7805 */ /* 0x001fe4000001ff00 */
[----:B------:R-:W-:Y:S02]  /*4d00*/  CS2R R60, SRZ ;  /* 0x00000000003c7805 */ /* 0x000fe4000001ff00 */
[----:B------:R-:W-:Y:S01]  /*4d10*/  CS2R R58, SRZ ;  /* 0x00000000003a7805 */ /* 0x000fe2000001ff00 */
[----:B------:R-:W-:Y:S01]  /*4d20*/  IMAD.MOV.U32 R155, RZ, RZ, RZ ;  /* 0x000000ffff9b7224 */ /* 0x000fe200078e00ff */
[----:B------:R-:W-:Y:S02]  /*4d30*/  CS2R R156, SRZ ;  /* 0x00000000009c7805 */ /* 0x000fe4000001ff00 */
[----:B------:R-:W-:-:S02]  /*4d40*/  CS2R R54, SRZ ;  /* 0x0000000000367805 */ /* 0x000fc4000001ff00 */
[----:B------:R-:W-:Y:S02]  /*4d50*/  CS2R R158, SRZ ;  /* 0x00000000009e7805 */ /* 0x000fe4000001ff00 */
[----:B------:R-:W-:Y:S02]  /*4d60*/  CS2R R50, SRZ ;  /* 0x0000000000327805 */ /* 0x000fe4000001ff00 */
        /* <DEDUP_REMOVED lines=9> */
.L_x_1277:
[----:B------:R-:W-:Y:S05]  /*4e00*/  BSYNC B0 ;  /* 0x0000000000007941 */ /* 0x000fea0003800000 */
.L_x_1276:
[----:B------:R-:W-:Y:S01]  /*4e10*/  BSSY B7, `(.L_x_1278) ;  /* 0x0000ad3000077945 */ /* 0x000fe20003800000 */
[----:B---3--:R-:W-:Y:S01]  /*4e20*/  IMAD.MOV.U32 R10, RZ, RZ, RZ ;  /* 0x000000ffff0a7224 */ /* 0x008fe200078e00ff */
[----:B------:R-:W-:Y:S01]  /*4e30*/  CS2R R8, SRZ ;  /* 0x0000000000087805 */ /* 0x000fe2000001ff00 */
[----:B------:R-:W-:Y:S01]  /*4e40*/  IMAD.MOV.U32 R36, RZ, RZ, RZ ;  /* 0x000000ffff247224 */ /* 0x000fe200078e00ff */
[----:B------:R-:W-:Y:S01]  /*4e50*/  CS2R R6, SRZ ;  /* 0x0000000000067805 */ /* 0x000fe2000001ff00 */
[----:B------:R-:W-:Y:S01]  /*4e60*/  IMAD.MOV.U32 R35, RZ, RZ, RZ ;  /* 0x000000ffff237224 */ /* 0x000fe200078e00ff */
[----:B------:R-:W-:Y:S01]  /*4e70*/  CS2R R4, SRZ ;  /* 0x0000000000047805 */ /* 0x000fe2000001ff00 */
[----:B------:R-:W-:Y:S02]  /*4e80*/  IMAD.MOV.U32 R32, RZ, RZ, RZ ;  /* 0x000000ffff207224 */ /* 0x000fe400078e00ff */
[----:B------:R-:W-:Y:S02]  /*4e90*/  IMAD.MOV.U32 R31, RZ, RZ, RZ ;  /* 0x000000ffff1f7224 */ /* 0x000fe400078e00ff */
[----:B------:R-:W-:-:S02]  /*4ea0*/  IMAD.MOV.U32 R152, RZ, RZ, RZ ;  /* 0x000000ffff987224 */ /* 0x000fc400078e00ff */
[----:B------:R-:W-:Y:S02]  /*4eb0*/  IMAD.MOV.U32 R154, RZ, RZ, RZ ;  /* 0x000000ffff9a7224 */ /* 0x000fe400078e00ff */
[----:B------:R-:W-:Y:S01]  /*4ec0*/  IMAD.MOV.U32 R0, RZ, RZ, RZ ;  /* 0x000000ffff007224 */ /* 0x000fe200078e00ff */
[----:B------:R-:W-:Y:S06]  /*4ed0*/  @!P1 BRA `(.L_x_1279) ;  /* 0x0000001800689947 */ /* 0x000fec0003800000 */
[----:B------:R-:W-:Y:S02]  /*4ee0*/  ISETP.GE.AND P1, PT, R169, 0x1, PT ;  /* 0x00000001a900780c */ /* 0x000fe40003f26270 */
[----:B------:R-:W-:-:S11]  /*4ef0*/  PLOP3.LUT P0, PT, PT, PT, PT, 0x80, 0x0 ;  /* 0x000000000000781c */ /* 0x000fd60003f0f070 */
[----:B------:R-:W-:Y:S05]  /*4f00*/  @!P1 BRA `(.L_x_1280) ;  /* 0x000000ac000c9947 */ /* 0x000fea0003800000 */
[----:B------:R-:W0:Y:S01]  /*4f10*/  S2R R20, SR_TID.X ;  /* 0x0000000000147919 */ /* 0x000e220000002100 */
[----:B------:R-:W-:Y:S01]  /*4f20*/  IMAD.MOV.U32 R5, RZ, RZ, 0x40000040 ;  /* 0x40000040ff057424 */ /* 0x000fe200078e00ff */
[----:B------:R-:W-:Y:S01]  /*4f30*/  BAR.SYNC.DEFER_BLOCKING 0xe, 0x100 ;  /* 0x0384000000007b1d */ /* 0x000fe20000010000 */
[----:B------:R-:W-:-:S03]  /*4f40*/  IMAD.MOV.U32 R7, RZ, RZ, 0x40000040 ;  /* 0x40000040ff077424 */ /* 0x000fc600078e00ff */
[----:B------:R-:W-:Y:S01]  /*4f50*/  R2UR UR5, R5 ;  /* 0x00000000050572ca */ /* 0x000fe200000e0000 */
[----:B------:R-:W-:Y:S01]  /*4f60*/  IMAD.MOV.U32 R11, RZ, RZ, 0x40000040 ;  /* 0x40000040ff0b7424 */ /* 0x000fe200078e00ff */
[----:B------:R-:W-:Y:S01]  /*4f70*/  ISETP.NE.AND P2, PT, R188, 0x3, PT ;  /* 0x00000003bc00780c */ /* 0x000fe20003f45270 */
[----:B------:R-:W-:Y:S01]  /*4f80*/  IMAD.MOV.U32 R9, RZ, RZ, 0x40000040 ;  /* 0x40000040ff097424 */ /* 0x000fe200078e00ff */
[----:B------:R-:W-:Y:S01]  /*4f90*/  R2UR UR7, R7 ;  /* 0x00000000070772ca */ /* 0x000fe200000e0000 */
[----:B------:R-:W-:Y:S01]  /*4fa0*/  IMAD.MOV.U32 R7, RZ, RZ, 0x40000040 ;  /* 0x40000040ff077424 */ /* 0x000fe200078e00ff */
[----:B------:R-:W-:Y:S01]  /*4fb0*/  R2UR UR15, R11 ;  /* 0x000000000b0f72ca */ /* 0x000fe200000e0000 */
[----:B------:R-:W-:Y:S01]  /*4fc0*/  IMAD.MOV.U32 R11, RZ, RZ, 0x40000040 ;  /* 0x40000040ff0b7424 */ /* 0x000fe200078e00ff */
[----:B------:R-:W-:Y:S01]  /*4fd0*/  R2UR UR11, R9 ;  /* 0x00000000090b72ca */ /* 0x000fe200000e0000 */
[----:B------:R-:W-:-:S03]  /*4fe0*/  IMAD.MOV.U32 R9, RZ, RZ, 0x40000040 ;  /* 0x40000040ff097424 */ /* 0x000fc600078e00ff */
[----:B------:R-:W-:Y:S02]  /*4ff0*/  R2UR UR9, R11 ;  /* 0x000000000b0972ca */ /* 0x000fe400000e0000 */
[----:B------:R-:W-:Y:S01]  /*5000*/  R2UR UR13, R9 ;  /* 0x00000000090d72ca */ /* 0x000fe200000e0000 */
[----:B-----5:R-:W-:Y:S01]  /*5010*/  WARPGROUP.ARRIVE ;  /* 0x00000000000079c5 */ /* 0x020fe20000000000 */
        /* <DEDUP_REMOVED lines=10> */
[----:B------:R-:W-:Y:S01]  /*50c0*/  SHF.R.U32.HI R4, RZ, 0x4, R0 ;  /* 0x00000004ff047819 */ /* 0x000fe20000011600 */
[----:B------:R-:W-:-:S03]  /*50d0*/  VIADD R3, R3, 0x400 ;  /* 0x0000040003037836 */ /* 0x000fc60000000000 */
[----:B------:R-:W-:Y:S02]  /*50e0*/  LOP3.LUT R4, R4, 0x3fff, RZ, 0xc0, !PT ;  /* 0x00003fff04047812 */ /* 0x000fe400078ec0ff */
[----:B------:R-:W-:Y:S02]  /*50f0*/  SHF.R.U32.HI R3, RZ, 0x4, R3 ;  /* 0x00000004ff037819 */ /* 0x000fe40000011603 */
[----:B------:R-:W-:Y:S02]  /*5100*/  LOP3.LUT R4, R4, 0x10000, RZ, 0xfc, !PT ;  /* 0x0001000004047812 */ /* 0x000fe400078efcff */
[----:B------:R-:W-:Y:S02]  /*5110*/  LOP3.LUT R0, R3, 0x3fff, RZ, 0xc0, !PT ;  /* 0x00003fff03007812 */ /* 0x000fe400078ec0ff */
[----:B------:R-:W-:Y:S02]  /*5120*/  R2UR UR4, R4 ;  /* 0x00000000040472ca */ /* 0x000fe400000e0000 */
[----:B------:R-:W-:-:S05]  /*5130*/  LOP3.LUT R0, R0, 0x2000000, RZ, 0xfc, !PT ;  /* 0x0200000000007812 */ /* 0x000fca00078efcff */
[----:B------:R-:W-:-:S04]  /*5140*/  IMAD R6, R18, 0x1000, R0 ;  /* 0x0000100012067824 */ /* 0x000fc800078e0200 */
[C---:B------:R-:W-:Y:S01]  /*5150*/  VIADD R10, R6.reuse, 0x100 ;  /* 0x00000100060a7836 */ /* 0x040fe20000000000 */
[C---:B------:R-:W-:Y:S02]  /*5160*/  R2UR UR6, R6.reuse ;  /* 0x00000000060672ca */ /* 0x040fe400000e0000 */
[C---:B------:R-:W-:Y:S01]  /*5170*/  IADD3 R8, R6.reuse, 0x80, RZ ;  /* 0x0000008006087810 */ /* 0x040fe20007ffe0ff */
[----:B------:R-:W-:Y:S01]  /*5180*/  VIADD R6, R6, 0x180 ;  /* 0x0000018006067836 */ /* 0x000fe20000000000 */
[----:B------:R-:W-:Y:S01]  /*5190*/  R2UR UR14, R10 ;  /* 0x000000000a0e72ca */ /* 0x000fe200000e0000 */
[----:B------:R-:W-:Y:S01]  /*51a0*/  VIADD R10, R4, 0x2 ;  /* 0x00000002040a7836 */ /* 0x000fe20000000000 */
[----:B------:R-:W-:Y:S01]  /*51b0*/  R2UR UR10, R8 ;  /* 0x00000000080a72ca */ /* 0x000fe200000e0000 */
[----:B------:R-:W-:-:S03]  /*51c0*/  VIADD R8, R4, 0x4 ;  /* 0x0000000404087836 */ /* 0x000fc60000000000 */
[----:B------:R-:W-:Y:S02]  /*51d0*/  R2UR UR8, R10 ;  /* 0x000000000a0872ca */ /* 0x000fe400000e0000 */
[----:B------:R-:W-:Y:S01]  /*51e0*/  R2UR UR12, R8 ;  /* 0x00000000080c72ca */ /* 0x000fe200000e0000 */
[----:B------:R-:W-:Y:S01]  /*51f0*/  HGMMA.64x256x16.F32 R24, gdesc[UR4].tnspB, RZ, !UPT, gsb0 ;  /* 0x43e00000041879f0 */ /* 0x000fe2000c0008ff */
[----:B------:R-:W-:Y:S01]  /*5200*/  R2UR UR6, R6 ;  /* 0x00000000060672ca */ /* 0x000fe200000e0000 */
[----:B------:R-:W-:Y:S01]  /*5210*/  VIADD R6, R4, 0x6 ;  /* 0x0000000604067836 */ /* 0x000fe20000000000 */
[----:B------:R-:W-:Y:S01]  /*5220*/  R2UR UR7, R7 ;  /* 0x00000000070772ca */ /* 0x000fe200000e0000 */
[----:B------:R-:W-:-:S03]  /*5230*/  IMAD.MOV.U32 R7, RZ, RZ, 0x40000040 ;  /* 0x40000040ff077424 */ /* 0x000fc600078e00ff */
[----:B------:R-:W-:Y:S02]  /*5240*/  R2UR UR4, R6 ;  /* 0x00000000060472ca */ /* 0x000fe400000e0000 */
[----:B------:R-:W-:Y:S01]  /*5250*/  R2UR UR5, R7 ;  /* 0x00000000070572ca */ /* 0x000fe200000e0000 */
        /* <DEDUP_REMOVED lines=16> */
.L_x_1281:
[----:B------:R-:W-:Y:S01]  /*5360*/  IMAD R3, R18, 0x8, R2 ;  /* 0x0000000812037824 */ /* 0x000fe200078e0202 */
[----:B------:R-:W-:Y:S01]  /*5370*/  ISETP.GE.AND P0, PT, R169, 0x41, PT ;  /* 0x00000041a900780c */ /* 0x000fe20003f06270 */
[----:B------:R-:W-:Y:S02]  /*5380*/  BSSY B0, `(.L_x_1282) ;  /* 0x00000c2000007945 */ /* 0x000fe40003800000 */
[----:B------:R-:W-:-:S05]  /*5390*/  VIADD R3, R3, 0x38860 ;  /* 0x0003886003037836 */ /* 0x000fca0000000000 */
[----:B------:R-:W-:-:S04]  /*53a0*/  PRMT R3, R189, 0x654, R3 ;  /* 0x00000654bd037816 */ /* 0x000fc80000000003 */
[----:B------:R0:W-:Y:S01]  /*53b0*/  SYNCS.ARRIVE.TRANS64.RED.A1T0 RZ, [R3+URZ], RZ ;  /* 0x000000ff03ff79a7 */ /* 0x0001e2000810043f */
[----:B------:R-:W-:Y:S05]  /*53c0*/  @!P0 BRA `(.L_x_1283) ;  /* 0x0000000800f48947 */ /* 0x000fea0003800000 */
[----:B------:R-:W-:-:S07]  /*53d0*/  VIADD R170, R170, 0xfffffffe ;  /* 0xfffffffeaaaa7836 */ /* 0x000fce0000000000 */
.L_x_1285:
[----:B------:R-:W-:Y:S01]  /*53e0*/  BAR.SYNC.DEFER_BLOCKING 0xe, 0x100 ;  /* 0x0384000000007b1d */ /* 0x000fe20000010000 */
[----:B01----:R-:W-:Y:S01]  /*53f0*/  IMAD R3, R18, 0x40, R194 ;  /* 0x0000004012037824 */ /* 0x003fe200078e02c2 */
[----:B------:R-:W-:Y:S01]  /*5400*/  R2UR UR4, R4 ;  /* 0x00000000040472ca */ /* 0x000fe200000e0000 */
[----:B------:R-:W-:Y:S01]  /*5410*/  VIADD R18, R18, 0x1 ;  /* 0x0000000112127836 */ /* 0x000fe20000000000 */
[----:B------:R-:W-:Y:S01]  /*5420*/  R2UR UR5, R5 ;  /* 0x00000000050572ca */ /* 0x000fe200000e0000 */
[----:B------:R-:W-:Y:S02]  /*5430*/  IMAD R3, R3, 0x4, R2 ;  /* 0x0000000403037824 */ /* 0x000fe400078e0202 */
[----:B------:R-:W-:Y:S01]  /*5440*/  IMAD.MOV.U32 R13, RZ, RZ, 0x40000040 ;  /* 0x40000040ff0d7424 */ /* 0x000fe200078e00ff */
[----:B------:R-:W-:Y:S01]  /*5450*/  ISETP.NE.AND P0, PT, R18, 0x2, PT ;  /* 0x000000021200780c */ /* 0x000fe20003f05270 */
[----:B------:R-:W-:-:S03]  /*5460*/  IMAD.MOV.U32 R15, RZ, RZ, 0x40000040 ;  /* 0x40000040ff0f7424 */ /* 0x000fc600078e00ff */
[----:B------:R-:W-:Y:S02]  /*5470*/  SEL R18, R18, RZ, P0 ;  /* 0x000000ff12127207 */ /* 0x000fe40000000000 */
[----:B------:R-:W-:Y:S01]  /*5480*/  R2UR UR7, R13 ;  /* 0x000000000d0772ca */ /* 0x000fe200000e0000 */
[----:B------:R-:W-:Y:S01]  /*5490*/  IMAD.MOV.U32 R13, RZ, RZ, 0x40000040 ;  /* 0x40000040ff0d7424 */ /* 0x000fe200078e00ff */
        /* <DEDUP_REMOVED lines=66> */
[----:B------:R-:W-:-:S02]  /*58c0*/  IMAD R12, R18, 0x1000, R0 ;  /* 0x00001000120c7824 */ /* 0x000fc400078e0200 */
[-C--:B-1----:R-:W-:Y:S01]  /*58d0*/  FMUL.FTZ R26, R26, R3.reuse ;  /* 0x000000031a1a7220 */ /* 0x082fe20000410000 */
[-C--:B------:R-:W-:Y:S01]  /*58e0*/  FMUL.FTZ R27, R27, R3.reuse ;  /* 0x000000031b1b7220 */ /* 0x080fe20000410000 */
[-C--:B------:R-:W-:Y:S01]  /*58f0*/  FMUL.FTZ R30, R30, R3.reuse ;  /* 0x000000031e1e7220 */ /* 0x080fe20000410000 */
[-C--:B------:R-:W-:Y:S01]  /*5900*/  FMUL.FTZ R31, R31, R3.reuse ;  /* 0x000000031f1f7220 */ /* 0x080fe20000410000 */
[----:B------:R-:W-:Y:S01]  /*5910*/  R2UR UR6, R12 ;  /* 0x000000000c0672ca */ /* 0x000fe200000e0000 */
        /* <DEDUP_REMOVED lines=60> */
[----:B------:R-:W-:-:S02]  /*5ce0*/  VIADD R14, R12, 0x80 ;  /* 0x000000800c0e7836 */ /* 0x000fc40000000000 */
[----:B------:R-:W-:Y:S01]  /*5cf0*/  IMAD.MOV.U32 R3, RZ, RZ, R170 ;  /* 0x000000ffff037224 */ /* 0x000fe200078e00aa */
[----:B------:R-:W-:Y:S02]  /*5d00*/  IADD3 R170, R170, -0x1, RZ ;  /* 0xffffffffaaaa7810 */ /* 0x000fe40007ffe0ff */
[----:B------:R-:W-:Y:S02]  /*5d10*/  WARPGROUP.ARRIVE ;  /* 0x00000000000079c5 */ /* 0x000fe40000000000 */
[----:B------:R-:W-:Y:S02]  /*5d20*/  ISETP.GT.AND P1, PT, R3, RZ, PT ;  /* 0x000000ff0300720c */ /* 0x000fe40003f24270 */
[----:B------:R-:W-:Y:S02]  /*5d30*/  SEL R3, RZ, 0x1, P0 ;  /* 0x00000001ff037807 */ /* 0x000fe40000000000 */
[----:B------:R-:W-:Y:S01]  /*5d40*/  HGMMA.64x256x16.F32 R24, gdesc[UR4].tnspB, R24, gsb0 ;  /* 0x43e00000041879f0 */ /* 0x000fe20008000818 */
[----:B------:R-:W-:Y:S01]  /*5d50*/  R2UR UR6, R14 ;  /* 0x000000000e0672ca */ /* 0x000fe200000e0000 */
[----:B------:R-:W-:Y:S01]  /*5d60*/  VIADD R14, R12, 0x100 ;  /* 0x000001000c0e7836 */ /* 0x000fe20000000000 */
[----:B------:R-:W-:Y:S01]  /*5d70*/  R2UR UR7, R15 ;  /* 0x000000000f0772ca */ /* 0x000fe200000e0000 */
[----:B------:R-:W-:Y:S01]  /*5d80*/  IMAD.MOV.U32 R15, RZ, RZ, 0x40000040 ;  /* 0x40000040ff0f7424 */ /* 0x000fe200078e00ff */
[----:B------:R-:W-:Y:S01]  /*5d90*/  R2UR UR4, R10 ;  /* 0x000000000a0472ca */ /* 0x000fe200000e0000 */
[----:B------:R-:W-:Y:S01]  /*5da0*/  VIADD R12, R12, 0x180 ;  /* 0x000001800c0c7836 */ /* 0x000fe20000000000 */
[----:B------:R-:W-:-:S02]  /*5db0*/  R2UR UR5, R11 ;  /* 0x000000000b0572ca */ /* 0x000fc400000e0000 */
[----:B------:R-:W-:Y:S01]  /*5dc0*/  LOP3.LUT R184, R184, R3, RZ, 0x3c, !PT ;  /* 0x00000003b8b87212 */ /* 0x000fe200078e3cff */
[----:B------:R-:W-:Y:S02]  /*5dd0*/  WARPGROUP.DEPBAR.LE gsb0, 0x0 ;  /* 0x00008000000079c5 */ /* 0x000fe40000010000 */
[----:B------:R-:W-:-:S15]  /*5de0*/  WARPGROUP.ARRIVE ;  /* 0x00000000000079c5 */ /* 0x000fde0000000000 */
[----:B------:R-:W-:-:S01]  /*5df0*/  NOP ;  /* 0x0000000000007918 */ /* 0x000fc20000000000 */
[----:B------:R-:W-:Y:S01]  /*5e00*/  HGMMA.64x256x16.F32 R24, gdesc[UR4].tnspB, R24, gsb0 ;  /* 0x43e00000041879f0 */ /* 0x000fe20008000818 */
[----:B------:R-:W-:Y:S02]  /*5e10*/  R2UR UR6, R14 ;  /* 0x000000000e0672ca */ /* 0x000fe400000e0000 */
[----:B------:R-:W-:Y:S02]  /*5e20*/  R2UR UR7, R15 ;  /* 0x000000000f0772ca */ /* 0x000fe400000e0000 */
[----:B------:R-:W-:Y:S02]  /*5e30*/  R2UR UR4, R8 ;  /* 0x00000000080472ca */ /* 0x000fe400000e0000 */
[----:B------:R-:W-:Y:S01]  /*5e40*/  R2UR UR5, R9 ;  /* 0x00000000090572ca */ /* 0x000fe200000e0000 */
[----:B------:R-:W-:Y:S02]  /*5e50*/  WARPGROUP.DEPBAR.LE gsb0, 0x0 ;  /* 0x00008000000079c5 */ /* 0x000fe40000010000 */
[----:B------:R-:W-:-:S15]  /*5e60*/  WARPGROUP.ARRIVE ;  /* 0x00000000000079c5 */ /* 0x000fde0000000000 */
[----:B------:R-:W-:-:S03]  /*5e70*/  NOP ;  /* 0x0000000000007918 */ /* 0x000fc60000000000 */
        /* <DEDUP_REMOVED lines=8> */
[----:B------:R-:W-:Y:S03]  /*5f00*/  HGMMA.64x256x16.F32 R24, gdesc[UR4].tnspB, R24, gsb0 ;  /* 0x43e00000041879f0 */ /* 0x000fe60008000818 */
[----:B------:R-:W-:Y:S02]  /*5f10*/  WARPGROUP.DEPBAR.LE gsb0, 0x0 ;  /* 0x00008000000079c5 */ /* 0x000fe40000010000 */
[----:B------:R-:W-:Y:S06]  /*5f20*/  BAR.ARV 0xf, 0x100 ;  /* 0x03c4000000007b1d */ /* 0x000fec0000002000 */
[----:B------:R-:W-:Y:S05]  /*5f30*/  @!P2 BRA `(.L_x_1284) ;  /* 0x000000000004a947 */ /* 0x000fea0003800000 */
[----:B------:R-:W-:Y:S01]  /*5f40*/  BPT.TRAP 0x1 ;  /* 0x000000040000795c */ /* 0x000fe20000300000 */
.L_x_1284:
[----:B------:R-:W-:-:S04]  /*5f50*/  IMAD R3, R18, 0x8, R2 ;  /* 0x0000000812037824 */ /* 0x000fc800078e0202 */
[----:B------:R-:W-:-:S05]  /*5f60*/  VIADD R3, R3, 0x38860 ;  /* 0x0003886003037836 */ /* 0x000fca0000000000 */
[----:B------:R-:W-:-:S04]  /*5f70*/  PRMT R3, R189, 0x654, R3 ;  /* 0x00000654bd037816 */ /* 0x000fc80000000003 */
[----:B------:R1:W-:Y:S01]  /*5f80*/  SYNCS.ARRIVE.TRANS64.RED.A1T0 RZ, [R3+URZ], RZ ;  /* 0x000000ff03ff79a7 */ /* 0x0003e2000810043f */
[----:B------:R-:W-:Y:S05]  /*5f90*/  @P1 BRA `(.L_x_1285) ;  /* 0xfffffff400101947 */ /* 0x000fea000383ffff */
.L_x_1283:
[----:B------:R-:W-:Y:S05]  /*5fa0*/  BSYNC B0 ;  /* 0x0000000000007941 */ /* 0x000fea0003800000 */
.L_x_1282:
[----:B------:R-:W-:Y:S01]  /*5fb0*/  BAR.SYNC.DEFER_BLOCKING 0xe, 0x100 ;  /* 0x0384000000007b1d */ /* 0x000fe20000010000 */
[C---:B01----:R-:W-:Y:S01]  /*5fc0*/  IMAD R3, R18.reuse, 0x40, R194 ;  /* 0x0000004012037824 */ /* 0x043fe200078e02c2 */
[----:B------:R-:W-:Y:S01]  /*5fd0*/  PLOP3.LUT P0, PT, PT, PT, PT, 0x8, 0x0 ;  /* 0x000000000000781c */ /* 0x000fe20003f0e170 */
[----:B------:R-:W-:Y:S02]  /*5fe0*/  VIADD R18, R18, 0x1 ;  /* 0x0000000112127836 */ /* 0x000fe40000000000 */
[----:B------:R-:W-:-:S03]  /*5ff0*/  IMAD R3, R3, 0x4, R2 ;  /* 0x0000000403037824 */ /* 0x000fc600078e0202 */
[----:B------:R-:W-:-:S04]  /*6000*/  ISETP.NE.AND P1, PT, R18, 0x2, PT ;  /* 0x000000021200780c */ /* 0x000fc80003f25270 */
[----:B------:R-:W-:Y:S01]  /*6010*/  SEL R18, R18, RZ, P1 ;  /* 0x000000ff12127207 */ /* 0x000fe20000800000 */
[----:B------:R-:W0:Y:S04]  /*6020*/  LDS R0, [R3+0x38400] ;  /* 0x0384000003007984 */ /* 0x000e280000000800 */
[----:B------:R1:W2:Y:S02]  /*6030*/  LDS R2, [R3+0x38420] ;  /* 0x0384200003027984 */ /* 0x0002a40000000800 */
[----:B-1----:R-:W-:-:S04]  /*6040*/  SEL R3, RZ, 0x1, P1 ;  /* 0x00000001ff037807 */ /* 0x002fc80000800000 */
[----:B------:R-:W-:Y:S01]  /*6050*/  LOP3.LUT R184, R184, R3, RZ, 0x3c, !PT ;  /* 0x00000003b8b87212 */ /* 0x000fe200078e3cff */
        /* <DEDUP_REMOVED lines=64> */
[-C--:B--2---:R-:W-:Y:S01]  /*6460*/  FMUL.FTZ R5, R26, R2.reuse ;  /* 0x000000021a057220 */ /* 0x084fe20000410000 */
        /* <DEDUP_REMOVED lines=65> */
.L_x_1279:
        /* <DEDUP_REMOVED lines=36> */
.L_x_1287:
[----:B------:R-:W-:Y:S05]  /*6ac0*/  BSYNC B6 ;  /* 0x0000000000067941 */ /* 0x000fea0003800000 */
.L_x_1286:
        /* <DEDUP_REMOVED lines=13> */
.L_x_1291:
[----:B-1----:R1:W2:Y:S02]  /*6ba0*/  SYNCS.PHASECHK.TRANS64.TRYWAIT P0, [R2+URZ+0x38800], R3 ;  /* 0x03880003020075a7 */ /* 0x0022a4000800017f */
[----:B--2---:R-:W-:Y:S05]  /*6bb0*/  @!P0 NANOSLEEP.SYNCS 0x989680 ;  /* 0x009896800000895d */ /* 0x004fea0003900000 */
[----:B------:R-:W2:Y:S02]  /*6bc0*/  @!P0 SYNCS.PHASECHK.TRANS64 P0, [R2+URZ+0x38800], R3 ;  /* 0x03880003020085a7 */ /* 0x000ea4000800007f */
[----:B--2---:R-:W-:Y:S05]  /*6bd0*/  @!P0 BRA `(.L_x_1291) ;  /* 0xfffffffc00f08947 */ /* 0x004fea000383ffff */
.L_x_1290:
[----:B------:R-:W-:Y:S05]  /*6be0*/  BSYNC B0 ;  /* 0x0000000000007941 */ /* 0x000fea0003800000 */
.L_x_1289:
[----:B------:R-:W-:Y:S05]  /*6bf0*/  BRA `(.L_x_1292) ;  /* 0x0000002000b87947 */ /* 0x000fea0003800000 */
.L_x_1288:
[----:B-----5:R-:W-:Y:S01]  /*6c00*/  SHF.R.S32.HI R0, RZ, 0x1f, R27 ;  /* 0x0000001fff007819 */ /* 0x020fe2000001141b */
[----:B------:R-:W-:Y:S01]  /*6c10*/  VIADD R3, R2, 0x20400 ;  /* 0x0002040002037836 */ /* 0x000fe20000000000 */
[----:B------:R-:W-:Y:S01]  /*6c20*/  ULDC.64 UR4, c[0x0][0x3f8] ;  /* 0x0000fe0000047ab9 */ /* 0x000fe20000000a00 */
[----:B------:R-:W-:Y:S01]  /*6c30*/  ULDC.64 UR6, c[0x0][0x408] ;  /* 0x0001020000067ab9 */ /* 0x000fe20000000a00 */
[----:B------:R-:W-:Y:S01]  /*6c40*/  IMAD.WIDE.U32 R4, R27, UR4, RZ ;  /* 0x000000041b047c25 */ /* 0x000fe2000f8e00ff */
[----:B------:R-:W-:Y:S01]  /*6c50*/  BSSY B6, `(.L_x_1293) ;  /* 0x0000020000067945 */ /* 0x000fe20003800000 */
[----:B------:R-:W-:Y:S02]  /*6c60*/  LOP3.LUT P0, RZ, R3, 0x3ff, RZ, 0xc0, !PT ;  /* 0x000003ff03ff7812 */ /* 0x000fe4000780c0ff */
[C---:B------:R-:W-:Y:S02]  /*6c70*/  IMAD R6, R0.reuse, UR4, RZ ;  /* 0x0000000400067c24 */ /* 0x040fe4000f8e02ff */
[----:B------:R-:W-:-:S02]  /*6c80*/  IMAD R0, R0, UR6, RZ ;  /* 0x0000000600007c24 */ /* 0x000fc4000f8e02ff */
[C---:B------:R-:W-:Y:S01]  /*6c90*/  IMAD R3, R27.reuse, UR5, R6 ;  /* 0x000000051b037c24 */ /* 0x040fe2000f8e0206 */
[----:B------:R-:W-:Y:S01]  /*6ca0*/  ULDC.64 UR4, c[0x0][0x3e8] ;  /* 0x0000fa0000047ab9 */ /* 0x000fe20000000a00 */
[----:B------:R-:W-:Y:S01]  /*6cb0*/  IMAD.WIDE.U32 R6, R27, UR6, RZ ;  /* 0x000000061b067c25 */ /* 0x000fe2000f8e00ff */
[----:B------:R-:W-:-:S03]  /*6cc0*/  LEA R26, P1, R4, UR4, 0x1 ;  /* 0x00000004041a7c11 */ /* 0x000fc6000f8208ff */
[----:B------:R-:W-:Y:S01]  /*6cd0*/  IMAD R29, R27, UR7, R0 ;  /* 0x000000071b1d7c24 */ /* 0x000fe2000f8e0200 */
[----:B------:R-:W-:Y:S01]  /*6ce0*/  ULDC.64 UR6, c[0x0][0x400] ;  /* 0x0001000000067ab9 */ /* 0x000fe20000000a00 */
[----:B------:R-:W-:Y:S01]  /*6cf0*/  IMAD.IADD R27, R3, 0x1, R5 ;  /* 0x00000001031b7824 */ /* 0x000fe200078e0205 */
[----:B------:R-:W-:Y:S01]  /*6d00*/  LEA R28, P2, R6, UR6, 0x1 ;  /* 0x00000006061c7c11 */ /* 0x000fe2000f8408ff */
[----:B------:R-:W-:-:S03]  /*6d10*/  IMAD.IADD R29, R29, 0x1, R7 ;  /* 0x000000011d1d7824 */ /* 0x000fc600078e0207 */
[----:B------:R-:W-:Y:S02]  /*6d20*/  LEA.HI.X R27, R4, UR5, R27, 0x1, P1 ;  /* 0x00000005041b7c11 */ /* 0x000fe400088f0c1b */
[----:B------:R-:W-:Y:S01]  /*6d30*/  LEA.HI.X R29, R6, UR7, R29, 0x1, P2 ;  /* 0x00000007061d7c11 */ /* 0x000fe200090f0c1d */
[----:B------:R-:W-:Y:S06]  /*6d40*/  @!P0 BRA `(.L_x_1294) ;  /* 0x0000000000408947 */ /* 0x000fec0003800000 */
        /* <DEDUP_REMOVED lines=15> */
[----:B-1----:R-:W-:Y:S05]  /*6e40*/  CALL.ABS.NOINC R14 ;  /* 0x000000000e007343 */ /* 0x002fea0003c00000 */
.L_x_1294:
[----:B------:R-:W-:Y:S05]  /*6e50*/  BSYNC B6 ;  /* 0x0000000000067941 */ /* 0x000fea0003800000 */
.L_x_1293:
        /* <DEDUP_REMOVED lines=11> */
.L_x_1511:
[----:B------:R-:W5:Y:S01]  /*6f10*/  LDL R10, [R1+0x54] ;  /* 0x00005400010a7983 */ /* 0x000f620000100800 */
[----:B------:R-:W-:Y:S01]  /*6f20*/  ULDC UR4, c[0x0][0x448] ;  /* 0x0001120000047ab9 */ /* 0x000fe20000000800 */
[----:B------:R-:W-:Y:S01]  /*6f30*/  IMAD.SHL.U32 R6, R190, 0x40, RZ ;  /* 0x00000040be067824 */ /* 0x000fe200078e00ff */
[----:B------:R-:W-:Y:S01]  /*6f40*/  BSSY B1, `(.L_x_1298) ;  /* 0x0000026000017945 */ /* 0x000fe20003800000 */
[----:B------:R-:W-:Y:S01]  /*6f50*/  IMAD R13, R24, UR4, RZ ;  /* 0x00000004180d7c24 */ /* 0x000fe2000f8e02ff */
[----:B------:R-:W-:Y:S02]  /*6f60*/  CS2R R20, SRZ ;  /* 0x0000000000147805 */ /* 0x000fe4000001ff00 */
[----:B------:R-:W-:Y:S02]  /*6f70*/  LOP3.LUT R7, R6, 0x1c0, RZ, 0xc0, !PT ;  /* 0x000001c006077812 */ /* 0x000fe400078ec0ff */
[----:B------:R-:W-:Y:S01]  /*6f80*/  ISETP.GE.AND P0, PT, R4, R13, PT ;  /* 0x0000000d0400720c */ /* 0x000fe20003f06270 */
[----:B------:R-:W-:Y:S01]  /*6f90*/  IMAD R13, R25, -0x40, R13 ;  /* 0xffffffc0190d7824 */ /* 0x000fe200078e020d */
[----:B------:R-:W-:-:S02]  /*6fa0*/  LOP3.LUT R8, R7, 0x18, R16, 0xf8, !PT ;  /* 0x0000001807087812 */ /* 0x000fc400078ef810 */
[----:B------:R-:W-:-:S04]  /*6fb0*/  SHF.R.U32.HI R7, RZ, 0x3, R7 ;  /* 0x00000003ff077819 */ /* 0x000fc80000011607 */
[----:B0-----:R-:W-:Y:S02]  /*6fc0*/  LOP3.LUT R29, R8, R7, RZ, 0x3c, !PT ;  /* 0x00000007081d7212 */ /* 0x001fe400078e3cff */
        /* <DEDUP_REMOVED lines=23> */
[----:B------:R-:W-:-:S04]  /*7140*/  @!P2 IMAD.WIDE R14, R186, 0x2, R14 ;  /* 0x00000002ba0ea825 */ /* 0x000fc800078e020e */
[--C-:B------:R-:W-:Y:S01]  /*7150*/  @!P3 IMAD.X R27, R3, 0x1, R28.reuse, P0 ;  /* 0x00000001031bb824 */ /* 0x100fe200000e061c */
[----:B------:R0:W5:Y:S01]  /*7160*/  @!P2 LD.E.64 R8, desc[UR40][R14.64] ;  /* 0x000000280e08a980 */ /* 0x000162000c101b00 */
[----:B------:R-:W-:-:S03]  /*7170*/  @!P3 IMAD.X R5, R5, 0x1, R28, P1 ;  /* 0x000000010505b824 */ /* 0x000fc600008e061c */
[----:B------:R0:W5:Y:S04]  /*7180*/  @!P3 LD.E.64 R10, desc[UR40][R26.64] ;  /* 0x000000281a0ab980 */ /* 0x000168000c101b00 */
[----:B------:R0:W5:Y:S02]  /*7190*/  @!P3 LD.E.64 R6, desc[UR40][R4.64] ;  /* 0x000000280406b980 */ /* 0x000164000c101b00 */
.L_x_1299:
[----:B------:R-:W-:Y:S05]  /*71a0*/  BSYNC B1 ;  /* 0x0000000000017941 */ /* 0x000fea0003800000 */
.L_x_1298:
        /* <DEDUP_REMOVED lines=10> */
[--C-:B------:R-:W-:Y:S01]  /*7250*/  SHF.R.U64 R33, R20, 0x10, R21.reuse ;  /* 0x0000001014217819 */ /* 0x100fe20000001215 */
[--C-:B----4-:R-:W-:Y:S01]  /*7260*/  IMAD.MOV.U32 R14, RZ, RZ, R21.reuse ;  /* 0x000000ffff0e7224 */ /* 0x110fe200078e0015 */
[----:B------:R-:W-:Y:S01]  /*7270*/  SHF.R.U32.HI R20, RZ, 0x10, R21 ;  /* 0x00000010ff147819 */ /* 0x000fe20000011615 */
[--C-:B------:R-:W-:Y:S01]  /*7280*/  IMAD.MOV.U32 R15, RZ, RZ, R11.reuse ;  /* 0x000000ffff0f7224 */ /* 0x100fe200078e000b */
[----:B------:R-:W-:Y:S01]  /*7290*/  SHF.R.U32.HI R11, RZ, 0x10, R11 ;  /* 0x00000010ff0b7819 */ /* 0x000fe2000001160b */
[--C-:B------:R-:W-:Y:S01]  /*72a0*/  IMAD.MOV.U32 R10, RZ, RZ, R9.reuse ;  /* 0x000000ffff0a7224 */ /* 0x100fe200078e0009 */
[----:B------:R-:W-:Y:S01]  /*72b0*/  SHF.R.U32.HI R9, RZ, 0x10, R9 ;  /* 0x00000010ff097819 */ /* 0x000fe20000011609 */
[----:B------:R-:W-:Y:S01]  /*72c0*/  IMAD.MOV.U32 R29, RZ, RZ, R6 ;  /* 0x000000ffff1d7224 */ /* 0x000fe200078e0006 */
[----:B------:R-:W-:Y:S01]  /*72d0*/  VIMNMX R30, R13, 0x40, PT ;  /* 0x000000400d1e7848 */ /* 0x000fe20003fe0100 */
[C---:B------:R-:W-:Y:S01]  /*72e0*/  VIADD R4, R3.reuse, 0x20400 ;  /* 0x0002040003047836 */ /* 0x040fe20000000000 */
[----:B------:R-:W-:Y:S01]  /*72f0*/  BSSY B1, `(.L_x_1300) ;  /* 0x000000f000017945 */ /* 0x000fe20003800000 */
[--C-:B------:R-:W-:Y:S01]  /*7300*/  IMAD.MOV.U32 R8, RZ, RZ, R7.reuse ;  /* 0x000000ffff087224 */ /* 0x100fe200078e0007 */
[--C-:B------:R-:W-:Y:S01]  /*7310*/  SHF.R.U64 R36, R6, 0x10, R7.reuse ;  /* 0x0000001006247819 */ /* 0x100fe20000001207 */
[----:B--2---:R-:W-:Y:S01]  /*7320*/  VIADD R0, R3, 0x20440 ;  /* 0x0002044003007836 */ /* 0x004fe20000000000 */
[----:B------:R-:W-:Y:S01]  /*7330*/  SHF.R.U32.HI R6, RZ, 0x10, R7 ;  /* 0x00000010ff067819 */ /* 0x000fe20000011607 */
[----:B------:R-:W-:Y:S01]  /*7340*/  @P1 VIADD R0, R4, 0xffffffc0 ;  /* 0xffffffc004001836 */ /* 0x000fe20000000000 */
[----:B------:R-:W-:-:S02]  /*7350*/  PRMT R31, R31, 0x5410, R14 ;  /* 0x000054101f1f7816 */ /* 0x000fc4000000000e */
[----:B------:R-:W-:Y:S02]  /*7360*/  PRMT R33, R33, 0x5410, R20 ;  /* 0x0000541021217816 */ /* 0x000fe40000000014 */
[----:B------:R-:W-:Y:S02]  /*7370*/  PRMT R32, R32, 0x5410, R15 ;  /* 0x0000541020207816 */ /* 0x000fe4000000000f */
[----:B------:R-:W-:Y:S02]  /*7380*/  PRMT R34, R34, 0x5410, R11 ;  /* 0x0000541022227816 */ /* 0x000fe4000000000b */
[----:B------:R-:W-:Y:S02]  /*7390*/  ISETP.GE.AND P1, PT, R23, R30, PT ;  /* 0x0000001e1700720c */ /* 0x000fe40003f26270 */
[----:B------:R-:W-:Y:S02]  /*73a0*/  PRMT R27, R27, 0x5410, R10 ;  /* 0x000054101b1b7816 */ /* 0x000fe4000000000a */
[----:B------:R-:W-:-:S02]  /*73b0*/  PRMT R35, R35, 0x5410, R9 ;  /* 0x0000541023237816 */ /* 0x000fc40000000009 */
[----:B------:R-:W-:Y:S01]  /*73c0*/  PRMT R29, R29, 0x5410, R8 ;  /* 0x000054101d1d7816 */ /* 0x000fe20000000008 */
[----:B0-----:R-:W-:Y:S06]  /*73d0*/  @!P0 BRA `(.L_x_1301) ;  /* 0x0000014000108947 */ /* 0x001fec0003800000 */
.L_x_1512:
[----:B------:R-:W-:Y:S05]  /*73e0*/  BSYNC B1 ;  /* 0x0000000000017941 */ /* 0x000fea0003800000 */
.L_x_1300:
        /* <DEDUP_REMOVED lines=46> */
.L_x_1305:
[----:B------:R-:W-:Y:S05]  /*76d0*/  BSYNC B2 ;  /* 0x0000000000027941 */ /* 0x000fea0003800000 */
.L_x_1304:
        /* <DEDUP_REMOVED lines=39> */
.L_x_1303:
[----:B------:R-:W-:Y:S05]  /*7950*/  BSYNC B1 ;  /* 0x0000000000017941 */ /* 0x000fea0003800000 */
.L_x_1302:
[----:B-12---:R-:W-:-:S04]  /*7960*/  IADD3 R4, R23, 0x20, RZ ;  /* 0x0000002017047810 */ /* 0x006fc80007ffe0ff */
        /* <DEDUP_REMOVED lines=45> */
.L_x_1308:
[----:B------:R-:W-:Y:S05]  /*7c40*/  BSYNC B1 ;  /* 0x0000000000017941 */ /* 0x000fea0003800000 */
.L_x_1307:
[----:B------:R-:W-:Y:S05]  /*7c50*/  @P1 BRA `(.L_x_1306) ;  /* 0x00000010007c1947 */ /* 0x000fea0003800000 */
[----:B01----:R-:W0:Y:S01]  /*7c60*/  LDS.128 R4, [R0+0x1000] ;  /* 0x0010000000047984 */ /* 0x003e220000000c00 */
[--C-:B------:R-:W-:Y:S02]  /*7c70*/  HADD2.F32 R15, -RZ, R29.reuse.H0_H0 ;  /* 0x2000001dff0f7230 */ /* 0x100fe40000004100 */
        /* <DEDUP_REMOVED lines=37> */
.L_x_1296:
[----:B------:R-:W-:-:S03]  /*7ed0*/  UMOV UR4, 0xffffffff ;  /* 0xffffffff00047882 */ /* 0x000fc60000000000 */
[----:B------:R-:W-:Y:S05]  /*7ee0*/  BRA.DIV UR4, `(.L_x_1309) ;  /* 0x0000013604607947 */ /* 0x000fea000b800000 */
[----:B------:R0:W1:Y:S04]  /*7ef0*/  SHFL.IDX PT, R0, R27, RZ, 0x1c1f ;  /* 0x001c1fff1b007589 */ /* 0x00006800000e0000 */
[----:B------:R0:W2:Y:S04]  /*7f00*/  SHFL.IDX PT, R3, R26, RZ, 0x1c1f ;  /* 0x001c1fff1a037589 */ /* 0x0000a800000e0000 */
[----:B------:R0:W3:Y:S04]  /*7f10*/  SHFL.IDX PT, R20, R29, RZ, 0x1c1f ;  /* 0x001c1fff1d147589 */ /* 0x0000e800000e0000 */
[----:B------:R0:W4:Y:S02]  /*7f20*/  SHFL.IDX PT, R14, R28, RZ, 0x1c1f ;  /* 0x001c1fff1c0e7589 */ /* 0x00012400000e0000 */
.L_x_1518:
        /* <DEDUP_REMOVED lines=21> */
[--C-:B-1----:R-:W-:Y:S02]  /*8080*/  IMAD.X R25, R0, 0x1, R7.reuse, P0 ;  /* 0x0000000100197824 */ /* 0x102fe400000e0607 */
[----:B---3--:R-:W-:Y:S01]  /*8090*/  IMAD.X R15, R20, 0x1, R7, P1 ;  /* 0x00000001140f7824 */ /* 0x008fe200008e0607 */
[----:B------:R-:W-:Y:S01]  /*80a0*/  CS2R R6, SRZ ;  /* 0x0000000000067805 */ /* 0x000fe2000001ff00 */
[----:B------:R-:W-:Y:S06]  /*80b0*/  @P2 BRA `(.L_x_1311) ;  /* 0x0000000000082947 */ /* 0x000fec0003800000 */
[----:B------:R1:W5:Y:S04]  /*80c0*/  LD.E.128 R8, desc[UR40][R24.64] ;  /* 0x0000002818087980 */ /* 0x000368000c101d00 */
[----:B------:R1:W5:Y:S02]  /*80d0*/  LD.E.128 R4, desc[UR40][R14.64] ;  /* 0x000000280e047980 */ /* 0x000364000c101d00 */
.L_x_1311:
[----:B------:R-:W-:Y:S05]  /*80e0*/  BSYNC B1 ;  /* 0x0000000000017941 */ /* 0x000fea0003800000 */
.L_x_1310:
[----:B------:R-:W0:Y:S01]  /*80f0*/  SYNCS.PHASECHK.TRANS64.TRYWAIT P1, [R2+URZ+0x38800], R21 ;  /* 0x03880015020075a7 */ /* 0x000e22000802017f */
[--C-:B-----5:R-:W-:Y:S01]  /*8100*/  IMAD.MOV.U32 R41, RZ, RZ, R9.reuse ;  /* 0x000000ffff297224 */ /* 0x120fe200078e0009 */
[--C-:B-1----:R-:W-:Y:S01]  /*8110*/  SHF.R.U64 R15, R8, 0x10, R9.reuse ;  /* 0x00000010080f7819 */ /* 0x102fe20000001209 */
[----:B------:R-:W-:Y:S01]  /*8120*/  IMAD.MOV.U32 R40, RZ, RZ, R10 ;  /* 0x000000ffff287224 */ /* 0x000fe200078e000a */
[----:B------:R-:W-:Y:S01]  /*8130*/  SHF.R.U32.HI R42, RZ, 0x10, R9 ;  /* 0x00000010ff2a7819 */ /* 0x000fe20000011609 */
[----:B----4-:R-:W-:Y:S01]  /*8140*/  IMAD.MOV.U32 R14, RZ, RZ, R8 ;  /* 0x000000ffff0e7224 */ /* 0x010fe200078e0008 */
[--C-:B------:R-:W-:Y:S01]  /*8150*/  SHF.R.U64 R9, R10, 0x10, R11.reuse ;  /* 0x000000100a097819 */ /* 0x100fe2000000120b */
[--C-:B------:R-:W-:Y:S01]  /*8160*/  IMAD.MOV.U32 R0, RZ, RZ, R11.reuse ;  /* 0x000000ffff007224 */ /* 0x100fe200078e000b */
[----:B------:R-:W-:Y:S01]  /*8170*/  SHF.R.U32.HI R10, RZ, 0x10, R11 ;  /* 0x00000010ff0a7819 */ /* 0x000fe2000001160b */
[----:B------:R-:W-:Y:S01]  /*8180*/  IMAD.MOV.U32 R38, RZ, RZ, R4 ;  /* 0x000000ffff267224 */ /* 0x000fe200078e0004 */
[--C-:B------:R-:W-:Y:S01]  /*8190*/  SHF.R.U64 R43, R4, 0x10, R5.reuse ;  /* 0x00000010042b7819 */ /* 0x100fe20000001205 */
[--C-:B------:R-:W-:Y:S01]  /*81a0*/  IMAD.MOV.U32 R8, RZ, RZ, R5.reuse ;  /* 0x000000ffff087224 */ /* 0x100fe200078e0005 */
[----:B------:R-:W-:Y:S01]  /*81b0*/  SHF.R.U32.HI R11, RZ, 0x10, R5 ;  /* 0x00000010ff0b7819 */ /* 0x000fe20000011605 */
[----:B------:R-:W-:Y:S01]  /*81c0*/  IMAD.MOV.U32 R39, RZ, RZ, R6 ;  /* 0x000000ffff277224 */ /* 0x000fe200078e0006 */
[--C-:B------:R-:W-:Y:S01]  /*81d0*/  SHF.R.U64 R44, R6, 0x10, R7.reuse ;  /* 0x00000010062c7819 */ /* 0x100fe20000001207 */
[--C-:B------:R-:W-:Y:S01]  /*81e0*/  IMAD.MOV.U32 R5, RZ, RZ, R7.reuse ;  /* 0x000000ffff057224 */ /* 0x100fe200078e0007 */
[----:B--2---:R-:W1:Y:S01]  /*81f0*/  LDC R3, c[0x0][0x3f4] ;  /* 0x0000fd00ff037b82 */ /* 0x004e620000000800 */
[----:B------:R-:W-:Y:S01]  /*8200*/  VIMNMX R4, R13, 0x40, PT ;  /* 0x000000400d047848 */ /* 0x000fe20003fe0100 */
[----:B---3--:R-:W-:Y:S01]  /*8210*/  VIADD R20, R23, 0x20 ;  /* 0x0000002017147836 */ /* 0x008fe20000000000 */
[----:B------:R-:W-:Y:S01]  /*8220*/  SHF.R.U32.HI R6, RZ, 0x10, R7 ;  /* 0x00000010ff067819 */ /* 0x000fe20000011607 */
[----:B------:R-:W-:Y:S01]  /*8230*/  BSSY B1, `(.L_x_1312) ;  /* 0x000000e000017945 */ /* 0x000fe20003800000 */
[----:B------:R-:W-:-:S02]  /*8240*/  PRMT R40, R40, 0x5410, R14 ;  /* 0x0000541028287816 */ /* 0x000fc4000000000e */
[----:B------:R-:W-:Y:S02]  /*8250*/  PRMT R41, R41, 0x5410, R15 ;  /* 0x0000541029297816 */ /* 0x000fe4000000000f */
[----:B------:R-:W-:Y:S02]  /*8260*/  PRMT R0, R10, 0x5410, R0 ;  /* 0x000054100a007816 */ /* 0x000fe40000000000 */
[----:B------:R-:W-:Y:S02]  /*8270*/  PRMT R42, R42, 0x5410, R9 ;  /* 0x000054102a2a7816 */ /* 0x000fe40000000009 */
[----:B------:R-:W-:Y:S02]  /*8280*/  PRMT R38, R38, 0x5410, R8 ;  /* 0x0000541026267816 */ /* 0x000fe40000000008 */
[----:B------:R-:W-:Y:S02]  /*8290*/  PRMT R43, R43, 0x5410, R11 ;  /* 0x000054102b2b7816 */ /* 0x000fe4000000000b */
[----:B------:R-:W-:-:S02]  /*82a0*/  PRMT R39, R39, 0x5410, R5 ;  /* 0x0000541027277816 */ /* 0x000fc40000000005 */
[----:B------:R-:W-:Y:S02]  /*82b0*/  PRMT R44, R44, 0x5410, R6 ;  /* 0x000054102c2c7816 */ /* 0x000fe40000000006 */
[C---:B-1----:R-:W-:Y:S01]  /*82c0*/  ISETP.GE.AND P0, PT, R16.reuse, R3, PT ;  /* 0x000000031000720c */ /* 0x042fe20003f06270 */
[----:B------:R-:W-:-:S03]  /*82d0*/  IMAD.IADD R3, R16, 0x1, R3 ;  /* 0x0000000110037824 */ /* 0x000fc600078e0203 */
[-C--:B------:R-:W-:Y:S02]  /*82e0*/  ISETP.GE.OR P2, PT, R23, R4.reuse, P0 ;  /* 0x000000041700720c */ /* 0x080fe40000746670 */
[----:B------:R-:W-:Y:S01]  /*82f0*/  ISETP.GE.OR P0, PT, R20, R4, P0 ;  /* 0x000000041400720c */ /* 0x000fe20000706670 */
[----:B0-----:R-:W-:-:S12]  /*8300*/  @!P1 BRA `(.L_x_1313) ;  /* 0x0000013000c89947 */ /* 0x001fd80003800000 */
.L_x_1519:
[----:B------:R-:W-:Y:S05]  /*8310*/  BSYNC B1 ;  /* 0x0000000000017941 */ /* 0x000fea0003800000 */
.L_x_1312:
[----:B------:R-:W-:Y:S01]  /*8320*/  BSSY B1, `(.L_x_1314) ;  /* 0x0000059000017945 */ /* 0x000fe20003800000 */
[----:B------:R-:W-:-:S03]  /*8330*/  LOP3.LUT R3, R3, 0x38, RZ, 0xc0, !PT ;  /* 0x0000003803037812 */ /* 0x000fc600078ec0ff */
[----:B------:R-:W-:Y:S05]  /*8340*/  @P2 BRA `(.L_x_1315) ;  /* 0x0000000400582947 */ /* 0x000fea0003800000 */
[----:B------:R-:W-:Y:S02]  /*8350*/  IMAD.SHL.U32 R4, R190, 0x40, RZ ;  /* 0x00000040be047824 */ /* 0x000fe400078e00ff */
[----:B------:R-:W-:Y:S02]  /*8360*/  HADD2.F32 R28, -RZ, R40.H1_H1 ;  /* 0x30000028ff1c7230 */ /* 0x000fe40000004100 */
[--C-:B------:R-:W-:Y:S01]  /*8370*/  HADD2.F32 R30, -RZ, R38.reuse.H0_H0 ;  /* 0x20000026ff1e7230 */ /* 0x100fe20000004100 */
[----:B------:R-:W-:Y:S01]  /*8380*/  LOP3.LUT R9, R4, 0x1c0, RZ, 0xc0, !PT ;  /* 0x000001c004097812 */ /* 0x000fe200078ec0ff */
[----:B------:R-:W-:Y:S02]  /*8390*/  HADD2.F32 R27, -RZ, R43.H0_H0 ;  /* 0x2000002bff1b7230 */ /* 0x000fe40000004100 */
[----:B------:R-:W-:Y:S01]  /*83a0*/  HADD2.F32 R29, -RZ, R38.H1_H1 ;  /* 0x30000026ff1d7230 */ /* 0x000fe20000004100 */
[----:B------:R-:W-:Y:S02]  /*83b0*/  SHF.R.U32.HI R6, RZ, 0x3, R9 ;  /* 0x00000003ff067819 */ /* 0x000fe40000011609 */
[----:B------:R-:W-:-:S02]  /*83c0*/  LOP3.LUT R4, R9, 0x38, R16, 0xf8, !PT ;  /* 0x0000003809047812 */ /* 0x000fc400078ef810 */
[----:B------:R-:W-:Y:S02]  /*83d0*/  LOP3.LUT R9, R6, R3, R9, 0x1e, !PT ;  /* 0x0000000306097212 */ /* 0x000fe400078e1e09 */
[----:B------:R-:W-:-:S03]  /*83e0*/  LOP3.LUT R5, R4, R6, RZ, 0x3c, !PT ;  /* 0x0000000604057212 */ /* 0x000fc600078e3cff */
[C---:B------:R-:W-:Y:S02]  /*83f0*/  IMAD R9, R222.reuse, 0x200, R9 ;  /* 0x00000200de097824 */ /* 0x040fe400078e0209 */
[----:B------:R-:W-:Y:S02]  /*8400*/  IMAD R5, R222, 0x200, R5 ;  /* 0x00000200de057824 */ /* 0x000fe400078e0205 */
[--C-:B------:R-:W-:Y:S02]  /*8410*/  IMAD R37, R9, 0x2, R2.reuse ;  /* 0x0000000209257824 */ /* 0x100fe400078e0202 */
[----:B------:R-:W-:-:S03]  /*8420*/  IMAD R35, R5, 0x2, R2 ;  /* 0x0000000205237824 */ /* 0x000fc600078e0202 */
[----:B------:R-:W0:Y:S04]  /*8430*/  LDS.128 R8, [R37+0x20400] ;  /* 0x0204000025087984 */ /* 0x000e280000000c00 */
[----:B------:R-:W1:Y:S01]  /*8440*/  LDS.128 R4, [R35+0x20400] ;  /* 0x0204000023047984 */ /* 0x000e620000000c00 */
[--C-:B0-----:R-:W-:Y:S02]  /*8450*/  HADD2.F32 R21, -RZ, R8.reuse.H0_H0 ;  /* 0x20000008ff157230 */ /* 0x101fe40000004100 */
[----:B------:R-:W-:Y:S02]  /*8460*/  HADD2.F32 R8, -RZ, R8.H1_H1 ;  /* 0x30000008ff087230 */ /* 0x000fe40000004100 */
[----:B-1----:R-:W-:Y:S02]  /*8470*/  HADD2.F32 R13, -RZ, R4.H0_H0 ;  /* 0x20000004ff0d7230 */ /* 0x002fe40000004100 */
[C---:B------:R-:W-:Y:S01]  /*8480*/  FMUL.FTZ R32, R21.reuse, R30 ;  /* 0x0000001e15207220 */ /* 0x040fe20000410000 */
[----:B------:R-:W-:Y:S01]  /*8490*/  FMUL.FTZ R34, R21, R28 ;  /* 0x0000001c15227220 */ /* 0x000fe20000410000 */
[----:B------:R-:W-:-:S02]  /*84a0*/  HADD2.F32 R21, -RZ, R41.H1_H1 ;  /* 0x30000029ff157230 */ /* 0x000fc40000004100 */
[C---:B------:R-:W-:Y:S01]  /*84b0*/  FMUL.FTZ R31, R8.reuse, R27 ;  /* 0x0000001b081f7220 */ /* 0x040fe20000410000 */
[----:B------:R-:W-:Y:S02]  /*84c0*/  HADD2.F32 R4, -RZ, R4.H1_H1 ;  /* 0x30000004ff047230 */ /* 0x000fe40000004100 */
[C---:B------:R-:W-:Y:S01]  /*84d0*/  FFMA.FTZ R32, R13.reuse, R28, -R32 ;  /* 0x0000001c0d207223 */ /* 0x040fe20000010820 */
[----:B------:R-:W-:Y:S02]  /*84e0*/  HADD2.F32 R24, -RZ, R9.H0_H0 ;  /* 0x20000009ff187230 */ /* 0x000fe40000004100 */
[----:B------:R-:W-:Y:S01]  /*84f0*/  FFMA.FTZ R34, R13, R30, R34 ;  /* 0x0000001e0d227223 */ /* 0x000fe20000010022 */
[----:B------:R-:W-:Y:S02]  /*8500*/  HADD2.F32 R13, -RZ, R41.H0_H0 ;  /* 0x20000029ff0d7230 */ /* 0x000fe40000004100 */
[-C--:B------:R-:W-:Y:S01]  /*8510*/  FMUL.FTZ R33, R8, R21.reuse ;  /* 0x0000001508217220 */ /* 0x080fe20000410000 */
[----:B------:R-:W-:Y:S01]  /*8520*/  FFMA.FTZ R31, R4, R21, -R31 ;  /* 0x00000015041f7223 */ /* 0x000fe2000001081f */
[----:B------:R-:W-:-:S02]  /*8530*/  HADD2.F32 R14, -RZ, R5.H0_H0 ;  /* 0x20000005ff0e7230 */ /* 0x000fc40000004100 */
[C---:B------:R-:W-:Y:S01]  /*8540*/  FMUL.FTZ R21, R24.reuse, R29 ;  /* 0x0000001d18157220 */ /* 0x040fe20000410000 */
[----:B------:R-:W-:Y:S02]  /*8550*/  HADD2.F32 R9, -RZ, R9.H1_H1 ;  /* 0x30000009ff097230 */ /* 0x000fe40000004100 */
[----:B------:R-:W-:Y:S01]  /*8560*/  FMUL.FTZ R24, R24, R13 ;  /* 0x0000000d18187220 */ /* 0x000fe20000410000 */
[----:B------:R-:W-:Y:S02]  /*8570*/  HADD2.F32 R28, -RZ, R43.H1_H1 ;  /* 0x3000002bff1c7230 */ /* 0x000fe40000004100 */
[----:B------:R-:W-:Y:S01]  /*8580*/  FFMA.FTZ R33, R4, R27, R33 ;  /* 0x0000001b04217223 */ /* 0x000fe20000010021 */
[----:B------:R-:W-:Y:S02]  /*8590*/  HADD2.F32 R4, -RZ, R42.H0_H0 ;  /* 0x2000002aff047230 */ /* 0x000fe40000004100 */
[----:B------:R-:W-:Y:S01]  /*85a0*/  FFMA.FTZ R21, R14, R13, -R21 ;  /* 0x0000000d0e157223 */ /* 0x000fe20000010815 */
[----:B------:R-:W-:-:S02]  /*85b0*/  HADD2.F32 R5, -RZ, R5.H1_H1 ;  /* 0x30000005ff057230 */ /* 0x000fc40000004100 */
[----:B------:R-:W-:Y:S01]  /*85c0*/  FFMA.FTZ R24, R14, R29, R24 ;  /* 0x0000001d0e187223 */ /* 0x000fe20000010018 */
[----:B------:R-:W-:Y:S02]  /*85d0*/  HADD2.F32 R25, -RZ, R10.H0_H0 ;  /* 0x2000000aff197230 */ /* 0x000fe40000004100 */
[C---:B------:R-:W-:Y:S01]  /*85e0*/  FMUL.FTZ R30, R9.reuse, R28 ;  /* 0x0000001c091e7220 */ /* 0x040fe20000410000 */
[----:B------:R-:W-:Y:S02]  /*85f0*/  HADD2.F32 R8, -RZ, R40.H0_H0 ;  /* 0x20000028ff087230 */ /* 0x000fe40000004100 */
[-C--:B------:R-:W-:Y:S01]  /*8600*/  FMUL.FTZ R36, R9, R4.reuse ;  /* 0x0000000409247220 */ /* 0x080fe20000410000 */
[----:B------:R-:W-:Y:S02]  /*8610*/  HADD2.F32 R14, -RZ, R39.H0_H0 ;  /* 0x20000027ff0e7230 */ /* 0x000fe40000004100 */
[----:B------:R-:W-:Y:S01]  /*8620*/  FFMA.FTZ R30, R5, R4, -R30 ;  /* 0x00000004051e7223 */ /* 0x000fe2000001081e */
[----:B------:R-:W-:-:S02]  /*8630*/  HADD2.F32 R10, -RZ, R10.H1_H1 ;  /* 0x3000000aff0a7230 */ /* 0x000fc40000004100 */
[C---:B------:R-:W-:Y:S01]  /*8640*/  FMUL.FTZ R29, R25.reuse, R8 ;  /* 0x00000008191d7220 */ /* 0x040fe20000410000 */
[----:B------:R-:W-:Y:S02]  /*8650*/  HADD2.F32 R13, -RZ, R44.H0_H0 ;  /* 0x2000002cff0d7230 */ /* 0x000fe40000004100 */
[----:B------:R-:W-:Y:S01]  /*8660*/  FMUL.FTZ R4, R25, R14 ;  /* 0x0000000e19047220 */ /* 0x000fe20000410000 */
[----:B------:R-:W-:Y:S02]  /*8670*/  HADD2.F32 R15, -RZ, R6.H0_H0 ;  /* 0x20000006ff0f7230 */ /* 0x000fe40000004100 */
[----:B------:R-:W-:Y:S01]  /*8680*/  FFMA.FTZ R25, R5, R28, R36 ;  /* 0x0000001c05197223 */ /* 0x000fe20000010024 */
[----:B------:R-:W-:Y:S02]  /*8690*/  HADD2.F32 R9, -RZ, R42.H1_H1 ;  /* 0x3000002aff097230 */ /* 0x000fe40000004100 */
[----:B------:R-:W-:Y:S01]  /*86a0*/  FMUL.FTZ R5, R10, R13 ;  /* 0x0000000d0a057220 */ /* 0x000fe20000410000 */
[----:B------:R-:W-:-:S02]  /*86b0*/  HADD2.F32 R6, -RZ, R6.H1_H1 ;  /* 0x30000006ff067230 */ /* 0x000fc40000004100 */
[C---:B------:R-:W-:Y:S01]  /*86c0*/  FFMA.FTZ R27, R15.reuse, R8, -R4 ;  /* 0x000000080f1b7223 */ /* 0x040fe20000010804 */
[----:B------:R-:W-:Y:S01]  /*86d0*/  FFMA.FTZ R29, R15, R14, R29 ;  /* 0x0000000e0f1d7223 */ /* 0x000fe2000001001d */
[-C--:B------:R-:W-:Y:S01]  /*86e0*/  FMUL.FTZ R15, R10, R9.reuse ;  /* 0x000000090a0f7220 */ /* 0x080fe20000410000 */
[----:B------:R-:W-:Y:S02]  /*86f0*/  HADD2.F32 R26, -RZ, R11.H0_H0 ;  /* 0x2000000bff1a7230 */ /* 0x000fe40000004100 */
[C---:B------:R-:W-:Y:S01]  /*8700*/  FFMA.FTZ R10, R6.reuse, R9, -R5 ;  /* 0x00000009060a7223 */ /* 0x040fe20000010805 */
[----:B------:R-:W-:Y:S02]  /*8710*/  HADD2.F32 R9, -RZ, R39.H1_H1 ;  /* 0x30000027ff097230 */ /* 0x000fe40000004100 */
[----:B------:R-:W-:Y:S01]  /*8720*/  FFMA.FTZ R14, R6, R13, R15 ;  /* 0x0000000d060e7223 */ /* 0x000fe2000001000f */
[----:B------:R-:W-:Y:S02]  /*8730*/  HADD2.F32 R5, -RZ, R0.H1_H1 ;  /* 0x30000000ff057230 */ /* 0x000fe40000004100 */
[----:B------:R-:W-:-:S02]  /*8740*/  HADD2.F32 R11, -RZ, R11.H1_H1 ;  /* 0x3000000bff0b7230 */ /* 0x000fc40000004100 */
[C---:B------:R-:W-:Y:S01]  /*8750*/  FMUL.FTZ R13, R26.reuse, R9 ;  /* 0x000000091a0d7220 */ /* 0x040fe20000410000 */
[----:B------:R-:W-:Y:S02]  /*8760*/  HADD2.F32 R8, -RZ, R44.H1_H1 ;  /* 0x3000002cff087230 */ /* 0x000fe40000004100 */
[-C--:B------:R-:W-:Y:S01]  /*8770*/  FMUL.FTZ R26, R26, R5.reuse ;  /* 0x000000051a1a7220 */ /* 0x080fe20000410000 */
[----:B------:R-:W-:Y:S02]  /*8780*/  HADD2.F32 R4, -RZ, R0.H0_H0 ;  /* 0x20000000ff047230 */ /* 0x000fe40000004100 */
[--C-:B------:R-:W-:Y:S02]  /*8790*/  HADD2.F32 R20, -RZ, R7.reuse.H0_H0 ;  /* 0x20000007ff147230 */ /* 0x100fe40000004100 */
[C---:B------:R-:W-:Y:S01]  /*87a0*/  FMUL.FTZ R6, R11.reuse, R8 ;  /* 0x000000080b067220 */ /* 0x040fe20000410000 */
[----:B------:R-:W-:Y:S02]  /*87b0*/  HADD2.F32 R7, -RZ, R7.H1_H1 ;  /* 0x30000007ff077230 */ /* 0x000fe40000004100 */
[-C--:B------:R-:W-:Y:S01]  /*87c0*/  FMUL.FTZ R15, R11, R4.reuse ;  /* 0x000000040b0f7220 */ /* 0x080fe20000410000 */
[C---:B------:R-:W-:Y:S01]  /*87d0*/  FFMA.FTZ R13, R20.reuse, R5, -R13 ;  /* 0x00000005140d7223 */ /* 0x040fe2000001080d */
[----:B------:R-:W-:Y:S01]  /*87e0*/  FFMA.FTZ R11, R20, R9, R26 ;  /* 0x00000009140b7223 */ /* 0x000fe2000001001a */
[C---:B------:R-:W-:Y:S01]  /*87f0*/  FFMA.FTZ R20, R7.reuse, R4, -R6 ;  /* 0x0000000407147223 */ /* 0x040fe20000010806 */
[----:B------:R-:W-:Y:S01]  /*8800*/  FFMA.FTZ R26, R7, R8, R15 ;  /* 0x00000008071a7223 */ /* 0x000fe2000001000f */
[----:B------:R-:W-:-:S02]  /*8810*/  F2FP.F16.F32.PACK_AB R4, R31, R32 ;  /* 0x000000201f04723e */ /* 0x000fc400000000ff */
[----:B------:R-:W-:Y:S02]  /*8820*/  F2FP.F16.F32.PACK_AB R5, R30, R21 ;  /* 0x000000151e05723e */ /* 0x000fe400000000ff */
[----:B------:R-:W-:Y:S02]  /*8830*/  F2FP.F16.F32.PACK_AB R6, R10, R27 ;  /* 0x0000001b0a06723e */ /* 0x000fe400000000ff */
[----:B------:R-:W-:Y:S02]  /*8840*/  F2FP.F16.F32.PACK_AB R7, R20, R13 ;  /* 0x0000000d1407723e */ /* 0x000fe400000000ff */
[----:B------:R-:W-:Y:S02]  /*8850*/  F2FP.F16.F32.PACK_AB R8, R33, R34 ;  /* 0x000000222108723e */ /* 0x000fe400000000ff */
[----:B------:R-:W-:Y:S01]  /*8860*/  F2FP.F16.F32.PACK_AB R9, R25, R24 ;  /* 0x000000181909723e */ /* 0x000fe200000000ff */
[----:B------:R1:W-:Y:S01]  /*8870*/  STS.128 [R35+0x20400], R4 ;  /* 0x0204000423007388 */ /* 0x0003e20000000c00 */
[----:B------:R-:W-:-:S02]  /*8880*/  F2FP.F16.F32.PACK_AB R10, R14, R29 ;  /* 0x0000001d0e0a723e */ /* 0x000fc400000000ff */
[----:B------:R-:W-:-:S05]  /*8890*/  F2FP.F16.F32.PACK_AB R11, R26, R11 ;  /* 0x0000000b1a0b723e */ /* 0x000fca00000000ff */
[----:B------:R1:W-:Y:S02]  /*88a0*/  STS.128 [R37+0x20400], R8 ;  /* 0x0204000825007388 */ /* 0x0003e40000000c00 */
.L_x_1315:
[----:B------:R-:W-:Y:S05]  /*88b0*/  BSYNC B1 ;  /* 0x0000000000017941 */ /* 0x000fea0003800000 */
.L_x_1314:
[----:B------:R-:W-:Y:S05]  /*88c0*/  @P0 BRA `(.L_x_1306) ;  /* 0x0000000400600947 */ /* 0x000fea0003800000 */
[----:B-1----:R-:W2:Y:S01]  /*88d0*/  LDL R8, [R1+0x70] ;  /* 0x0000700001087983 */ /* 0x002ea20000100800 */
[C---:B------:R-:W-:Y:S02]  /*88e0*/  VIADD R4, R23.reuse, 0x20 ;  /* 0x0000002017047836 */ /* 0x040fe40000000000 */
[----:B------:R-:W-:Y:S01]  /*88f0*/  VIADD R5, R23, 0x20 ;  /* 0x0000002017057836 */ /* 0x000fe20000000000 */
[----:B------:R-:W3:Y:S01]  /*8900*/  LDL R45, [R1+0x68] ;  /* 0x00006800012d7983 */ /* 0x000ee20000100800 */
[----:B------:R-:W-:Y:S02]  /*8910*/  IMAD.SHL.U32 R4, R4, 0x40, RZ ;  /* 0x0000004004047824 */ /* 0x000fe400078e00ff */
[----:B------:R-:W-:-:S03]  /*8920*/  IMAD.SHL.U32 R5, R5, 0x40, RZ ;  /* 0x0000004005057824 */ /* 0x000fc600078e00ff */
[----:B------:R-:W-:Y:S02]  /*8930*/  LOP3.LUT R4, R4, 0x1c0, RZ, 0xc0, !PT ;  /* 0x000001c004047812 */ /* 0x000fe400078ec0ff */
[----:B------:R-:W-:Y:S02]  /*8940*/  LOP3.LUT R5, R5, 0x1c0, RZ, 0xc0, !PT ;  /* 0x000001c005057812 */ /* 0x000fe400078ec0ff */
[----:B------:R-:W-:-:S04]  /*8950*/  SHF.R.U32.HI R4, RZ, 0x3, R4 ;  /* 0x00000003ff047819 */ /* 0x000fc80000011604 */
[----:B------:R-:W-:Y:S01]  /*8960*/  LOP3.LUT R3, R4, R3, R5, 0x1e, !PT ;  /* 0x0000000304037212 */ /* 0x000fe200078e1e05 */
[----:B------:R-:W-:Y:S02]  /*8970*/  HADD2.F32 R27, -RZ, R40.H1_H1 ;  /* 0x30000028ff1b7230 */ /* 0x000fe40000004100 */
[--C-:B------:R-:W-:Y:S02]  /*8980*/  HADD2.F32 R29, -RZ, R38.reuse.H0_H0 ;  /* 0x20000026ff1d7230 */ /* 0x100fe40000004100 */
[----:B------:R-:W-:Y:S02]  /*8990*/  HADD2.F32 R36, -RZ, R43.H0_H0 ;  /* 0x2000002bff247230 */ /* 0x000fe40000004100 */
[--C-:B------:R-:W-:Y:S02]  /*89a0*/  HADD2.F32 R32, -RZ, R41.reuse.H1_H1 ;  /* 0x30000029ff207230 */ /* 0x100fe40000004100 */
[----:B------:R-:W-:Y:S02]  /*89b0*/  HADD2.F32 R38, -RZ, R38.H1_H1 ;  /* 0x30000026ff267230 */ /* 0x000fe40000004100 */
[----:B------:R-:W-:-:S02]  /*89c0*/  HADD2.F32 R34, -RZ, R41.H0_H0 ;  /* 0x20000029ff227230 */ /* 0x000fc40000004100 */
[----:B------:R-:W-:Y:S02]  /*89d0*/  HADD2.F32 R35, -RZ, R43.H1_H1 ;  /* 0x3000002bff237230 */ /* 0x000fe40000004100 */
[----:B------:R-:W-:Y:S02]  /*89e0*/  HADD2.F32 R31, -RZ, R42.H0_H0 ;  /* 0x2000002aff1f7230 */ /* 0x000fe40000004100 */
[----:B------:R-:W-:Y:S02]  /*89f0*/  HADD2.F32 R37, -RZ, R39.H0_H0 ;  /* 0x20000027ff257230 */ /* 0x000fe40000004100 */
[----:B------:R-:W-:Y:S02]  /*8a00*/  HADD2.F32 R33, -RZ, R40.H0_H0 ;  /* 0x20000028ff217230 */ /* 0x000fe40000004100 */
[----:B--2---:R-:W-:-:S04]  /*8a10*/  IMAD.IADD R3, R8, 0x1, R3 ;  /* 0x0000000108037824 */ /* 0x004fc800078e0203 */
[----:B------:R-:W-:Y:S01]  /*8a20*/  IMAD R3, R3, 0x2, R2 ;  /* 0x0000000203037824 */ /* 0x000fe200078e0202 */
[----:B---3--:R-:W1:Y:S04]  /*8a30*/  LDS.128 R4, [R45+0x20400] ;  /* 0x020400002d047984 */ /* 0x008e680000000c00 */
[----:B------:R-:W0:Y:S01]  /*8a40*/  LDS.128 R8, [R3+0x20400] ;  /* 0x0204000003087984 */ /* 0x000e220000000c00 */
[----:B-1----:R-:W-:Y:S02]  /*8a50*/  HADD2.F32 R13, -RZ, R4.H0_H0 ;  /* 0x20000004ff0d7230 */ /* 0x002fe40000004100 */
[--C-:B0-----:R-:W-:Y:S02]  /*8a60*/  HADD2.F32 R21, -RZ, R8.reuse.H0_H0 ;  /* 0x20000008ff157230 */ /* 0x101fe40000004100 */
[----:B------:R-:W-:-:S03]  /*8a70*/  HADD2.F32 R8, -RZ, R8.H1_H1 ;  /* 0x30000008ff087230 */ /* 0x000fc60000004100 */
[-C--:B------:R-:W-:Y:S01]  /*8a80*/  FMUL.FTZ R28, R29, R21.reuse ;  /* 0x000000151d1c7220 */ /* 0x080fe20000410000 */
[C---:B------:R-:W-:Y:S01]  /*8a90*/  FMUL.FTZ R30, R27.reuse, R21 ;  /* 0x000000151b1e7220 */ /* 0x040fe20000410000 */
[--C-:B------:R-:W-:Y:S02]  /*8aa0*/  HADD2.F32 R24, -RZ, R9.reuse.H0_H0 ;  /* 0x20000009ff187230 */ /* 0x100fe40000004100 */
[-C--:B------:R-:W-:Y:S01]  /*8ab0*/  FMUL.FTZ R21, R36, R8.reuse ;  /* 0x0000000824157220 */ /* 0x080fe20000410000 */
[----:B------:R-:W-:Y:S02]  /*8ac0*/  HADD2.F32 R4, -RZ, R4.H1_H1 ;  /* 0x30000004ff047230 */ /* 0x000fe40000004100 */
[-C--:B------:R-:W-:Y:S01]  /*8ad0*/  FFMA.FTZ R28, R27, R13.reuse, -R28 ;  /* 0x0000000d1b1c7223 */ /* 0x080fe2000001081c */
[----:B------:R-:W-:Y:S01]  /*8ae0*/  FFMA.FTZ R30, R29, R13, R30 ;  /* 0x0000000d1d1e7223 */ /* 0x000fe2000001001e */
[----:B------:R-:W-:Y:S02]  /*8af0*/  HADD2.F32 R9, -RZ, R9.H1_H1 ;  /* 0x30000009ff097230 */ /* 0x000fe40000004100 */
[----:B------:R-:W-:Y:S01]  /*8b00*/  FMUL.FTZ R13, R32, R8 ;  /* 0x00000008200d7220 */ /* 0x000fe20000410000 */
[----:B------:R-:W-:-:S02]  /*8b10*/  HADD2.F32 R14, -RZ, R5.H0_H0 ;  /* 0x20000005ff0e7230 */ /* 0x000fc40000004100 */
[----:B------:R-:W-:Y:S01]  /*8b20*/  FMUL.FTZ R27, R38, R24 ;  /* 0x00000018261b7220 */ /* 0x000fe20000410000 */
[----:B------:R-:W-:Y:S02]  /*8b30*/  HADD2.F32 R5, -RZ, R5.H1_H1 ;  /* 0x30000005ff057230 */ /* 0x000fe40000004100 */
[----:B------:R-:W-:Y:S01]  /*8b40*/  FFMA.FTZ R21, R32, R4, -R21 ;  /* 0x0000000420157223 */ /* 0x000fe20000010815 */
[--C-:B------:R-:W-:Y:S02]  /*8b50*/  HADD2.F32 R25, -RZ, R10.reuse.H0_H0 ;  /* 0x2000000aff197230 */ /* 0x100fe40000004100 */
[----:B------:R-:W-:Y:S01]  /*8b60*/  FMUL.FTZ R29, R34, R24 ;  /* 0x00000018221d7220 */ /* 0x000fe20000410000 */
[----:B------:R-:W-:Y:S01]  /*8b70*/  FFMA.FTZ R13, R36, R4, R13 ;  /* 0x00000004240d7223 */ /* 0x000fe2000001000d */
[----:B------:R-:W-:Y:S02]  /*8b80*/  HADD2.F32 R10, -RZ, R10.H1_H1 ;  /* 0x3000000aff0a7230 */ /* 0x000fe40000004100 */
[-C--:B------:R-:W-:Y:S01]  /*8b90*/  FMUL.FTZ R4, R35, R9.reuse ;  /* 0x0000000923047220 */ /* 0x080fe20000410000 */
[----:B------:R-:W-:Y:S01]  /*8ba0*/  FMUL.FTZ R8, R31, R9 ;  /* 0x000000091f087220 */ /* 0x000fe20000410000 */
[----:B------:R-:W-:-:S02]  /*8bb0*/  HADD2.F32 R36, -RZ, R44.H0_H0 ;  /* 0x2000002cff247230 */ /* 0x000fc40000004100 */
[-C--:B------:R-:W-:Y:S01]  /*8bc0*/  FFMA.FTZ R27, R34, R14.reuse, -R27 ;  /* 0x0000000e221b7223 */ /* 0x080fe2000001081b */
[----:B------:R-:W-:Y:S02]  /*8bd0*/  HADD2.F32 R15, -RZ, R6.H0_H0 ;  /* 0x20000006ff0f7230 */ /* 0x000fe40000004100 */
[----:B------:R-:W-:Y:S01]  /*8be0*/  FFMA.FTZ R29, R38, R14, R29 ;  /* 0x0000000e261d7223 */ /* 0x000fe2000001001d */
[----:B------:R-:W-:Y:S02]  /*8bf0*/  HADD2.F32 R34, -RZ, R42.H1_H1 ;  /* 0x3000002aff227230 */ /* 0x000fe40000004100 */
[-C--:B------:R-:W-:Y:S01]  /*8c00*/  FFMA.FTZ R14, R31, R5.reuse, -R4 ;  /* 0x000000051f0e7223 */ /* 0x080fe20000010804 */
[----:B------:R-:W-:Y:S02]  /*8c10*/  HADD2.F32 R6, -RZ, R6.H1_H1 ;  /* 0x30000006ff067230 */ /* 0x000fe40000004100 */
[----:B------:R-:W-:Y:S01]  /*8c20*/  FFMA.FTZ R24, R35, R5, R8 ;  /* 0x0000000523187223 */ /* 0x000fe20000010008 */
[-C--:B------:R-:W-:Y:S01]  /*8c30*/  FMUL.FTZ R4, R37, R25.reuse ;  /* 0x0000001925047220 */ /* 0x080fe20000410000 */
[-C--:B------:R-:W-:Y:S01]  /*8c40*/  FMUL.FTZ R5, R36, R10.reuse ;  /* 0x0000000a24057220 */ /* 0x080fe20000410000 */
[----:B------:R-:W-:Y:S01]  /*8c50*/  FMUL.FTZ R32, R33, R25 ;  /* 0x0000001921207220 */ /* 0x000fe20000410000 */
[----:B------:R-:W-:Y:S01]  /*8c60*/  FMUL.FTZ R9, R34, R10 ;  /* 0x0000000a22097220 */ /* 0x000fe20000410000 */
[----:B------:R-:W-:-:S02]  /*8c70*/  HADD2.F32 R26, -RZ, R11.H0_H0 ;  /* 0x2000000bff1a7230 */ /* 0x000fc40000004100 */
[----:B------:R-:W-:Y:S01]  /*8c80*/  FFMA.FTZ R25, R33, R15, -R4 ;  /* 0x0000000f21197223 */ /* 0x000fe20000010804 */
[----:B------:R-:W-:Y:S01]  /*8c90*/  FFMA.FTZ R10, R34, R6, -R5 ;  /* 0x00000006220a7223 */ /* 0x000fe20000010805 */
[----:B------:R-:W-:Y:S02]  /*8ca0*/  HADD2.F32 R11, -RZ, R11.H1_H1 ;  /* 0x3000000bff0b7230 */ /* 0x000fe40000004100 */
[----:B------:R-:W-:Y:S02]  /*8cb0*/  HADD2.F32 R34, -RZ, R39.H1_H1 ;  /* 0x30000027ff227230 */ /* 0x000fe40000004100 */
[----:B------:R-:W-:Y:S02]  /*8cc0*/  HADD2.F32 R8, -RZ, R0.H1_H1 ;  /* 0x30000000ff087230 */ /* 0x000fe40000004100 */
[----:B------:R-:W-:Y:S02]  /*8cd0*/  HADD2.F32 R33, -RZ, R44.H1_H1 ;  /* 0x3000002cff217230 */ /* 0x000fe40000004100 */
[----:B------:R-:W-:-:S02]  /*8ce0*/  HADD2.F32 R31, -RZ, R0.H0_H0 ;  /* 0x20000000ff1f7230 */ /* 0x000fc40000004100 */
[----:B------:R-:W-:Y:S01]  /*8cf0*/  FFMA.FTZ R32, R37, R15, R32 ;  /* 0x0000000f25207223 */ /* 0x000fe20000010020 */
[--C-:B------:R-:W-:Y:S02]  /*8d00*/  HADD2.F32 R20, -RZ, R7.reuse.H0_H0 ;  /* 0x20000007ff147230 */ /* 0x100fe40000004100 */
[----:B------:R-:W-:Y:S01]  /*8d10*/  FFMA.FTZ R15, R36, R6, R9 ;  /* 0x00000006240f7223 */ /* 0x000fe20000010009 */
[----:B------:R-:W-:Y:S02]  /*8d20*/  HADD2.F32 R7, -RZ, R7.H1_H1 ;  /* 0x30000007ff077230 */ /* 0x000fe40000004100 */
[-C--:B------:R-:W-:Y:S01]  /*8d30*/  FMUL.FTZ R5, R34, R26.reuse ;  /* 0x0000001a22057220 */ /* 0x080fe20000410000 */
[C---:B------:R-:W-:Y:S01]  /*8d40*/  FMUL.FTZ R9, R8.reuse, R26 ;  /* 0x0000001a08097220 */ /* 0x040fe20000410000 */
[-C--:B------:R-:W-:Y:S01]  /*8d50*/  FMUL.FTZ R4, R33, R11.reuse ;  /* 0x0000000b21047220 */ /* 0x080fe20000410000 */
[C---:B------:R-:W-:Y:S01]  /*8d60*/  FMUL.FTZ R6, R31.reuse, R11 ;  /* 0x0000000b1f067220 */ /* 0x040fe20000410000 */
[-C--:B------:R-:W-:Y:S01]  /*8d70*/  FFMA.FTZ R0, R8, R20.reuse, -R5 ;  /* 0x0000001408007223 */ /* 0x080fe20000010805 */
[----:B------:R-:W-:Y:S01]  /*8d80*/  FFMA.FTZ R11, R34, R20, R9 ;  /* 0x00000014220b7223 */ /* 0x000fe20000010009 */
[-C--:B------:R-:W-:Y:S01]  /*8d90*/  FFMA.FTZ R31, R31, R7.reuse, -R4 ;  /* 0x000000071f1f7223 */ /* 0x080fe20000010804 */
        /* <DEDUP_REMOVED lines=11> */
.L_x_1306:
[----:B------:R-:W-:Y:S05]  /*8e50*/  BSYNC B0 ;  /* 0x0000000000007941 */ /* 0x000fea0003800000 */
.L_x_1295:
[----:B------:R-:W-:Y:S01]  /*8e60*/  @!PT LDS RZ, [RZ] ;  /* 0x00000000fffff984 */ /* 0x000fe20000000800 */
[----:B------:R-:W-:Y:S01]  /*8e70*/  @!PT LDS RZ, [RZ] ;  /* 0x00000000fffff984 */ /* 0x000fe20000000800 */
[----:B------:R-:W-:Y:S01]  /*8e80*/  @!PT LDS RZ, [RZ] ;  /* 0x00000000fffff984 */ /* 0x000fe20000000800 */
[----:B------:R-:W-:Y:S01]  /*8e90*/  @!PT LDS RZ, [RZ] ;  /* 0x00000000fffff984 */ /* 0x000fe20000000800 */
[----:B------:R4:W-:Y:S06]  /*8ea0*/  MEMBAR.ALL.CTA ;  /* 0x0000000000007992 */ /* 0x0009ec0000008000 */
[----:B----4-:R-:W4:Y:S01]  /*8eb0*/  FENCE.VIEW.ASYNC.S ;  /* 0x00000000000073c6 */ /* 0x010f220000000000 */
[----:B------:R-:W-:Y:S05]  /*8ec0*/  WARPSYNC.ALL ;  /* 0x0000000000007948 */ /* 0x000fea0003800000 */
[----:B----4-:R-:W-:Y:S06]  /*8ed0*/  BAR.SYNC.DEFER_BLOCKING 0xd, 0x80 ;  /* 0x0342000000007b1d */ /* 0x010fec0000010000 */
.L_x_1292:
[----:B------:R-:W-:-:S13]  /*8ee0*/  ISETP.NE.AND P0, PT, R188, 0x3, PT ;  /* 0x00000003bc00780c */ /* 0x000fda0003f05270 */
[----:B------:R-:W-:Y:S05]  /*8ef0*/  @!P0 BRA `(.L_x_1316) ;  /* 0x0000000000048947 */ /* 0x000fea0003800000 */
[----:B------:R-:W-:Y:S01]  /*8f00*/  BPT.TRAP 0x1 ;  /* 0x000000040000795c */ /* 0x000fe20000300000 */
.L_x_1316:
[----:B------:R-:W-:Y:S01]  /*8f10*/  IMAD R13, R18, 0x8, R2 ;  /* 0x00000008120d7824 */ /* 0x000fe200078e0202 */
[----:B------:R-:W-:-:S04]  /*8f20*/  SHF.L.U32 R20, R184, 0x1f, RZ ;  /* 0x0000001fb8147819 */ /* 0x000fc800000006ff */
[----:B------:R4:W0:Y:S01]  /*8f30*/  SYNCS.PHASECHK.TRANS64.TRYWAIT P1, [R13+URZ+0x38830], R20 ;  /* 0x038830140d0075a7 */ /* 0x000822000802017f */
[----:B------:R-:W-:Y:S05]  /*8f40*/  @!P0 BRA `(.L_x_1317) ;  /* 0x0000000000048947 */ /* 0x000fea0003800000 */
[----:B------:R-:W-:Y:S01]  /*8f50*/  BPT.TRAP 0x1 ;  /* 0x000000040000795c */ /* 0x000fe20000300000 */
.L_x_1317:
[C---:B--2---:R-:W-:Y:S01]  /*8f60*/  IADD3 R0, R2.reuse, 0x22400, RZ ;  /* 0x0002240002007810 */ /* 0x044fe20007ffe0ff */
[----:B01-3--:R-:W-:-:S03]  /*8f70*/  VIADD R3, R2, 0x20400 ;  /* 0x0002040002037836 */ /* 0x00bfc60000000000 */
        /* <DEDUP_REMOVED lines=8> */
.L_x_1318:
[----:B------:R-:W-:Y:S01]  /*9000*/  IMAD R10, R18, 0x200, R220 ;  /* 0x00000200120a7824 */ /* 0x000fe200078e02dc */
[----:B------:R-:W-:Y:S01]  /*9010*/  LOP3.LUT R8, R3, 0x10000, RZ, 0xfc, !PT ;  /* 0x0001000003087812 */ /* 0x000fe200078efcff */
[----:B------:R-:W-:Y:S01]  /*9020*/  IMAD.MOV.U32 R9, RZ, RZ, 0x40000040 ;  /* 0x40000040ff097424 */ /* 0x000fe200078e00ff */
[----:B------:R-:W-:Y:S05]  /*9030*/  WARPSYNC.ALL ;  /* 0x0000000000007948 */ /* 0x000fea0003800000 */
[----:B------:R-:W-:Y:S01]  /*9040*/  IMAD.MOV.U32 R11, RZ, RZ, 0x40000040 ;  /* 0x40000040ff0b7424 */ /* 0x000fe200078e00ff */
[C---:B------:R-:W-:Y:S01]  /*9050*/  R2UR UR4, R8.reuse ;  /* 0x00000000080472ca */ /* 0x040fe200000e0000 */
[----:B-----5:R-:W-:Y:S01]  /*9060*/  WARPGROUP.ARRIVE ;  /* 0x00000000000079c5 */ /* 0x020fe20000000000 */
[----:B------:R-:W-:Y:S01]  /*9070*/  R2UR UR5, R9 ;  /* 0x00000000090572ca */ /* 0x000fe200000e0000 */
[----:B------:R-:W-:Y:S01]  /*9080*/  VIADD R4, R8, 0x2 ;  /* 0x0000000208047836 */ /* 0x000fe20000000000 */
[C---:B------:R-:W-:Y:S01]  /*9090*/  R2UR UR6, R10.reuse ;  /* 0x000000000a0672ca */ /* 0x040fe200000e0000 */
[----:B------:R-:W-:Y:S01]  /*90a0*/  VIADD R6, R10, 0x2 ;  /* 0x000000020a067836 */ /* 0x000fe20000000000 */
[----:B------:R-:W-:Y:S01]  /*90b0*/  R2UR UR7, R11 ;  /* 0x000000000b0772ca */ /* 0x000fe200000e0000 */
[----:B------:R-:W-:Y:S01]  /*90c0*/  IMAD.MOV.U32 R5, RZ, RZ, 0x40000040 ;  /* 0x40000040ff057424 */ /* 0x000fe200078e00ff */
[----:B------:R-:W-:Y:S01]  /*90d0*/  SHF.L.U32 R3, R12, 0x1f, RZ ;  /* 0x0000001f0c037819 */ /* 0x000fe200000006ff */
[----:B------:R-:W-:Y:S01]  /*90e0*/  IMAD.MOV.U32 R7, RZ, RZ, 0x40000040 ;  /* 0x40000040ff077424 */ /* 0x000fe200078e00ff */
[----:B------:R-:W-:Y:S01]  /*90f0*/  BSSY B0, `(.L_x_1320) ;  /* 0x0000022000007945 */ /* 0x000fe20003800000 */
[----:B------:R-:W-:-:S02]  /*9100*/  VIADD R14, R10, 0x4 ;  /* 0x000000040a0e7836 */ /* 0x000fc40000000000 */
[----:B------:R-:W-:Y:S02]  /*9110*/  IMAD.MOV.U32 R15, RZ, RZ, 0x40000040 ;  /* 0x40000040ff0f7424 */ /* 0x000fe400078e00ff */
[----:B------:R-:W-:Y:S02]  /*9120*/  VIADD R10, R10, 0x6 ;  /* 0x000000060a0a7836 */ /* 0x000fe40000000000 */
[----:B------:R-:W-:Y:S02]  /*9130*/  IMAD.MOV.U32 R9, RZ, RZ, 0x40000040 ;  /* 0x40000040ff097424 */ /* 0x000fe400078e00ff */
[----:B------:R-:W-:Y:S01]  /*9140*/  HGMMA.64x64x16.F32 R24, gdesc[UR4], RZ, !UPT, gsb0 ;  /* 0x00e00000041879f0 */ /* 0x000fe2000c0008ff */
[----:B------:R-:W-:Y:S01]  /*9150*/  R2UR UR4, R4 ;  /* 0x00000000040472ca */ /* 0x000fe200000e0000 */
[----:B------:R-:W-:Y:S01]  /*9160*/  IMAD.MOV.U32 R11, RZ, RZ, 0x40000040 ;  /* 0x40000040ff0b7424 */ /* 0x000fe200078e00ff */
[----:B------:R-:W-:Y:S02]  /*9170*/  R2UR UR5, R5 ;  /* 0x00000000050572ca */ /* 0x000fe400000e0000 */
[----:B------:R-:W-:Y:S01]  /*9180*/  R2UR UR6, R6 ;  /* 0x00000000060672ca */ /* 0x000fe200000e0000 */
[----:B------:R-:W-:Y:S01]  /*9190*/  VIADD R6, R8, 0x4 ;  /* 0x0000000408067836 */ /* 0x000fe20000000000 */
[----:B------:R-:W-:Y:S01]  /*91a0*/  R2UR UR7, R7 ;  /* 0x00000000070772ca */ /* 0x000fe200000e0000 */
[----:B------:R-:W-:-:S02]  /*91b0*/  IMAD.MOV.U32 R7, RZ, RZ, 0x40000040 ;  /* 0x40000040ff077424 */ /* 0x000fc400078e00ff */
[----:B------:R-:W-:Y:S01]  /*91c0*/  VIADD R8, R8, 0x6 ;  /* 0x0000000608087836 */ /* 0x000fe20000000000 */
[----:B------:R-:W-:Y:S02]  /*91d0*/  WARPGROUP.DEPBAR.LE gsb0, 0x0 ;  /* 0x00008000000079c5 */ /* 0x000fe40000010000 */
[----:B------:R-:W-:-:S07]  /*91e0*/  WARPGROUP.ARRIVE ;  /* 0x00000000000079c5 */ /* 0x000fce0000000000 */
        /* <DEDUP_REMOVED lines=16> */
[----:B------:R-:W1:Y:S02]  /*92f0*/  SYNCS.PHASECHK.TRANS64.TRYWAIT P1, [R2+URZ+0x38810], R3 ;  /* 0x03881003020075a7 */ /* 0x000e64000802017f */
[----:B-1----:R-:W-:Y:S05]  /*9300*/  @!P1 BRA `(.L_x_1321) ;  /* 0x0000012000f09947 */ /* 0x002fea0003800000 */
.L_x_1520:
[----:B------:R-:W-:Y:S05]  /*9310*/  BSYNC B0 ;  /* 0x0000000000007941 */ /* 0x000fea0003800000 */
.L_x_1320:
[----:B------:R-:W-:Y:S05]  /*9320*/  @!P0 BRA `(.L_x_1322) ;  /* 0x0000000000048947 */ /* 0x000fea0003800000 */
[----:B------:R-:W-:Y:S01]  /*9330*/  BPT.TRAP 0x1 ;  /* 0x000000040000795c */ /* 0x000fe20000300000 */
.L_x_1322:
[----:B------:R2:W3:Y:S01]  /*9340*/  SYNCS.PHASECHK.TRANS64.TRYWAIT P1, [R13+URZ+0x38850], R20 ;  /* 0x038850140d0075a7 */ /* 0x0004e2000802017f */
[----:B------:R-:W-:Y:S05]  /*9350*/  @!P0 BRA `(.L_x_1323) ;  /* 0x0000000000048947 */ /* 0x000fea0003800000 */
[----:B------:R-:W-:Y:S01]  /*9360*/  BPT.TRAP 0x1 ;  /* 0x000000040000795c */ /* 0x000fe20000300000 */
.L_x_1323:
[C---:B------:R-:W-:Y:S02]  /*9370*/  VIADD R0, R2.reuse, 0x400 ;  /* 0x0000040002007836 */ /* 0x040fe40000000000 */
[----:B-1----:R-:W-:-:S03]  /*9380*/  VIADD R3, R2, 0x26400 ;  /* 0x0002640002037836 */ /* 0x002fc60000000000 */
[----:B------:R-:W-:Y:S02]  /*9390*/  SHF.R.U32.HI R0, RZ, 0x4, R0 ;  /* 0x00000004ff007819 */ /* 0x000fe40000011600 */
[----:B------:R-:W-:Y:S02]  /*93a0*/  SHF.R.U32.HI R3, RZ, 0x4, R3 ;  /* 0x00000004ff037819 */ /* 0x000fe40000011603 */
[----:B------:R-:W-:Y:S02]  /*93b0*/  LOP3.LUT R0, R0, 0x3fff, RZ, 0xc0, !PT ;  /* 0x00003fff00007812 */ /* 0x000fe400078ec0ff */
[----:B------:R-:W-:Y:S02]  /*93c0*/  LOP3.LUT R3, R3, 0x3fff, RZ, 0xc0, !PT ;  /* 0x00003fff03037812 */ /* 0x000fe400078ec0ff */
[----:B------:R-:W-:Y:S01]  /*93d0*/  LOP3.LUT R221, R0, 0x10000, RZ, 0xfc, !PT ;  /* 0x0001000000dd7812 */ /* 0x000fe200078efcff */
[----:B---3--:R-:W-:Y:S06]  /*93e0*/  @P1 BRA `(.L_x_1324) ;  /* 0x0000000000081947 */ /* 0x008fec0003800000 */
[----:B------:R-:W1:Y:S02]  /*93f0*/  SYNCS.PHASECHK.TRANS64.TRYWAIT P1, [R13+URZ+0x38850], R20 ;  /* 0x038850140d0075a7 */ /* 0x000e64000802017f */
[----:B-1----:R-:W-:Y:S05]  /*9400*/  @!P1 BRA `(.L_x_1325) ;  /* 0x0000012000c49947 */ /* 0x002fea0003800000 */
.L_x_1324:
[----:B------:R-:W-:Y:S01]  /*9410*/  LOP3.LUT R0, R3, 0x10000, RZ, 0xfc, !PT ;  /* 0x0001000003007812 */ /* 0x000fe200078efcff */
[----:B------:R-:W-:Y:S01]  /*9420*/  IMAD R10, R18, 0x1000, R221 ;  /* 0x00001000120a7824 */ /* 0x000fe200078e02dd */
[----:B------:R-:W-:Y:S05]  /*9430*/  WARPSYNC.ALL ;  /* 0x0000000000007948 */ /* 0x000fea0003800000 */
[----:B------:R-:W-:Y:S01]  /*9440*/  IMAD.MOV.U32 R14, RZ, RZ, R0 ;  /* 0x000000ffff0e7224 */ /* 0x000fe200078e0000 */
[----:B------:R-:W-:Y:S01]  /*9450*/  R2UR UR6, R10 ;  /* 0x000000000a0672ca */ /* 0x000fe200000e0000 */
[----:B------:R-:W-:Y:S01]  /*9460*/  IMAD.MOV.U32 R15, RZ, RZ, 0x40000040 ;  /* 0x40000040ff0f7424 */ /* 0x000fe200078e00ff */
[----:B------:R-:W-:Y:S01]  /*9470*/  WARPGROUP.ARRIVE ;  /* 0x00000000000079c5 */ /* 0x000fe20000000000 */
[----:B------:R-:W-:Y:S01]  /*9480*/  IMAD.MOV.U32 R11, RZ, RZ, 0x40000040 ;  /* 0x40000040ff0b7424 */ /* 0x000fe200078e00ff */
[----:B------:R-:W-:Y:S01]  /*9490*/  R2UR UR4, R14 ;  /* 0x000000000e0472ca */ /* 0x000fe200000e0000 */
[----:B------:R-:W-:Y:S01]  /*94a0*/  VIADD R14, R0, 0x2 ;  /* 0x00000002000e7836 */ /* 0x000fe20000000000 */
[----:B------:R-:W-:Y:S01]  /*94b0*/  R2UR UR5, R15 ;  /* 0x000000000f0572ca */ /* 0x000fe200000e0000 */
[----:B012-4-:R-:W-:Y:S01]  /*94c0*/  VIADD R20, R10, 0x2 ;  /* 0x000000020a147836 */ /* 0x017fe20000000000 */
[----:B------:R-:W-:Y:S01]  /*94d0*/  R2UR UR7, R11 ;  /* 0x000000000b0772ca */ /* 0x000fe200000e0000 */
[----:B------:R-:W-:Y:S01]  /*94e0*/  IMAD.MOV.U32 R15, RZ, RZ, 0x40000040 ;  /* 0x40000040ff0f7424 */ /* 0x000fe200078e00ff */
[----:B------:R-:W0:Y:S01]  /*94f0*/  S2R R12, SR_TID.X ;  /* 0x00000000000c7919 */ /* 0x000e220000002100 */
[----:B------:R-:W-:-:S02]  /*9500*/  IMAD.MOV.U32 R21, RZ, RZ, 0x40000040 ;  /* 0x40000040ff157424 */ /* 0x000fc400078e00ff */
[----:B------:R-:W-:Y:S02]  /*9510*/  VIADD R56, R10, 0x800 ;  /* 0x000008000a387836 */ /* 0x000fe40000000000 */
[----:B------:R-:W-:-:S06]  /*9520*/  IMAD.MOV.U32 R57, RZ, RZ, 0x4 ;  /* 0x00000004ff397424 */ /* 0x000fcc00078e00ff */
[----:B------:R-:W-:Y:S01]  /*9530*/  HGMMA.64x64x16.F32 R24, gdesc[UR4], R24, gsb0 ;  /* 0x00e00000041879f0 */ /* 0x000fe20008000818 */
[----:B------:R-:W-:Y:S02]  /*9540*/  R2UR UR4, R14 ;  /* 0x000000000e0472ca */ /* 0x000fe400000e0000 */
[----:B------:R-:W-:Y:S01]  /*9550*/  R2UR UR5, R15 ;  /* 0x000000000f0572ca */ /* 0x000fe200000e0000 */
[----:B------:R-:W-:Y:S01]  /*9560*/  IMAD.MOV.U32 R15, RZ, RZ, 0x40000040 ;  /* 0x40000040ff0f7424 */ /* 0x000fe200078e00ff */
[----:B------:R-:W-:Y:S01]  /*9570*/  R2UR UR6, R20 ;  /* 0x00000000140672ca */ /* 0x000fe200000e0000 */
[----:B------:R-:W-:Y:S01]  /*9580*/  VIADD R20, R10, 0x4 ;  /* 0x000000040a147836 */ /* 0x000fe20000000000 */
[----:B------:R-:W-:Y:S01]  /*9590*/  R2UR UR7, R21 ;  /* 0x00000000150772ca */ /* 0x000fe200000e0000 */
[----:B------:R-:W-:Y:S01]  /*95a0*/  IMAD.MOV.U32 R21, RZ, RZ, 0x40000040 ;  /* 0x40000040ff157424 */ /* 0x000fe200078e00ff */
[----:B------:R-:W-:Y:S02]  /*95b0*/  IADD3 R14, R0, 0x4, RZ ;  /* 0x00000004000e7810 */ /* 0x000fe40007ffe0ff */
[----:B0-----:R-:W-:-:S05]  /*95c0*/  SHF.R.U32.HI R12, RZ, 0x7, R12 ;  /* 0x00000007ff0c7819 */ /* 0x001fca000001160c */
[----:B------:R0:W1:Y:S02]  /*95d0*/  SHFL.IDX PT, R3, R12, RZ, 0x1f ;  /* 0x00001fff0c037589 */ /* 0x00006400000e0000 */
[----:B0-----:R-:W-:Y:S01]  /*95e0*/  VIADD R12, R0, 0x800 ;  /* 0x00000800000c7836 */ /* 0x001fe20000000000 */
[----:B-1----:R-:W-:-:S04]  /*95f0*/  ISETP.GT.AND P1, PT, R3, 0x7f, PT ;  /* 0x0000007f0300780c */ /* 0x002fc80003f24270 */
[----:B------:R-:W-:Y:S02]  /*9600*/  SEL R3, RZ, 0x2, !P1 ;  /* 0x00000002ff037807 */ /* 0x000fe40004800000 */
[C---:B------:R-:W-:Y:S02]  /*9610*/  SEL R11, R57.reuse, 0x2, P1 ;  /* 0x00000002390b7807 */ /* 0x040fe40000800000 */
[----:B------:R-:W-:Y:S01]  /*9620*/  SEL R57, R57, 0x6, !P1 ;  /* 0x0000000639397807 */ /* 0x000fe20004800000 */
[----:B------:R-:W-:Y:S02]  /*9630*/  WARPGROUP.DEPBAR.LE gsb0, 0x0 ;  /* 0x00008000000079c5 */ /* 0x000fe40000010000 */
[----:B------:R-:W-:-:S06]  /*9640*/  WARPGROUP.ARRIVE ;  /* 0x00000000000079c5 */ /* 0x000fcc0000000000 */
[----:B------:R-:W-:Y:S01]  /*9650*/  HGMMA.64x64x16.F32 R24, gdesc[UR4], R24, gsb0 ;  /* 0x00e00000041879f0 */ /* 0x000fe20008000818 */
[----:B------:R-:W-:Y:S01]  /*9660*/  R2UR UR4, R14 ;  /* 0x000000000e0472ca */ /* 0x000fe200000e0000 */
[----:B------:R-:W-:Y:S01]  /*9670*/  VIADD R14, R0, 0x6 ;  /* 0x00000006000e7836 */ /* 0x000fe20000000000 */
[----:B------:R-:W-:Y:S01]  /*9680*/  R2UR UR5, R15 ;  /* 0x000000000f0572ca */ /* 0x000fe200000e0000 */
[----:B------:R-:W-:Y:S01]  /*9690*/  IMAD.MOV.U32 R15, RZ, RZ, 0x40000040 ;  /* 0x40000040ff0f7424 */ /* 0x000fe200078e00ff */
[----:B------:R-:W-:Y:S01]  /*96a0*/  R2UR UR6, R20 ;  /* 0x00000000140672ca */ /* 0x000fe200000e0000 */
[----:B------:R-:W-:Y:S01]  /*96b0*/  VIADD R20, R10, 0x6 ;  /* 0x000000060a147836 */ /* 0x000fe20000000000 */
[----:B------:R-:W-:Y:S01]  /*96c0*/  R2UR UR7, R21 ;  /* 0x00000000150772ca */ /* 0x000fe200000e0000 */
[----:B------:R-:W-:Y:S01]  /*96d0*/  IMAD.MOV.U32 R21, RZ, RZ, 0x40000040 ;  /* 0x40000040ff157424 */ /* 0x000fe200078e00ff */
[----:B------:R-:W-:Y:S02]  /*96e0*/  WARPGROUP.DEPBAR.LE gsb0, 0x0 ;  /* 0x00008000000079c5 */ /* 0x000fe40000010000 */
[----:B------:R-:W-:-:S09]  /*96f0*/  WARPGROUP.ARRIVE ;  /* 0x00000000000079c5 */ /* 0x000fd20000000000 */
        /* <DEDUP_REMOVED lines=51> */
[----:B------:R-:W-:Y:S02]  /*9a30*/  R2UR UR7, R21 ;  /* 0x00000000150772ca */ /* 0x000fe400000e0000 */
[----:B------:R-:W-:Y:S01]  /*9a40*/  MOV R21, 0x40000040 ;  /* 0x4000004000157802 */ /* 0x000fe20000000f00 */
[----:B------:R-:W-:-:S02]  /*9a50*/  WARPGROUP.DEPBAR.LE gsb0, 0x0 ;  /* 0x00008000000079c5 */ /* 0x000fc40000010000 */
[----:B------:R-:W-:-:S08]  /*9a60*/  WARPGROUP.ARRIVE ;  /* 0x00000000000079c5 */ /* 0x000fd00000000000 */
        /* <DEDUP_REMOVED lines=69> */
[----:B------:R-:W-:Y:S02]  /*9ec0*/  R2UR UR5, R15 ;  /* 0x000000000f0572ca */ /* 0x000fe400000e0000 */
[----:B------:R-:W-:Y:S01]  /*9ed0*/  R2UR UR6, R20 ;  /* 0x00000000140672ca */ /* 0x000fe200000e0000 */
[----:B------:R-:W-:Y:S01]  /*9ee0*/  VIADD R20, R10, 0x606 ;  /* 0x000006060a147836 */ /* 0x000fe20000000000 */
[----:B------:R-:W-:Y:S01]  /*9ef0*/  R2UR UR7, R21 ;  /* 0x00000000150772ca */ /* 0x000fe200000e0000 */
[----:B------:R-:W-:Y:S01]  /*9f00*/  IMAD.MOV.U32 R21, RZ, RZ, 0x40000040 ;  /* 0x40000040ff157424 */ /* 0x000fe200078e00ff */
[----:B------:R-:W-:Y:S01]  /*9f10*/  MOV R15, 0x40000040 ;  /* 0x40000040000f7802 */ /* 0x000fe20000000f00 */
[----:B------:R-:W-:-:S02]  /*9f20*/  WARPGROUP.DEPBAR.LE gsb0, 0x0 ;  /* 0x00008000000079c5 */ /* 0x000fc40000010000 */
[----:B------:R-:W-:-:S08]  /*9f30*/  WARPGROUP.ARRIVE ;  /* 0x00000000000079c5 */ /* 0x000fd00000000000 */
[----:B------:R-:W-:Y:S01]  /*9f40*/  HGMMA.64x64x16.F32 R24, gdesc[UR4], R24, gsb0 ;  /* 0x00e00000041879f0 */ /* 0x000fe20008000818 */
[----:B------:R-:W-:Y:S01]  /*9f50*/  R2UR UR4, R14 ;  /* 0x000000000e0472ca */ /* 0x000fe200000e0000 */
[----:B------:R-:W-:Y:S01]  /*9f60*/  IMAD.IADD R14, R3, 0x1, R56 ;  /* 0x00000001030e7824 */ /* 0x000fe200078e0238 */
[----:B------:R-:W-:Y:S01]  /*9f70*/  R2UR UR5, R15 ;  /* 0x000000000f0572ca */ /* 0x000fe200000e0000 */
[----:B------:R-:W-:Y:S01]  /*9f80*/  IMAD.MOV.U32 R15, RZ, RZ, 0x40000040 ;  /* 0x40000040ff0f7424 */ /* 0x000fe200078e00ff */
[----:B------:R-:W-:Y:S01]  /*9f90*/  R2UR UR6, R20 ;  /* 0x00000000140672ca */ /* 0x000fe200000e0000 */
[----:B------:R-:W-:Y:S01]  /*9fa0*/  IMAD.IADD R20, R3, 0x1, R12 ;  /* 0x0000000103147824 */ /* 0x000fe200078e020c */
[----:B------:R-:W-:Y:S01]  /*9fb0*/  R2UR UR7, R21 ;  /* 0x00000000150772ca */ /* 0x000fe200000e0000 */
[----:B------:R-:W-:Y:S01]  /*9fc0*/  IMAD.MOV.U32 R21, RZ, RZ, 0x40000040 ;  /* 0x40000040ff157424 */ /* 0x000fe200078e00ff */
[----:B------:R-:W-:Y:S02]  /*9fd0*/  WARPGROUP.DEPBAR.LE gsb0, 0x0 ;  /* 0x00008000000079c5 */ /* 0x000fe40000010000 */
[----:B------:R-:W-:-:S09]  /*9fe0*/  WARPGROUP.ARRIVE ;  /* 0x00000000000079c5 */ /* 0x000fd20000000000 */
[----:B------:R-:W-:Y:S01]  /*9ff0*/  HGMMA.64x64x16.F32 R24, gdesc[UR4], R24, gsb0 ;  /* 0x00e00000041879f0 */ /* 0x000fe20008000818 */
[----:B------:R-:W-:Y:S01]  /*a000*/  R2UR UR6, R14 ;  /* 0x000000000e0672ca */ /* 0x000fe200000e0000 */
[--C-:B------:R-:W-:Y:S01]  /*a010*/  IMAD.IADD R14, R56, 0x1, R11.reuse ;  /* 0x00000001380e7824 */ /* 0x100fe200078e020b */
        /* <DEDUP_REMOVED lines=16> */
[----:B------:R-:W-:Y:S02]  /*a120*/  IMAD.MOV.U32 R21, RZ, RZ, 0x40000040 ;  /* 0x40000040ff157424 */ /* 0x000fe400078e00ff */
[----:B------:R-:W-:-:S02]  /*a130*/  IMAD.MOV.U32 R12, RZ, RZ, 0x28 ;  /* 0x00000028ff0c7424 */ /* 0x000fc400078e00ff */
[----:B------:R-:W-:-:S03]  /*a140*/  VIADD R56, R10, 0xa00 ;  /* 0x00000a000a387836 */ /* 0x000fc60000000000 */
[----:B------:R-:W-:Y:S01]  /*a150*/  SEL R12, R12, 0x26, P1 ;  /* 0x000000260c0c7807 */ /* 0x000fe20000800000 */
[----:B------:R-:W-:Y:S02]  /*a160*/  WARPGROUP.DEPBAR.LE gsb0, 0x0 ;  /* 0x00008000000079c5 */ /* 0x000fe40000010000 */
[----:B------:R-:W-:-:S06]  /*a170*/  WARPGROUP.ARRIVE ;  /* 0x00000000000079c5 */ /* 0x000fcc0000000000 */
[----:B------:R-:W-:Y:S01]  /*a180*/  HGMMA.64x64x16.F32 R24, gdesc[UR4], R24, gsb0 ;  /* 0x00e00000041879f0 */ /* 0x000fe20008000818 */
[----:B------:R-:W-:Y:S01]  /*a190*/  R2UR UR4, R14 ;  /* 0x000000000e0472ca */ /* 0x000fe200000e0000 */
[----:B------:R-:W-:Y:S01]  /*a1a0*/  IMAD.MOV.U32 R14, RZ, RZ, 0xa00 ;  /* 0x00000a00ff0e7424 */ /* 0x000fe200078e00ff */
[----:B------:R-:W-:Y:S01]  /*a1b0*/  R2UR UR5, R15 ;  /* 0x000000000f0572ca */ /* 0x000fe200000e0000 */
[----:B------:R-:W-:Y:S01]  /*a1c0*/  IMAD.MOV.U32 R15, RZ, RZ, 0x40000040 ;  /* 0x40000040ff0f7424 */ /* 0x000fe200078e00ff */
[----:B------:R-:W-:Y:S02]  /*a1d0*/  R2UR UR6, R20 ;  /* 0x00000000140672ca */ /* 0x000fe400000e0000 */
[----:B------:R-:W-:Y:S02]  /*a1e0*/  R2UR UR7, R21 ;  /* 0x00000000150772ca */ /* 0x000fe400000e0000 */
[----:B------:R-:W-:Y:S02]  /*a1f0*/  SEL R14, R14, 0x980, P1 ;  /* 0x000009800e0e7807 */ /* 0x000fe40000800000 */
[----:B------:R-:W-:Y:S01]  /*a200*/  LOP3.LUT R21, R12, 0x6, RZ, 0xc0, !PT ;  /* 0x000000060c157812 */ /* 0x000fe200078ec0ff */
[----:B------:R-:W-:Y:S01]  /*a210*/  VIADD R12, R0, 0xa00 ;  /* 0x00000a00000c7836 */ /* 0x000fe20000000000 */
[----:B------:R-:W-:-:S04]  /*a220*/  LOP3.LUT R20, R14, 0xa00, RZ, 0xc0, !PT ;  /* 0x00000a000e147812 */ /* 0x000fc800078ec0ff */
[CC--:B------:R-:W-:Y:S02]  /*a230*/  IADD3 R14, R21.reuse, R20.reuse, R0 ;  /* 0x00000014150e7210 */ /* 0x0c0fe40007ffe000 */
[----:B------:R-:W-:Y:S01]  /*a240*/  IADD3 R20, R21, R20, R10 ;  /* 0x0000001415147210 */ /* 0x000fe20007ffe00a */
[----:B------:R-:W-:Y:S01]  /*a250*/  IMAD.MOV.U32 R21, RZ, RZ, 0x40000040 ;  /* 0x40000040ff157424 */ /* 0x000fe200078e00ff */
[----:B------:R-:W-:Y:S02]  /*a260*/  WARPGROUP.DEPBAR.LE gsb0, 0x0 ;  /* 0x00008000000079c5 */ /* 0x000fe40000010000 */
[----:B------:R-:W-:-:S06]  /*a270*/  WARPGROUP.ARRIVE ;  /* 0x00000000000079c5 */ /* 0x000fcc0000000000 */
        /* <DEDUP_REMOVED lines=12> */
[----:B------:R-:W-:Y:S02]  /*a340*/  R2UR UR4, R14 ;  /* 0x000000000e0472ca */ /* 0x000fe400000e0000 */
[----:B------:R-:W-:Y:S01]  /*a350*/  R2UR UR5, R15 ;  /* 0x000000000f0572ca */ /* 0x000fe200000e0000 */
[----:B------:R-:W-:Y:S01]  /*a360*/  IMAD.MOV.U32 R15, RZ, RZ, 0x40000040 ;  /* 0x40000040ff0f7424 */ /* 0x000fe200078e00ff */
[----:B------:R-:W-:Y:S01]  /*a370*/  R2UR UR6, R20 ;  /* 0x00000000140672ca */ /* 0x000fe200000e0000 */
[----:B------:R-:W-:Y:S01]  /*a380*/  IMAD.IADD R20, R11, 0x1, R56 ;  /* 0x000000010b147824 */ /* 0x000fe200078e0238 */
[----:B------:R-:W-:Y:S01]  /*a390*/  R2UR UR7, R21 ;  /* 0x00000000150772ca */ /* 0x000fe200000e0000 */
[----:B------:R-:W-:Y:S01]  /*a3a0*/  IMAD.MOV.U32 R21, RZ, RZ, 0x40000040 ;  /* 0x40000040ff157424 */ /* 0x000fe200078e00ff */
[----:B------:R-:W-:Y:S01]  /*a3b0*/  IADD3 R14, R11, R12, RZ ;  /* 0x0000000c0b0e7210 */ /* 0x000fe20007ffe0ff */
        /* <DEDUP_REMOVED lines=69> */
[----:B------:R-:W-:Y:S02]  /*a810*/  R2UR UR4, R14 ;  /* 0x000000000e0472ca */ /* 0x000fe400000e0000 */
[----:B------:R-:W-:Y:S01]  /*a820*/  R2UR UR5, R15 ;  /* 0x000000000f0572ca */ /* 0x000fe200000e0000 */
[----:B------:R-:W-:Y:S01]  /*a830*/  IMAD.MOV.U32 R15, RZ, RZ, 0x40000040 ;  /* 0x40000040ff0f7424 */ /* 0x000fe200078e00ff */
[----:B------:R-:W-:Y:S02]  /*a840*/  R2UR UR6, R20 ;  /* 0x00000000140672ca */ /* 0x000fe400000e0000 */
[----:B------:R-:W-:Y:S02]  /*a850*/  R2UR UR7, R21 ;  /* 0x00000000150772ca */ /* 0x000fe400000e0000 */
[----:B------:R-:W-:Y:S02]  /*a860*/  MOV R14, 0xe00 ;  /* 0x00000e00000e7802 */ /* 0x000fe40000000f00 */
[----:B------:R-:W-:Y:S01]  /*a870*/  LOP3.LUT R21, R12, 0x6, RZ, 0xc0, !PT ;  /* 0x000000060c157812 */ /* 0x000fe200078ec0ff */
[----:B------:R-:W-:Y:S01]  /*a880*/  VIADD R12, R0, 0xe00 ;  /* 0x00000e00000c7836 */ /* 0x000fe20000000000 */
[----:B------:R-:W-:-:S04]  /*a890*/  SEL R14, R14, 0xd80, P1 ;  /* 0x00000d800e0e7807 */ /* 0x000fc80000800000 */
        /* <DEDUP_REMOVED lines=15> */
[----:B------:R-:W-:-:S05]  /*a990*/  IMAD.MOV.U32 R3, RZ, RZ, 0x40 ;  /* 0x00000040ff037424 */ /* 0x000fca00078e00ff */
[----:B------:R-:W-:-:S04]  /*a9a0*/  SEL R3, R3, 0x3e, P1 ;  /* 0x0000003e03037807 */ /* 0x000fc80000800000 */
[----:B------:R-:W-:Y:S01]  /*a9b0*/  LOP3.LUT R3, R3, 0x6, RZ, 0xc0, !PT ;  /* 0x0000000603037812 */ /* 0x000fe200078ec0ff */
        /* <DEDUP_REMOVED lines=13> */
[----:B------:R-:W-:-:S04]  /*aa90*/  LOP3.LUT R11, R11, 0x1e00, RZ, 0xc0, !PT ;  /* 0x00001e000b0b7812 */ /* 0x000fc800078ec0ff */
[----:B------:R-:W-:Y:S01]  /*aaa0*/  IADD3 R10, R3, R11, R10 ;  /* 0x0000000b030a7210 */ /* 0x000fe20007ffe00a */
        /* <DEDUP_REMOVED lines=17> */
[----:B------:R-:W-:Y:S02]  /*abc0*/  R2UR UR6, R20 ;  /* 0x00000000140672ca */ /* 0x000fe400000e0000 */
[----:B------:R-:W-:Y:S02]  /*abd0*/  R2UR UR7, R21 ;  /* 0x00000000150772ca */ /* 0x000fe400000e0000 */
[----:B------:R-:W-:Y:S01]  /*abe0*/  IADD3 R14, R3, R11, R0 ;  /* 0x0000000b030e7210 */ /* 0x000fe20007ffe000 */
[----:B------:R-:W-:Y:S01]  /*abf0*/  IMAD.MOV.U32 R11, RZ, RZ, 0x40000040 ;  /* 0x40000040ff0b7424 */ /* 0x000fe200078e00ff */
[----:B------:R-:W-:-:S02]  /*ac00*/  WARPGROUP.DEPBAR.LE gsb0, 0x0 ;  /* 0x00008000000079c5 */ /* 0x000fc40000010000 */
        /* <DEDUP_REMOVED lines=12> */
.L_x_1326:
[----:B------:R-:W-:Y:S01]  /*acd0*/  IMAD R10, R170, -0x40, R169 ;  /* 0xffffffc0aa0a7824 */ /* 0x000fe200078e02a9 */
[----:B------:R-:W-:Y:S01]  /*ace0*/  ULDC UR4, c[0x0][0xa80] ;  /* 0x0002a00000047ab9 */ /* 0x000fe20000000800 */
[----:B------:R-:W-:-:S03]  /*acf0*/  LOP3.LUT R219, R219, 0x2000000, RZ, 0xfc, !PT ;  /* 0x02000000dbdb7812 */ /* 0x000fc600078efcff */
        /* <DEDUP_REMOVED lines=57> */
[----:B------:R-:W-:Y:S02]  /*b090*/  FSEL R46, R46, -INF , P1 ;  /* 0xff8000002e2e7808 */ /* 0x000fe40000800000 */
        /* <DEDUP_REMOVED lines=10> */
[----:B------:R-:W-:-:S04]  /*b140*/  FMNMX.FTZ R3, R14, R3, !PT ;  /* 0x000000030e037209 */ /* 0x000fc80007810000 */
[----:B------:R-:W-:Y:S01]  /*b150*/  FMNMX.FTZ R11, R38, R3, !PT ;  /* 0x00000003260b7209 */ /* 0x000fe20007810000 */
[----:B------:R-:W-:-:S03]  /*b160*/  IMAD.U32 R3, RZ, RZ, UR4 ;  /* 0x00000004ff037e24 */ /* 0x000fc6000f8e00ff */
[----:B------:R-:W-:Y:S02]  /*b170*/  FMNMX.FTZ R11, R40, R11, !PT ;  /* 0x0000000b280b7209 */ /* 0x000fe40007810000 */
[----:B0-----:R-:W-:Y:S02]  /*b180*/  FMNMX.FTZ R21, R15, R10, !PT ;  /* 0x0000000a0f157209 */ /* 0x001fe40007810000 */
[----:B------:R-:W-:-:S03]  /*b190*/  FMNMX.FTZ R11, R42, R11, !PT ;  /* 0x0000000b2a0b7209 */ /* 0x000fc60007810000 */
[----:B------:R-:W0:Y:S01]  /*b1a0*/  SHFL.BFLY PT, R10, R21, 0x1, 0x1f ;  /* 0x0c201f00150a7f89 */ /* 0x000e2200000e0000 */
[----:B------:R-:W-:-:S04]  /*b1b0*/  FMNMX.FTZ R11, R20, R11, !PT ;  /* 0x0000000b140b7209 */ /* 0x000fc80007810000 */
[----:B------:R-:W-:-:S04]  /*b1c0*/  FMNMX.FTZ R11, R46, R11, !PT ;  /* 0x0000000b2e0b7209 */ /* 0x000fc80007810000 */
[----:B------:R-:W-:-:S04]  /*b1d0*/  FMNMX.FTZ R11, R48, R11, !PT ;  /* 0x0000000b300b7209 */ /* 0x000fc80007810000 */
[----:B------:R-:W-:Y:S02]  /*b1e0*/  FMNMX.FTZ R11, R50, R11, !PT ;  /* 0x0000000b320b7209 */ /* 0x000fe40007810000 */
[----:B0-----:R-:W-:-:S04]  /*b1f0*/  FMNMX.FTZ R10, R21, R10, !PT ;  /* 0x0000000a150a7209 */ /* 0x001fc80007810000 */
[C---:B------:R-:W-:Y:S01]  /*b200*/  FSETP.NEU.FTZ.AND P1, PT, R10.reuse, -INF , PT ;  /* 0xff8000000a00780b */ /* 0x040fe20003f3d000 */
[----:B------:R-:W-:-:S05]  /*b210*/  FMUL.FTZ R15, R10, R3 ;  /* 0x000000030a0f7220 */ /* 0x000fca0000410000 */
[----:B------:R-:W-:-:S05]  /*b220*/  FSEL R21, R15, RZ, P1 ;  /* 0x000000ff0f157208 */ /* 0x000fca0000800000 */
[-CC-:B------:R-:W-:Y:S01]  /*b230*/  FFMA.FTZ R152, R24, R3.reuse, -R21.reuse ;  /* 0x0000000318987223 */ /* 0x180fe20000010815 */
[----:B------:R-:W-:Y:S01]  /*b240*/  FSEL R24, R51, -INF , P4 ;  /* 0xff80000033187808 */ /* 0x000fe20002000000 */
[-CC-:B------:R-:W-:Y:S01]  /*b250*/  FFMA.FTZ R29, R28, R3.reuse, -R21.reuse ;  /* 0x000000031c1d7223 */ /* 0x180fe20000010815 */
[-CC-:B------:R-:W-:Y:S01]  /*b260*/  FFMA.FTZ R25, R25, R3.reuse, -R21.reuse ;  /* 0x0000000319197223 */ /* 0x180fe20000010815 */
[--C-:B------:R-:W-:Y:S01]  /*b270*/  FFMA.FTZ R56, R56, R3, -R21.reuse ;  /* 0x0000000338387223 */ /* 0x100fe20000010815 */
[----:B------:R-:W-:Y:S01]  /*b280*/  FMNMX.FTZ R11, R24, R11, !PT ;  /* 0x0000000b180b7209 */ /* 0x000fe20007810000 */
[----:B------:R-:W-:Y:S01]  /*b290*/  MUFU.EX2 R152, R152 ;  /* 0x0000009800987308 */ /* 0x000fe20000000800 */
[-CC-:B------:R-:W-:Y:S01]  /*b2a0*/  FFMA.FTZ R32, R32, R3.reuse, -R21.reuse ;  /* 0x0000000320207223 */ /* 0x180fe20000010815 */
[--C-:B------:R-:W-:Y:S01]  /*b2b0*/  FFMA.FTZ R58, R58, R3, -R21.reuse ;  /* 0x000000033a3a7223 */ /* 0x100fe20000010815 */
        /* <DEDUP_REMOVED lines=8> */
[-CC-:B------:R-:W-:Y:S01]  /*b340*/  FFMA.FTZ R70, R70, R3.reuse, -R21.reuse ;  /* 0x0000000346467223 */ /* 0x180fe20000010815 */
[----:B------:R-:W1:Y:S01]  /*b350*/  SHFL.BFLY PT, R28, R15, 0x2, 0x1f ;  /* 0x0c401f000f1c7f89 */ /* 0x000e6200000e0000 */
[----:B------:R-:W-:-:S03]  /*b360*/  FFMA.FTZ R166, R52, R3, -R21 ;  /* 0x0000000334a67223 */ /* 0x000fc60000010815 */
[----:B------:R2:W-:Y:S01]  /*b370*/  MUFU.EX2 R154, R29 ;  /* 0x0000001d009a7308 */ /* 0x0005e20000000800 */
[----:B0-----:R-:W-:-:S07]  /*b380*/  FFMA.FTZ R25, R64, R3, -R21 ;  /* 0x0000000340197223 */ /* 0x001fce0000010815 */
[----:B------:R-:W-:Y:S01]  /*b390*/  MUFU.EX2 R33, R56 ;  /* 0x0000003800217308 */ /* 0x000fe20000000800 */
[-CC-:B--2---:R-:W-:Y:S01]  /*b3a0*/  FFMA.FTZ R29, R66, R3.reuse, -R21.reuse ;  /* 0x00000003421d7223 */ /* 0x184fe20000010815 */
[----:B------:R-:W-:-:S06]  /*b3b0*/  FFMA.FTZ R21, R74, R3, -R21 ;  /* 0x000000034a157223 */ /* 0x000fcc0000010815 */
[----:B------:R-:W-:Y:S01]  /*b3c0*/  MUFU.EX2 R32, R32 ;  /* 0x0000002000207308 */ /* 0x000fe20000000800 */
[----:B-1----:R-:W-:-:S07]  /*b3d0*/  FMNMX.FTZ R28, R15, R28, !PT ;  /* 0x0000001c0f1c7209 */ /* 0x002fce0007810000 */
[----:B------:R-:W0:Y:S01]  /*b3e0*/  MUFU.EX2 R35, R58 ;  /* 0x0000003a00237308 */ /* 0x000e220000000800 */
[----:B------:R-:W1:Y:S07]  /*b3f0*/  SHFL.BFLY PT, R15, R28, 0x1, 0x1f ;  /* 0x0c201f001c0f7f89 */ /* 0x000e6e00000e0000 */
[----:B------:R-:W-:Y:S08]  /*b400*/  MUFU.EX2 R158, R158 ;  /* 0x0000009e009e7308 */ /* 0x000ff00000000800 */
[----:B------:R-:W-:Y:S01]  /*b410*/  MUFU.EX2 R11, R11 ;  /* 0x0000000b000b7308 */ /* 0x000fe20000000800 */
[----:B0-----:R-:W-:-:S07]  /*b420*/  F2FP.F16.F32.PACK_AB R156, R35, R32 ;  /* 0x00000020239c723e */ /* 0x001fce00000000ff */
[----:B------:R0:W-:Y:S01]  /*b430*/  MUFU.EX2 R39, R21 ;  /* 0x0000001500277308 */ /* 0x0001e20000000800 */
[----:B-1----:R-:W-:-:S04]  /*b440*/  FMNMX.FTZ R168, R28, R15, !PT ;  /* 0x0000000f1ca87209 */ /* 0x002fc80007810000 */
[C---:B------:R-:W-:Y:S01]  /*b450*/  FSETP.NEU.FTZ.AND P1, PT, R168.reuse, -INF , PT ;  /* 0xff800000a800780b */ /* 0x040fe20003f3d000 */
[----:B------:R-:W-:Y:S02]  /*b460*/  FMUL.FTZ R15, R168, R3 ;  /* 0x00000003a80f7220 */ /* 0x000fe40000410000 */
[----:B------:R-:W-:Y:S01]  /*b470*/  MUFU.EX2 R160, R160 ;  /* 0x000000a000a07308 */ /* 0x000fe20000000800 */
[----:B0-----:R-:W-:Y:S02]  /*b480*/  IMAD.MOV.U32 R21, RZ, RZ, 0x40000040 ;  /* 0x40000040ff157424 */ /* 0x001fe400078e00ff */
[----:B------:R-:W-:-:S03]  /*b490*/  FSEL R15, R15, RZ, P1 ;  /* 0x000000ff0f0f7208 */ /* 0x000fc60000800000 */
[----:B------:R-:W-:Y:S02]  /*b4a0*/  R2UR UR11, R21 ;  /* 0x00000000150b72ca */ /* 0x000fe400000e0000 */
[-CC-:B------:R-:W-:Y:S01]  /*b4b0*/  FFMA.FTZ R26, R26, R3.reuse, -R15.reuse ;  /* 0x000000031a1a7223 */ /* 0x180fe2000001080f */
[-CC-:B------:R-:W-:Y:S01]  /*b4c0*/  FFMA.FTZ R27, R27, R3.reuse, -R15.reuse ;  /* 0x000000031b1b7223 */ /* 0x180fe2000001080f */
[-CC-:B------:R-:W-:Y:S01]  /*b4d0*/  FFMA.FTZ R30, R30, R3.reuse, -R15.reuse ;  /* 0x000000031e1e7223 */ /* 0x180fe2000001080f */
[-CC-:B------:R-:W-:Y:S01]  /*b4e0*/  FFMA.FTZ R28, R12, R3.reuse, -R15.reuse ;  /* 0x000000030c1c7223 */ /* 0x180fe2000001080f */
[----:B------:R-:W-:Y:S02]  /*b4f0*/  VIADD R12, R13, 0x38840 ;  /* 0x000388400d0c7836 */ /* 0x000fe40000000000 */
[-CC-:B------:R-:W-:Y:S01]  /*b500*/  FFMA.FTZ R34, R34, R3.reuse, -R15.reuse ;  /* 0x0000000322227223 */ /* 0x180fe2000001080f */
[----:B------:R-:W-:Y:S01]  /*b510*/  MUFU.EX2 R26, R26 ;  /* 0x0000001a001a7308 */ /* 0x000fe20000000800 */
[-CC-:B------:R-:W-:Y:S01]  /*b520*/  FFMA.FTZ R14, R14, R3.reuse, -R15.reuse ;  /* 0x000000030e0e7223 */ /* 0x180fe2000001080f */
[-CC-:B------:R-:W-:Y:S01]  /*b530*/  FFMA.FTZ R38, R38, R3.reuse, -R15.reuse ;  /* 0x0000000326267223 */ /* 0x180fe2000001080f */
[----:B------:R-:W-:Y:S01]  /*b540*/  PRMT R12, R189, 0x654, R12 ;  /* 0x00000654bd0c7816 */ /* 0x000fe2000000000c */
[-CC-:B------:R-:W-:Y:S01]  /*b550*/  FFMA.FTZ R40, R40, R3.reuse, -R15.reuse ;  /* 0x0000000328287223 */ /* 0x180fe2000001080f */
[-CC-:B------:R-:W-:Y:S01]  /*b560*/  FFMA.FTZ R42, R42, R3.reuse, -R15.reuse ;  /* 0x000000032a2a7223 */ /* 0x180fe2000001080f */
[-CC-:B------:R-:W-:Y:S01]  /*b570*/  FFMA.FTZ R46, R46, R3.reuse, -R15.reuse ;  /* 0x000000032e2e7223 */ /* 0x180fe2000001080f */
[----:B------:R0:W-:Y:S01]  /*b580*/  SYNCS.ARRIVE.TRANS64.RED.A1T0 RZ, [R12+URZ], RZ ;  /* 0x000000ff0cff79a7 */ /* 0x0001e2000810043f */
[----:B------:R-:W1:Y:S01]  /*b590*/  MUFU.EX2 R27, R27 ;  /* 0x0000001b001b7308 */ /* 0x000e620000000800 */
[-CC-:B------:R-:W-:Y:S01]  /*b5a0*/  FFMA.FTZ R48, R48, R3.reuse, -R15.reuse ;  /* 0x0000000330307223 */ /* 0x180fe2000001080f */
[-CC-:B------:R-:W-:Y:S01]  /*b5b0*/  FFMA.FTZ R50, R50, R3.reuse, -R15.reuse ;  /* 0x0000000332327223 */ /* 0x180fe2000001080f */
[-CC-:B------:R-:W-:Y:S01]  /*b5c0*/  FFMA.FTZ R24, R24, R3.reuse, -R15.reuse ;  /* 0x0000000318187223 */ /* 0x180fe2000001080f */
[-CC-:B------:R-:W-:Y:S01]  /*b5d0*/  FFMA.FTZ R54, R54, R3.reuse, -R15.reuse ;  /* 0x0000000336367223 */ /* 0x180fe2000001080f */
[-CC-:B------:R-:W-:Y:S01]  /*b5e0*/  FFMA.FTZ R72, R72, R3.reuse, -R15.reuse ;  /* 0x0000000348487223 */ /* 0x180fe2000001080f */
[----:B------:R-:W-:Y:S01]  /*b5f0*/  R2UR UR15, R21 ;  /* 0x00000000150f72ca */ /* 0x000fe200000e0000 */
[----:B0-----:R-:W-:Y:S01]  /*b600*/  FFMA.FTZ R12, R20, R3, -R15 ;  /* 0x00000003140c7223 */ /* 0x001fe2000001080f */
[----:B------:R-:W0:Y:S01]  /*b610*/  MUFU.EX2 R30, R30 ;  /* 0x0000001e001e7308 */ /* 0x000e220000000800 */
[----:B------:R-:W-:-:S05]  /*b620*/  IMAD.MOV.U32 R15, RZ, RZ, 0x40000040 ;  /* 0x40000040ff0f7424 */ /* 0x000fca00078e00ff */
[----:B------:R-:W-:Y:S01]  /*b630*/  R2UR UR7, R15 ;  /* 0x000000000f0772ca */ /* 0x000fe200000e0000 */
[----:B------:R-:W-:Y:S01]  /*b640*/  FADD.FTZ R15, R152, R31 ;  /* 0x0000001f980f7221 */ /* 0x000fe20000010000 */
[----:B------:R0:W2:Y:S01]  /*b650*/  MUFU.EX2 R155, R28 ;  /* 0x0000001c009b7308 */ /* 0x0000a20000000800 */
[----:B-1----:R-:W-:Y:S01]  /*b660*/  FADD.FTZ R41, R26, R27 ;  /* 0x0000001b1a297221 */ /* 0x002fe20000010000 */
[----:B------:R-:W-:Y:S02]  /*b670*/  F2FP.F16.F32.PACK_AB R152, R31, R152 ;  /* 0x000000981f98723e */ /* 0x000fe400000000ff */
[----:B------:R-:W-:-:S04]  /*b680*/  F2FP.F16.F32.PACK_AB R153, R27, R26 ;  /* 0x0000001a1b99723e */ /* 0x000fc800000000ff */
[----:B------:R-:W1:Y:S01]  /*b690*/  MUFU.EX2 R34, R34 ;  /* 0x0000002200227308 */ /* 0x000e620000000800 */
[----:B0-----:R-:W-:-:S07]  /*b6a0*/  FADD.FTZ R28, R30, R41 ;  /* 0x000000291e1c7221 */ /* 0x001fce0000010000 */
[----:B------:R0:W3:Y:S01]  /*b6b0*/  MUFU.EX2 R157, R14 ;  /* 0x0000000e009d7308 */ /* 0x0000e20000000800 */
[C---:B--2---:R-:W-:Y:S01]  /*b6c0*/  FADD.FTZ R41, R155.reuse, R28 ;  /* 0x0000001c9b297221 */ /* 0x044fe20000010000 */
[----:B------:R-:W-:-:S06]  /*b6d0*/  F2FP.F16.F32.PACK_AB R155, R155, R30 ;  /* 0x0000001e9b9b723e */ /* 0x000fcc00000000ff */
[----:B------:R2:W-:Y:S01]  /*b6e0*/  MUFU.EX2 R161, R12 ;  /* 0x0000000c00a17308 */ /* 0x0005e20000000800 */
[----:B0-----:R-:W-:Y:S02]  /*b6f0*/  IMAD R14, R18, 0x1000, R219 ;  /* 0x00001000120e7824 */ /* 0x001fe400078e02db */
[----:B-1----:R-:W-:Y:S02]  /*b700*/  FADD.FTZ R28, R34, R41 ;  /* 0x00000029221c7221 */ /* 0x002fe40000010000 */
[C---:B------:R-:W-:Y:S01]  /*b710*/  VIADD R20, R14.reuse, 0x80 ;  /* 0x000000800e147836 */ /* 0x040fe20000000000 */
[----:B------:R-:W-:Y:S02]  /*b720*/  R2UR UR6, R14 ;  /* 0x000000000e0672ca */ /* 0x000fe400000e0000 */
[----:B------:R-:W0:Y:S01]  /*b730*/  MUFU.EX2 R38, R38 ;  /* 0x0000002600267308 */ /* 0x000e220000000800 */
[----:B--2---:R-:W-:Y:S01]  /*b740*/  FADD.FTZ R12, R154, R15 ;  /* 0x0000000f9a0c7221 */ /* 0x004fe20000010000 */
[----:B------:R-:W-:Y:S01]  /*b750*/  R2UR UR10, R20 ;  /* 0x00000000140a72ca */ /* 0x000fe200000e0000 */
[----:B---3--:R-:W-:Y:S01]  /*b760*/  FADD.FTZ R41, R157, R28 ;  /* 0x0000001c9d297221 */ /* 0x008fe20000010000 */
[C---:B------:R-:W-:Y:S01]  /*b770*/  IADD3 R20, R14.reuse, 0x100, RZ ;  /* 0x000001000e147810 */ /* 0x040fe20007ffe0ff */
[C---:B------:R-:W-:Y:S01]  /*b780*/  FADD.FTZ R15, R33.reuse, R12 ;  /* 0x0000000c210f7221 */ /* 0x040fe20000010000 */
[----:B------:R-:W-:Y:S01]  /*b790*/  VIADD R14, R14, 0x180 ;  /* 0x000001800e0e7836 */ /* 0x000fe20000000000 */
[----:B------:R-:W-:Y:S01]  /*b7a0*/  F2FP.F16.F32.PACK_AB R154, R33, R154 ;  /* 0x0000009a219a723e */ /* 0x000fe200000000ff */
[----:B------:R-:W1:Y:S01]  /*b7b0*/  MUFU.EX2 R159, R40 ;  /* 0x00000028009f7308 */ /* 0x000e620000000800 */
[----:B------:R-:W-:Y:S01]  /*b7c0*/  FADD.FTZ R12, R32, R15 ;  /* 0x0000000f200c7221 */ /* 0x000fe20000010000 */
[----:B------:R-:W-:Y:S01]  /*b7d0*/  IMAD.MOV.U32 R15, RZ, RZ, 0x40000040 ;  /* 0x40000040ff0f7424 */ /* 0x000fe200078e00ff */
[----:B------:R-:W-:Y:S01]  /*b7e0*/  R2UR UR18, R14 ;  /* 0x000000000e1272ca */ /* 0x000fe200000e0000 */
[----:B------:R-:W-:Y:S01]  /*b7f0*/  BAR.SYNC.DEFER_BLOCKING 0xf, 0x100 ;  /* 0x03c4000000007b1d */ /* 0x000fe20000010000 */
[----:B------:R-:W-:Y:S01]  /*b800*/  FADD.FTZ R21, R35, R12 ;  /* 0x0000000c23157221 */ /* 0x000fe20000010000 */
[----:B------:R-:W-:-:S02]  /*b810*/  F2FP.F16.F32.PACK_AB R157, R157, R34 ;  /* 0x000000229d9d723e */ /* 0x000fc400000000ff */
[----:B------:R-:W-:Y:S01]  /*b820*/  R2UR UR19, R15 ;  /* 0x000000000f1372ca */ /* 0x000fe200000e0000 */
[----:B------:R-:W-:Y:S01]  /*b830*/  FADD.FTZ R12, R158, R21 ;  /* 0x000000159e0c7221 */ /* 0x000fe20000010000 */
[----:B------:R-:W2:Y:S01]  /*b840*/  MUFU.EX2 R42, R42 ;  /* 0x0000002a002a7308 */ /* 0x000ea20000000800 */
[----:B0-----:R-:W-:Y:S01]  /*b850*/  FADD.FTZ R14, R38, R41 ;  /* 0x00000029260e7221 */ /* 0x001fe20000010000 */
[C---:B------:R-:W-:Y:S01]  /*b860*/  F2FP.F16.F32.PACK_AB R158, R11.reuse, R158 ;  /* 0x0000009e0b9e723e */ /* 0x040fe200000000ff */
[----:B------:R-:W-:Y:S01]  /*b870*/  FADD.FTZ R15, R11, R12 ;  /* 0x0000000c0b0f7221 */ /* 0x000fe20000010000 */
[----:B------:R-:W-:Y:S01]  /*b880*/  R2UR UR14, R20 ;  /* 0x00000000140e72ca */ /* 0x000fe200000e0000 */
[----:B-1----:R-:W-:-:S03]  /*b890*/  FADD.FTZ R21, R159, R14 ;  /* 0x0000000e9f157221 */ /* 0x002fc60000010000 */
[----:B------:R-:W0:Y:S01]  /*b8a0*/  MUFU.EX2 R25, R25 ;  /* 0x0000001900197308 */ /* 0x000e220000000800 */
[----:B------:R-:W-:Y:S01]  /*b8b0*/  FADD.FTZ R12, R160, R15 ;  /* 0x0000000fa00c7221 */ /* 0x000fe20000010000 */
[----:B------:R-:W-:-:S06]  /*b8c0*/  F2FP.F16.F32.PACK_AB R159, R159, R38 ;  /* 0x000000269f9f723e */ /* 0x000fcc00000000ff */
[----:B------:R-:W1:Y:S01]  /*b8d0*/  MUFU.EX2 R162, R162 ;  /* 0x000000a200a27308 */ /* 0x000e620000000800 */
[----:B--2---:R-:W-:Y:S01]  /*b8e0*/  FADD.FTZ R14, R42, R21 ;  /* 0x000000152a0e7221 */ /* 0x004fe20000010000 */
[----:B------:R2:W-:Y:S03]  /*b8f0*/  STSM.16.M88.4 [R225+0x36400], R152 ;  /* 0x03640098e1007844 */ /* 0x0005e60000000200 */
[C---:B------:R-:W-:Y:S01]  /*b900*/  FADD.FTZ R21, R161.reuse, R14 ;  /* 0x0000000ea1157221 */ /* 0x040fe20000010000 */
[----:B------:R-:W-:Y:S01]  /*b910*/  F2FP.F16.F32.PACK_AB R161, R161, R42 ;  /* 0x0000002aa1a1723e */ /* 0x000fe200000000ff */
[----:B------:R2:W-:Y:S01]  /*b920*/  STSM.16.M88.4 [R226], R156 ;  /* 0x0000009ce2007844 */ /* 0x0005e20000000200 */
[----:B------:R-:W3:Y:S01]  /*b930*/  MUFU.EX2 R46, R46 ;  /* 0x0000002e002e7308 */ /* 0x000ee20000000800 */
[C---:B0-----:R-:W-:Y:S01]  /*b940*/  FADD.FTZ R15, R25.reuse, R12 ;  /* 0x0000000c190f7221 */ /* 0x041fe20000010000 */
[----:B------:R-:W-:-:S06]  /*b950*/  F2FP.F16.F32.PACK_AB R160, R25, R160 ;  /* 0x000000a019a0723e */ /* 0x000fcc00000000ff */
[----:B------:R-:W0:Y:S01]  /*b960*/  MUFU.EX2 R29, R29 ;  /* 0x0000001d001d7308 */ /* 0x000e220000000800 */
[----:B-1----:R-:W-:-:S07]  /*b970*/  FADD.FTZ R12, R162, R15 ;  /* 0x0000000fa20c7221 */ /* 0x002fce0000010000 */
[----:B------:R-:W1:Y:S01]  /*b980*/  MUFU.EX2 R163, R48 ;  /* 0x0000003000a37308 */ /* 0x000e620000000800 */
[----:B---3--:R-:W-:-:S07]  /*b990*/  FADD.FTZ R14, R46, R21 ;  /* 0x000000152e0e7221 */ /* 0x008fce0000010000 */
[----:B------:R-:W3:Y:S01]  /*b9a0*/  MUFU.EX2 R164, R164 ;  /* 0x000000a400a47308 */ /* 0x000ee20000000800 */
[C---:B0-----:R-:W-:Y:S01]  /*b9b0*/  FADD.FTZ R11, R29.reuse, R12 ;  /* 0x0000000c1d0b7221 */ /* 0x041fe20000010000 */
[----:B------:R-:W-:-:S06]  /*b9c0*/  F2FP.F16.F32.PACK_AB R162, R29, R162 ;  /* 0x000000a21da2723e */ /* 0x000fcc00000000ff */
[----:B------:R-:W0:Y:S01]  /*b9d0*/  MUFU.EX2 R50, R50 ;  /* 0x0000003200327308 */ /* 0x000e220000000800 */
[C---:B-1----:R-:W-:Y:S01]  /*b9e0*/  FADD.FTZ R15, R163.reuse, R14 ;  /* 0x0000000ea30f7221 */ /* 0x042fe20000010000 */
[----:B------:R-:W-:-:S05]  /*b9f0*/  F2FP.F16.F32.PACK_AB R163, R163, R46 ;  /* 0x0000002ea3a3723e */ /* 0x000fca00000000ff */
[----:B------:R2:W-:Y:S01]  /*ba00*/  STSM.16.M88.4 [R228], R160 ;  /* 0x000000a0e4007844 */ /* 0x0005e20000000200 */
[----:B------:R-:W1:Y:S01]  /*ba10*/  MUFU.EX2 R37, R70 ;  /* 0x0000004600257308 */ /* 0x000e620000000800 */
[----:B---3--:R-:W-:-:S07]  /*ba20*/  FADD.FTZ R12, R164, R11 ;  /* 0x0000000ba40c7221 */ /* 0x008fce0000010000 */
[----:B------:R-:W3:Y:S01]  /*ba30*/  MUFU.EX2 R165, R24 ;  /* 0x0000001800a57308 */ /* 0x000ee20000000800 */
[----:B0-----:R-:W-:-:S07]  /*ba40*/  FADD.FTZ R14, R50, R15 ;  /* 0x0000000f320e7221 */ /* 0x001fce0000010000 */
[----:B------:R-:W0:Y:S01]  /*ba50*/  MUFU.EX2 R166, R166 ;  /* 0x000000a600a67308 */ /* 0x000e220000000800 */
[C---:B-1----:R-:W-:Y:S01]  /*ba60*/  FADD.FTZ R11, R37.reuse, R12 ;  /* 0x0000000c250b7221 */ /* 0x042fe20000010000 */
[----:B------:R-:W-:-:S06]  /*ba70*/  F2FP.F16.F32.PACK_AB R164, R37, R164 ;  /* 0x000000a425a4723e */ /* 0x000fcc00000000ff */
[----:B------:R-:W1:Y:S01]  /*ba80*/  MUFU.EX2 R54, R54 ;  /* 0x0000003600367308 */ /* 0x000e620000000800 */
[C---:B---3--:R-:W-:Y:S01]  /*ba90*/  FADD.FTZ R15, R165.reuse, R14 ;  /* 0x0000000ea50f7221 */ /* 0x048fe20000010000 */
[----:B------:R-:W-:-:S06]  /*baa0*/  F2FP.F16.F32.PACK_AB R165, R165, R50 ;  /* 0x00000032a5a5723e */ /* 0x000fcc00000000ff */
[----:B------:R-:W3:Y:S01]  /*bab0*/  MUFU.EX2 R167, R72 ;  /* 0x0000004800a77308 */ /* 0x000ee20000000800 */
[----:B0-----:R-:W-:Y:S01]  /*bac0*/  FADD.FTZ R12, R166, R11 ;  /* 0x0000000ba60c7221 */ /* 0x001fe20000010000 */
[----:B------:R-:W-:-:S03]  /*bad0*/  F2FP.F16.F32.PACK_AB R166, R39, R166 ;  /* 0x000000a627a6723e */ /* 0x000fc600000000ff */
[----:B------:R-:W-:Y:S01]  /*bae0*/  FADD.FTZ R11, R39, R12 ;  /* 0x0000000c270b7221 */ /* 0x000fe20000010000 */
[----:B-1----:R-:W-:-:S04]  /*baf0*/  FADD.FTZ R14, R54, R15 ;  /* 0x0000000f360e7221 */ /* 0x002fc80000010000 */
[C---:B---3--:R-:W-:Y:S01]  /*bb00*/  FADD.FTZ R12, R167.reuse, R14 ;  /* 0x0000000ea70c7221 */ /* 0x048fe20000010000 */
[----:B------:R-:W-:-:S05]  /*bb10*/  F2FP.F16.F32.PACK_AB R167, R167, R54 ;  /* 0x00000036a7a7723e */ /* 0x000fca00000000ff */
[----:B------:R2:W-:Y:S01]  /*bb20*/  STSM.16.M88.4 [R227], R164 ;  /* 0x000000a4e3007844 */ /* 0x0005e20000000200 */
        /* <DEDUP_REMOVED lines=23> */
[----:B--2---:R-:W-:Y:S05]  /*bca0*/  @!P0 BRA `(.L_x_1327) ;  /* 0x0000000000048947 */ /* 0x004fea0003800000 */
[----:B------:R-:W-:Y:S01]  /*bcb0*/  BPT.TRAP 0x1 ;  /* 0x000000040000795c */ /* 0x000fe20000300000 */
.L_x_1327:
[----:B------:R-:W-:Y:S01]  /*bcc0*/  ISETP.GE.AND P1, PT, R169, 0x41, PT ;  /* 0x00000041a900780c */ /* 0x000fe20003f26270 */
[----:B------:R-:W-:Y:S01]  /*bcd0*/  VIADD R13, R13, 0x38860 ;  /* 0x000388600d0d7836 */ /* 0x000fe20000000000 */
[----:B------:R-:W-:Y:S01]  /*bce0*/  ULDC UR36, c[0x0][0xa80] ;  /* 0x0002a00000247ab9 */ /* 0x000fe20000000800 */
[----:B------:R-:W-:Y:S03]  /*bcf0*/  BSSY B0, `(.L_x_1328) ;  /* 0x000033a000007945 */ /* 0x000fe60003800000 */
[----:B------:R-:W-:-:S04]  /*bd00*/  PRMT R13, R189, 0x654, R13 ;  /* 0x00000654bd0d7816 */ /* 0x000fc8000000000d */
[----:B------:R0:W-:Y:S03]  /*bd10*/  SYNCS.ARRIVE.TRANS64.RED.A1T0 RZ, [R13+URZ], RZ ;  /* 0x000000ff0dff79a7 */ /* 0x0001e6000810043f */
[----:B------:R-:W-:Y:S05]  /*bd20*/  @!P1 BRA `(.L_x_1329) ;  /* 0x0000003000d89947 */ /* 0x000fea0003800000 */
[----:B0-----:R-:W-:Y:S02]  /*bd30*/  VIADD R13, R170, 0xfffffffe ;  /* 0xfffffffeaa0d7836 */ /* 0x001fe40000000000 */
[----:B------:R-:W-:Y:S02]  /*bd40*/  IMAD.MOV.U32 R15, RZ, RZ, R168 ;  /* 0x000000ffff0f7224 */ /* 0x000fe400078e00a8 */
[----:B------:R-:W-:Y:S02]  /*bd50*/  IMAD.MOV.U32 R21, RZ, RZ, R10 ;  /* 0x000000ffff157224 */ /* 0x000fe400078e000a */
[----:B------:R-:W-:-:S07]  /*bd60*/  IMAD.MOV.U32 R20, RZ, RZ, R18 ;  /* 0x000000ffff147224 */ /* 0x000fce00078e0012 */
.L_x_1342:
[----:B------:R-:W-:Y:S02]  /*bd70*/  VIADD R18, R20, 0x1 ;  /* 0x0000000114127836 */ /* 0x000fe40000000000 */
[----:B------:R-:W-:Y:S02]  /*bd80*/  IMAD.MOV.U32 R3, RZ, RZ, R13 ;  /* 0x000000ffff037224 */ /* 0x000fe400078e000d */
[----:B------:R-:W-:Y:S01]  /*bd90*/  VIADD R13, R13, 0xffffffff ;  /* 0xffffffff0d0d7836 */ /* 0x000fe20000000000 */
[C---:B------:R-:W-:Y:S02]  /*bda0*/  ISETP.NE.AND P2, PT, R18.reuse, 0x2, PT ;  /* 0x000000021200780c */ /* 0x040fe40003f45270 */
[----:B------:R-:W-:Y:S02]  /*bdb0*/  ISETP.GT.AND P1, PT, R3, RZ, PT ;  /* 0x000000ff0300720c */ /* 0x000fe40003f24270 */
[----:B------:R-:W-:Y:S02]  /*bdc0*/  SEL R3, RZ, 0x1, P2 ;  /* 0x00000001ff037807 */ /* 0x000fe40001000000 */
[----:B------:R-:W-:-:S02]  /*bdd0*/  SEL R18, R18, RZ, P2 ;  /* 0x000000ff12127207 */ /* 0x000fc40001000000 */
[----:B------:R-:W-:Y:S01]  /*bde0*/  LOP3.LUT R184, R184, R3, RZ, 0x3c, !PT ;  /* 0x00000003b8b87212 */ /* 0x000fe200078e3cff */
[----:B-1----:R-:W-:Y:S06]  /*bdf0*/  @!P0 BRA `(.L_x_1330) ;  /* 0x0000000000048947 */ /* 0x002fec0003800000 */
[----:B------:R-:W-:Y:S01]  /*be00*/  BPT.TRAP 0x1 ;  /* 0x000000040000795c */ /* 0x000fe20000300000 */
.L_x_1330:
[----:B------:R-:W-:Y:S01]  /*be10*/  IMAD R14, R18, 0x8, R2 ;  /* 0x00000008120e7824 */ /* 0x000fe200078e0202 */
[----:B------:R-:W-:-:S04]  /*be20*/  SHF.L.U32 R3, R184, 0x1f, RZ ;  /* 0x0000001fb8037819 */ /* 0x000fc800000006ff */
[----:B------:R0:W1:Y:S01]  /*be30*/  SYNCS.PHASECHK.TRANS64.TRYWAIT P2, [R14+URZ+0x38830], R3 ;  /* 0x038830030e0075a7 */ /* 0x000062000804017f */
[----:B------:R-:W-:Y:S05]  /*be40*/  @!P0 BRA `(.L_x_1331) ;  /* 0x0000000000048947 */ /* 0x000fea0003800000 */
[----:B------:R-:W-:Y:S01]  /*be50*/  BPT.TRAP 0x1 ;  /* 0x000000040000795c */ /* 0x000fe20000300000 */
.L_x_1331:
[----:B------:R-:W-:Y:S01]  /*be60*/  VIADD R10, R2, 0x20400 ;  /* 0x00020400020a7836 */ /* 0x000fe20000000000 */
[----:B------:R-:W-:Y:S01]  /*be70*/  BSSY B1, `(.L_x_1332) ;  /* 0x0000009000017945 */ /* 0x000fe20003800000 */
[----:B------:R-:W-:Y:S02]  /*be80*/  IMAD R156, R18, 0x200, R220 ;  /* 0x00000200129c7824 */ /* 0x000fe400078e02dc */
[----:B------:R-:W-:Y:S01]  /*be90*/  IMAD.MOV.U32 R157, RZ, RZ, 0x40000040 ;  /* 0x40000040ff9d7424 */ /* 0x000fe200078e00ff */
[----:B------:R-:W-:-:S04]  /*bea0*/  SHF.R.U32.HI R10, RZ, 0x4, R10 ;  /* 0x00000004ff0a7819 */ /* 0x000fc8000001160a */
[----:B------:R-:W-:-:S04]  /*beb0*/  LOP3.LUT R10, R10, 0x3fff, RZ, 0xc0, !PT ;  /* 0x00003fff0a0a7812 */ /* 0x000fc800078ec0ff */
[----:B------:R-:W-:Y:S01]  /*bec0*/  LOP3.LUT R152, R10, 0x10000, RZ, 0xfc, !PT ;  /* 0x000100000a987812 */ /* 0x000fe200078efcff */
[----:B-1----:R-:W-:Y:S06]  /*bed0*/  @P2 BRA `(.L_x_1333) ;  /* 0x0000000000082947 */ /* 0x002fec0003800000 */
[----:B------:R-:W1:Y:S02]  /*bee0*/  SYNCS.PHASECHK.TRANS64.TRYWAIT P2, [R14+URZ+0x38830], R3 ;  /* 0x038830030e0075a7 */ /* 0x000e64000804017f */
[----:B-1----:R-:W-:Y:S05]  /*bef0*/  @!P2 BRA `(.L_x_1334) ;  /* 0x000000f8001ca947 */ /* 0x002fea0003800000 */
.L_x_1333:
[----:B------:R-:W-:Y:S05]  /*bf00*/  BSYNC B1 ;  /* 0x0000000000017941 */ /* 0x000fea0003800000 */
.L_x_1332:
[----:B------:R-:W-:Y:S01]  /*bf10*/  IMAD.MOV.U32 R153, RZ, RZ, 0x40000040 ;  /* 0x40000040ff997424 */ /* 0x000fe200078e00ff */
[----:B------:R-:W-:Y:S01]  /*bf20*/  R2UR UR4, R152 ;  /* 0x00000000980472ca */ /* 0x000fe200000e0000 */
[C---:B------:R-:W-:Y:S01]  /*bf30*/  VIADD R154, R156.reuse, 0x2 ;  /* 0x000000029c9a7836 */ /* 0x040fe20000000000 */
[C---:B------:R-:W-:Y:S01]  /*bf40*/  R2UR UR6, R156.reuse ;  /* 0x000000009c0672ca */ /* 0x040fe200000e0000 */
[C---:B------:R-:W-:Y:S01]  /*bf50*/  VIADD R152, R156.reuse, 0x4 ;  /* 0x000000049c987836 */ /* 0x040fe20000000000 */
[----:B------:R-:W-:Y:S01]  /*bf60*/  R2UR UR7, R157 ;  /* 0x000000009d0772ca */ /* 0x000fe200000e0000 */
        /* <DEDUP_REMOVED lines=9> */
[----:B------:R-:W-:Y:S02]  /*c000*/  R2UR UR19, R157 ;  /* 0x000000009d1372ca */ /* 0x000fe400000e0000 */
[----:B------:R-:W-:Y:S01]  /*c010*/  WARPGROUP.ARRIVE ;  /* 0x00000000000079c5 */ /* 0x000fe20000000000 */
[----:B------:R-:W-:Y:S02]  /*c020*/  R2UR UR8, R4 ;  /* 0x00000000040872ca */ /* 0x000fe400000e0000 */
[----:B------:R-:W-:-:S02]  /*c030*/  R2UR UR9, R5 ;  /* 0x00000000050972ca */ /* 0x000fc400000e0000 */
        /* <DEDUP_REMOVED lines=17> */
.L_x_1335:
[----:B------:R2:W3:Y:S01]  /*c150*/  SYNCS.PHASECHK.TRANS64.TRYWAIT P2, [R14+URZ+0x38850], R3 ;  /* 0x038850030e0075a7 */ /* 0x0004e2000804017f */
[----:B------:R-:W-:Y:S05]  /*c160*/  @!P0 BRA `(.L_x_1336) ;  /* 0x0000000000048947 */ /* 0x000fea0003800000 */
[----:B------:R-:W-:Y:S01]  /*c170*/  BPT.TRAP 0x1 ;  /* 0x000000040000795c */ /* 0x000fe20000300000 */
.L_x_1336:
[----:B------:R-:W-:Y:S01]  /*c180*/  VIADD R10, R2, 0x26400 ;  /* 0x00026400020a7836 */ /* 0x000fe20000000000 */
[----:B------:R-:W-:Y:S04]  /*c190*/  BSSY B1, `(.L_x_1337) ;  /* 0x0000005000017945 */ /* 0x000fe80003800000 */
[----:B------:R-:W-:Y:S01]  /*c1a0*/  SHF.R.U32.HI R10, RZ, 0x4, R10 ;  /* 0x00000004ff0a7819 */ /* 0x000fe2000001160a */
[----:B---3--:R-:W-:Y:S06]  /*c1b0*/  @P2 BRA `(.L_x_1338) ;  /* 0x0000000000082947 */ /* 0x008fec0003800000 */
[----:B------:R-:W3:Y:S02]  /*c1c0*/  SYNCS.PHASECHK.TRANS64.TRYWAIT P2, [R14+URZ+0x38850], R3 ;  /* 0x038850030e0075a7 */ /* 0x000ee4000804017f */
[----:B---3--:R-:W-:Y:S05]  /*c1d0*/  @!P2 BRA `(.L_x_1339) ;  /* 0x000000f40078a947 */ /* 0x008fea0003800000 */
.L_x_1338:
[----:B------:R-:W-:Y:S05]  /*c1e0*/  BSYNC B1 ;  /* 0x0000000000017941 */ /* 0x000fea0003800000 */
.L_x_1337:
[----:B0123--:R-:W-:Y:S01]  /*c1f0*/  LOP3.LUT R3, R10, 0x3fff, RZ, 0xc0, !PT ;  /* 0x00003fff0a037812 */ /* 0x00ffe200078ec0ff */
[C---:B------:R-:W-:Y:S01]  /*c200*/  VIADD R198, R0.reuse, 0x2 ;  /* 0x0000000200c67836 */ /* 0x040fe20000000000 */
[----:B------:R-:W-:Y:S01]  /*c210*/  WARPGROUP.ARRIVE ;  /* 0x00000000000079c5 */ /* 0x000fe20000000000 */
[----:B------:R-:W-:-:S05]  /*c220*/  VIADD R200, R0, 0x6 ;  /* 0x0000000600c87836 */ /* 0x000fca0000000000 */
[----:B------:R-:W0:Y:S01]  /*c230*/  S2R R10, SR_TID.X ;  /* 0x00000000000a7919 */ /* 0x000e220000002100 */
[----:B------:R-:W-:Y:S01]  /*c240*/  VIADD R202, R0, 0x4 ;  /* 0x0000000400ca7836 */ /* 0x000fe20000000000 */
[----:B------:R-:W-:Y:S01]  /*c250*/  LOP3.LUT R0, R3, 0x10000, RZ, 0xfc, !PT ;  /* 0x0001000003007812 */ /* 0x000fe200078efcff */
[----:B------:R-:W-:Y:S02]  /*c260*/  IMAD R196, R18, 0x1000, R221 ;  /* 0x0000100012c47824 */ /* 0x000fe400078e02dd */
[----:B------:R-:W-:Y:S01]  /*c270*/  IMAD.MOV.U32 R197, RZ, RZ, 0x40000040 ;  /* 0x40000040ffc57424 */ /* 0x000fe200078e00ff */
[----:B------:R-:W-:Y:S01]  /*c280*/  MOV R204, R0 ;  /* 0x0000000000cc7202 */ /* 0x000fe20000000f00 */
[----:B------:R-:W-:Y:S01]  /*c290*/  IMAD.MOV.U32 R205, RZ, RZ, 0x40000040 ;  /* 0x40000040ffcd7424 */ /* 0x000fe200078e00ff */
[----:B------:R-:W-:Y:S01]  /*c2a0*/  R2UR UR6, R196 ;  /* 0x00000000c40672ca */ /* 0x000fe200000e0000 */
[----:B------:R-:W-:Y:S01]  /*c2b0*/  IMAD.MOV.U32 R199, RZ, RZ, 0x40000040 ;  /* 0x40000040ffc77424 */ /* 0x000fe200078e00ff */
[----:B------:R-:W-:Y:S01]  /*c2c0*/  R2UR UR7, R197 ;  /* 0x00000000c50772ca */ /* 0x000fe200000e0000 */
[----:B------:R-:W-:Y:S01]  /*c2d0*/  IMAD.MOV.U32 R203, RZ, RZ, 0x40000040 ;  /* 0x40000040ffcb7424 */ /* 0x000fe200078e00ff */
[----:B------:R-:W-:Y:S01]  /*c2e0*/  R2UR UR4, R204 ;  /* 0x00000000cc0472ca */ /* 0x000fe200000e0000 */
[----:B------:R-:W-:Y:S01]  /*c2f0*/  IMAD.MOV.U32 R201, RZ, RZ, 0x40000040 ;  /* 0x40000040ffc97424 */ /* 0x000fe200078e00ff */
[----:B------:R-:W-:-:S13]  /*c300*/  R2UR UR5, R205 ;  /* 0x00000000cd0572ca */ /* 0x000fda00000e0000 */
[----:B------:R-:W-:Y:S01]  /*c310*/  HGMMA.64x64x16.F32 R152, gdesc[UR4], R152, gsb0 ;  /* 0x00e00000049879f0 */ /* 0x000fe20008000898 */
[----:B------:R-:W-:Y:S01]  /*c320*/  R2UR UR4, R198 ;  /* 0x00000000c60472ca */ /* 0x000fe200000e0000 */
[----:B------:R-:W-:Y:S01]  /*c330*/  VIADD R198, R196, 0x2 ;  /* 0x00000002c4c67836 */ /* 0x000fe20000000000 */
[----:B------:R-:W-:Y:S01]  /*c340*/  R2UR UR5, R199 ;  /* 0x00000000c70572ca */ /* 0x000fe200000e0000 */
[----:B------:R-:W-:Y:S01]  /*c350*/  IMAD.MOV.U32 R199, RZ, RZ, 0x40000040 ;  /* 0x40000040ffc77424 */ /* 0x000fe200078e00ff */
[----:B0-----:R-:W-:Y:S02]  /*c360*/  SHF.R.U32.HI R10, RZ, 0x7, R10 ;  /* 0x00000007ff0a7819 */ /* 0x001fe4000001160a */
[----:B------:R-:W-:Y:S01]  /*c370*/  R2UR UR6, R198 ;  /* 0x00000000c60672ca */ /* 0x000fe200000e0000 */
[----:B------:R-:W-:Y:S01]  /*c380*/  VIADD R198, R196, 0x4 ;  /* 0x00000004c4c67836 */ /* 0x000fe20000000000 */
[----:B------:R-:W-:Y:S01]  /*c390*/  R2UR UR7, R199 ;  /* 0x00000000c70772ca */ /* 0x000fe200000e0000 */
[----:B------:R-:W-:Y:S01]  /*c3a0*/  IMAD.MOV.U32 R199, RZ, RZ, 0x40000040 ;  /* 0x40000040ffc77424 */ /* 0x000fe200078e00ff */
[----:B------:R0:W1:Y:S02]  /*c3b0*/  SHFL.IDX PT, R3, R10, RZ, 0x1f ;  /* 0x00001fff0a037589 */ /* 0x00006400000e0000 */
[----:B0-----:R-:W-:Y:S01]  /*c3c0*/  IMAD.MOV.U32 R10, RZ, RZ, 0x4 ;  /* 0x00000004ff0a7424 */ /* 0x001fe200078e00ff */
[----:B-1----:R-:W-:-:S04]  /*c3d0*/  ISETP.GT.AND P2, PT, R3, 0x7f, PT ;  /* 0x0000007f0300780c */ /* 0x002fc80003f44270 */
[----:B------:R-:W-:Y:S02]  /*c3e0*/  SEL R3, RZ, 0x2, !P2 ;  /* 0x00000002ff037807 */ /* 0x000fe40005000000 */
[C---:B------:R-:W-:Y:S02]  /*c3f0*/  SEL R197, R10.reuse, 0x2, P2 ;  /* 0x000000020ac57807 */ /* 0x040fe40001000000 */
[----:B------:R-:W-:Y:S01]  /*c400*/  SEL R10, R10, 0x6, !P2 ;  /* 0x000000060a0a7807 */ /* 0x000fe20005000000 */
[----:B------:R-:W-:Y:S02]  /*c410*/  WARPGROUP.DEPBAR.LE gsb0, 0x0 ;  /* 0x00008000000079c5 */ /* 0x000fe40000010000 */
[----:B------:R-:W-:-:S06]  /*c420*/  WARPGROUP.ARRIVE ;  /* 0x00000000000079c5 */ /* 0x000fcc0000000000 */
[----:B------:R-:W-:Y:S01]  /*c430*/  HGMMA.64x64x16.F32 R152, gdesc[UR4], R152, gsb0 ;  /* 0x00e00000049879f0 */ /* 0x000fe20008000898 */
[----:B------:R-:W-:Y:S02]  /*c440*/  R2UR UR4, R202 ;  /* 0x00000000ca0472ca */ /* 0x000fe400000e0000 */
[----:B------:R-:W-:Y:S02]  /*c450*/  R2UR UR5, R203 ;  /* 0x00000000cb0572ca */ /* 0x000fe400000e0000 */
        /* <DEDUP_REMOVED lines=10> */
[----:B------:R-:W-:Y:S01]  /*c500*/  VIADD R201, R0, 0x800 ;  /* 0x0000080000c97836 */ /* 0x000fe20000000000 */
        /* <DEDUP_REMOVED lines=10> */
[----:B------:R-:W-:-:S03]  /*c5b0*/  IMAD.MOV.U32 R199, RZ, RZ, 0x40000040 ;  /* 0x40000040ffc77424 */ /* 0x000fc600078e00ff */
        /* <DEDUP_REMOVED lines=33> */
[----:B------:R-:W-:Y:S02]  /*c7d0*/  R2UR UR4, R198 ;  /* 0x00000000c60472ca */ /* 0x000fe400000e0000 */
[----:B------:R-:W-:Y:S01]  /*c7e0*/  R2UR UR5, R199 ;  /* 0x00000000c70572ca */ /* 0x000fe200000e0000 */
[----:B------:R-:W-:Y:S01]  /*c7f0*/  IMAD.MOV.U32 R199, RZ, RZ, 0x40000040 ;  /* 0x40000040ffc77424 */ /* 0x000fe200078e00ff */
[----:B------:R-:W-:Y:S01]  /*c800*/  IADD3 R198, R196, 0x400, RZ ;  /* 0x00000400c4c67810 */ /* 0x000fe20007ffe0ff */
[----:B------:R-:W-:Y:S02]  /*c810*/  WARPGROUP.DEPBAR.LE gsb0, 0x0 ;  /* 0x00008000000079c5 */ /* 0x000fe40000010000 */
[----:B------:R-:W-:-:S08]  /*c820*/  WARPGROUP.ARRIVE ;  /* 0x00000000000079c5 */ /* 0x000fd00000000000 */
        /* <DEDUP_REMOVED lines=70> */
[----:B------:R-:W-:Y:S02]  /*cc90*/  MOV R199, 0x40000040 ;  /* 0x4000004000c77802 */ /* 0x000fe40000000f00 */
[----:B------:R-:W-:Y:S01]  /*cca0*/  R2UR UR4, R198 ;  /* 0x00000000c60472ca */ /* 0x000fe200000e0000 */
[----:B------:R-:W-:Y:S01]  /*ccb0*/  VIADD R198, R196, 0x606 ;  /* 0x00000606c4c67836 */ /* 0x000fe20000000000 */
[----:B------:R-:W-:Y:S01]  /*ccc0*/  R2UR UR5, R199 ;  /* 0x00000000c70572ca */ /* 0x000fe200000e0000 */
[----:B------:R-:W-:Y:S01]  /*ccd0*/  IMAD.MOV.U32 R199, RZ, RZ, 0x40000040 ;  /* 0x40000040ffc77424 */ /* 0x000fe200078e00ff */
[----:B------:R-:W-:-:S02]  /*cce0*/  WARPGROUP.DEPBAR.LE gsb0, 0x0 ;  /* 0x00008000000079c5 */ /* 0x000fc40000010000 */
[----:B------:R-:W-:-:S09]  /*ccf0*/  WARPGROUP.ARRIVE ;  /* 0x00000000000079c5 */ /* 0x000fd20000000000 */
[----:B------:R-:W-:Y:S01]  /*cd00*/  HGMMA.64x64x16.F32 R152, gdesc[UR4], R152, gsb0 ;  /* 0x00e00000049879f0 */ /* 0x000fe20008000898 */
[----:B------:R-:W-:Y:S01]  /*cd10*/  R2UR UR6, R198 ;  /* 0x00000000c60672ca */ /* 0x000fe200000e0000 */
[----:B------:R-:W-:Y:S01]  /*cd20*/  VIADD R198, R0, 0x606 ;  /* 0x0000060600c67836 */ /* 0x000fe20000000000 */
[----:B------:R-:W-:Y:S01]  /*cd30*/  R2UR UR7, R199 ;  /* 0x00000000c70772ca */ /* 0x000fe200000e0000 */
[----:B------:R-:W-:-:S03]  /*cd40*/  IMAD.MOV.U32 R199, RZ, RZ, 0x40000040 ;  /* 0x40000040ffc77424 */ /* 0x000fc600078e00ff */
        /* <DEDUP_REMOVED lines=35> */
[----:B------:R-:W-:Y:S02]  /*cf80*/  IMAD.MOV.U32 R199, RZ, RZ, 0x40000040 ;  /* 0x40000040ffc77424 */ /* 0x000fe400078e00ff */
[----:B------:R-:W-:Y:S01]  /*cf90*/  IMAD.MOV.U32 R200, RZ, RZ, 0x28 ;  /* 0x00000028ffc87424 */ /* 0x000fe200078e00ff */
[----:B------:R-:W-:Y:S02]  /*cfa0*/  R2UR UR6, R198 ;  /* 0x00000000c60672ca */ /* 0x000fe400000e0000 */
[----:B------:R-:W-:Y:S01]  /*cfb0*/  R2UR UR7, R199 ;  /* 0x00000000c70772ca */ /* 0x000fe200000e0000 */
[----:B------:R-:W-:Y:S01]  /*cfc0*/  IMAD.MOV.U32 R199, RZ, RZ, 0x40000040 ;  /* 0x40000040ffc77424 */ /* 0x000fe200078e00ff */
        /* <DEDUP_REMOVED lines=8> */
[----:B------:R-:W-:Y:S02]  /*d050*/  R2UR UR4, R198 ;  /* 0x00000000c60472ca */ /* 0x000fe400000e0000 */
[----:B------:R-:W-:Y:S01]  /*d060*/  R2UR UR5, R199 ;  /* 0x00000000c70572ca */ /* 0x000fe200000e0000 */
[----:B------:R-:W-:Y:S01]  /*d070*/  IMAD.MOV.U32 R199, RZ, RZ, 0x40000040 ;  /* 0x40000040ffc77424 */ /* 0x000fe200078e00ff */
[----:B------:R-:W-:Y:S01]  /*d080*/  R2UR UR6, R200 ;  /* 0x00000000c80672ca */ /* 0x000fe200000e0000 */
[----:B------:R-:W-:Y:S01]  /*d090*/  VIADD R200, R0, 0xa00 ;  /* 0x00000a0000c87836 */ /* 0x000fe20000000000 */
[----:B------:R-:W-:Y:S02]  /*d0a0*/  R2UR UR7, R201 ;  /* 0x00000000c90772ca */ /* 0x000fe400000e0000 */
[----:B------:R-:W-:Y:S01]  /*d0b0*/  IADD3 R201, R196, 0xa00, RZ ;  /* 0x00000a00c4c97810 */ /* 0x000fe20007ffe0ff */
[----:B------:R-:W-:Y:S01]  /*d0c0*/  IMAD.IADD R198, R200, 0x1, R3 ;  /* 0x00000001c8c67824 */ /* 0x000fe200078e0203 */
[----:B------:R-:W-:-:S02]  /*d0d0*/  WARPGROUP.DEPBAR.LE gsb0, 0x0 ;  /* 0x00008000000079c5 */ /* 0x000fc40000010000 */
[----:B------:R-:W-:-:S07]  /*d0e0*/  WARPGROUP.ARRIVE ;  /* 0x00000000000079c5 */ /* 0x000fce0000000000 */
        /* <DEDUP_REMOVED lines=47> */
[----:B------:R-:W-:Y:S01]  /*d3e0*/  R2UR UR7, R201 ;  /* 0x00000000c90772ca */ /* 0x000fe200000e0000 */
[----:B------:R-:W-:Y:S02]  /*d3f0*/  VIADD R201, R196, 0xc00 ;  /* 0x00000c00c4c97836 */ /* 0x000fe40000000000 */
        /* <DEDUP_REMOVED lines=30> */
[----:B------:R-:W-:Y:S01]  /*d5e0*/  IMAD.MOV.U32 R199, RZ, RZ, 0x40000040 ;  /* 0x40000040ffc77424 */ /* 0x000fe200078e00ff */
[----:B------:R-:W-:Y:S02]  /*d5f0*/  R2UR UR4, R198 ;  /* 0x00000000c60472ca */ /* 0x000fe400000e0000 */
[----:B------:R-:W-:Y:S01]  /*d600*/  IADD3 R198, R10, R201, RZ ;  /* 0x000000c90ac67210 */ /* 0x000fe20007ffe0ff */
[----:B------:R-:W-:Y:S01]  /*d610*/  IMAD.MOV.U32 R201, RZ, RZ, 0xe00 ;  /* 0x00000e00ffc97424 */ /* 0x000fe200078e00ff */
[----:B------:R-:W-:Y:S01]  /*d620*/  R2UR UR7, R199 ;  /* 0x00000000c70772ca */ /* 0x000fe200000e0000 */
[----:B------:R-:W-:Y:S01]  /*d630*/  IMAD.MOV.U32 R199, RZ, RZ, 0x40000040 ;  /* 0x40000040ffc77424 */ /* 0x000fe200078e00ff */
[----:B------:R-:W-:Y:S02]  /*d640*/  R2UR UR6, R198 ;  /* 0x00000000c60672ca */ /* 0x000fe400000e0000 */
        /* <DEDUP_REMOVED lines=22> */
[----:B------:R-:W-:Y:S02]  /*d7b0*/  IMAD.MOV.U32 R199, RZ, RZ, 0x40000040 ;  /* 0x40000040ffc77424 */ /* 0x000fe400078e00ff */
[----:B------:R-:W-:Y:S01]  /*d7c0*/  IMAD.MOV.U32 R3, RZ, RZ, 0x1000 ;  /* 0x00001000ff037424 */ /* 0x000fe200078e00ff */
[----:B------:R-:W-:Y:S01]  /*d7d0*/  R2UR UR4, R198 ;  /* 0x00000000c60472ca */ /* 0x000fe200000e0000 */
[----:B------:R-:W-:Y:S01]  /*d7e0*/  IMAD.IADD R198, R201, 0x1, R197 ;  /* 0x00000001c9c67824 */ /* 0x000fe200078e02c5 */
[----:B------:R-:W-:Y:S01]  /*d7f0*/  R2UR UR5, R199 ;  /* 0x00000000c70572ca */ /* 0x000fe200000e0000 */
[----:B------:R-:W-:Y:S01]  /*d800*/  IMAD.MOV.U32 R199, RZ, RZ, 0x40000040 ;  /* 0x40000040ffc77424 */ /* 0x000fe200078e00ff */
[----:B------:R-:W-:-:S04]  /*d810*/  SEL R3, R3, 0xf80, P2 ;  /* 0x00000f8003037807 */ /* 0x000fc80001000000 */
[----:B------:R-:W-:Y:S01]  /*d820*/  LOP3.LUT R3, R3, 0x1e00, RZ, 0xc0, !PT ;  /* 0x00001e0003037812 */ /* 0x000fe200078ec0ff */
[----:B------:R-:W-:Y:S02]  /*d830*/  WARPGROUP.DEPBAR.LE gsb0, 0x0 ;  /* 0x00008000000079c5 */ /* 0x000fe40000010000 */
[----:B------:R-:W-:-:S06]  /*d840*/  WARPGROUP.ARRIVE ;  /* 0x00000000000079c5 */ /* 0x000fcc0000000000 */
[----:B------:R-:W-:Y:S01]  /*d850*/  HGMMA.64x64x16.F32 R152, gdesc[UR4], R152, gsb0 ;  /* 0x00e00000049879f0 */ /* 0x000fe20008000898 */
[----:B------:R-:W-:Y:S01]  /*d860*/  R2UR UR4, R198 ;  /* 0x00000000c60472ca */ /* 0x000fe200000e0000 */
[--C-:B------:R-:W-:Y:S01]  /*d870*/  IMAD.IADD R198, R197, 0x1, R200.reuse ;  /* 0x00000001c5c67824 */ /* 0x100fe200078e02c8 */
[----:B------:R-:W-:Y:S01]  /*d880*/  R2UR UR5, R199 ;  /* 0x00000000c70572ca */ /* 0x000fe200000e0000 */
[----:B------:R-:W-:Y:S02]  /*d890*/  IMAD.MOV.U32 R199, RZ, RZ, 0x40000040 ;  /* 0x40000040ffc77424 */ /* 0x000fe400078e00ff */
[----:B------:R-:W-:Y:S01]  /*d8a0*/  IMAD.IADD R200, R10, 0x1, R200 ;  /* 0x000000010ac87824 */ /* 0x000fe200078e02c8 */
[----:B------:R-:W-:Y:S01]  /*d8b0*/  R2UR UR6, R198 ;  /* 0x00000000c60672ca */ /* 0x000fe200000e0000 */
[----:B------:R-:W-:Y:S01]  /*d8c0*/  IMAD.IADD R198, R201, 0x1, R10 ;  /* 0x00000001c9c67824 */ /* 0x000fe200078e020a */
[----:B------:R-:W-:Y:S01]  /*d8d0*/  R2UR UR7, R199 ;  /* 0x00000000c70772ca */ /* 0x000fe200000e0000 */
[----:B------:R-:W-:-:S02]  /*d8e0*/  IMAD.MOV.U32 R199, RZ, RZ, 0x40000040 ;  /* 0x40000040ffc77424 */ /* 0x000fc400078e00ff */
        /* <DEDUP_REMOVED lines=28> */
.L_x_1340:
        /* <DEDUP_REMOVED lines=17> */
[----:B0-----:R-:W-:-:S05]  /*dbc0*/  FMNMX.FTZ R10, R3, R10, !PT ;  /* 0x0000000a030a7209 */ /* 0x001fca0007810000 */
[----:B------:R-:W0:Y:S02]  /*dbd0*/  SHFL.BFLY PT, R3, R10, 0x1, 0x1f ;  /* 0x0c201f000a037f89 */ /* 0x000e2400000e0000 */
[----:B0-----:R-:W-:Y:S01]  /*dbe0*/  FMNMX.FTZ R10, R10, R3, !PT ;  /* 0x000000030a0a7209 */ /* 0x001fe20007810000 */
[----:B------:R-:W-:-:S04]  /*dbf0*/  IMAD.U32 R3, RZ, RZ, UR36 ;  /* 0x00000024ff037e24 */ /* 0x000fc8000f8e00ff */
[C---:B------:R-:W-:Y:S01]  /*dc00*/  FMUL.FTZ R196, R10.reuse, R3 ;  /* 0x000000030ac47220 */ /* 0x040fe20000410000 */
[----:B------:R-:W-:-:S03]  /*dc10*/  FADD.FTZ R197, -R10, R21 ;  /* 0x000000150ac57221 */ /* 0x000fc60000010100 */
[-CC-:B------:R-:W-:Y:S01]  /*dc20*/  FFMA.FTZ R21, R157, R3.reuse, -R196.reuse ;  /* 0x000000039d157223 */ /* 0x180fe200000108c4 */
[-CC-:B------:R-:W-:Y:S01]  /*dc30*/  FFMA.FTZ R152, R152, R3.reuse, -R196.reuse ;  /* 0x0000000398987223 */ /* 0x180fe200000108c4 */
[-C--:B------:R-:W-:Y:S01]  /*dc40*/  FMUL.FTZ R157, R197, R3.reuse ;  /* 0x00000003c59d7220 */ /* 0x080fe20000410000 */
        /* <DEDUP_REMOVED lines=12> */
[----:B------:R-:W0:Y:S01]  /*dd10*/  MUFU.EX2 R157, R157 ;  /* 0x0000009d009d7308 */ /* 0x000e220000000800 */
[-CC-:B------:R-:W-:Y:S01]  /*dd20*/  FFMA.FTZ R177, R177, R3.reuse, -R196.reuse ;  /* 0x00000003b1b17223 */ /* 0x180fe200000108c4 */
[-CC-:B------:R-:W-:Y:S01]  /*dd30*/  FFMA.FTZ R180, R180, R3.reuse, -R196.reuse ;  /* 0x00000003b4b47223 */ /* 0x180fe200000108c4 */
[----:B------:R-:W-:-:S05]  /*dd40*/  FFMA.FTZ R181, R181, R3, -R196 ;  /* 0x00000003b5b57223 */ /* 0x000fca00000108c4 */
[----:B------:R-:W1:Y:S08]  /*dd50*/  MUFU.EX2 R153, R153 ;  /* 0x0000009900997308 */ /* 0x000e700000000800 */
[----:B------:R-:W2:Y:S01]  /*dd60*/  MUFU.EX2 R156, R156 ;  /* 0x0000009c009c7308 */ /* 0x000ea20000000800 */
[----:B0-----:R-:W-:Y:S01]  /*dd70*/  FFMA.FTZ R11, R157, R11, R152 ;  /* 0x0000000b9d0b7223 */ /* 0x001fe20000010098 */
[-C--:B------:R-:W-:Y:S01]  /*dd80*/  FMUL.FTZ R24, R24, R157.reuse ;  /* 0x0000009d18187220 */ /* 0x080fe20000410000 */
[-C--:B------:R-:W-:Y:S01]  /*dd90*/  FMUL.FTZ R25, R25, R157.reuse ;  /* 0x0000009d19197220 */ /* 0x080fe20000410000 */
[-C--:B------:R-:W-:Y:S01]  /*dda0*/  FMUL.FTZ R28, R28, R157.reuse ;  /* 0x0000009d1c1c7220 */ /* 0x080fe20000410000 */
[-C--:B------:R-:W-:Y:S01]  /*ddb0*/  FMUL.FTZ R29, R29, R157.reuse ;  /* 0x0000009d1d1d7220 */ /* 0x080fe20000410000 */
[-C--:B------:R-:W-:Y:S01]  /*ddc0*/  FMUL.FTZ R32, R32, R157.reuse ;  /* 0x0000009d20207220 */ /* 0x080fe20000410000 */
[----:B------:R-:W-:Y:S01]  /*ddd0*/  FMUL.FTZ R33, R33, R157 ;  /* 0x0000009d21217220 */ /* 0x000fe20000410000 */
[----:B------:R-:W0:Y:S01]  /*dde0*/  MUFU.EX2 R196, R21 ;  /* 0x0000001500c47308 */ /* 0x000e220000000800 */
[C---:B-1----:R-:W-:Y:S01]  /*ddf0*/  FADD.FTZ R11, R153.reuse, R11 ;  /* 0x0000000b990b7221 */ /* 0x042fe20000010000 */
[----:B------:R-:W-:Y:S01]  /*de00*/  F2FP.F16.F32.PACK_AB R152, R153, R152 ;  /* 0x000000989998723e */ /* 0x000fe200000000ff */
[----:B------:R-:W-:-:S02]  /*de10*/  IMAD.MOV R153, RZ, RZ, -R224 ;  /* 0x000000ffff997224 */ /* 0x000fc400078e0ae0 */
[-C--:B------:R-:W-:Y:S01]  /*de20*/  FMUL.FTZ R36, R36, R157.reuse ;  /* 0x0000009d24247220 */ /* 0x080fe20000410000 */
[-C--:B------:R-:W-:Y:S01]  /*de30*/  FMUL.FTZ R37, R37, R157.reuse ;  /* 0x0000009d25257220 */ /* 0x080fe20000410000 */
[-C--:B------:R-:W-:Y:S01]  /*de40*/  FMUL.FTZ R40, R40, R157.reuse ;  /* 0x0000009d28287220 */ /* 0x080fe20000410000 */
[----:B------:R-:W-:Y:S01]  /*de50*/  FMUL.FTZ R41, R41, R157 ;  /* 0x0000009d29297220 */ /* 0x000fe20000410000 */
[----:B------:R-:W-:Y:S01]  /*de60*/  ISETP.NE.AND P2, PT, R223, R153, PT ;  /* 0x00000099df00720c */ /* 0x000fe20003f45270 */
[----:B------:R-:W-:Y:S01]  /*de70*/  VIADD R153, R14, 0x38840 ;  /* 0x000388400e997836 */ /* 0x000fe20000000000 */
[----:B------:R-:W1:Y:S01]  /*de80*/  MUFU.EX2 R160, R160 ;  /* 0x000000a000a07308 */ /* 0x000e620000000800 */
[----:B--2---:R-:W-:Y:S01]  /*de90*/  FADD.FTZ R11, R156, R11 ;  /* 0x0000000b9c0b7221 */ /* 0x004fe20000010000 */
[-C--:B------:R-:W-:Y:S01]  /*dea0*/  FMUL.FTZ R44, R44, R157.reuse ;  /* 0x0000009d2c2c7220 */ /* 0x080fe20000410000 */
[-C--:B------:R-:W-:Y:S01]  /*deb0*/  FMUL.FTZ R45, R45, R157.reuse ;  /* 0x0000009d2d2d7220 */ /* 0x080fe20000410000 */
[----:B------:R-:W-:Y:S01]  /*dec0*/  PRMT R153, R189, 0x654, R153 ;  /* 0x00000654bd997816 */ /* 0x000fe20000000099 */
[-C--:B------:R-:W-:Y:S01]  /*ded0*/  FMUL.FTZ R48, R48, R157.reuse ;  /* 0x0000009d30307220 */ /* 0x080fe20000410000 */
[-C--:B------:R-:W-:Y:S01]  /*dee0*/  FMUL.FTZ R49, R49, R157.reuse ;  /* 0x0000009d31317220 */ /* 0x080fe20000410000 */
[----:B0-----:R-:W-:Y:S01]  /*def0*/  FADD.FTZ R11, R196, R11 ;  /* 0x0000000bc40b7221 */ /* 0x001fe20000010000 */
[----:B------:R0:W-:Y:S01]  /*df00*/  SYNCS.ARRIVE.TRANS64.RED.A1T0 RZ, [R153+URZ], RZ ;  /* 0x000000ff99ff79a7 */ /* 0x0001e2000810043f */
[----:B------:R-:W2:Y:S01]  /*df10*/  MUFU.EX2 R161, R161 ;  /* 0x000000a100a17308 */ /* 0x000ea20000000800 */
[-C--:B------:R-:W-:Y:S01]  /*df20*/  FMUL.FTZ R52, R52, R157.reuse ;  /* 0x0000009d34347220 */ /* 0x080fe20000410000 */
[----:B------:R-:W-:Y:S01]  /*df30*/  @!P2 LEA R20, R20, R194, 0x6 ;  /* 0x000000c21414a211 */ /* 0x000fe200078e30ff */
[-C--:B------:R-:W-:Y:S01]  /*df40*/  FMUL.FTZ R53, R53, R157.reuse ;  /* 0x0000009d35357220 */ /* 0x080fe20000410000 */
[-C--:B------:R-:W-:Y:S01]  /*df50*/  FMUL.FTZ R56, R56, R157.reuse ;  /* 0x0000009d38387220 */ /* 0x080fe20000410000 */
[-C--:B------:R-:W-:Y:S01]  /*df60*/  FMUL.FTZ R57, R57, R157.reuse ;  /* 0x0000009d39397220 */ /* 0x080fe20000410000 */
[----:B------:R-:W-:Y:S01]  /*df70*/  FMUL.FTZ R60, R60, R157 ;  /* 0x0000009d3c3c7220 */ /* 0x000fe20000410000 */
[----:B0-----:R-:W-:Y:S01]  /*df80*/  FMNMX.FTZ R153, R154, R15, !PT ;  /* 0x0000000f9a997209 */ /* 0x001fe20007810000 */
[----:B------:R-:W0:Y:S01]  /*df90*/  MUFU.EX2 R164, R164 ;  /* 0x000000a400a47308 */ /* 0x000e220000000800 */
[----:B------:R-:W-:-:S02]  /*dfa0*/  @!P2 IMAD R20, R20, 0x4, R2 ;  /* 0x000000041414a824 */ /* 0x000fc400078e0202 */
[----:B-1----:R-:W-:Y:S01]  /*dfb0*/  FADD.FTZ R11, R160, R11 ;  /* 0x0000000ba00b7221 */ /* 0x002fe20000010000 */
[----:B------:R-:W-:Y:S01]  /*dfc0*/  FMNMX.FTZ R153, R155, R153, !PT ;  /* 0x000000999b997209 */ /* 0x000fe20007810000 */
[-C--:B------:R-:W-:Y:S01]  /*dfd0*/  FMUL.FTZ R61, R61, R157.reuse ;  /* 0x0000009d3d3d7220 */ /* 0x080fe20000410000 */
[----:B------:R-:W-:Y:S01]  /*dfe0*/  FMUL.FTZ R64, R64, R157 ;  /* 0x0000009d40407220 */ /* 0x000fe20000410000 */
[----:B------:R-:W-:Y:S01]  /*dff0*/  @!P2 STS [R20+0x38400], R157 ;  /* 0x0384009d1400a388 */ /* 0x000fe20000000800 */
[----:B------:R-:W-:Y:S01]  /*e000*/  FMNMX.FTZ R153, R158, R153, !PT ;  /* 0x000000999e997209 */ /* 0x000fe20007810000 */
[----:B------:R-:W1:Y:S01]  /*e010*/  MUFU.EX2 R197, R197 ;  /* 0x000000c500c57308 */ /* 0x000e620000000800 */
[----:B--2---:R-:W-:Y:S01]  /*e020*/  FADD.FTZ R11, R161, R11 ;  /* 0x0000000ba10b7221 */ /* 0x004fe20000010000 */
[----:B------:R-:W-:Y:S01]  /*e030*/  FMUL.FTZ R65, R65, R157 ;  /* 0x0000009d41417220 */ /* 0x000fe20000410000 */
[----:B------:R-:W-:Y:S01]  /*e040*/  FMNMX.FTZ R153, R159, R153, !PT ;  /* 0x000000999f997209 */ /* 0x000fe20007810000 */
[-C--:B------:R-:W-:Y:S01]  /*e050*/  FMUL.FTZ R68, R68, R157.reuse ;  /* 0x0000009d44447220 */ /* 0x080fe20000410000 */
[-C--:B------:R-:W-:Y:S01]  /*e060*/  FMUL.FTZ R69, R69, R157.reuse ;  /* 0x0000009d45457220 */ /* 0x080fe20000410000 */
[----:B------:R-:W-:Y:S01]  /*e070*/  FMUL.FTZ R72, R72, R157 ;  /* 0x0000009d48487220 */ /* 0x000fe20000410000 */
[----:B------:R-:W-:Y:S01]  /*e080*/  FMNMX.FTZ R153, R162, R153, !PT ;  /* 0x00000099a2997209 */ /* 0x000fe20007810000 */
[----:B------:R-:W2:Y:S01]  /*e090*/  MUFU.EX2 R165, R165 ;  /* 0x000000a500a57308 */ /* 0x000ea20000000800 */
[----:B0-----:R-:W-:Y:S01]  /*e0a0*/  FADD.FTZ R11, R164, R11 ;  /* 0x0000000ba40b7221 */ /* 0x001fe20000010000 */
[----:B------:R-:W-:Y:S01]  /*e0b0*/  FMUL.FTZ R73, R73, R157 ;  /* 0x0000009d49497220 */ /* 0x000fe20000410000 */
[----:B------:R-:W-:Y:S01]  /*e0c0*/  FMNMX.FTZ R153, R163, R153, !PT ;  /* 0x00000099a3997209 */ /* 0x000fe20007810000 */
[-C--:B------:R-:W-:Y:S01]  /*e0d0*/  FMUL.FTZ R76, R76, R157.reuse ;  /* 0x0000009d4c4c7220 */ /* 0x080fe20000410000 */
[-C--:B------:R-:W-:Y:S01]  /*e0e0*/  FMUL.FTZ R77, R77, R157.reuse ;  /* 0x0000009d4d4d7220 */ /* 0x080fe20000410000 */
[----:B------:R-:W-:Y:S01]  /*e0f0*/  FMUL.FTZ R80, R80, R157 ;  /* 0x0000009d50507220 */ /* 0x000fe20000410000 */
[----:B------:R-:W-:Y:S01]  /*e100*/  FMNMX.FTZ R153, R166, R153, !PT ;  /* 0x00000099a6997209 */ /* 0x000fe20007810000 */
[----:B------:R-:W0:Y:S01]  /*e110*/  MUFU.EX2 R169, R169 ;  /* 0x000000a900a97308 */ /* 0x000e220000000800 */
[----:B-1----:R-:W-:Y:S01]  /*e120*/  FADD.FTZ R11, R197, R11 ;  /* 0x0000000bc50b7221 */ /* 0x002fe20000010000 */
[----:B------:R-:W-:Y:S01]  /*e130*/  FMUL.FTZ R81, R81, R157 ;  /* 0x0000009d51517220 */ /* 0x000fe20000410000 */
[----:B------:R-:W-:Y:S01]  /*e140*/  FMNMX.FTZ R153, R167, R153, !PT ;  /* 0x00000099a7997209 */ /* 0x000fe20007810000 */
[-C--:B------:R-:W-:Y:S01]  /*e150*/  FMUL.FTZ R84, R84, R157.reuse ;  /* 0x0000009d54547220 */ /* 0x080fe20000410000 */
[-C--:B------:R-:W-:Y:S01]  /*e160*/  FMUL.FTZ R85, R85, R157.reuse ;  /* 0x0000009d55557220 */ /* 0x080fe20000410000 */
[----:B------:R-:W-:Y:S01]  /*e170*/  FMUL.FTZ R88, R88, R157 ;  /* 0x0000009d58587220 */ /* 0x000fe20000410000 */
        /* <DEDUP_REMOVED lines=31> */
[-C--:B------:R-:W-:Y:S01]  /*e370*/  FMUL.FTZ R120, R120, R157.reuse ;  /* 0x0000009d78787220 */ /* 0x080fe20000410000 */
[-C--:B------:R-:W-:Y:S01]  /*e380*/  FMUL.FTZ R121, R121, R157.reuse ;  /* 0x0000009d79797220 */ /* 0x080fe20000410000 */
[----:B------:R-:W2:Y:S01]  /*e390*/  SHFL.BFLY PT, R153, R168, 0x2, 0x1f ;  /* 0x0c401f00a8997f89 */ /* 0x000ea200000e0000 */
[----:B------:R-:W-:Y:S01]  /*e3a0*/  MUFU.EX2 R199, R181 ;  /* 0x000000b500c77308 */ /* 0x000fe20000000800 */
[----:B0-----:R-:W-:Y:S01]  /*e3b0*/  FADD.FTZ R11, R176, R11 ;  /* 0x0000000bb00b7221 */ /* 0x001fe20000010000 */
[-C--:B------:R-:W-:Y:S01]  /*e3c0*/  FMUL.FTZ R124, R124, R157.reuse ;  /* 0x0000009d7c7c7220 */ /* 0x080fe20000410000 */
[-C--:B------:R-:W-:Y:S01]  /*e3d0*/  FMUL.FTZ R125, R125, R157.reuse ;  /* 0x0000009d7d7d7220 */ /* 0x080fe20000410000 */
[-C--:B------:R-:W-:Y:S01]  /*e3e0*/  FMUL.FTZ R128, R128, R157.reuse ;  /* 0x0000009d80807220 */ /* 0x080fe20000410000 */
[-C--:B------:R-:W-:Y:S01]  /*e3f0*/  FMUL.FTZ R129, R129, R157.reuse ;  /* 0x0000009d81817220 */ /* 0x080fe20000410000 */
[-C--:B------:R-:W-:Y:S01]  /*e400*/  FMUL.FTZ R132, R132, R157.reuse ;  /* 0x0000009d84847220 */ /* 0x080fe20000410000 */
[-C--:B------:R-:W-:Y:S01]  /*e410*/  FMUL.FTZ R133, R133, R157.reuse ;  /* 0x0000009d85857220 */ /* 0x080fe20000410000 */
[----:B-1----:R-:W-:Y:S01]  /*e420*/  FADD.FTZ R11, R177, R11 ;  /* 0x0000000bb10b7221 */ /* 0x002fe20000010000 */
        /* <DEDUP_REMOVED lines=8> */
[----:B--2---:R-:W-:-:S05]  /*e4b0*/  FMNMX.FTZ R168, R168, R153, !PT ;  /* 0x00000099a8a87209 */ /* 0x004fca0007810000 */
[----:B------:R-:W0:Y:S02]  /*e4c0*/  SHFL.BFLY PT, R153, R168, 0x1, 0x1f ;  /* 0x0c201f00a8997f89 */ /* 0x000e2400000e0000 */
[----:B0-----:R-:W-:-:S05]  /*e4d0*/  FMNMX.FTZ R168, R168, R153, !PT ;  /* 0x00000099a8a87209 */ /* 0x001fca0007810000 */
[----:B------:R-:W-:-:S04]  /*e4e0*/  FADD.FTZ R15, -R168, R15 ;  /* 0x0000000fa80f7221 */ /* 0x000fc80000010100 */
[----:B------:R-:W-:-:S06]  /*e4f0*/  FMUL.FTZ R15, R15, R3 ;  /* 0x000000030f0f7220 */ /* 0x000fcc0000410000 */
[----:B------:R-:W0:Y:S02]  /*e500*/  MUFU.EX2 R15, R15 ;  /* 0x0000000f000f7308 */ /* 0x000e240000000800 */
[----:B0-----:R0:W-:Y:S01]  /*e510*/  @!P2 STS [R20+0x38420], R15 ;  /* 0x0384200f1400a388 */ /* 0x0011e20000000800 */
        /* <DEDUP_REMOVED lines=9> */
[----:B0-----:R-:W-:Y:S01]  /*e5b0*/  FMUL.FTZ R20, R168, R3 ;  /* 0x00000003a8147220 */ /* 0x001fe20000410000 */
        /* <DEDUP_REMOVED lines=17> */
[----:B------:R-:W1:Y:S01]  /*e6d0*/  MUFU.EX2 R153, R153 ;  /* 0x0000009900997308 */ /* 0x000e620000000800 */
[-CC-:B------:R-:W-:Y:S01]  /*e6e0*/  FFMA.FTZ R155, R174, R3.reuse, -R20.reuse ;  /* 0x00000003ae9b7223 */ /* 0x180fe20000010814 */
[-CC-:B------:R-:W-:Y:S01]  /*e6f0*/  FFMA.FTZ R159, R175, R3.reuse, -R20.reuse ;  /* 0x00000003af9f7223 */ /* 0x180fe20000010814 */
[----:B------:R-:W-:Y:S01]  /*e700*/  FFMA.FTZ R163, R179, R3, -R20 ;  /* 0x00000003b3a37223 */ /* 0x000fe20000010814 */
[----:B------:R-:W-:-:S02]  /*e710*/  IMAD R20, R18, 0x1000, R219 ;  /* 0x0000100012147824 */ /* 0x000fc400078e02db */
[-C--:B------:R-:W-:Y:S01]  /*e720*/  FMUL.FTZ R50, R50, R15.reuse ;  /* 0x0000000f32327220 */ /* 0x080fe20000410000 */
[-C--:B------:R-:W-:Y:S01]  /*e730*/  FMUL.FTZ R51, R51, R15.reuse ;  /* 0x0000000f33337220 */ /* 0x080fe20000410000 */
[-C--:B------:R-:W-:Y:S01]  /*e740*/  FMUL.FTZ R54, R54, R15.reuse ;  /* 0x0000000f36367220 */ /* 0x080fe20000410000 */
[----:B------:R-:W2:Y:S01]  /*e750*/  MUFU.EX2 R166, R180 ;  /* 0x000000b400a67308 */ /* 0x000ea20000000800 */
[----:B0-----:R-:W-:Y:S01]  /*e760*/  FFMA.FTZ R12, R15, R12, R21 ;  /* 0x0000000c0f0c7223 */ /* 0x001fe20000010015 */
[----:B------:R-:W-:Y:S01]  /*e770*/  R2UR UR6, R20 ;  /* 0x00000000140672ca */ /* 0x000fe200000e0000 */
[-C--:B------:R-:W-:Y:S01]  /*e780*/  FMUL.FTZ R55, R55, R15.reuse ;  /* 0x0000000f37377220 */ /* 0x080fe20000410000 */
[-C--:B------:R-:W-:Y:S01]  /*e790*/  FMUL.FTZ R58, R58, R15.reuse ;  /* 0x0000000f3a3a7220 */ /* 0x080fe20000410000 */
[-C--:B------:R-:W-:Y:S01]  /*e7a0*/  FMUL.FTZ R59, R59, R15.reuse ;  /* 0x0000000f3b3b7220 */ /* 0x080fe20000410000 */
[-C--:B------:R-:W-:Y:S01]  /*e7b0*/  FMUL.FTZ R62, R62, R15.reuse ;  /* 0x0000000f3e3e7220 */ /* 0x080fe20000410000 */
[----:B------:R-:W-:Y:S01]  /*e7c0*/  FMUL.FTZ R63, R63, R15 ;  /* 0x0000000f3f3f7220 */ /* 0x000fe20000410000 */
[----:B------:R0:W-:Y:S01]  /*e7d0*/  MUFU.EX2 R180, R154 ;  /* 0x0000009a00b47308 */ /* 0x0001e20000000800 */
[C---:B-1----:R-:W-:Y:S01]  /*e7e0*/  FADD.FTZ R12, R153.reuse, R12 ;  /* 0x0000000c990c7221 */ /* 0x042fe20000010000 */
[----:B------:R-:W-:Y:S01]  /*e7f0*/  F2FP.F16.F32.PACK_AB R153, R153, R21 ;  /* 0x000000159999723e */ /* 0x000fe200000000ff */
[----:B------:R-:W-:-:S02]  /*e800*/  IMAD.MOV.U32 R21, RZ, RZ, 0x40000040 ;  /* 0x40000040ff157424 */ /* 0x000fc400078e00ff */
[-C--:B------:R-:W-:Y:S01]  /*e810*/  FMUL.FTZ R66, R66, R15.reuse ;  /* 0x0000000f42427220 */ /* 0x080fe20000410000 */
[-C--:B------:R-:W-:Y:S01]  /*e820*/  FMUL.FTZ R67, R67, R15.reuse ;  /* 0x0000000f43437220 */ /* 0x080fe20000410000 */
[-C--:B------:R-:W-:Y:S01]  /*e830*/  FMUL.FTZ R70, R70, R15.reuse ;  /* 0x0000000f46467220 */ /* 0x080fe20000410000 */
[-C--:B------:R-:W-:Y:S01]  /*e840*/  FMUL.FTZ R71, R71, R15.reuse ;  /* 0x0000000f47477220 */ /* 0x080fe20000410000 */
[----:B------:R-:W-:Y:S01]  /*e850*/  MUFU.EX2 R170, R200 ;  /* 0x000000c800aa7308 */ /* 0x000fe20000000800 */
[----:B0-----:R-:W-:Y:S01]  /*e860*/  F2FP.F16.F32.PACK_AB R154, R196, R156 ;  /* 0x0000009cc49a723e */ /* 0x001fe200000000ff */
[----:B--2---:R-:W-:Y:S01]  /*e870*/  FADD.FTZ R11, R166, R11 ;  /* 0x0000000ba60b7221 */ /* 0x004fe20000010000 */
[----:B------:R-:W-:Y:S01]  /*e880*/  F2FP.F16.F32.PACK_AB R156, R161, R160 ;  /* 0x000000a0a19c723e */ /* 0x000fe200000000ff */
[----:B------:R-:W-:Y:S01]  /*e890*/  FMUL.FTZ R74, R74, R15 ;  /* 0x0000000f4a4a7220 */ /* 0x000fe20000410000 */
[----:B------:R-:W-:Y:S01]  /*e8a0*/  F2FP.F16.F32.PACK_AB R160, R169, R165 ;  /* 0x000000a5a9a0723e */ /* 0x000fe200000000ff */
[-C--:B------:R-:W-:Y:S01]  /*e8b0*/  FMUL.FTZ R75, R75, R15.reuse ;  /* 0x0000000f4b4b7220 */ /* 0x080fe20000410000 */
[----:B------:R-:W-:Y:S01]  /*e8c0*/  R2UR UR7, R21 ;  /* 0x00000000150772ca */ /* 0x000fe200000e0000 */
[----:B------:R-:W-:Y:S01]  /*e8d0*/  MUFU.EX2 R171, R201 ;  /* 0x000000c900ab7308 */ /* 0x000fe20000000800 */
[----:B------:R-:W-:Y:S01]  /*e8e0*/  F2FP.F16.F32.PACK_AB R166, R199, R166 ;  /* 0x000000a6c7a6723e */ /* 0x000fe200000000ff */
[-C--:B------:R-:W-:Y:S01]  /*e8f0*/  FMUL.FTZ R78, R78, R15.reuse ;  /* 0x0000000f4e4e7220 */ /* 0x080fe20000410000 */
[-C--:B------:R-:W-:Y:S01]  /*e900*/  FMUL.FTZ R79, R79, R15.reuse ;  /* 0x0000000f4f4f7220 */ /* 0x080fe20000410000 */
[-C--:B------:R-:W-:Y:S01]  /*e910*/  FMUL.FTZ R82, R82, R15.reuse ;  /* 0x0000000f52527220 */ /* 0x080fe20000410000 */
[-C--:B------:R-:W-:Y:S01]  /*e920*/  FMUL.FTZ R83, R83, R15.reuse ;  /* 0x0000000f53537220 */ /* 0x080fe20000410000 */
[-C--:B------:R-:W-:Y:S01]  /*e930*/  FMUL.FTZ R86, R86, R15.reuse ;  /* 0x0000000f56567220 */ /* 0x080fe20000410000 */
[-C--:B------:R-:W-:Y:S01]  /*e940*/  FMUL.FTZ R87, R87, R15.reuse ;  /* 0x0000000f57577220 */ /* 0x080fe20000410000 */
[----:B------:R0:W1:Y:S01]  /*e950*/  MUFU.EX2 R181, R158 ;  /* 0x0000009e00b57308 */ /* 0x0000620000000800 */
        /* <DEDUP_REMOVED lines=10> */
[----:B------:R-:W-:Y:S01]  /*ea00*/  F2FP.F16.F32.PACK_AB R164, R177, R176 ;  /* 0x000000b0b1a4723e */ /* 0x000fe200000000ff */
        /* <DEDUP_REMOVED lines=20> */
[----:B------:R-:W2:Y:S01]  /*eb50*/  MUFU.EX2 R179, R167 ;  /* 0x000000a700b37308 */ /* 0x000ea20000000800 */
[----:B0-----:R-:W-:Y:S01]  /*eb60*/  F2FP.F16.F32.PACK_AB R157, R175, R174 ;  /* 0x000000aeaf9d723e */ /* 0x001fe200000000ff */
[-C--:B------:R-:W-:Y:S01]  /*eb70*/  FMUL.FTZ R139, R139, R15.reuse ;  /* 0x0000000f8b8b7220 */ /* 0x080fe20000410000 */
[-C--:B------:R-:W-:Y:S01]  /*eb80*/  FMUL.FTZ R142, R142, R15.reuse ;  /* 0x0000000f8e8e7220 */ /* 0x080fe20000410000 */
[-C--:B------:R-:W-:Y:S01]  /*eb90*/  FMUL.FTZ R143, R143, R15.reuse ;  /* 0x0000000f8f8f7220 */ /* 0x080fe20000410000 */
[-C--:B------:R-:W-:Y:S01]  /*eba0*/  FMUL.FTZ R146, R146, R15.reuse ;  /* 0x0000000f92927220 */ /* 0x080fe20000410000 */
[-C--:B------:R-:W-:Y:S01]  /*ebb0*/  FMUL.FTZ R147, R147, R15.reuse ;  /* 0x0000000f93937220 */ /* 0x080fe20000410000 */
[-C--:B------:R-:W-:Y:S01]  /*ebc0*/  FMUL.FTZ R150, R150, R15.reuse ;  /* 0x0000000f96967220 */ /* 0x080fe20000410000 */
[----:B------:R0:W-:Y:S01]  /*ebd0*/  MUFU.EX2 R169, R162 ;  /* 0x000000a200a97308 */ /* 0x0001e20000000800 */
[----:B------:R-:W-:Y:S01]  /*ebe0*/  FMUL.FTZ R151, R151, R15 ;  /* 0x0000000f97977220 */ /* 0x000fe20000410000 */
[----:B------:R-:W-:-:S02]  /*ebf0*/  IMAD.MOV.U32 R21, RZ, RZ, 0x40000040 ;  /* 0x40000040ff157424 */ /* 0x000fc400078e00ff */
[----:B------:R-:W-:Y:S01]  /*ec00*/  FADD.FTZ R12, R170, R12 ;  /* 0x0000000caa0c7221 */ /* 0x000fe20000010000 */
[----:B------:R-:W-:-:S03]  /*ec10*/  FADD.FTZ R11, R199, R11 ;  /* 0x0000000bc70b7221 */ /* 0x000fc60000010000 */
[----:B------:R-:W-:Y:S01]  /*ec20*/  FADD.FTZ R12, R171, R12 ;  /* 0x0000000cab0c7221 */ /* 0x000fe20000010000 */
[----:B------:R3:W-:Y:S01]  /*ec30*/  MUFU.EX2 R196, R155 ;  /* 0x0000009b00c47308 */ /* 0x0007e20000000800 */
[----:B0-----:R-:W-:Y:S02]  /*ec40*/  F2FP.F16.F32.PACK_AB R162, R173, R172 ;  /* 0x000000acada2723e */ /* 0x001fe400000000ff */
[----:B------:R-:W-:-:S04]  /*ec50*/  FADD.FTZ R12, R174, R12 ;  /* 0x0000000cae0c7221 */ /* 0x000fc80000010000 */
[----:B------:R-:W-:Y:S01]  /*ec60*/  FADD.FTZ R12, R175, R12 ;  /* 0x0000000caf0c7221 */ /* 0x000fe20000010000 */
[----:B------:R0:W4:Y:S01]  /*ec70*/  MUFU.EX2 R197, R159 ;  /* 0x0000009f00c57308 */ /* 0x0001220000000800 */
[----:B---3--:R-:W-:Y:S01]  /*ec80*/  F2FP.F16.F32.PACK_AB R155, R171, R170 ;  /* 0x000000aaab9b723e */ /* 0x008fe200000000ff */
[----:B------:R-:W-:Y:S01]  /*ec90*/  BAR.SYNC.DEFER_BLOCKING 0xf, 0x100 ;  /* 0x03c4000000007b1d */ /* 0x000fe20000010000 */
[----:B-1----:R-:W-:-:S04]  /*eca0*/  FADD.FTZ R12, R178, R12 ;  /* 0x0000000cb20c7221 */ /* 0x002fc80000010000 */
[C---:B--2---:R-:W-:Y:S01]  /*ecb0*/  FADD.FTZ R12, R179.reuse, R12 ;  /* 0x0000000cb30c7221 */ /* 0x044fe20000010000 */
[----:B------:R4:W1:Y:S01]  /*ecc0*/  MUFU.EX2 R172, R163 ;  /* 0x000000a300ac7308 */ /* 0x0008620000000800 */
[----:B0-----:R-:W-:Y:S02]  /*ecd0*/  F2FP.F16.F32.PACK_AB R159, R179, R178 ;  /* 0x000000b2b39f723e */ /* 0x001fe400000000ff */
[----:B------:R-:W-:-:S04]  /*ece0*/  FADD.FTZ R12, R180, R12 ;  /* 0x0000000cb40c7221 */ /* 0x000fc80000010000 */
[----:B------:R-:W-:Y:S01]  /*ecf0*/  FADD.FTZ R12, R181, R12 ;  /* 0x0000000cb50c7221 */ /* 0x000fe20000010000 */
[----:B------:R-:W0:Y:S01]  /*ed00*/  MUFU.EX2 R182, R182 ;  /* 0x000000b600b67308 */ /* 0x000e220000000800 */
[----:B----4-:R-:W-:Y:S02]  /*ed10*/  F2FP.F16.F32.PACK_AB R163, R197, R196 ;  /* 0x000000c4c5a3723e */ /* 0x010fe400000000ff */
[----:B------:R-:W-:-:S04]  /*ed20*/  FADD.FTZ R12, R196, R12 ;  /* 0x0000000cc40c7221 */ /* 0x000fc80000010000 */
[----:B------:R-:W-:Y:S01]  /*ed30*/  FADD.FTZ R12, R197, R12 ;  /* 0x0000000cc50c7221 */ /* 0x000fe20000010000 */
[----:B------:R-:W2:Y:S01]  /*ed40*/  MUFU.EX2 R183, R183 ;  /* 0x000000b700b77308 */ /* 0x000ea20000000800 */
[----:B-1----:R-:W-:Y:S01]  /*ed50*/  F2FP.F16.F32.PACK_AB R165, R172, R169 ;  /* 0x000000a9aca5723e */ /* 0x002fe200000000ff */
[----:B------:R1:W-:Y:S01]  /*ed60*/  STSM.16.M88.4 [R225+0x36400], R152 ;  /* 0x03640098e1007844 */ /* 0x0003e20000000200 */
[----:B------:R-:W-:-:S03]  /*ed70*/  FADD.FTZ R12, R169, R12 ;  /* 0x0000000ca90c7221 */ /* 0x000fc60000010000 */
[----:B------:R3:W-:Y:S01]  /*ed80*/  STSM.16.M88.4 [R226], R156 ;  /* 0x0000009ce2007844 */ /* 0x0007e20000000200 */
[----:B------:R-:W-:-:S03]  /*ed90*/  FADD.FTZ R12, R172, R12 ;  /* 0x0000000cac0c7221 */ /* 0x000fc60000010000 */
[----:B------:R3:W-:Y:S01]  /*eda0*/  STSM.16.M88.4 [R228], R160 ;  /* 0x000000a0e4007844 */ /* 0x0007e20000000200 */
[----:B0-----:R-:W-:Y:S01]  /*edb0*/  FADD.FTZ R12, R182, R12 ;  /* 0x0000000cb60c7221 */ /* 0x001fe20000010000 */
[----:B--2---:R-:W-:-:S03]  /*edc0*/  F2FP.F16.F32.PACK_AB R167, R183, R182 ;  /* 0x000000b6b7a7723e */ /* 0x004fc600000000ff */
[----:B------:R-:W-:Y:S02]  /*edd0*/  FADD.FTZ R12, R183, R12 ;  /* 0x0000000cb70c7221 */ /* 0x000fe40000010000 */
[----:B------:R3:W-:Y:S01]  /*ede0*/  STSM.16.M88.4 [R227], R164 ;  /* 0x000000a4e3007844 */ /* 0x0007e20000000200 */
[----:B------:R-:W-:-:S06]  /*edf0*/  WARPGROUP.ARRIVE ;  /* 0x00000000000079c5 */ /* 0x000fcc0000000000 */
[----:B------:R-:W-:Y:S03]  /*ee00*/  HGMMA.64x256x16.F32 R24, R152, gdesc[UR4].tnspB, R24, gsb0 ;  /* 0x43e0000498187df0 */ /* 0x000fe60008000818 */
[----:B------:R-:W-:Y:S02]  /*ee10*/  WARPGROUP.DEPBAR.LE gsb0, 0x0 ;  /* 0x00008000000079c5 */ /* 0x000fe40000010000 */
[----:B-1----:R-:W-:Y:S01]  /*ee20*/  VIADD R152, R20, 0x80 ;  /* 0x0000008014987836 */ /* 0x002fe20000000000 */
[----:B------:R-:W-:Y:S01]  /*ee30*/  WARPGROUP.ARRIVE ;  /* 0x00000000000079c5 */ /* 0x000fe20000000000 */
[----:B------:R-:W-:-:S03]  /*ee40*/  IMAD.MOV.U32 R153, RZ, RZ, 0x40000040 ;  /* 0x40000040ff997424 */ /* 0x000fc600078e00ff */
[----:B------:R-:W-:Y:S01]  /*ee50*/  R2UR UR6, R152 ;  /* 0x00000000980672ca */ /* 0x000fe200000e0000 */
[C---:B------:R-:W-:Y:S01]  /*ee60*/  VIADD R152, R20.reuse, 0x100 ;  /* 0x0000010014987836 */ /* 0x040fe20000000000 */
[----:B------:R-:W-:Y:S01]  /*ee70*/  R2UR UR7, R153 ;  /* 0x00000000990772ca */ /* 0x000fe200000e0000 */
[----:B------:R-:W-:Y:S02]  /*ee80*/  IMAD.MOV.U32 R153, RZ, RZ, 0x40000040 ;  /* 0x40000040ff997424 */ /* 0x000fe400078e00ff */
[----:B------:R-:W-:-:S13]  /*ee90*/  VIADD R20, R20, 0x180 ;  /* 0x0000018014147836 */ /* 0x000fda0000000000 */
[----:B------:R-:W-:Y:S01]  /*eea0*/  HGMMA.64x256x16.F32 R24, R156, gdesc[UR4].tnspB, R24, gsb0 ;  /* 0x43e000049c187df0 */ /* 0x000fe20008000818 */
[----:B------:R-:W-:Y:S02]  /*eeb0*/  R2UR UR6, R152 ;  /* 0x00000000980672ca */ /* 0x000fe400000e0000 */
[----:B------:R-:W-:Y:S01]  /*eec0*/  R2UR UR7, R153 ;  /* 0x00000000990772ca */ /* 0x000fe200000e0000 */
[----:B------:R-:W-:Y:S02]  /*eed0*/  WARPGROUP.DEPBAR.LE gsb0, 0x0 ;  /* 0x00008000000079c5 */ /* 0x000fe40000010000 */
[----:B------:R-:W-:-:S15]  /*eee0*/  WARPGROUP.ARRIVE ;  /* 0x00000000000079c5 */ /* 0x000fde0000000000 */
[----:B------:R-:W-:-:S07]  /*eef0*/  NOP ;  /* 0x0000000000007918 */ /* 0x000fce0000000000 */
        /* <DEDUP_REMOVED lines=16> */
[----:B---3--:R-:W-:Y:S05]  /*f000*/  @!P0 BRA `(.L_x_1341) ;  /* 0x0000000000048947 */ /* 0x008fea0003800000 */
[----:B------:R-:W-:Y:S01]  /*f010*/  BPT.TRAP 0x1 ;  /* 0x000000040000795c */ /* 0x000fe20000300000 */
.L_x_1341:
[----:B------:R-:W-:Y:S02]  /*f020*/  VIADD R14, R14, 0x38860 ;  /* 0x000388600e0e7836 */ /* 0x000fe40000000000 */
[----:B------:R-:W-:Y:S02]  /*f030*/  IMAD.MOV.U32 R15, RZ, RZ, R168 ;  /* 0x000000ffff0f7224 */ /* 0x000fe400078e00a8 */
[----:B------:R-:W-:Y:S01]  /*f040*/  IMAD.MOV.U32 R21, RZ, RZ, R10 ;  /* 0x000000ffff157224 */ /* 0x000fe200078e000a */
[----:B------:R-:W-:Y:S01]  /*f050*/  PRMT R14, R189, 0x654, R14 ;  /* 0x00000654bd0e7816 */ /* 0x000fe2000000000e */
[----:B------:R-:W-:-:S03]  /*f060*/  IMAD.MOV.U32 R20, RZ, RZ, R18 ;  /* 0x000000ffff147224 */ /* 0x000fc600078e0012 */
[----:B------:R1:W-:Y:S01]  /*f070*/  SYNCS.ARRIVE.TRANS64.RED.A1T0 RZ, [R14+URZ], RZ ;  /* 0x000000ff0eff79a7 */ /* 0x0003e2000810043f */
[----:B------:R-:W-:Y:S05]  /*f080*/  @P1 BRA `(.L_x_1342) ;  /* 0xffffffcc00381947 */ /* 0x000fea000383ffff */
.L_x_1329:
[----:B------:R-:W-:Y:S05]  /*f090*/  BSYNC B0 ;  /* 0x0000000000007941 */ /* 0x000fea0003800000 */
.L_x_1328:
[----:B------:R-:W2:Y:S01]  /*f0a0*/  LDL.LU R163, [R1+0x54] ;  /* 0x0000540001a37983 */ /* 0x000ea20000300800 */
[----:B------:R-:W-:Y:S02]  /*f0b0*/  IMAD.MOV.U32 R161, RZ, RZ, -0x800000 ;  /* 0xff800000ffa17424 */ /* 0x000fe400078e00ff */
[----:B------:R-:W-:Y:S01]  /*f0c0*/  IMAD.MOV.U32 R162, RZ, RZ, -0x800000 ;  /* 0xff800000ffa27424 */ /* 0x000fe200078e00ff */
[----:B------:R-:W3:Y:S04]  /*f0d0*/  SHFL.BFLY PT, R5, R12, 0x2, 0x1f ;  /* 0x0c401f000c057f89 */ /* 0x000ee800000e0000 */
[----:B------:R-:W4:Y:S01]  /*f0e0*/  SHFL.BFLY PT, R0, R11, 0x2, 0x1f ;  /* 0x0c401f000b007f89 */ /* 0x000f2200000e0000 */
[----:B---3--:R-:W-:Y:S01]  /*f0f0*/  FADD.FTZ R4, R5, R12 ;  /* 0x0000000c05047221 */ /* 0x008fe20000010000 */
[----:B----4-:R-:W-:-:S04]  /*f100*/  FADD.FTZ R0, R0, R11 ;  /* 0x0000000b00007221 */ /* 0x010fc80000010000 */
[----:B------:R-:W3:Y:S04]  /*f110*/  SHFL.BFLY PT, R7, R4, 0x1, 0x1f ;  /* 0x0c201f0004077f89 */ /* 0x000ee800000e0000 */
[----:B------:R-:W4:Y:S01]  /*f120*/  SHFL.BFLY PT, R5, R0, 0x1, 0x1f ;  /* 0x0c201f0000057f89 */ /* 0x000f2200000e0000 */
[----:B---3--:R-:W-:Y:S01]  /*f130*/  FADD.FTZ R7, R4, R7 ;  /* 0x0000000704077221 */ /* 0x008fe20000010000 */
[----:B----4-:R-:W-:Y:S01]  /*f140*/  FADD.FTZ R5, R0, R5 ;  /* 0x0000000500057221 */ /* 0x010fe20000010000 */
[----:B------:R-:W-:Y:S08]  /*f150*/  BAR.ARV 0x8, 0x100 ;  /* 0x0204000000007b1d */ /* 0x000ff00000002000 */
[----:B------:R-:W-:Y:S01]  /*f160*/  BAR.SYNC.DEFER_BLOCKING 0xf, 0x100 ;  /* 0x03c4000000007b1d */ /* 0x000fe20000010000 */
[----:B------:R-:W-:-:S02]  /*f170*/  FSETP.NE.FTZ.AND P1, PT, R7, RZ, PT ;  /* 0x000000ff0700720b */ /* 0x000fc40003f35000 */
[----:B------:R-:W-:-:S11]  /*f180*/  FSETP.NE.FTZ.AND P0, PT, R5, RZ, PT ;  /* 0x000000ff0500720b */ /* 0x000fd60003f15000 */
[----:B------:R-:W3:Y:S01]  /*f190*/  @P1 MUFU.LG2 R8, R7 ;  /* 0x0000000700081308 */ /* 0x000ee20000000c00 */
[C---:B------:R-:W-:Y:S01]  /*f1a0*/  @P1 FMUL.FTZ R0, R3.reuse, 0.69314718246459960938 ;  /* 0x3f31721803001820 */ /* 0x040fe20000410000 */
[----:B------:R-:W-:-:S06]  /*f1b0*/  @P0 FMUL.FTZ R9, R3, 0.69314718246459960938 ;  /* 0x3f31721803090820 */ /* 0x000fcc0000410000 */
[----:B------:R-:W4:Y:S01]  /*f1c0*/  @P0 MUFU.LG2 R6, R5 ;  /* 0x0000000500060308 */ /* 0x000f220000000c00 */
[----:B---3--:R-:W-:-:S04]  /*f1d0*/  @P1 FMUL.FTZ R3, R8, 0.69314718246459960938 ;  /* 0x3f31721808031820 */ /* 0x008fc80000410000 */
[----:B------:R-:W-:Y:S01]  /*f1e0*/  @P1 FFMA.FTZ R161, R0, R168, R3 ;  /* 0x000000a800a11223 */ /* 0x000fe20000010003 */
[----:B------:R-:W-:Y:S02]  /*f1f0*/  IMAD.MOV R0, RZ, RZ, -R224 ;  /* 0x000000ffff007224 */ /* 0x000fe400078e0ae0 */
[----:B------:R-:W-:Y:S02]  /*f200*/  IMAD.MOV.U32 R3, RZ, RZ, RZ ;  /* 0x000000ffff037224 */ /* 0x000fe400078e00ff */
[----:B----4-:R-:W-:Y:S01]  /*f210*/  @P0 FMUL.FTZ R6, R6, 0.69314718246459960938 ;  /* 0x3f31721806060820 */ /* 0x010fe20000410000 */
[----:B------:R-:W-:Y:S01]  /*f220*/  ISETP.NE.AND P2, PT, R223, R0, PT ;  /* 0x00000000df00720c */ /* 0x000fe20003f45270 */
[----:B------:R-:W-:Y:S02]  /*f230*/  IMAD.MOV.U32 R0, RZ, RZ, RZ ;  /* 0x000000ffff007224 */ /* 0x000fe400078e00ff */
[----:B------:R-:W-:Y:S01]  /*f240*/  @P0 FFMA.FTZ R162, R9, R10, R6 ;  /* 0x0000000a09a20223 */ /* 0x000fe20000010006 */
[----:B------:R-:W3:Y:S08]  /*f250*/  @P1 MUFU.RCP R3, R7 ;  /* 0x0000000700031308 */ /* 0x000ef00000001000 */
[----:B------:R3:W4:Y:S01]  /*f260*/  @P0 MUFU.RCP R0, R5 ;  /* 0x0000000500000308 */ /* 0x0007220000001000 */
[----:B------:R-:W-:Y:S01]  /*f270*/  PLOP3.LUT P0, PT, PT, PT, PT, 0x8, 0x0 ;  /* 0x000000000000781c */ /* 0x000fe20003f0e170 */
[----:B------:R-:W-:-:S02]  /*f280*/  @!P2 IMAD R9, R18, 0x40, R194 ;  /* 0x000000401209a824 */ /* 0x000fc400078e02c2 */
[----:B------:R-:W-:Y:S02]  /*f290*/  VIADD R18, R18, 0x1 ;  /* 0x0000000112127836 */ /* 0x000fe40000000000 */
[----:B------:R-:W-:-:S03]  /*f2a0*/  @!P2 IMAD R9, R9, 0x4, R2 ;  /* 0x000000040909a824 */ /* 0x000fc600078e0202 */
[----:B------:R-:W-:Y:S01]  /*f2b0*/  ISETP.NE.AND P1, PT, R18, 0x2, PT ;  /* 0x000000021200780c */ /* 0x000fe20003f25270 */
[-C--:B---3--:R-:W-:Y:S01]  /*f2c0*/  FMUL.FTZ R5, R26, R3.reuse ;  /* 0x000000031a057220 */ /* 0x088fe20000410000 */
[----:B------:R-:W-:Y:S01]  /*f2d0*/  @!P2 STS [R9+0x38420], R3 ;  /* 0x038420030900a388 */ /* 0x000fe20000000800 */
[-C--:B------:R-:W-:Y:S01]  /*f2e0*/  FMUL.FTZ R7, R30, R3.reuse ;  /* 0x000000031e077220 */ /* 0x080fe20000410000 */
[-C--:B------:R-:W-:Y:S01]  /*f2f0*/  FMUL.FTZ R31, R31, R3.reuse ;  /* 0x000000031f1f7220 */ /* 0x080fe20000410000 */
[-C--:B------:R-:W-:Y:S01]  /*f300*/  FMUL.FTZ R35, R35, R3.reuse ;  /* 0x0000000323237220 */ /* 0x080fe20000410000 */
[-C--:B------:R-:W-:Y:S01]  /*f310*/  FMUL.FTZ R11, R38, R3.reuse ;  /* 0x00000003260b7220 */ /* 0x080fe20000410000 */
[-C--:B------:R-:W-:Y:S01]  /*f320*/  FMUL.FTZ R39, R39, R3.reuse ;  /* 0x0000000327277220 */ /* 0x080fe20000410000 */
[----:B----4-:R3:W-:Y:S01]  /*f330*/  @!P2 STS [R9+0x38400], R0 ;  /* 0x038400000900a388 */ /* 0x0107e20000000800 */
        /* <DEDUP_REMOVED lines=122> */
[----:B------:R-:W-:-:S02]  /*fae0*/  SEL R3, RZ, 0x1, P1 ;  /* 0x00000001ff037807 */ /* 0x000fc40000800000 */
[----:B------:R-:W-:Y:S02]  /*faf0*/  SEL R18, R18, RZ, P1 ;  /* 0x000000ff12127207 */ /* 0x000fe40000800000 */
[----:B------:R-:W-:Y:S01]  /*fb00*/  LOP3.LUT R184, R184, R3, RZ, 0x3c, !PT ;  /* 0x00000003b8b87212 */ /* 0x000fe200078e3cff */
[----:B--2---:R-:W-:-:S05]  /*fb10*/  VIADD R163, R163, 0x1 ;  /* 0x00000001a3a37836 */ /* 0x004fca0000000000 */
[----:B------:R0:W-:Y:S01]  /*fb20*/  STL [R1+0x54], R163 ;  /* 0x000054a301007387 */ /* 0x0001e20000100800 */
[----:B------:R-:W-:Y:S06]  /*fb30*/  BAR.ARV 0xe, 0x100 ;  /* 0x0384000000007b1d */ /* 0x000fec0000002000 */
.L_x_1280:
[----:B------:R-:W-:Y:S05]  /*fb40*/  BSYNC B7 ;  /* 0x0000000000077941 */ /* 0x000fea0003800000 */
.L_x_1278:
        /* <DEDUP_REMOVED lines=10> */
[----:B------:R-:W4:Y:S01]  /*fbf0*/  S2R R3, SR_SWINHI ;  /* 0x0000000000037919 */ /* 0x000f220000002f00 */
[----:B------:R-:W-:Y:S01]  /*fc00*/  F2FP.F16.F32.PACK_AB R7, R31, R7 ;  /* 0x000000071f07723e */ /* 0x000fe200000000ff */
[----:B------:R-:W-:Y:S01]  /*fc10*/  ULDC.64 UR4, c[0x0][0xd00] ;  /* 0x0003400000047ab9 */ /* 0x000fe20000000a00 */
[----:B------:R-:W-:Y:S01]  /*fc20*/  F2FP.F16.F32.PACK_AB R4, R4, R6 ;  /* 0x000000060404723e */ /* 0x000fe200000000ff */
[----:B------:R-:W2:Y:S01]  /*fc30*/  LDL.LU R70, [R1+0x38] ;  /* 0x0000380001467983 */ /* 0x000ea20000300800 */
[----:B------:R-:W-:-:S03]  /*fc40*/  F2FP.F16.F32.PACK_AB R5, R0, R5 ;  /* 0x000000050005723e */ /* 0x000fc600000000ff */
[----:B------:R-:W2:Y:S01]  /*fc50*/  LDL.LU R66, [R1+0x3c] ;  /* 0x00003c0001427983 */ /* 0x000ea20000300800 */
[----:B------:R-:W-:Y:S02]  /*fc60*/  F2FP.F16.F32.PACK_AB R6, R152, R154 ;  /* 0x0000009a9806723e */ /* 0x000fe400000000ff */
[----:B------:R-:W-:Y:S02]  /*fc70*/  MOV R20, R2 ;  /* 0x0000000200147202 */ /* 0x000fe40000000f00 */
[----:B----4-:R-:W-:Y:S02]  /*fc80*/  MOV R21, R3 ;  /* 0x0000000300157202 */ /* 0x010fe40000000f00 */
        /* <DEDUP_REMOVED lines=18> */
[----:B------:R-:W-:Y:S02]  /*fdb0*/  IADD3 R3, P0, R44, 0x20, RZ ;  /* 0x000000202c037810 */ /* 0x000fe40007f1e0ff */
[----:B------:R-:W-:-:S05]  /*fdc0*/  MOV R30, R30 ;  /* 0x0000001e001e7202 */ /* 0x000fca0000000f00 */
[----:B------:R3:W-:Y:S01]  /*fdd0*/  STSM.16.M88.4 [R30], R4 ;  /* 0x000000041e007844 */ /* 0x0007e20000000200 */
[----:B------:R-:W-:Y:S01]  /*fde0*/  LOP3.LUT R0, R3, 0x380, RZ, 0xc0, !PT ;  /* 0x0000038003007812 */ /* 0x000fe200078ec0ff */
[----:B---3--:R-:W-:Y:S01]  /*fdf0*/  IMAD.X R5, RZ, RZ, R45, P0 ;  /* 0x000000ffff057224 */ /* 0x008fe200000e062d */
[----:B------:R-:W-:-:S04]  /*fe00*/  IADD3 R7, P0, R44, 0x40, RZ ;  /* 0x000000402c077810 */ /* 0x000fc80007f1e0ff */
[----:B------:R-:W-:-:S04]  /*fe10*/  LOP3.LUT R6, R7, 0x380, RZ, 0xc0, !PT ;  /* 0x0000038007067812 */ /* 0x000fc800078ec0ff */
[----:B------:R-:W-:Y:S02]  /*fe20*/  SHF.R.U64 R6, R6, 0x3, RZ ;  /* 0x0000000306067819 */ /* 0x000fe400000012ff */
[----:B------:R-:W-:Y:S02]  /*fe30*/  SHF.R.U64 R0, R0, 0x3, RZ ;  /* 0x0000000300007819 */ /* 0x000fe400000012ff */
[----:B------:R-:W-:Y:S01]  /*fe40*/  LOP3.LUT R6, R6, R7, RZ, 0x3c, !PT ;  /* 0x0000000706067212 */ /* 0x000fe200078e3cff */
[----:B------:R-:W-:Y:S01]  /*fe50*/  IMAD.X R7, RZ, RZ, R45, P0 ;  /* 0x000000ffff077224 */ /* 0x000fe200000e062d */
[----:B------:R-:W-:Y:S02]  /*fe60*/  LOP3.LUT R4, R0, R3, RZ, 0x3c, !PT ;  /* 0x0000000300047212 */ /* 0x000fe400078e3cff */
[----:B------:R-:W-:Y:S02]  /*fe70*/  IADD3 R49, P6, R44, 0x2040, RZ ;  /* 0x000020402c317810 */ /* 0x000fe40007fde0ff */
[----:B------:R-:W-:-:S02]  /*fe80*/  MOV R0, R6 ;  /* 0x0000000600007202 */ /* 0x000fc40000000f00 */
[----:B------:R-:W-:Y:S02]  /*fe90*/  F2FP.F16.F32.PACK_AB R7, R47, R46 ;  /* 0x0000002e2f07723e */ /* 0x000fe400000000ff */
[C---:B------:R-:W-:Y:S02]  /*fea0*/  IADD3 R47, P5, R44.reuse, 0x2060, RZ ;  /* 0x000020602c2f7810 */ /* 0x040fe40007fbe0ff */
[C---:B------:R-:W-:Y:S02]  /*feb0*/  IADD3 R53, P2, R44.reuse, 0x2020, RZ ;  /* 0x000020202c357810 */ /* 0x040fe40007f5e0ff */
[C---:B------:R-:W-:Y:S02]  /*fec0*/  IADD3 R39, P3, R44.reuse, 0x2000, RZ ;  /* 0x000020002c277810 */ /* 0x040fe40007f7e0ff */
[----:B------:R-:W-:Y:S02]  /*fed0*/  IADD3 R57, P4, R44, 0x60, RZ ;  /* 0x000000602c397810 */ /* 0x000fe40007f9e0ff */
[----:B------:R-:W-:-:S02]  /*fee0*/  LOP3.LUT R48, R49, 0x380, RZ, 0xc0, !PT ;  /* 0x0000038031307812 */ /* 0x000fc400078ec0ff */
[----:B------:R-:W-:Y:S02]  /*fef0*/  LOP3.LUT R46, R47, 0x380, RZ, 0xc0, !PT ;  /* 0x000003802f2e7812 */ /* 0x000fe400078ec0ff */
[----:B------:R-:W-:Y:S02]  /*ff00*/  LOP3.LUT R52, R53, 0x380, RZ, 0xc0, !PT ;  /* 0x0000038035347812 */ /* 0x000fe400078ec0ff */
[----:B------:R-:W-:Y:S02]  /*ff10*/  MOV R3, R4 ;  /* 0x0000000400037202 */ /* 0x000fe40000000f00 */
[----:B------:R-:W-:Y:S02]  /*ff20*/  LOP3.LUT R38, R39, 0x380, RZ, 0xc0, !PT ;  /* 0x0000038027267812 */ /* 0x000fe400078ec0ff */
[----:B------:R-:W-:Y:S02]  /*ff30*/  F2FP.F16.F32.PACK_AB R4, R14, R153 ;  /* 0x000000990e04723e */ /* 0x000fe400000000ff */
[----:B------:R-:W-:-:S02]  /*ff40*/  F2FP.F16.F32.PACK_AB R5, R43, R42 ;  /* 0x0000002a2b05723e */ /* 0x000fc400000000ff */
[----:B------:R-:W-:Y:S02]  /*ff50*/  F2FP.F16.F32.PACK_AB R6, R12, R28 ;  /* 0x0000001c0c06723e */ /* 0x000fe400000000ff */
[----:B------:R-:W-:Y:S02]  /*ff60*/  LOP3.LUT R56, R57, 0x380, RZ, 0xc0, !PT ;  /* 0x0000038039387812 */ /* 0x000fe400078ec0ff */
[----:B------:R-:W-:Y:S02]  /*ff70*/  SHF.R.U64 R48, R48, 0x3, RZ ;  /* 0x0000000330307819 */ /* 0x000fe400000012ff */
[----:B------:R-:W-:Y:S02]  /*ff80*/  SHF.R.U64 R46, R46, 0x3, RZ ;  /* 0x000000032e2e7819 */ /* 0x000fe400000012ff */
[----:B------:R-:W-:Y:S01]  /*ff90*/  SHF.R.U64 R52, R52, 0x3, RZ ;  /* 0x0000000334347819 */ /* 0x000fe200000012ff */
[----:B------:R3:W-:Y:S01]  /*ffa0*/  STSM.16.M88.4 [R3], R8 ;  /* 0x0000000803007844 */ /* 0x0007e20000000200 */
[----:B------:R-:W-:-:S02]  /*ffb0*/  SHF.R.U64 R38, R38, 0x3, RZ ;  /* 0x0000000326267819 */ /* 0x000fc400000012ff */
[----:B------:R-:W-:Y:S01]  /*ffc0*/  SHF.R.U64 R56, R56, 0x3, RZ ;  /* 0x0000000338387819 */ /* 0x000fe200000012ff */
[----:B------:R4:W-:Y:S01]  /*ffd0*/  STSM.16.M88.4 [R0], R4 ;  /* 0x0000000400007844 */ /* 0x0009e20000000200 */
        /* <DEDUP_REMOVED lines=8> */
[----:B------:R-:W-:-:S02]  /*10060*/  LOP3.LUT R56, R56, R57, RZ, 0x3c, !PT ;  /* 0x0000003938387212 */ /* 0x000fc400078e3cff */
[C---:B------:R-:W-:Y:S02]  /*10070*/  IADD3 R43, P1, R44.reuse, 0x4000, RZ ;  /* 0x000040002c2b7810 */ /* 0x040fe40007f3e0ff */
[C---:B---3--:R-:W-:Y:S02]  /*10080*/  IADD3 R9, P0, R44.reuse, 0x4020, RZ ;  /* 0x000040202c097810 */ /* 0x048fe40007f1e0ff */
[C---:B------:R-:W-:Y:S02]  /*10090*/  IADD3 R11, P2, R44.reuse, 0x6000, RZ ;  /* 0x000060002c0b7810 */ /* 0x040fe40007f5e0ff */
[C---:B----4-:R-:W-:Y:S02]  /*100a0*/  IADD3 R6, P6, R44.reuse, 0x6020, RZ ;  /* 0x000060202c067810 */ /* 0x050fe40007fde0ff */
[----:B------:R-:W-:Y:S02]  /*100b0*/  IADD3 R4, P5, R44, 0x6040, RZ ;  /* 0x000060402c047810 */ /* 0x000fe40007fbe0ff */
[----:B------:R-:W-:-:S02]  /*100c0*/  IADD3.X R57, RZ, R45, RZ, P4, !PT ;  /* 0x0000002dff397210 */ /* 0x000fc400027fe4ff */
[C---:B------:R-:W-:Y:S02]  /*100d0*/  IADD3 R31, P3, R44.reuse, 0x4060, RZ ;  /* 0x000040602c1f7810 */ /* 0x040fe40007f7e0ff */
[----:B------:R-:W-:Y:S02]  /*100e0*/  IADD3 R35, P4, R44, 0x4040, RZ ;  /* 0x000040402c237810 */ /* 0x000fe40007f9e0ff */
[----:B------:R-:W-:Y:S02]  /*100f0*/  LOP3.LUT R7, R6, 0x380, RZ, 0xc0, !PT ;  /* 0x0000038006077812 */ /* 0x000fe400078ec0ff */
[----:B------:R-:W-:Y:S02]  /*10100*/  LOP3.LUT R5, R4, 0x380, RZ, 0xc0, !PT ;  /* 0x0000038004057812 */ /* 0x000fe400078ec0ff */
[----:B------:R-:W-:Y:S02]  /*10110*/  LOP3.LUT R8, R9, 0x380, RZ, 0xc0, !PT ;  /* 0x0000038009087812 */ /* 0x000fe400078ec0ff */
[----:B------:R-:W-:-:S02]  /*10120*/  LOP3.LUT R10, R11, 0x380, RZ, 0xc0, !PT ;  /* 0x000003800b0a7812 */ /* 0x000fc400078ec0ff */
[----:B------:R-:W-:Y:S02]  /*10130*/  LOP3.LUT R42, R43, 0x380, RZ, 0xc0, !PT ;  /* 0x000003802b2a7812 */ /* 0x000fe400078ec0ff */
[----:B------:R-:W-:Y:S02]  /*10140*/  LOP3.LUT R30, R31, 0x380, RZ, 0xc0, !PT ;  /* 0x000003801f1e7812 */ /* 0x000fe400078ec0ff */
[----:B------:R-:W-:Y:S02]  /*10150*/  LOP3.LUT R34, R35, 0x380, RZ, 0xc0, !PT ;  /* 0x0000038023227812 */ /* 0x000fe400078ec0ff */
[----:B------:R-:W-:Y:S02]  /*10160*/  SHF.R.U64 R7, R7, 0x3, RZ ;  /* 0x0000000307077819 */ /* 0x000fe400000012ff */
[----:B------:R-:W-:Y:S02]  /*10170*/  SHF.R.U64 R5, R5, 0x3, RZ ;  /* 0x0000000305057819 */ /* 0x000fe400000012ff */
[----:B------:R-:W-:-:S02]  /*10180*/  SHF.R.U64 R8, R8, 0x3, RZ ;  /* 0x0000000308087819 */ /* 0x000fc400000012ff */
        /* <DEDUP_REMOVED lines=19> */
[----:B------:R-:W-:Y:S02]  /*102c0*/  MOV R38, R38 ;  /* 0x0000002600267202 */ /* 0x000fe40000000f00 */
[----:B------:R-:W-:Y:S02]  /*102d0*/  MOV R39, R46 ;  /* 0x0000002e00277202 */ /* 0x000fe40000000f00 */
[----:B------:R-:W-:Y:S02]  /*102e0*/  MOV R36, R48 ;  /* 0x0000003000247202 */ /* 0x000fe40000000f00 */
[----:B------:R-:W-:Y:S02]  /*102f0*/  MOV R3, R6 ;  /* 0x0000000600037202 */ /* 0x000fe40000000f00 */
[----:B------:R-:W-:Y:S02]  /*10300*/  MOV R46, R4 ;  /* 0x00000004002e7202 */ /* 0x000fe40000000f00 */
[----:B------:R-:W-:-:S02]  /*10310*/  MOV R56, R56 ;  /* 0x0000003800387202 */ /* 0x000fc40000000f00 */
[----:B--2---:R-:W-:Y:S02]  /*10320*/  MOV R24, R8 ;  /* 0x0000000800187202 */ /* 0x004fe40000000f00 */
[----:B------:R-:W-:Y:S02]  /*10330*/  MOV R49, R10 ;  /* 0x0000000a00317202 */ /* 0x000fe40000000f00 */
[----:B------:R-:W-:Y:S02]  /*10340*/  F2FP.F16.F32.PACK_AB R4, R158, R160 ;  /* 0x000000a09e04723e */ /* 0x000fe400000000ff */
[----:B------:R-:W-:Y:S02]  /*10350*/  F2FP.F16.F32.PACK_AB R5, R51, R50 ;  /* 0x000000323305723e */ /* 0x000fe400000000ff */
[----:B------:R-:W-:Y:S02]  /*10360*/  F2FP.F16.F32.PACK_AB R6, R156, R159 ;  /* 0x0000009f9c06723e */ /* 0x000fe400000000ff */
[----:B------:R-:W-:-:S02]  /*10370*/  F2FP.F16.F32.PACK_AB R7, R55, R54 ;  /* 0x000000363707723e */ /* 0x000fc400000000ff */
[----:B------:R-:W-:Y:S02]  /*10380*/  LOP3.LUT R0, R44, 0x380, RZ, 0xc0, !PT ;  /* 0x000003802c007812 */ /* 0x000fe400078ec0ff */
[----:B------:R-:W-:Y:S02]  /*10390*/  F2FP.F16.F32.PACK_AB R8, R155, R157 ;  /* 0x0000009d9b08723e */ /* 0x000fe400000000ff */
[----:B------:R-:W-:Y:S02]  /*103a0*/  F2FP.F16.F32.PACK_AB R9, R59, R58 ;  /* 0x0000003a3b09723e */ /* 0x000fe400000000ff */
[----:B------:R-:W-:Y:S02]  /*103b0*/  F2FP.F16.F32.PACK_AB R10, R61, R60 ;  /* 0x0000003c3d0a723e */ /* 0x000fe400000000ff */
[----:B------:R-:W-:Y:S02]  /*103c0*/  F2FP.F16.F32.PACK_AB R11, R63, R62 ;  /* 0x0000003e3f0b723e */ /* 0x000fe400000000ff */
[----:B------:R-:W-:-:S02]  /*103d0*/  MOV R52, R52 ;  /* 0x0000003400347202 */ /* 0x000fc40000000f00 */
[----:B------:R-:W-:Y:S02]  /*103e0*/  MOV R48, R30 ;  /* 0x0000001e00307202 */ /* 0x000fe40000000f00 */
[----:B------:R-:W-:Y:S02]  /*103f0*/  F2FP.F16.F32.PACK_AB R12, R65, R64 ;  /* 0x00000040410c723e */ /* 0x000fe400000000ff */
[----:B------:R-:W-:Y:S02]  /*10400*/  F2FP.F16.F32.PACK_AB R14, R69, R68 ;  /* 0x00000044450e723e */ /* 0x000fe400000000ff */
[----:B------:R-:W-:Y:S02]  /*10410*/  MOV R47, R34 ;  /* 0x00000022002f7202 */ /* 0x000fe40000000f00 */
[----:B------:R-:W-:Y:S02]  /*10420*/  F2FP.F16.F32.PACK_AB R28, R73, R72 ;  /* 0x00000048491c723e */ /* 0x000fe400000000ff */
[----:B------:R-:W-:-:S02]  /*10430*/  F2FP.F16.F32.PACK_AB R30, R77, R76 ;  /* 0x0000004c4d1e723e */ /* 0x000fc400000000ff */
[----:B------:R-:W-:Y:S01]  /*10440*/  F2FP.F16.F32.PACK_AB R31, R79, R78 ;  /* 0x0000004e4f1f723e */ /* 0x000fe200000000ff */
[----:B------:R-:W-:Y:S01]  /*10450*/  STSM.16.M88.4 [R56], R4 ;  /* 0x0000000438007844 */ /* 0x000fe20000000200 */
[----:B------:R-:W-:Y:S02]  /*10460*/  F2FP.F16.F32.PACK_AB R34, R85, R84 ;  /* 0x000000545522723e */ /* 0x000fe400000000ff */
        /* <DEDUP_REMOVED lines=10> */
[----:B--2---:R-:W-:Y:S02]  /*10510*/  F2FP.F16.F32.PACK_AB R38, R93, R92 ;  /* 0x0000005c5d26723e */ /* 0x004fe400000000ff */
[----:B------:R-:W-:Y:S02]  /*10520*/  F2FP.F16.F32.PACK_AB R4, R105, R104 ;  /* 0x000000686904723e */ /* 0x000fe400000000ff */
[----:B------:R-:W-:Y:S02]  /*10530*/  F2FP.F16.F32.PACK_AB R5, R107, R106 ;  /* 0x0000006a6b05723e */ /* 0x000fe400000000ff */
[----:B---3--:R-:W-:-:S02]  /*10540*/  F2FP.F16.F32.PACK_AB R36, R89, R88 ;  /* 0x000000585924723e */ /* 0x008fc400000000ff */
[----:B------:R-:W-:Y:S02]  /*10550*/  F2FP.F16.F32.PACK_AB R6, R109, R108 ;  /* 0x0000006c6d06723e */ /* 0x000fe400000000ff */
[----:B----4-:R-:W-:Y:S02]  /*10560*/  F2FP.F16.F32.PACK_AB R39, R95, R94 ;  /* 0x0000005e5f27723e */ /* 0x010fe400000000ff */
        /* <DEDUP_REMOVED lines=20> */
[----:B--2---:R-:W-:Y:S02]  /*106b0*/  IADD3 R8, P1, R70, UR4, RZ ;  /* 0x0000000446087c10 */ /* 0x004fe4000ff3e0ff */
        /* <DEDUP_REMOVED lines=19> */
[----:B--2---:R-:W-:Y:S01]  /*107f0*/  @P6 IADD3 R4, P4, R70, UR4, RZ ;  /* 0x0000000446046c10 */ /* 0x004fe2000ff9e0ff */
[----:B------:R-:W-:-:S02]  /*10800*/  ULDC UR4, c[0x0][0xb88] ;  /* 0x0002e20000047ab9 */ /* 0x000fc40000000800 */
[----:B------:R-:W-:Y:S01]  /*10810*/  IMAD.U32 R0, RZ, RZ, UR4 ;  /* 0x00000004ff007e24 */ /* 0x000fe2000f8e00ff */
[----:B------:R-:W-:Y:S01]  /*10820*/  @P6 IADD3.X R5, R66, UR5, RZ, P4, !PT ;  /* 0x0000000542056c10 */ /* 0x000fe2000a7fe4ff */
[----:B------:R2:W5:Y:S04]  /*10830*/  @P0 LDG.E R24, desc[UR40][R8.64] ;  /* 0x0000002808180981 */ /* 0x000568000c1e1900 */
[----:B------:R2:W5:Y:S01]  /*10840*/  @P6 LDG.E R0, desc[UR40][R4.64] ;  /* 0x0000002804006981 */ /* 0x000562000c1e1900 */
[----:B------:R-:W3:Y:S02]  /*10850*/  S2R R90, SR_TID.X ;  /* 0x00000000005a7919 */ /* 0x000ee40000002100 */
[----:B---3--:R-:W-:-:S05]  /*10860*/  VIADD R90, R90, 0xffffff80 ;  /* 0xffffff805a5a7836 */ /* 0x008fca0000000000 */
        /* <DEDUP_REMOVED lines=50> */
[----:B--2---:R-:W-:Y:S06]  /*10b90*/  @P6 BRA `(.L_x_1345) ;  /* 0x0000000000106947 */ /* 0x004fec0003800000 */
[----:B------:R-:W-:Y:S05]  /*10ba0*/  @!P0 BRA `(.L_x_1345) ;  /* 0x00000000000c8947 */ /* 0x000fea0003800000 */
[----:B------:R-:W2:Y:S04]  /*10bb0*/  LDG.E R3, desc[UR40][R8.64] ;  /* 0x0000002808037981 */ /* 0x000ea8000c1e1900 */
[----:B-----5:R-:W2:Y:S02]  /*10bc0*/  LDG.E R0, desc[UR40][R8.64+0x4] ;  /* 0x0000042808007981 */ /* 0x020ea4000c1e1900 */
[----:B--2---:R-:W-:-:S07]  /*10bd0*/  IMAD.IADD R0, R0, 0x1, -R3 ;  /* 0x0000000100007824 */ /* 0x004fce00078e0a03 */
.L_x_1345:
[----:B------:R-:W2:Y:S01]  /*10be0*/  LDL.LU R8, [R1+0x40] ;  /* 0x0000400001087983 */ /* 0x000ea20000300800 */
[----:B------:R-:W-:-:S03]  /*10bf0*/  ISETP.NE.AND P6, PT, R6, RZ, PT ;  /* 0x000000ff0600720c */ /* 0x000fc60003fc5270 */
[----:B------:R-:W3:Y:S01]  /*10c00*/  LDL.LU R7, [R1+0x5c] ;  /* 0x00005c0001077983 */ /* 0x000ee20000300800 */
[----:B------:R-:W4:Y:S01]  /*10c10*/  S2R R4, SR_TID.X ;  /* 0x0000000000047919 */ /* 0x000f220000002100 */
[--C-:B------:R-:W-:Y:S01]  /*10c20*/  IMAD.X R57, RZ, RZ, R21.reuse, P5 ;  /* 0x000000ffff397224 */ /* 0x100fe200028e0615 */
[----:B------:R-:W-:Y:S01]  /*10c30*/  IADD3.X R53, RZ, R21, RZ, P4, !PT ;  /* 0x00000015ff357210 */ /* 0x000fe200027fe4ff */
[----:B------:R-:W-:Y:S01]  /*10c40*/  IMAD.X R37, RZ, RZ, R21, P6 ;  /* 0x000000ffff257224 */ /* 0x000fe200030e0615 */
[----:B------:R-:W3:Y:S04]  /*10c50*/  LDL R82, [R1+0x34] ;  /* 0x0000340001527983 */ /* 0x000ee80000100800 */
[----:B------:R0:W5:Y:S01]  /*10c60*/  LDL R84, [R1+0x58] ;  /* 0x0000580001547983 */ /* 0x0001620000100800 */
[----:B----4-:R-:W-:-:S05]  /*10c70*/  VIADD R4, R4, 0xffffff80 ;  /* 0xffffff8004047836 */ /* 0x010fca0000000000 */
[----:B------:R-:W-:-:S04]  /*10c80*/  SHF.R.S32.HI R3, RZ, 0x1f, R4 ;  /* 0x0000001fff037819 */ /* 0x000fc80000011404 */
[----:B------:R-:W-:-:S04]  /*10c90*/  LEA.HI R3, R3, R4, RZ, 0x7 ;  /* 0x0000000403037211 */ /* 0x000fc800078f38ff */
[----:B------:R-:W-:-:S06]  /*10ca0*/  SHF.R.S32.HI R3, RZ, 0x7, R3 ;  /* 0x00000007ff037819 */ /* 0x000fcc0000011403 */
[----:B------:R-:W4:Y:S01]  /*10cb0*/  SHFL.IDX PT, R3, R3, RZ, 0x1f ;  /* 0x00001fff03037589 */ /* 0x000f2200000e0000 */
[--C-:B------:R-:W-:Y:S01]  /*10cc0*/  IMAD.X R41, RZ, RZ, R21.reuse, P1 ;  /* 0x000000ffff297224 */ /* 0x100fe200008e0615 */
[C---:B------:R-:W-:Y:S01]  /*10cd0*/  IADD3 R61, P6, R20.reuse, 0xb000, RZ ;  /* 0x0000b000143d7810 */ /* 0x040fe20007fde0ff */
[--C-:B------:R-:W-:Y:S01]  /*10ce0*/  IMAD.X R45, RZ, RZ, R21.reuse, P2 ;  /* 0x000000ffff2d7224 */ /* 0x100fe200010e0615 */
[C---:B------:R-:W-:Y:S01]  /*10cf0*/  IADD3 R65, P1, R20.reuse, 0xc000, RZ ;  /* 0x0000c00014417810 */ /* 0x040fe20007f3e0ff */
[----:B------:R-:W-:Y:S01]  /*10d00*/  IMAD.X R49, RZ, RZ, R21, P3 ;  /* 0x000000ffff317224 */ /* 0x000fe200018e0615 */
[C---:B------:R-:W-:Y:S02]  /*10d10*/  IADD3 R69, P2, R20.reuse, 0xd000, RZ ;  /* 0x0000d00014457810 */ /* 0x040fe40007f5e0ff */
[C---:B------:R-:W-:Y:S02]  /*10d20*/  IADD3 R73, P3, R20.reuse, 0xe000, RZ ;  /* 0x0000e00014497810 */ /* 0x040fe40007f7e0ff */
[----:B------:R-:W-:-:S02]  /*10d30*/  IADD3 R6, P4, R20, 0xf000, RZ ;  /* 0x0000f00014067810 */ /* 0x000fc40007f9e0ff */
[----:B------:R-:W-:Y:S02]  /*10d40*/  LOP3.LUT R60, R61, 0x380, RZ, 0xc0, !PT ;  /* 0x000003803d3c7812 */ /* 0x000fe400078ec0ff */
[----:B------:R-:W-:Y:S02]  /*10d50*/  LOP3.LUT R64, R65, 0x380, RZ, 0xc0, !PT ;  /* 0x0000038041407812 */ /* 0x000fe400078ec0ff */
[----:B------:R-:W-:Y:S02]  /*10d60*/  LOP3.LUT R68, R69, 0x380, RZ, 0xc0, !PT ;  /* 0x0000038045447812 */ /* 0x000fe400078ec0ff */
[----:B------:R-:W-:Y:S02]  /*10d70*/  LOP3.LUT R72, R73, 0x380, RZ, 0xc0, !PT ;  /* 0x0000038049487812 */ /* 0x000fe400078ec0ff */
[----:B----4-:R-:W-:Y:S02]  /*10d80*/  ISETP.NE.AND P5, PT, R3, RZ, PT ;  /* 0x000000ff0300720c */ /* 0x010fe40003fa5270 */
        /* <DEDUP_REMOVED lines=23> */
[----:B------:R-:W-:Y:S01]  /*10f00*/  SHF.R.S32.HI R81, RZ, 0x1f, R82 ;  /* 0x0000001fff517819 */ /* 0x000fe20000011452 */
[----:B0-----:R-:W-:Y:S06]  /*10f10*/  @P5 BRA `(.L_x_1346) ;  /* 0x0000000000bc5947 */ /* 0x001fec0003800000 */
[----:B------:R-:W2:Y:S01]  /*10f20*/  LDL R7, [R1+0x74] ;  /* 0x0000740001077983 */ /* 0x000ea20000100800 */
[----:B------:R-:W0:Y:S01]  /*10f30*/  LDC R35, c[0x0][0xce8] ;  /* 0x00033a00ff237b82 */ /* 0x000e220000000800 */
[----:B------:R-:W-:Y:S01]  /*10f40*/  ULDC.64 UR4, c[0x0][0xc90] ;  /* 0x0003240000047ab9 */ /* 0x000fe20000000a00 */
[----:B------:R-:W-:Y:S02]  /*10f50*/  IMAD.MOV.U32 R6, RZ, RZ, R24 ;  /* 0x000000ffff067224 */ /* 0x000fe400078e0018 */
[----:B------:R-:W-:Y:S02]  /*10f60*/  IMAD R8, R81, UR4, RZ ;  /* 0x0000000451087c24 */ /* 0x000fe4000f8e02ff */
[----:B------:R-:W-:Y:S02]  /*10f70*/  IMAD R30, R84, 0x40, R194 ;  /* 0x00000040541e7824 */ /* 0x000fe400078e02c2 */
[----:B------:R-:W-:Y:S01]  /*10f80*/  IMAD R15, R82, UR5, R8 ;  /* 0x00000005520f7c24 */ /* 0x000fe2000f8e0208 */
[----:B0-----:R-:W-:-:S13]  /*10f90*/  ISETP.NE.AND P0, PT, R35, 0x1, PT ;  /* 0x000000012300780c */ /* 0x001fda0003f05270 */
[----:B------:R-:W0:Y:S08]  /*10fa0*/  @P0 LDC R9, c[0x0][0xcec] ;  /* 0x00033b00ff090b82 */ /* 0x000e300000000800 */
[----:B------:R-:W3:Y:S01]  /*10fb0*/  @P0 LDC R31, c[0x0][0xcf0] ;  /* 0x00033c00ff1f0b82 */ /* 0x000ee20000000800 */
[----:B--2---:R-:W-:Y:S02]  /*10fc0*/  IMAD R20, R84, 0x40, R7 ;  /* 0x0000004054147824 */ /* 0x004fe400078e0207 */
[----:B------:R-:W-:-:S02]  /*10fd0*/  IMAD.MOV.U32 R7, RZ, RZ, R21 ;  /* 0x000000ffff077224 */ /* 0x000fc400078e0015 */
[----:B0-----:R-:W-:-:S04]  /*10fe0*/  @P0 IMAD.HI.U32 R8, R20, R9, RZ ;  /* 0x0000000914080227 */ /* 0x001fc800078e00ff */
[----:B------:R-:W-:Y:S01]  /*10ff0*/  IMAD.MOV.U32 R9, RZ, RZ, R20 ;  /* 0x000000ffff097224 */ /* 0x000fe200078e0014 */
[----:B---3--:R-:W-:Y:S01]  /*11000*/  @P0 SHF.R.U32.HI R9, RZ, R31, R8 ;  /* 0x0000001fff090219 */ /* 0x008fe20000011608 */
[----:B------:R-:W-:Y:S01]  /*11010*/  IMAD.WIDE.U32 R6, R82, UR4, R6 ;  /* 0x0000000452067c25 */ /* 0x000fe2000f8e0006 */
[----:B------:R-:W-:Y:S02]  /*11020*/  ULDC.64 UR4, c[0x0][0xc98] ;  /* 0x0003260000047ab9 */ /* 0x000fe40000000a00 */
[----:B------:R-:W-:Y:S01]  /*11030*/  SHF.R.S32.HI R31, RZ, 0x1f, R9 ;  /* 0x0000001fff1f7819 */ /* 0x000fe20000011409 */
[----:B------:R-:W-:Y:S02]  /*11040*/  IMAD.IADD R7, R7, 0x1, R15 ;  /* 0x0000000107077824 */ /* 0x000fe400078e020f */
[----:B------:R-:W-:Y:S02]  /*11050*/  IMAD.MOV R14, RZ, RZ, -R9 ;  /* 0x000000ffff0e7224 */ /* 0x000fe400078e0a09 */
[----:B------:R-:W-:-:S02]  /*11060*/  IMAD R8, R80, UR4, RZ ;  /* 0x0000000450087c24 */ /* 0x000fc4000f8e02ff */
[----:B------:R-:W-:-:S04]  /*11070*/  IMAD.WIDE.U32 R6, R3, UR4, R6 ;  /* 0x0000000403067c25 */ /* 0x000fc8000f8e0006 */
[----:B------:R-:W-:Y:S01]  /*11080*/  IMAD R15, R35, R14, R20 ;  /* 0x0000000e230f7224 */ /* 0x000fe200078e0214 */
[----:B------:R-:W-:Y:S01]  /*11090*/  IADD3 R6, P0, R9, R6, RZ ;  /* 0x0000000609067210 */ /* 0x000fe20007f1e0ff */
[----:B------:R-:W-:Y:S01]  /*110a0*/  IMAD R14, R3, UR5, R8 ;  /* 0x00000005030e7c24 */ /* 0x000fe2000f8e0208 */
[----:B------:R-:W-:Y:S01]  /*110b0*/  ULDC.64 UR4, c[0x0][0xc88] ;  /* 0x0003220000047ab9 */ /* 0x000fe20000000a00 */
[----:B------:R-:W-:Y:S01]  /*110c0*/  IMAD R35, R0, R35, RZ ;  /* 0x0000002300237224 */ /* 0x000fe200078e02ff */
[----:B------:R-:W-:Y:S02]  /*110d0*/  SHF.R.S32.HI R8, RZ, 0x1f, R15 ;  /* 0x0000001fff087819 */ /* 0x000fe4000001140f */
[----:B------:R-:W-:Y:S01]  /*110e0*/  IADD3.X R7, R31, R7, R14, P0, !PT ;  /* 0x000000071f077210 */ /* 0x000fe200007fe40e */
[----:B------:R-:W-:Y:S02]  /*110f0*/  IMAD.MOV R14, RZ, RZ, -R224 ;  /* 0x000000ffff0e7224 */ /* 0x000fe400078e0ae0 */
[----:B------:R-:W-:-:S02]  /*11100*/  IMAD R8, R8, UR4, RZ ;  /* 0x0000000408087c24 */ /* 0x000fc4000f8e02ff */
[----:B------:R-:W-:-:S04]  /*11110*/  IMAD.WIDE.U32 R6, R15, UR4, R6 ;  /* 0x000000040f067c25 */ /* 0x000fc8000f8e0006 */
[----:B------:R-:W-:Y:S01]  /*11120*/  IMAD R15, R15, UR5, R8 ;  /* 0x000000050f0f7c24 */ /* 0x000fe2000f8e0208 */
[----:B------:R-:W-:-:S03]  /*11130*/  ULDC.64 UR4, c[0x0][0xc50] ;  /* 0x0003140000047ab9 */ /* 0x000fc60000000a00 */
[----:B------:R-:W-:Y:S01]  /*11140*/  IMAD.IADD R7, R7, 0x1, R15 ;  /* 0x0000000107077824 */ /* 0x000fe200078e020f */
[----:B------:R-:W-:-:S04]  /*11150*/  LEA R15, P0, R6, UR4, 0x2 ;  /* 0x00000004060f7c11 */ /* 0x000fc8000f8010ff */
[----:B------:R-:W-:Y:S01]  /*11160*/  LEA.HI.X R20, R6, UR5, R7, 0x2, P0 ;  /* 0x0000000506147c11 */ /* 0x000fe200080f1407 */
[----:B------:R-:W-:Y:S01]  /*11170*/  SHFL.IDX PT, R8, R15, 0x1, 0x1c1f ;  /* 0x003c1f000f087f89 */ /* 0x000fe200000e0000 */
[----:B------:R-:W-:Y:S01]  /*11180*/  ISETP.NE.AND P0, PT, R223, R14, PT ;  /* 0x0000000edf00720c */ /* 0x000fe20003f05270 */
[C---:B------:R-:W-:Y:S02]  /*11190*/  VIADD R14, R30.reuse, 0x8 ;  /* 0x000000081e0e7836 */ /* 0x040fe40000000000 */
[----:B------:R-:W-:Y:S01]  /*111a0*/  SHFL.IDX PT, R6, R15, RZ, 0x1c1f ;  /* 0x001c1fff0f067589 */ /* 0x000fe200000e0000 */
[-C--:B------:R-:W-:Y:S02]  /*111b0*/  ISETP.GE.OR P1, PT, R30, R35.reuse, P0 ;  /* 0x000000231e00720c */ /* 0x080fe40000726670 */
[----:B------:R-:W-:Y:S01]  /*111c0*/  ISETP.GE.OR P0, PT, R14, R35, P0 ;  /* 0x000000230e00720c */ /* 0x000fe20000706670 */
[----:B------:R-:W0:Y:S04]  /*111d0*/  SHFL.IDX PT, R7, R20, RZ, 0x1c1f ;  /* 0x001c1fff14077589 */ /* 0x000e2800000e0000 */
[----:B------:R-:W2:Y:S06]  /*111e0*/  SHFL.IDX PT, R9, R20, 0x1, 0x1c1f ;  /* 0x003c1f0014097f89 */ /* 0x000eac00000e0000 */
[----:B0-----:R0:W-:Y:S04]  /*111f0*/  @!P1 ST.E desc[UR40][R6.64], R162 ;  /* 0x000000a206009985 */ /* 0x0011e8000c101928 */
[----:B--2---:R0:W-:Y:S02]  /*11200*/  @!P0 ST.E desc[UR40][R8.64], R161 ;  /* 0x000000a108008985 */ /* 0x0041e4000c101928 */
.L_x_1346:
[----:B------:R-:W2:Y:S01]  /*11210*/  LDC R87, c[0x0][0xce8] ;  /* 0x00033a00ff577b82 */ /* 0x000ea20000000800 */
[----:B------:R-:W-:Y:S01]  /*11220*/  ULDC.64 UR4, c[0x0][0xba0] ;  /* 0x0002e80000047ab9 */ /* 0x000fe20000000a00 */
[----:B0-----:R-:W5:Y:S01]  /*11230*/  LD.E.128 R4, desc[UR40][R4.64] ;  /* 0x0000002804047980 */ /* 0x001f62000c101d00 */
[----:B------:R-:W-:-:S03]  /*11240*/  IMAD R21, R21, UR4, RZ ;  /* 0x0000000415157c24 */ /* 0x000fc6000f8e02ff */
[----:B------:R-:W5:Y:S01]  /*11250*/  LD.E.128 R8, desc[UR40][R10.64] ;  /* 0x000000280a087980 */ /* 0x000f62000c101d00 */
[C---:B------:R-:W-:Y:S01]  /*11260*/  IMAD R83, R24.reuse, UR5, R21 ;  /* 0x0000000518537c24 */ /* 0x040fe2000f8e0215 */
[----:B------:R-:W0:Y:S01]  /*11270*/  LDC R85, c[0x0][0xbc8] ;  /* 0x0002f200ff557b82 */ /* 0x000e220000000800 */
[----:B------:R-:W-:Y:S01]  /*11280*/  IMAD.WIDE.U32 R20, R24, UR4, RZ ;  /* 0x0000000418147c25 */ /* 0x000fe2000f8e00ff */
[----:B------:R-:W-:Y:S01]  /*11290*/  ULDC.64 UR4, c[0x0][0xbe8] ;  /* 0x0002fa0000047ab9 */ /* 0x000fe20000000a00 */
[----:B------:R-:W5:Y:S02]  /*112a0*/  LD.E.128 R12, desc[UR40][R12.64] ;  /* 0x000000280c0c7980 */ /* 0x000f64000c101d00 */
[----:B------:R-:W-:Y:S02]  /*112b0*/  IMAD.IADD R21, R21, 0x1, R83 ;  /* 0x0000000115157824 */ /* 0x000fe400078e0253 */
[----:B------:R-:W-:Y:S01]  /*112c0*/  IMAD R81, R81, UR4, RZ ;  /* 0x0000000451517c24 */ /* 0x000fe2000f8e02ff */
[----:B------:R-:W5:Y:S04]  /*112d0*/  LD.E.128 R28, desc[UR40][R28.64] ;  /* 0x000000281c1c7980 */ /* 0x000f68000c101d00 */
[----:B------:R-:W5:Y:S01]  /*112e0*/  LD.E.128 R32, desc[UR40][R32.64] ;  /* 0x0000002820207980 */ /* 0x000f62000c101d00 */
[----:B--2---:R-:W-:Y:S01]  /*112f0*/  ISETP.NE.AND P1, PT, R87, 0x1, PT ;  /* 0x000000015700780c */ /* 0x004fe20003f25270 */
[----:B------:R-:W-:-:S02]  /*11300*/  IMAD R81, R82, UR5, R81 ;  /* 0x0000000552517c24 */ /* 0x000fc4000f8e0251 */
[----:B------:R-:W5:Y:S01]  /*11310*/  LD.E.128 R36, desc[UR40][R36.64] ;  /* 0x0000002824247980 */ /* 0x000f62000c101d00 */
[----:B------:R-:W-:Y:S01]  /*11320*/  IMAD.WIDE.U32 R20, R82, UR4, R20 ;  /* 0x0000000452147c25 */ /* 0x000fe2000f8e0014 */
[----:B------:R-:W-:Y:S01]  /*11330*/  SHF.R.S32.HI R82, RZ, 0x1f, R90 ;  /* 0x0000001fff527819 */ /* 0x000fe2000001145a */
[----:B------:R-:W-:Y:S01]  /*11340*/  ULDC.64 UR4, c[0x0][0xbf0] ;  /* 0x0002fc0000047ab9 */ /* 0x000fe20000000a00 */
[----:B------:R-:W5:Y:S02]  /*11350*/  LD.E.128 R40, desc[UR40][R40.64] ;  /* 0x0000002828287980 */ /* 0x000f64000c101d00 */
[----:B------:R-:W-:Y:S02]  /*11360*/  LEA.HI R82, R82, R90, RZ, 0x3 ;  /* 0x0000005a52527211 */ /* 0x000fe400078f18ff */
[----:B------:R-:W5:Y:S02]  /*11370*/  LD.E.128 R44, desc[UR40][R44.64] ;  /* 0x000000282c2c7980 */ /* 0x000f64000c101d00 */
[----:B------:R-:W2:Y:S01]  /*11380*/  @P1 LDC R83, c[0x0][0xcec] ;  /* 0x00033b00ff531b82 */ /* 0x000ea20000000800 */
[----:B------:R-:W-:Y:S01]  /*11390*/  LOP3.LUT R82, R82, 0xfffffff8, RZ, 0xc0, !PT ;  /* 0xfffffff852527812 */ /* 0x000fe200078ec0ff */
[----:B------:R-:W5:Y:S04]  /*113a0*/  LD.E.128 R48, desc[UR40][R48.64] ;  /* 0x0000002830307980 */ /* 0x000f68000c101d00 */
[----:B------:R-:W5:Y:S02]  /*113b0*/  LD.E.128 R52, desc[UR40][R52.64] ;  /* 0x0000002834347980 */ /* 0x000f64000c101d00 */
[----:B------:R-:W3:Y:S01]  /*113c0*/  @P1 LDC R89, c[0x0][0xcf0] ;  /* 0x00033c00ff591b82 */ /* 0x000ee20000000800 */
[----:B------:R-:W-:Y:S01]  /*113d0*/  IMAD.IADD R82, R90, 0x1, -R82 ;  /* 0x000000015a527824 */ /* 0x000fe200078e0a52 */
[----:B------:R-:W5:Y:S03]  /*113e0*/  LD.E.128 R56, desc[UR40][R56.64] ;  /* 0x0000002838387980 */ /* 0x000f66000c101d00 */
[----:B------:R-:W-:Y:S01]  /*113f0*/  IMAD R24, R82, 0x20, R98 ;  /* 0x0000002052187824 */ /* 0x000fe200078e0262 */
[----:B------:R-:W5:Y:S01]  /*11400*/  LD.E.128 R60, desc[UR40][R60.64] ;  /* 0x000000283c3c7980 */ /* 0x000f62000c101d00 */
[----:B------:R-:W-:-:S02]  /*11410*/  VIADD R101, R192, 0x40 ;  /* 0x00000040c0657836 */ /* 0x000fc40000000000 */
[----:B------:R-:W-:Y:S01]  /*11420*/  IMAD R82, R84, 0x40, R24 ;  /* 0x0000004054527824 */ /* 0x000fe200078e0218 */
[----:B------:R-:W5:Y:S01]  /*11430*/  LD.E.128 R64, desc[UR40][R64.64] ;  /* 0x0000002840407980 */ /* 0x000f62000c101d00 */
[----:B------:R-:W-:Y:S01]  /*11440*/  IMAD.IADD R21, R21, 0x1, R81 ;  /* 0x0000000115157824 */ /* 0x000fe200078e0251 */
[----:B0-----:R-:W-:Y:S01]  /*11450*/  ISETP.GE.AND P0, PT, R101, R85, PT ;  /* 0x000000556500720c */ /* 0x001fe20003f06270 */
[----:B------:R-:W-:Y:S01]  /*11460*/  IMAD R80, R80, UR4, RZ ;  /* 0x0000000450507c24 */ /* 0x000fe2000f8e02ff */
[----:B------:R-:W5:Y:S01]  /*11470*/  LD.E.128 R68, desc[UR40][R68.64] ;  /* 0x0000002844447980 */ /* 0x000f62000c101d00 */
[----:B------:R-:W-:Y:S02]  /*11480*/  VIADD R99, R192, 0x80 ;  /* 0x00000080c0637836 */ /* 0x000fe40000000000 */
[----:B--2---:R-:W-:Y:S01]  /*11490*/  @P1 IMAD.HI.U32 R24, R82, R83, RZ ;  /* 0x0000005352181227 */ /* 0x004fe200078e00ff */
[----:B------:R-:W5:Y:S03]  /*114a0*/  LD.E.128 R72, desc[UR40][R72.64] ;  /* 0x0000002848487980 */ /* 0x000f66000c101d00 */
[C---:B------:R-:W-:Y:S01]  /*114b0*/  IMAD R81, R3.reuse, UR5, R80 ;  /* 0x0000000503517c24 */ /* 0x040fe2000f8e0250 */
[----:B------:R-:W-:Y:S01]  /*114c0*/  SEL R80, RZ, 0xffffffff, P0 ;  /* 0xffffffffff507807 */ /* 0x000fe20000000000 */
[----:B------:R-:W-:Y:S01]  /*114d0*/  IMAD.WIDE.U32 R20, R3, UR4, R20 ;  /* 0x0000000403147c25 */ /* 0x000fe2000f8e0014 */
[----:B------:R-:W-:Y:S01]  /*114e0*/  ISETP.GE.AND P0, PT, R99, R85, PT ;  /* 0x000000556300720c */ /* 0x000fe20003f06270 */
[----:B------:R-:W-:Y:S01]  /*114f0*/  ULDC.64 UR4, c[0x0][0xbe0] ;  /* 0x0002f80000047ab9 */ /* 0x000fe20000000a00 */
[----:B------:R-:W5:Y:S01]  /*11500*/  LD.E.128 R76, desc[UR40][R76.64] ;  /* 0x000000284c4c7980 */ /* 0x000f62000c101d00 */
[----:B------:R-:W-:Y:S01]  /*11510*/  IMAD.MOV.U32 R3, RZ, RZ, R82 ;  /* 0x000000ffff037224 */ /* 0x000fe200078e0052 */
[----:B---3--:R-:W-:Y:S01]  /*11520*/  @P1 SHF.R.U32.HI R3, RZ, R89, R24 ;  /* 0x00000059ff031219 */ /* 0x008fe20000011618 */
[C---:B------:R-:W-:Y:S01]  /*11530*/  VIADD R97, R192.reuse, 0xc0 ;  /* 0x000000c0c0617836 */ /* 0x040fe20000000000 */
[-C--:B------:R-:W-:Y:S01]  /*11540*/  ISETP.GE.AND P1, PT, R192, R85.reuse, PT ;  /* 0x00000055c000720c */ /* 0x080fe20003f26270 */
[----:B------:R-:W-:Y:S01]  /*11550*/  IMAD.SHL.U32 R83, R80, 0x2, RZ ;  /* 0x0000000250537824 */ /* 0x000fe200078e00ff */
[----:B------:R-:W-:Y:S01]  /*11560*/  SEL R80, RZ, 0xffffffff, P0 ;  /* 0xffffffffff507807 */ /* 0x000fe20000000000 */
[----:B------:R-:W-:Y:S01]  /*11570*/  IMAD.IADD R21, R21, 0x1, R81 ;  /* 0x0000000115157824 */ /* 0x000fe200078e0251 */
[----:B------:R-:W-:Y:S01]  /*11580*/  SEL R24, RZ, 0x1, P1 ;  /* 0x00000001ff187807 */ /* 0x000fe20000800000 */
[C---:B------:R-:W-:Y:S01]  /*11590*/  VIADD R95, R192.reuse, 0x100 ;  /* 0x00000100c05f7836 */ /* 0x040fe20000000000 */
[----:B------:R-:W-:Y:S01]  /*115a0*/  ISETP.GE.AND P0, PT, R97, R85, PT ;  /* 0x000000556100720c */ /* 0x000fe20003f06270 */
[----:B------:R-:W-:Y:S01]  /*115b0*/  VIADD R93, R192, 0x140 ;  /* 0x00000140c05d7836 */ /* 0x000fe20000000000 */
[----:B------:R-:W-:Y:S01]  /*115c0*/  IADD3 R81, -R3, RZ, RZ ;  /* 0x000000ff03517210 */ /* 0x000fe20007ffe1ff */
[----:B------:R-:W-:Y:S01]  /*115d0*/  @!PT LDS RZ, [RZ] ;  /* 0x00000000fffff984 */ /* 0x000fe20000000800 */
[----:B------:R-:W-:Y:S01]  /*115e0*/  @!PT LDS RZ, [RZ] ;  /* 0x00000000fffff984 */ /* 0x000fe20000000800 */
[----:B------:R-:W-:Y:S01]  /*115f0*/  @!PT LDS RZ, [RZ] ;  /* 0x00000000fffff984 */ /* 0x000fe20000000800 */
[----:B------:R-:W-:Y:S01]  /*11600*/  @!PT LDS RZ, [RZ] ;  /* 0x00000000fffff984 */ /* 0x000fe20000000800 */
[----:B------:R0:W-:Y:S06]  /*11610*/  MEMBAR.ALL.CTA ;  /* 0x0000000000007992 */ /* 0x0001ec0000008000 */
[----:B0-----:R-:W0:Y:S01]  /*11620*/  FENCE.VIEW.ASYNC.S ;  /* 0x00000000000073c6 */ /* 0x001e220000000000 */
[----:B------:R-:W-:Y:S01]  /*11630*/  LOP3.LUT R24, R83, 0x2, R24, 0xe2, !PT ;  /* 0x0000000253187812 */ /* 0x000fe200078ee218 */
[----:B------:R-:W-:Y:S01]  /*11640*/  IMAD.SHL.U32 R83, R80, 0x4, RZ ;  /* 0x0000000450537824 */ /* 0x000fe200078e00ff */
[----:B------:R-:W-:Y:S01]  /*11650*/  SEL R80, RZ, 0xffffffff, P0 ;  /* 0xffffffffff507807 */ /* 0x000fe20000000000 */
[----:B------:R-:W-:Y:S01]  /*11660*/  IMAD R81, R87, R81, R82 ;  /* 0x0000005157517224 */ /* 0x000fe200078e0252 */
[-C--:B------:R-:W-:Y:S01]  /*11670*/  ISETP.GE.AND P0, PT, R95, R85.reuse, PT ;  /* 0x000000555f00720c */ /* 0x080fe20003f06270 */
[----:B------:R-:W-:Y:S01]  /*11680*/  IMAD.WIDE.U32 R20, R3, UR4, R20 ;  /* 0x0000000403147c25 */ /* 0x000fe2000f8e0014 */
[----:B------:R-:W-:Y:S01]  /*11690*/  SHF.R.S32.HI R82, RZ, 0x1f, R3 ;  /* 0x0000001fff527819 */ /* 0x000fe20000011403 */
[----:B------:R-:W-:Y:S01]  /*116a0*/  BSSY B1, `(.L_x_1347) ;  /* 0x0000055000017945 */ /* 0x000fe20003800000 */
        /* <DEDUP_REMOVED lines=8> */
[----:B------:R-:W-:Y:S01]  /*11730*/  SHF.R.S32.HI R80, RZ, 0x1f, R81 ;  /* 0x0000001fff507819 */ /* 0x000fe20000011451 */
[----:B------:R-:W-:Y:S01]  /*11740*/  IMAD R83, R3, UR5, R82 ;  /* 0x0000000503537c24 */ /* 0x000fe2000f8e0252 */
[----:B------:R-:W-:Y:S01]  /*11750*/  ULDC.64 UR4, c[0x0][0xbd8] ;  /* 0x0002f60000047ab9 */ /* 0x000fe20000000a00 */
[----:B------:R-:W-:Y:S01]  /*11760*/  SEL R3, RZ, 0xffffffff, P0 ;  /* 0xffffffffff037807 */ /* 0x000fe20000000000 */
[----:B------:R-:W-:Y:S01]  /*11770*/  IMAD R87, R84, 0x40, R98 ;  /* 0x0000004054577824 */ /* 0x000fe200078e0262 */
[----:B------:R-:W-:Y:S01]  /*11780*/  LOP3.LUT R24, R89, 0x10, R24, 0xe2, !PT ;  /* 0x0000001059187812 */ /* 0x000fe200078ee218 */
[----:B------:R-:W-:-:S02]  /*11790*/  IMAD.IADD R21, R21, 0x1, R83 ;  /* 0x0000000115157824 */ /* 0x000fc400078e0253 */
[----:B------:R-:W-:Y:S01]  /*117a0*/  IMAD R80, R80, UR4, RZ ;  /* 0x0000000450507c24 */ /* 0x000fe2000f8e02ff */
[----:B------:R-:W-:Y:S01]  /*117b0*/  ISETP.GE.AND P1, PT, R87, R88, PT ;  /* 0x000000585700720c */ /* 0x000fe20003f26270 */
[----:B------:R-:W-:Y:S02]  /*117c0*/  VIADD R91, R192, 0x180 ;  /* 0x00000180c05b7836 */ /* 0x000fe40000000000 */
[C---:B------:R-:W-:Y:S02]  /*117d0*/  IMAD R83, R81.reuse, UR5, R80 ;  /* 0x0000000551537c24 */ /* 0x040fe4000f8e0250 */
[----:B------:R-:W-:Y:S01]  /*117e0*/  IMAD.WIDE.U32 R20, R81, UR4, R20 ;  /* 0x0000000451147c25 */ /* 0x000fe2000f8e0014 */
[----:B------:R-:W-:Y:S01]  /*117f0*/  ULDC.64 UR4, c[0x0][0xb80] ;  /* 0x0002e00000047ab9 */ /* 0x000fe20000000a00 */
[----:B------:R-:W-:Y:S02]  /*11800*/  ISETP.GE.AND P0, PT, R91, R85, PT ;  /* 0x000000555b00720c */ /* 0x000fe40003f06270 */
[----:B------:R-:W-:Y:S01]  /*11810*/  IMAD.SHL.U32 R3, R3, 0x20, RZ ;  /* 0x0000002003037824 */ /* 0x000fe200078e00ff */
[----:B------:R-:W-:Y:S01]  /*11820*/  LEA R84, P2, R20, UR4, 0x1 ;  /* 0x0000000414547c11 */ /* 0x000fe2000f8408ff */
[----:B------:R-:W-:-:S02]  /*11830*/  VIADD R90, R192, 0x1c0 ;  /* 0x000001c0c05a7836 */ /* 0x000fc40000000000 */
[----:B------:R-:W-:Y:S01]  /*11840*/  IMAD.IADD R21, R21, 0x1, R83 ;  /* 0x0000000115157824 */ /* 0x000fe200078e0253 */
[----:B------:R-:W-:Y:S01]  /*11850*/  LOP3.LUT R24, R3, 0x20, R24, 0xe2, !PT ;  /* 0x0000002003187812 */ /* 0x000fe200078ee218 */
[----:B------:R-:W-:Y:S01]  /*11860*/  VIADD R0, R2, 0x38820 ;  /* 0x0003882002007836 */ /* 0x000fe20000000000 */
[----:B------:R-:W-:Y:S01]  /*11870*/  SEL R3, RZ, 0x40, P0 ;  /* 0x00000040ff037807 */ /* 0x000fe20000000000 */
[----:B------:R-:W-:Y:S01]  /*11880*/  VIADD R89, R192, 0x1c0 ;  /* 0x000001c0c0597836 */ /* 0x000fe20000000000 */
[----:B------:R-:W-:Y:S01]  /*11890*/  ISETP.GE.AND P0, PT, R90, R85, PT ;  /* 0x000000555a00720c */ /* 0x000fe20003f06270 */
[----:B------:R-:W-:Y:S01]  /*118a0*/  VIADD R92, R192, 0x180 ;  /* 0x00000180c05c7836 */ /* 0x000fe20000000000 */
[----:B------:R-:W-:Y:S01]  /*118b0*/  LEA.HI.X R86, R20, UR5, R21, 0x1, P2 ;  /* 0x0000000514567c11 */ /* 0x000fe200090f0c15 */
[C---:B------:R-:W-:Y:S01]  /*118c0*/  VIADD R94, R192.reuse, 0x140 ;  /* 0x00000140c05e7836 */ /* 0x040fe20000000000 */
[----:B------:R-:W-:Y:S01]  /*118d0*/  PRMT R0, RZ, 0x654, R0 ;  /* 0x00000654ff007816 */ /* 0x000fe20000000000 */
[----:B------:R-:W-:Y:S01]  /*118e0*/  VIADD R96, R192, 0x100 ;  /* 0x00000100c0607836 */ /* 0x000fe20000000000 */
[----:B------:R-:W-:Y:S01]  /*118f0*/  LOP3.LUT R3, R24, R3, RZ, 0xfc, !PT ;  /* 0x0000000318037212 */ /* 0x000fe200078efcff */
[C---:B------:R-:W-:Y:S01]  /*11900*/  VIADD R98, R192.reuse, 0xc0 ;  /* 0x000000c0c0627836 */ /* 0x040fe20000000000 */
[----:B------:R-:W-:Y:S01]  /*11910*/  SEL R24, RZ, 0x80, P0 ;  /* 0x00000080ff187807 */ /* 0x000fe20000000000 */
[C---:B------:R-:W-:Y:S01]  /*11920*/  VIADD R100, R192.reuse, 0x80 ;  /* 0x00000080c0647836 */ /* 0x040fe20000000000 */
[----:B0-----:R0:W-:Y:S01]  /*11930*/  SYNCS.ARRIVE.TRANS64.RED.A1T0 RZ, [R0+URZ], RZ ;  /* 0x000000ff00ff79a7 */ /* 0x0011e2000810043f */
[----:B------:R-:W-:Y:S01]  /*11940*/  VIADD R102, R192, 0x40 ;  /* 0x00000040c0667836 */ /* 0x000fe20000000000 */
[----:B------:R0:W2:Y:S01]  /*11950*/  SHFL.IDX PT, R20, R84, RZ, 0x181f ;  /* 0x00181fff54147589 */ /* 0x0000a200000e0000 */
[----:B------:R-:W-:-:S02]  /*11960*/  LOP3.LUT R24, R3, R24, RZ, 0xfc, !PT ;  /* 0x0000001803187212 */ /* 0x000fc400078efcff */
[----:B------:R-:W-:Y:S01]  /*11970*/  SHF.R.S32.HI R89, RZ, 0x1f, R89 ;  /* 0x0000001fff597819 */ /* 0x000fe20000011459 */
[----:B------:R0:W3:Y:S01]  /*11980*/  SHFL.IDX PT, R21, R86, RZ, 0x181f ;  /* 0x00181fff56157589 */ /* 0x0000e200000e0000 */
[----:B------:R-:W-:Y:S02]  /*11990*/  SHF.R.S32.HI R92, RZ, 0x1f, R92 ;  /* 0x0000001fff5c7819 */ /* 0x000fe4000001145c */
[----:B------:R-:W-:Y:S02]  /*119a0*/  SHF.R.S32.HI R94, RZ, 0x1f, R94 ;  /* 0x0000001fff5e7819 */ /* 0x000fe4000001145e */
[----:B------:R-:W-:Y:S02]  /*119b0*/  SHF.R.S32.HI R96, RZ, 0x1f, R96 ;  /* 0x0000001fff607819 */ /* 0x000fe40000011460 */
[----:B------:R-:W-:Y:S02]  /*119c0*/  SHF.R.S32.HI R98, RZ, 0x1f, R98 ;  /* 0x0000001fff627819 */ /* 0x000fe40000011462 */
[----:B------:R-:W-:-:S02]  /*119d0*/  SHF.R.S32.HI R100, RZ, 0x1f, R100 ;  /* 0x0000001fff647819 */ /* 0x000fc40000011464 */
        /* <DEDUP_REMOVED lines=33> */
.L_x_1348:
[----:B------:R-:W-:Y:S05]  /*11bf0*/  BSYNC B1 ;  /* 0x0000000000017941 */ /* 0x000fea0003800000 */
.L_x_1347:
        /* <DEDUP_REMOVED lines=38> */
.L_x_1344:
        /* <DEDUP_REMOVED lines=26> */
.L_x_1350:
        /* <DEDUP_REMOVED lines=12> */
[----:B--2---:R-:W-:Y:S01]  /*120c0*/  IMAD R5, R0, R11, RZ ;  /* 0x0000000b00057224 */ /* 0x004fe200078e02ff */
[----:B0-----:R-:W-:-:S05]  /*120d0*/  LEA R4, R20, R4, 0x6 ;  /* 0x0000000414047211 */ /* 0x001fca00078e30ff */
        /* <DEDUP_REMOVED lines=36> */
.L_x_1352:
[----:B------:R-:W-:Y:S05]  /*12320*/  BSYNC B1 ;  /* 0x0000000000017941 */ /* 0x000fea0003800000 */
.L_x_1351:
        /* <DEDUP_REMOVED lines=11> */
[----:B------:R-:W-:Y:S01]  /*123e0*/  LOP3.LUT R8, R8, 0xfffffff8, RZ, 0xc0, !PT ;  /* 0xfffffff808087812 */ /* 0x000fe200078ec0ff */
[----:B------:R-:W-:Y:S01]  /*123f0*/  ULDC.64 UR4, c[0x0][0xbe8] ;  /* 0x0002fa0000047ab9 */ /* 0x000fe20000000a00 */
[----:B------:R-:W0:Y:S01]  /*12400*/  @P0 LDC R7, c[0x0][0xcec] ;  /* 0x00033b00ff070b82 */ /* 0x000e220000000800 */
[----:B------:R-:W-:Y:S01]  /*12410*/  IMAD.IADD R5, R5, 0x1, R3 ;  /* 0x0000000105057824 */ /* 0x000fe200078e0203 */
[----:B------:R-:W-:Y:S01]  /*12420*/  SHF.R.S32.HI R12, RZ, 0x3, R12 ;  /* 0x00000003ff0c7819 */ /* 0x000fe2000001140c */
[----:B------:R-:W-:-:S02]  /*12430*/  IMAD R3, R13, UR4, RZ ;  /* 0x000000040d037c24 */ /* 0x000fc4000f8e02ff */
[----:B------:R-:W-:Y:S02]  /*12440*/  VIADD R43, R192, 0x40 ;  /* 0x00000040c02b7836 */ /* 0x000fe40000000000 */
[----:B------:R-:W-:Y:S01]  /*12450*/  IMAD.IADD R8, R24, 0x1, -R8 ;  /* 0x0000000118087824 */ /* 0x000fe200078e0a08 */
[----:B------:R-:W3:Y:S01]  /*12460*/  @P0 LDC R9, c[0x0][0xcf0] ;  /* 0x00033c00ff090b82 */ /* 0x000ee20000000800 */
[C---:B------:R-:W-:Y:S02]  /*12470*/  IMAD R3, R28.reuse, UR5, R3 ;  /* 0x000000051c037c24 */ /* 0x040fe4000f8e0203 */
[----:B------:R-:W-:Y:S01]  /*12480*/  IMAD.WIDE.U32 R4, R28, UR4, R4 ;  /* 0x000000041c047c25 */ /* 0x000fe2000f8e0004 */
[-C--:B--2---:R-:W-:Y:S01]  /*12490*/  ISETP.GE.AND P1, PT, R43, R21.reuse, PT ;  /* 0x000000152b00720c */ /* 0x084fe20003f26270 */
[----:B------:R-:W-:Y:S01]  /*124a0*/  ULDC.64 UR4, c[0x0][0xbf0] ;  /* 0x0002fc0000047ab9 */ /* 0x000fe20000000a00 */
[----:B------:R-:W-:Y:S01]  /*124b0*/  ISETP.GE.AND P2, PT, R192, R21, PT ;  /* 0x00000015c000720c */ /* 0x000fe20003f46270 */
[----:B------:R-:W-:Y:S01]  /*124c0*/  IMAD R6, R8, 0x20, R12 ;  /* 0x0000002008067824 */ /* 0x000fe200078e020c */
[----:B------:R-:W-:Y:S01]  /*124d0*/  SEL R10, RZ, 0xffffffff, P1 ;  /* 0xffffffffff0a7807 */ /* 0x000fe20000800000 */
[----:B------:R-:W-:-:S02]  /*124e0*/  IMAD.IADD R5, R5, 0x1, R3 ;  /* 0x0000000105057824 */ /* 0x000fc400078e0203 */
[----:B------:R-:W-:Y:S02]  /*124f0*/  IMAD R3, R14, UR4, RZ ;  /* 0x000000040e037c24 */ /* 0x000fe4000f8e02ff */
[----:B------:R-:W-:Y:S02]  /*12500*/  IMAD R8, R20, 0x40, R6 ;  /* 0x0000004014087824 */ /* 0x000fe400078e0206 */
[----:B------:R-:W-:Y:S02]  /*12510*/  VIADD R41, R192, 0x80 ;  /* 0x00000080c0297836 */ /* 0x000fe40000000000 */
[C---:B------:R-:W-:Y:S02]  /*12520*/  IMAD R3, R15.reuse, UR5, R3 ;  /* 0x000000050f037c24 */ /* 0x040fe4000f8e0203 */
[----:B------:R-:W-:Y:S01]  /*12530*/  IMAD.WIDE.U32 R4, R15, UR4, R4 ;  /* 0x000000040f047c25 */ /* 0x000fe2000f8e0004 */
[----:B------:R-:W-:-:S03]  /*12540*/  ULDC.64 UR4, c[0x0][0xbe0] ;  /* 0x0002f80000047ab9 */ /* 0x000fc60000000a00 */
[----:B0-----:R-:W-:Y:S01]  /*12550*/  @P0 IMAD.HI.U32 R6, R8, R7, RZ ;  /* 0x0000000708060227 */ /* 0x001fe200078e00ff */
[----:B------:R-:W-:Y:S02]  /*12560*/  SEL R7, RZ, 0x1, P2 ;  /* 0x00000001ff077807 */ /* 0x000fe40001000000 */
[----:B------:R-:W-:Y:S01]  /*12570*/  ISETP.GE.AND P2, PT, R41, R21, PT ;  /* 0x000000152900720c */ /* 0x000fe20003f46270 */
[----:B------:R-:W-:Y:S02]  /*12580*/  IMAD.SHL.U32 R10, R10, 0x2, RZ ;  /* 0x000000020a0a7824 */ /* 0x000fe400078e00ff */
[C---:B------:R-:W-:Y:S02]  /*12590*/  VIADD R39, R192.reuse, 0xc0 ;  /* 0x000000c0c0277836 */ /* 0x040fe40000000000 */
[----:B------:R-:W-:Y:S02]  /*125a0*/  IMAD.IADD R5, R5, 0x1, R3 ;  /* 0x0000000105057824 */ /* 0x000fe400078e0203 */
[----:B------:R-:W-:Y:S01]  /*125b0*/  IMAD.MOV.U32 R3, RZ, RZ, R8 ;  /* 0x000000ffff037224 */ /* 0x000fe200078e0008 */
[----:B---3--:R-:W-:Y:S01]  /*125c0*/  @P0 SHF.R.U32.HI R3, RZ, R9, R6 ;  /* 0x00000009ff030219 */ /* 0x008fe20000011606 */
[----:B------:R-:W-:Y:S01]  /*125d0*/  VIADD R37, R192, 0x100 ;  /* 0x00000100c0257836 */ /* 0x000fe20000000000 */
[----:B------:R-:W-:Y:S01]  /*125e0*/  LOP3.LUT R9, R10, 0x2, R7, 0xe2, !PT ;  /* 0x000000020a097812 */ /* 0x000fe200078ee207 */
[----:B------:R-:W-:Y:S01]  /*125f0*/  IMAD R31, R0, R29, RZ ;  /* 0x0000001d001f7224 */ /* 0x000fe200078e02ff */
[----:B------:R-:W-:Y:S01]  /*12600*/  ISETP.GE.AND P1, PT, R39, R21, PT ;  /* 0x000000152700720c */ /* 0x000fe20003f26270 */
[----:B------:R-:W-:Y:S01]  /*12610*/  IMAD.MOV R7, RZ, RZ, -R3 ;  /* 0x000000ffff077224 */ /* 0x000fe200078e0a03 */
[----:B------:R-:W-:Y:S01]  /*12620*/  SEL R10, RZ, 0xffffffff, P2 ;  /* 0xffffffffff0a7807 */ /* 0x000fe20001000000 */
[----:B------:R-:W-:Y:S01]  /*12630*/  IMAD.WIDE.U32 R4, R3, UR4, R4 ;  /* 0x0000000403047c25 */ /* 0x000fe2000f8e0004 */
[----:B------:R-:W-:-:S02]  /*12640*/  SHF.R.S32.HI R6, RZ, 0x1f, R3 ;  /* 0x0000001fff067819 */ /* 0x000fc40000011403 */
[----:B------:R-:W-:Y:S01]  /*12650*/  SEL R11, RZ, 0xffffffff, P1 ;  /* 0xffffffffff0b7807 */ /* 0x000fe20000800000 */
[----:B------:R-:W-:Y:S01]  /*12660*/  IMAD.SHL.U32 R10, R10, 0x4, RZ ;  /* 0x000000040a0a7824 */ /* 0x000fe200078e00ff */
[----:B------:R-:W-:Y:S01]  /*12670*/  ISETP.GE.AND P0, PT, R37, R21, PT ;  /* 0x000000152500720c */ /* 0x000fe20003f06270 */
[----:B------:R-:W-:Y:S02]  /*12680*/  IMAD R6, R6, UR4, RZ ;  /* 0x0000000406067c24 */ /* 0x000fe4000f8e02ff */
        /* <DEDUP_REMOVED lines=11> */
[----:B------:R-:W-:-:S02]  /*12740*/  VIADD R33, R192, 0x180 ;  /* 0x00000180c0217836 */ /* 0x000fc40000000000 */
[----:B------:R-:W-:Y:S01]  /*12750*/  IMAD R0, R0, UR4, RZ ;  /* 0x0000000400007c24 */ /* 0x000fe2000f8e02ff */
[----:B------:R-:W-:Y:S01]  /*12760*/  LOP3.LUT R6, R6, 0x10, R3, 0xe2, !PT ;  /* 0x0000001006067812 */ /* 0x000fe200078ee203 */
[----:B------:R-:W-:Y:S01]  /*12770*/  IMAD.IADD R5, R5, 0x1, R9 ;  /* 0x0000000105057824 */ /* 0x000fe200078e0209 */
[----:B------:R-:W-:Y:S01]  /*12780*/  SEL R8, RZ, 0xffffffff, P0 ;  /* 0xffffffffff087807 */ /* 0x000fe20000000000 */
[----:B------:R-:W-:Y:S01]  /*12790*/  IMAD R3, R7, UR5, R0 ;  /* 0x0000000507037c24 */ /* 0x000fe2000f8e0200 */
[----:B------:R-:W-:Y:S01]  /*127a0*/  ISETP.GE.AND P0, PT, R33, R21, PT ;  /* 0x000000152100720c */ /* 0x000fe20003f06270 */
[----:B------:R-:W-:Y:S01]  /*127b0*/  IMAD R0, R20, 0x40, R12 ;  /* 0x0000004014007824 */ /* 0x000fe200078e020c */
[----:B------:R-:W-:Y:S01]  /*127c0*/  SHF.L.U32 R9, R8, 0x5, RZ ;  /* 0x0000000508097819 */ /* 0x000fe200000006ff */
[----:B------:R-:W-:Y:S01]  /*127d0*/  IMAD.WIDE.U32 R4, R7, UR4, R4 ;  /* 0x0000000407047c25 */ /* 0x000fe2000f8e0004 */
[----:B------:R-:W-:Y:S01]  /*127e0*/  SEL R7, RZ, 0x40, P0 ;  /* 0x00000040ff077807 */ /* 0x000fe20000000000 */
[----:B------:R-:W-:Y:S01]  /*127f0*/  ULDC.64 UR4, c[0x0][0xb80] ;  /* 0x0002e00000047ab9 */ /* 0x000fe20000000a00 */
[----:B------:R-:W-:Y:S01]  /*12800*/  ISETP.GE.AND P0, PT, R0, R31, PT ;  /* 0x0000001f0000720c */ /* 0x000fe20003f06270 */
[----:B------:R-:W-:Y:S01]  /*12810*/  VIADD R30, R192, 0x1c0 ;  /* 0x000001c0c01e7836 */ /* 0x000fe20000000000 */
[----:B------:R-:W-:Y:S01]  /*12820*/  LEA R20, P1, R4, UR4, 0x1 ;  /* 0x0000000404147c11 */ /* 0x000fe2000f8208ff */
        /* <DEDUP_REMOVED lines=13> */
[----:B------:R-:W-:Y:S01]  /*12900*/  LOP3.LUT R28, R24, R5, RZ, 0xfc, !PT ;  /* 0x00000005181c7212 */ /* 0x000fe200078efcff */
[----:B------:R-:W-:Y:S01]  /*12910*/  VIADD R44, R192, 0x40 ;  /* 0x00000040c02c7836 */ /* 0x000fe20000000000 */
        /* <DEDUP_REMOVED lines=40> */
.L_x_1354:
[----:B------:R-:W-:Y:S05]  /*12ba0*/  BSYNC B1 ;  /* 0x0000000000017941 */ /* 0x000fea0003800000 */
.L_x_1353:
        /* <DEDUP_REMOVED lines=36> */
.L_x_1349:
[----:B------:R-:W-:Y:S05]  /*12df0*/  BSYNC B0 ;  /* 0x0000000000007941 */ /* 0x000fea0003800000 */
.L_x_1343:
[----:B------:R-:W-:Y:S02]  /*12e00*/  ULDC UR4, c[0x0][0xd3c] ;  /* 0x00034f0000047ab9 */ /* 0x000fe40000000800 */
[----:B------:R-:W-:-:S13]  /*12e10*/  ISETP.GE.AND P0, PT, R27, UR4, PT ;  /* 0x000000041b007c0c */ /* 0x000fda000bf06270 */
[----:B------:R-:W-:Y:S05]  /*12e20*/  @!P0 BRA `(.L_x_1355) ;  /* 0xfffffee400e88947 */ /* 0x000fea000383ffff */
[----:B------:R-:W-:Y:S05]  /*12e30*/  BRA `(.L_x_1234) ;  /* 0x0000007c00d87947 */ /* 0x000fea0003800000 */
.L_x_1232:
        /* <DEDUP_REMOVED lines=16> */
.L_x_1356:
        /* <DEDUP_REMOVED lines=41> */
.L_x_1362:
        /* <DEDUP_REMOVED lines=12> */
.L_x_1361:
[----:B------:R-:W-:Y:S05]  /*13290*/  BSYNC B0 ;  /* 0x0000000000007941 */ /* 0x000fea0003800000 */
.L_x_1360:
[----:B0----5:R-:W0:Y:S02]  /*132a0*/  SHFL.UP PT, R2, R4, 0x1, RZ ;  /* 0x0420000004027989 */ /* 0x021e2400000e00ff */
        /* <DEDUP_REMOVED lines=20> */
.L_x_1358:
        /* <DEDUP_REMOVED lines=15> */
.L_x_1363:
[----:B---3--:R-:W-:Y:S01]  /*134e0*/  IMAD R16, R16, UR5, R9 ;  /* 0x0000000510107c24 */ /* 0x008fe2000f8e0209 */
[----:B0-----:R-:W-:Y:S01]  /*134f0*/  IABS R2, R4 ;  /* 0x0000000400027213 */ /* 0x001fe20000000000 */
[----:B-12---:R-:W-:Y:S02]  /*13500*/  IMAD.MOV R7, RZ, RZ, -R3 ;  /* 0x000000ffff077224 */ /* 0x006fe400078e0a03 */
[----:B------:R-:W-:Y:S01]  /*13510*/  VIADD R19, R19, UR4 ;  /* 0x0000000413137c36 */ /* 0x000fe20008000000 */
[----:B------:R-:W-:Y:S01]  /*13520*/  IADD3 R9, -R16, UR6, RZ ;  /* 0x0000000610097c10 */ /* 0x000fe2000fffe1ff */
[----:B------:R-:W-:Y:S02]  /*13530*/  IMAD.MOV R8, RZ, RZ, -R2 ;  /* 0x000000ffff087224 */ /* 0x000fe400078e0a02 */
[----:B------:R-:W-:Y:S01]  /*13540*/  IMAD R7, R7, R10, RZ ;  /* 0x0000000a07077224 */ /* 0x000fe200078e02ff */
        /* <DEDUP_REMOVED lines=21> */
.L_x_1359:
[----:B------:R-:W-:Y:S02]  /*136a0*/  IMAD.MOV.U32 R17, RZ, RZ, RZ ;  /* 0x000000ffff117224 */ /* 0x000fe400078e00ff */
[----:B------:R-:W-:Y:S02]  /*136b0*/  IMAD.U32 R16, RZ, RZ, UR6 ;  /* 0x00000006ff107e24 */ /* 0x000fe4000f8e00ff */
[----:B------:R-:W-:-:S07]  /*136c0*/  IMAD.MOV.U32 R18, RZ, RZ, RZ ;  /* 0x000000ffff127224 */ /* 0x000fce00078e00ff */
.L_x_1364:
[----:B------:R-:W-:-:S13]  /*136d0*/  ISETP.NE.AND P0, PT, R5, RZ, PT ;  /* 0x000000ff0500720c */ /* 0x000fda0003f05270 */
[----:B------:R-:W0:Y:S01]  /*136e0*/  @!P0 S2R R3, SR_CgaCtaId ;  /* 0x0000000000038919 */ /* 0x000e220000008800 */
[----:B------:R-:W-:-:S04]  /*136f0*/  @!P0 MOV R2, 0x400 ;  /* 0x0000040000028802 */ /* 0x000fc80000000f00 */
[----:B0-----:R-:W-:-:S05]  /*13700*/  @!P0 LEA R2, R3, R2, 0x18 ;  /* 0x0000000203028211 */ /* 0x001fca00078ec0ff */
[----:B------:R1:W-:Y:S01]  /*13710*/  @!P0 STS.128 [R2+0x388d0], R16 ;  /* 0x0388d01002008388 */ /* 0x0003e20000000c00 */
[----:B------:R-:W-:Y:S06]  /*13720*/  BAR.ARV 0x5, 0x180 ;  /* 0x0146000000007b1d */ /* 0x000fec0000002000 */
.L_x_1357:
[----:B------:R2:W-:Y:S01]  /*13730*/  STL [R1+0x28], RZ ;  /* 0x000028ff01007387 */ /* 0x0005e20000100800 */
[----:B------:R-:W-:Y:S01]  /*13740*/  ULDC UR4, c[0x0][0xd3c] ;  /* 0x00034f0000047ab9 */ /* 0x000fe20000000800 */
[----:B------:R-:W-:Y:S01]  /*13750*/  IMAD.MOV.U32 R28, RZ, RZ, 0x1 ;  /* 0x00000001ff1c7424 */ /* 0x000fe200078e00ff */
[----:B0-----:R-:W-:Y:S01]  /*13760*/  ISETP.GE.AND P0, PT, R19, UR4, PT ;  /* 0x0000000413007c0c */ /* 0x001fe2000bf06270 */
[----:B------:R-:W-:-:S12]  /*13770*/  IMAD.MOV.U32 R25, RZ, RZ, RZ ;  /* 0x000000ffff197224 */ /* 0x000fd800078e00ff */
[----:B--2---:R-:W-:Y:S05]  /*13780*/  @P0 BRA `(.L_x_1365) ;  /* 0x0000007000a80947 */ /* 0x004fea0003800000 */
[----:B------:R-:W2:Y:S01]  /*13790*/  LDL R4, [R1+0x8] ;  /* 0x0000080001047983 */ /* 0x000ea20000100800 */
[----:B------:R-:W0:Y:S01]  /*137a0*/  S2UR UR5, SR_CgaCtaId ;  /* 0x00000000000579c3 */ /* 0x000e220000008800 */
[C---:B-1----:R-:W-:Y:S01]  /*137b0*/  IMAD.SHL.U32 R2, R0.reuse, 0x8, RZ ;  /* 0x0000000800027824 */ /* 0x042fe200078e00ff */
[----:B------:R-:W-:Y:S01]  /*137c0*/  LOP3.LUT R5, R0, 0x7f, RZ, 0xc0, !PT ;  /* 0x0000007f00057812 */ /* 0x000fe200078ec0ff */
[----:B------:R-:W-:Y:S01]  /*137d0*/  UMOV UR4, 0x400 ;  /* 0x0000040000047882 */ /* 0x000fe20000000000 */
[----:B------:R-:W-:Y:S01]  /*137e0*/  BSSY B8, `(.L_x_1365) ;  /* 0x0000724000087945 */ /* 0x000fe20003800000 */
[----:B------:R-:W-:Y:S01]  /*137f0*/  IMAD.MOV.U32 R29, RZ, RZ, 0x1 ;  /* 0x00000001ff1d7424 */ /* 0x000fe200078e00ff */
[C---:B------:R-:W-:Y:S01]  /*13800*/  LOP3.LUT R3, R2.reuse, 0x1f8, RZ, 0xc0, !PT ;  /* 0x000001f802037812 */ /* 0x040fe200078ec0ff */
[----:B------:R-:W-:Y:S01]  /*13810*/  IMAD.SHL.U32 R36, R5, 0x8, RZ ;  /* 0x0000000805247824 */ /* 0x000fe200078e00ff */
[----:B------:R-:W-:Y:S02]  /*13820*/  LOP3.LUT R2, R2, 0x38, RZ, 0xc0, !PT ;  /* 0x0000003802027812 */ /* 0x000fe400078ec0ff */
[----:B------:R-:W-:-:S02]  /*13830*/  CS2R R24, SRZ ;  /* 0x0000000000187805 */ /* 0x000fc4000001ff00 */
[----:B------:R-:W-:Y:S01]  /*13840*/  LOP3.LUT R3, R3, 0x38, R0, 0x78, !PT ;  /* 0x0000003803037812 */ /* 0x000fe200078e7800 */
[----:B------:R-:W-:Y:S01]  /*13850*/  IMAD.MOV.U32 R28, RZ, RZ, 0x1 ;  /* 0x00000001ff1c7424 */ /* 0x000fe200078e00ff */
[----:B------:R-:W-:Y:S01]  /*13860*/  SHF.L.U32 R0, R0, 0x4, RZ ;  /* 0x0000000400007819 */ /* 0x000fe200000006ff */
[----:B------:R-:W-:Y:S01]  /*13870*/  ULDC.64 UR38, c[0x0][0x198] ;  /* 0x0000660000267ab9 */ /* 0x000fe20000000a00 */
[----:B------:R-:W-:Y:S01]  /*13880*/  LOP3.LUT R36, R3, 0x200, R36, 0xf8, !PT ;  /* 0x0000020003247812 */ /* 0x000fe200078ef824 */
[----:B------:R-:W-:Y:S01]  /*13890*/  ULDC UR36, c[0x0][0xc] ;  /* 0x0000030000247ab9 */ /* 0x000fe20000000800 */
[----:B------:R-:W-:-:S04]  /*138a0*/  SHF.R.U32.HI R3, RZ, 0x3, R5 ;  /* 0x00000003ff037819 */ /* 0x000fc80000011605 */
[----:B------:R-:W-:Y:S02]  /*138b0*/  LOP3.LUT R3, R3, 0x70, R0, 0xf8, !PT ;  /* 0x0000007003037812 */ /* 0x000fe400078ef800 */
[C---:B------:R-:W-:Y:S01]  /*138c0*/  LOP3.LUT R0, R2.reuse, 0x40, RZ, 0xfc, !PT ;  /* 0x0000004002007812 */ /* 0x040fe200078efcff */
[----:B0-----:R-:W-:Y:S01]  /*138d0*/  ULEA UR4, UR5, UR4, 0x18 ;  /* 0x0000000405047291 */ /* 0x001fe2000f8ec03f */
[C---:B------:R-:W-:Y:S02]  /*138e0*/  LOP3.LUT R3, R2.reuse, 0xc0, RZ, 0xfc, !PT ;  /* 0x000000c002037812 */ /* 0x040fe400078efcff */
[C---:B------:R-:W-:Y:S02]  /*138f0*/  LOP3.LUT R0, R2.reuse, 0x100, RZ, 0xfc, !PT ;  /* 0x0000010002007812 */ /* 0x040fe400078efcff */
[C---:B------:R-:W-:Y:S01]  /*13900*/  LOP3.LUT R3, R2.reuse, 0x180, RZ, 0xfc, !PT ;  /* 0x0000018002037812 */ /* 0x040fe200078efcff */
[----:B------:R-:W-:Y:S01]  /*13910*/  IMAD.U32 R23, RZ, RZ, UR4 ;  /* 0x00000004ff177e24 */ /* 0x000fe2000f8e00ff */
[----:B------:R-:W-:-:S03]  /*13920*/  LOP3.LUT R0, R2, 0x1c0, RZ, 0xfc, !PT ;  /* 0x000001c002007812 */ /* 0x000fc600078efcff */
[----:B------:R-:W-:Y:S01]  /*13930*/  IMAD R26, R36, 0x2, R23 ;  /* 0x00000002241a7824 */ /* 0x000fe200078e0217 */
[----:B--2---:R-:W-:-:S05]  /*13940*/  LOP3.LUT R4, R4, 0x2, RZ, 0xfc, !PT ;  /* 0x0000000204047812 */ /* 0x004fca00078efcff */
[----:B------:R0:W-:Y:S04]  /*13950*/  STL [R1+0x50], R4 ;  /* 0x0000500401007387 */ /* 0x0001e80000100800 */
[----:B------:R1:W-:Y:S01]  /*13960*/  STL [R1+0x28], RZ ;  /* 0x000028ff01007387 */ /* 0x0003e20000100800 */
[C---:B0-----:R-:W-:Y:S02]  /*13970*/  LOP3.LUT R4, R2.reuse, 0x80, RZ, 0xfc, !PT ;  /* 0x0000008002047812 */ /* 0x041fe400078efcff */
[----:B-1----:R-:W-:-:S07]  /*13980*/  LOP3.LUT R4, R2, 0x140, RZ, 0xfc, !PT ;  /* 0x0000014002047812 */ /* 0x002fce00078efcff */
.L_x_1478:
[----:B0-----:R-:W0:Y:S02]  /*13990*/  LDC.64 R2, c[0x0][0xd88] ;  /* 0x00036200ff027b82 */ /* 0x001e240000000a00 */
[----:B0-----:R-:W-:-:S05]  /*139a0*/  IMAD.WIDE R2, R19, 0x4, R2 ;  /* 0x0000000413027825 */ /* 0x001fca00078e0202 */
[----:B--2---:R-:W2:Y:S01]  /*139b0*/  LDG.E R37, desc[UR40][R2.64] ;  /* 0x0000002802257981 */ /* 0x004ea2000c1e1900 */
[----:B------:R-:W-:Y:S05]  /*139c0*/  YIELD ;  /* 0x0000000000007946 */ /* 0x000fea0003800000 */
[----:B------:R-:W-:Y:S01]  /*139d0*/  ULDC.64 UR4, c[0x0][0xb20] ;  /* 0x0002c80000047ab9 */ /* 0x000fe20000000a00 */
[----:B------:R-:W-:Y:S01]  /*139e0*/  IMAD.MOV.U32 R34, RZ, RZ, RZ ;  /* 0x000000ffff227224 */ /* 0x000fe200078e00ff */
[----:B------:R-:W-:Y:S01]  /*139f0*/  ISETP.NE.U32.AND P0, PT, RZ, UR4, PT ;  /* 0x00000004ff007c0c */ /* 0x000fe2000bf05070 */
[----:B---3--:R-:W-:Y:S01]  /*13a00*/  IMAD.MOV.U32 R6, RZ, RZ, RZ ;  /* 0x000000ffff067224 */ /* 0x008fe200078e00ff */
[----:B------:R-:W-:Y:S01]  /*13a10*/  ULDC.64 UR8, c[0x0][0xb10] ;  /* 0x0002c40000087ab9 */ /* 0x000fe20000000a00 */
[----:B------:R-:W-:Y:S01]  /*13a20*/  ULDC.64 UR6, c[0x0][0xb08] ;  /* 0x0002c20000067ab9 */ /* 0x000fe20000000a00 */
[----:B------:R-:W-:-:S02]  /*13a30*/  ISETP.NE.AND.EX P0, PT, RZ, UR5, PT, P0 ;  /* 0x00000005ff007c0c */ /* 0x000fc4000bf05300 */
        /* <DEDUP_REMOVED lines=24> */
[----:B--2---:R0:W-:Y:S02]  /*13bc0*/  STL [R1], R6 ;  /* 0x0000000601007387 */ /* 0x0041e40000100800 */
        /* <DEDUP_REMOVED lines=10> */
[----:B0-----:R-:W-:Y:S02]  /*13c70*/  IMAD.U32 R6, RZ, RZ, UR5 ;  /* 0x00000005ff067e24 */ /* 0x001fe4000f8e00ff */
        /* <DEDUP_REMOVED lines=8> */
.L_x_1366:
        /* <DEDUP_REMOVED lines=9> */
.L_x_1367:
        /* <DEDUP_REMOVED lines=9> */
.L_x_1368:
        /* <DEDUP_REMOVED lines=9> */
[----:B------:R-:W-:Y:S01]  /*13eb0*/  LEA.HI R4, R3, R2, RZ, 0x6 ;  /* 0x0000000203047211 */ /* 0x000fe200078f30ff */
[----:B------:R-:W-:-:S03]  /*13ec0*/  IMAD.MOV R2, RZ, RZ, -R7 ;  /* 0x000000ffff027224 */ /* 0x000fc600078e0a07 */
        /* <DEDUP_REMOVED lines=21> */
.L_x_1523:
[----:B--2---:R-:W-:Y:S02]  /*14020*/  ISETP.NE.AND P0, PT, R14, RZ, PT ;  /* 0x000000ff0e00720c */ /* 0x004fe40003f05270 */
[----:B------:R-:W-:-:S11]  /*14030*/  PLOP3.LUT P6, PT, PT, PT, PT, 0x8, 0x0 ;  /* 0x000000000000781c */ /* 0x000fd60003fce170 */
[----:B------:R-:W-:Y:S05]  /*14040*/  @P0 BRA `(.L_x_1372) ;  /* 0x00000000000c0947 */ /* 0x000fea0003800000 */
[----:B------:R-:W-:-:S03]  /*14050*/  UMOV UR4, 0xffffffff ;  /* 0xffffffff00047882 */ /* 0x000fc60000000000 */
[----:B------:R-:W-:Y:S05]  /*14060*/  BRA.DIV UR4, `(.L_x_1373) ;  /* 0x0000007a041c7947 */ /* 0x000fea000b800000 */
[----:B------:R-:W-:-:S13]  /*14070*/  ELECT P6, URZ, PT ;  /* 0x00000000003f782f */ /* 0x000fda00038c0000 */
.L_x_1372:
        /* <DEDUP_REMOVED lines=9> */
.L_x_1526:
[----:B------:R-:W-:Y:S05]  /*14110*/  BSYNC B1 ;  /* 0x0000000000017941 */ /* 0x000fea0003800000 */
.L_x_1374:
        /* <DEDUP_REMOVED lines=10> */
.L_x_1527:
[----:B------:R-:W-:Y:S05]  /*141c0*/  BSYNC B2 ;  /* 0x0000000000027941 */ /* 0x000fea0003800000 */
.L_x_1378:
        /* <DEDUP_REMOVED lines=9> */
.L_x_1381:
[----:B------:R-:W-:Y:S05]  /*14260*/  BSYNC B2 ;  /* 0x0000000000027941 */ /* 0x000fea0003800000 */
.L_x_1380:
[----:B------:R-:W-:Y:S01]  /*14270*/  IMAD.MOV.U32 R12, RZ, RZ, RZ ;  /* 0x000000ffff0c7224 */ /* 0x000fe200078e00ff */
[----:B------:R-:W-:Y:S01]  /*14280*/  LEA R7, R2, R0, 0x6 ;  /* 0x0000000002077211 */ /* 0x000fe200078e30ff */
[----:B0-----:R-:W-:Y:S01]  /*14290*/  IMAD R8, R24, 0x2000, R23 ;  /* 0x0000200018087824 */ /* 0x001fe200078e0217 */
        /* <DEDUP_REMOVED lines=9> */
.L_x_1382:
        /* <DEDUP_REMOVED lines=13> */
.L_x_1528:
[----:B------:R-:W-:Y:S05]  /*14400*/  BSYNC B2 ;  /* 0x0000000000027941 */ /* 0x000fea0003800000 */
.L_x_1383:
        /* <DEDUP_REMOVED lines=11> */
.L_x_1386:
[----:B------:R-:W-:Y:S05]  /*144c0*/  BSYNC B2 ;  /* 0x0000000000027941 */ /* 0x000fea0003800000 */
.L_x_1385:
[----:B------:R-:W-:Y:S01]  /*144d0*/  R2UR UR10, R12 ;  /* 0x000000000c0a72ca */ /* 0x000fe200000e0000 */
[----:B01----:R-:W-:Y:S01]  /*144e0*/  IMAD R6, R24, 0x10000, R23 ;  /* 0x0001000018067824 */ /* 0x003fe200078e0217 */
[----:B------:R-:W-:Y:S01]  /*144f0*/  R2UR UR6, R10 ;  /* 0x000000000a0672ca */ /* 0x000fe200000e0000 */
[----:B------:R-:W-:Y:S01]  /*14500*/  UIADD3 UR4, UP0, UR38, 0x670, URZ ;  /* 0x0000067026047890 */ /* 0x000fe2000ff1e03f */
[----:B------:R-:W-:Y:S01]  /*14510*/  R2UR UR7, R11 ;  /* 0x000000000b0772ca */ /* 0x000fe200000e0000 */
[----:B------:R-:W-:Y:S01]  /*14520*/  VIADD R3, R3, 0x388b0 ;  /* 0x000388b003037836 */ /* 0x000fe20000000000 */
[----:B------:R-:W-:Y:S01]  /*14530*/  PLOP3.LUT P0, PT, PT, PT, PT, 0x80, 0x0 ;  /* 0x000000000000781c */ /* 0x000fe20003f0f070 */
[----:B------:R-:W-:Y:S01]  /*14540*/  VIADD R8, R6, 0x400 ;  /* 0x0000040006087836 */ /* 0x000fe20000000000 */
[----:B------:R-:W-:-:S12]  /*14550*/  UIADD3.X UR5, URZ, UR39, URZ, UP0, !UPT ;  /* 0x000000273f057290 */ /* 0x000fd800087fe43f */
.L_x_1387:
        /* <DEDUP_REMOVED lines=15> */
.L_x_1388:
        /* <DEDUP_REMOVED lines=15> */
.L_x_1389:
        /* <DEDUP_REMOVED lines=15> */
.L_x_1390:
        /* <DEDUP_REMOVED lines=15> */
.L_x_1391:
        /* <DEDUP_REMOVED lines=15> */
.L_x_1392:
        /* <DEDUP_REMOVED lines=15> */
.L_x_1393:
        /* <DEDUP_REMOVED lines=15> */
.L_x_1394:
        /* <DEDUP_REMOVED lines=10> */
.L_x_1377:
[----:B------:R-:W-:Y:S05]  /*14c90*/  BSYNC B1 ;  /* 0x0000000000017941 */ /* 0x000fea0003800000 */
.L_x_1376:
[----:B------:R-:W-:Y:S01]  /*14ca0*/  VIADD R9, R2, 0xfffffffe ;  /* 0xfffffffe02097836 */ /* 0x000fe20000000000 */
[----:B------:R-:W-:Y:S01]  /*14cb0*/  PLOP3.LUT P0, PT, PT, PT, PT, 0x8, 0x0 ;  /* 0x000000000000781c */ /* 0x000fe20003f0e170 */
[----:B------:R-:W-:-:S03]  /*14cc0*/  VIADD R24, R24, 0x1 ;  /* 0x0000000118187836 */ /* 0x000fc60000000000 */
[----:B------:R-:W-:Y:S02]  /*14cd0*/  ISETP.GE.AND P2, PT, R9, R5, PT ;  /* 0x000000050900720c */ /* 0x000fe40003f46270 */
[----:B------:R-:W-:-:S04]  /*14ce0*/  ISETP.NE.AND P1, PT, R24, 0x2, PT ;  /* 0x000000021800780c */ /* 0x000fc80003f25270 */
[----:B------:R-:W-:Y:S02]  /*14cf0*/  SEL R2, RZ, 0x1, P1 ;  /* 0x00000001ff027807 */ /* 0x000fe40000800000 */
[----:B------:R-:W-:Y:S02]  /*14d00*/  SEL R24, R24, RZ, P1 ;  /* 0x000000ff18187207 */ /* 0x000fe40000800000 */
[----:B------:R-:W-:-:S03]  /*14d10*/  LOP3.LUT R29, R29, R2, RZ, 0x3c, !PT ;  /* 0x000000021d1d7212 */ /* 0x000fc600078e3cff */
[----:B------:R-:W-:Y:S05]  /*14d20*/  @!P2 BRA `(.L_x_1370) ;  /* 0x0000000c0000a947 */ /* 0x000fea0003800000 */
.L_x_1414:
        /* <DEDUP_REMOVED lines=11> */
.L_x_1529:
[----:B------:R-:W-:Y:S05]  /*14de0*/  BSYNC B2 ;  /* 0x0000000000027941 */ /* 0x000fea0003800000 */
.L_x_1397:
        /* <DEDUP_REMOVED lines=9> */
.L_x_1400:
[----:B------:R-:W-:Y:S05]  /*14e80*/  BSYNC B2 ;  /* 0x0000000000027941 */ /* 0x000fea0003800000 */
.L_x_1399:
        /* <DEDUP_REMOVED lines=11> */
.L_x_1401:
        /* <DEDUP_REMOVED lines=13> */
.L_x_1530:
[----:B------:R-:W-:Y:S05]  /*15010*/  BSYNC B2 ;  /* 0x0000000000027941 */ /* 0x000fea0003800000 */
.L_x_1402:
[----:B------:R-:W-:Y:S01]  /*15020*/  BSSY B2, `(.L_x_1404) ;  /* 0x000000b000027945 */ /* 0x000fe20003800000 */
[----:B01----:R-:W-:Y:S01]  /*15030*/  MOV R2, 0x0 ;  /* 0x0000000000027802 */ /* 0x003fe20000000f00 */
[----:B------:R-:W-:Y:S02]  /*15040*/  IMAD.MOV.U32 R3, RZ, RZ, 0x12f00000 ;  /* 0x12f00000ff037424 */ /* 0x000fe400078e00ff */
        /* <DEDUP_REMOVED lines=8> */
.L_x_1405:
[----:B------:R-:W-:Y:S05]  /*150d0*/  BSYNC B2 ;  /* 0x0000000000027941 */ /* 0x000fea0003800000 */
.L_x_1404:
        /* <DEDUP_REMOVED lines=9> */
.L_x_1406:
        /* <DEDUP_REMOVED lines=15> */
.L_x_1407:
        /* <DEDUP_REMOVED lines=15> */
.L_x_1408:
        /* <DEDUP_REMOVED lines=15> */
.L_x_1409:
        /* <DEDUP_REMOVED lines=15> */
.L_x_1410:
        /* <DEDUP_REMOVED lines=15> */
.L_x_1411:
        /* <DEDUP_REMOVED lines=15> */
.L_x_1412:
        /* <DEDUP_REMOVED lines=15> */
.L_x_1413:
        /* <DEDUP_REMOVED lines=10> */
.L_x_1396:
[----:B------:R-:W-:Y:S05]  /*158a0*/  BSYNC B1 ;  /* 0x0000000000017941 */ /* 0x000fea0003800000 */
.L_x_1395:
        /* <DEDUP_REMOVED lines=8> */
.L_x_1370:
[----:B------:R-:W-:Y:S05]  /*15930*/  BSYNC B0 ;  /* 0x0000000000007941 */ /* 0x000fea0003800000 */
.L_x_1369:
        /* <DEDUP_REMOVED lines=23> */
.L_x_1416:
        /* <DEDUP_REMOVED lines=9> */
[----:B-1----:R-:W1:Y:S01]  /*15b40*/  LDC.64 R2, c[0x4][R2] ;  /* 0x0100000002027b82 */ /* 0x002e620000000a00 */
[----:B------:R-:W-:Y:S02]  /*15b50*/  IMAD.U32 R5, RZ, RZ, UR7 ;  /* 0x00000007ff057e24 */ /* 0x000fe4000f8e00ff */
[----:B------:R-:W-:Y:S02]  /*15b60*/  IMAD.U32 R6, RZ, RZ, UR8 ;  /* 0x00000008ff067e24 */ /* 0x000fe4000f8e00ff */
[----:B------:R-:W-:-:S02]  /*15b70*/  IMAD.U32 R7, RZ, RZ, UR9 ;  /* 0x00000009ff077e24 */ /* 0x000fc4000f8e00ff */
[----:B------:R-:W-:Y:S02]  /*15b80*/  IMAD.U32 R10, RZ, RZ, UR4 ;  /* 0x00000004ff0a7e24 */ /* 0x000fe4000f8e00ff */
[----:B------:R-:W-:Y:S02]  /*15b90*/  IMAD.U32 R11, RZ, RZ, UR5 ;  /* 0x00000005ff0b7e24 */ /* 0x000fe4000f8e00ff */
[----:B0-----:R-:W-:Y:S02]  /*15ba0*/  IMAD.MOV.U32 R8, RZ, RZ, 0x70 ;  /* 0x00000070ff087424 */ /* 0x001fe400078e00ff */
[----:B------:R-:W-:Y:S02]  /*15bb0*/  IMAD.MOV.U32 R12, RZ, RZ, 0x1 ;  /* 0x00000001ff0c7424 */ /* 0x000fe400078e00ff */
[----:B------:R-:W-:-:S07]  /*15bc0*/  IMAD.MOV.U32 R13, RZ, RZ, RZ ;  /* 0x000000ffff0d7224 */ /* 0x000fce00078e00ff */
[----:B------:R-:W-:-:S07]  /*15bd0*/  LEPC R20, `(.L_x_1419) ;  /* 0x000000001014794e */ /* 0x000fce0000000000 */
[----:B-1----:R-:W-:Y:S05]  /*15be0*/  CALL.ABS.NOINC R2 ;  /* 0x0000000002007343 */ /* 0x002fea0003c00000 */
.L_x_1419:
[----:B------:R-:W-:Y:S05]  /*15bf0*/  BSYNC B6 ;  /* 0x0000000000067941 */ /* 0x000fea0003800000 */
.L_x_1418:
        /* <DEDUP_REMOVED lines=20> */
.L_x_1422:
        /* <DEDUP_REMOVED lines=15> */
.L_x_1421:
[----:B------:R-:W-:Y:S05]  /*15e30*/  BSYNC B6 ;  /* 0x0000000000067941 */ /* 0x000fea0003800000 */
.L_x_1420:
[----:B------:R-:W-:Y:S01]  /*15e40*/  ULDC.64 UR4, c[0x0][0xaf0] ;  /* 0x0002bc0000047ab9 */ /* 0x000fe20000000a00 */
[----:B------:R-:W2:Y:S01]  /*15e50*/  S2R R20, SR_TID.X ;  /* 0x0000000000147919 */ /* 0x000ea20000002100 */
[----:B------:R-:W-:Y:S01]  /*15e60*/  ISETP.NE.U32.AND P0, PT, RZ, UR4, PT ;  /* 0x00000004ff007c0c */ /* 0x000fe2000bf05070 */
[----:B------:R-:W3:Y:S03]  /*15e70*/  LDC R10, c[0x0][0x430] ;  /* 0x00010c00ff0a7b82 */ /* 0x000ee60000000800 */
[----:B------:R-:W-:-:S13]  /*15e80*/  ISETP.NE.AND.EX P0, PT, RZ, UR5, PT, P0 ;  /* 0x00000005ff007c0c */ /* 0x000fda000bf05300 */
[----:B------:R-:W-:Y:S01]  /*15e90*/  @P0 IADD3 R2, P1, R27, UR4, RZ ;  /* 0x000000041b020c10 */ /* 0x000fe2000ff3e0ff */
[----:B------:R-:W4:Y:S01]  /*15ea0*/  S2R R11, SR_TID.X ;  /* 0x00000000000b7919 */ /* 0x000f220000002100 */
[----:B------:R-:W-:Y:S02]  /*15eb0*/  ULDC UR4, c[0x0][0x320] ;  /* 0x0000c80000047ab9 */ /* 0x000fe40000000800 */
[----:B-1----:R-:W-:-:S05]  /*15ec0*/  @P0 IADD3.X R3, R30, UR5, RZ, P1, !PT ;  /* 0x000000051e030c10 */ /* 0x002fca0008ffe4ff */
[----:B------:R1:W5:Y:S01]  /*15ed0*/  @P0 LDG.E R32, desc[UR40][R2.64] ;  /* 0x0000002802200981 */ /* 0x000362000c1e1900 */
[----:B--2---:R-:W-:-:S04]  /*15ee0*/  LOP3.LUT R20, R20, 0x7f, RZ, 0xc0, !PT ;  /* 0x0000007f14147812 */ /* 0x004fc800078ec0ff */
[----:B------:R-:W-:Y:S02]  /*15ef0*/  SHF.R.U32.HI R21, RZ, 0x3, R20 ;  /* 0x00000003ff157819 */ /* 0x000fe40000011614 */
[----:B------:R-:W2:Y:S02]  /*15f00*/  S2R R20, SR_TID.X ;  /* 0x0000000000147919 */ /* 0x000ea40000002100 */
[----:B--2---:R-:W-:-:S05]  /*15f10*/  IMAD.SHL.U32 R20, R20, 0x10, RZ ;  /* 0x0000001014147824 */ /* 0x004fca00078e00ff */
[----:B------:R-:W-:Y:S02]  /*15f20*/  LOP3.LUT R20, R21, 0x70, R20, 0xf8, !PT ;  /* 0x0000007015147812 */ /* 0x000fe400078ef814 */
[----:B------:R-:W2:Y:S01]  /*15f30*/  S2R R21, SR_TID.X ;  /* 0x0000000000157919 */ /* 0x000ea20000002100 */
[----:B---3--:R-:W-:Y:S01]  /*15f40*/  ISETP.NE.AND P1, PT, R10, 0x1, PT ;  /* 0x000000010a00780c */ /* 0x008fe20003f25270 */
[----:B------:R-:W-:-:S12]  /*15f50*/  VIADD R31, R31, 0xffffffc0 ;  /* 0xffffffc01f1f7836 */ /* 0x000fd80000000000 */
[----:B-1----:R-:W1:Y:S01]  /*15f60*/  @P1 LDC R3, c[0x0][0x434] ;  /* 0x00010d00ff031b82 */ /* 0x002e620000000800 */
[----:B--2---:R-:W-:-:S07]  /*15f70*/  IMAD.SHL.U32 R21, R21, 0x8, RZ ;  /* 0x0000000815157824 */ /* 0x004fce00078e00ff */
[----:B------:R-:W2:Y:S01]  /*15f80*/  @P1 LDC R2, c[0x0][0x438] ;  /* 0x00010e00ff021b82 */ /* 0x000ea20000000800 */
[----:B------:R-:W-:-:S04]  /*15f90*/  LOP3.LUT R21, R21, 0x38, RZ, 0xc0, !PT ;  /* 0x0000003815157812 */ /* 0x000fc800078ec0ff */
[----:B------:R-:W-:-:S04]  /*15fa0*/  LOP3.LUT R21, R21, 0x40, RZ, 0xfc, !PT ;  /* 0x0000004015157812 */ /* 0x000fc800078efcff */
[----:B------:R-:W-:Y:S02]  /*15fb0*/  ISETP.GE.AND P2, PT, R21, UR4, PT ;  /* 0x0000000415007c0c */ /* 0x000fe4000bf46270 */
[----:B------:R-:W3:Y:S01]  /*15fc0*/  S2R R21, SR_TID.X ;  /* 0x0000000000157919 */ /* 0x000ee20000002100 */
[----:B------:R-:W-:-:S05]  /*15fd0*/  IMAD.IADD R4, R20, 0x1, R31 ;  /* 0x0000000114047824 */ /* 0x000fca00078e021f */
[C---:B------:R-:W-:Y:S01]  /*15fe0*/  ISETP.GE.AND P0, PT, R4.reuse, R35, PT ;  /* 0x000000230400720c */ /* 0x040fe20003f06270 */
[----:B------:R-:W-:Y:S02]  /*15ff0*/  IMAD.IADD R0, R4, 0x1, R34 ;  /* 0x0000000104007824 */ /* 0x000fe400078e0222 */
[----:B----4-:R-:W-:Y:S01]  /*16000*/  IMAD.SHL.U32 R11, R11, 0x8, RZ ;  /* 0x000000080b0b7824 */ /* 0x010fe200078e00ff */
[----:B------:R-:W-:Y:S01]  /*16010*/  ISETP.GT.U32.OR P0, PT, R20, 0x3f, P0 ;  /* 0x0000003f1400780c */ /* 0x000fe20000704470 */
[----:B-1----:R-:W-:-:S03]  /*16020*/  @P1 IMAD.HI.U32 R3, R0, R3, RZ ;  /* 0x0000000300031227 */ /* 0x002fc600078e00ff */
[----:B------:R-:W-:Y:S01]  /*16030*/  LOP3.LUT R11, R11, 0x38, RZ, 0xc0, !PT ;  /* 0x000000380b0b7812 */ /* 0x000fe200078ec0ff */
[----:B0-----:R-:W-:Y:S01]  /*16040*/  IMAD.MOV.U32 R8, RZ, RZ, R0 ;  /* 0x000000ffff087224 */ /* 0x001fe200078e0000 */
[----:B--2---:R-:W-:Y:S02]  /*16050*/  @P1 SHF.R.U32.HI R8, RZ, R2, R3 ;  /* 0x00000002ff081219 */ /* 0x004fe40000011603 */
[----:B------:R-:W-:Y:S02]  /*16060*/  ISETP.GE.AND P1, PT, R11, UR4, PT ;  /* 0x000000040b007c0c */ /* 0x000fe4000bf26270 */
[----:B------:R-:W-:Y:S02]  /*16070*/  LOP3.LUT R22, R22, 0xffffffbf, RZ, 0xc0, !PT ;  /* 0xffffffbf16167812 */ /* 0x000fe400078ec0ff */
[----:B------:R-:W-:Y:S01]  /*16080*/  SEL R9, RZ, 0xffffffff, P2 ;  /* 0xffffffffff097807 */ /* 0x000fe20001000000 */
[----:B------:R-:W0:Y:S01]  /*16090*/  @!P0 LDC.64 R2, c[0x0][0x428] ;  /* 0x00010a00ff028b82 */ /* 0x000e220000000a00 */
[----:B------:R-:W-:Y:S01]  /*160a0*/  @P2 LOP3.LUT R22, R22, 0x40, RZ, 0xfc, !PT ;  /* 0x0000004016162812 */ /* 0x000fe200078efcff */
[----:B---3--:R-:W-:Y:S01]  /*160b0*/  IMAD.SHL.U32 R21, R21, 0x8, RZ ;  /* 0x0000000815157824 */ /* 0x008fe200078e00ff */
[----:B------:R-:W-:Y:S01]  /*160c0*/  SEL R4, RZ, 0x1, P1 ;  /* 0x00000001ff047807 */ /* 0x000fe20000800000 */
[----:B------:R-:W-:-:S03]  /*160d0*/  IMAD.SHL.U32 R9, R9, 0x2, RZ ;  /* 0x0000000209097824 */ /* 0x000fc600078e00ff */
[----:B------:R-:W-:Y:S02]  /*160e0*/  LOP3.LUT R21, R21, 0x38, RZ, 0xc0, !PT ;  /* 0x0000003815157812 */ /* 0x000fe400078ec0ff */
[----:B------:R-:W-:Y:S02]  /*160f0*/  LOP3.LUT R22, R22, 0xffffff7f, RZ, 0xc0, !PT ;  /* 0xffffff7f16167812 */ /* 0x000fe400078ec0ff */
[C---:B------:R-:W-:Y:S02]  /*16100*/  LOP3.LUT R33, R21.reuse, 0x80, RZ, 0xfc, !PT ;  /* 0x0000008015217812 */ /* 0x040fe400078efcff */
[----:B------:R-:W-:Y:S02]  /*16110*/  LOP3.LUT R21, R21, 0xc0, RZ, 0xfc, !PT ;  /* 0x000000c015157812 */ /* 0x000fe400078efcff */
[----:B------:R-:W-:Y:S02]  /*16120*/  @P1 LOP3.LUT R22, R22, 0x80, RZ, 0xfc, !PT ;  /* 0x0000008016161812 */ /* 0x000fe400078efcff */
[----:B------:R-:W-:-:S02]  /*16130*/  LOP3.LUT R9, R9, 0x2, R4, 0xe2, !PT ;  /* 0x0000000209097812 */ /* 0x000fc400078ee204 */
[----:B------:R-:W-:Y:S01]  /*16140*/  ISETP.GE.AND P2, PT, R33, UR4, PT ;  /* 0x0000000421007c0c */ /* 0x000fe2000bf46270 */
[----:B------:R-:W1:Y:S01]  /*16150*/  @!P0 LDC.64 R4, c[0x0][0x418] ;  /* 0x00010600ff048b82 */ /* 0x000e620000000a00 */
[----:B------:R-:W-:Y:S02]  /*16160*/  ISETP.GE.AND P1, PT, R21, UR4, PT ;  /* 0x0000000415007c0c */ /* 0x000fe4000bf26270 */
[----:B------:R-:W-:Y:S02]  /*16170*/  SEL R6, RZ, 0x4, P2 ;  /* 0x00000004ff067807 */ /* 0x000fe40001000000 */
[----:B------:R-:W-:-:S04]  /*16180*/  SEL R7, RZ, 0x8, P1 ;  /* 0x00000008ff077807 */ /* 0x000fc80000800000 */
[----:B------:R-:W-:Y:S01]  /*16190*/  LOP3.LUT R9, R7, R9, R6, 0xfe, !PT ;  /* 0x0000000907097212 */ /* 0x000fe200078efe06 */
[--C-:B------:R-:W-:Y:S01]  /*161a0*/  @!P0 IMAD.MOV.U32 R6, RZ, RZ, R8.reuse ;  /* 0x000000ffff068224 */ /* 0x100fe200078e0008 */
[----:B------:R-:W-:Y:S02]  /*161b0*/  @!P0 SHF.R.S32.HI R7, RZ, 0x1f, R8 ;  /* 0x0000001fff078819 */ /* 0x000fe40000011408 */
[----:B------:R-:W-:-:S04]  /*161c0*/  LOP3.LUT R22, R22, 0xffffffdf, RZ, 0xc0, !PT ;  /* 0xffffffdf16167812 */ /* 0x000fc800078ec0ff */
[----:B------:R-:W-:-:S04]  /*161d0*/  @P2 LOP3.LUT R22, R22, 0x20, RZ, 0xfc, !PT ;  /* 0x0000002016162812 */ /* 0x000fc800078efcff */
[----:B------:R-:W-:-:S04]  /*161e0*/  LOP3.LUT R22, R22, 0xffffffef, RZ, 0xc0, !PT ;  /* 0xffffffef16167812 */ /* 0x000fc800078ec0ff */
[----:B------:R-:W-:Y:S02]  /*161f0*/  @P1 LOP3.LUT R22, R22, 0x10, RZ, 0xfc, !PT ;  /* 0x0000001016161812 */ /* 0x000fe400078efcff */
[----:B-----5:R-:W-:Y:S01]  /*16200*/  SHF.R.S32.HI R35, RZ, 0x1f, R32 ;  /* 0x0000001fff237819 */ /* 0x020fe20000011420 */
[----:B0-----:R-:W-:-:S04]  /*16210*/  @!P0 IMAD.WIDE.U32 R6, R32, R2, R6 ;  /* 0x0000000220068225 */ /* 0x001fc800078e0006 */
[----:B------:R-:W-:-:S04]  /*16220*/  @!P0 IMAD R2, R35, R2, RZ ;  /* 0x0000000223028224 */ /* 0x000fc800078e02ff */
[----:B------:R-:W-:Y:S01]  /*16230*/  @!P0 IMAD R3, R32, R3, R2 ;  /* 0x0000000320038224 */ /* 0x000fe200078e0202 */
[----:B-1----:R-:W-:-:S03]  /*16240*/  @!P0 LEA R4, P1, R6, R4, 0x2 ;  /* 0x0000000406048211 */ /* 0x002fc600078210ff */
[----:B------:R-:W-:Y:S02]  /*16250*/  @!P0 IMAD.IADD R3, R7, 0x1, R3 ;  /* 0x0000000107038824 */ /* 0x000fe400078e0203 */
[----:B------:R-:W-:-:S03]  /*16260*/  IMAD.MOV.U32 R2, RZ, RZ, RZ ;  /* 0x000000ffff027224 */ /* 0x000fc600078e00ff */
[----:B------:R-:W-:-:S05]  /*16270*/  @!P0 LEA.HI.X R5, R6, R5, R3, 0x2, P1 ;  /* 0x0000000506058211 */ /* 0x000fca00008f1403 */
[----:B------:R0:W2:Y:S01]  /*16280*/  @!P0 LDG.E R2, desc[UR40][R4.64] ;  /* 0x0000002804028981 */ /* 0x0000a2000c1e1900 */
[----:B------:R-:W1:Y:S01]  /*16290*/  S2R R21, SR_TID.X ;  /* 0x0000000000157919 */ /* 0x000e620000002100 */
[----:B------:R-:W-:Y:S02]  /*162a0*/  LOP3.LUT R13, R11, 0x1c0, RZ, 0xfc, !PT ;  /* 0x000001c00b0d7812 */ /* 0x000fe400078efcff */
[----:B-1----:R-:W-:-:S04]  /*162b0*/  SHF.L.U32 R21, R21, 0x3, RZ ;  /* 0x0000000315157819 */ /* 0x002fc800000006ff */
[----:B------:R-:W-:-:S04]  /*162c0*/  LOP3.LUT R21, R21, 0x38, RZ, 0xc0, !PT ;  /* 0x0000003815157812 */ /* 0x000fc800078ec0ff */
[----:B------:R-:W-:-:S04]  /*162d0*/  LOP3.LUT R12, R21, 0x180, RZ, 0xfc, !PT ;  /* 0x00000180150c7812 */ /* 0x000fc800078efcff */
[----:B------:R-:W-:Y:S02]  /*162e0*/  ISETP.GE.AND P0, PT, R12, UR4, PT ;  /* 0x000000040c007c0c */ /* 0x000fe4000bf06270 */
[C---:B------:R-:W-:Y:S02]  /*162f0*/  LOP3.LUT R12, R11.reuse, 0x100, RZ, 0xfc, !PT ;  /* 0x000001000b0c7812 */ /* 0x040fe400078efcff */
[----:B------:R-:W-:Y:S02]  /*16300*/  LOP3.LUT R11, R11, 0x140, RZ, 0xfc, !PT ;  /* 0x000001400b0b7812 */ /* 0x000fe400078efcff */
[----:B------:R-:W-:Y:S02]  /*16310*/  ISETP.GE.AND P3, PT, R12, UR4, PT ;  /* 0x000000040c007c0c */ /* 0x000fe4000bf66270 */
[----:B------:R-:W-:Y:S02]  /*16320*/  ISETP.GE.AND P2, PT, R11, UR4, PT ;  /* 0x000000040b007c0c */ /* 0x000fe4000bf46270 */
[----:B------:R-:W-:-:S02]  /*16330*/  SEL R3, RZ, 0x10, P3 ;  /* 0x00000010ff037807 */ /* 0x000fc40001800000 */
[----:B0-----:R-:W-:-:S04]  /*16340*/  SEL R4, RZ, 0x20, P2 ;  /* 0x00000020ff047807 */ /* 0x001fc80001000000 */
[----:B------:R-:W-:Y:S02]  /*16350*/  LOP3.LUT R3, R4, R9, R3, 0xfe, !PT ;  /* 0x0000000904037212 */ /* 0x000fe400078efe03 */
[----:B------:R-:W-:-:S04]  /*16360*/  LOP3.LUT R22, R22, 0xfffffff7, RZ, 0xc0, !PT ;  /* 0xfffffff716167812 */ /* 0x000fc800078ec0ff */
[----:B------:R-:W-:-:S04]  /*16370*/  @P3 LOP3.LUT R22, R22, 0x8, RZ, 0xfc, !PT ;  /* 0x0000000816163812 */ /* 0x000fc800078efcff */
[----:B------:R-:W-:-:S04]  /*16380*/  LOP3.LUT R22, R22, 0xfffffffb, RZ, 0xc0, !PT ;  /* 0xfffffffb16167812 */ /* 0x000fc800078ec0ff */
[----:B------:R-:W-:Y:S01]  /*16390*/  @P2 LOP3.LUT R22, R22, 0x4, RZ, 0xfc, !PT ;  /* 0x0000000416162812 */ /* 0x000fe200078efcff */
[----:B--2---:R0:W-:Y:S02]  /*163a0*/  STL [R1+0x4], R2 ;  /* 0x0000040201007387 */ /* 0x0041e40000100800 */
[----:B0-----:R-:W-:-:S04]  /*163b0*/  SEL R2, RZ, 0x40, P0 ;  /* 0x00000040ff027807 */ /* 0x001fc80000000000 */
[----:B------:R-:W-:Y:S01]  /*163c0*/  LOP3.LUT R5, R3, R2, RZ, 0xfc, !PT ;  /* 0x0000000203057212 */ /* 0x000fe200078efcff */
[----:B------:R-:W-:-:S04]  /*163d0*/  IMAD.MOV R2, RZ, RZ, -R8 ;  /* 0x000000ffff027224 */ /* 0x000fc800078e0a08 */
[----:B------:R-:W-:Y:S01]  /*163e0*/  IMAD R0, R10, R2, R0 ;  /* 0x000000020a007224 */ /* 0x000fe200078e0200 */
[----:B------:R0:W-:Y:S04]  /*163f0*/  STL [R1+0x48], R5 ;  /* 0x0000480501007387 */ /* 0x0001e80000100800 */
[----:B------:R0:W-:Y:S01]  /*16400*/  STL [R1+0xc], R0 ;  /* 0x00000c0001007387 */ /* 0x0001e20000100800 */
[----:B------:R-:W-:Y:S01]  /*16410*/  ISETP.GE.AND P0, PT, R13, UR4, PT ;  /* 0x000000040d007c0c */ /* 0x000fe2000bf06270 */
[----:B------:R-:W-:-:S03]  /*16420*/  UMOV UR4, 0xffffffff ;  /* 0xffffffff00047882 */ /* 0x000fc60000000000 */
[----:B------:R-:W-:Y:S01]  /*16430*/  SEL R33, RZ, 0x80, P0 ;  /* 0x00000080ff217807 */ /* 0x000fe20000000000 */
[----:B------:R-:W-:Y:S08]  /*16440*/  BRA.DIV UR4, `(.L_x_1423) ;  /* 0x0000005604a87947 */ /* 0x000ff0000b800000 */
.L_x_1533:
[----:B0-----:R-:W2:Y:S01]  /*16450*/  LDL R0, [R1+0x50] ;  /* 0x0000500001007983 */ /* 0x001ea20000100800 */
[----:B------:R-:W-:Y:S02]  /*16460*/  ISETP.GT.U32.AND P1, PT, R20, 0x3f, PT ;  /* 0x0000003f1400780c */ /* 0x000fe40003f24070 */
[----:B------:R-:W-:Y:S02]  /*16470*/  LOP3.LUT R22, R22, 0xfffffeff, RZ, 0xc0, !PT ;  /* 0xfffffeff16167812 */ /* 0x000fe400078ec0ff */
[----:B------:R-:W-:Y:S02]  /*16480*/  LOP3.LUT R33, R5, R33, RZ, 0xfc, !PT ;  /* 0x0000002105217212 */ /* 0x000fe400078efcff */
[----:B------:R-:W-:Y:S02]  /*16490*/  LOP3.LUT R22, R22, 0xfffffffe, RZ, 0xc0, !PT ;  /* 0xfffffffe16167812 */ /* 0x000fe400078ec0ff */
[----:B------:R-:W-:-:S05]  /*164a0*/  SHF.R.S32.HI R30, RZ, 0x1f, R18 ;  /* 0x0000001fff1e7819 */ /* 0x000fca0000011412 */
[----:B------:R-:W-:Y:S02]  /*164b0*/  @P1 LOP3.LUT R22, R22, 0x1, RZ, 0xfc, !PT ;  /* 0x0000000116161812 */ /* 0x000fe400078efcff */
[----:B--2---:R-:W-:-:S13]  /*164c0*/  ISETP.NE.AND P0, PT, R0, 0x3, PT ;  /* 0x000000030000780c */ /* 0x004fda0003f05270 */
[----:B------:R-:W-:Y:S01]  /*164d0*/  @P0 LOP3.LUT R22, R22, 0x100, RZ, 0xfc, !PT ;  /* 0x0000010016160812 */ /* 0x000fe200078efcff */
[----:B------:R-:W-:Y:S06]  /*164e0*/  @!P0 BRA `(.L_x_1424) ;  /* 0x0000000000048947 */ /* 0x000fec0003800000 */
[----:B------:R-:W-:Y:S01]  /*164f0*/  BPT.TRAP 0x1 ;  /* 0x000000040000795c */ /* 0x000fe20000300000 */
.L_x_1424:
[----:B------:R-:W-:Y:S01]  /*16500*/  IMAD R27, R25, 0x8, R23 ;  /* 0x00000008191b7824 */ /* 0x000fe200078e0217 */
[----:B------:R-:W-:Y:S01]  /*16510*/  SHF.L.U32 R0, R28, 0x1f, RZ ;  /* 0x0000001f1c007819 */ /* 0x000fe200000006ff */
[----:B------:R-:W-:Y:S03]  /*16520*/  BSSY B0, `(.L_x_1425) ;  /* 0x0000003000007945 */ /* 0x000fe60003800000 */
[----:B------:R-:W0:Y:S02]  /*16530*/  SYNCS.PHASECHK.TRANS64.TRYWAIT P0, [R27+URZ+0x38840], R0 ;  /* 0x038840001b0075a7 */ /* 0x000e24000800017f */
[----:B0-----:R-:W-:Y:S05]  /*16540*/  @!P0 BRA `(.L_x_1426) ;  /* 0x00000054009c8947 */ /* 0x001fea0003800000 */
.L_x_1534:
[----:B------:R-:W-:Y:S05]  /*16550*/  BSYNC B0 ;  /* 0x0000000000007941 */ /* 0x000fea0003800000 */
.L_x_1425:
[----:B------:R-:W0:Y:S01]  /*16560*/  LDL R2, [R1+0xc] ;  /* 0x00000c0001027983 */ /* 0x000e220000100800 */
[----:B------:R-:W-:-:S03]  /*16570*/  ULDC.64 UR4, c[0x0][0x300] ;  /* 0x0000c00000047ab9 */ /* 0x000fc60000000a00 */
[----:B------:R-:W2:Y:S04]  /*16580*/  LDL R4, [R1+0x4] ;  /* 0x0000040001047983 */ /* 0x000ea80000100800 */
[----:B------:R-:W3:Y:S01]  /*16590*/  LDL R6, [R1+0x10] ;  /* 0x0000100001067983 */ /* 0x000ee20000100800 */
[----:B------:R-:W-:Y:S01]  /*165a0*/  LOP3.LUT R22, R22, 0xfffffffd, RZ, 0xc0, !PT ;  /* 0xfffffffd16167812 */ /* 0x000fe200078ec0ff */
[----:B------:R-:W1:Y:S02]  /*165b0*/  S2R R7, SR_TID.X ;  /* 0x0000000000077919 */ /* 0x000e640000002100 */
[----:B-1----:R-:W-:-:S05]  /*165c0*/  IMAD.SHL.U32 R7, R7, 0x8, RZ ;  /* 0x0000000807077824 */ /* 0x002fca00078e00ff */
[----:B------:R-:W-:Y:S02]  /*165d0*/  LOP3.LUT R7, R7, 0x38, RZ, 0xc0, !PT ;  /* 0x0000003807077812 */ /* 0x000fe400078ec0ff */
[----:B0-----:R-:W-:Y:S02]  /*165e0*/  SHF.R.S32.HI R0, RZ, 0x1f, R2 ;  /* 0x0000001fff007819 */ /* 0x001fe40000011402 */
[----:B--2---:R-:W-:-:S03]  /*165f0*/  SHF.R.S32.HI R5, RZ, 0x1f, R4 ;  /* 0x0000001fff057819 */ /* 0x004fc60000011404 */
        /* <DEDUP_REMOVED lines=10> */
[----:B------:R-:W-:Y:S01]  /*166a0*/  ULDC.64 UR4, c[0x0][0x308] ;  /* 0x0000c20000047ab9 */ /* 0x000fe20000000a00 */
[----:B------:R-:W0:Y:S02]  /*166b0*/  S2R R4, SR_TID.X ;  /* 0x0000000000047919 */ /* 0x000e240000002100 */
[----:B------:R-:W-:Y:S02]  /*166c0*/  IMAD.IADD R3, R3, 0x1, R0 ;  /* 0x0000000103037824 */ /* 0x000fe400078e0200 */
[----:B------:R-:W-:Y:S02]  /*166d0*/  IMAD R0, R30, UR4, RZ ;  /* 0x000000041e007c24 */ /* 0x000fe4000f8e02ff */
[----:B------:R-:W-:-:S04]  /*166e0*/  IMAD.WIDE.U32 R2, R18, UR4, R2 ;  /* 0x0000000412027c25 */ /* 0x000fc8000f8e0002 */
[----:B------:R-:W-:Y:S01]  /*166f0*/  IMAD R0, R18, UR5, R0 ;  /* 0x0000000512007c24 */ /* 0x000fe2000f8e0200 */
[----:B------:R-:W-:Y:S01]  /*16700*/  ULDC.64 UR4, c[0x0][0x2e8] ;  /* 0x0000ba0000047ab9 */ /* 0x000fe20000000a00 */
[----:B0-----:R-:W-:-:S04]  /*16710*/  LOP3.LUT R4, R4, 0x7f, RZ, 0xc0, !PT ;  /* 0x0000007f04047812 */ /* 0x001fc800078ec0ff */
[----:B-1----:R-:W-:Y:S01]  /*16720*/  SHF.R.U32.HI R5, RZ, 0x3, R4 ;  /* 0x00000003ff057819 */ /* 0x002fe20000011604 */
[----:B------:R-:W-:Y:S01]  /*16730*/  IMAD.IADD R4, R3, 0x1, R0 ;  /* 0x0000000103047824 */ /* 0x000fe200078e0200 */
[C---:B------:R-:W-:Y:S01]  /*16740*/  LEA R0, P0, R2.reuse, UR4, 0x1 ;  /* 0x0000000402007c11 */ /* 0x040fe2000f8008ff */
[----:B------:R-:W-:Y:S01]  /*16750*/  ULDC UR4, c[0x0][0x2f4] ;  /* 0x0000bd0000047ab9 */ /* 0x000fe20000000800 */
[----:B---3--:R-:W-:Y:S01]  /*16760*/  IADD3 R31, -R5, R6, -R31 ;  /* 0x00000006051f7210 */ /* 0x008fe20007ffe91f */
        /* <DEDUP_REMOVED lines=39> */
.L_x_1544:
        /* <DEDUP_REMOVED lines=10> */
.L_x_1428:
[----:B------:R-:W-:Y:S02]  /*16a80*/  PLOP3.LUT P1, PT, P1, P0, PT, 0xa2, 0x0 ;  /* 0x000000000000781c */ /* 0x000fe40000f21472 */
[----:B------:R-:W-:-:S08]  /*16a90*/  @P0 R2UR P1, UR4, R27 ;  /* 0x000000001b0402ca */ /* 0x000fd00000020000 */
[----:B------:R-:W-:-:S05]  /*16aa0*/  @P0 PLOP3.LUT P0, PT, P1, PT, PT, 0x80, 0x0 ;  /* 0x000000000000081c */ /* 0x000fca0000f0f070 */
[----:B------:R-:W-:Y:S01]  /*16ab0*/  @!P1 SYNCS.ARRIVE.TRANS64.RED.A0T1 RZ, [UR4+0x38830], RZ ;  /* 0x038830ffffff99a7 */ /* 0x000fe20008200404 */
[----:B------:R-:W-:Y:S07]  /*16ac0*/  @!P1 ARRIVES.LDGSTSBAR.64.TRANSCNT [UR4+0x38830] ;  /* 0x03883000ff0099b0 */ /* 0x000fee0008000a84 */
[----:B------:R-:W-:Y:S05]  /*16ad0*/  @P0 BRA.U.ANY `(.L_x_1428) ;  /* 0xfffffffd00e80947 */ /* 0x000fea000393ffff */
[----:B------:R-:W-:Y:S01]  /*16ae0*/  NOP ;  /* 0x0000000000007918 */ /* 0x000fe20000000000 */
[----:B------:R-:W2:Y:S02]  /*16af0*/  LDL R0, [R1+0x50] ;  /* 0x0000500001007983 */ /* 0x000ea40000100800 */
[----:B--2---:R-:W-:-:S13]  /*16b00*/  ISETP.NE.AND P2, PT, R0, 0x3, PT ;  /* 0x000000030000780c */ /* 0x004fda0003f45270 */
[----:B------:R-:W-:Y:S05]  /*16b10*/  @!P2 BRA `(.L_x_1429) ;  /* 0x000000000004a947 */ /* 0x000fea0003800000 */
[----:B------:R-:W-:Y:S01]  /*16b20*/  BPT.TRAP 0x1 ;  /* 0x000000040000795c */ /* 0x000fe20000300000 */
.L_x_1429:
[----:B------:R1:W5:Y:S01]  /*16b30*/  LDL.LU R0, [R1+0x20] ;  /* 0x0000200001007983 */ /* 0x0003620000300800 */
[----:B------:R1:W-:Y:S03]  /*16b40*/  SYNCS.ARRIVE.TRANS64.A1T0 RZ, [R27+URZ+0x38830], RZ ;  /* 0x038830ff1bff79a7 */ /* 0x0003e6000810003f */
[----:B0-----:R1:W5:Y:S02]  /*16b50*/  LDL R2, [R1] ;  /* 0x0000000001027983 */ /* 0x0013640000100800 */
[----:B------:R-:W-:Y:S05]  /*16b60*/  WARPSYNC.ALL ;  /* 0x0000000000007948 */ /* 0x000fea0003800000 */
[----:B------:R-:W-:Y:S01]  /*16b70*/  ULDC.64 UR4, c[0x0][0xaf8] ;  /* 0x0002be0000047ab9 */ /* 0x000fe20000000a00 */
[----:B------:R-:W-:Y:S01]  /*16b80*/  BSSY B6, `(.L_x_1430) ;  /* 0x000001d000067945 */ /* 0x000fe20003800000 */
[----:B------:R-:W-:Y:S01]  /*16b90*/  BAR.SYNC.DEFER_BLOCKING 0x8, 0x100 ;  /* 0x0204000000007b1d */ /* 0x000fe20000010000 */
[----:B------:R-:W-:-:S04]  /*16ba0*/  ISETP.NE.U32.AND P0, PT, RZ, UR4, PT ;  /* 0x00000004ff007c0c */ /* 0x000fc8000bf05070 */
[----:B------:R-:W-:-:S04]  /*16bb0*/  ISETP.NE.AND.EX P0, PT, RZ, UR5, PT, P0 ;  /* 0x00000005ff007c0c */ /* 0x000fc8000bf05300 */
[----:B------:R-:W-:-:S05]  /*16bc0*/  SEL R4, R37, RZ, !P0 ;  /* 0x000000ff25047207 */ /* 0x000fca0004000000 */
[----:B------:R0:W-:Y:S01]  /*16bd0*/  STL [R1+0x14], R4 ;  /* 0x0000140401007387 */ /* 0x0001e20000100800 */
[----:B-----5:R-:W-:Y:S01]  /*16be0*/  SEL R3, R0, RZ, !P0 ;  /* 0x000000ff00037207 */ /* 0x020fe20004000000 */
[----:B------:R-:W-:-:S04]  /*16bf0*/  VIADD R0, R23, 0x20400 ;  /* 0x0002040017007836 */ /* 0x000fc80000000000 */
[----:B------:R0:W-:Y:S01]  /*16c00*/  STL [R1+0x30], R3 ;  /* 0x0000300301007387 */ /* 0x0001e20000100800 */
[----:B------:R-:W-:Y:S02]  /*16c10*/  LOP3.LUT P0, RZ, R0, 0x3ff, RZ, 0xc0, !PT ;  /* 0x000003ff00ff7812 */ /* 0x000fe4000780c0ff */
[----:B------:R-:W-:-:S05]  /*16c20*/  SHF.R.S32.HI R0, RZ, 0x1f, R2 ;  /* 0x0000001fff007819 */ /* 0x000fca0000011402 */
[----:B------:R0:W-:Y:S06]  /*16c30*/  STL [R1+0x2c], R0 ;  /* 0x00002c0001007387 */ /* 0x0001ec0000100800 */
[----:B------:R-:W-:Y:S05]  /*16c40*/  @!P0 BRA `(.L_x_1431) ;  /* 0x0000000000408947 */ /* 0x000fea0003800000 */
[----:B------:R-:W-:Y:S01]  /*16c50*/  MOV R2, 0x0 ;  /* 0x0000000000027802 */ /* 0x000fe20000000f00 */
[----:B------:R-:W-:Y:S01]  /*16c60*/  ULDC.64 UR4, c[0x4][0x90] ;  /* 0x0100240000047ab9 */ /* 0x000fe20000000a00 */
[----:B------:R-:W-:Y:S01]  /*16c70*/  ULDC.64 UR6, c[0x4][0x98] ;  /* 0x0100260000067ab9 */ /* 0x000fe20000000a00 */
[----:B------:R-:W-:Y:S01]  /*16c80*/  ULDC.64 UR8, c[0x4][0x20] ;  /* 0x0100080000087ab9 */ /* 0x000fe20000000a00 */
[----:B0-----:R-:W-:Y:S01]  /*16c90*/  IMAD.U32 R4, RZ, RZ, UR4 ;  /* 0x00000004ff047e24 */ /* 0x001fe2000f8e00ff */
        /* <DEDUP_REMOVED lines=11> */
.L_x_1431:
[----:B------:R-:W-:Y:S05]  /*16d50*/  BSYNC B6 ;  /* 0x0000000000067941 */ /* 0x000fea0003800000 */
.L_x_1430:
[----:B------:R-:W2:Y:S01]  /*16d60*/  LDL R20, [R1+0x30] ;  /* 0x0000300001147983 */ /* 0x000ea20000100800 */
[----:B------:R-:W3:Y:S01]  /*16d70*/  LDC R6, c[0x0][0x448] ;  /* 0x00011200ff067b82 */ /* 0x000ee20000000800 */
[----:B------:R-:W-:Y:S02]  /*16d80*/  ULDC.64 UR4, c[0x0][0x298] ;  /* 0x0000a60000047ab9 */ /* 0x000fe40000000a00 */
[----:B0-----:R-:W4:Y:S04]  /*16d90*/  LDL R4, [R1+0x2c] ;  /* 0x00002c0001047983 */ /* 0x001f280000100800 */
[----:B------:R-:W4:Y:S04]  /*16da0*/  LDL R5, [R1] ;  /* 0x0000000001057983 */ /* 0x000f280000100800 */
[----:B------:R0:W5:Y:S01]  /*16db0*/  LDL R9, [R1+0x1c] ;  /* 0x00001c0001097983 */ /* 0x0001620000100800 */
[----:B------:R-:W1:Y:S01]  /*16dc0*/  S2R R2, SR_TID.X ;  /* 0x0000000000027919 */ /* 0x000e620000002100 */
[----:B------:R-:W0:Y:S01]  /*16dd0*/  S2R R0, SR_TID.X ;  /* 0x0000000000007919 */ /* 0x000e220000002100 */
[----:B---3--:R-:W-:-:S13]  /*16de0*/  ISETP.NE.AND P0, PT, R6, 0x1, PT ;  /* 0x000000010600780c */ /* 0x008fda0003f05270 */
[----:B------:R-:W3:Y:S01]  /*16df0*/  @P0 LDC R3, c[0x0][0x450] ;  /* 0x00011400ff030b82 */ /* 0x000ee20000000800 */
[----:B-1----:R-:W-:-:S04]  /*16e00*/  LOP3.LUT R2, R2, 0x7f, RZ, 0xc0, !PT ;  /* 0x0000007f02027812 */ /* 0x002fc800078ec0ff */
[----:B------:R-:W-:Y:S01]  /*16e10*/  SHF.R.U32.HI R2, RZ, 0x3, R2 ;  /* 0x00000003ff027819 */ /* 0x000fe20000011602 */
[----:B0-----:R-:W-:Y:S02]  /*16e20*/  IMAD.SHL.U32 R0, R0, 0x10, RZ ;  /* 0x0000001000007824 */ /* 0x001fe400078e00ff */
[----:B--2---:R-:W-:Y:S02]  /*16e30*/  IMAD.MOV.U32 R21, RZ, RZ, R20 ;  /* 0x000000ffff157224 */ /* 0x004fe400078e0014 */
[----:B------:R-:W2:Y:S01]  /*16e40*/  LDL R20, [R1+0x14] ;  /* 0x0000140001147983 */ /* 0x000ea20000100800 */
[----:B------:R-:W-:Y:S02]  /*16e50*/  LOP3.LUT R0, R2, 0x70, R0, 0xf8, !PT ;  /* 0x0000007002007812 */ /* 0x000fe400078ef800 */
[----:B------:R-:W0:Y:S03]  /*16e60*/  @P0 LDC R2, c[0x0][0x44c] ;  /* 0x00011300ff020b82 */ /* 0x000e260000000800 */
[----:B------:R-:W-:-:S02]  /*16e70*/  IMAD R37, R17, 0x40, R0 ;  /* 0x0000004011257824 */ /* 0x000fc400078e0200 */
[----:B----4-:R-:W-:Y:S02]  /*16e80*/  IMAD R4, R4, UR4, RZ ;  /* 0x0000000404047c24 */ /* 0x010fe4000f8e02ff */
[----:B------:R-:W-:Y:S02]  /*16e90*/  IMAD.MOV.U32 R0, RZ, RZ, R37 ;  /* 0x000000ffff007224 */ /* 0x000fe400078e0025 */
[----:B------:R-:W-:Y:S02]  /*16ea0*/  IMAD R4, R5, UR5, R4 ;  /* 0x0000000505047c24 */ /* 0x000fe4000f8e0204 */
[----:B0-----:R-:W-:-:S05]  /*16eb0*/  @P0 IMAD.HI.U32 R2, R37, R2, RZ ;  /* 0x0000000225020227 */ /* 0x001fca00078e00ff */
[----:B---3--:R-:W-:Y:S01]  /*16ec0*/  @P0 SHF.R.U32.HI R0, RZ, R3, R2 ;  /* 0x00000003ff000219 */ /* 0x008fe20000011602 */
        /* <DEDUP_REMOVED lines=8> */
[----:B------:R-:W-:Y:S01]  /*16f50*/  IMAD R4, R21, UR4, RZ ;  /* 0x0000000415047c24 */ /* 0x000fe2000f8e02ff */
[----:B------:R-:W0:Y:S02]  /*16f60*/  S2R R7, SR_TID.X ;  /* 0x0000000000077919 */ /* 0x000e240000002100 */
[----:B0-----:R-:W-:-:S05]  /*16f70*/  IMAD.SHL.U32 R7, R7, 0x8, RZ ;  /* 0x0000000807077824 */ /* 0x001fca00078e00ff */
[----:B------:R-:W-:Y:S01]  /*16f80*/  LOP3.LUT R7, R7, 0x38, RZ, 0xc0, !PT ;  /* 0x0000003807077812 */ /* 0x000fe200078ec0ff */
[C---:B--2---:R-:W-:Y:S02]  /*16f90*/  IMAD R4, R20.reuse, UR5, R4 ;  /* 0x0000000514047c24 */ /* 0x044fe4000f8e0204 */
[----:B------:R-:W-:Y:S01]  /*16fa0*/  IMAD.WIDE.U32 R2, R20, UR4, R2 ;  /* 0x0000000414027c25 */ /* 0x000fe2000f8e0002 */
[----:B------:R-:W-:-:S03]  /*16fb0*/  ULDC.64 UR4, c[0x0][0x2d0] ;  /* 0x0000b40000047ab9 */ /* 0x000fc60000000a00 */
[----:B------:R-:W-:Y:S01]  /*16fc0*/  IMAD.IADD R3, R3, 0x1, R4 ;  /* 0x0000000103037824 */ /* 0x000fe200078e0204 */
[----:B------:R-:W-:Y:S01]  /*16fd0*/  SHF.R.S32.HI R4, RZ, 0x1f, R0 ;  /* 0x0000001fff047819 */ /* 0x000fe20000011400 */
[----:B------:R-:W0:Y:S04]  /*16fe0*/  S2R R20, SR_TID.X ;  /* 0x0000000000147919 */ /* 0x000e280000002100 */
        /* <DEDUP_REMOVED lines=15> */
[----:B0-----:R-:W-:-:S03]  /*170e0*/  LOP3.LUT R20, R20, 0x7f, RZ, 0xc0, !PT ;  /* 0x0000007f14147812 */ /* 0x001fc600078ec0ff */
[----:B------:R-:W-:Y:S01]  /*170f0*/  LEA.HI.X R3, R2, UR5, R3, 0x1, P0 ;  /* 0x0000000502037c11 */ /* 0x000fe200080f0c03 */
[----:B------:R-:W-:Y:S01]  /*17100*/  UMOV UR5, 0xffffffff ;  /* 0xffffffff00057882 */ /* 0x000fe20000000000 */
[----:B------:R-:W-:Y:S02]  /*17110*/  ISETP.GE.AND P1, PT, R7, UR4, PT ;  /* 0x0000000407007c0c */ /* 0x000fe4000bf26270 */
[----:B------:R-:W-:Y:S01]  /*17120*/  SHF.R.U32.HI R8, RZ, 0x3, R20 ;  /* 0x00000003ff087819 */ /* 0x000fe20000011614 */
[----:B------:R-:W-:Y:S10]  /*17130*/  BRA.DIV UR5, `(.L_x_1432) ;  /* 0x0000005205047947 */ /* 0x000ff4000b800000 */
[----:B------:R-:W0:Y:S01]  /*17140*/  SHFL.IDX PT, R4, R0, RZ, 0x181f ;  /* 0x00181fff00047589 */ /* 0x000e2200000e0000 */
[----:B-----5:R-:W-:Y:S02]  /*17150*/  IMAD R2, R9, R6, RZ ;  /* 0x0000000609027224 */ /* 0x020fe400078e02ff */
[----:B------:R-:W-:Y:S01]  /*17160*/  IMAD R17, R17, 0x40, R8 ;  /* 0x0000004011117824 */ /* 0x000fe200078e0208 */
[----:B------:R-:W1:Y:S03]  /*17170*/  SHFL.IDX PT, R5, R3, RZ, 0x181f ;  /* 0x00181fff03057589 */ /* 0x000e6600000e0000 */
[C---:B------:R-:W-:Y:S01]  /*17180*/  VIADD R6, R17.reuse, 0x10 ;  /* 0x0000001011067836 */ /* 0x040fe20000000000 */
[C---:B------:R-:W-:Y:S01]  /*17190*/  ISETP.GE.AND P0, PT, R17.reuse, R2, PT ;  /* 0x000000021100720c */ /* 0x040fe20003f06270 */
[----:B------:R-:W-:-:S03]  /*171a0*/  VIADD R8, R17, 0x20 ;  /* 0x0000002011087836 */ /* 0x000fc60000000000 */
[----:B------:R-:W-:Y:S04]  /*171b0*/  STL [R1+0x20], R6 ;  /* 0x0000200601007387 */ /* 0x000fe80000100800 */
[----:B------:R-:W-:Y:S05]  /*171c0*/  STL [R1+0x24], R8 ;  /* 0x0000240801007387 */ /* 0x000fea0000100800 */
[----:B0-----:R-:W-:-:S05]  /*171d0*/  @!P0 LEA R4, P2, R7, R4, 0x1 ;  /* 0x0000000407048211 */ /* 0x001fca00078408ff */
[----:B-1----:R-:W-:-:S05]  /*171e0*/  @!P0 IMAD.X R5, RZ, RZ, R5, P2 ;  /* 0x000000ffff058224 */ /* 0x002fca00010e0605 */
[----:B------:R-:W-:Y:S01]  /*171f0*/  @!PT LDS RZ, [RZ] ;  /* 0x00000000fffff984 */ /* 0x000fe20000000800 */
[----:B------:R0:W-:Y:S01]  /*17200*/  @!P0 LDGSTS.E.BYPASS.LTC128B.128 [R26+0x20400], desc[UR40][R4.64], !P1 ;  /* 0x20400000041a8fae */ /* 0x0001e2000c901d68 */
[----:B------:R-:W-:-:S03]  /*17210*/  ISETP.GE.AND P0, PT, R6, R2, PT ;  /* 0x000000020600720c */ /* 0x000fc60003f06270 */
[----:B------:R-:W-:Y:S04]  /*17220*/  SHFL.IDX PT, R6, R3, 0x2, 0x181f ;  /* 0x00581f0003067f89 */ /* 0x000fe800000e0000 */
[----:B0-----:R-:W0:Y:S04]  /*17230*/  SHFL.IDX PT, R5, R0, 0x1, 0x181f ;  /* 0x00381f0000057f89 */ /* 0x001e2800000e0000 */
[----:B------:R-:W1:Y:S04]  /*17240*/  SHFL.IDX PT, R4, R3, 0x1, 0x181f ;  /* 0x00381f0003047f89 */ /* 0x000e6800000e0000 */
[----:B------:R-:W-:Y:S01]  /*17250*/  SHFL.IDX PT, R3, R3, 0x3, 0x181f ;  /* 0x00781f0003037f89 */ /* 0x000fe200000e0000 */
[----:B0-----:R-:W-:-:S05]  /*17260*/  @!P0 LEA R5, P2, R7, R5, 0x1 ;  /* 0x0000000507058211 */ /* 0x001fca00078408ff */
[----:B-1----:R-:W-:-:S05]  /*17270*/  @!P0 IMAD.X R4, RZ, RZ, R4, P2 ;  /* 0x000000ffff048224 */ /* 0x002fca00010e0604 */
[----:B------:R-:W-:-:S04]  /*17280*/  @!P0 LOP3.LUT R5, R5, R4, RZ, 0x3c, !PT ;  /* 0x0000000405058212 */ /* 0x000fc800078e3cff */
[----:B------:R-:W-:-:S04]  /*17290*/  @!P0 LOP3.LUT R4, R5, R4, RZ, 0x3c, !PT ;  /* 0x0000000405048212 */ /* 0x000fc800078e3cff */
[----:B------:R-:W-:-:S05]  /*172a0*/  @!P0 LOP3.LUT R5, R5, R4, RZ, 0x3c, !PT ;  /* 0x0000000405058212 */ /* 0x000fca00078e3cff */
[----:B------:R0:W-:Y:S01]  /*172b0*/  @!P0 LDGSTS.E.BYPASS.LTC128B.128 [R26+0x20c00], desc[UR40][R4.64], !P1 ;  /* 0x20c00000041a8fae */ /* 0x0001e2000c901d68 */
[----:B------:R-:W-:-:S03]  /*172c0*/  ISETP.GE.AND P0, PT, R8, R2, PT ;  /* 0x000000020800720c */ /* 0x000fc60003f06270 */
[----:B0-----:R-:W0:Y:S04]  /*172d0*/  SHFL.IDX PT, R4, R0, 0x2, 0x181f ;  /* 0x00581f0000047f89 */ /* 0x001e2800000e0000 */
[----:B------:R-:W1:Y:S06]  /*172e0*/  SHFL.IDX PT, R0, R0, 0x3, 0x181f ;  /* 0x00781f0000007f89 */ /* 0x000e6c00000e0000 */
[----:B0-----:R-:W-:-:S05]  /*172f0*/  @!P0 LEA R5, P2, R7, R4, 0x1 ;  /* 0x0000000407058211 */ /* 0x001fca00078408ff */
[----:B------:R-:W-:-:S05]  /*17300*/  @!P0 IMAD.X R4, RZ, RZ, R6, P2 ;  /* 0x000000ffff048224 */ /* 0x000fca00010e0606 */
[----:B------:R-:W-:-:S04]  /*17310*/  @!P0 LOP3.LUT R5, R5, R4, RZ, 0x3c, !PT ;  /* 0x0000000405058212 */ /* 0x000fc800078e3cff */
[----:B------:R-:W-:-:S04]  /*17320*/  @!P0 LOP3.LUT R4, R5, R4, RZ, 0x3c, !PT ;  /* 0x0000000405048212 */ /* 0x000fc800078e3cff */
[----:B------:R-:W-:-:S05]  /*17330*/  @!P0 LOP3.LUT R5, R5, R4, RZ, 0x3c, !PT ;  /* 0x0000000405058212 */ /* 0x000fca00078e3cff */
[----:B-1----:R2:W-:Y:S02]  /*17340*/  @!P0 LDGSTS.E.BYPASS.LTC128B.128 [R26+0x21400], desc[UR40][R4.64], !P1 ;  /* 0x21400000041a8fae */ /* 0x0025e4000c901d68 */
.L_x_1553:
[----:B0-2---:R-:W-:-:S05]  /*17350*/  VIADD R4, R17, 0x30 ;  /* 0x0000003011047836 */ /* 0x005fca0000000000 */
[----:B------:R-:W-:Y:S01]  /*17360*/  ISETP.GE.AND P0, PT, R4, R2, PT ;  /* 0x000000020400720c */ /* 0x000fe20003f06270 */
[----:B------:R0:W-:-:S12]  /*17370*/  STL [R1+0x34], R4 ;  /* 0x0000340401007387 */ /* 0x0001d80000100800 */
[----:B------:R-:W-:-:S05]  /*17380*/  @!P0 LEA R2, P2, R7, R0, 0x1 ;  /* 0x0000000007028211 */ /* 0x000fca00078408ff */
[----:B------:R-:W-:-:S05]  /*17390*/  @!P0 IMAD.X R3, RZ, RZ, R3, P2 ;  /* 0x000000ffff038224 */ /* 0x000fca00010e0603 */
[----:B------:R-:W-:Y:S01]  /*173a0*/  @!PT LDS RZ, [RZ] ;  /* 0x00000000fffff984 */ /* 0x000fe20000000800 */
[----:B------:R-:W-:Y:S01]  /*173b0*/  @!PT LDS RZ, [RZ] ;  /* 0x00000000fffff984 */ /* 0x000fe20000000800 */
[----:B------:R-:W-:Y:S01]  /*173c0*/  @!PT LDS RZ, [RZ] ;  /* 0x00000000fffff984 */ /* 0x000fe20000000800 */
[----:B------:R0:W-:Y:S01]  /*173d0*/  @!P0 LDGSTS.E.BYPASS.LTC128B.128 [R26+0x21c00], desc[UR40][R2.64], !P1 ;  /* 0x21c00000021a8fae */ /* 0x0001e2000c901d68 */
[----:B------:R-:W-:Y:S01]  /*173e0*/  PLOP3.LUT P0, PT, PT, PT, PT, 0x80, 0x0 ;  /* 0x000000000000781c */ /* 0x000fe20003f0f070 */
[----:B------:R-:W-:-:S12]  /*173f0*/  NOP ;  /* 0x0000000000007918 */ /* 0x000fd80000000000 */
.L_x_1433:
        /* <DEDUP_REMOVED lines=27> */
[----:B0-----:R-:W-:Y:S05]  /*175b0*/  CALL.ABS.NOINC R2 ;  /* 0x0000000002007343 */ /* 0x001fea0003c00000 */
.L_x_1435:
[----:B------:R-:W-:Y:S05]  /*175c0*/  BSYNC B6 ;  /* 0x0000000000067941 */ /* 0x000fea0003800000 */
.L_x_1434:
[----:B------:R-:W2:Y:S01]  /*175d0*/  LDL.LU R0, [R1+0x2c] ;  /* 0x00002c0001007983 */ /* 0x000ea20000300800 */
[----:B------:R-:W1:Y:S01]  /*175e0*/  LDC R6, c[0x0][0x448] ;  /* 0x00011200ff067b82 */ /* 0x000e620000000800 */
[----:B------:R-:W-:Y:S02]  /*175f0*/  ULDC.64 UR4, c[0x0][0x398] ;  /* 0x0000e60000047ab9 */ /* 0x000fe40000000a00 */
[----:B0-----:R-:W3:Y:S04]  /*17600*/  LDL.LU R2, [R1] ;  /* 0x0000000001027983 */ /* 0x001ee80000300800 */
[----:B------:R-:W4:Y:S04]  /*17610*/  LDL.LU R21, [R1+0x30] ;  /* 0x0000300001157983 */ /* 0x000f280000300800 */
[----:B------:R-:W5:Y:S01]  /*17620*/  LDL.LU R20, [R1+0x14] ;  /* 0x0000140001147983 */ /* 0x000f620000300800 */
[----:B------:R-:W-:Y:S01]  /*17630*/  IMAD.MOV.U32 R4, RZ, RZ, R37 ;  /* 0x000000ffff047224 */ /* 0x000fe200078e0025 */
[----:B------:R-:W-:Y:S01]  /*17640*/  LOP3.LUT R22, R22, 0xfffff7ff, RZ, 0xc0, !PT ;  /* 0xfffff7ff16167812 */ /* 0x000fe200078ec0ff */
[----:B------:R-:W0:Y:S01]  /*17650*/  S2R R8, SR_TID.X ;  /* 0x0000000000087919 */ /* 0x000e220000002100 */
[----:B-1----:R-:W-:-:S13]  /*17660*/  ISETP.NE.AND P0, PT, R6, 0x1, PT ;  /* 0x000000010600780c */ /* 0x002fda0003f05270 */
[----:B------:R-:W1:Y:S01]  /*17670*/  @P0 LDC R5, c[0x0][0x450] ;  /* 0x00011400ff050b82 */ /* 0x000e620000000800 */
[----:B0-----:R-:W-:-:S05]  /*17680*/  IMAD.SHL.U32 R8, R8, 0x8, RZ ;  /* 0x0000000808087824 */ /* 0x001fca00078e00ff */
[----:B------:R-:W-:-:S04]  /*17690*/  LOP3.LUT R8, R8, 0x38, RZ, 0xc0, !PT ;  /* 0x0000003808087812 */ /* 0x000fc800078ec0ff */
[----:B------:R-:W-:Y:S01]  /*176a0*/  LOP3.LUT R8, R8, 0xc0, RZ, 0xfc, !PT ;  /* 0x000000c008087812 */ /* 0x000fe200078efcff */
[----:B--2---:R-:W-:-:S04]  /*176b0*/  IMAD R0, R0, UR4, RZ ;  /* 0x0000000400007c24 */ /* 0x004fc8000f8e02ff */
[C---:B---3--:R-:W-:Y:S02]  /*176c0*/  IMAD R0, R2.reuse, UR5, R0 ;  /* 0x0000000502007c24 */ /* 0x048fe4000f8e0200 */
        /* <DEDUP_REMOVED lines=8> */
[----:B----4-:R-:W-:Y:S02]  /*17750*/  IMAD R0, R21, UR4, RZ ;  /* 0x0000000415007c24 */ /* 0x010fe4000f8e02ff */
[C---:B-----5:R-:W-:Y:S01]  /*17760*/  IMAD.WIDE.U32 R2, R20.reuse, UR4, R2 ;  /* 0x0000000414027c25 */ /* 0x060fe2000f8e0002 */
[----:B------:R-:W0:Y:S03]  /*17770*/  S2R R21, SR_TID.X ;  /* 0x0000000000157919 */ /* 0x000e260000002100 */
[----:B------:R-:W-:Y:S01]  /*17780*/  IMAD R0, R20, UR5, R0 ;  /* 0x0000000514007c24 */ /* 0x000fe2000f8e0200 */
[----:B------:R-:W-:Y:S01]  /*17790*/  ULDC.64 UR4, c[0x0][0x3d0] ;  /* 0x0000f40000047ab9 */ /* 0x000fe20000000a00 */
[----:B------:R-:W2:Y:S02]  /*177a0*/  S2R R20, SR_TID.X ;  /* 0x0000000000147919 */ /* 0x000ea40000002100 */
[----:B------:R-:W-:-:S02]  /*177b0*/  IMAD.IADD R3, R3, 0x1, R0 ;  /* 0x0000000103037824 */ /* 0x000fc400078e0200 */
[----:B------:R-:W3:Y:S01]  /*177c0*/  @P0 LDC R0, c[0x0][0x44c] ;  /* 0x00011300ff000b82 */ /* 0x000ee20000000800 */
[----:B0-----:R-:W-:Y:S02]  /*177d0*/  IMAD.SHL.U32 R21, R21, 0x8, RZ ;  /* 0x0000000815157824 */ /* 0x001fe400078e00ff */
[----:B---3--:R-:W-:-:S03]  /*177e0*/  @P0 IMAD.HI.U32 R0, R37, R0, RZ ;  /* 0x0000000025000227 */ /* 0x008fc600078e00ff */
[----:B------:R-:W-:Y:S01]  /*177f0*/  LOP3.LUT R21, R21, 0x38, RZ, 0xc0, !PT ;  /* 0x0000003815157812 */ /* 0x000fe200078ec0ff */
[----:B--2---:R-:W-:Y:S01]  /*17800*/  IMAD.SHL.U32 R20, R20, 0x8, RZ ;  /* 0x0000000814147824 */ /* 0x004fe200078e00ff */
[----:B-1----:R-:W-:Y:S02]  /*17810*/  @P0 SHF.R.U32.HI R4, RZ, R5, R0 ;  /* 0x00000005ff040219 */ /* 0x002fe40000011600 */
[----:B------:R-:W-:Y:S02]  /*17820*/  LOP3.LUT R7, R21, 0x80, RZ, 0xfc, !PT ;  /* 0x0000008015077812 */ /* 0x000fe400078efcff */
[--C-:B------:R-:W-:Y:S01]  /*17830*/  SHF.R.S32.HI R5, RZ, 0x1f, R4.reuse ;  /* 0x0000001fff057819 */ /* 0x100fe20000011404 */
[----:B------:R-:W-:Y:S01]  /*17840*/  IMAD.MOV R0, RZ, RZ, -R4 ;  /* 0x000000ffff007224 */ /* 0x000fe200078e0a04 */
[----:B------:R-:W0:Y:S01]  /*17850*/  S2R R21, SR_TID.X ;  /* 0x0000000000157919 */ /* 0x000e220000002100 */
[----:B------:R-:W-:Y:S01]  /*17860*/  IMAD.WIDE.U32 R2, R4, UR4, R2 ;  /* 0x0000000404027c25 */ /* 0x000fe2000f8e0002 */
[----:B------:R-:W-:-:S03]  /*17870*/  LOP3.LUT R20, R20, 0x38, RZ, 0xc0, !PT ;  /* 0x0000003814147812 */ /* 0x000fc600078ec0ff */
[----:B------:R-:W-:Y:S02]  /*17880*/  IMAD R0, R6, R0, R37 ;  /* 0x0000000006007224 */ /* 0x000fe400078e0225 */
        /* <DEDUP_REMOVED lines=11> */
[----:B------:R-:W-:Y:S02]  /*17940*/  ULDC UR4, c[0x0][0x3b8] ;  /* 0x0000ee0000047ab9 */ /* 0x000fe40000000800 */
[----:B------:R-:W-:Y:S02]  /*17950*/  ISETP.GE.AND P1, PT, R20, UR4, PT ;  /* 0x0000000414007c0c */ /* 0x000fe4000bf26270 */
[----:B------:R-:W-:Y:S01]  /*17960*/  LEA.HI.X R4, R2, UR5, R4, 0x1, P0 ;  /* 0x0000000502047c11 */ /* 0x000fe200080f0c04 */
[----:B0-----:R-:W-:Y:S01]  /*17970*/  IMAD.SHL.U32 R21, R21, 0x8, RZ ;  /* 0x0000000815157824 */ /* 0x001fe200078e00ff */
[----:B------:R-:W-:-:S02]  /*17980*/  ISETP.GE.AND P0, PT, R7, UR4, PT ;  /* 0x0000000407007c0c */ /* 0x000fc4000bf06270 */
[----:B------:R-:W0:Y:S01]  /*17990*/  S2R R7, SR_TID.X ;  /* 0x0000000000077919 */ /* 0x000e220000002100 */
[----:B------:R-:W-:Y:S02]  /*179a0*/  SEL R0, RZ, 0x1, P1 ;  /* 0x00000001ff007807 */ /* 0x000fe40000800000 */
[----:B------:R-:W-:Y:S02]  /*179b0*/  LOP3.LUT R21, R21, 0x38, RZ, 0xc0, !PT ;  /* 0x0000003815157812 */ /* 0x000fe400078ec0ff */
[----:B------:R-:W-:Y:S02]  /*179c0*/  SEL R2, RZ, 0x4, P0 ;  /* 0x00000004ff027807 */ /* 0x000fe40000000000 */
[----:B------:R-:W-:Y:S02]  /*179d0*/  @P1 LOP3.LUT R22, R22, 0x800, RZ, 0xfc, !PT ;  /* 0x0000080016161812 */ /* 0x000fe400078efcff */
[----:B------:R-:W-:Y:S02]  /*179e0*/  ISETP.GE.AND P5, PT, R8, UR4, PT ;  /* 0x0000000408007c0c */ /* 0x000fe4000bfa6270 */
[----:B------:R-:W-:-:S04]  /*179f0*/  LOP3.LUT R22, R22, 0xfffffdff, RZ, 0xc0, !PT ;  /* 0xfffffdff16167812 */ /* 0x000fc800078ec0ff */
[----:B------:R-:W-:-:S04]  /*17a00*/  @P0 LOP3.LUT R22, R22, 0x200, RZ, 0xfc, !PT ;  /* 0x0000020016160812 */ /* 0x000fc800078efcff */
[----:B------:R-:W-:Y:S01]  /*17a10*/  LOP3.LUT R22, R22, 0xfffffbff, RZ, 0xc0, !PT ;  /* 0xfffffbff16167812 */ /* 0x000fe200078ec0ff */
[----:B0-----:R-:W-:-:S05]  /*17a20*/  IMAD.SHL.U32 R7, R7, 0x8, RZ ;  /* 0x0000000807077824 */ /* 0x001fca00078e00ff */
[----:B------:R-:W-:-:S04]  /*17a30*/  LOP3.LUT R7, R7, 0x38, RZ, 0xc0, !PT ;  /* 0x0000003807077812 */ /* 0x000fc800078ec0ff */
[----:B------:R-:W-:-:S04]  /*17a40*/  LOP3.LUT R7, R7, 0x40, RZ, 0xfc, !PT ;  /* 0x0000004007077812 */ /* 0x000fc800078efcff */
[----:B------:R-:W-:Y:S02]  /*17a50*/  ISETP.GE.AND P0, PT, R7, UR4, PT ;  /* 0x0000000407007c0c */ /* 0x000fe4000bf06270 */
[----:B------:R-:W-:Y:S02]  /*17a60*/  LOP3.LUT R7, R21, 0x100, RZ, 0xfc, !PT ;  /* 0x0000010015077812 */ /* 0x000fe400078efcff */
[----:B------:R-:W0:Y:S01]  /*17a70*/  S2R R21, SR_TID.X ;  /* 0x0000000000157919 */ /* 0x000e220000002100 */
[----:B------:R-:W-:Y:S02]  /*17a80*/  SEL R3, RZ, 0x2, P0 ;  /* 0x00000002ff037807 */ /* 0x000fe40000000000 */
[----:B------:R-:W-:Y:S02]  /*17a90*/  ISETP.GE.AND P4, PT, R7, UR4, PT ;  /* 0x0000000407007c0c */ /* 0x000fe4000bf86270 */
[----:B------:R-:W1:Y:S01]  /*17aa0*/  S2R R7, SR_TID.X ;  /* 0x0000000000077919 */ /* 0x000e620000002100 */
[----:B------:R-:W-:-:S02]  /*17ab0*/  IADD3 R0, R2, R3, R0 ;  /* 0x0000000302007210 */ /* 0x000fc40007ffe000 */
[----:B------:R-:W-:Y:S02]  /*17ac0*/  SEL R2, RZ, 0x10, P4 ;  /* 0x00000010ff027807 */ /* 0x000fe40002000000 */
[----:B------:R-:W-:Y:S02]  /*17ad0*/  @P0 LOP3.LUT R22, R22, 0x400, RZ, 0xfc, !PT ;  /* 0x0000040016160812 */ /* 0x000fe400078efcff */
[----:B------:R-:W-:-:S04]  /*17ae0*/  SEL R3, RZ, 0x8, P5 ;  /* 0x00000008ff037807 */ /* 0x000fc80002800000 */
[----:B------:R-:W-:Y:S01]  /*17af0*/  IADD3 R0, R2, R0, R3 ;  /* 0x0000000002007210 */ /* 0x000fe20007ffe003 */
[----:B0-----:R-:W-:Y:S02]  /*17b00*/  IMAD.SHL.U32 R21, R21, 0x8, RZ ;  /* 0x0000000815157824 */ /* 0x001fe400078e00ff */
[----:B-1----:R-:W-:-:S03]  /*17b10*/  IMAD.SHL.U32 R7, R7, 0x8, RZ ;  /* 0x0000000807077824 */ /* 0x002fc600078e00ff */
[----:B------:R-:W-:Y:S02]  /*17b20*/  LOP3.LUT R21, R21, 0x38, RZ, 0xc0, !PT ;  /* 0x0000003815157812 */ /* 0x000fe400078ec0ff */
[----:B------:R-:W-:Y:S02]  /*17b30*/  LOP3.LUT R7, R7, 0x38, RZ, 0xc0, !PT ;  /* 0x0000003807077812 */ /* 0x000fe400078ec0ff */
[----:B------:R-:W-:Y:S02]  /*17b40*/  LOP3.LUT R8, R21, 0x140, RZ, 0xfc, !PT ;  /* 0x0000014015087812 */ /* 0x000fe400078efcff */
[----:B------:R-:W-:Y:S02]  /*17b50*/  LOP3.LUT R7, R7, 0x180, RZ, 0xfc, !PT ;  /* 0x0000018007077812 */ /* 0x000fe400078efcff */
[----:B------:R-:W-:Y:S02]  /*17b60*/  ISETP.GE.AND P3, PT, R8, UR4, PT ;  /* 0x0000000408007c0c */ /* 0x000fe4000bf66270 */
[----:B------:R-:W-:-:S02]  /*17b70*/  ISETP.GE.AND P0, PT, R7, UR4, PT ;  /* 0x0000000407007c0c */ /* 0x000fc4000bf06270 */
[----:B------:R-:W-:Y:S02]  /*17b80*/  LOP3.LUT R7, R21, 0x1c0, RZ, 0xfc, !PT ;  /* 0x000001c015077812 */ /* 0x000fe400078efcff */
[----:B------:R-:W-:Y:S02]  /*17b90*/  SEL R2, RZ, 0x40, P0 ;  /* 0x00000040ff027807 */ /* 0x000fe40000000000 */
[----:B------:R-:W-:Y:S02]  /*17ba0*/  SEL R3, RZ, 0x20, P3 ;  /* 0x00000020ff037807 */ /* 0x000fe40001800000 */
[----:B------:R-:W-:Y:S01]  /*17bb0*/  ISETP.GE.AND P0, PT, R7, UR4, PT ;  /* 0x0000000407007c0c */ /* 0x000fe2000bf06270 */
[----:B------:R-:W-:Y:S01]  /*17bc0*/  UMOV UR4, 0xffffffff ;  /* 0xffffffff00047882 */ /* 0x000fe20000000000 */
[----:B------:R-:W-:Y:S02]  /*17bd0*/  IADD3 R0, R2, R0, R3 ;  /* 0x0000000002007210 */ /* 0x000fe40007ffe003 */
[----:B------:R-:W-:-:S05]  /*17be0*/  SEL R7, RZ, 0x80, P0 ;  /* 0x00000080ff077807 */ /* 0x000fca0000000000 */
[----:B------:R-:W-:Y:S01]  /*17bf0*/  IMAD.IADD R7, R0, 0x1, R7 ;  /* 0x0000000100077824 */ /* 0x000fe200078e0207 */
[----:B------:R-:W-:Y:S06]  /*17c00*/  BRA.DIV UR4, `(.L_x_1436) ;  /* 0x0000004a04907947 */ /* 0x000fec000b800000 */
[----:B------:R-:W2:Y:S04]  /*17c10*/  LDL.LU R9, [R1+0x1c] ;  /* 0x00001c0001097983 */ /* 0x000ea80000300800 */
[----:B------:R-:W3:Y:S04]  /*17c20*/  LDL.LU R3, [R1+0x24] ;  /* 0x0000240001037983 */ /* 0x000ee80000300800 */
[----:B------:R-:W4:Y:S01]  /*17c30*/  LDL.LU R8, [R1+0x20] ;  /* 0x0000200001087983 */ /* 0x000f220000300800 */
[----:B------:R-:W-:-:S03]  /*17c40*/  LOP3.LUT R22, R22, 0xffbfffff, RZ, 0xc0, !PT ;  /* 0xffbfffff16167812 */ /* 0x000fc600078ec0ff */
[----:B------:R-:W-:Y:S01]  /*17c50*/  SHFL.IDX PT, R14, R5, 0x2, 0x181f ;  /* 0x00581f00050e7f89 */ /* 0x000fe200000e0000 */
[----:B------:R-:W-:-:S04]  /*17c60*/  @P4 LOP3.LUT R22, R22, 0x400000, RZ, 0xfc, !PT ;  /* 0x0040000016164812 */ /* 0x000fc800078efcff */
[C---:B------:R-:W-:Y:S02]  /*17c70*/  LOP3.LUT P4, RZ, R22.reuse, 0x800, RZ, 0xc0, !PT ;  /* 0x0000080016ff7812 */ /* 0x040fe4000788c0ff */
[----:B------:R-:W-:-:S04]  /*17c80*/  LOP3.LUT R22, R22, 0xffdfffff, RZ, 0xc0, !PT ;  /* 0xffdfffff16167812 */ /* 0x000fc800078ec0ff */
[----:B------:R-:W-:-:S04]  /*17c90*/  @P3 LOP3.LUT R22, R22, 0x200000, RZ, 0xfc, !PT ;  /* 0x0020000016163812 */ /* 0x000fc800078efcff */
[----:B------:R-:W-:Y:S01]  /*17ca0*/  LOP3.LUT P3, RZ, R22, 0x400, RZ, 0xc0, !PT ;  /* 0x0000040016ff7812 */ /* 0x000fe2000786c0ff */
[----:B--2---:R-:W-:Y:S02]  /*17cb0*/  IMAD R6, R9, R6, RZ ;  /* 0x0000000609067224 */ /* 0x004fe400078e02ff */
[----:B---3--:R-:W-:-:S03]  /*17cc0*/  IMAD.MOV.U32 R9, RZ, RZ, R3 ;  /* 0x000000ffff097224 */ /* 0x008fc600078e0003 */
[----:B------:R-:W-:Y:S01]  /*17cd0*/  ISETP.GE.AND P0, PT, R17, R6, PT ;  /* 0x000000061100720c */ /* 0x000fe20003f06270 */
[----:B------:R-:W0:-:S12]  /*17ce0*/  SHFL.IDX PT, R3, R5, RZ, 0x181f ;  /* 0x00181fff05037589 */ /* 0x000e1800000e0000 */
[----:B------:R-:W-:-:S04]  /*17cf0*/  @!P0 LOP3.LUT R2, R0, 0x40, RZ, 0xc0, !PT ;  /* 0x0000004000028812 */ /* 0x000fc800078ec0ff */
[----:B------:R-:W-:-:S04]  /*17d00*/  @!P0 SHF.R.U32.HI R2, RZ, 0x2, R2 ;  /* 0x00000002ff028819 */ /* 0x000fc80000011602 */
[----:B------:R-:W-:Y:S02]  /*17d10*/  @!P0 ISETP.NE.U32.AND P2, PT, R2, RZ, PT ;  /* 0x000000ff0200820c */ /* 0x000fe40003f45070 */
[----:B------:R-:W-:Y:S02]  /*17d20*/  @!P0 LOP3.LUT R2, R7, 0x80, RZ, 0xc0, !PT ;  /* 0x0000008007028812 */ /* 0x000fe400078ec0ff */
[----:B0-----:R-:W-:Y:S02]  /*17d30*/  @!P0 LEA R3, P6, R20, R3, 0x1 ;  /* 0x0000000314038211 */ /* 0x001fe400078c08ff */
[----:B------:R-:W-:-:S04]  /*17d40*/  @!P0 SHF.R.U32.HI R2, RZ, 0x3, R2 ;  /* 0x00000003ff028819 */ /* 0x000fc80000011602 */
[----:B------:R-:W-:Y:S02]  /*17d50*/  @!P0 ISETP.NE.U32.AND P1, PT, R2, RZ, PT ;  /* 0x000000ff0200820c */ /* 0x000fe40003f25070 */
[----:B------:R-:W0:Y:S02]  /*17d60*/  SHFL.IDX PT, R2, R4, RZ, 0x181f ;  /* 0x00181fff04027589 */ /* 0x000e2400000e0000 */
[----:B0-----:R-:W-:Y:S01]  /*17d70*/  @!P0 IMAD.X R2, RZ, RZ, R2, P6 ;  /* 0x000000ffff028224 */ /* 0x001fe200030e0602 */
[----:B------:R-:W-:-:S04]  /*17d80*/  LOP3.LUT P6, RZ, R22, 0x200, RZ, 0xc0, !PT ;  /* 0x0000020016ff7812 */ /* 0x000fc800078cc0ff */
[----:B------:R-:W-:-:S04]  /*17d90*/  @!P0 LOP3.LUT R3, R3, R2, RZ, 0x3c, !PT ;  /* 0x0000000203038212 */ /* 0x000fc800078e3cff */
[----:B------:R-:W-:-:S04]  /*17da0*/  @!P0 LOP3.LUT R2, R3, R2, RZ, 0x3c, !PT ;  /* 0x0000000203028212 */ /* 0x000fc800078e3cff */
[----:B------:R-:W-:-:S05]  /*17db0*/  @!P0 LOP3.LUT R3, R3, R2, RZ, 0x3c, !PT ;  /* 0x0000000203038212 */ /* 0x000fca00078e3cff */
[----:B------:R-:W-:Y:S01]  /*17dc0*/  @!P0 LDGSTS.E.BYPASS.LTC128B.128 [R26+0x26400], desc[UR40][R2.64], !P4 ;  /* 0x26400000021a8fae */ /* 0x000fe2000e101d68 */
[----:B------:R-:W-:-:S03]  /*17dd0*/  LOP3.LUT P4, RZ, R22, 0x400000, RZ, 0xc0, !PT ;  /* 0x0040000016ff7812 */ /* 0x000fc6000788c0ff */
[----:B------:R-:W-:Y:S01]  /*17de0*/  @!P0 LDGSTS.E.BYPASS.LTC128B.128 [R26+0x28400], desc[UR40][R2.64+0x80], !P3 ;  /* 0x28400080021a8fae */ /* 0x000fe2000d901d68 */
[C---:B------:R-:W-:Y:S02]  /*17df0*/  LOP3.LUT P3, RZ, R22.reuse, 0x200000, RZ, 0xc0, !PT ;  /* 0x0020000016ff7812 */ /* 0x040fe4000786c0ff */
[----:B------:R-:W-:Y:S01]  /*17e00*/  LOP3.LUT R22, R22, 0xffefffff, RZ, 0xc0, !PT ;  /* 0xffefffff16167812 */ /* 0x000fe200078ec0ff */
[----:B------:R-:W-:Y:S03]  /*17e10*/  @!P0 LDGSTS.E.BYPASS.LTC128B.128 [R26+0x2a400], desc[UR40][R2.64+0x100], !P6 ;  /* 0x2a400100021a8fae */ /* 0x000fe6000f101d68 */
[----:B------:R-:W-:Y:S01]  /*17e20*/  @P6 LOP3.LUT R22, R22, 0x100000, RZ, 0xfc, !PT ;  /* 0x0010000016166812 */ /* 0x000fe200078efcff */
[----:B------:R-:W-:Y:S03]  /*17e30*/  @!P0 LDGSTS.E.BYPASS.LTC128B.128 [R26+0x2c400], desc[UR40][R2.64+0x180], !P5 ;  /* 0x2c400180021a8fae */ /* 0x000fe6000e901d68 */
[C---:B------:R-:W-:Y:S01]  /*17e40*/  LOP3.LUT P6, RZ, R22.reuse, 0x800, RZ, 0xc0, !PT ;  /* 0x0000080016ff7812 */ /* 0x040fe200078cc0ff */
[----:B------:R-:W-:Y:S01]  /*17e50*/  @!P0 LDGSTS.E.BYPASS.LTC128B.128 [R26+0x2e400], desc[UR40][R2.64+0x200], !P4 ;  /* 0x2e400200021a8fae */ /* 0x000fe2000e101d68 */
[----:B------:R-:W-:-:S03]  /*17e60*/  LOP3.LUT R22, R22, 0xffff7fff, RZ, 0xc0, !PT ;  /* 0xffff7fff16167812 */ /* 0x000fc600078ec0ff */
[----:B------:R-:W-:Y:S04]  /*17e70*/  @!P0 LDGSTS.E.BYPASS.LTC128B.128 [R26+0x30400], desc[UR40][R2.64+0x280], !P3 ;  /* 0x30400280021a8fae */ /* 0x000fe8000d901d68 */
[----:B------:R-:W-:Y:S04]  /*17e80*/  @!P0 LDGSTS.E.BYPASS.LTC128B.128 [R26+0x32400], desc[UR40][R2.64+0x300], P2 ;  /* 0x32400300021a8fae */ /* 0x000fe80009101d68 */
[----:B------:R0:W-:Y:S01]  /*17e90*/  @!P0 LDGSTS.E.BYPASS.LTC128B.128 [R26+0x34400], desc[UR40][R2.64+0x380], P1 ;  /* 0x34400380021a8fae */ /* 0x0001e20008901d68 */
[----:B----4-:R-:W-:-:S03]  /*17ea0*/  ISETP.GE.AND P0, PT, R8, R6, PT ;  /* 0x000000060800720c */ /* 0x010fc60003f06270 */
[----:B------:R-:W-:Y:S10]  /*17eb0*/  SHFL.IDX PT, R8, R4, 0x2, 0x181f ;  /* 0x00581f0004087f89 */ /* 0x000ff400000e0000 */
[----:B0-----:R-:W-:-:S02]  /*17ec0*/  @!P0 LOP3.LUT R3, R0, 0x40, RZ, 0xc0, !PT ;  /* 0x0000004000038812 */ /* 0x001fc400078ec0ff */
[----:B------:R-:W-:Y:S02]  /*17ed0*/  @!P0 LOP3.LUT R2, R7, 0x80, RZ, 0xc0, !PT ;  /* 0x0000008007028812 */ /* 0x000fe400078ec0ff */
[----:B------:R-:W-:Y:S02]  /*17ee0*/  @!P0 SHF.R.U32.HI R3, RZ, 0x2, R3 ;  /* 0x00000002ff038819 */ /* 0x000fe40000011603 */
[----:B------:R-:W-:Y:S02]  /*17ef0*/  @!P0 SHF.R.U32.HI R2, RZ, 0x3, R2 ;  /* 0x00000003ff028819 */ /* 0x000fe40000011602 */
[----:B------:R-:W-:Y:S02]  /*17f00*/  @!P0 ISETP.NE.U32.AND P2, PT, R3, RZ, PT ;  /* 0x000000ff0300820c */ /* 0x000fe40003f45070 */
[----:B------:R-:W0:Y:S01]  /*17f10*/  SHFL.IDX PT, R3, R5, 0x1, 0x181f ;  /* 0x00381f0005037f89 */ /* 0x000e2200000e0000 */
[----:B------:R-:W-:-:S03]  /*17f20*/  @!P0 ISETP.NE.U32.AND P1, PT, R2, RZ, PT ;  /* 0x000000ff0200820c */ /* 0x000fc60003f25070 */
[----:B------:R-:W1:Y:S04]  /*17f30*/  SHFL.IDX PT, R2, R4, 0x1, 0x181f ;  /* 0x00381f0004027f89 */ /* 0x000e6800000e0000 */
[----:B------:R-:W2:Y:S03]  /*17f40*/  SHFL.IDX PT, R4, R4, 0x3, 0x181f ;  /* 0x00781f0004047f89 */ /* 0x000ea600000e0000 */
[----:B------:R-:W-:-:S04]  /*17f50*/  @P2 LOP3.LUT R22, R22, 0x8000, RZ, 0xfc, !PT ;  /* 0x0000800016162812 */ /* 0x000fc800078efcff */
[----:B------:R-:W-:-:S04]  /*17f60*/  LOP3.LUT R22, R22, 0xfff7ffff, RZ, 0xc0, !PT ;  /* 0xfff7ffff16167812 */ /* 0x000fc800078ec0ff */
[----:B------:R-:W-:-:S04]  /*17f70*/  @P1 LOP3.LUT R22, R22, 0x80000, RZ, 0xfc, !PT ;  /* 0x0008000016161812 */ /* 0x000fc800078efcff */
[----:B------:R-:W-:Y:S02]  /*17f80*/  LOP3.LUT P1, RZ, R22, 0x8000, RZ, 0xc0, !PT ;  /* 0x0000800016ff7812 */ /* 0x000fe4000782c0ff */
[----:B0-----:R-:W-:-:S05]  /*17f90*/  @!P0 LEA R3, P2, R20, R3, 0x1 ;  /* 0x0000000314038211 */ /* 0x001fca00078408ff */
[----:B-1----:R-:W-:Y:S01]  /*17fa0*/  @!P0 IMAD.X R2, RZ, RZ, R2, P2 ;  /* 0x000000ffff028224 */ /* 0x002fe200010e0602 */
[----:B------:R-:W-:-:S04]  /*17fb0*/  LOP3.LUT P2, RZ, R22, 0x400, RZ, 0xc0, !PT ;  /* 0x0000040016ff7812 */ /* 0x000fc8000784c0ff */
[----:B------:R-:W-:-:S04]  /*17fc0*/  @!P0 LOP3.LUT R3, R3, R2, RZ, 0x3c, !PT ;  /* 0x0000000203038212 */ /* 0x000fc800078e3cff */
[----:B------:R-:W-:-:S04]  /*17fd0*/  @!P0 LOP3.LUT R2, R3, R2, RZ, 0x3c, !PT ;  /* 0x0000000203028212 */ /* 0x000fc800078e3cff */
[----:B------:R-:W-:-:S05]  /*17fe0*/  @!P0 LOP3.LUT R3, R3, R2, RZ, 0x3c, !PT ;  /* 0x0000000203038212 */ /* 0x000fca00078e3cff */
[----:B------:R-:W-:Y:S01]  /*17ff0*/  @!P0 LDGSTS.E.BYPASS.LTC128B.128 [R26+0x26c00], desc[UR40][R2.64], !P6 ;  /* 0x26c00000021a8fae */ /* 0x000fe2000f101d68 */
[----:B------:R-:W-:-:S03]  /*18000*/  LOP3.LUT P6, RZ, R22, 0x100000, RZ, 0xc0, !PT ;  /* 0x0010000016ff7812 */ /* 0x000fc600078cc0ff */
[----:B------:R-:W-:Y:S10]  /*18010*/  @!P0 LDGSTS.E.BYPASS.LTC128B.128 [R26+0x28c00], desc[UR40][R2.64+0x80], !P2 ;  /* 0x28c00080021a8fae */ /* 0x000ff4000d101d68 */
[----:B------:R-:W-:Y:S04]  /*18020*/  @!P0 LDGSTS.E.BYPASS.LTC128B.128 [R26+0x2ac00], desc[UR40][R2.64+0x100], !P6 ;  /* 0x2ac00100021a8fae */ /* 0x000fe8000f101d68 */
[----:B------:R-:W-:Y:S04]  /*18030*/  @!P0 LDGSTS.E.BYPASS.LTC128B.128 [R26+0x2cc00], desc[UR40][R2.64+0x180], !P5 ;  /* 0x2cc00180021a8fae */ /* 0x000fe8000e901d68 */
[----:B------:R-:W-:Y:S04]  /*18040*/  @!P0 LDGSTS.E.BYPASS.LTC128B.128 [R26+0x2ec00], desc[UR40][R2.64+0x200], !P4 ;  /* 0x2ec00200021a8fae */ /* 0x000fe8000e101d68 */
[----:B------:R-:W-:Y:S04]  /*18050*/  @!P0 LDGSTS.E.BYPASS.LTC128B.128 [R26+0x30c00], desc[UR40][R2.64+0x280], !P3 ;  /* 0x30c00280021a8fae */ /* 0x000fe8000d901d68 */
[----:B------:R-:W-:Y:S01]  /*18060*/  @!P0 LDGSTS.E.BYPASS.LTC128B.128 [R26+0x32c00], desc[UR40][R2.64+0x300], P1 ;  /* 0x32c00300021a8fae */ /* 0x000fe20008901d68 */
[----:B------:R-:W-:-:S13]  /*18070*/  LOP3.LUT P1, RZ, R22, 0x80000, RZ, 0xc0, !PT ;  /* 0x0008000016ff7812 */ /* 0x000fda000782c0ff */
[----:B------:R0:W-:Y:S01]  /*18080*/  @!P0 LDGSTS.E.BYPASS.LTC128B.128 [R26+0x34c00], desc[UR40][R2.64+0x380], P1 ;  /* 0x34c00380021a8fae */ /* 0x0001e20008901d68 */
[----:B------:R-:W-:-:S13]  /*18090*/  ISETP.GE.AND P0, PT, R9, R6, PT ;  /* 0x000000060900720c */ /* 0x000fda0003f06270 */
[----:B------:R-:W-:-:S05]  /*180a0*/  @!P0 LEA R9, P1, R20, R14, 0x1 ;  /* 0x0000000e14098211 */ /* 0x000fca00078208ff */
[----:B------:R-:W-:Y:S01]  /*180b0*/  @!P0 IMAD.X R10, RZ, RZ, R8, P1 ;  /* 0x000000ffff0a8224 */ /* 0x000fe200008e0608 */
[----:B------:R-:W-:Y:S01]  /*180c0*/  LOP3.LUT P1, RZ, R22, 0x800, RZ, 0xc0, !PT ;  /* 0x0000080016ff7812 */ /* 0x000fe2000782c0ff */
[----:B0-----:R-:W-:Y:S01]  /*180d0*/  @!P0 IMAD.MOV.U32 R2, RZ, RZ, R9 ;  /* 0x000000ffff028224 */ /* 0x001fe200078e0009 */
[----:B------:R-:W-:Y:S01]  /*180e0*/  @!P0 LOP3.LUT R8, R0, 0x40, RZ, 0xc0, !PT ;  /* 0x0000004000088812 */ /* 0x000fe200078ec0ff */
[----:B------:R-:W-:-:S03]  /*180f0*/  @!P0 IMAD.MOV.U32 R3, RZ, RZ, R10 ;  /* 0x000000ffff038224 */ /* 0x000fc600078e000a */
        /* <DEDUP_REMOVED lines=11> */
[----:B------:R-:W-:-:S13]  /*181b0*/  @!P0 ISETP.NE.U32.AND P1, PT, R8, RZ, PT ;  /* 0x000000ff0800820c */ /* 0x000fda0003f25070 */
[----:B------:R0:W-:Y:S04]  /*181c0*/  @!P0 LDGSTS.E.BYPASS.LTC128B.128 [R26+0x35400], desc[UR40][R2.64+0x380], P1 ;  /* 0x35400380021a8fae */ /* 0x0001e80008901d68 */
[----:B0-2---:R0:W1:Y:S02]  /*181d0*/  SHFL.IDX PT, R2, R5, 0x3, 0x181f ;  /* 0x00781f0005027f89 */ /* 0x00506400000e0000 */
.L_x_1563:
[----:B------:R-:W2:Y:S01]  /*181e0*/  LDL.LU R3, [R1+0x34] ;  /* 0x0000340001037983 */ /* 0x000ea20000300800 */
[----:B------:R-:W-:Y:S01]  /*181f0*/  BSSY B0, `(.L_x_1437) ;  /* 0x0000019000007945 */ /* 0x000fe20003800000 */
[----:B--2---:R-:W-:-:S13]  /*18200*/  ISETP.GE.AND P0, PT, R3, R6, PT ;  /* 0x000000060300720c */ /* 0x004fda0003f06270 */
[----:B------:R-:W-:Y:S05]  /*18210*/  @P0 BRA `(.L_x_1438) ;  /* 0x0000000000580947 */ /* 0x000fea0003800000 */
[----:B------:R-:W-:Y:S02]  /*18220*/  LOP3.LUT R0, R0, 0x40, RZ, 0xc0, !PT ;  /* 0x0000004000007812 */ /* 0x000fe400078ec0ff */
[----:B------:R-:W-:Y:S02]  /*18230*/  LOP3.LUT P6, RZ, R22, 0x800, RZ, 0xc0, !PT ;  /* 0x0000080016ff7812 */ /* 0x000fe400078cc0ff */
[----:B-1----:R-:W-:Y:S02]  /*18240*/  LEA R2, P0, R20, R2, 0x1 ;  /* 0x0000000214027211 */ /* 0x002fe400078008ff */
[C---:B------:R-:W-:Y:S02]  /*18250*/  LOP3.LUT P2, RZ, R22.reuse, 0x400, RZ, 0xc0, !PT ;  /* 0x0000040016ff7812 */ /* 0x040fe4000784c0ff */
[----:B------:R-:W-:Y:S01]  /*18260*/  LOP3.LUT P1, RZ, R22, 0x200, RZ, 0xc0, !PT ;  /* 0x0000020016ff7812 */ /* 0x000fe2000782c0ff */
[----:B------:R-:W-:Y:S01]  /*18270*/  IMAD.X R3, RZ, RZ, R4, P0 ;  /* 0x000000ffff037224 */ /* 0x000fe200000e0604 */
[----:B------:R-:W-:-:S02]  /*18280*/  SHF.R.U32.HI R0, RZ, 0x2, R0 ;  /* 0x00000002ff007819 */ /* 0x000fc40000011600 */
[----:B------:R-:W-:Y:S02]  /*18290*/  LOP3.LUT R7, R7, 0x80, RZ, 0xc0, !PT ;  /* 0x0000008007077812 */ /* 0x000fe400078ec0ff */
[----:B------:R-:W-:Y:S01]  /*182a0*/  ISETP.NE.U32.AND P0, PT, R0, RZ, PT ;  /* 0x000000ff0000720c */ /* 0x000fe20003f05070 */
[----:B------:R-:W-:Y:S01]  /*182b0*/  @!PT LDS RZ, [RZ] ;  /* 0x00000000fffff984 */ /* 0x000fe20000000800 */
[----:B------:R-:W-:Y:S01]  /*182c0*/  @!PT LDS RZ, [RZ] ;  /* 0x00000000fffff984 */ /* 0x000fe20000000800 */
[----:B------:R-:W-:Y:S01]  /*182d0*/  @!PT LDS RZ, [RZ] ;  /* 0x00000000fffff984 */ /* 0x000fe20000000800 */
[----:B------:R2:W-:Y:S01]  /*182e0*/  LDGSTS.E.BYPASS.LTC128B.128 [R26+0x27c00], desc[UR40][R2.64], !P6 ;  /* 0x27c00000021a7fae */ /* 0x0005e2000f101d68 */
[----:B------:R-:W-:-:S03]  /*182f0*/  SHF.R.U32.HI R7, RZ, 0x3, R7 ;  /* 0x00000003ff077819 */ /* 0x000fc60000011607 */
        /* <DEDUP_REMOVED lines=8> */
.L_x_1438:
[----:B------:R-:W-:Y:S05]  /*18380*/  BSYNC B0 ;  /* 0x0000000000007941 */ /* 0x000fea0003800000 */
.L_x_1437:
[----:B------:R-:W-:Y:S01]  /*18390*/  NOP ;  /* 0x0000000000007918 */ /* 0x000fe20000000000 */
[----:B------:R-:W-:-:S13]  /*183a0*/  PLOP3.LUT P0, PT, PT, PT, PT, 0x80, 0x0 ;  /* 0x000000000000781c */ /* 0x000fda0003f0f070 */
.L_x_1439:
[----:B------:R-:W-:Y:S02]  /*183b0*/  PLOP3.LUT P1, PT, P1, P0, PT, 0xa2, 0x0 ;  /* 0x000000000000781c */ /* 0x000fe40000f21472 */
[----:B------:R-:W-:-:S08]  /*183c0*/  @P0 R2UR P1, UR4, R23 ;  /* 0x00000000170402ca */ /* 0x000fd00000020000 */
[----:B------:R-:W-:-:S05]  /*183d0*/  @P0 PLOP3.LUT P0, PT, P1, PT, PT, 0x80, 0x0 ;  /* 0x000000000000081c */ /* 0x000fca0000f0f070 */
[----:B------:R-:W-:Y:S01]  /*183e0*/  @!P1 SYNCS.ARRIVE.TRANS64.RED.A0T1 RZ, [UR4+0x38810], RZ ;  /* 0x038810ffffff99a7 */ /* 0x000fe20008200404 */
[----:B------:R-:W-:Y:S07]  /*183f0*/  @!P1 ARRIVES.LDGSTSBAR.64.TRANSCNT [UR4+0x38810] ;  /* 0x03881000ff0099b0 */ /* 0x000fee0008000a84 */
[----:B------:R-:W-:Y:S05]  /*18400*/  @P0 BRA.U.ANY `(.L_x_1439) ;  /* 0xfffffffd00e80947 */ /* 0x000fea000393ffff */
[----:B-12---:R-:W2:Y:S02]  /*18410*/  LDL.LU R2, [R1+0x28] ;  /* 0x0000280001027983 */ /* 0x006ea40000300800 */
[----:B--2---:R-:W-:-:S05]  /*18420*/  VIADD R2, R2, 0x1 ;  /* 0x0000000102027836 */ /* 0x004fca0000000000 */
[----:B------:R1:W-:Y:S01]  /*18430*/  STL [R1+0x28], R2 ;  /* 0x0000280201007387 */ /* 0x0003e20000100800 */
[----:B------:R-:W-:-:S04]  /*18440*/  LEA.HI R0, R2, R2, RZ, 0x1 ;  /* 0x0000000202007211 */ /* 0x000fc800078f08ff */
[----:B------:R-:W-:-:S04]  /*18450*/  LOP3.LUT R0, R0, 0xfffffffe, RZ, 0xc0, !PT ;  /* 0xfffffffe00007812 */ /* 0x000fc800078ec0ff */
[----:B------:R-:W-:-:S04]  /*18460*/  IADD3 R0, R2, -R0, RZ ;  /* 0x8000000002007210 */ /* 0x000fc80007ffe0ff */
[----:B------:R-:W-:Y:S01]  /*18470*/  SHF.L.U32 R0, R0, 0x1f, RZ ;  /* 0x0000001f00007819 */ /* 0x000fe200000006ff */
[----:B------:R-:W-:Y:S01]  /*18480*/  NOP ;  /* 0x0000000000007918 */ /* 0x000fe20000000000 */
[----:B------:R1:W-:Y:S01]  /*18490*/  SYNCS.ARRIVE.TRANS64.A1T0 RZ, [R23+URZ+0x38810], RZ ;  /* 0x038810ff17ff79a7 */ /* 0x0003e2000810003f */
[----:B------:R-:W-:Y:S01]  /*184a0*/  BSSY B0, `(.L_x_1440) ;  /* 0x0000003000007945 */ /* 0x000fe20003800000 */
[----:B------:R-:W2:Y:S03]  /*184b0*/  SYNCS.PHASECHK.TRANS64.TRYWAIT P0, [R23+URZ+0x38820], R0 ;  /* 0x03882000170075a7 */ /* 0x000ea6000800017f */
[----:B-12---:R-:W-:Y:S05]  /*184c0*/  @!P0 BRA `(.L_x_1441) ;  /* 0x0000004c00208947 */ /* 0x006fea0003800000 */
.L_x_1564:
[----:B------:R-:W-:Y:S05]  /*184d0*/  BSYNC B0 ;  /* 0x0000000000007941 */ /* 0x000fea0003800000 */
.L_x_1440:
[----:B------:R-:W2:Y:S02]  /*184e0*/  LDL R2, [R1+0x50] ;  /* 0x0000500001027983 */ /* 0x000ea40000100800 */
[----:B--2---:R-:W-:-:S13]  /*184f0*/  ISETP.NE.AND P0, PT, R2, 0x3, PT ;  /* 0x000000030200780c */ /* 0x004fda0003f05270 */
[----:B------:R-:W-:Y:S05]  /*18500*/  @!P0 BRA `(.L_x_1442) ;  /* 0x0000000000048947 */ /* 0x000fea0003800000 */
[----:B------:R-:W-:Y:S01]  /*18510*/  BPT.TRAP 0x1 ;  /* 0x000000040000795c */ /* 0x000fe20000300000 */
.L_x_1442:
[----:B-1----:R-:W-:Y:S01]  /*18520*/  SHF.L.U32 R0, R28, 0x1f, RZ ;  /* 0x0000001f1c007819 */ /* 0x002fe200000006ff */
[----:B------:R-:W-:Y:S03]  /*18530*/  BSSY B0, `(.L_x_1443) ;  /* 0x0000003000007945 */ /* 0x000fe60003800000 */
[----:B------:R-:W1:Y:S02]  /*18540*/  SYNCS.PHASECHK.TRANS64.TRYWAIT P0, [R27+URZ+0x38860], R0 ;  /* 0x038860001b0075a7 */ /* 0x000e64000800017f */
[----:B-1----:R-:W-:Y:S05]  /*18550*/  @!P0 BRA `(.L_x_1444) ;  /* 0x0000004c00108947 */ /* 0x002fea0003800000 */
.L_x_1565:
[----:B------:R-:W-:Y:S05]  /*18560*/  BSYNC B0 ;  /* 0x0000000000007941 */ /* 0x000fea0003800000 */
.L_x_1443:
[----:B------:R-:W1:Y:S01]  /*18570*/  LDL.LU R3, [R1+0x3c] ;  /* 0x00003c0001037983 */ /* 0x000e620000300800 */
[----:B------:R-:W-:-:S03]  /*18580*/  ULDC.64 UR4, c[0x0][0x328] ;  /* 0x0000ca0000047ab9 */ /* 0x000fc60000000a00 */
[----:B------:R-:W2:Y:S04]  /*18590*/  LDL.LU R2, [R1+0xc] ;  /* 0x00000c0001027983 */ /* 0x000ea80000300800 */
[----:B0-----:R-:W3:Y:S04]  /*185a0*/  LDL.LU R5, [R1+0x44] ;  /* 0x0000440001057983 */ /* 0x001ee80000300800 */
[----:B------:R-:W4:Y:S01]  /*185b0*/  LDL.LU R4, [R1+0x4] ;  /* 0x0000040001047983 */ /* 0x000f220000300800 */
[----:B-1----:R-:W-:-:S04]  /*185c0*/  IMAD R0, R3, UR4, RZ ;  /* 0x0000000403007c24 */ /* 0x002fc8000f8e02ff */
[C---:B--2---:R-:W-:Y:S02]  /*185d0*/  IMAD R0, R2.reuse, UR5, R0 ;  /* 0x0000000502007c24 */ /* 0x044fe4000f8e0200 */
[----:B------:R-:W-:Y:S01]  /*185e0*/  IMAD.WIDE.U32 R2, R2, UR4, RZ ;  /* 0x0000000402027c25 */ /* 0x000fe2000f8e00ff */
[----:B------:R-:W-:-:S03]  /*185f0*/  ULDC.64 UR4, c[0x0][0x338] ;  /* 0x0000ce0000047ab9 */ /* 0x000fc60000000a00 */
[----:B------:R-:W-:Y:S02]  /*18600*/  IMAD.IADD R3, R3, 0x1, R0 ;  /* 0x0000000103037824 */ /* 0x000fe400078e0200 */
[----:B---3--:R-:W-:Y:S02]  /*18610*/  IMAD R0, R5, UR4, RZ ;  /* 0x0000000405007c24 */ /* 0x008fe4000f8e02ff */
[----:B----4-:R-:W-:-:S04]  /*18620*/  IMAD.WIDE.U32 R2, R4, UR4, R2 ;  /* 0x0000000404027c25 */ /* 0x010fc8000f8e0002 */
        /* <DEDUP_REMOVED lines=18> */
[C---:B------:R-:W-:Y:S01]  /*18750*/  LOP3.LUT P3, RZ, R33.reuse, 0x8, RZ, 0xc0, !PT ;  /* 0x0000000821ff7812 */ /* 0x040fe2000786c0ff */
[----:B------:R-:W2:Y:S01]  /*18760*/  SHFL.IDX PT, R3, R6, RZ, 0x181f ;  /* 0x00181fff06037589 */ /* 0x000ea200000e0000 */
[----:B------:R-:W-:Y:S02]  /*18770*/  LOP3.LUT P2, RZ, R33, 0x10, RZ, 0xc0, !PT ;  /* 0x0000001021ff7812 */ /* 0x000fe4000784c0ff */
[----:B------:R-:W-:Y:S01]  /*18780*/  LOP3.LUT R22, R22, 0xfffffdff, RZ, 0xc0, !PT ;  /* 0xfffffdff16167812 */ /* 0x000fe200078ec0ff */
[----:B0-----:R-:W-:-:S05]  /*18790*/  IMAD.SHL.U32 R7, R7, 0x8, RZ ;  /* 0x0000000807077824 */ /* 0x001fca00078e00ff */
[----:B------:R-:W-:-:S05]  /*187a0*/  LOP3.LUT R7, R7, 0x38, RZ, 0xc0, !PT ;  /* 0x0000003807077812 */ /* 0x000fca00078ec0ff */
[----:B------:R-:W-:Y:S01]  /*187b0*/  IMAD.SHL.U32 R0, R7, 0x2, RZ ;  /* 0x0000000207007824 */ /* 0x000fe200078e00ff */
[----:B------:R-:W-:-:S04]  /*187c0*/  LOP3.LUT R7, R33, 0x1, RZ, 0xc0, !PT ;  /* 0x0000000121077812 */ /* 0x000fc800078ec0ff */
[----:B-1----:R-:W-:Y:S02]  /*187d0*/  IADD3 R2, P0, R2, R0, RZ ;  /* 0x0000000002027210 */ /* 0x002fe40007f1e0ff */
[----:B------:R-:W-:Y:S02]  /*187e0*/  ISETP.NE.U32.AND P1, PT, R7, 0x1, PT ;  /* 0x000000010700780c */ /* 0x000fe40003f25070 */
[----:B------:R-:W-:Y:S01]  /*187f0*/  PRMT R7, R33, 0x8880, RZ ;  /* 0x0000888021077816 */ /* 0x000fe200000000ff */
[----:B--2---:R-:W-:Y:S01]  /*18800*/  IMAD.X R3, RZ, RZ, R3, P0 ;  /* 0x000000ffff037224 */ /* 0x004fe200000e0603 */
[----:B------:R-:W-:-:S09]  /*18810*/  ISETP.LT.OR P0, PT, R31, 0x1, P1 ;  /* 0x000000011f00780c */ /* 0x000fd20000f01670 */
[----:B------:R-:W-:Y:S02]  /*18820*/  @P1 LOP3.LUT R22, R22, 0x200, RZ, 0xfc, !PT ;  /* 0x0000020016161812 */ /* 0x000fe400078efcff */
[----:B------:R-:W-:Y:S02]  /*18830*/  LOP3.LUT P1, RZ, R33, 0x20, RZ, 0xc0, !PT ;  /* 0x0000002021ff7812 */ /* 0x000fe4000782c0ff */
[----:B------:R-:W-:Y:S01]  /*18840*/  @!PT LDS RZ, [RZ] ;  /* 0x00000000fffff984 */ /* 0x000fe20000000800 */
[----:B------:R-:W-:Y:S01]  /*18850*/  LDGSTS.E.BYPASS.LTC128B.128 [R4+0x400], desc[UR40][R2.64], !P0 ;  /* 0x0040000002047fae */ /* 0x000fe2000c101d68 */
[----:B------:R-:W-:Y:S02]  /*18860*/  ISETP.LT.OR P0, PT, R31, 0x1, !P5 ;  /* 0x000000011f00780c */ /* 0x000fe40006f01670 */
[----:B------:R-:W-:-:S11]  /*18870*/  LOP3.LUT R22, R22, 0xfffffbff, RZ, 0xc0, !PT ;  /* 0xfffffbff16167812 */ /* 0x000fd600078ec0ff */
        /* <DEDUP_REMOVED lines=62> */
.L_x_1575:
        /* <DEDUP_REMOVED lines=34> */
.L_x_1446:
[----:B------:R-:W-:Y:S02]  /*18e80*/  PLOP3.LUT P1, PT, P1, P0, PT, 0xa2, 0x0 ;  /* 0x000000000000781c */ /* 0x000fe40000f21472 */
[----:B------:R-:W-:-:S08]  /*18e90*/  @P0 R2UR P1, UR4, R27 ;  /* 0x000000001b0402ca */ /* 0x000fd00000020000 */
[----:B------:R-:W-:-:S05]  /*18ea0*/  @P0 PLOP3.LUT P0, PT, P1, PT, PT, 0x80, 0x0 ;  /* 0x000000000000081c */ /* 0x000fca0000f0f070 */
[----:B------:R-:W-:Y:S01]  /*18eb0*/  @!P1 SYNCS.ARRIVE.TRANS64.RED.A0T1 RZ, [UR4+0x38850], RZ ;  /* 0x038850ffffff99a7 */ /* 0x000fe20008200404 */
[----:B------:R-:W-:Y:S07]  /*18ec0*/  @!P1 ARRIVES.LDGSTSBAR.64.TRANSCNT [UR4+0x38850] ;  /* 0x03885000ff0099b0 */ /* 0x000fee0008000a84 */
[----:B------:R-:W-:Y:S05]  /*18ed0*/  @P0 BRA.U.ANY `(.L_x_1446) ;  /* 0xfffffffd00e80947 */ /* 0x000fea000393ffff */
[----:B------:R-:W-:Y:S01]  /*18ee0*/  NOP ;  /* 0x0000000000007918 */ /* 0x000fe20000000000 */
[----:B-1----:R-:W2:Y:S02]  /*18ef0*/  LDL R2, [R1+0x50] ;  /* 0x0000500001027983 */ /* 0x002ea40000100800 */
[----:B--2---:R-:W-:-:S13]  /*18f00*/  ISETP.NE.AND P2, PT, R2, 0x3, PT ;  /* 0x000000030200780c */ /* 0x004fda0003f45270 */
[----:B------:R-:W-:Y:S05]  /*18f10*/  @!P2 BRA `(.L_x_1447) ;  /* 0x000000000004a947 */ /* 0x000fea0003800000 */
[----:B------:R-:W-:Y:S01]  /*18f20*/  BPT.TRAP 0x1 ;  /* 0x000000040000795c */ /* 0x000fe20000300000 */
.L_x_1447:
        /* <DEDUP_REMOVED lines=9> */
[----:B--2---:R-:W-:Y:S02]  /*18fc0*/  LOP3.LUT R2, R2, 0x40, RZ, 0xc0, !PT ;  /* 0x0000004002027812 */ /* 0x004fe400078ec0ff */
[----:B---3--:R-:W-:Y:S02]  /*18fd0*/  LEA.HI.SX32 R7, R3, 0xfffffffe, 0x1a ;  /* 0xfffffffe03077811 */ /* 0x008fe400078fd2ff */
[----:B------:R-:W-:-:S07]  /*18fe0*/  SHF.R.U32.HI R33, RZ, 0x2, R2 ;  /* 0x00000002ff217819 */ /* 0x000fce0000011602 */
.L_x_1462:
[----:B--2---:R-:W2:Y:S01]  /*18ff0*/  LDL R10, [R1+0x50] ;  /* 0x00005000010a7983 */ /* 0x004ea20000100800 */
[----:B0-----:R-:W0:Y:S01]  /*19000*/  LDC R5, c[0x0][0x430] ;  /* 0x00010c00ff057b82 */ /* 0x001e220000000800 */
[----:B-1----:R-:W1:Y:S01]  /*19010*/  S2R R2, SR_TID.X ;  /* 0x0000000000027919 */ /* 0x002e620000002100 */
[----:B---3--:R-:W3:Y:S01]  /*19020*/  S2R R8, SR_TID.X ;  /* 0x0000000000087919 */ /* 0x008ee20000002100 */
[----:B0-----:R-:W-:Y:S02]  /*19030*/  ISETP.NE.AND P0, PT, R5, 0x1, PT ;  /* 0x000000010500780c */ /* 0x001fe40003f05270 */
[----:B-1----:R-:W-:-:S11]  /*19040*/  LOP3.LUT R2, R2, 0x7f, RZ, 0xc0, !PT ;  /* 0x0000007f02027812 */ /* 0x002fd600078ec0ff */
[----:B------:R-:W0:Y:S01]  /*19050*/  @P0 LDC R6, c[0x0][0x434] ;  /* 0x00010d00ff060b82 */ /* 0x000e220000000800 */
[----:B---3--:R-:W-:Y:S01]  /*19060*/  IMAD.SHL.U32 R8, R8, 0x10, RZ ;  /* 0x0000001008087824 */ /* 0x008fe200078e00ff */
[----:B------:R-:W-:-:S04]  /*19070*/  SHF.R.U32.HI R2, RZ, 0x3, R2 ;  /* 0x00000003ff027819 */ /* 0x000fc80000011602 */
[----:B------:R-:W-:Y:S02]  /*19080*/  LOP3.LUT R8, R2, 0x70, R8, 0xf8, !PT ;  /* 0x0000007002087812 */ /* 0x000fe400078ef808 */
[----:B------:R-:W1:Y:S02]  /*19090*/  @P0 LDC R3, c[0x0][0x438] ;  /* 0x00010e00ff030b82 */ /* 0x000e640000000800 */
[----:B------:R-:W-:Y:S01]  /*190a0*/  ISETP.GT.U32.AND P1, PT, R8, 0x3f, PT ;  /* 0x0000003f0800780c */ /* 0x000fe20003f24070 */
[----:B------:R-:W-:-:S04]  /*190b0*/  IMAD R4, R7, 0x40, R34 ;  /* 0x0000004007047824 */ /* 0x000fc800078e0222 */
[----:B------:R-:W-:-:S08]  /*190c0*/  IMAD.IADD R4, R8, 0x1, R4 ;  /* 0x0000000108047824 */ /* 0x000fd000078e0204 */
[----:B------:R-:W3:Y:S01]  /*190d0*/  @!P1 LDC.64 R8, c[0x0][0x428] ;  /* 0x00010a00ff089b82 */ /* 0x000ee20000000a00 */
[----:B0-----:R-:W-:-:S04]  /*190e0*/  @P0 IMAD.HI.U32 R6, R4, R6, RZ ;  /* 0x0000000604060227 */ /* 0x001fc800078e00ff */
[----:B------:R-:W-:Y:S01]  /*190f0*/  IMAD.MOV.U32 R2, RZ, RZ, R4 ;  /* 0x000000ffff027224 */ /* 0x000fe200078e0004 */
[----:B-1----:R-:W-:-:S05]  /*19100*/  @P0 SHF.R.U32.HI R2, RZ, R3, R6 ;  /* 0x00000003ff020219 */ /* 0x002fca0000011606 */
[----:B------:R-:W-:-:S04]  /*19110*/  IMAD.MOV R3, RZ, RZ, -R2 ;  /* 0x000000ffff037224 */ /* 0x000fc800078e0a02 */
[----:B------:R-:W-:Y:S01]  /*19120*/  IMAD R5, R5, R3, R4 ;  /* 0x0000000305057224 */ /* 0x000fe200078e0204 */
[--C-:B------:R-:W-:Y:S01]  /*19130*/  @!P1 SHF.R.S32.HI R3, RZ, 0x1f, R2.reuse ;  /* 0x0000001fff039819 */ /* 0x100fe20000011402 */
[-C--:B---3--:R-:W-:Y:S02]  /*19140*/  @!P1 IMAD R4, R35, R8.reuse, RZ ;  /* 0x0000000823049224 */ /* 0x088fe400078e02ff */
[----:B------:R-:W-:-:S04]  /*19150*/  @!P1 IMAD.WIDE.U32 R2, R32, R8, R2 ;  /* 0x0000000820029225 */ /* 0x000fc800078e0002 */
[----:B------:R-:W-:Y:S02]  /*19160*/  @!P1 IMAD R4, R32, R9, R4 ;  /* 0x0000000920049224 */ /* 0x000fe400078e0204 */
[----:B------:R-:W0:Y:S02]  /*19170*/  @!P1 LDC.64 R8, c[0x0][0x418] ;  /* 0x00010600ff089b82 */ /* 0x000e240000000a00 */
[----:B------:R-:W-:Y:S02]  /*19180*/  @!P1 IMAD.IADD R3, R4, 0x1, R3 ;  /* 0x0000000104039824 */ /* 0x000fe400078e0203 */
[----:B------:R-:W-:Y:S02]  /*19190*/  IMAD.MOV.U32 R4, RZ, RZ, RZ ;  /* 0x000000ffff047224 */ /* 0x000fe400078e00ff */
[----:B------:R-:W-:Y:S01]  /*191a0*/  VIADD R25, R25, 0x1 ;  /* 0x0000000119197836 */ /* 0x000fe20000000000 */
[----:B0-----:R-:W-:-:S04]  /*191b0*/  @!P1 LEA R8, P0, R2, R8, 0x2 ;  /* 0x0000000802089211 */ /* 0x001fc800078010ff */
[----:B------:R-:W-:Y:S02]  /*191c0*/  @!P1 LEA.HI.X R9, R2, R9, R3, 0x2, P0 ;  /* 0x0000000902099211 */ /* 0x000fe400000f1403 */
[----:B------:R-:W-:-:S03]  /*191d0*/  ISETP.NE.AND P0, PT, R25, 0x2, PT ;  /* 0x000000021900780c */ /* 0x000fc60003f05270 */
[----:B------:R0:W5:Y:S01]  /*191e0*/  @!P1 LDG.E R4, desc[UR40][R8.64] ;  /* 0x0000002808049981 */ /* 0x000162000c1e1900 */
[----:B------:R-:W-:Y:S01]  /*191f0*/  SEL R2, RZ, 0x1, P0 ;  /* 0x00000001ff027807 */ /* 0x000fe20000000000 */
[----:B------:R-:W-:Y:S05]  /*19200*/  YIELD ;  /* 0x0000000000007946 */ /* 0x000fea0003800000 */
[----:B------:R-:W-:Y:S01]  /*19210*/  LOP3.LUT R28, R28, R2, RZ, 0x3c, !PT ;  /* 0x000000021c1c7212 */ /* 0x000fe200078e3cff */
[----:B------:R-:W-:Y:S01]  /*19220*/  IMAD.MOV.U32 R2, RZ, RZ, R7 ;  /* 0x000000ffff027224 */ /* 0x000fe200078e0007 */
[----:B------:R-:W-:Y:S01]  /*19230*/  SEL R25, R25, RZ, P0 ;  /* 0x000000ff19197207 */ /* 0x000fe20000000000 */
[----:B------:R-:W-:-:S03]  /*19240*/  VIADD R7, R7, 0xffffffff ;  /* 0xffffffff07077836 */ /* 0x000fc60000000000 */
[----:B------:R-:W-:Y:S02]  /*19250*/  ISETP.GT.AND P3, PT, R2, RZ, PT ;  /* 0x000000ff0200720c */ /* 0x000fe40003f64270 */
[----:B--2---:R-:W-:-:S13]  /*19260*/  ISETP.NE.AND P1, PT, R10, 0x3, PT ;  /* 0x000000030a00780c */ /* 0x004fda0003f25270 */
[----:B0-----:R-:W-:Y:S05]  /*19270*/  @!P1 BRA `(.L_x_1450) ;  /* 0x0000000000049947 */ /* 0x001fea0003800000 */
[----:B------:R-:W-:Y:S01]  /*19280*/  BPT.TRAP 0x1 ;  /* 0x000000040000795c */ /* 0x000fe20000300000 */
.L_x_1450:
[----:B------:R-:W-:Y:S01]  /*19290*/  IMAD R6, R25, 0x8, R23 ;  /* 0x0000000819067824 */ /* 0x000fe200078e0217 */
[----:B------:R-:W-:Y:S01]  /*192a0*/  SHF.L.U32 R21, R28, 0x1f, RZ ;  /* 0x0000001f1c157819 */ /* 0x000fe200000006ff */
[----:B------:R-:W-:Y:S01]  /*192b0*/  BSSY B1, `(.L_x_1451) ;  /* 0x0000004000017945 */ /* 0x000fe20003800000 */
[----:B------:R-:W-:Y:S02]  /*192c0*/  SHF.R.S32.HI R9, RZ, 0x1f, R5 ;  /* 0x0000001fff097819 */ /* 0x000fe40000011405 */
[----:B------:R-:W0:Y:S02]  /*192d0*/  SYNCS.PHASECHK.TRANS64.TRYWAIT P0, [R6+URZ+0x38840], R21 ;  /* 0x03884015060075a7 */ /* 0x000e24000800017f */
[----:B0-----:R-:W-:Y:S05]  /*192e0*/  @!P0 BRA `(.L_x_1452) ;  /* 0x0000004400e88947 */ /* 0x001fea0003800000 */
.L_x_1576:
[----:B------:R-:W-:Y:S05]  /*192f0*/  BSYNC B1 ;  /* 0x0000000000017941 */ /* 0x000fea0003800000 */
.L_x_1451:
        /* <DEDUP_REMOVED lines=20> */
[----:B------:R-:W-:Y:S02]  /*19440*/  LEA.HI.X R27, R2, UR5, R8, 0x1, P0 ;  /* 0x00000005021b7c11 */ /* 0x000fe400080f0c08 */
[----:B------:R-:W-:Y:S01]  /*19450*/  LEA R8, R25, R36, 0xc ;  /* 0x0000002419087211 */ /* 0x000fe200078e60ff */
        /* <DEDUP_REMOVED lines=20> */
.L_x_1586:
        /* <DEDUP_REMOVED lines=8> */
.L_x_1454:
[----:B------:R-:W-:Y:S02]  /*19620*/  PLOP3.LUT P1, PT, P1, P0, PT, 0xa2, 0x0 ;  /* 0x000000000000781c */ /* 0x000fe40000f21472 */
[----:B------:R-:W-:-:S08]  /*19630*/  @P0 R2UR P1, UR4, R6 ;  /* 0x00000000060402ca */ /* 0x000fd00000020000 */
[----:B------:R-:W-:-:S05]  /*19640*/  @P0 PLOP3.LUT P0, PT, P1, PT, PT, 0x80, 0x0 ;  /* 0x000000000000081c */ /* 0x000fca0000f0f070 */
[----:B------:R-:W-:Y:S01]  /*19650*/  @!P1 SYNCS.ARRIVE.TRANS64.RED.A0T1 RZ, [UR4+0x38830], RZ ;  /* 0x038830ffffff99a7 */ /* 0x000fe20008200404 */
[----:B------:R-:W-:Y:S07]  /*19660*/  @!P1 ARRIVES.LDGSTSBAR.64.TRANSCNT [UR4+0x38830] ;  /* 0x03883000ff0099b0 */ /* 0x000fee0008000a84 */
[----:B------:R-:W-:Y:S05]  /*19670*/  @P0 BRA.U.ANY `(.L_x_1454) ;  /* 0xfffffffd00e80947 */ /* 0x000fea000393ffff */
[----:B------:R-:W-:Y:S01]  /*19680*/  NOP ;  /* 0x0000000000007918 */ /* 0x000fe20000000000 */
[----:B--2---:R-:W2:Y:S02]  /*19690*/  LDL R2, [R1+0x50] ;  /* 0x0000500001027983 */ /* 0x004ea40000100800 */
[----:B--2---:R-:W-:-:S13]  /*196a0*/  ISETP.NE.AND P2, PT, R2, 0x3, PT ;  /* 0x000000030200780c */ /* 0x004fda0003f45270 */
[----:B------:R-:W-:Y:S05]  /*196b0*/  @!P2 BRA `(.L_x_1455) ;  /* 0x000000000004a947 */ /* 0x000fea0003800000 */
[----:B------:R-:W-:Y:S01]  /*196c0*/  BPT.TRAP 0x1 ;  /* 0x000000040000795c */ /* 0x000fe20000300000 */
.L_x_1455:
[----:B------:R2:W-:Y:S01]  /*196d0*/  SYNCS.ARRIVE.TRANS64.A1T0 RZ, [R6+URZ+0x38830], RZ ;  /* 0x038830ff06ff79a7 */ /* 0x0005e2000810003f */
[----:B------:R-:W-:Y:S05]  /*196e0*/  @!P2 BRA `(.L_x_1456) ;  /* 0x000000000004a947 */ /* 0x000fea0003800000 */
[----:B------:R-:W-:Y:S01]  /*196f0*/  BPT.TRAP 0x1 ;  /* 0x000000040000795c */ /* 0x000fe20000300000 */
.L_x_1456:
[----:B------:R-:W3:Y:S01]  /*19700*/  SYNCS.PHASECHK.TRANS64.TRYWAIT P0, [R6+URZ+0x38860], R21 ;  /* 0x03886015060075a7 */ /* 0x000ee2000800017f */
[----:B------:R-:W-:Y:S04]  /*19710*/  BSSY B1, `(.L_x_1457) ;  /* 0x0000002000017945 */ /* 0x000fe80003800000 */
[----:B---3--:R-:W-:Y:S05]  /*19720*/  @!P0 BRA `(.L_x_1458) ;  /* 0x0000004800088947 */ /* 0x008fea0003800000 */
.L_x_1587:
[----:B------:R-:W-:Y:S05]  /*19730*/  BSYNC B1 ;  /* 0x0000000000017941 */ /* 0x000fea0003800000 */
.L_x_1457:
[----:B------:R-:W-:Y:S01]  /*19740*/  ULDC.64 UR4, c[0x0][0x328] ;  /* 0x0000ca0000047ab9 */ /* 0x000fe20000000a00 */
[C---:B------:R-:W-:Y:S01]  /*19750*/  LOP3.LUT P5, RZ, R22.reuse, 0x8, RZ, 0xc0, !PT ;  /* 0x0000000816ff7812 */ /* 0x040fe200078ac0ff */
[----:B------:R-:W-:Y:S01]  /*19760*/  IMAD R9, R9, UR4, RZ ;  /* 0x0000000409097c24 */ /* 0x000fe2000f8e02ff */
[----:B------:R-:W-:Y:S01]  /*19770*/  LOP3.LUT P4, RZ, R22, 0x4, RZ, 0xc0, !PT ;  /* 0x0000000416ff7812 */ /* 0x000fe2000788c0ff */
[----:B------:R-:W-:-:S04]  /*19780*/  IMAD.WIDE.U32 R2, R5, UR4, RZ ;  /* 0x0000000405027c25 */ /* 0x000fc8000f8e00ff */
[----:B------:R-:W-:Y:S01]  /*19790*/  IMAD R9, R5, UR5, R9 ;  /* 0x0000000505097c24 */ /* 0x000fe2000f8e0209 */
[----:B------:R-:W-:Y:S01]  /*197a0*/  ULDC.64 UR4, c[0x0][0x338] ;  /* 0x0000ce0000047ab9 */ /* 0x000fe20000000a00 */
[----:B-1----:R-:W-:Y:S02]  /*197b0*/  IMAD R17, R25, 0x7000, R8 ;  /* 0x0000700019117824 */ /* 0x002fe400078e0208 */
        /* <DEDUP_REMOVED lines=15> */
[----:B------:R-:W1:Y:S01]  /*198b0*/  SHFL.IDX PT, R2, R9, RZ, 0x181f ;  /* 0x00181fff09027589 */ /* 0x000e6200000e0000 */
[C---:B------:R-:W-:Y:S01]  /*198c0*/  LOP3.LUT P1, RZ, R22.reuse, 0x80, RZ, 0xc0, !PT ;  /* 0x0000008016ff7812 */ /* 0x040fe2000782c0ff */
[----:B------:R-:W-:Y:S01]  /*198d0*/  IMAD R17, R17, 0x2, R23 ;  /* 0x0000000211117824 */ /* 0x000fe200078e0217 */
[C---:B------:R-:W-:Y:S01]  /*198e0*/  LOP3.LUT P2, RZ, R22.reuse, 0x40, RZ, 0xc0, !PT ;  /* 0x0000004016ff7812 */ /* 0x040fe2000784c0ff */
[----:B------:R-:W4:Y:S01]  /*198f0*/  SHFL.IDX PT, R3, R10, RZ, 0x181f ;  /* 0x00181fff0a037589 */ /* 0x000f2200000e0000 */
[----:B------:R-:W-:-:S03]  /*19900*/  LOP3.LUT R22, R22, 0xfff7ffff, RZ, 0xc0, !PT ;  /* 0xfff7ffff16167812 */ /* 0x000fc600078ec0ff */
[----:B------:R-:W5:Y:S01]  /*19910*/  SHFL.IDX PT, R14, R9, 0x1, 0x181f ;  /* 0x00381f00090e7f89 */ /* 0x000f6200000e0000 */
[----:B------:R-:W-:-:S03]  /*19920*/  @P3 LOP3.LUT R22, R22, 0x80000, RZ, 0xfc, !PT ;  /* 0x0008000016163812 */ /* 0x000fc600078efcff */
[----:B------:R-:W0:Y:S01]  /*19930*/  SHFL.IDX PT, R5, R10, 0x1, 0x181f ;  /* 0x00381f000a057f89 */ /* 0x000e2200000e0000 */
[C---:B------:R-:W-:Y:S02]  /*19940*/  LOP3.LUT P3, RZ, R22.reuse, 0x20, RZ, 0xc0, !PT ;  /* 0x0000002016ff7812 */ /* 0x040fe4000786c0ff */
[C---:B------:R-:W-:Y:S01]  /*19950*/  LOP3.LUT P6, RZ, R22.reuse, 0x10, RZ, 0xc0, !PT ;  /* 0x0000001016ff7812 */ /* 0x040fe200078cc0ff */
[----:B------:R-:W-:Y:S01]  /*19960*/  SHFL.IDX PT, R8, R10, 0x2, 0x181f ;  /* 0x00581f000a087f89 */ /* 0x000fe200000e0000 */
[----:B------:R-:W-:-:S03]  /*19970*/  LOP3.LUT R22, R22, 0xffdfffff, RZ, 0xc0, !PT ;  /* 0xffdfffff16167812 */ /* 0x000fc600078ec0ff */
[----:B------:R-:W-:Y:S01]  /*19980*/  SHFL.IDX PT, R10, R10, 0x3, 0x181f ;  /* 0x00781f000a0a7f89 */ /* 0x000fe200000e0000 */
[----:B-1----:R-:W-:-:S05]  /*19990*/  IADD3 R2, P0, R2, R0, RZ ;  /* 0x0000000002027210 */ /* 0x002fca0007f1e0ff */
[----:B------:R-:W-:Y:S01]  /*199a0*/  @P3 LOP3.LUT R22, R22, 0x200000, RZ, 0xfc, !PT ;  /* 0x0020000016163812 */ /* 0x000fe200078efcff */
[----:B----4-:R-:W-:Y:S01]  /*199b0*/  IMAD.X R3, RZ, RZ, R3, P0 ;  /* 0x000000ffff037224 */ /* 0x010fe200000e0603 */
[----:B------:R-:W-:-:S04]  /*199c0*/  ISETP.NE.U32.AND P0, PT, R33, RZ, PT ;  /* 0x000000ff2100720c */ /* 0x000fc80003f05070 */
[----:B------:R-:W-:Y:S01]  /*199d0*/  LDGSTS.E.BYPASS.LTC128B.128 [R17+0x400], desc[UR40][R2.64], !P1 ;  /* 0x0040000002117fae */ /* 0x000fe2000c901d68 */
[----:B------:R-:W-:-:S03]  /*199e0*/  ISETP.NE.U32.AND P1, PT, R31, RZ, PT ;  /* 0x000000ff1f00720c */ /* 0x000fc60003f25070 */
[----:B------:R-:W-:Y:S01]  /*199f0*/  LDGSTS.E.BYPASS.LTC128B.128 [R17+0x2400], desc[UR40][R2.64+0x80], !P2 ;  /* 0x0240008002117fae */ /* 0x000fe2000d101d68 */
[----:B-----5:R-:W-:-:S03]  /*19a00*/  IADD3 R4, P2, R14, R0, RZ ;  /* 0x000000000e047210 */ /* 0x020fc60007f5e0ff */
[----:B------:R-:W-:Y:S01]  /*19a10*/  LDGSTS.E.BYPASS.LTC128B.128 [R17+0x4400], desc[UR40][R2.64+0x100], !P3 ;  /* 0x0440010002117fae */ /* 0x000fe2000d901d68 */
[C---:B------:R-:W-:Y:S01]  /*19a20*/  LOP3.LUT P3, RZ, R22.reuse, 0x80, RZ, 0xc0, !PT ;  /* 0x0000008016ff7812 */ /* 0x040fe2000786c0ff */
[----:B0-----:R-:W-:Y:S01]  /*19a30*/  IMAD.X R5, RZ, RZ, R5, P2 ;  /* 0x000000ffff057224 */ /* 0x001fe200010e0605 */
        /* <DEDUP_REMOVED lines=33> */
.L_x_1597:
[----:B------:R-:W-:Y:S02]  /*19c50*/  LOP3.LUT R22, R22, 0xffefffff, RZ, 0xc0, !PT ;  /* 0xffefffff16167812 */ /* 0x000fe400078ec0ff */
[----:B-1----:R-:W-:Y:S02]  /*19c60*/  IADD3 R2, P2, R14, R0, RZ ;  /* 0x000000000e027210 */ /* 0x002fe40007f5e0ff */
        /* <DEDUP_REMOVED lines=23> */
.L_x_1460:
[----:B------:R-:W-:Y:S02]  /*19de0*/  PLOP3.LUT P1, PT, P1, P0, PT, 0xa2, 0x0 ;  /* 0x000000000000781c */ /* 0x000fe40000f21472 */
[----:B------:R-:W-:-:S08]  /*19df0*/  @P0 R2UR P1, UR4, R6 ;  /* 0x00000000060402ca */ /* 0x000fd00000020000 */
[----:B------:R-:W-:-:S05]  /*19e00*/  @P0 PLOP3.LUT P0, PT, P1, PT, PT, 0x80, 0x0 ;  /* 0x000000000000081c */ /* 0x000fca0000f0f070 */
[----:B------:R-:W-:Y:S01]  /*19e10*/  @!P1 SYNCS.ARRIVE.TRANS64.RED.A0T1 RZ, [UR4+0x38850], RZ ;  /* 0x038850ffffff99a7 */ /* 0x000fe20008200404 */
[----:B------:R-:W-:Y:S07]  /*19e20*/  @!P1 ARRIVES.LDGSTSBAR.64.TRANSCNT [UR4+0x38850] ;  /* 0x03885000ff0099b0 */ /* 0x000fee0008000a84 */
[----:B------:R-:W-:Y:S05]  /*19e30*/  @P0 BRA.U.ANY `(.L_x_1460) ;  /* 0xfffffffd00e80947 */ /* 0x000fea000393ffff */
[----:B------:R-:W-:Y:S01]  /*19e40*/  NOP ;  /* 0x0000000000007918 */ /* 0x000fe20000000000 */
[----:B0-----:R-:W4:Y:S02]  /*19e50*/  LDL R2, [R1+0x50] ;  /* 0x0000500001027983 */ /* 0x001f240000100800 */
[----:B----4-:R-:W-:-:S13]  /*19e60*/  ISETP.NE.AND P2, PT, R2, 0x3, PT ;  /* 0x000000030200780c */ /* 0x010fda0003f45270 */
[----:B------:R-:W-:Y:S05]  /*19e70*/  @!P2 BRA `(.L_x_1461) ;  /* 0x000000000004a947 */ /* 0x000fea0003800000 */
[----:B------:R-:W-:Y:S01]  /*19e80*/  BPT.TRAP 0x1 ;  /* 0x000000040000795c */ /* 0x000fe20000300000 */
.L_x_1461:
[----:B------:R1:W-:Y:S01]  /*19e90*/  SYNCS.ARRIVE.TRANS64.A1T0 RZ, [R6+URZ+0x38850], RZ ;  /* 0x038850ff06ff79a7 */ /* 0x0003e2000810003f */
[----:B------:R-:W-:Y:S05]  /*19ea0*/  @P3 BRA `(.L_x_1462) ;  /* 0xfffffff000503947 */ /* 0x000fea000383ffff */
.L_x_1449:
[----:B------:R-:W-:Y:S05]  /*19eb0*/  BSYNC B0 ;  /* 0x0000000000007941 */ /* 0x000fea0003800000 */
.L_x_1448:
        /* <DEDUP_REMOVED lines=21> */
.L_x_1464:
[----:B------:R-:W-:Y:S05]  /*1a010*/  BSYNC B0 ;  /* 0x0000000000007941 */ /* 0x000fea0003800000 */
.L_x_1463:
[----:B------:R-:W-:-:S07]  /*1a020*/  SEL R25, R25, RZ, P0 ;  /* 0x000000ff19197207 */ /* 0x000fce0000000000 */
.L_x_1417:
[----:B------:R-:W-:Y:S05]  /*1a030*/  BSYNC B7 ;  /* 0x0000000000077941 */ /* 0x000fea0003800000 */
.L_x_1415:
[----:B------:R-:W-:-:S13]  /*1a040*/  LOP3.LUT P0, RZ, R22, 0x40000, RZ, 0xc0, !PT ;  /* 0x0004000016ff7812 */ /* 0x000fda000780c0ff */
[----:B------:R-:W-:Y:S05]  /*1a050*/  @!P0 BRA `(.L_x_1465) ;  /* 0x0000000000248947 */ /* 0x000fea0003800000 */
[----:B------:R-:W-:Y:S05]  /*1a060*/  WARPSYNC.ALL ;  /* 0x0000000000007948 */ /* 0x000fea0003800000 */
[----:B------:R-:W4:Y:S08]  /*1a070*/  S2UR UR5, SR_CgaCtaId ;  /* 0x00000000000579c3 */ /* 0x000f300000008800 */
[----:B------:R-:W-:Y:S06]  /*1a080*/  BAR.SYNC.DEFER_BLOCKING 0x5, 0x180 ;  /* 0x0146000000007b1d */ /* 0x000fec0000010000 */
[----:B------:R-:W-:-:S02]  /*1a090*/  UMOV UR4, 0x400 ;  /* 0x0000040000047882 */ /* 0x000fc40000000000 */
[----:B----4-:R-:W-:-:S06]  /*1a0a0*/  ULEA UR4, UR5, UR4, 0x18 ;  /* 0x0000000405047291 */ /* 0x010fcc000f8ec03f */
[----:B-1----:R-:W-:-:S05]  /*1a0b0*/  IMAD.U32 R23, RZ, RZ, UR4 ;  /* 0x00000004ff177e24 */ /* 0x002fca000f8e00ff */
[----:B------:R1:W4:Y:S01]  /*1a0c0*/  LDS.128 R16, [R23+0x388d0] ;  /* 0x0388d00017107984 */ /* 0x0003220000000c00 */
[----:B------:R-:W-:Y:S06]  /*1a0d0*/  BAR.ARV 0x4, 0x180 ;  /* 0x0106000000007b1d */ /* 0x000fec0000002000 */
[----:B------:R-:W-:Y:S05]  /*1a0e0*/  BRA `(.L_x_1466) ;  /* 0x0000000800407947 */ /* 0x000fea0003800000 */
.L_x_1465:
        /* <DEDUP_REMOVED lines=35> */
[----:B------:R0:W1:Y:S02]  /*1a320*/  SHFL.IDX PT, R14, R3, 0x1f, 0x1f ;  /* 0x03e01f00030e7f89 */ /* 0x00006400000e0000 */
.L_x_1607:
[----:B------:R-:W-:Y:S02]  /*1a330*/  ULDC UR4, c[0x0][0xd38] ;  /* 0x00034e0000047ab9 */ /* 0x000fe40000000800 */
[----:B------:R-:W-:-:S04]  /*1a340*/  IMAD.U32 R16, RZ, RZ, UR4 ;  /* 0x00000004ff107e24 */ /* 0x000fc8000f8e00ff */
[----:B-1----:R-:W-:-:S04]  /*1a350*/  IMAD R5, R14, R16, RZ ;  /* 0x000000100e057224 */ /* 0x002fc800078e02ff */
[----:B------:R-:W-:-:S05]  /*1a360*/  IMAD.IADD R4, R4, 0x1, R5 ;  /* 0x0000000104047824 */ /* 0x000fca00078e0205 */
[----:B------:R-:W-:-:S13]  /*1a370*/  ISETP.GT.AND P6, PT, R4, R0, PT ;  /* 0x000000000400720c */ /* 0x000fda0003fc4270 */
[----:B------:R-:W-:Y:S05]  /*1a380*/  @P6 BRA `(.L_x_1468) ;  /* 0x00000000009c6947 */ /* 0x000fea0003800000 */
.L_x_1473:
[----:B------:R-:W1:Y:S01]  /*1a390*/  LDC R6, c[0x0][0xd3c] ;  /* 0x00034f00ff067b82 */ /* 0x000e620000000800 */
[----:B------:R-:W-:-:S04]  /*1a3a0*/  IADD3 R19, R19, 0x1f, RZ ;  /* 0x0000001f13137810 */ /* 0x000fc80007ffe0ff */
        /* <DEDUP_REMOVED lines=12> */
.L_x_1471:
[----:B------:R-:W-:Y:S05]  /*1a470*/  BSYNC B0 ;  /* 0x0000000000007941 */ /* 0x000fea0003800000 */
.L_x_1470:
        /* <DEDUP_REMOVED lines=18> */
.L_x_1615:
[----:B------:R-:W-:Y:S02]  /*1a5a0*/  ULDC UR4, c[0x0][0xd38] ;  /* 0x00034e0000047ab9 */ /* 0x000fe40000000800 */
[----:B------:R-:W-:-:S04]  /*1a5b0*/  IMAD.U32 R16, RZ, RZ, UR4 ;  /* 0x00000004ff107e24 */ /* 0x000fc8000f8e00ff */
[----:B-1----:R-:W-:-:S04]  /*1a5c0*/  IMAD R5, R14, R16, RZ ;  /* 0x000000100e057224 */ /* 0x002fc800078e02ff */
[----:B------:R-:W-:-:S05]  /*1a5d0*/  IMAD.IADD R4, R5, 0x1, R4 ;  /* 0x0000000105047824 */ /* 0x000fca00078e0204 */
[----:B------:R-:W-:-:S13]  /*1a5e0*/  ISETP.GT.AND P6, PT, R4, R0, PT ;  /* 0x000000000400720c */ /* 0x000fda0003fc4270 */
[----:B------:R-:W-:Y:S05]  /*1a5f0*/  @!P6 BRA `(.L_x_1473) ;  /* 0xfffffffc0064e947 */ /* 0x000fea000383ffff */
.L_x_1468:
        /* <DEDUP_REMOVED lines=8> */
.L_x_1619:
[----:B------:R-:W-:Y:S01]  /*1a680*/  ISETP.NE.AND P0, PT, R6, RZ, PT ;  /* 0x000000ff0600720c */ /* 0x000fe20003f05270 */
[----:B------:R-:W-:-:S12]  /*1a690*/  IMAD.MOV.U32 R14, RZ, RZ, RZ ;  /* 0x000000ffff0e7224 */ /* 0x000fd800078e00ff */
[----:B------:R-:W-:Y:S05]  /*1a6a0*/  @!P0 BRA `(.L_x_1475) ;  /* 0x0000000000108947 */ /* 0x000fea0003800000 */
[----:B------:R-:W-:Y:S01]  /*1a6b0*/  UMOV UR4, 0xffffffff ;  /* 0xffffffff00047882 */ /* 0x000fe20000000000 */
[----:B------:R-:W-:Y:S02]  /*1a6c0*/  VIADD R12, R4, 0xffffffff ;  /* 0xffffffff040c7836 */ /* 0x000fe40000000000 */
[----:B------:R-:W-:Y:S05]  /*1a6d0*/  BRA.DIV UR4, `(.L_x_1476) ;  /* 0x0000004a04347947 */ /* 0x000fea000b800000 */
[----:B------:R3:W4:Y:S02]  /*1a6e0*/  SHFL.IDX PT, R14, R3, R12, 0x1f ;  /* 0x00001f0c030e7589 */ /* 0x00072400000e0000 */
.L_x_1475:
[----:B--2---:R-:W-:Y:S01]  /*1a6f0*/  IABS R6, R17 ;  /* 0x0000001100067213 */ /* 0x004fe20000000000 */
[----:B----4-:R-:W-:Y:S02]  /*1a700*/  IMAD R16, R14, R16, R5 ;  /* 0x000000100e107224 */ /* 0x010fe400078e0205 */
[----:B------:R-:W-:Y:S01]  /*1a710*/  IMAD.IADD R19, R4, 0x1, R19 ;  /* 0x0000000104137824 */ /* 0x000fe200078e0213 */
[----:B------:R-:W2:Y:S01]  /*1a720*/  I2F.RP R7, R6 ;  /* 0x0000000600077306 */ /* 0x000ea20000209400 */
[----:B------:R-:W-:-:S07]  /*1a730*/  IMAD.IADD R0, R0, 0x1, -R16 ;  /* 0x0000000100007824 */ /* 0x000fce00078e0a10 */
[----:B--2---:R-:W1:Y:S02]  /*1a740*/  MUFU.RCP R7, R7 ;  /* 0x0000000700077308 */ /* 0x004e640000001000 */
[----:B-1----:R-:W-:-:S06]  /*1a750*/  VIADD R2, R7, 0xffffffe ;  /* 0x0ffffffe07027836 */ /* 0x002fcc0000000000 */
        /* <DEDUP_REMOVED lines=24> */
.L_x_1469:
[----:B------:R-:W-:Y:S01]  /*1a8e0*/  UMOV UR4, URZ ;  /* 0x0000003f00047c82 */ /* 0x000fe20008000000 */
[----:B------:R-:W-:Y:S01]  /*1a8f0*/  UMOV UR5, URZ ;  /* 0x0000003f00057c82 */ /* 0x000fe20008000000 */
[----:B------:R-:W-:Y:S01]  /*1a900*/  ULDC UR6, c[0x0][0xd3c] ;  /* 0x00034f0000067ab9 */ /* 0x000fe20000000800 */
[----:B------:R-:W-:Y:S01]  /*1a910*/  IMAD.MOV.U32 R16, RZ, RZ, R0 ;  /* 0x000000ffff107224 */ /* 0x000fe200078e0000 */
[----:B------:R-:W-:Y:S01]  /*1a920*/  MOV R17, UR4 ;  /* 0x0000000400117c02 */ /* 0x000fe20008000f00 */
[----:B------:R-:W-:Y:S02]  /*1a930*/  IMAD.U32 R18, RZ, RZ, UR5 ;  /* 0x00000005ff127e24 */ /* 0x000fe4000f8e00ff */
[----:B------:R-:W-:-:S07]  /*1a940*/  IMAD.U32 R19, RZ, RZ, UR6 ;  /* 0x00000006ff137e24 */ /* 0x000fce000f8e00ff */
.L_x_1477:
        /* <DEDUP_REMOVED lines=10> */
.L_x_1466:
[----:B------:R-:W-:Y:S02]  /*1a9f0*/  ULDC UR4, c[0x0][0xd3c] ;  /* 0x00034f0000047ab9 */ /* 0x000fe40000000800 */
[----:B----4-:R-:W-:-:S13]  /*1aa00*/  ISETP.GE.AND P0, PT, R19, UR4, PT ;  /* 0x0000000413007c0c */ /* 0x010fda000bf06270 */
[----:B------:R-:W-:Y:S05]  /*1aa10*/  @!P0 BRA `(.L_x_1478) ;  /* 0xffffff8c00dc8947 */ /* 0x000fea000383ffff */
[----:B------:R-:W-:Y:S05]  /*1aa20*/  BSYNC B8 ;  /* 0x0000000000087941 */ /* 0x000fea0003800000 */
.L_x_1365:
[----:B------:R-:W4:Y:S01]  /*1aa30*/  LDL.LU R0, [R1+0x28] ;  /* 0x0000280001007983 */ /* 0x000f220000300800 */
[----:B------:R-:W-:Y:S01]  /*1aa40*/  BSSY B0, `(.L_x_1479) ;  /* 0x000000b000007945 */ /* 0x000fe20003800000 */
[----:B0-----:R-:W0:Y:S01]  /*1aa50*/  S2R R5, SR_CgaCtaId ;  /* 0x0000000000057919 */ /* 0x001e220000008800 */
[----:B----4-:R-:W-:-:S05]  /*1aa60*/  VIADD R0, R0, 0x1 ;  /* 0x0000000100007836 */ /* 0x010fca0000000000 */
        /* <DEDUP_REMOVED lines=8> */
.L_x_1622:
[----:B------:R-:W-:Y:S05]  /*1aaf0*/  BSYNC B0 ;  /* 0x0000000000007941 */ /* 0x000fea0003800000 */
.L_x_1479:
[----:B------:R-:W-:-:S03]  /*1ab00*/  UMOV UR4, 0xffffffff ;  /* 0xffffffff00047882 */ /* 0x000fc60000000000 */
[----:B------:R-:W-:Y:S05]  /*1ab10*/  BRA.DIV UR4, `(.L_x_1481) ;  /* 0x00000046045c7947 */ /* 0x000fea000b800000 */
[----:B0-----:R-:W0:Y:S02]  /*1ab20*/  S2R R0, SR_TID.X ;  /* 0x0000000000007919 */ /* 0x001e240000002100 */
[----:B0-----:R-:W-:-:S04]  /*1ab30*/  SHF.R.U32.HI R0, RZ, 0x5, R0 ;  /* 0x00000005ff007819 */ /* 0x001fc80000011600 */
[----:B------:R-:W-:-:S05]  /*1ab40*/  LOP3.LUT R0, R0, 0x3, RZ, 0xc0, !PT ;  /* 0x0000000300007812 */ /* 0x000fca00078ec0ff */
[----:B------:R0:W1:Y:S02]  /*1ab50*/  SHFL.IDX PT, R14, R0, RZ, 0x1f ;  /* 0x00001fff000e7589 */ /* 0x00006400000e0000 */
.L_x_1625:
[----:B-1----:R-:W-:-:S13]  /*1ab60*/  ISETP.NE.AND P0, PT, R14, RZ, PT ;  /* 0x000000ff0e00720c */ /* 0x002fda0003f05270 */
[----:B------:R-:W-:Y:S05]  /*1ab70*/  @P0 BRA `(.L_x_1234) ;  /* 0x0000000000880947 */ /* 0x000fea0003800000 */
[----:B------:R-:W-:-:S03]  /*1ab80*/  UMOV UR4, 0xffffffff ;  /* 0xffffffff00047882 */ /* 0x000fc60000000000 */
[----:B------:R-:W-:Y:S05]  /*1ab90*/  BRA.DIV UR4, `(.L_x_1482) ;  /* 0x0000004604707947 */ /* 0x000fea000b800000 */
[----:B------:R-:W-:-:S13]  /*1aba0*/  ELECT P6, URZ, PT ;  /* 0x00000000003f782f */ /* 0x000fda00038c0000 */
.L_x_1628:
[----:B------:R-:W-:Y:S05]  /*1abb0*/  @!P6 BRA `(.L_x_1234) ;  /* 0x000000000078e947 */ /* 0x000fea0003800000 */
[----:B0-----:R-:W4:Y:S02]  /*1abc0*/  LDL.LU R0, [R1+0x8] ;  /* 0x0000080001007983 */ /* 0x001f240000300800 */
[----:B----4-:R-:W-:-:S04]  /*1abd0*/  LOP3.LUT R0, R0, 0x2, RZ, 0xfc, !PT ;  /* 0x0000000200007812 */ /* 0x010fc800078efcff */
[----:B------:R-:W-:-:S13]  /*1abe0*/  ISETP.NE.AND P0, PT, R0, 0x3, PT ;  /* 0x000000030000780c */ /* 0x000fda0003f05270 */
[----:B------:R-:W-:Y:S05]  /*1abf0*/  @!P0 BRA `(.L_x_1483) ;  /* 0x0000000000048947 */ /* 0x000fea0003800000 */
[----:B------:R-:W-:Y:S01]  /*1ac00*/  BPT.TRAP 0x1 ;  /* 0x000000040000795c */ /* 0x000fe20000300000 */
.L_x_1483:
[C---:B------:R-:W-:Y:S01]  /*1ac10*/  IMAD R5, R25.reuse, 0x8, R4 ;  /* 0x0000000819057824 */ /* 0x040fe200078e0204 */
[----:B------:R-:W-:Y:S01]  /*1ac20*/  SHF.L.U32 R0, R28, 0x1f, RZ ;  /* 0x0000001f1c007819 */ /* 0x000fe200000006ff */
[----:B------:R-:W-:-:S03]  /*1ac30*/  VIADD R25, R25, 0x1 ;  /* 0x0000000119197836 */ /* 0x000fc60000000000 */
[----:B------:R-:W0:Y:S02]  /*1ac40*/  SYNCS.PHASECHK.TRANS64.TRYWAIT P1, [R5+URZ+0x38840], R0 ;  /* 0x03884000050075a7 */ /* 0x000e24000802017f */
[----:B------:R-:W-:-:S04]  /*1ac50*/  ISETP.NE.AND P2, PT, R25, 0x2, PT ;  /* 0x000000021900780c */ /* 0x000fc80003f45270 */
[----:B------:R-:W-:Y:S01]  /*1ac60*/  SEL R3, RZ, 0x1, P2 ;  /* 0x00000001ff037807 */ /* 0x000fe20001000000 */
[----:B0-----:R-:W-:Y:S08]  /*1ac70*/  @!P1 BRA `(.L_x_1484) ;  /* 0x0000004400589947 */ /* 0x001ff00003800000 */
.L_x_1629:
[----:B------:R-:W-:Y:S02]  /*1ac80*/  SEL R25, R25, RZ, P2 ;  /* 0x000000ff19197207 */ /* 0x000fe40001000000 */
[----:B------:R-:W-:Y:S01]  /*1ac90*/  LOP3.LUT R2, R28, R3, RZ, 0x3c, !PT ;  /* 0x000000031c027212 */ /* 0x000fe200078e3cff */
[----:B------:R-:W-:Y:S06]  /*1aca0*/  @!P0 BRA `(.L_x_1485) ;  /* 0x0000000000048947 */ /* 0x000fec0003800000 */
[----:B------:R-:W-:Y:S01]  /*1acb0*/  BPT.TRAP 0x1 ;  /* 0x000000040000795c */ /* 0x000fe20000300000 */
.L_x_1485:
[----:B------:R-:W-:Y:S01]  /*1acc0*/  IMAD R25, R25, 0x8, R4 ;  /* 0x0000000819197824 */ /* 0x000fe200078e0204 */
[----:B------:R-:W-:-:S04]  /*1acd0*/  SHF.L.U32 R2, R2, 0x1f, RZ ;  /* 0x0000001f02027819 */ /* 0x000fc800000006ff */
[----:B------:R-:W1:Y:S02]  /*1ace0*/  SYNCS.PHASECHK.TRANS64.TRYWAIT P1, [R25+URZ+0x38840], R2 ;  /* 0x03884002190075a7 */ /* 0x000e64000802017f */
[----:B-1----:R-:W-:Y:S05]  /*1acf0*/  @!P1 BRA `(.L_x_1486) ;  /* 0x00000044004c9947 */ /* 0x002fea0003800000 */
.L_x_1630:
[----:B------:R-:W-:Y:S05]  /*1ad00*/  @!P0 BRA `(.L_x_1487) ;  /* 0x0000000000048947 */ /* 0x000fea0003800000 */
[----:B------:R-:W-:Y:S01]  /*1ad10*/  BPT.TRAP 0x1 ;  /* 0x000000040000795c */ /* 0x000fe20000300000 */
.L_x_1487:
[----:B------:R-:W4:Y:S02]  /*1ad20*/  SYNCS.PHASECHK.TRANS64.TRYWAIT P1, [R5+URZ+0x38860], R0 ;  /* 0x03886000050075a7 */ /* 0x000f24000802017f */
[----:B----4-:R-:W-:Y:S05]  /*1ad30*/  @!P1 BRA `(.L_x_1488) ;  /* 0x0000004400509947 */ /* 0x010fea0003800000 */
.L_x_1631:
[----:B------:R-:W-:Y:S05]  /*1ad40*/  @!P0 BRA `(.L_x_1489) ;  /* 0x0000000000048947 */ /* 0x000fea0003800000 */
[----:B------:R-:W-:Y:S01]  /*1ad50*/  BPT.TRAP 0x1 ;  /* 0x000000040000795c */ /* 0x000fe20000300000 */
.L_x_1489:
[----:B------:R0:W0:Y:S02]  /*1ad60*/  SYNCS.PHASECHK.TRANS64.TRYWAIT P0, [R25+URZ+0x38860], R2 ;  /* 0x03886002190075a7 */ /* 0x000024000800017f */
[----:B0-----:R-:W-:Y:S05]  /*1ad70*/  @!P0 NANOSLEEP.SYNCS 0x989680 ;  /* 0x009896800000895d */ /* 0x001fea0003900000 */
[----:B------:R-:W0:Y:S02]  /*1ad80*/  @!P0 SYNCS.PHASECHK.TRANS64 P0, [R25+URZ+0x38860], R2 ;  /* 0x03886002190085a7 */ /* 0x000e24000800007f */
[----:B0-----:R-:W-:Y:S05]  /*1ad90*/  @!P0 BRA `(.L_x_1489) ;  /* 0xfffffffc00f08947 */ /* 0x001fea000383ffff */
.L_x_1234:
[----:B------:R-:W-:Y:S05]  /*1ada0*/  BSYNC B9 ;  /* 0x0000000000097941 */ /* 0x000fea0003800000 */
.L_x_1231:
[----:B------:R-:W-:Y:S05]  /*1adb0*/  EXIT ;  /* 0x000000000000794d */ /* 0x000fea0003800000 */
.L_x_1250:
[----:B0-----:R0:W1:Y:S02]  /*1adc0*/  SYNCS.PHASECHK.TRANS64.TRYWAIT P6, [R63+URZ+0x38890], R74 ;  /* 0x0388904a3f0075a7 */ /* 0x00106400080c017f */
[----:B-1----:R-:W-:Y:S05]  /*1add0*/  @!P6 NANOSLEEP.SYNCS 0x989680 ;  /* 0x009896800000e95d */ /* 0x002fea0003900000 */
[----:B------:R-:W1:Y:S02]  /*1ade0*/  @!P6 SYNCS.PHASECHK.TRANS64 P6, [R63+URZ+0x38890], R74 ;  /* 0x0388904a3f00e5a7 */ /* 0x000e6400080c007f */
[----:B-1----:R-:W-:Y:S05]  /*1adf0*/  @!P6 BRA `(.L_x_1250) ;  /* 0xfffffffc00f0e947 */ /* 0x002fea000383ffff */
[----:B------:R-:W-:Y:S05]  /*1ae00*/  BRA `(.L_x_1490) ;  /* 0xfffffe7c001c7947 */ /* 0x000fea000383ffff */
.L_x_1251:
        /* <DEDUP_REMOVED lines=8> */
.L_x_1492:
[----:B------:R-:W-:Y:S05]  /*1ae90*/  BSYNC B1 ;  /* 0x0000000000017941 */ /* 0x000fea0003800000 */
.L_x_1491:
        /* <DEDUP_REMOVED lines=8> */
.L_x_1493:
[----:B------:R-:W-:Y:S05]  /*1af20*/  BRA `(.L_x_1494) ;  /* 0xfffffe7800e87947 */ /* 0x000fea000383ffff */
.L_x_1261:
[----:B0-----:R0:W1:Y:S02]  /*1af30*/  SYNCS.PHASECHK.TRANS64.TRYWAIT P6, [R63+URZ+0x38890], R74 ;  /* 0x0388904a3f0075a7 */ /* 0x00106400080c017f */
[----:B-1----:R-:W-:Y:S05]  /*1af40*/  @!P6 NANOSLEEP.SYNCS 0x989680 ;  /* 0x009896800000e95d */ /* 0x002fea0003900000 */
[----:B------:R-:W1:Y:S02]  /*1af50*/  @!P6 SYNCS.PHASECHK.TRANS64 P6, [R63+URZ+0x38890], R74 ;  /* 0x0388904a3f00e5a7 */ /* 0x000e6400080c007f */
[----:B-1----:R-:W-:Y:S05]  /*1af60*/  @!P6 BRA `(.L_x_1261) ;  /* 0xfffffffc00f0e947 */ /* 0x002fea000383ffff */
[----:B------:R-:W-:Y:S05]  /*1af70*/  BRA `(.L_x_1495) ;  /* 0xfffffe8400407947 */ /* 0x000fea000383ffff */
.L_x_1262:
        /* <DEDUP_REMOVED lines=8> */
.L_x_1497:
[----:B------:R-:W-:Y:S05]  /*1b000*/  BSYNC B1 ;  /* 0x0000000000017941 */ /* 0x000fea0003800000 */
.L_x_1496:
        /* <DEDUP_REMOVED lines=8> */
.L_x_1498:
[----:B------:R-:W-:Y:S01]  /*1b090*/  MOV R70, R14 ;  /* 0x0000000e00467202 */ /* 0x000fe20000000f00 */
[----:B------:R-:W-:Y:S06]  /*1b0a0*/  BRA `(.L_x_1499) ;  /* 0xfffffe8400087947 */ /* 0x000fec000383ffff */
.L_x_1267:
[----:B0-----:R0:W1:Y:S02]  /*1b0b0*/  SYNCS.PHASECHK.TRANS64.TRYWAIT P0, [R63+URZ+0x38890], R74 ;  /* 0x0388904a3f0075a7 */ /* 0x001064000800017f */
[----:B-1----:R-:W-:Y:S05]  /*1b0c0*/  @!P0 NANOSLEEP.SYNCS 0x989680 ;  /* 0x009896800000895d */ /* 0x002fea0003900000 */
[----:B------:R-:W1:Y:S02]  /*1b0d0*/  @!P0 SYNCS.PHASECHK.TRANS64 P0, [R63+URZ+0x38890], R74 ;  /* 0x0388904a3f0085a7 */ /* 0x000e64000800007f */
[----:B-1----:R-:W-:Y:S05]  /*1b0e0*/  @!P0 BRA `(.L_x_1267) ;  /* 0xfffffffc00f08947 */ /* 0x002fea000383ffff */
[----:B------:R-:W-:Y:S05]  /*1b0f0*/  BRA `(.L_x_1500) ;  /* 0xfffffe8800e07947 */ /* 0x000fea000383ffff */
.L_x_1268:
[----:B------:R-:W-:Y:S01]  /*1b100*/  BSSY B1, `(.L_x_1501) ;  /* 0x0000007000017945 */ /* 0x000fe20003800000 */
[----:B------:R-:W-:Y:S02]  /*1b110*/  IMAD.MOV.U32 R12, RZ, RZ, RZ ;  /* 0x000000ffff0c7224 */ /* 0x000fe400078e00ff */
[----:B------:R-:W-:Y:S02]  /*1b120*/  IMAD.MOV.U32 R11, RZ, RZ, 0x1c1f ;  /* 0x00001c1fff0b7424 */ /* 0x000fe400078e00ff */
[----:B------:R-:W-:-:S07]  /*1b130*/  IMAD.MOV.U32 R15, RZ, RZ, -0x1 ;  /* 0xffffffffff0f7424 */ /* 0x000fce00078e00ff */
[----:B0-----:R-:W-:Y:S05]  /*1b140*/  WARPSYNC.COLLECTIVE R15, `(.L_x_1502) ;  /* 0x000000000f087348 */ /* 0x001fea0003c00000 */
[----:B------:R1:W2:Y:S02]  /*1b150*/  SHFL.IDX P6, R14, R13, R12, R11 ;  /* 0x0000000c0d0e7389 */ /* 0x0002a400000c000b */
[----:B012---:R-:W-:Y:S01]  /*1b160*/  ENDCOLLECTIVE ;  /* 0x000000000000791b */ /* 0x007fe20003800000 */
.L_x_1502:
[----:B------:R-:W-:Y:S05]  /*1b170*/  BSYNC B1 ;  /* 0x0000000000017941 */ /* 0x000fea0003800000 */
.L_x_1501:
        /* <DEDUP_REMOVED lines=8> */
.L_x_1503:
[----:B------:R-:W-:Y:S05]  /*1b200*/  BRA `(.L_x_1504) ;  /* 0xfffffe8c00087947 */ /* 0x000fea000383ffff */
.L_x_1272:
[----:B--2---:R2:W3:Y:S02]  /*1b210*/  SYNCS.PHASECHK.TRANS64.TRYWAIT P5, [R63+URZ+0x388b0], R74 ;  /* 0x0388b04a3f0075a7 */ /* 0x0044e400080a017f */
[----:B---3--:R-:W-:Y:S05]  /*1b220*/  @!P5 NANOSLEEP.SYNCS 0x989680 ;  /* 0x009896800000d95d */ /* 0x008fea0003900000 */
[----:B------:R-:W3:Y:S02]  /*1b230*/  @!P5 SYNCS.PHASECHK.TRANS64 P5, [R63+URZ+0x388b0], R74 ;  /* 0x0388b04a3f00d5a7 */ /* 0x000ee400080a007f */
[----:B---3--:R-:W-:Y:S05]  /*1b240*/  @!P5 BRA `(.L_x_1272) ;  /* 0xfffffffc00f0d947 */ /* 0x008fea000383ffff */
[----:B------:R-:W-:Y:S05]  /*1b250*/  BRA `(.L_x_1505) ;  /* 0xfffffe8c00947947 */ /* 0x000fea000383ffff */
.L_x_1297:
        /* <DEDUP_REMOVED lines=8> */
.L_x_1507:
[----:B------:R-:W-:Y:S05]  /*1b2e0*/  BSYNC B1 ;  /* 0x0000000000017941 */ /* 0x000fea0003800000 */
.L_x_1506:
        /* <DEDUP_REMOVED lines=8> */
.L_x_1508:
[----:B------:R-:W-:Y:S02]  /*1b370*/  IMAD.MOV.U32 R13, RZ, RZ, R29 ;  /* 0x000000ffff0d7224 */ /* 0x000fe400078e001d */
[----:B------:R-:W-:-:S07]  /*1b380*/  IMAD.MOV.U32 R0, RZ, RZ, R14 ;  /* 0x000000ffff007224 */ /* 0x000fce00078e000e */
[----:B------:R-:W-:Y:S05]  /*1b390*/  WARPSYNC.COLLECTIVE R15, `(.L_x_1509) ;  /* 0x000000000f087348 */ /* 0x000fea0003c00000 */
[----:B------:R0:W1:Y:S02]  /*1b3a0*/  SHFL.IDX P6, R14, R13, R12, R11 ;  /* 0x0000000c0d0e7389 */ /* 0x00006400000c000b */
[----:B01----:R-:W-:Y:S01]  /*1b3b0*/  ENDCOLLECTIVE ;  /* 0x000000000000791b */ /* 0x003fe20003800000 */
.L_x_1509:
[----:B------:R-:W-:Y:S02]  /*1b3c0*/  IMAD.MOV.U32 R13, RZ, RZ, R28 ;  /* 0x000000ffff0d7224 */ /* 0x000fe400078e001c */
[----:B------:R-:W-:-:S07]  /*1b3d0*/  IMAD.MOV.U32 R5, RZ, RZ, R14 ;  /* 0x000000ffff057224 */ /* 0x000fce00078e000e */
[----:B------:R-:W-:Y:S05]  /*1b3e0*/  WARPSYNC.COLLECTIVE R15, `(.L_x_1510) ;  /* 0x000000000f087348 */ /* 0x000fea0003c00000 */
[----:B------:R0:W1:Y:S02]  /*1b3f0*/  SHFL.IDX P6, R14, R13, R12, R11 ;  /* 0x0000000c0d0e7389 */ /* 0x00006400000c000b */
[----:B01----:R-:W-:Y:S01]  /*1b400*/  ENDCOLLECTIVE ;  /* 0x000000000000791b */ /* 0x003fe20003800000 */
.L_x_1510:
[----:B------:R-:W-:Y:S05]  /*1b410*/  BRA `(.L_x_1511) ;  /* 0xfffffeb800bc7947 */ /* 0x000fea000383ffff */
.L_x_1301:
[----:B0-----:R0:W1:Y:S02]  /*1b420*/  SYNCS.PHASECHK.TRANS64.TRYWAIT P0, [R2+URZ+0x38800], R5 ;  /* 0x03880005020075a7 */ /* 0x001064000800017f */
[----:B-1----:R-:W-:Y:S05]  /*1b430*/  @!P0 NANOSLEEP.SYNCS 0x989680 ;  /* 0x009896800000895d */ /* 0x002fea0003900000 */
[----:B------:R-:W1:Y:S02]  /*1b440*/  @!P0 SYNCS.PHASECHK.TRANS64 P0, [R2+URZ+0x38800], R5 ;  /* 0x03880005020085a7 */ /* 0x000e64000800007f */
[----:B-1----:R-:W-:Y:S05]  /*1b450*/  @!P0 BRA `(.L_x_1301) ;  /* 0xfffffffc00f08947 */ /* 0x002fea000383ffff */
[----:B------:R-:W-:Y:S05]  /*1b460*/  BRA `(.L_x_1512) ;  /* 0xfffffebc00dc7947 */ /* 0x000fea000383ffff */
.L_x_1309:
        /* <DEDUP_REMOVED lines=8> */
.L_x_1514:
[----:B------:R-:W-:Y:S05]  /*1b4f0*/  BSYNC B1 ;  /* 0x0000000000017941 */ /* 0x000fea0003800000 */
.L_x_1513:
[----:B------:R-:W-:Y:S01]  /*1b500*/  IMAD.MOV.U32 R13, RZ, RZ, R26 ;  /* 0x000000ffff0d7224 */ /* 0x000fe200078e001a */
[----:B------:R-:W-:Y:S01]  /*1b510*/  MOV R0, R14 ;  /* 0x0000000e00007202 */ /* 0x000fe20000000f00 */
[----:B------:R-:W-:Y:S02]  /*1b520*/  IMAD.MOV.U32 R12, RZ, RZ, RZ ;  /* 0x000000ffff0c7224 */ /* 0x000fe400078e00ff */
[----:B------:R-:W-:Y:S02]  /*1b530*/  IMAD.MOV.U32 R11, RZ, RZ, 0x1c1f ;  /* 0x00001c1fff0b7424 */ /* 0x000fe400078e00ff */
[----:B------:R-:W-:-:S07]  /*1b540*/  IMAD.MOV.U32 R15, RZ, RZ, -0x1 ;  /* 0xffffffffff0f7424 */ /* 0x000fce00078e00ff */
[----:B------:R-:W-:Y:S05]  /*1b550*/  WARPSYNC.COLLECTIVE R15, `(.L_x_1515) ;  /* 0x000000000f087348 */ /* 0x000fea0003c00000 */
[----:B------:R0:W1:Y:S02]  /*1b560*/  SHFL.IDX P6, R14, R13, R12, R11 ;  /* 0x0000000c0d0e7389 */ /* 0x00006400000c000b */
[----:B01----:R-:W-:Y:S01]  /*1b570*/  ENDCOLLECTIVE ;  /* 0x000000000000791b */ /* 0x003fe20003800000 */
.L_x_1515:
[----:B------:R-:W-:Y:S02]  /*1b580*/  IMAD.MOV.U32 R13, RZ, RZ, R29 ;  /* 0x000000ffff0d7224 */ /* 0x000fe400078e001d */
[----:B------:R-:W-:-:S07]  /*1b590*/  IMAD.MOV.U32 R3, RZ, RZ, R14 ;  /* 0x000000ffff037224 */ /* 0x000fce00078e000e */
[----:B------:R-:W-:Y:S05]  /*1b5a0*/  WARPSYNC.COLLECTIVE R15, `(.L_x_1516) ;  /* 0x000000000f087348 */ /* 0x000fea0003c00000 */
[----:B------:R0:W1:Y:S02]  /*1b5b0*/  SHFL.IDX P6, R14, R13, R12, R11 ;  /* 0x0000000c0d0e7389 */ /* 0x00006400000c000b */
[----:B01----:R-:W-:Y:S01]  /*1b5c0*/  ENDCOLLECTIVE ;  /* 0x000000000000791b */ /* 0x003fe20003800000 */
.L_x_1516:
[----:B------:R-:W-:Y:S02]  /*1b5d0*/  IMAD.MOV.U32 R13, RZ, RZ, R28 ;  /* 0x000000ffff0d7224 */ /* 0x000fe400078e001c */
[----:B------:R-:W-:-:S07]  /*1b5e0*/  IMAD.MOV.U32 R20, RZ, RZ, R14 ;  /* 0x000000ffff147224 */ /* 0x000fce00078e000e */
[----:B------:R-:W-:Y:S05]  /*1b5f0*/  WARPSYNC.COLLECTIVE R15, `(.L_x_1517) ;  /* 0x000000000f087348 */ /* 0x000fea0003c00000 */
[----:B------:R0:W1:Y:S02]  /*1b600*/  SHFL.IDX P6, R14, R13, R12, R11 ;  /* 0x0000000c0d0e7389 */ /* 0x00006400000c000b */
[----:B01----:R-:W-:Y:S01]  /*1b610*/  ENDCOLLECTIVE ;  /* 0x000000000000791b */ /* 0x003fe20003800000 */
.L_x_1517:
[----:B------:R-:W-:Y:S05]  /*1b620*/  BRA `(.L_x_1518) ;  /* 0xfffffec800407947 */ /* 0x000fea000383ffff */
.L_x_1313:
[----:B0-----:R0:W1:Y:S02]  /*1b630*/  SYNCS.PHASECHK.TRANS64.TRYWAIT P1, [R2+URZ+0x38800], R21 ;  /* 0x03880015020075a7 */ /* 0x001064000802017f */
[----:B-1----:R-:W-:Y:S05]  /*1b640*/  @!P1 NANOSLEEP.SYNCS 0x989680 ;  /* 0x009896800000995d */ /* 0x002fea0003900000 */
[----:B------:R-:W1:Y:S02]  /*1b650*/  @!P1 SYNCS.PHASECHK.TRANS64 P1, [R2+URZ+0x38800], R21 ;  /* 0x03880015020095a7 */ /* 0x000e64000802007f */
[----:B-1----:R-:W-:Y:S05]  /*1b660*/  @!P1 BRA `(.L_x_1313) ;  /* 0xfffffffc00f09947 */ /* 0x002fea000383ffff */
[----:B------:R-:W-:Y:S05]  /*1b670*/  BRA `(.L_x_1519) ;  /* 0xfffffecc00247947 */ /* 0x000fea000383ffff */
.L_x_1319:
[----:B0-----:R0:W1:Y:S02]  /*1b680*/  SYNCS.PHASECHK.TRANS64.TRYWAIT P1, [R13+URZ+0x38830], R20 ;  /* 0x038830140d0075a7 */ /* 0x001064000802017f */
[----:B-1----:R-:W-:Y:S05]  /*1b690*/  @!P1 NANOSLEEP.SYNCS 0x989680 ;  /* 0x009896800000995d */ /* 0x002fea0003900000 */
[----:B------:R-:W1:Y:S02]  /*1b6a0*/  @!P1 SYNCS.PHASECHK.TRANS64 P1, [R13+URZ+0x38830], R20 ;  /* 0x038830140d0095a7 */ /* 0x000e64000802007f */
[----:B-1----:R-:W-:Y:S05]  /*1b6b0*/  @!P1 BRA `(.L_x_1319) ;  /* 0xfffffffc00f09947 */ /* 0x002fea000383ffff */
[----:B------:R-:W-:Y:S05]  /*1b6c0*/  BRA `(.L_x_1318) ;  /* 0xfffffed8004c7947 */ /* 0x000fea000383ffff */
.L_x_1321:
[----:B-1----:R1:W2:Y:S02]  /*1b6d0*/  SYNCS.PHASECHK.TRANS64.TRYWAIT P1, [R2+URZ+0x38810], R3 ;  /* 0x03881003020075a7 */ /* 0x0022a4000802017f */
[----:B--2---:R-:W-:Y:S05]  /*1b6e0*/  @!P1 NANOSLEEP.SYNCS 0x989680 ;  /* 0x009896800000995d */ /* 0x004fea0003900000 */
[----:B------:R-:W2:Y:S02]  /*1b6f0*/  @!P1 SYNCS.PHASECHK.TRANS64 P1, [R2+URZ+0x38810], R3 ;  /* 0x03881003020095a7 */ /* 0x000ea4000802007f */
[----:B--2---:R-:W-:Y:S05]  /*1b700*/  @!P1 BRA `(.L_x_1321) ;  /* 0xfffffffc00f09947 */ /* 0x004fea000383ffff */
[----:B------:R-:W-:Y:S05]  /*1b710*/  BRA `(.L_x_1520) ;  /* 0xfffffed800fc7947 */ /* 0x000fea000383ffff */
.L_x_1325:
[----:B-1----:R1:W3:Y:S02]  /*1b720*/  SYNCS.PHASECHK.TRANS64.TRYWAIT P1, [R13+URZ+0x38850], R20 ;  /* 0x038850140d0075a7 */ /* 0x0022e4000802017f */
[----:B---3--:R-:W-:Y:S05]  /*1b730*/  @!P1 NANOSLEEP.SYNCS 0x989680 ;  /* 0x009896800000995d */ /* 0x008fea0003900000 */
[----:B------:R-:W3:Y:S02]  /*1b740*/  @!P1 SYNCS.PHASECHK.TRANS64 P1, [R13+URZ+0x38850], R20 ;  /* 0x038850140d0095a7 */ /* 0x000ee4000802007f */
[----:B---3--:R-:W-:Y:S05]  /*1b750*/  @!P1 BRA `(.L_x_1325) ;  /* 0xfffffffc00f09947 */ /* 0x008fea000383ffff */
[----:B------:R-:W-:Y:S05]  /*1b760*/  BRA `(.L_x_1324) ;  /* 0xfffffedc00287947 */ /* 0x000fea000383ffff */
.L_x_1334:
[----:B-1----:R1:W2:Y:S02]  /*1b770*/  SYNCS.PHASECHK.TRANS64.TRYWAIT P2, [R14+URZ+0x38830], R3 ;  /* 0x038830030e0075a7 */ /* 0x0022a4000804017f */
[----:B--2---:R-:W-:Y:S05]  /*1b780*/  @!P2 NANOSLEEP.SYNCS 0x989680 ;  /* 0x009896800000a95d */ /* 0x004fea0003900000 */
[----:B------:R-:W2:Y:S02]  /*1b790*/  @!P2 SYNCS.PHASECHK.TRANS64 P2, [R14+URZ+0x38830], R3 ;  /* 0x038830030e00a5a7 */ /* 0x000ea4000804007f */
[----:B--2---:R-:W-:Y:S05]  /*1b7a0*/  @!P2 BRA `(.L_x_1334) ;  /* 0xfffffffc00f0a947 */ /* 0x004fea000383ffff */
[----:B------:R-:W-:Y:S05]  /*1b7b0*/  BRA `(.L_x_1333) ;  /* 0xffffff0400d07947 */ /* 0x000fea000383ffff */
.L_x_1339:
[----:B---3--:R3:W4:Y:S02]  /*1b7c0*/  SYNCS.PHASECHK.TRANS64.TRYWAIT P2, [R14+URZ+0x38850], R3 ;  /* 0x038850030e0075a7 */ /* 0x008724000804017f */
[----:B----4-:R-:W-:Y:S05]  /*1b7d0*/  @!P2 NANOSLEEP.SYNCS 0x989680 ;  /* 0x009896800000a95d */ /* 0x010fea0003900000 */
[----:B------:R-:W4:Y:S02]  /*1b7e0*/  @!P2 SYNCS.PHASECHK.TRANS64 P2, [R14+URZ+0x38850], R3 ;  /* 0x038850030e00a5a7 */ /* 0x000f24000804007f */
[----:B----4-:R-:W-:Y:S05]  /*1b7f0*/  @!P2 BRA `(.L_x_1339) ;  /* 0xfffffffc00f0a947 */ /* 0x010fea000383ffff */
[----:B------:R-:W-:Y:S05]  /*1b800*/  BRA `(.L_x_1338) ;  /* 0xffffff0800747947 */ /* 0x000fea000383ffff */
.L_x_1371:
        /* <DEDUP_REMOVED lines=11> */
.L_x_1522:
[----:B------:R-:W-:Y:S05]  /*1b8c0*/  BSYNC B1 ;  /* 0x0000000000017941 */ /* 0x000fea0003800000 */
.L_x_1521:
[----:B------:R-:W-:Y:S05]  /*1b8d0*/  BRA `(.L_x_1523) ;  /* 0xffffff8400d07947 */ /* 0x000fea000383ffff */
.L_x_1373:
[----:B------:R-:W-:Y:S01]  /*1b8e0*/  BSSY B1, `(.L_x_1524) ;  /* 0x0000006000017945 */ /* 0x000fe20003800000 */
[----:B------:R-:W-:-:S07]  /*1b8f0*/  IMAD.MOV.U32 R15, RZ, RZ, -0x1 ;  /* 0xffffffffff0f7424 */ /* 0x000fce00078e00ff */
[----:B01----:R-:W-:Y:S05]  /*1b900*/  WARPSYNC.COLLECTIVE R15, `(.L_x_1525) ;  /* 0x000000000f0c7348 */ /* 0x003fea0003c00000 */
[----:B------:R-:W-:Y:S02]  /*1b910*/  ELECT P6, UR62, PT ;  /* 0x00000000003e782f */ /* 0x000fe400038c0000 */
[----:B------:R-:W-:Y:S01]  /*1b920*/  MOV R14, UR62 ;  /* 0x0000003e000e7c02 */ /* 0x000fe20008000f00 */
[----:B01----:R-:W-:Y:S10]  /*1b930*/  ENDCOLLECTIVE ;  /* 0x000000000000791b */ /* 0x003ff40003800000 */
.L_x_1525:
[----:B------:R-:W-:Y:S05]  /*1b940*/  BSYNC B1 ;  /* 0x0000000000017941 */ /* 0x000fea0003800000 */
.L_x_1524:
[----:B------:R-:W-:Y:S05]  /*1b950*/  BRA `(.L_x_1372) ;  /* 0xffffff8400c87947 */ /* 0x000fea000383ffff */
.L_x_1375:
[----:B-1----:R1:W2:Y:S02]  /*1b960*/  SYNCS.PHASECHK.TRANS64.TRYWAIT P0, [R23+URZ+0x38820], R3 ;  /* 0x03882003170075a7 */ /* 0x0022a4000800017f */
[----:B--2---:R-:W-:Y:S05]  /*1b970*/  @!P0 NANOSLEEP.SYNCS 0x989680 ;  /* 0x009896800000895d */ /* 0x004fea0003900000 */
[----:B------:R-:W2:Y:S02]  /*1b980*/  @!P0 SYNCS.PHASECHK.TRANS64 P0, [R23+URZ+0x38820], R3 ;  /* 0x03882003170085a7 */ /* 0x000ea4000800007f */
[----:B--2---:R-:W-:Y:S05]  /*1b990*/  @!P0 BRA `(.L_x_1375) ;  /* 0xfffffffc00f08947 */ /* 0x004fea000383ffff */
[----:B------:R-:W-:Y:S05]  /*1b9a0*/  BRA `(.L_x_1526) ;  /* 0xffffff8400d87947 */ /* 0x000fea000383ffff */
.L_x_1379:
[----:B-1----:R1:W2:Y:S02]  /*1b9b0*/  SYNCS.PHASECHK.TRANS64.TRYWAIT P0, [R3+URZ+0x388a0], R6 ;  /* 0x0388a006030075a7 */ /* 0x0022a4000800017f */
[----:B--2---:R-:W-:Y:S05]  /*1b9c0*/  @!P0 NANOSLEEP.SYNCS 0x989680 ;  /* 0x009896800000895d */ /* 0x004fea0003900000 */
[----:B------:R-:W2:Y:S02]  /*1b9d0*/  @!P0 SYNCS.PHASECHK.TRANS64 P0, [R3+URZ+0x388a0], R6 ;  /* 0x0388a006030085a7 */ /* 0x000ea4000800007f */
[----:B--2---:R-:W-:Y:S05]  /*1b9e0*/  @!P0 BRA `(.L_x_1379) ;  /* 0xfffffffc00f08947 */ /* 0x004fea000383ffff */
[----:B------:R-:W-:Y:S05]  /*1b9f0*/  BRA `(.L_x_1527) ;  /* 0xffffff8400f07947 */ /* 0x000fea000383ffff */
.L_x_1384:
[----:B0-----:R0:W2:Y:S02]  /*1ba00*/  SYNCS.PHASECHK.TRANS64.TRYWAIT P0, [R3+URZ+0x388c0], R6 ;  /* 0x0388c006030075a7 */ /* 0x0010a4000800017f */
[----:B--2---:R-:W-:Y:S05]  /*1ba10*/  @!P0 NANOSLEEP.SYNCS 0x989680 ;  /* 0x009896800000895d */ /* 0x004fea0003900000 */
[----:B------:R-:W2:Y:S02]  /*1ba20*/  @!P0 SYNCS.PHASECHK.TRANS64 P0, [R3+URZ+0x388c0], R6 ;  /* 0x0388c006030085a7 */ /* 0x000ea4000800007f */
[----:B--2---:R-:W-:Y:S05]  /*1ba30*/  @!P0 BRA `(.L_x_1384) ;  /* 0xfffffffc00f08947 */ /* 0x004fea000383ffff */
[----:B------:R-:W-:Y:S05]  /*1ba40*/  BRA `(.L_x_1528) ;  /* 0xffffff88006c7947 */ /* 0x000fea000383ffff */
.L_x_1398:
[----:B-1----:R1:W2:Y:S02]  /*1ba50*/  SYNCS.PHASECHK.TRANS64.TRYWAIT P1, [R6+URZ+0x388a0], R2 ;  /* 0x0388a002060075a7 */ /* 0x0022a4000802017f */
[----:B--2---:R-:W-:Y:S05]  /*1ba60*/  @!P1 NANOSLEEP.SYNCS 0x989680 ;  /* 0x009896800000995d */ /* 0x004fea0003900000 */
[----:B------:R-:W2:Y:S02]  /*1ba70*/  @!P1 SYNCS.PHASECHK.TRANS64 P1, [R6+URZ+0x388a0], R2 ;  /* 0x0388a002060095a7 */ /* 0x000ea4000802007f */
[----:B--2---:R-:W-:Y:S05]  /*1ba80*/  @!P1 BRA `(.L_x_1398) ;  /* 0xfffffffc00f09947 */ /* 0x004fea000383ffff */
[----:B------:R-:W-:Y:S05]  /*1ba90*/  BRA `(.L_x_1529) ;  /* 0xffffff9000d07947 */ /* 0x000fea000383ffff */
.L_x_1403:
[----:B0-----:R0:W2:Y:S02]  /*1baa0*/  SYNCS.PHASECHK.TRANS64.TRYWAIT P1, [R6+URZ+0x388c0], R2 ;  /* 0x0388c002060075a7 */ /* 0x0010a4000802017f */
[----:B--2---:R-:W-:Y:S05]  /*1bab0*/  @!P1 NANOSLEEP.SYNCS 0x989680 ;  /* 0x009896800000995d */ /* 0x004fea0003900000 */
[----:B------:R-:W2:Y:S02]  /*1bac0*/  @!P1 SYNCS.PHASECHK.TRANS64 P1, [R6+URZ+0x388c0], R2 ;  /* 0x0388c002060095a7 */ /* 0x000ea4000802007f */
[----:B--2---:R-:W-:Y:S05]  /*1bad0*/  @!P1 BRA `(.L_x_1403) ;  /* 0xfffffffc00f09947 */ /* 0x004fea000383ffff */
[----:B------:R-:W-:Y:S05]  /*1bae0*/  BRA `(.L_x_1530) ;  /* 0xffffff9400487947 */ /* 0x000fea000383ffff */
.L_x_1423:
[----:B------:R-:W1:Y:S01]  /*1baf0*/  S2R R11, SR_TID.X ;  /* 0x00000000000b7919 */ /* 0x000e620000002100 */
[----:B------:R-:W-:Y:S01]  /*1bb00*/  BSSY B0, `(.L_x_1531) ;  /* 0x000000a000007945 */ /* 0x000fe20003800000 */
[----:B------:R-:W-:Y:S02]  /*1bb10*/  IMAD.MOV.U32 R12, RZ, RZ, RZ ;  /* 0x000000ffff0c7224 */ /* 0x000fe400078e00ff */
[----:B------:R-:W-:Y:S01]  /*1bb20*/  IMAD.MOV.U32 R15, RZ, RZ, -0x1 ;  /* 0xffffffffff0f7424 */ /* 0x000fe200078e00ff */
[----:B-1----:R-:W-:-:S04]  /*1bb30*/  SHF.R.U32.HI R11, RZ, 0x5, R11 ;  /* 0x00000005ff0b7819 */ /* 0x002fc8000001160b */
[----:B------:R-:W-:-:S05]  /*1bb40*/  LOP3.LUT R11, R11, 0x3, RZ, 0xc0, !PT ;  /* 0x000000030b0b7812 */ /* 0x000fca00078ec0ff */
[----:B------:R-:W-:Y:S02]  /*1bb50*/  IMAD.MOV.U32 R13, RZ, RZ, R11 ;  /* 0x000000ffff0d7224 */ /* 0x000fe400078e000b */
[----:B------:R-:W-:-:S07]  /*1bb60*/  IMAD.MOV.U32 R11, RZ, RZ, 0x1f ;  /* 0x0000001fff0b7424 */ /* 0x000fce00078e00ff */
[----:B0-----:R-:W-:Y:S05]  /*1bb70*/  WARPSYNC.COLLECTIVE R15, `(.L_x_1532) ;  /* 0x000000000f087348 */ /* 0x001fea0003c00000 */
[----:B------:R1:W2:Y:S02]  /*1bb80*/  SHFL.IDX P6, R14, R13, R12, R11 ;  /* 0x0000000c0d0e7389 */ /* 0x0002a400000c000b */
[----:B012---:R-:W-:Y:S01]  /*1bb90*/  ENDCOLLECTIVE ;  /* 0x000000000000791b */ /* 0x007fe20003800000 */
.L_x_1532:
[----:B------:R-:W-:Y:S05]  /*1bba0*/  BSYNC B0 ;  /* 0x0000000000007941 */ /* 0x000fea0003800000 */
.L_x_1531:
[----:B------:R-:W-:Y:S05]  /*1bbb0*/  BRA `(.L_x_1533) ;  /* 0xffffffa800247947 */ /* 0x000fea000383ffff */
.L_x_1426:
[----:B0-----:R0:W1:Y:S02]  /*1bbc0*/  SYNCS.PHASECHK.TRANS64.TRYWAIT P0, [R27+URZ+0x38840], R0 ;  /* 0x038840001b0075a7 */ /* 0x001064000800017f */
[----:B-1----:R-:W-:Y:S05]  /*1bbd0*/  @!P0 NANOSLEEP.SYNCS 0x989680 ;  /* 0x009896800000895d */ /* 0x002fea0003900000 */
[----:B------:R-:W1:Y:S02]  /*1bbe0*/  @!P0 SYNCS.PHASECHK.TRANS64 P0, [R27+URZ+0x38840], R0 ;  /* 0x038840001b0085a7 */ /* 0x000e64000800007f */
[----:B-1----:R-:W-:Y:S05]  /*1bbf0*/  @!P0 BRA `(.L_x_1426) ;  /* 0xfffffffc00f08947 */ /* 0x002fea000383ffff */
[----:B------:R-:W-:Y:S05]  /*1bc00*/  BRA `(.L_x_1534) ;  /* 0xffffffa800507947 */ /* 0x000fea000383ffff */
.L_x_1427:
        /* <DEDUP_REMOVED lines=8> */
.L_x_1536:
[----:B------:R-:W-:Y:S05]  /*1bc90*/  BSYNC B0 ;  /* 0x0000000000007941 */ /* 0x000fea0003800000 */
.L_x_1535:
[----:B------:R-:W-:Y:S01]  /*1bca0*/  IMAD.MOV.U32 R13, RZ, RZ, R0 ;  /* 0x000000ffff0d7224 */ /* 0x000fe200078e0000 */
[----:B------:R-:W-:Y:S01]  /*1bcb0*/  MOV R15, 0xffffffff ;  /* 0xffffffff000f7802 */ /* 0x000fe20000000f00 */
[----:B------:R-:W-:Y:S02]  /*1bcc0*/  IMAD.MOV.U32 R12, RZ, RZ, RZ ;  /* 0x000000ffff0c7224 */ /* 0x000fe400078e00ff */
[----:B------:R-:W-:Y:S02]  /*1bcd0*/  IMAD.MOV.U32 R11, RZ, RZ, 0x181f ;  /* 0x0000181fff0b7424 */ /* 0x000fe400078e00ff */
[----:B------:R-:W-:Y:S02]  /*1bce0*/  IMAD.MOV.U32 R2, RZ, RZ, R14 ;  /* 0x000000ffff027224 */ /* 0x000fe400078e000e */
[----:B------:R-:W-:-:S07]  /*1bcf0*/  @P0 IMAD R6, R5, 0x2, R23 ;  /* 0x0000000205060824 */ /* 0x000fce00078e0217 */
[----:B------:R-:W-:Y:S05]  /*1bd00*/  WARPSYNC.COLLECTIVE R15, `(.L_x_1537) ;  /* 0x000000000f087348 */ /* 0x000fea0003c00000 */
[----:B------:R0:W1:Y:S02]  /*1bd10*/  SHFL.IDX P6, R14, R13, R12, R11 ;  /* 0x0000000c0d0e7389 */ /* 0x00006400000c000b */
[----:B01----:R-:W-:Y:S01]  /*1bd20*/  ENDCOLLECTIVE ;  /* 0x000000000000791b */ /* 0x003fe20003800000 */
.L_x_1537:
[----:B------:R-:W-:Y:S02]  /*1bd30*/  IMAD.MOV.U32 R13, RZ, RZ, R4 ;  /* 0x000000ffff0d7224 */ /* 0x000fe400078e0004 */
[----:B------:R-:W-:Y:S02]  /*1bd40*/  IMAD.MOV.U32 R12, RZ, RZ, 0x1 ;  /* 0x00000001ff0c7424 */ /* 0x000fe400078e00ff */
[----:B------:R-:W-:-:S07]  /*1bd50*/  IMAD.MOV.U32 R3, RZ, RZ, R14 ;  /* 0x000000ffff037224 */ /* 0x000fce00078e000e */
[----:B------:R-:W-:Y:S05]  /*1bd60*/  WARPSYNC.COLLECTIVE R15, `(.L_x_1538) ;  /* 0x000000000f087348 */ /* 0x000fea0003c00000 */
[----:B------:R0:W1:Y:S02]  /*1bd70*/  SHFL.IDX P6, R14, R13, R12, R11 ;  /* 0x0000000c0d0e7389 */ /* 0x00006400000c000b */
[----:B01----:R-:W-:Y:S01]  /*1bd80*/  ENDCOLLECTIVE ;  /* 0x000000000000791b */ /* 0x003fe20003800000 */
.L_x_1538:
        /* <DEDUP_REMOVED lines=15> */
.L_x_1539:
[----:B------:R-:W-:Y:S02]  /*1be80*/  @P0 IMAD R6, R5, 0x2, R23 ;  /* 0x0000000205060824 */ /* 0x000fe400078e0217 */
[----:B------:R-:W-:Y:S02]  /*1be90*/  IMAD.MOV.U32 R13, RZ, RZ, R4 ;  /* 0x000000ffff0d7224 */ /* 0x000fe400078e0004 */
[----:B------:R-:W-:Y:S02]  /*1bea0*/  IMAD.MOV.U32 R12, RZ, RZ, 0x2 ;  /* 0x00000002ff0c7424 */ /* 0x000fe400078e00ff */
[----:B------:R-:W-:-:S07]  /*1beb0*/  IMAD.MOV.U32 R3, RZ, RZ, R14 ;  /* 0x000000ffff037224 */ /* 0x000fce00078e000e */
[----:B------:R-:W-:Y:S05]  /*1bec0*/  WARPSYNC.COLLECTIVE R15, `(.L_x_1540) ;  /* 0x000000000f087348 */ /* 0x000fea0003c00000 */
[----:B------:R0:W1:Y:S02]  /*1bed0*/  SHFL.IDX P6, R14, R13, R12, R11 ;  /* 0x0000000c0d0e7389 */ /* 0x00006400000c000b */
[----:B01----:R-:W-:Y:S01]  /*1bee0*/  ENDCOLLECTIVE ;  /* 0x000000000000791b */ /* 0x003fe20003800000 */
.L_x_1540:
        /* <DEDUP_REMOVED lines=15> */
.L_x_1541:
[----:B------:R-:W-:Y:S02]  /*1bfe0*/  @P0 IMAD R6, R5, 0x2, R23 ;  /* 0x0000000205060824 */ /* 0x000fe400078e0217 */
[----:B------:R-:W-:Y:S02]  /*1bff0*/  IMAD.MOV.U32 R13, RZ, RZ, R4 ;  /* 0x000000ffff0d7224 */ /* 0x000fe400078e0004 */
[----:B------:R-:W-:Y:S02]  /*1c000*/  IMAD.MOV.U32 R12, RZ, RZ, 0x3 ;  /* 0x00000003ff0c7424 */ /* 0x000fe400078e00ff */
[----:B------:R-:W-:-:S07]  /*1c010*/  IMAD.MOV.U32 R3, RZ, RZ, R14 ;  /* 0x000000ffff037224 */ /* 0x000fce00078e000e */
[----:B------:R-:W-:Y:S05]  /*1c020*/  WARPSYNC.COLLECTIVE R15, `(.L_x_1542) ;  /* 0x000000000f087348 */ /* 0x000fea0003c00000 */
[----:B------:R0:W1:Y:S02]  /*1c030*/  SHFL.IDX P6, R14, R13, R12, R11 ;  /* 0x0000000c0d0e7389 */ /* 0x00006400000c000b */
[----:B01----:R-:W-:Y:S01]  /*1c040*/  ENDCOLLECTIVE ;  /* 0x000000000000791b */ /* 0x003fe20003800000 */
.L_x_1542:
        /* <DEDUP_REMOVED lines=10> */
.L_x_1543:
[----:B------:R-:W-:Y:S01]  /*1c0f0*/  @!PT LDS RZ, [RZ] ;  /* 0x00000000fffff984 */ /* 0x000fe20000000800 */
[----:B------:R-:W-:Y:S01]  /*1c100*/  @!PT LDS RZ, [RZ] ;  /* 0x00000000fffff984 */ /* 0x000fe20000000800 */
[----:B------:R-:W-:Y:S01]  /*1c110*/  @!PT LDS RZ, [RZ] ;  /* 0x00000000fffff984 */ /* 0x000fe20000000800 */
[----:B------:R1:W-:Y:S01]  /*1c120*/  @P0 LDGSTS.E.BYPASS.LTC128B.128 [R6+0x23400], desc[UR40][R2.64], !P2 ;  /* 0x2340000002060fae */ /* 0x0003e2000d101d68 */
[----:B------:R-:W-:Y:S01]  /*1c130*/  IMAD.MOV.U32 R0, RZ, RZ, R14 ;  /* 0x000000ffff007224 */ /* 0x000fe200078e000e */
[----:B------:R-:W-:Y:S06]  /*1c140*/  BRA `(.L_x_1544) ;  /* 0xffffffa800247947 */ /* 0x000fec000383ffff */
.L_x_1432:
[----:B------:R-:W-:Y:S01]  /*1c150*/  IMAD.MOV.U32 R13, RZ, RZ, R3 ;  /* 0x000000ffff0d7224 */ /* 0x000fe200078e0003 */
[----:B------:R-:W-:Y:S01]  /*1c160*/  MOV R15, 0xffffffff ;  /* 0xffffffff000f7802 */ /* 0x000fe20000000f00 */
[----:B------:R-:W-:Y:S02]  /*1c170*/  IMAD.MOV.U32 R12, RZ, RZ, RZ ;  /* 0x000000ffff0c7224 */ /* 0x000fe400078e00ff */
[----:B------:R-:W-:Y:S02]  /*1c180*/  IMAD.MOV.U32 R11, RZ, RZ, 0x181f ;  /* 0x0000181fff0b7424 */ /* 0x000fe400078e00ff */
[----:B-----5:R-:W-:Y:S02]  /*1c190*/  IMAD R2, R9, R6, RZ ;  /* 0x0000000609027224 */ /* 0x020fe400078e02ff */
[----:B------:R-:W-:-:S07]  /*1c1a0*/  IMAD R17, R17, 0x40, R8 ;  /* 0x0000004011117824 */ /* 0x000fce00078e0208 */
[----:B------:R-:W-:Y:S05]  /*1c1b0*/  WARPSYNC.COLLECTIVE R15, `(.L_x_1545) ;  /* 0x000000000f087348 */ /* 0x000fea0003c00000 */
[----:B------:R0:W1:Y:S02]  /*1c1c0*/  SHFL.IDX P6, R14, R13, R12, R11 ;  /* 0x0000000c0d0e7389 */ /* 0x00006400000c000b */
[----:B01----:R-:W-:Y:S01]  /*1c1d0*/  ENDCOLLECTIVE ;  /* 0x000000000000791b */ /* 0x003fe20003800000 */
.L_x_1545:
[C---:B------:R-:W-:Y:S01]  /*1c1e0*/  VIADD R10, R17.reuse, 0x10 ;  /* 0x00000010110a7836 */ /* 0x040fe20000000000 */
[C---:B------:R-:W-:Y:S01]  /*1c1f0*/  ISETP.GE.AND P0, PT, R17.reuse, R2, PT ;  /* 0x000000021100720c */ /* 0x040fe20003f06270 */
[----:B------:R-:W-:-:S03]  /*1c200*/  VIADD R8, R17, 0x20 ;  /* 0x0000002011087836 */ /* 0x000fc60000000000 */
[----:B------:R0:W-:Y:S04]  /*1c210*/  STL [R1+0x20], R10 ;  /* 0x0000200a01007387 */ /* 0x0001e80000100800 */
[----:B------:R0:W-:Y:S01]  /*1c220*/  STL [R1+0x24], R8 ;  /* 0x0000240801007387 */ /* 0x0001e20000100800 */
[----:B------:R-:W-:Y:S02]  /*1c230*/  IMAD.MOV.U32 R13, RZ, RZ, R0 ;  /* 0x000000ffff0d7224 */ /* 0x000fe400078e0000 */
[----:B------:R-:W-:-:S07]  /*1c240*/  IMAD.MOV.U32 R5, RZ, RZ, R14 ;  /* 0x000000ffff057224 */ /* 0x000fce00078e000e */
[----:B0-----:R-:W-:Y:S05]  /*1c250*/  WARPSYNC.COLLECTIVE R15, `(.L_x_1546) ;  /* 0x000000000f087348 */ /* 0x001fea0003c00000 */
[----:B------:R1:W2:Y:S02]  /*1c260*/  SHFL.IDX P6, R14, R13, R12, R11 ;  /* 0x0000000c0d0e7389 */ /* 0x0002a400000c000b */
[----:B012---:R-:W-:Y:S01]  /*1c270*/  ENDCOLLECTIVE ;  /* 0x000000000000791b */ /* 0x007fe20003800000 */
.L_x_1546:
[----:B------:R-:W-:Y:S02]  /*1c280*/  IMAD.MOV.U32 R13, RZ, RZ, R3 ;  /* 0x000000ffff0d7224 */ /* 0x000fe400078e0003 */
[----:B------:R-:W-:Y:S02]  /*1c290*/  IMAD.MOV.U32 R12, RZ, RZ, 0x1 ;  /* 0x00000001ff0c7424 */ /* 0x000fe400078e00ff */
[----:B------:R-:W-:-:S07]  /*1c2a0*/  IMAD.MOV.U32 R4, RZ, RZ, R14 ;  /* 0x000000ffff047224 */ /* 0x000fce00078e000e */
[----:B------:R-:W-:Y:S05]  /*1c2b0*/  WARPSYNC.COLLECTIVE R15, `(.L_x_1547) ;  /* 0x000000000f087348 */ /* 0x000fea0003c00000 */
[----:B------:R0:W1:Y:S02]  /*1c2c0*/  SHFL.IDX P6, R14, R13, R12, R11 ;  /* 0x0000000c0d0e7389 */ /* 0x00006400000c000b */
[----:B01----:R-:W-:Y:S01]  /*1c2d0*/  ENDCOLLECTIVE ;  /* 0x000000000000791b */ /* 0x003fe20003800000 */
.L_x_1547:
[----:B------:R-:W-:-:S05]  /*1c2e0*/  @!P0 LEA R4, P2, R7, R4, 0x1 ;  /* 0x0000000407048211 */ /* 0x000fca00078408ff */
[----:B------:R-:W-:-:S05]  /*1c2f0*/  @!P0 IMAD.X R5, RZ, RZ, R5, P2 ;  /* 0x000000ffff058224 */ /* 0x000fca00010e0605 */
[----:B------:R-:W-:Y:S01]  /*1c300*/  @!PT LDS RZ, [RZ] ;  /* 0x00000000fffff984 */ /* 0x000fe20000000800 */
[----:B------:R-:W-:Y:S01]  /*1c310*/  @!PT LDS RZ, [RZ] ;  /* 0x00000000fffff984 */ /* 0x000fe20000000800 */
[----:B------:R-:W-:Y:S01]  /*1c320*/  @!PT LDS RZ, [RZ] ;  /* 0x00000000fffff984 */ /* 0x000fe20000000800 */
[----:B------:R0:W-:Y:S01]  /*1c330*/  @!P0 LDGSTS.E.BYPASS.LTC128B.128 [R26+0x20400], desc[UR40][R4.64], !P1 ;  /* 0x20400000041a8fae */ /* 0x0001e2000c901d68 */
[----:B------:R-:W-:Y:S01]  /*1c340*/  IMAD.MOV.U32 R13, RZ, RZ, R0 ;  /* 0x000000ffff0d7224 */ /* 0x000fe200078e0000 */
[----:B------:R-:W-:Y:S01]  /*1c350*/  ISETP.GE.AND P0, PT, R10, R2, PT ;  /* 0x000000020a00720c */ /* 0x000fe20003f06270 */
[----:B0-----:R-:W-:-:S12]  /*1c360*/  IMAD.MOV.U32 R4, RZ, RZ, R14 ;  /* 0x000000ffff047224 */ /* 0x001fd800078e000e */
[----:B------:R-:W-:Y:S05]  /*1c370*/  WARPSYNC.COLLECTIVE R15, `(.L_x_1548) ;  /* 0x000000000f087348 */ /* 0x000fea0003c00000 */
[----:B------:R0:W1:Y:S02]  /*1c380*/  SHFL.IDX P6, R14, R13, R12, R11 ;  /* 0x0000000c0d0e7389 */ /* 0x00006400000c000b */
[----:B01----:R-:W-:Y:S01]  /*1c390*/  ENDCOLLECTIVE ;  /* 0x000000000000791b */ /* 0x003fe20003800000 */
.L_x_1548:
[----:B------:R-:W-:Y:S02]  /*1c3a0*/  IMAD.MOV.U32 R13, RZ, RZ, R3 ;  /* 0x000000ffff0d7224 */ /* 0x000fe400078e0003 */
[----:B------:R-:W-:Y:S02]  /*1c3b0*/  IMAD.MOV.U32 R12, RZ, RZ, 0x2 ;  /* 0x00000002ff0c7424 */ /* 0x000fe400078e00ff */
[----:B------:R-:W-:-:S07]  /*1c3c0*/  IMAD.MOV.U32 R5, RZ, RZ, R14 ;  /* 0x000000ffff057224 */ /* 0x000fce00078e000e */
[----:B------:R-:W-:Y:S05]  /*1c3d0*/  WARPSYNC.COLLECTIVE R15, `(.L_x_1549) ;  /* 0x000000000f087348 */ /* 0x000fea0003c00000 */
[----:B------:R0:W1:Y:S02]  /*1c3e0*/  SHFL.IDX P6, R14, R13, R12, R11 ;  /* 0x0000000c0d0e7389 */ /* 0x00006400000c000b */
[----:B01----:R-:W-:Y:S01]  /*1c3f0*/  ENDCOLLECTIVE ;  /* 0x000000000000791b */ /* 0x003fe20003800000 */
.L_x_1549:
        /* <DEDUP_REMOVED lines=10> */
.L_x_1550:
[----:B------:R-:W-:Y:S01]  /*1c4a0*/  @!PT LDS RZ, [RZ] ;  /* 0x00000000fffff984 */ /* 0x000fe20000000800 */
[----:B------:R-:W-:Y:S01]  /*1c4b0*/  @!PT LDS RZ, [RZ] ;  /* 0x00000000fffff984 */ /* 0x000fe20000000800 */
[----:B------:R-:W-:Y:S01]  /*1c4c0*/  @!PT LDS RZ, [RZ] ;  /* 0x00000000fffff984 */ /* 0x000fe20000000800 */
[----:B------:R0:W-:Y:S01]  /*1c4d0*/  @!P0 LDGSTS.E.BYPASS.LTC128B.128 [R26+0x20c00], desc[UR40][R4.64], !P1 ;  /* 0x20c00000041a8fae */ /* 0x0001e2000c901d68 */
[----:B------:R-:W-:Y:S01]  /*1c4e0*/  ISETP.GE.AND P0, PT, R8, R2, PT ;  /* 0x000000020800720c */ /* 0x000fe20003f06270 */
[----:B------:R-:W-:Y:S02]  /*1c4f0*/  IMAD.MOV.U32 R13, RZ, RZ, R3 ;  /* 0x000000ffff0d7224 */ /* 0x000fe400078e0003 */
[----:B------:R-:W-:Y:S02]  /*1c500*/  IMAD.MOV.U32 R12, RZ, RZ, 0x3 ;  /* 0x00000003ff0c7424 */ /* 0x000fe400078e00ff */
[----:B0-----:R-:W-:-:S08]  /*1c510*/  IMAD.MOV.U32 R4, RZ, RZ, R14 ;  /* 0x000000ffff047224 */ /* 0x001fd000078e000e */
[----:B------:R-:W-:Y:S05]  /*1c520*/  WARPSYNC.COLLECTIVE R15, `(.L_x_1551) ;  /* 0x000000000f087348 */ /* 0x000fea0003c00000 */
[----:B------:R0:W1:Y:S02]  /*1c530*/  SHFL.IDX P6, R14, R13, R12, R11 ;  /* 0x0000000c0d0e7389 */ /* 0x00006400000c000b */
[----:B01----:R-:W-:Y:S01]  /*1c540*/  ENDCOLLECTIVE ;  /* 0x000000000000791b */ /* 0x003fe20003800000 */
.L_x_1551:
        /* <DEDUP_REMOVED lines=10> */
.L_x_1552:
[----:B------:R-:W-:Y:S01]  /*1c5f0*/  @!PT LDS RZ, [RZ] ;  /* 0x00000000fffff984 */ /* 0x000fe20000000800 */
[----:B------:R-:W-:Y:S01]  /*1c600*/  @!PT LDS RZ, [RZ] ;  /* 0x00000000fffff984 */ /* 0x000fe20000000800 */
[----:B------:R-:W-:Y:S01]  /*1c610*/  @!PT LDS RZ, [RZ] ;  /* 0x00000000fffff984 */ /* 0x000fe20000000800 */
[----:B------:R0:W-:Y:S01]  /*1c620*/  @!P0 LDGSTS.E.BYPASS.LTC128B.128 [R26+0x21400], desc[UR40][R4.64], !P1 ;  /* 0x21400000041a8fae */ /* 0x0001e2000c901d68 */
[----:B------:R-:W-:Y:S01]  /*1c630*/  IMAD.MOV.U32 R0, RZ, RZ, R14 ;  /* 0x000000ffff007224 */ /* 0x000fe200078e000e */
[----:B------:R-:W-:Y:S06]  /*1c640*/  BRA `(.L_x_1553) ;  /* 0xffffffac00407947 */ /* 0x000fec000383ffff */
.L_x_1436:
[----:B------:R-:W2:Y:S04]  /*1c650*/  LDL.LU R10, [R1+0x1c] ;  /* 0x00001c00010a7983 */ /* 0x000ea80000300800 */
[----:B------:R-:W3:Y:S04]  /*1c660*/  LDL.LU R9, [R1+0x20] ;  /* 0x0000200001097983 */ /* 0x000ee80000300800 */
[----:B------:R-:W4:Y:S01]  /*1c670*/  LDL.LU R8, [R1+0x24] ;  /* 0x0000240001087983 */ /* 0x000f220000300800 */
[----:B------:R-:W-:Y:S01]  /*1c680*/  LOP3.LUT R22, R22, 0xffffdfff, RZ, 0xc0, !PT ;  /* 0xffffdfff16167812 */ /* 0x000fe200078ec0ff */
[----:B------:R-:W-:Y:S01]  /*1c690*/  BSSY B0, `(.L_x_1554) ;  /* 0x0000029000007945 */ /* 0x000fe20003800000 */
[----:B------:R-:W-:Y:S01]  /*1c6a0*/  IMAD.MOV.U32 R13, RZ, RZ, R4 ;  /* 0x000000ffff0d7224 */ /* 0x000fe200078e0004 */
[----:B------:R-:W-:Y:S01]  /*1c6b0*/  MOV R12, RZ ;  /* 0x000000ff000c7202 */ /* 0x000fe20000000f00 */
[----:B------:R-:W-:-:S02]  /*1c6c0*/  IMAD.MOV.U32 R11, RZ, RZ, 0x181f ;  /* 0x0000181fff0b7424 */ /* 0x000fc400078e00ff */
[----:B------:R-:W-:Y:S02]  /*1c6d0*/  IMAD.MOV.U32 R15, RZ, RZ, -0x1 ;  /* 0xffffffffff0f7424 */ /* 0x000fe400078e00ff */
[----:B--2---:R-:W-:-:S05]  /*1c6e0*/  IMAD R6, R10, R6, RZ ;  /* 0x000000060a067224 */ /* 0x004fca00078e02ff */
[-C--:B------:R-:W-:Y:S02]  /*1c6f0*/  ISETP.GE.AND P2, PT, R17, R6.reuse, PT ;  /* 0x000000061100720c */ /* 0x080fe40003f46270 */
[-C--:B---3--:R-:W-:Y:S02]  /*1c700*/  ISETP.GE.AND P1, PT, R9, R6.reuse, PT ;  /* 0x000000060900720c */ /* 0x088fe40003f26270 */
[----:B----4-:R-:W-:-:S09]  /*1c710*/  ISETP.GE.AND P0, PT, R8, R6, PT ;  /* 0x000000060800720c */ /* 0x010fd20003f06270 */
[C---:B------:R-:W-:Y:S02]  /*1c720*/  @!P2 LOP3.LUT R2, R0.reuse, 0x40, RZ, 0xc0, !PT ;  /* 0x000000400002a812 */ /* 0x040fe400078ec0ff */
[----:B------:R-:W-:Y:S02]  /*1c730*/  @!P1 LOP3.LUT R3, R0, 0x40, RZ, 0xc0, !PT ;  /* 0x0000004000039812 */ /* 0x000fe400078ec0ff */
[----:B------:R-:W-:Y:S02]  /*1c740*/  @!P2 SHF.R.U32.HI R2, RZ, 0x2, R2 ;  /* 0x00000002ff02a819 */ /* 0x000fe40000011602 */
[----:B------:R-:W-:Y:S02]  /*1c750*/  @!P1 SHF.R.U32.HI R3, RZ, 0x2, R3 ;  /* 0x00000002ff039819 */ /* 0x000fe40000011603 */
[----:B------:R-:W-:Y:S02]  /*1c760*/  @!P2 ISETP.NE.U32.AND P6, PT, R2, RZ, PT ;  /* 0x000000ff0200a20c */ /* 0x000fe40003fc5070 */
[----:B------:R-:W-:-:S02]  /*1c770*/  @!P2 LOP3.LUT R2, R7, 0x80, RZ, 0xc0, !PT ;  /* 0x000000800702a812 */ /* 0x000fc400078ec0ff */
[----:B------:R-:W-:Y:S02]  /*1c780*/  @!P0 LOP3.LUT R8, R0, 0x40, RZ, 0xc0, !PT ;  /* 0x0000004000088812 */ /* 0x000fe400078ec0ff */
[----:B------:R-:W-:Y:S02]  /*1c790*/  @!P2 SHF.R.U32.HI R2, RZ, 0x3, R2 ;  /* 0x00000003ff02a819 */ /* 0x000fe40000011602 */
[----:B------:R-:W-:-:S05]  /*1c7a0*/  @!P0 SHF.R.U32.HI R8, RZ, 0x2, R8 ;  /* 0x00000002ff088819 */ /* 0x000fca0000011608 */
[----:B------:R-:W-:Y:S02]  /*1c7b0*/  @P6 LOP3.LUT R22, R22, 0x2000, RZ, 0xfc, !PT ;  /* 0x0000200016166812 */ /* 0x000fe400078efcff */
[----:B------:R-:W-:Y:S02]  /*1c7c0*/  @!P2 ISETP.NE.U32.AND P6, PT, R2, RZ, PT ;  /* 0x000000ff0200a20c */ /* 0x000fe40003fc5070 */
[----:B------:R-:W-:Y:S02]  /*1c7d0*/  LOP3.LUT R22, R22, 0xffffefff, RZ, 0xc0, !PT ;  /* 0xffffefff16167812 */ /* 0x000fe400078ec0ff */
[----:B------:R-:W-:-:S04]  /*1c7e0*/  @!P1 LOP3.LUT R2, R7, 0x80, RZ, 0xc0, !PT ;  /* 0x0000008007029812 */ /* 0x000fc800078ec0ff */
[----:B------:R-:W-:-:S05]  /*1c7f0*/  @!P1 SHF.R.U32.HI R2, RZ, 0x3, R2 ;  /* 0x00000003ff029819 */ /* 0x000fca0000011602 */
[----:B------:R-:W-:Y:S02]  /*1c800*/  @P6 LOP3.LUT R22, R22, 0x1000, RZ, 0xfc, !PT ;  /* 0x0000100016166812 */ /* 0x000fe400078efcff */
[----:B------:R-:W-:Y:S02]  /*1c810*/  @!P1 ISETP.NE.U32.AND P6, PT, R3, RZ, PT ;  /* 0x000000ff0300920c */ /* 0x000fe40003fc5070 */
[----:B------:R-:W-:-:S11]  /*1c820*/  LOP3.LUT R22, R22, 0xffff7fff, RZ, 0xc0, !PT ;  /* 0xffff7fff16167812 */ /* 0x000fd600078ec0ff */
[----:B------:R-:W-:Y:S02]  /*1c830*/  @P6 LOP3.LUT R22, R22, 0x8000, RZ, 0xfc, !PT ;  /* 0x0000800016166812 */ /* 0x000fe400078efcff */
[----:B------:R-:W-:Y:S02]  /*1c840*/  @!P1 ISETP.NE.U32.AND P6, PT, R2, RZ, PT ;  /* 0x000000ff0200920c */ /* 0x000fe40003fc5070 */
[----:B------:R-:W-:-:S11]  /*1c850*/  LOP3.LUT R22, R22, 0xffffbfff, RZ, 0xc0, !PT ;  /* 0xffffbfff16167812 */ /* 0x000fd600078ec0ff */
        /* <DEDUP_REMOVED lines=12> */
.L_x_1555:
[----:B------:R-:W-:Y:S05]  /*1c920*/  BSYNC B0 ;  /* 0x0000000000007941 */ /* 0x000fea0003800000 */
.L_x_1554:
        /* <DEDUP_REMOVED lines=11> */
.L_x_1556:
[----:B------:R-:W-:-:S04]  /*1c9e0*/  LOP3.LUT R22, R22, 0xfdffffff, RZ, 0xc0, !PT ;  /* 0xfdffffff16167812 */ /* 0x000fc800078ec0ff */
[----:B------:R-:W-:-:S04]  /*1c9f0*/  @P3 LOP3.LUT R22, R22, 0x2000000, RZ, 0xfc, !PT ;  /* 0x0200000016163812 */ /* 0x000fc800078efcff */
[C---:B------:R-:W-:Y:S02]  /*1ca00*/  LOP3.LUT P3, RZ, R22.reuse, 0x400, RZ, 0xc0, !PT ;  /* 0x0000040016ff7812 */ /* 0x040fe4000786c0ff */
[----:B------:R-:W-:Y:S01]  /*1ca10*/  LOP3.LUT R22, R22, 0xfeffffff, RZ, 0xc0, !PT ;  /* 0xfeffffff16167812 */ /* 0x000fe200078ec0ff */
[----:B------:R-:W-:-:S03]  /*1ca20*/  IMAD.MOV.U32 R13, RZ, RZ, R4 ;  /* 0x000000ffff0d7224 */ /* 0x000fc600078e0004 */
[----:B------:R-:W-:Y:S01]  /*1ca30*/  @P1 LOP3.LUT R22, R22, 0x1000000, RZ, 0xfc, !PT ;  /* 0x0100000016161812 */ /* 0x000fe200078efcff */
[----:B------:R-:W-:-:S03]  /*1ca40*/  IMAD.MOV.U32 R12, RZ, RZ, 0x1 ;  /* 0x00000001ff0c7424 */ /* 0x000fc600078e00ff */
[C---:B------:R-:W-:Y:S02]  /*1ca50*/  LOP3.LUT P1, RZ, R22.reuse, 0x200, RZ, 0xc0, !PT ;  /* 0x0000020016ff7812 */ /* 0x040fe4000782c0ff */
[----:B------:R-:W-:Y:S01]  /*1ca60*/  LOP3.LUT R22, R22, 0xffdfffff, RZ, 0xc0, !PT ;  /* 0xffdfffff16167812 */ /* 0x000fe200078ec0ff */
[----:B------:R-:W-:-:S03]  /*1ca70*/  IMAD.MOV.U32 R3, RZ, RZ, R14 ;  /* 0x000000ffff037224 */ /* 0x000fc600078e000e */
[----:B------:R-:W-:Y:S02]  /*1ca80*/  @P0 LOP3.LUT R22, R22, 0x200000, RZ, 0xfc, !PT ;  /* 0x0020000016160812 */ /* 0x000fe400078efcff */
[----:B------:R-:W-:Y:S02]  /*1ca90*/  @!P2 LEA R3, P6, R20, R3, 0x1 ;  /* 0x000000031403a211 */ /* 0x000fe400078c08ff */
[----:B------:R-:W-:-:S03]  /*1caa0*/  LOP3.LUT P0, RZ, R22, 0x2000, RZ, 0xc0, !PT ;  /* 0x0000200016ff7812 */ /* 0x000fc6000780c0ff */
        /* <DEDUP_REMOVED lines=9> */
[----:B------:R-:W-:-:S03]  /*1cb40*/  LOP3.LUT P4, RZ, R22, 0x4000000, RZ, 0xc0, !PT ;  /* 0x0400000016ff7812 */ /* 0x000fc6000788c0ff */
[----:B------:R0:W-:Y:S01]  /*1cb50*/  @!P2 LDGSTS.E.BYPASS.LTC128B.128 [R26+0x28400], desc[UR40][R2.64+0x80], !P3 ;  /* 0x28400080021aafae */ /* 0x0001e2000d901d68 */
[----:B------:R-:W-:-:S03]  /*1cb60*/  LOP3.LUT P3, RZ, R22, 0x2000000, RZ, 0xc0, !PT ;  /* 0x0200000016ff7812 */ /* 0x000fc6000786c0ff */
        /* <DEDUP_REMOVED lines=9> */
[----:B------:R0:W-:Y:S04]  /*1cc00*/  @!P2 LDGSTS.E.BYPASS.LTC128B.128 [R26+0x32400], desc[UR40][R2.64+0x300], P0 ;  /* 0x32400300021aafae */ /* 0x0001e80008101d68 */
[----:B------:R0:W-:Y:S04]  /*1cc10*/  @!P2 LDGSTS.E.BYPASS.LTC128B.128 [R26+0x34400], desc[UR40][R2.64+0x380], P6 ;  /* 0x34400380021aafae */ /* 0x0001e8000b101d68 */
[----:B0-----:R-:W-:Y:S05]  /*1cc20*/  WARPSYNC.COLLECTIVE R15, `(.L_x_1557) ;  /* 0x000000000f087348 */ /* 0x001fea0003c00000 */
[----:B------:R1:W2:Y:S02]  /*1cc30*/  SHFL.IDX P6, R14, R13, R12, R11 ;  /* 0x0000000c0d0e7389 */ /* 0x0002a400000c000b */
[----:B012---:R-:W-:Y:S01]  /*1cc40*/  ENDCOLLECTIVE ;  /* 0x000000000000791b */ /* 0x007fe20003800000 */
.L_x_1557:
[----:B------:R-:W-:-:S04]  /*1cc50*/  @P5 LOP3.LUT R22, R22, 0x800000, RZ, 0xfc, !PT ;  /* 0x0080000016165812 */ /* 0x000fc800078efcff */
[C---:B------:R-:W-:Y:S02]  /*1cc60*/  LOP3.LUT P5, RZ, R22.reuse, 0x800, RZ, 0xc0, !PT ;  /* 0x0000080016ff7812 */ /* 0x040fe400078ac0ff */
[----:B------:R-:W-:Y:S01]  /*1cc70*/  LOP3.LUT P0, RZ, R22, 0x8000, RZ, 0xc0, !PT ;  /* 0x0000800016ff7812 */ /* 0x000fe2000780c0ff */
[----:B------:R-:W-:Y:S02]  /*1cc80*/  IMAD.MOV.U32 R13, RZ, RZ, R5 ;  /* 0x000000ffff0d7224 */ /* 0x000fe400078e0005 */
[----:B------:R-:W-:-:S10]  /*1cc90*/  IMAD.MOV.U32 R2, RZ, RZ, R14 ;  /* 0x000000ffff027224 */ /* 0x000fd400078e000e */
[----:B------:R-:W-:Y:S05]  /*1cca0*/  WARPSYNC.COLLECTIVE R15, `(.L_x_1558) ;  /* 0x000000000f087348 */ /* 0x000fea0003c00000 */
[----:B------:R0:W1:Y:S02]  /*1ccb0*/  SHFL.IDX P6, R14, R13, R12, R11 ;  /* 0x0000000c0d0e7389 */ /* 0x00006400000c000b */
[----:B01----:R-:W-:Y:S01]  /*1ccc0*/  ENDCOLLECTIVE ;  /* 0x000000000000791b */ /* 0x003fe20003800000 */
.L_x_1558:
[----:B------:R-:W-:Y:S02]  /*1ccd0*/  IMAD.MOV.U32 R13, RZ, RZ, R4 ;  /* 0x000000ffff0d7224 */ /* 0x000fe400078e0004 */
[----:B------:R-:W-:Y:S02]  /*1cce0*/  IMAD.MOV.U32 R12, RZ, RZ, 0x2 ;  /* 0x00000002ff0c7424 */ /* 0x000fe400078e00ff */
[----:B------:R-:W-:Y:S01]  /*1ccf0*/  IMAD.MOV.U32 R3, RZ, RZ, R14 ;  /* 0x000000ffff037224 */ /* 0x000fe200078e000e */
[----:B------:R-:W-:-:S04]  /*1cd00*/  LOP3.LUT P6, RZ, R22, 0x4000, RZ, 0xc0, !PT ;  /* 0x0000400016ff7812 */ /* 0x000fc800078cc0ff */
[----:B------:R-:W-:-:S05]  /*1cd10*/  @!P1 LEA R3, P2, R20, R3, 0x1 ;  /* 0x0000000314039211 */ /* 0x000fca00078408ff */
[----:B------:R-:W-:Y:S01]  /*1cd20*/  @!P1 IMAD.X R2, RZ, RZ, R2, P2 ;  /* 0x000000ffff029224 */ /* 0x000fe200010e0602 */
[C---:B------:R-:W-:Y:S02]  /*1cd30*/  LOP3.LUT P2, RZ, R22.reuse, 0x10000, RZ, 0xc0, !PT ;  /* 0x0001000016ff7812 */ /* 0x040fe4000784c0ff */
[----:B------:R-:W-:Y:S02]  /*1cd40*/  LOP3.LUT R22, R22, 0xfff7ffff, RZ, 0xc0, !PT ;  /* 0xfff7ffff16167812 */ /* 0x000fe400078ec0ff */
[----:B------:R-:W-:-:S04]  /*1cd50*/  @!P1 LOP3.LUT R3, R3, R2, RZ, 0x3c, !PT ;  /* 0x0000000203039212 */ /* 0x000fc800078e3cff */
[----:B------:R-:W-:-:S04]  /*1cd60*/  @!P1 LOP3.LUT R2, R3, R2, RZ, 0x3c, !PT ;  /* 0x0000000203029212 */ /* 0x000fc800078e3cff */
[----:B------:R-:W-:Y:S02]  /*1cd70*/  @!P1 LOP3.LUT R3, R3, R2, RZ, 0x3c, !PT ;  /* 0x0000000203039212 */ /* 0x000fe400078e3cff */
[----:B------:R-:W-:-:S03]  /*1cd80*/  @P2 LOP3.LUT R22, R22, 0x80000, RZ, 0xfc, !PT ;  /* 0x0008000016162812 */ /* 0x000fc600078efcff */
[----:B------:R-:W-:Y:S01]  /*1cd90*/  @!PT LDS RZ, [RZ] ;  /* 0x00000000fffff984 */ /* 0x000fe20000000800 */
[----:B------:R-:W-:Y:S01]  /*1cda0*/  @!PT LDS RZ, [RZ] ;  /* 0x00000000fffff984 */ /* 0x000fe20000000800 */
[----:B------:R-:W-:Y:S01]  /*1cdb0*/  @!PT LDS RZ, [RZ] ;  /* 0x00000000fffff984 */ /* 0x000fe20000000800 */
[----:B------:R0:W-:Y:S01]  /*1cdc0*/  @!P1 LDGSTS.E.BYPASS.LTC128B.128 [R26+0x26c00], desc[UR40][R2.64], !P5 ;  /* 0x26c00000021a9fae */ /* 0x0001e2000e901d68 */
[C---:B------:R-:W-:Y:S02]  /*1cdd0*/  LOP3.LUT P2, RZ, R22.reuse, 0x400, RZ, 0xc0, !PT ;  /* 0x0000040016ff7812 */ /* 0x040fe4000784c0ff */
[C---:B------:R-:W-:Y:S02]  /*1cde0*/  LOP3.LUT P5, RZ, R22.reuse, 0x800000, RZ, 0xc0, !PT ;  /* 0x0080000016ff7812 */ /* 0x040fe400078ac0ff */
[----:B------:R-:W-:-:S09]  /*1cdf0*/  LOP3.LUT R22, R22, 0xffefffff, RZ, 0xc0, !PT ;  /* 0xffefffff16167812 */ /* 0x000fd200078ec0ff */
[----:B------:R-:W-:Y:S01]  /*1ce00*/  @P2 LOP3.LUT R22, R22, 0x100000, RZ, 0xfc, !PT ;  /* 0x0010000016162812 */ /* 0x000fe200078efcff */
[----:B------:R0:W-:Y:S03]  /*1ce10*/  @!P1 LDGSTS.E.BYPASS.LTC128B.128 [R26+0x28c00], desc[UR40][R2.64+0x80], !P2 ;  /* 0x28c00080021a9fae */ /* 0x0001e6000d101d68 */
[C---:B------:R-:W-:Y:S01]  /*1ce20*/  LOP3.LUT P2, RZ, R22.reuse, 0x800, RZ, 0xc0, !PT ;  /* 0x0000080016ff7812 */ /* 0x040fe2000784c0ff */
[----:B------:R0:W-:Y:S01]  /*1ce30*/  @!P1 LDGSTS.E.BYPASS.LTC128B.128 [R26+0x2ac00], desc[UR40][R2.64+0x100], !P5 ;  /* 0x2ac00100021a9fae */ /* 0x0001e2000e901d68 */
[----:B------:R-:W-:-:S13]  /*1ce40*/  LOP3.LUT P5, RZ, R22, 0x400000, RZ, 0xc0, !PT ;  /* 0x0040000016ff7812 */ /* 0x000fda00078ac0ff */
[----:B------:R0:W-:Y:S04]  /*1ce50*/  @!P1 LDGSTS.E.BYPASS.LTC128B.128 [R26+0x2cc00], desc[UR40][R2.64+0x180], !P5 ;  /* 0x2cc00180021a9fae */ /* 0x0001e8000e901d68 */
[----:B------:R0:W-:Y:S04]  /*1ce60*/  @!P1 LDGSTS.E.BYPASS.LTC128B.128 [R26+0x2ec00], desc[UR40][R2.64+0x200], !P4 ;  /* 0x2ec00200021a9fae */ /* 0x0001e8000e101d68 */
[----:B------:R0:W-:Y:S04]  /*1ce70*/  @!P1 LDGSTS.E.BYPASS.LTC128B.128 [R26+0x30c00], desc[UR40][R2.64+0x280], !P3 ;  /* 0x30c00280021a9fae */ /* 0x0001e8000d901d68 */
[----:B------:R0:W-:Y:S01]  /*1ce80*/  @!P1 LDGSTS.E.BYPASS.LTC128B.128 [R26+0x32c00], desc[UR40][R2.64+0x300], P0 ;  /* 0x32c00300021a9fae */ /* 0x0001e20008101d68 */
[----:B------:R-:W-:-:S03]  /*1ce90*/  LOP3.LUT P0, RZ, R22, 0x200000, RZ, 0xc0, !PT ;  /* 0x0020000016ff7812 */ /* 0x000fc6000780c0ff */
[----:B------:R0:W-:Y:S10]  /*1cea0*/  @!P1 LDGSTS.E.BYPASS.LTC128B.128 [R26+0x34c00], desc[UR40][R2.64+0x380], P6 ;  /* 0x34c00380021a9fae */ /* 0x0001f4000b101d68 */
[----:B0-----:R-:W-:Y:S05]  /*1ceb0*/  WARPSYNC.COLLECTIVE R15, `(.L_x_1559) ;  /* 0x000000000f087348 */ /* 0x001fea0003c00000 */
[----:B------:R1:W2:Y:S02]  /*1cec0*/  SHFL.IDX P6, R14, R13, R12, R11 ;  /* 0x0000000c0d0e7389 */ /* 0x0002a400000c000b */
[----:B012---:R-:W-:Y:S01]  /*1ced0*/  ENDCOLLECTIVE ;  /* 0x000000000000791b */ /* 0x007fe20003800000 */
.L_x_1559:
[----:B------:R-:W-:Y:S02]  /*1cee0*/  IMAD.MOV.U32 R13, RZ, RZ, R5 ;  /* 0x000000ffff0d7224 */ /* 0x000fe400078e0005 */
[----:B------:R-:W-:-:S07]  /*1cef0*/  IMAD.MOV.U32 R8, RZ, RZ, R14 ;  /* 0x000000ffff087224 */ /* 0x000fce00078e000e */
[----:B------:R-:W-:Y:S05]  /*1cf00*/  WARPSYNC.COLLECTIVE R15, `(.L_x_1560) ;  /* 0x000000000f087348 */ /* 0x000fea0003c00000 */
[----:B------:R0:W1:Y:S02]  /*1cf10*/  SHFL.IDX P6, R14, R13, R12, R11 ;  /* 0x0000000c0d0e7389 */ /* 0x00006400000c000b */
[----:B01----:R-:W-:Y:S01]  /*1cf20*/  ENDCOLLECTIVE ;  /* 0x000000000000791b */ /* 0x003fe20003800000 */
.L_x_1560:
[----:B------:R-:W-:Y:S02]  /*1cf30*/  IMAD.MOV.U32 R13, RZ, RZ, R4 ;  /* 0x000000ffff0d7224 */ /* 0x000fe400078e0004 */
[----:B------:R-:W-:Y:S01]  /*1cf40*/  IMAD.MOV.U32 R12, RZ, RZ, 0x3 ;  /* 0x00000003ff0c7424 */ /* 0x000fe200078e00ff */
[----:B------:R-:W-:Y:S02]  /*1cf50*/  @!P0 LEA R9, P1, R20, R14, 0x1 ;  /* 0x0000000e14098211 */ /* 0x000fe400078208ff */
[----:B------:R-:W-:-:S03]  /*1cf60*/  LOP3.LUT P6, RZ, R22, 0x20000, RZ, 0xc0, !PT ;  /* 0x0002000016ff7812 */ /* 0x000fc600078cc0ff */
[----:B------:R-:W-:Y:S01]  /*1cf70*/  @!P0 IMAD.X R10, RZ, RZ, R8, P1 ;  /* 0x000000ffff0a8224 */ /* 0x000fe200008e0608 */
[----:B------:R-:W-:Y:S01]  /*1cf80*/  LOP3.LUT P1, RZ, R22, 0x200, RZ, 0xc0, !PT ;  /* 0x0000020016ff7812 */ /* 0x000fe2000782c0ff */
[----:B------:R-:W-:Y:S02]  /*1cf90*/  @!P0 IMAD.MOV.U32 R2, RZ, RZ, R9 ;  /* 0x000000ffff028224 */ /* 0x000fe400078e0009 */
[----:B------:R-:W-:-:S05]  /*1cfa0*/  @!P0 IMAD.MOV.U32 R3, RZ, RZ, R10 ;  /* 0x000000ffff038224 */ /* 0x000fca00078e000a */
[----:B------:R-:W-:Y:S01]  /*1cfb0*/  @!PT LDS RZ, [RZ] ;  /* 0x00000000fffff984 */ /* 0x000fe20000000800 */
[----:B------:R-:W-:Y:S01]  /*1cfc0*/  @!PT LDS RZ, [RZ] ;  /* 0x00000000fffff984 */ /* 0x000fe20000000800 */
[----:B------:R-:W-:Y:S01]  /*1cfd0*/  @!PT LDS RZ, [RZ] ;  /* 0x00000000fffff984 */ /* 0x000fe20000000800 */
[----:B------:R0:W-:Y:S01]  /*1cfe0*/  @!P0 LDGSTS.E.BYPASS.LTC128B.128 [R26+0x27400], desc[UR40][R2.64], !P2 ;  /* 0x27400000021a8fae */ /* 0x0001e2000d101d68 */
[----:B------:R-:W-:-:S13]  /*1cff0*/  LOP3.LUT P2, RZ, R22, 0x100000, RZ, 0xc0, !PT ;  /* 0x0010000016ff7812 */ /* 0x000fda000784c0ff */
[----:B------:R0:W-:Y:S01]  /*1d000*/  @!P0 LDGSTS.E.BYPASS.LTC128B.128 [R26+0x29400], desc[UR40][R2.64+0x80], !P2 ;  /* 0x29400080021a8fae */ /* 0x0001e2000d101d68 */
[----:B------:R-:W-:-:S03]  /*1d010*/  LOP3.LUT P2, RZ, R22, 0x80000, RZ, 0xc0, !PT ;  /* 0x0008000016ff7812 */ /* 0x000fc6000784c0ff */
[----:B------:R0:W-:Y:S04]  /*1d020*/  @!P0 LDGSTS.E.BYPASS.LTC128B.128 [R26+0x2b400], desc[UR40][R2.64+0x100], !P1 ;  /* 0x2b400100021a8fae */ /* 0x0001e8000c901d68 */
[----:B------:R0:W-:Y:S04]  /*1d030*/  @!P0 LDGSTS.E.BYPASS.LTC128B.128 [R26+0x2d400], desc[UR40][R2.64+0x180], !P5 ;  /* 0x2d400180021a8fae */ /* 0x0001e8000e901d68 */
[----:B------:R0:W-:Y:S04]  /*1d040*/  @!P0 LDGSTS.E.BYPASS.LTC128B.128 [R26+0x2f400], desc[UR40][R2.64+0x200], !P4 ;  /* 0x2f400200021a8fae */ /* 0x0001e8000e101d68 */
[----:B------:R0:W-:Y:S04]  /*1d050*/  @!P0 LDGSTS.E.BYPASS.LTC128B.128 [R26+0x31400], desc[UR40][R2.64+0x280], !P3 ;  /* 0x31400280021a8fae */ /* 0x0001e8000d901d68 */
[----:B------:R0:W-:Y:S02]  /*1d060*/  @!P0 LDGSTS.E.BYPASS.LTC128B.128 [R26+0x33400], desc[UR40][R2.64+0x300], P6 ;  /* 0x33400300021a8fae */ /* 0x0001e4000b101d68 */
[----:B0-----:R-:W-:Y:S05]  /*1d070*/  WARPSYNC.COLLECTIVE R15, `(.L_x_1561) ;  /* 0x000000000f087348 */ /* 0x001fea0003c00000 */
[----:B------:R1:W2:Y:S02]  /*1d080*/  SHFL.IDX P6, R14, R13, R12, R11 ;  /* 0x0000000c0d0e7389 */ /* 0x0002a400000c000b */
[----:B012---:R-:W-:Y:S01]  /*1d090*/  ENDCOLLECTIVE ;  /* 0x000000000000791b */ /* 0x007fe20003800000 */
.L_x_1561:
[----:B------:R-:W-:Y:S01]  /*1d0a0*/  @!PT LDS RZ, [RZ] ;  /* 0x00000000fffff984 */ /* 0x000fe20000000800 */
[----:B------:R-:W-:Y:S01]  /*1d0b0*/  @!PT LDS RZ, [RZ] ;  /* 0x00000000fffff984 */ /* 0x000fe20000000800 */
[----:B------:R-:W-:Y:S01]  /*1d0c0*/  @!PT LDS RZ, [RZ] ;  /* 0x00000000fffff984 */ /* 0x000fe20000000800 */
[----:B------:R0:W-:Y:S01]  /*1d0d0*/  @!P0 LDGSTS.E.BYPASS.LTC128B.128 [R26+0x35400], desc[UR40][R2.64+0x380], P2 ;  /* 0x35400380021a8fae */ /* 0x0001e20009101d68 */
[----:B------:R-:W-:Y:S01]  /*1d0e0*/  MOV R13, R5 ;  /* 0x00000005000d7202 */ /* 0x000fe20000000f00 */
[----:B------:R-:W-:-:S07]  /*1d0f0*/  IMAD.MOV.U32 R4, RZ, RZ, R14 ;  /* 0x000000ffff047224 */ /* 0x000fce00078e000e */
[----:B0-----:R-:W-:Y:S05]  /*1d100*/  WARPSYNC.COLLECTIVE R15, `(.L_x_1562) ;  /* 0x000000000f087348 */ /* 0x001fea0003c00000 */
[----:B------:R1:W2:Y:S02]  /*1d110*/  SHFL.IDX P6, R14, R13, R12, R11 ;  /* 0x0000000c0d0e7389 */ /* 0x0002a400000c000b */
[----:B012---:R-:W-:Y:S01]  /*1d120*/  ENDCOLLECTIVE ;  /* 0x000000000000791b */ /* 0x007fe20003800000 */
.L_x_1562:
[----:B------:R-:W-:Y:S01]  /*1d130*/  IMAD.MOV.U32 R2, RZ, RZ, R14 ;  /* 0x000000ffff027224 */ /* 0x000fe200078e000e */
[----:B------:R-:W-:Y:S06]  /*1d140*/  BRA `(.L_x_1563) ;  /* 0xffffffb000247947 */ /* 0x000fec000383ffff */
.L_x_1441:
[----:B-1----:R1:W2:Y:S02]  /*1d150*/  SYNCS.PHASECHK.TRANS64.TRYWAIT P0, [R23+URZ+0x38820], R0 ;  /* 0x03882000170075a7 */ /* 0x0022a4000800017f */
[----:B--2---:R-:W-:Y:S05]  /*1d160*/  @!P0 NANOSLEEP.SYNCS 0x989680 ;  /* 0x009896800000895d */ /* 0x004fea0003900000 */
[----:B------:R-:W2:Y:S02]  /*1d170*/  @!P0 SYNCS.PHASECHK.TRANS64 P0, [R23+URZ+0x38820], R0 ;  /* 0x03882000170085a7 */ /* 0x000ea4000800007f */
[----:B--2---:R-:W-:Y:S05]  /*1d180*/  @!P0 BRA `(.L_x_1441) ;  /* 0xfffffffc00f08947 */ /* 0x004fea000383ffff */
[----:B------:R-:W-:Y:S05]  /*1d190*/  BRA `(.L_x_1564) ;  /* 0xffffffb000cc7947 */ /* 0x000fea000383ffff */
.L_x_1444:
[----:B-1----:R1:W2:Y:S02]  /*1d1a0*/  SYNCS.PHASECHK.TRANS64.TRYWAIT P0, [R27+URZ+0x38860], R0 ;  /* 0x038860001b0075a7 */ /* 0x0022a4000800017f */
[----:B--2---:R-:W-:Y:S05]  /*1d1b0*/  @!P0 NANOSLEEP.SYNCS 0x989680 ;  /* 0x009896800000895d */ /* 0x004fea0003900000 */
[----:B------:R-:W2:Y:S02]  /*1d1c0*/  @!P0 SYNCS.PHASECHK.TRANS64 P0, [R27+URZ+0x38860], R0 ;  /* 0x038860001b0085a7 */ /* 0x000ea4000800007f */
[----:B--2---:R-:W-:Y:S05]  /*1d1d0*/  @!P0 BRA `(.L_x_1444) ;  /* 0xfffffffc00f08947 */ /* 0x004fea000383ffff */
[----:B------:R-:W-:Y:S05]  /*1d1e0*/  BRA `(.L_x_1565) ;  /* 0xffffffb000dc7947 */ /* 0x000fea000383ffff */
.L_x_1445:
        /* <DEDUP_REMOVED lines=8> */
.L_x_1567:
[----:B------:R-:W-:Y:S05]  /*1d270*/  BSYNC B0 ;  /* 0x0000000000007941 */ /* 0x000fea0003800000 */
.L_x_1566:
        /* <DEDUP_REMOVED lines=15> */
.L_x_1568:
        /* <DEDUP_REMOVED lines=39> */
.L_x_1569:
[----:B------:R-:W-:Y:S02]  /*1d5e0*/  IMAD.MOV.U32 R13, RZ, RZ, R5 ;  /* 0x000000ffff0d7224 */ /* 0x000fe400078e0005 */
[----:B------:R-:W-:-:S07]  /*1d5f0*/  IMAD.MOV.U32 R3, RZ, RZ, R14 ;  /* 0x000000ffff037224 */ /* 0x000fce00078e000e */
[----:B------:R-:W-:Y:S05]  /*1d600*/  WARPSYNC.COLLECTIVE R15, `(.L_x_1570) ;  /* 0x000000000f087348 */ /* 0x000fea0003c00000 */
[----:B------:R0:W1:Y:S02]  /*1d610*/  SHFL.IDX P6, R14, R13, R12, R11 ;  /* 0x0000000c0d0e7389 */ /* 0x00006400000c000b */
[----:B01----:R-:W-:Y:S01]  /*1d620*/  ENDCOLLECTIVE ;  /* 0x000000000000791b */ /* 0x003fe20003800000 */
.L_x_1570:
        /* <DEDUP_REMOVED lines=29> */
.L_x_1571:
[----:B------:R-:W-:Y:S02]  /*1d800*/  IMAD.MOV.U32 R13, RZ, RZ, R5 ;  /* 0x000000ffff0d7224 */ /* 0x000fe400078e0005 */
[----:B------:R-:W-:-:S07]  /*1d810*/  IMAD.MOV.U32 R7, RZ, RZ, R14 ;  /* 0x000000ffff077224 */ /* 0x000fce00078e000e */
[----:B------:R-:W-:Y:S05]  /*1d820*/  WARPSYNC.COLLECTIVE R15, `(.L_x_1572) ;  /* 0x000000000f087348 */ /* 0x000fea0003c00000 */
[----:B------:R0:W1:Y:S02]  /*1d830*/  SHFL.IDX P6, R14, R13, R12, R11 ;  /* 0x0000000c0d0e7389 */ /* 0x00006400000c000b */
[----:B01----:R-:W-:Y:S01]  /*1d840*/  ENDCOLLECTIVE ;  /* 0x000000000000791b */ /* 0x003fe20003800000 */
.L_x_1572:
        /* <DEDUP_REMOVED lines=29> */
.L_x_1573:
[----:B------:R-:W-:Y:S02]  /*1da20*/  IMAD.MOV.U32 R13, RZ, RZ, R5 ;  /* 0x000000ffff0d7224 */ /* 0x000fe400078e0005 */
[----:B------:R-:W-:-:S07]  /*1da30*/  IMAD.MOV.U32 R6, RZ, RZ, R14 ;  /* 0x000000ffff067224 */ /* 0x000fce00078e000e */
[----:B------:R-:W-:Y:S05]  /*1da40*/  WARPSYNC.COLLECTIVE R15, `(.L_x_1574) ;  /* 0x000000000f087348 */ /* 0x000fea0003c00000 */
[----:B------:R0:W1:Y:S02]  /*1da50*/  SHFL.IDX P6, R14, R13, R12, R11 ;  /* 0x0000000c0d0e7389 */ /* 0x00006400000c000b */
[----:B01----:R-:W-:Y:S01]  /*1da60*/  ENDCOLLECTIVE ;  /* 0x000000000000791b */ /* 0x003fe20003800000 */
.L_x_1574:
[----:B------:R-:W-:Y:S01]  /*1da70*/  IMAD.MOV.U32 R2, RZ, RZ, R14 ;  /* 0x000000ffff027224 */ /* 0x000fe200078e000e */
[----:B------:R-:W-:Y:S06]  /*1da80*/  BRA `(.L_x_1575) ;  /* 0xffffffb000747947 */ /* 0x000fec000383ffff */
.L_x_1452:
[----:B0-----:R0:W1:Y:S02]  /*1da90*/  SYNCS.PHASECHK.TRANS64.TRYWAIT P0, [R6+URZ+0x38840], R21 ;  /* 0x03884015060075a7 */ /* 0x001064000800017f */
[----:B-1----:R-:W-:Y:S05]  /*1daa0*/  @!P0 NANOSLEEP.SYNCS 0x989680 ;  /* 0x009896800000895d */ /* 0x002fea0003900000 */
[----:B------:R-:W1:Y:S02]  /*1dab0*/  @!P0 SYNCS.PHASECHK.TRANS64 P0, [R6+URZ+0x38840], R21 ;  /* 0x03884015060085a7 */ /* 0x000e64000800007f */
[----:B-1----:R-:W-:Y:S05]  /*1dac0*/  @!P0 BRA `(.L_x_1452) ;  /* 0xfffffffc00f08947 */ /* 0x002fea000383ffff */
[----:B------:R-:W-:Y:S05]  /*1dad0*/  BRA `(.L_x_1576) ;  /* 0xffffffb800047947 */ /* 0x000fea000383ffff */
.L_x_1453:
        /* <DEDUP_REMOVED lines=8> */
.L_x_1578:
[----:B------:R-:W-:Y:S05]  /*1db60*/  BSYNC B1 ;  /* 0x0000000000017941 */ /* 0x000fea0003800000 */
.L_x_1577:
        /* <DEDUP_REMOVED lines=9> */
.L_x_1579:
[----:B------:R-:W-:Y:S02]  /*1dc00*/  IMAD.MOV.U32 R13, RZ, RZ, R27 ;  /* 0x000000ffff0d7224 */ /* 0x000fe400078e001b */
[----:B------:R-:W-:Y:S02]  /*1dc10*/  IMAD.MOV.U32 R12, RZ, RZ, 0x1 ;  /* 0x00000001ff0c7424 */ /* 0x000fe400078e00ff */
[----:B------:R-:W-:-:S07]  /*1dc20*/  IMAD.MOV.U32 R2, RZ, RZ, R14 ;  /* 0x000000ffff027224 */ /* 0x000fce00078e000e */
[----:B------:R-:W-:Y:S05]  /*1dc30*/  WARPSYNC.COLLECTIVE R15, `(.L_x_1580) ;  /* 0x000000000f087348 */ /* 0x000fea0003c00000 */
[----:B------:R0:W1:Y:S02]  /*1dc40*/  SHFL.IDX P6, R14, R13, R12, R11 ;  /* 0x0000000c0d0e7389 */ /* 0x00006400000c000b */
[----:B01----:R-:W-:Y:S01]  /*1dc50*/  ENDCOLLECTIVE ;  /* 0x000000000000791b */ /* 0x003fe20003800000 */
.L_x_1580:
        /* <DEDUP_REMOVED lines=11> */
.L_x_1581:
[----:B------:R-:W-:Y:S01]  /*1dd10*/  IMAD.MOV.U32 R13, RZ, RZ, R27 ;  /* 0x000000ffff0d7224 */ /* 0x000fe200078e001b */
[----:B------:R-:W-:Y:S01]  /*1dd20*/  MOV R12, 0x2 ;  /* 0x00000002000c7802 */ /* 0x000fe20000000f00 */
[----:B------:R-:W-:-:S07]  /*1dd30*/  IMAD.MOV.U32 R2, RZ, RZ, R14 ;  /* 0x000000ffff027224 */ /* 0x000fce00078e000e */
[----:B------:R-:W-:Y:S05]  /*1dd40*/  WARPSYNC.COLLECTIVE R15, `(.L_x_1582) ;  /* 0x000000000f087348 */ /* 0x000fea0003c00000 */
[----:B------:R0:W1:Y:S02]  /*1dd50*/  SHFL.IDX P6, R14, R13, R12, R11 ;  /* 0x0000000c0d0e7389 */ /* 0x00006400000c000b */
[----:B01----:R-:W-:Y:S01]  /*1dd60*/  ENDCOLLECTIVE ;  /* 0x000000000000791b */ /* 0x003fe20003800000 */
.L_x_1582:
        /* <DEDUP_REMOVED lines=11> */
.L_x_1583:
[----:B------:R-:W-:Y:S02]  /*1de20*/  IMAD.MOV.U32 R13, RZ, RZ, R27 ;  /* 0x000000ffff0d7224 */ /* 0x000fe400078e001b */
[----:B------:R-:W-:Y:S02]  /*1de30*/  IMAD.MOV.U32 R12, RZ, RZ, 0x3 ;  /* 0x00000003ff0c7424 */ /* 0x000fe400078e00ff */
[----:B------:R-:W-:-:S07]  /*1de40*/  IMAD.MOV.U32 R2, RZ, RZ, R14 ;  /* 0x000000ffff027224 */ /* 0x000fce00078e000e */
[----:B------:R-:W-:Y:S05]  /*1de50*/  WARPSYNC.COLLECTIVE R15, `(.L_x_1584) ;  /* 0x000000000f087348 */ /* 0x000fea0003c00000 */
[----:B------:R0:W1:Y:S02]  /*1de60*/  SHFL.IDX P6, R14, R13, R12, R11 ;  /* 0x0000000c0d0e7389 */ /* 0x00006400000c000b */
[----:B01----:R-:W-:Y:S01]  /*1de70*/  ENDCOLLECTIVE ;  /* 0x000000000000791b */ /* 0x003fe20003800000 */
.L_x_1584:
        /* <DEDUP_REMOVED lines=11> */
.L_x_1585:
[----:B------:R-:W-:Y:S01]  /*1df30*/  IMAD.MOV.U32 R2, RZ, RZ, R14 ;  /* 0x000000ffff027224 */ /* 0x000fe200078e000e */
[----:B------:R-:W-:Y:S06]  /*1df40*/  BRA `(.L_x_1586) ;  /* 0xffffffb400947947 */ /* 0x000fec000383ffff */
.L_x_1458:
[----:B---3--:R3:W4:Y:S02]  /*1df50*/  SYNCS.PHASECHK.TRANS64.TRYWAIT P0, [R6+URZ+0x38860], R21 ;  /* 0x03886015060075a7 */ /* 0x008724000800017f */
[----:B----4-:R-:W-:Y:S05]  /*1df60*/  @!P0 NANOSLEEP.SYNCS 0x989680 ;  /* 0x009896800000895d */ /* 0x010fea0003900000 */
[----:B------:R-:W4:Y:S02]  /*1df70*/  @!P0 SYNCS.PHASECHK.TRANS64 P0, [R6+URZ+0x38860], R21 ;  /* 0x03886015060085a7 */ /* 0x000f24000800007f */
[----:B----4-:R-:W-:Y:S05]  /*1df80*/  @!P0 BRA `(.L_x_1458) ;  /* 0xfffffffc00f08947 */ /* 0x010fea000383ffff */
[----:B------:R-:W-:Y:S05]  /*1df90*/  BRA `(.L_x_1587) ;  /* 0xffffffb400e47947 */ /* 0x000fea000383ffff */
.L_x_1459:
[----:B------:R-:W-:Y:S01]  /*1dfa0*/  BSSY B1, `(.L_x_1588) ;  /* 0x0000008000017945 */ /* 0x000fe20003800000 */
[----:B------:R-:W-:Y:S02]  /*1dfb0*/  IMAD.MOV.U32 R13, RZ, RZ, R10 ;  /* 0x000000ffff0d7224 */ /* 0x000fe400078e000a */
[----:B------:R-:W-:Y:S02]  /*1dfc0*/  IMAD.MOV.U32 R12, RZ, RZ, RZ ;  /* 0x000000ffff0c7224 */ /* 0x000fe400078e00ff */
[----:B------:R-:W-:Y:S02]  /*1dfd0*/  IMAD.MOV.U32 R11, RZ, RZ, 0x181f ;  /* 0x0000181fff0b7424 */ /* 0x000fe400078e00ff */
[----:B------:R-:W-:-:S07]  /*1dfe0*/  IMAD.MOV.U32 R15, RZ, RZ, -0x1 ;  /* 0xffffffffff0f7424 */ /* 0x000fce00078e00ff */
[----:B0-23--:R-:W-:Y:S05]  /*1dff0*/  WARPSYNC.COLLECTIVE R15, `(.L_x_1589) ;  /* 0x000000000f087348 */ /* 0x00dfea0003c00000 */
[----:B------:R1:W4:Y:S02]  /*1e000*/  SHFL.IDX P6, R14, R13, R12, R11 ;  /* 0x0000000c0d0e7389 */ /* 0x00032400000c000b */
[----:B01234-:R-:W-:Y:S01]  /*1e010*/  ENDCOLLECTIVE ;  /* 0x000000000000791b */ /* 0x01ffe20003800000 */
.L_x_1589:
[----:B------:R-:W-:Y:S05]  /*1e020*/  BSYNC B1 ;  /* 0x0000000000017941 */ /* 0x000fea0003800000 */
.L_x_1588:
[----:B------:R-:W-:Y:S01]  /*1e030*/  IMAD.MOV.U32 R13, RZ, RZ, R9 ;  /* 0x000000ffff0d7224 */ /* 0x000fe200078e0009 */
[C---:B------:R-:W-:Y:S01]  /*1e040*/  LOP3.LUT P2, RZ, R22.reuse, 0x40, RZ, 0xc0, !PT ;  /* 0x0000004016ff7812 */ /* 0x040fe2000784c0ff */
[----:B------:R-:W-:Y:S01]  /*1e050*/  IMAD.MOV.U32 R12, RZ, RZ, RZ ;  /* 0x000000ffff0c7224 */ /* 0x000fe200078e00ff */
[C---:B------:R-:W-:Y:S01]  /*1e060*/  LOP3.LUT P1, RZ, R22.reuse, 0x20, RZ, 0xc0, !PT ;  /* 0x0000002016ff7812 */ /* 0x040fe2000782c0ff */
[----:B------:R-:W-:Y:S01]  /*1e070*/  IMAD.MOV.U32 R11, RZ, RZ, 0x181f ;  /* 0x0000181fff0b7424 */ /* 0x000fe200078e00ff */
[----:B------:R-:W-:Y:S01]  /*1e080*/  LOP3.LUT R22, R22, 0xfff7ffff, RZ, 0xc0, !PT ;  /* 0xfff7ffff16167812 */ /* 0x000fe200078ec0ff */
[----:B------:R-:W-:Y:S02]  /*1e090*/  IMAD.MOV.U32 R15, RZ, RZ, -0x1 ;  /* 0xffffffffff0f7424 */ /* 0x000fe400078e00ff */
[----:B------:R-:W-:Y:S01]  /*1e0a0*/  IMAD.MOV.U32 R3, RZ, RZ, R14 ;  /* 0x000000ffff037224 */ /* 0x000fe200078e000e */
[----:B------:R-:W-:Y:S01]  /*1e0b0*/  @P3 LOP3.LUT R22, R22, 0x80000, RZ, 0xfc, !PT ;  /* 0x0008000016163812 */ /* 0x000fe200078efcff */
[----:B------:R-:W-:-:S07]  /*1e0c0*/  IMAD R17, R17, 0x2, R23 ;  /* 0x0000000211117824 */ /* 0x000fce00078e0217 */
[----:B------:R-:W-:Y:S05]  /*1e0d0*/  WARPSYNC.COLLECTIVE R15, `(.L_x_1590) ;  /* 0x000000000f087348 */ /* 0x000fea0003c00000 */
[----:B------:R0:W1:Y:S02]  /*1e0e0*/  SHFL.IDX P6, R14, R13, R12, R11 ;  /* 0x0000000c0d0e7389 */ /* 0x00006400000c000b */
[----:B01----:R-:W-:Y:S01]  /*1e0f0*/  ENDCOLLECTIVE ;  /* 0x000000000000791b */ /* 0x003fe20003800000 */
.L_x_1590:
        /* <DEDUP_REMOVED lines=17> */
.L_x_1591:
        /* <DEDUP_REMOVED lines=16> */
.L_x_1592:
[----:B------:R-:W-:Y:S01]  /*1e310*/  @!PT LDS RZ, [RZ] ;  /* 0x00000000fffff984 */ /* 0x000fe20000000800 */
[----:B------:R-:W-:Y:S01]  /*1e320*/  @!PT LDS RZ, [RZ] ;  /* 0x00000000fffff984 */ /* 0x000fe20000000800 */
[----:B------:R-:W-:Y:S01]  /*1e330*/  @!PT LDS RZ, [RZ] ;  /* 0x00000000fffff984 */ /* 0x000fe20000000800 */
[----:B------:R0:W-:Y:S01]  /*1e340*/  LDGSTS.E.BYPASS.LTC128B.128 [R17+0xe400], desc[UR40][R2.64+0x380], P1 ;  /* 0x0e40038002117fae */ /* 0x0001e20008901d68 */
[----:B------:R-:W-:Y:S02]  /*1e350*/  IMAD.MOV.U32 R13, RZ, RZ, R10 ;  /* 0x000000ffff0d7224 */ /* 0x000fe400078e000a */
[----:B------:R-:W-:Y:S01]  /*1e360*/  IMAD.MOV.U32 R12, RZ, RZ, 0x2 ;  /* 0x00000002ff0c7424 */ /* 0x000fe200078e00ff */
[----:B0-----:R-:W-:Y:S02]  /*1e370*/  IADD3 R2, P2, R14, R0, RZ ;  /* 0x000000000e027210 */ /* 0x001fe40007f5e0ff */
[C---:B------:R-:W-:Y:S02]  /*1e380*/  LOP3.LUT P6, RZ, R22.reuse, 0x20, RZ, 0xc0, !PT ;  /* 0x0000002016ff7812 */ /* 0x040fe400078cc0ff */
[----:B------:R-:W-:Y:S02]  /*1e390*/  IADD3.X R3, RZ, R5, RZ, P2, !PT ;  /* 0x00000005ff037210 */ /* 0x000fe400017fe4ff */
[----:B------:R-:W-:-:S03]  /*1e3a0*/  LOP3.LUT P2, RZ, R22, 0x40, RZ, 0xc0, !PT ;  /* 0x0000004016ff7812 */ /* 0x000fc6000784c0ff */
[----:B------:R0:W-:Y:S01]  /*1e3b0*/  LDGSTS.E.BYPASS.LTC128B.128 [R17+0xc00], desc[UR40][R2.64], !P3 ;  /* 0x00c0000002117fae */ /* 0x0001e2000d901d68 */
[C---:B------:R-:W-:Y:S02]  /*1e3c0*/  LOP3.LUT P3, RZ, R22.reuse, 0x200000, RZ, 0xc0, !PT ;  /* 0x0020000016ff7812 */ /* 0x040fe4000786c0ff */
[----:B------:R-:W-:-:S07]  /*1e3d0*/  LOP3.LUT R22, R22, 0xffefffff, RZ, 0xc0, !PT ;  /* 0xffefffff16167812 */ /* 0x000fce00078ec0ff */
[----:B------:R0:W-:Y:S04]  /*1e3e0*/  LDGSTS.E.BYPASS.LTC128B.128 [R17+0x2c00], desc[UR40][R2.64+0x80], !P2 ;  /* 0x02c0008002117fae */ /* 0x0001e8000d101d68 */
[----:B------:R0:W-:Y:S01]  /*1e3f0*/  LDGSTS.E.BYPASS.LTC128B.128 [R17+0x4c00], desc[UR40][R2.64+0x100], !P6 ;  /* 0x04c0010002117fae */ /* 0x0001e2000f101d68 */
[----:B------:R-:W-:-:S07]  /*1e400*/  @P3 LOP3.LUT R22, R22, 0x100000, RZ, 0xfc, !PT ;  /* 0x0010000016163812 */ /* 0x000fce00078efcff */
[----:B0-----:R-:W-:Y:S05]  /*1e410*/  WARPSYNC.COLLECTIVE R15, `(.L_x_1593) ;  /* 0x000000000f087348 */ /* 0x001fea0003c00000 */
[----:B------:R1:W2:Y:S02]  /*1e420*/  SHFL.IDX P6, R14, R13, R12, R11 ;  /* 0x0000000c0d0e7389 */ /* 0x0002a400000c000b */
[----:B012---:R-:W-:Y:S01]  /*1e430*/  ENDCOLLECTIVE ;  /* 0x000000000000791b */ /* 0x007fe20003800000 */
.L_x_1593:
        /* <DEDUP_REMOVED lines=14> */
.L_x_1594:
        /* <DEDUP_REMOVED lines=16> */
.L_x_1595:
        /* <DEDUP_REMOVED lines=14> */
.L_x_1596:
[----:B------:R-:W-:Y:S05]  /*1e700*/  BRA `(.L_x_1597) ;  /* 0xffffffb400507947 */ /* 0x000fea000383ffff */
.L_x_1467:
        /* <DEDUP_REMOVED lines=8> */
.L_x_1599:
[----:B------:R-:W-:Y:S05]  /*1e790*/  BSYNC B0 ;  /* 0x0000000000007941 */ /* 0x000fea0003800000 */
.L_x_1598:
        /* <DEDUP_REMOVED lines=9> */
.L_x_1600:
        /* <DEDUP_REMOVED lines=11> */
[----:B0-----:R-:W-:Y:S02]  /*1e8e0*/  IMAD.MOV.U32 R2, RZ, RZ, RZ ;  /* 0x000000ffff027224 */ /* 0x001fe400078e00ff */
[----:B--2---:R-:W-:Y:S01]  /*1e8f0*/  @!P1 IMAD.MOV.U32 R2, RZ, RZ, R3 ;  /* 0x000000ffff029224 */ /* 0x004fe200078e0003 */
[----:B------:R-:W-:-:S03]  /*1e900*/  ISETP.NE.AND P1, PT, R8, RZ, PT ;  /* 0x000000ff0800720c */ /* 0x000fc60003f25270 */
[----:B------:R-:W-:-:S10]  /*1e910*/  IMAD.MOV.U32 R13, RZ, RZ, R2 ;  /* 0x000000ffff0d7224 */ /* 0x000fd400078e0002 */
[----:B------:R-:W-:Y:S05]  /*1e920*/  WARPSYNC.COLLECTIVE R15, `(.L_x_1601) ;  /* 0x000000000f087348 */ /* 0x000fea0003c00000 */
[----:B------:R0:W1:Y:S02]  /*1e930*/  SHFL.UP P6, R14, R13, R12, R11 ;  /* 0x0400000c0d0e7389 */ /* 0x00006400000c000b */
[----:B01----:R-:W-:Y:S01]  /*1e940*/  ENDCOLLECTIVE ;  /* 0x000000000000791b */ /* 0x003fe20003800000 */
.L_x_1601:
[----:B------:R-:W-:Y:S01]  /*1e950*/  IMAD.MOV.U32 R12, RZ, RZ, 0x2 ;  /* 0x00000002ff0c7424 */ /* 0x000fe200078e00ff */
[----:B------:R-:W-:-:S05]  /*1e960*/  SEL R5, R14, RZ, P1 ;  /* 0x000000ff0e057207 */ /* 0x000fca0000800000 */
[----:B------:R-:W-:-:S05]  /*1e970*/  IMAD.IADD R5, R2, 0x1, R5 ;  /* 0x0000000102057824 */ /* 0x000fca00078e0205 */
[----:B------:R-:W-:-:S07]  /*1e980*/  MOV R13, R5 ;  /* 0x00000005000d7202 */ /* 0x000fce0000000f00 */
[----:B------:R-:W-:Y:S05]  /*1e990*/  WARPSYNC.COLLECTIVE R15, `(.L_x_1602) ;  /* 0x000000000f087348 */ /* 0x000fea0003c00000 */
[----:B------:R0:W1:Y:S02]  /*1e9a0*/  SHFL.UP P6, R14, R13, R12, R11 ;  /* 0x0400000c0d0e7389 */ /* 0x00006400000c000b */
[----:B01----:R-:W-:Y:S01]  /*1e9b0*/  ENDCOLLECTIVE ;  /* 0x000000000000791b */ /* 0x003fe20003800000 */
.L_x_1602:
[----:B------:R-:W-:Y:S01]  /*1e9c0*/  IMAD.MOV.U32 R12, RZ, RZ, 0x4 ;  /* 0x00000004ff0c7424 */ /* 0x000fe200078e00ff */
[----:B------:R-:W-:-:S05]  /*1e9d0*/  SEL R6, R14, RZ, P2 ;  /* 0x000000ff0e067207 */ /* 0x000fca0001000000 */
[----:B------:R-:W-:-:S04]  /*1e9e0*/  IMAD.IADD R6, R5, 0x1, R6 ;  /* 0x0000000105067824 */ /* 0x000fc800078e0206 */
[----:B------:R-:W-:-:S07]  /*1e9f0*/  IMAD.MOV.U32 R13, RZ, RZ, R6 ;  /* 0x000000ffff0d7224 */ /* 0x000fce00078e0006 */
[----:B------:R-:W-:Y:S05]  /*1ea00*/  WARPSYNC.COLLECTIVE R15, `(.L_x_1603) ;  /* 0x000000000f087348 */ /* 0x000fea0003c00000 */
[----:B------:R0:W1:Y:S02]  /*1ea10*/  SHFL.UP P6, R14, R13, R12, R11 ;  /* 0x0400000c0d0e7389 */ /* 0x00006400000c000b */
[----:B01----:R-:W-:Y:S01]  /*1ea20*/  ENDCOLLECTIVE ;  /* 0x000000000000791b */ /* 0x003fe20003800000 */
.L_x_1603:
[----:B------:R-:W-:Y:S01]  /*1ea30*/  IMAD.MOV.U32 R12, RZ, RZ, 0x8 ;  /* 0x00000008ff0c7424 */ /* 0x000fe200078e00ff */
[----:B------:R-:W-:-:S05]  /*1ea40*/  SEL R7, R14, RZ, P3 ;  /* 0x000000ff0e077207 */ /* 0x000fca0001800000 */
[----:B------:R-:W-:-:S04]  /*1ea50*/  IMAD.IADD R7, R6, 0x1, R7 ;  /* 0x0000000106077824 */ /* 0x000fc800078e0207 */
[----:B------:R-:W-:-:S07]  /*1ea60*/  IMAD.MOV.U32 R13, RZ, RZ, R7 ;  /* 0x000000ffff0d7224 */ /* 0x000fce00078e0007 */
[----:B------:R-:W-:Y:S05]  /*1ea70*/  WARPSYNC.COLLECTIVE R15, `(.L_x_1604) ;  /* 0x000000000f087348 */ /* 0x000fea0003c00000 */
[----:B------:R0:W1:Y:S02]  /*1ea80*/  SHFL.UP P6, R14, R13, R12, R11 ;  /* 0x0400000c0d0e7389 */ /* 0x00006400000c000b */
[----:B01----:R-:W-:Y:S01]  /*1ea90*/  ENDCOLLECTIVE ;  /* 0x000000000000791b */ /* 0x003fe20003800000 */
.L_x_1604:
[----:B------:R-:W-:Y:S01]  /*1eaa0*/  IMAD.MOV.U32 R12, RZ, RZ, 0x10 ;  /* 0x00000010ff0c7424 */ /* 0x000fe200078e00ff */
[----:B------:R-:W-:-:S05]  /*1eab0*/  SEL R14, R14, RZ, P4 ;  /* 0x000000ff0e0e7207 */ /* 0x000fca0002000000 */
[----:B------:R-:W-:-:S04]  /*1eac0*/  IMAD.IADD R5, R7, 0x1, R14 ;  /* 0x0000000107057824 */ /* 0x000fc800078e020e */
[----:B------:R-:W-:-:S07]  /*1ead0*/  IMAD.MOV.U32 R13, RZ, RZ, R5 ;  /* 0x000000ffff0d7224 */ /* 0x000fce00078e0005 */
[----:B------:R-:W-:Y:S05]  /*1eae0*/  WARPSYNC.COLLECTIVE R15, `(.L_x_1605) ;  /* 0x000000000f087348 */ /* 0x000fea0003c00000 */
[----:B------:R0:W1:Y:S02]  /*1eaf0*/  SHFL.UP P6, R14, R13, R12, R11 ;  /* 0x0400000c0d0e7389 */ /* 0x00006400000c000b */
[----:B01----:R-:W-:Y:S01]  /*1eb00*/  ENDCOLLECTIVE ;  /* 0x000000000000791b */ /* 0x003fe20003800000 */
.L_x_1605:
        /* <DEDUP_REMOVED lines=8> */
.L_x_1606:
[----:B------:R-:W-:Y:S05]  /*1eb90*/  BRA `(.L_x_1607) ;  /* 0xffffffb400e47947 */ /* 0x000fea000383ffff */
.L_x_1472:
        /* <DEDUP_REMOVED lines=8> */
.L_x_1609:
[----:B------:R-:W-:Y:S05]  /*1ec20*/  BSYNC B0 ;  /* 0x0000000000007941 */ /* 0x000fea0003800000 */
.L_x_1608:
        /* <DEDUP_REMOVED lines=8> */
.L_x_1610:
[----:B------:R-:W-:Y:S01]  /*1ecb0*/  IMAD.MOV.U32 R12, RZ, RZ, 0x4 ;  /* 0x00000004ff0c7424 */ /* 0x000fe200078e00ff */
[----:B------:R-:W-:-:S05]  /*1ecc0*/  SEL R14, R14, RZ, P2 ;  /* 0x000000ff0e0e7207 */ /* 0x000fca0001000000 */
[----:B------:R-:W-:-:S04]  /*1ecd0*/  IMAD.IADD R3, R13, 0x1, R14 ;  /* 0x000000010d037824 */ /* 0x000fc800078e020e */
[----:B------:R-:W-:-:S07]  /*1ece0*/  IMAD.MOV.U32 R13, RZ, RZ, R3 ;  /* 0x000000ffff0d7224 */ /* 0x000fce00078e0003 */
[----:B------:R-:W-:Y:S05]  /*1ecf0*/  WARPSYNC.COLLECTIVE R15, `(.L_x_1611) ;  /* 0x000000000f087348 */ /* 0x000fea0003c00000 */
[----:B------:R0:W1:Y:S02]  /*1ed00*/  SHFL.UP P6, R14, R13, R12, R11 ;  /* 0x0400000c0d0e7389 */ /* 0x00006400000c000b */
[----:B01----:R-:W-:Y:S01]  /*1ed10*/  ENDCOLLECTIVE ;  /* 0x000000000000791b */ /* 0x003fe20003800000 */
.L_x_1611:
[----:B------:R-:W-:Y:S01]  /*1ed20*/  IMAD.MOV.U32 R12, RZ, RZ, 0x8 ;  /* 0x00000008ff0c7424 */ /* 0x000fe200078e00ff */
[----:B------:R-:W-:-:S04]  /*1ed30*/  SEL R14, R14, RZ, P3 ;  /* 0x000000ff0e0e7207 */ /* 0x000fc80001800000 */
[----:B------:R-:W-:-:S05]  /*1ed40*/  IADD3 R5, R3, R14, RZ ;  /* 0x0000000e03057210 */ /* 0x000fca0007ffe0ff */
[----:B------:R-:W-:-:S07]  /*1ed50*/  IMAD.MOV.U32 R13, RZ, RZ, R5 ;  /* 0x000000ffff0d7224 */ /* 0x000fce00078e0005 */
[----:B------:R-:W-:Y:S05]  /*1ed60*/  WARPSYNC.COLLECTIVE R15, `(.L_x_1612) ;  /* 0x000000000f087348 */ /* 0x000fea0003c00000 */
[----:B------:R0:W1:Y:S02]  /*1ed70*/  SHFL.UP P6, R14, R13, R12, R11 ;  /* 0x0400000c0d0e7389 */ /* 0x00006400000c000b */
[----:B01----:R-:W-:Y:S01]  /*1ed80*/  ENDCOLLECTIVE ;  /* 0x000000000000791b */ /* 0x003fe20003800000 */
.L_x_1612:
[----:B------:R-:W-:Y:S01]  /*1ed90*/  IMAD.MOV.U32 R12, RZ, RZ, 0x10 ;  /* 0x00000010ff0c7424 */ /* 0x000fe200078e00ff */
[----:B------:R-:W-:-:S05]  /*1eda0*/  SEL R6, R14, RZ, P4 ;  /* 0x000000ff0e067207 */ /* 0x000fca0002000000 */
[----:B------:R-:W-:-:S04]  /*1edb0*/  IMAD.IADD R6, R5, 0x1, R6 ;  /* 0x0000000105067824 */ /* 0x000fc800078e0206 */
[----:B------:R-:W-:-:S07]  /*1edc0*/  IMAD.MOV.U32 R13, RZ, RZ, R6 ;  /* 0x000000ffff0d7224 */ /* 0x000fce00078e0006 */
[----:B------:R-:W-:Y:S05]  /*1edd0*/  WARPSYNC.COLLECTIVE R15, `(.L_x_1613) ;  /* 0x000000000f087348 */ /* 0x000fea0003c00000 */
[----:B------:R0:W1:Y:S02]  /*1ede0*/  SHFL.UP P6, R14, R13, R12, R11 ;  /* 0x0400000c0d0e7389 */ /* 0x00006400000c000b */
[----:B01----:R-:W-:Y:S01]  /*1edf0*/  ENDCOLLECTIVE ;  /* 0x000000000000791b */ /* 0x003fe20003800000 */
.L_x_1613:
        /* <DEDUP_REMOVED lines=8> */
.L_x_1614:
[----:B------:R-:W-:Y:S05]  /*1ee80*/  BRA `(.L_x_1615) ;  /* 0xffffffb400c47947 */ /* 0x000fea000383ffff */
.L_x_1474:
[----:B------:R-:W-:Y:S01]  /*1ee90*/  BSSY B0, `(.L_x_1616) ;  /* 0x0000006000007945 */ /* 0x000fe20003800000 */
[----:B------:R-:W-:Y:S01]  /*1eea0*/  PLOP3.LUT P6, PT, P6, PT, PT, 0x8, 0x0 ;  /* 0x000000000000781c */ /* 0x000fe200037ce170 */
[----:B------:R-:W-:-:S12]  /*1eeb0*/  IMAD.MOV.U32 R15, RZ, RZ, -0x1 ;  /* 0xffffffffff0f7424 */ /* 0x000fd800078e00ff */
[----:B0-----:R-:W-:Y:S05]  /*1eec0*/  WARPSYNC.COLLECTIVE R15, `(.L_x_1617) ;  /* 0x000000000f087348 */ /* 0x001fea0003c00000 */
[----:B------:R-:W-:Y:S01]  /*1eed0*/  VOTE.ANY R14, PT, P6 ;  /* 0x00000000000e7806 */ /* 0x000fe200030e0100 */
[----:B0-----:R-:W-:Y:S06]  /*1eee0*/  ENDCOLLECTIVE ;  /* 0x000000000000791b */ /* 0x001fec0003800000 */
.L_x_1617:
[----:B------:R-:W-:Y:S05]  /*1eef0*/  BSYNC B0 ;  /* 0x0000000000007941 */ /* 0x000fea0003800000 */
.L_x_1616:
        /* <DEDUP_REMOVED lines=9> */
.L_x_1618:
[----:B------:R-:W-:Y:S01]  /*1ef90*/  IMAD.MOV.U32 R17, RZ, RZ, R14 ;  /* 0x000000ffff117224 */ /* 0x000fe200078e000e */
[----:B------:R-:W-:Y:S06]  /*1efa0*/  BRA `(.L_x_1619) ;  /* 0xffffffb400b47947 */ /* 0x000fec000383ffff */
.L_x_1476:
[----:B------:R-:W-:Y:S01]  /*1efb0*/  BSSY B0, `(.L_x_1620) ;  /* 0x0000007000007945 */ /* 0x000fe20003800000 */
[----:B------:R-:W-:Y:S02]  /*1efc0*/  IMAD.MOV.U32 R13, RZ, RZ, R3 ;  /* 0x000000ffff0d7224 */ /* 0x000fe400078e0003 */
[----:B------:R-:W-:Y:S02]  /*1efd0*/  IMAD.MOV.U32 R11, RZ, RZ, 0x1f ;  /* 0x0000001fff0b7424 */ /* 0x000fe400078e00ff */
[----:B------:R-:W-:-:S07]  /*1efe0*/  IMAD.MOV.U32 R15, RZ, RZ, -0x1 ;  /* 0xffffffffff0f7424 */ /* 0x000fce00078e00ff */
[----:B012---:R-:W-:Y:S05]  /*1eff0*/  WARPSYNC.COLLECTIVE R15, `(.L_x_1621) ;  /* 0x000000000f087348 */ /* 0x007fea0003c00000 */
[----:B------:R3:W4:Y:S02]  /*1f000*/  SHFL.IDX P6, R14, R13, R12, R11 ;  /* 0x0000000c0d0e7389 */ /* 0x00072400000c000b */
[----:B01234-:R-:W-:Y:S01]  /*1f010*/  ENDCOLLECTIVE ;  /* 0x000000000000791b */ /* 0x01ffe20003800000 */
.L_x_1621:
[----:B------:R-:W-:Y:S05]  /*1f020*/  BSYNC B0 ;  /* 0x0000000000007941 */ /* 0x000fea0003800000 */
.L_x_1620:
[----:B------:R-:W-:Y:S05]  /*1f030*/  BRA `(.L_x_1475) ;  /* 0xffffffb400ac7947 */ /* 0x000fea000383ffff */
.L_x_1480:
[----:B0-----:R0:W1:Y:S02]  /*1f040*/  SYNCS.PHASECHK.TRANS64.TRYWAIT P0, [R4+URZ+0x38820], R0 ;  /* 0x03882000040075a7 */ /* 0x001064000800017f */
[----:B-1----:R-:W-:Y:S05]  /*1f050*/  @!P0 NANOSLEEP.SYNCS 0x989680 ;  /* 0x009896800000895d */ /* 0x002fea0003900000 */
[----:B------:R-:W1:Y:S02]  /*1f060*/  @!P0 SYNCS.PHASECHK.TRANS64 P0, [R4+URZ+0x38820], R0 ;  /* 0x03882000040085a7 */ /* 0x000e64000800007f */
[----:B-1----:R-:W-:Y:S05]  /*1f070*/  @!P0 BRA `(.L_x_1480) ;  /* 0xfffffffc00f08947 */ /* 0x002fea000383ffff */
[----:B------:R-:W-:Y:S05]  /*1f080*/  BRA `(.L_x_1622) ;  /* 0xffffffb800987947 */ /* 0x000fea000383ffff */
.L_x_1481:
        /* <DEDUP_REMOVED lines=11> */
.L_x_1624:
[----:B------:R-:W-:Y:S05]  /*1f140*/  BSYNC B0 ;  /* 0x0000000000007941 */ /* 0x000fea0003800000 */
.L_x_1623:
[----:B------:R-:W-:Y:S05]  /*1f150*/  BRA `(.L_x_1625) ;  /* 0xffffffb800807947 */ /* 0x000fea000383ffff */
.L_x_1482:
[----:B------:R-:W-:Y:S01]  /*1f160*/  BSSY B0, `(.L_x_1626) ;  /* 0x0000006000007945 */ /* 0x000fe20003800000 */
[----:B------:R-:W-:-:S07]  /*1f170*/  IMAD.MOV.U32 R15, RZ, RZ, -0x1 ;  /* 0xffffffffff0f7424 */ /* 0x000fce00078e00ff */
[----:B0-23--:R-:W-:Y:S05]  /*1f180*/  WARPSYNC.COLLECTIVE R15, `(.L_x_1627) ;  /* 0x000000000f0c7348 */ /* 0x00dfea0003c00000 */
[----:B------:R-:W-:Y:S02]  /*1f190*/  ELECT P6, UR62, PT ;  /* 0x00000000003e782f */ /* 0x000fe400038c0000 */
[----:B------:R-:W-:Y:S01]  /*1f1a0*/  MOV R14, UR62 ;  /* 0x0000003e000e7c02 */ /* 0x000fe20008000f00 */
[----:B0-23--:R-:W-:Y:S10]  /*1f1b0*/  ENDCOLLECTIVE ;  /* 0x000000000000791b */ /* 0x00dff40003800000 */
.L_x_1627:
[----:B------:R-:W-:Y:S05]  /*1f1c0*/  BSYNC B0 ;  /* 0x0000000000007941 */ /* 0x000fea0003800000 */
.L_x_1626:
[----:B------:R-:W-:Y:S05]  /*1f1d0*/  BRA `(.L_x_1628) ;  /* 0xffffffb800747947 */ /* 0x000fea000383ffff */
.L_x_1484:
[----:B0-----:R0:W1:Y:S02]  /*1f1e0*/  SYNCS.PHASECHK.TRANS64.TRYWAIT P1, [R5+URZ+0x38840], R0 ;  /* 0x03884000050075a7 */ /* 0x001064000802017f */
[----:B-1----:R-:W-:Y:S05]  /*1f1f0*/  @!P1 NANOSLEEP.SYNCS 0x989680 ;  /* 0x009896800000995d */ /* 0x002fea0003900000 */
[----:B------:R-:W1:Y:S02]  /*1f200*/  @!P1 SYNCS.PHASECHK.TRANS64 P1, [R5+URZ+0x38840], R0 ;  /* 0x03884000050095a7 */ /* 0x000e64000802007f */
[----:B-1----:R-:W-:Y:S05]  /*1f210*/  @!P1 BRA `(.L_x_1484) ;  /* 0xfffffffc00f09947 */ /* 0x002fea000383ffff */
[----:B------:R-:W-:Y:S05]  /*1f220*/  BRA `(.L_x_1629) ;  /* 0xffffffb800947947 */ /* 0x000fea000383ffff */
.L_x_1486:
[----:B-1----:R1:W4:Y:S02]  /*1f230*/  SYNCS.PHASECHK.TRANS64.TRYWAIT P1, [R25+URZ+0x38840], R2 ;  /* 0x03884002190075a7 */ /* 0x002324000802017f */
[----:B----4-:R-:W-:Y:S05]  /*1f240*/  @!P1 NANOSLEEP.SYNCS 0x989680 ;  /* 0x009896800000995d */ /* 0x010fea0003900000 */
[----:B------:R-:W4:Y:S02]  /*1f250*/  @!P1 SYNCS.PHASECHK.TRANS64 P1, [R25+URZ+0x38840], R2 ;  /* 0x03884002190095a7 */ /* 0x000f24000802007f */
[----:B----4-:R-:W-:Y:S05]  /*1f260*/  @!P1 BRA `(.L_x_1486) ;  /* 0xfffffffc00f09947 */ /* 0x010fea000383ffff */
[----:B------:R-:W-:Y:S05]  /*1f270*/  BRA `(.L_x_1630) ;  /* 0xffffffb800a07947 */ /* 0x000fea000383ffff */
.L_x_1488:
[----:B----4-:R4:W0:Y:S02]  /*1f280*/  SYNCS.PHASECHK.TRANS64.TRYWAIT P1, [R5+URZ+0x38860], R0 ;  /* 0x03886000050075a7 */ /* 0x010824000802017f */
[----:B0-----:R-:W-:Y:S05]  /*1f290*/  @!P1 NANOSLEEP.SYNCS 0x989680 ;  /* 0x009896800000995d */ /* 0x001fea0003900000 */
[----:B------:R-:W0:Y:S02]  /*1f2a0*/  @!P1 SYNCS.PHASECHK.TRANS64 P1, [R5+URZ+0x38860], R0 ;  /* 0x03886000050095a7 */ /* 0x000e24000802007f */
[----:B0-----:R-:W-:Y:S05]  /*1f2b0*/  @!P1 BRA `(.L_x_1488) ;  /* 0xfffffffc00f09947 */ /* 0x001fea000383ffff */
[----:B------:R-:W-:Y:S05]  /*1f2c0*/  BRA `(.L_x_1631) ;  /* 0xffffffb8009c7947 */ /* 0x000fea000383ffff */
.L_x_1632:
        /* <DEDUP_REMOVED lines=11> */
.L_x_5638:


//--------------------- .text._ZN7cutlass13device_kernelIN5flash11enable_sm90INS1_16FlashAttnFwdSm90INS1_25CollectiveMainloopFwdSm90ILi2EN4cute5tupleIJNS5_1CILi1EEES8_S8_EEENS6_IJNS7_ILi64EEESA_SA_EEELi512ENS_6half_tEfNS_4arch4Sm90ELb0ELb1ELb0ELb0ELb1ELb0ELb0ELb0ELb0ELb1ELb0ELb0EEENS1_21CollectiveEpilogueFwdINS6_IJSA_NS7_ILi512EEESA_EEES9_SC_SE_Li256ELb0ELb1ELb0ELb0EEENS1_30DynamicPersistentTileSchedulerILi256ELi128ELb0ELb1ELb1EEEEEEEEEvNT_6ParamsE --------------------------
	.section	.text._ZN7cutlass13device_kernelIN5flash11enable_sm90INS1_16FlashAttnFwdSm90INS1_25CollectiveMainloopFwdSm90ILi2EN4cute5tupleIJNS5_1CILi1EEES8_S8_EEENS6_IJNS7_ILi64EEESA_SA_EEELi512ENS_6half_tEfNS_4arch4Sm90ELb0ELb1ELb0ELb0ELb1ELb0ELb0ELb0ELb0ELb1ELb0ELb0EEENS1_21CollectiveEpilogueFwdINS6_IJSA_NS7_ILi512EEESA_EEES9_SC_SE_Li256ELb0ELb1ELb0ELb0EEENS1_30DynamicPersistentTileSchedulerILi256ELi128ELb0ELb1ELb1EEEEEEEEEvNT_6ParamsE,"ax",@progbits
	.align	128
.text._ZN7cutlass13device_kernelIN5flash11enable_sm90INS1_16FlashAttnFwdSm90INS1_25CollectiveMainloopFwdSm90ILi2EN4cute5tupleIJNS5_1CILi1EEES8_S8_EEENS6_IJNS7_ILi64EEESA_SA_EEELi512ENS_6half_tEfNS_4arch4Sm90ELb0ELb1ELb0ELb0ELb1ELb0ELb0ELb0ELb0ELb1ELb0ELb0EEENS1_21CollectiveEpilogueFwdINS6_IJSA_NS7_ILi512EEESA_EEES9_SC_SE_Li256ELb0ELb1ELb0ELb0EEENS1_30DynamicPersistentTileSchedulerILi256ELi128ELb0ELb1ELb1EEEEEEEEEvNT_6ParamsE:
        .type           _ZN7cutlass13device_kernelIN5flash11enable_sm90INS1_16FlashAttnFwdSm90INS1_25CollectiveMainloopFwdSm90ILi2EN4cute5tupleIJNS5_1CILi1EEES8_S8_EEENS6_IJNS7_ILi64EEESA_SA_EEELi512ENS_6half_tEfNS_4arch4Sm90ELb0ELb1ELb0ELb0ELb1ELb0ELb0ELb0ELb0ELb1ELb0ELb0EEENS1_21CollectiveEpilogueFwdINS6_IJSA_NS7_ILi512EEESA_EEES9_SC_SE_Li256ELb0ELb1ELb0ELb0EEENS1_30DynamicPersistentTileSchedulerILi256ELi128ELb0ELb1ELb1EEEEEEEEEvNT_6ParamsE,@function
        .size           _ZN7cutlass13device_kernelIN5flash11enable_sm90INS1_16FlashAttnFwdSm90INS1_25CollectiveMainloopFwdSm90ILi2EN4cute5tupleIJNS5_1CILi1EEES8_S8_EEENS6_IJNS7_ILi64EEESA_SA_EEELi512ENS_6half_tEfNS_4arch4Sm90ELb0ELb1ELb0ELb0ELb1ELb0ELb0ELb0ELb0ELb1ELb0ELb0EEENS1_21CollectiveEpilogueFwdINS6_IJSA_NS7_ILi512EEESA_EEES9_SC_SE_Li256ELb0ELb1ELb0ELb0EEENS1_30DynamicPersistentTileSchedulerILi256ELi128ELb0ELb1ELb1EEEEEEEEEvNT_6ParamsE,(.L_x_5639 - _ZN7cutlass13device_kernelIN5flash11enable_sm90INS1_16FlashAttnFwdSm90INS1_25CollectiveMainloopFwdSm90ILi2EN4cute5tupleIJNS5_1CILi1EEES8_S8_EEENS6_IJNS7_ILi64EEESA_SA_EEELi512ENS_6half_tEfNS_4arch4Sm90ELb0ELb1ELb0ELb0ELb1ELb0ELb0ELb0ELb0ELb1ELb0ELb0EEENS1_21CollectiveEpilogueFwdINS6_IJSA_NS7_ILi512EEESA_EEES9_SC_SE_Li256ELb0ELb1ELb0ELb0EEENS1_30DynamicPersistentTileSchedulerILi256ELi128ELb0ELb1ELb1EEEEEEEEEvNT_6ParamsE)
        .other          _ZN7cutlass13device_kernelIN5flash11enable_sm90INS1_16FlashAttnFwdSm90INS1_25CollectiveMainloopFwdSm90ILi2EN4cute5tupleIJNS5_1CILi1EEES8_S8_EEENS6_IJNS7_ILi64EEESA_SA_EEELi512ENS_6half_tEfNS_4arch4Sm90ELb0ELb1ELb0ELb0ELb1ELb0ELb0ELb0ELb0ELb1ELb0ELb0EEENS1_21CollectiveEpilogueFwdINS6_IJSA_NS7_ILi512EEESA_EEES9_SC_SE_Li256ELb0ELb1ELb0ELb0EEENS1_30DynamicPersistentTileSchedulerILi256ELi128ELb0ELb1ELb1EEEEEEEEEvNT_6ParamsE,@"STO_CUDA_ENTRY STV_DEFAULT"
_ZN7cutlass13device_kernelIN5flash11enable_sm90INS1_16FlashAttnFwdSm90INS1_25CollectiveMainloopFwdSm90ILi2EN4cute5tupleIJNS5_1CILi1EEES8_S8_EEENS6_IJNS7_ILi64EEESA_SA_EEELi512ENS_6half_tEfNS_4arch4Sm90ELb0ELb1ELb0ELb0ELb1ELb0ELb0ELb0ELb0ELb1ELb0ELb0EEENS1_21CollectiveEpilogueFwdINS6_IJSA_NS7_ILi512EEESA_EEES9_SC_SE_Li256ELb0ELb1ELb0ELb0EEENS1_30DynamicPersistentTileSchedulerILi256ELi128ELb0ELb1ELb1EEEEEEEEEvNT_6ParamsE:
        /* <DEDUP_REMOVED lines=41> */
.L_x_1633:
        /* <DEDUP_REMOVED lines=22> */
.L_x_1634:
        /* <DEDUP_REMOVED lines=18> */
.L_x_1635:
        /* <DEDUP_REMOVED lines=22> */
.L_x_1636:
        /* <DEDUP_REMOVED lines=23> */
.L_x_1637:
        /* <DEDUP_REMOVED lines=8> */
.L_x_1639:
[----:B------:R-:W-:-:S08]  /*0860*/  NOP ;  /* 0x0000000000007918 */ /* 0x000fd00000000000 */
[----:B------:R-:W0:Y:S02]  /*0870*/  USETMAXREG.TRY_ALLOC.CTAPOOL UP0, 0xe8 ;  /* 0x000000e8000079c8 */ /* 0x000e240008000600 */
[----:B0-----:R-:W-:-:S13]  /*0880*/  PLOP3.LUT P0, PT, PT, PT, UP0, 0x80, 0x0 ;  /* 0x000000000000781c */ /* 0x001fda0003f0f008 */
[----:B------:R-:W-:Y:S05]  /*0890*/  @!P0 BRA `(.L_x_1639) ;  /* 0xfffffffc00f08947 */ /* 0x000fea000383ffff */
[----:B------:R-:W-:Y:S01]  /*08a0*/  LOP3.LUT R2, R0, 0xffffff80, RZ, 0xc0, !PT ;  /* 0xffffff8000027812 */ /* 0x000fe200078ec0ff */
[----:B------:R-:W0:Y:S08]  /*08b0*/  S2UR UR4, SR_CTAID.X ;  /* 0x00000000000479c3 */ /* 0x000e300000002500 */
[----:B------:R-:W-:Y:S06]  /*08c0*/  BAR.ARV 0x4, 0x180 ;  /* 0x0106000000007b1d */ /* 0x000fec0000002000 */
[----:B------:R-:W-:-:S02]  /*08d0*/  ISETP.NE.AND P0, PT, R2, 0x80, PT ;  /* 0x000000800200780c */ /* 0x000fc40003f05270 */
[----:B------:R-:W0:Y:S11]  /*08e0*/  LDC R2, c[0x0][0xc38] ;  /* 0x00030e00ff027b82 */ /* 0x000e360000000800 */
        /* <DEDUP_REMOVED lines=17> */
[CC--:B------:R-:W-:Y:S02]  /*0a00*/  LEA.HI R6, R3.reuse, R0.reuse, RZ, 0x7 ;  /* 0x0000000003067211 */ /* 0x0c0fe400078f38ff */
[----:B------:R-:W-:Y:S02]  /*0a10*/  LEA.HI R212, R3, R0, RZ, 0x3 ;  /* 0x0000000003d47211 */ /* 0x000fe400078f18ff */
[----:B------:R-:W-:Y:S02]  /*0a20*/  LOP3.LUT R11, R7, 0xfffffffc, RZ, 0xc0, !PT ;  /* 0xfffffffc070b7812 */ /* 0x000fe400078ec0ff */
[----:B------:R-:W-:Y:S02]  /*0a30*/  SHF.R.S32.HI R7, RZ, 0x4, R2 ;  /* 0x00000004ff077819 */ /* 0x000fe40000011402 */
[----:B------:R-:W-:Y:S01]  /*0a40*/  LOP3.LUT R3, R2, 0xfffffff0, RZ, 0xc0, !PT ;  /* 0xfffffff002037812 */ /* 0x000fe200078ec0ff */
[----:B------:R-:W-:Y:S01]  /*0a50*/  IMAD.IADD R10, R0, 0x1, -R11 ;  /* 0x00000001000a7824 */ /* 0x000fe200078e0a0b */
[--C-:B------:R-:W-:Y:S01]  /*0a60*/  SHF.R.S32.HI R5, RZ, 0x5, R4.reuse ;  /* 0x00000005ff057819 */ /* 0x100fe20000011404 */
[----:B0-----:R-:W-:Y:S01]  /*0a70*/  ULEA UR42, UR40, UR42, 0x18 ;  /* 0x0000002a282a7291 */ /* 0x001fe2000f8ec03f */
[----:B------:R-:W-:-:S02]  /*0a80*/  SHF.R.S32.HI R8, RZ, 0x1f, R4 ;  /* 0x0000001fff087819 */ /* 0x000fc40000011404 */
[----:B------:R-:W-:Y:S02]  /*0a90*/  LOP3.LUT R9, R6, 0xffffff80, RZ, 0xc0, !PT ;  /* 0xffffff8006097812 */ /* 0x000fe400078ec0ff */
[----:B------:R-:W-:Y:S01]  /*0aa0*/  LEA.HI R4, R2, R7, RZ, 0x1 ;  /* 0x0000000702047211 */ /* 0x000fe200078f08ff */
[----:B------:R-:W-:Y:S01]  /*0ab0*/  IMAD.IADD R2, R0, 0x1, -R3 ;  /* 0x0000000100027824 */ /* 0x000fe200078e0a03 */
[----:B------:R-:W-:Y:S01]  /*0ac0*/  LOP3.LUT R211, R212, 0xfffffff8, RZ, 0xc0, !PT ;  /* 0xfffffff8d4d37812 */ /* 0x000fe200078ec0ff */
[----:B------:R-:W-:Y:S01]  /*0ad0*/  IMAD.IADD R9, R0, 0x1, -R9 ;  /* 0x0000000100097824 */ /* 0x000fe200078e0a09 */
[----:B------:R-:W-:Y:S02]  /*0ae0*/  LEA.HI R8, R8, R5, RZ, 0x2 ;  /* 0x0000000508087211 */ /* 0x000fe400078f10ff */
[----:B------:R-:W-:Y:S01]  /*0af0*/  LOP3.LUT R4, R4, 0x1ffffffe, RZ, 0xc0, !PT ;  /* 0x1ffffffe04047812 */ /* 0x000fe200078ec0ff */
[----:B------:R-:W-:Y:S01]  /*0b00*/  IMAD.IADD R211, R0, 0x1, -R211 ;  /* 0x0000000100d37824 */ /* 0x000fe200078e0ad3 */
[----:B------:R-:W-:-:S02]  /*0b10*/  SHF.R.S32.HI R3, RZ, 0x1f, R2 ;  /* 0x0000001fff037819 */ /* 0x000fc40000011402 */
[----:B------:R-:W-:Y:S01]  /*0b20*/  SHF.R.S32.HI R213, RZ, 0x7, R6 ;  /* 0x00000007ffd57819 */ /* 0x000fe20000011406 */
[----:B------:R-:W-:Y:S01]  /*0b30*/  IMAD.IADD R4, R7, 0x1, -R4 ;  /* 0x0000000107047824 */ /* 0x000fe200078e0a04 */
[----:B------:R-:W-:Y:S01]  /*0b40*/  LOP3.LUT R8, R8, 0x3ffffc, RZ, 0xc0, !PT ;  /* 0x003ffffc08087812 */ /* 0x000fe200078ec0ff */
[----:B------:R-:W-:Y:S01]  /*0b50*/  IMAD.SHL.U32 R184, R211, 0x8, RZ ;  /* 0x00000008d3b87824 */ /* 0x000fe200078e00ff */
[----:B------:R-:W-:Y:S01]  /*0b60*/  SHF.R.S32.HI R0, RZ, 0x1f, R9 ;  /* 0x0000001fff007819 */ /* 0x000fe20000011409 */
[----:B------:R-:W-:Y:S01]  /*0b70*/  IMAD R15, R213, 0x100, R2 ;  /* 0x00000100d50f7824 */ /* 0x000fe200078e0202 */
[----:B------:R-:W-:Y:S01]  /*0b80*/  LEA.HI R11, R10, R10, RZ, 0x1 ;  /* 0x0000000a0a0b7211 */ /* 0x000fe200078f08ff */
[----:B------:R-:W-:Y:S01]  /*0b90*/  IMAD.IADD R8, R5, 0x1, -R8 ;  /* 0x0000000105087824 */ /* 0x000fe200078e0a08 */
[----:B------:R-:W-:Y:S01]  /*0ba0*/  LEA.HI R7, R3, R2, RZ, 0x3 ;  /* 0x0000000203077211 */ /* 0x000fe200078f18ff */
[----:B------:R-:W-:Y:S01]  /*0bb0*/  IMAD.SHL.U32 R4, R4, 0x8, RZ ;  /* 0x0000000804047824 */ /* 0x000fe200078e00ff */
[-C--:B------:R-:W-:Y:S01]  /*0bc0*/  LEA.HI R3, R0, R9.reuse, RZ, 0x2 ;  /* 0x0000000900037211 */ /* 0x080fe200078f10ff */
[----:B------:R-:W-:Y:S01]  /*0bd0*/  IMAD R15, R8, 0x10, R15 ;  /* 0x00000010080f7824 */ /* 0x000fe200078e020f */
[----:B------:R-:W-:Y:S01]  /*0be0*/  LOP3.LUT R13, R11, 0x1ffffffe, RZ, 0xc0, !PT ;  /* 0x1ffffffe0b0d7812 */ /* 0x000fe200078ec0ff */
[C---:B------:R-:W-:Y:S01]  /*0bf0*/  VIADD R190, R184.reuse, 0x40 ;  /* 0x00000040b8be7836 */ /* 0x040fe20000000000 */
[----:B------:R-:W-:Y:S01]  /*0c00*/  LOP3.LUT R11, R7, 0xfffffff8, RZ, 0xc0, !PT ;  /* 0xfffffff8070b7812 */ /* 0x000fe200078ec0ff */
[----:B------:R-:W-:Y:S01]  /*0c10*/  VIADD R189, R184, 0x80 ;  /* 0x00000080b8bd7836 */ /* 0x000fe20000000000 */
[----:B------:R-:W-:Y:S01]  /*0c20*/  LOP3.LUT R8, R3, 0x7ffffffc, RZ, 0xc0, !PT ;  /* 0x7ffffffc03087812 */ /* 0x000fe200078ec0ff */
[----:B------:R-:W-:Y:S01]  /*0c30*/  IMAD.IADD R13, R10, 0x1, -R13 ;  /* 0x000000010a0d7824 */ /* 0x000fe200078e0a0d */
[----:B------:R-:W-:Y:S01]  /*0c40*/  LEA R216, R15, R4, 0x6 ;  /* 0x000000040fd87211 */ /* 0x000fe200078e30ff */
[----:B------:R-:W-:Y:S01]  /*0c50*/  IMAD.IADD R11, R2, 0x1, -R11 ;  /* 0x00000001020b7824 */ /* 0x000fe200078e0a0b */
[----:B------:R-:W-:Y:S01]  /*0c60*/  LEA.HI R2, R0, R9, RZ, 0x5 ;  /* 0x0000000900027211 */ /* 0x000fe200078f28ff */
[----:B------:R-:W-:Y:S01]  /*0c70*/  IMAD.IADD R10, R9, 0x1, -R8 ;  /* 0x00000001090a7824 */ /* 0x000fe200078e0a08 */
[--C-:B------:R-:W-:Y:S01]  /*0c80*/  SHF.R.S32.HI R0, RZ, 0x2, R3.reuse ;  /* 0x00000002ff007819 */ /* 0x100fe20000011403 */
[----:B------:R-:W-:Y:S01]  /*0c90*/  IMAD.SHL.U32 R8, R11, 0x40, RZ ;  /* 0x000000400b087824 */ /* 0x000fe200078e00ff */
[----:B------:R-:W-:Y:S01]  /*0ca0*/  SHF.R.S32.HI R3, RZ, 0x1f, R3 ;  /* 0x0000001fff037819 */ /* 0x000fe20000011403 */
[----:B------:R-:W-:Y:S01]  /*0cb0*/  IMAD.SHL.U32 R9, R7, 0x40, RZ ;  /* 0x0000004007097824 */ /* 0x000fe200078e00ff */
[----:B------:R-:W-:Y:S01]  /*0cc0*/  R2P PR, R11, 0x6 ;  /* 0x000000060b007804 */ /* 0x000fe20000000000 */
[----:B------:R-:W-:Y:S01]  /*0cd0*/  VIADD R188, R184, 0xc0 ;  /* 0x000000c0b8bc7836 */ /* 0x000fe20000000000 */
[----:B------:R-:W-:Y:S01]  /*0ce0*/  LOP3.LUT R7, R8, 0x1c0, RZ, 0xc0, !PT ;  /* 0x000001c008077812 */ /* 0x000fe200078ec0ff */
[C---:B------:R-:W-:Y:S01]  /*0cf0*/  VIADD R187, R184.reuse, 0x100 ;  /* 0x00000100b8bb7836 */ /* 0x040fe20000000000 */
[----:B------:R-:W-:Y:S01]  /*0d00*/  LOP3.LUT R8, R9, 0x7ffffe00, RZ, 0xc0, !PT ;  /* 0x7ffffe0009087812 */ /* 0x000fe200078ec0ff */
[C---:B------:R-:W-:Y:S01]  /*0d10*/  VIADD R186, R184.reuse, 0x140 ;  /* 0x00000140b8ba7836 */ /* 0x040fe20000000000 */
[----:B------:R-:W-:Y:S01]  /*0d20*/  LOP3.LUT R4, R7, 0x8, R4, 0xf8, !PT ;  /* 0x0000000807047812 */ /* 0x000fe200078ef804 */
[C---:B------:R-:W-:Y:S01]  /*0d30*/  VIADD R215, R184.reuse, 0x180 ;  /* 0x00000180b8d77836 */ /* 0x040fe20000000000 */
[----:B------:R-:W-:Y:S01]  /*0d40*/  SHF.R.U32.HI R7, RZ, 0x3, R7 ;  /* 0x00000003ff077819 */ /* 0x000fe20000011607 */
[----:B------:R-:W-:Y:S01]  /*0d50*/  IMAD R8, R5, 0x400, R8 ;  /* 0x0000040005087824 */ /* 0x000fe200078e0208 */
[----:B------:R-:W-:Y:S01]  /*0d60*/  LEA.HI R3, R3, R0, RZ, 0x3 ;  /* 0x0000000003037211 */ /* 0x000fe200078f18ff */
[----:B------:R-:W-:Y:S01]  /*0d70*/  VIADD R214, R184, 0x1c0 ;  /* 0x000001c0b8d67836 */ /* 0x000fe20000000000 */
[----:B------:R-:W-:-:S02]  /*0d80*/  LOP3.LUT R7, R4, R7, RZ, 0x3c, !PT ;  /* 0x0000000704077212 */ /* 0x000fc400078e3cff */
[----:B------:R-:W-:Y:S02]  /*0d90*/  LOP3.LUT R3, R3, 0xfffffff8, RZ, 0xc0, !PT ;  /* 0xfffffff803037812 */ /* 0x000fe400078ec0ff */
[----:B------:R-:W-:Y:S01]  /*0da0*/  LEA.HI R6, R6, R213, RZ, 0x1 ;  /* 0x000000d506067211 */ /* 0x000fe200078f08ff */
[----:B------:R-:W-:Y:S01]  /*0db0*/  IMAD.IADD R7, R8, 0x1, R7 ;  /* 0x0000000108077824 */ /* 0x000fe200078e0207 */
[----:B------:R-:W-:Y:S01]  /*0dc0*/  SHF.R.S32.HI R2, RZ, 0x5, R2 ;  /* 0x00000005ff027819 */ /* 0x000fe20000011402 */
[----:B------:R-:W-:Y:S01]  /*0dd0*/  IMAD.IADD R3, R0, 0x1, -R3 ;  /* 0x0000000100037824 */ /* 0x000fe200078e0a03 */
[----:B------:R-:W-:Y:S02]  /*0de0*/  LOP3.LUT R6, R6, 0xfffffe, RZ, 0xc0, !PT ;  /* 0x00fffffe06067812 */ /* 0x000fe400078ec0ff */
[----:B------:R-:W-:Y:S01]  /*0df0*/  LEA R18, R7, UR42, 0x1 ;  /* 0x0000002a07127c11 */ /* 0x000fe2000f8e08ff */
[----:B------:R-:W-:Y:S01]  /*0e00*/  IMAD R16, R2, 0x10, R3 ;  /* 0x0000001002107824 */ /* 0x000fe200078e0203 */
[----:B------:R-:W-:Y:S01]  /*0e10*/  SEL R22, R22, 0xffffffc0, !P2 ;  /* 0xffffffc016167807 */ /* 0x000fe20005000000 */
[----:B------:R-:W-:Y:S01]  /*0e20*/  IMAD.IADD R6, R213, 0x1, -R6 ;  /* 0x00000001d5067824 */ /* 0x000fe200078e0a06 */
[C---:B------:R-:W-:Y:S01]  /*0e30*/  IADD3 R23, R18.reuse, 0x26800, RZ ;  /* 0x0002680012177810 */ /* 0x040fe20007ffe0ff */
[----:B------:R-:W-:Y:S01]  /*0e40*/  VIADD R19, R18, 0x26820 ;  /* 0x0002682012137836 */ /* 0x000fe20000000000 */
[----:B------:R-:W-:Y:S01]  /*0e50*/  SHF.R.S32.HI R212, RZ, 0x3, R212 ;  /* 0x00000003ffd47819 */ /* 0x000fe200000114d4 */
[----:B------:R-:W-:Y:S01]  /*0e60*/  IMAD.SHL.U32 R17, R6, 0x100, RZ ;  /* 0x0000010006117824 */ /* 0x000fe200078e00ff */
        /* <DEDUP_REMOVED lines=9> */
[----:B------:R-:W-:Y:S01]  /*0f00*/  IMAD.IADD R22, R22, 0x1, R19 ;  /* 0x0000000116167824 */ /* 0x000fe200078e0213 */
[----:B------:R-:W-:-:S02]  /*0f10*/  SHF.R.S32.HI R218, RZ, 0x1f, R215 ;  /* 0x0000001fffda7819 */ /* 0x000fc400000114d7 */
[----:B------:R-:W-:-:S07]  /*0f20*/  SHF.R.S32.HI R217, RZ, 0x1f, R214 ;  /* 0x0000001fffd97819 */ /* 0x000fce00000114d6 */
.L_x_1754:
[----:B------:R-:W-:Y:S01]  /*0f30*/  ULDC UR5, c[0x0][0xc60] ;  /* 0x0003180000057ab9 */ /* 0x000fe20000000800 */
[----:B------:R-:W-:Y:S01]  /*0f40*/  UMOV UR8, UR4 ;  /* 0x0000000400087c82 */ /* 0x000fe20008000000 */
[----:B------:R-:W-:-:S11]  /*0f50*/  UISETP.NE.AND UP0, UPT, UR5, 0x1, UPT ;  /* 0x000000010500788c */ /* 0x000fd6000bf05270 */
[----:B------:R-:W-:Y:S01]  /*0f60*/  @UP0 ULDC UR6, c[0x0][0xc64] ;  /* 0x0003190000060ab9 */ /* 0x000fe20000000800 */
[----:B------:R-:W-:Y:S01]  /*0f70*/  @UP0 ULDC UR9, c[0x0][0xc68] ;  /* 0x00031a0000090ab9 */ /* 0x000fe20000000800 */
[----:B------:R-:W-:-:S04]  /*0f80*/  UIMAD.WIDE.U32 UR6, UR4, UR6, URZ ;  /* 0x00000006040672a5 */ /* 0x000fc8000f8e003f */
[----:B------:R-:W-:-:S03]  /*0f90*/  @UP0 USHF.R.U32.HI UR8, URZ, UR9, UR7 ;  /* 0x000000093f080299 */ /* 0x000fc60008011607 */
[----:B------:R-:W-:Y:S02]  /*0fa0*/  ULDC UR6, c[0x0][0xc78] ;  /* 0x00031e0000067ab9 */ /* 0x000fe40000000800 */
[----:B------:R-:W-:Y:S02]  /*0fb0*/  UISETP.GE.AND UP0, UPT, UR8, UR6, UPT ;  /* 0x000000060800728c */ /* 0x000fe4000bf06270 */
[----:B------:R-:W-:-:S04]  /*0fc0*/  UIADD3 UR6, -UR8, URZ, URZ ;  /* 0x0000003f08067290 */ /* 0x000fc8000fffe13f */
[----:B------:R-:W-:Y:S01]  /*0fd0*/  PLOP3.LUT P0, PT, PT, PT, UP0, 0x80, 0x0 ;  /* 0x000000000000781c */ /* 0x000fe20003f0f008 */
[----:B------:R-:W-:-:S12]  /*0fe0*/  UIMAD UR9, UR5, UR6, UR4 ;  /* 0x00000006050972a4 */ /* 0x000fd8000f8e0204 */
[----:B012345:R-:W-:Y:S05]  /*0ff0*/  @!P0 BRA `(.L_x_1640) ;  /* 0x0000000000208947 */ /* 0x03ffea0003800000 */
[----:B------:R-:W-:Y:S01]  /*1000*/  ULDC UR7, c[0x0][0xc6c] ;  /* 0x00031b0000077ab9 */ /* 0x000fe20000000800 */
[----:B------:R-:W-:Y:S01]  /*1010*/  UMOV UR6, UR9 ;  /* 0x0000000900067c82 */ /* 0x000fe20008000000 */
[----:B------:R-:W-:-:S11]  /*1020*/  UISETP.NE.AND UP0, UPT, UR7, 0x1, UPT ;  /* 0x000000010700788c */ /* 0x000fd6000bf05270 */
[----:B------:R-:W-:Y:S02]  /*1030*/  @UP0 ULDC.64 UR10, c[0x0][0xc70] ;  /* 0x00031c00000a0ab9 */ /* 0x000fe40000000a00 */
[----:B------:R-:W-:-:S04]  /*1040*/  UIMAD.WIDE.U32 UR4, UR9, UR10, URZ ;  /* 0x0000000a090472a5 */ /* 0x000fc8000f8e003f */
[----:B------:R-:W-:-:S04]  /*1050*/  @UP0 USHF.R.U32.HI UR6, URZ, UR11, UR5 ;  /* 0x0000000b3f060299 */ /* 0x000fc80008011605 */
[----:B------:R-:W-:Y:S01]  /*1060*/  UIMAD UR4, UR6, UR7, URZ ;  /* 0x00000007060472a4 */ /* 0x000fe2000f8e023f */
[----:B------:R-:W-:Y:S11]  /*1070*/  BRA `(.L_x_1641) ;  /* 0x00000000001c7947 */ /* 0x000ff60003800000 */
.L_x_1640:
[----:B------:R-:W-:Y:S01]  /*1080*/  ULDC UR7, c[0x0][0xc54] ;  /* 0x0003150000077ab9 */ /* 0x000fe20000000800 */
[----:B------:R-:W-:Y:S01]  /*1090*/  UMOV UR6, UR9 ;  /* 0x0000000900067c82 */ /* 0x000fe20008000000 */
[----:B------:R-:W-:-:S11]  /*10a0*/  UISETP.NE.AND UP0, UPT, UR7, 0x1, UPT ;  /* 0x000000010700788c */ /* 0x000fd6000bf05270 */
[----:B------:R-:W-:Y:S02]  /*10b0*/  @UP0 ULDC.64 UR10, c[0x0][0xc58] ;  /* 0x00031600000a0ab9 */ /* 0x000fe40000000a00 */
[----:B------:R-:W-:-:S04]  /*10c0*/  UIMAD.WIDE.U32 UR4, UR9, UR10, URZ ;  /* 0x0000000a090472a5 */ /* 0x000fc8000f8e003f */
[----:B------:R-:W-:-:S04]  /*10d0*/  @UP0 USHF.R.U32.HI UR6, URZ, UR11, UR5 ;  /* 0x0000000b3f060299 */ /* 0x000fc80008011605 */
[----:B------:R-:W-:-:S12]  /*10e0*/  UIMAD UR4, UR6, UR7, URZ ;  /* 0x00000007060472a4 */ /* 0x000fd8000f8e023f */
.L_x_1641:
[----:B------:R-:W-:Y:S01]  /*10f0*/  ULDC UR45, c[0x0][0xc48] ;  /* 0x00031200002d7ab9 */ /* 0x000fe20000000800 */
[----:B------:R-:W-:Y:S01]  /*1100*/  ULDC.64 UR10, c[0x0][0x418] ;  /* 0x00010600000a7ab9 */ /* 0x000fe20000000a00 */
[----:B------:R-:W-:Y:S02]  /*1110*/  UISETP.NE.AND UP1, UPT, UR45, 0x1, UPT ;  /* 0x000000012d00788c */ /* 0x000fe4000bf25270 */
[----:B------:R-:W-:Y:S02]  /*1120*/  UISETP.NE.U32.AND UP0, UPT, UR10, URZ, UPT ;  /* 0x0000003f0a00728c */ /* 0x000fe4000bf05070 */
[----:B------:R-:W-:Y:S02]  /*1130*/  UIADD3 UR4, UR9, -UR4, URZ ;  /* 0x8000000409047290 */ /* 0x000fe4000fffe03f */
[----:B------:R-:W-:Y:S01]  /*1140*/  UISETP.NE.AND.EX UP0, UPT, UR11, URZ, UPT, UP0 ;  /* 0x0000003f0b00728c */ /* 0x000fe2000bf05300 */
[----:B------:R-:W-:Y:S01]  /*1150*/  ULDC UR7, c[0x0][0xc54] ;  /* 0x0003150000077ab9 */ /* 0x000fe20000000800 */
[----:B------:R-:W-:Y:S01]  /*1160*/  ULDC UR49, c[0x0][0x424] ;  /* 0x0001090000317ab9 */ /* 0x000fe20000000800 */
[----:B------:R-:W-:-:S02]  /*1170*/  UISETP.NE.AND UP2, UPT, UR46, 0x1, UPT ;  /* 0x000000012e00788c */ /* 0x000fc4000bf45270 */
[----:B------:R-:W-:Y:S02]  /*1180*/  ULOP3.LUT UR5, URZ, UR6, URZ, 0x33, !UPT ;  /* 0x000000063f057292 */ /* 0x000fe4000f8e333f */
[----:B------:R-:W-:Y:S02]  /*1190*/  UIMAD UR8, UR8, UR7, UR4 ;  /* 0x00000007080872a4 */ /* 0x000fe4000f8e0204 */
[----:B------:R-:W-:Y:S01]  /*11a0*/  USEL UR49, UR49, 0x1, UP0 ;  /* 0x0000000131317887 */ /* 0x000fe20008000000 */
[----:B------:R-:W-:Y:S01]  /*11b0*/  PLOP3.LUT P0, PT, PT, PT, UP2, 0x80, 0x0 ;  /* 0x000000000000781c */ /* 0x000fe20003f0f028 */
[----:B------:R-:W-:Y:S01]  /*11c0*/  ULDC UR44, c[0x0][0xc3c] ;  /* 0x00030f00002c7ab9 */ /* 0x000fe20000000800 */
[----:B------:R-:W-:Y:S01]  /*11d0*/  ULDC UR6, c[0x0][0x2f0] ;  /* 0x0000bc0000067ab9 */ /* 0x000fe20000000800 */
[----:B------:R-:W-:Y:S01]  /*11e0*/  @UP1 ULDC UR4, c[0x0][0xc4c] ;  /* 0x0003130000041ab9 */ /* 0x000fe20000000800 */
[----:B------:R-:W-:Y:S02]  /*11f0*/  UIADD3 UR44, UR5, UR44, URZ ;  /* 0x0000002c052c7290 */ /* 0x000fe4000fffe03f */
[----:B------:R-:W-:-:S02]  /*1200*/  UIMAD.WIDE.U32 UR4, UR8, UR4, URZ ;  /* 0x00000004080472a5 */ /* 0x000fc4000f8e003f */
[----:B------:R-:W-:Y:S01]  /*1210*/  UIMAD UR7, UR49, UR6, 0x3f ;  /* 0x0000003f310774a4 */ /* 0x000fe2000f8e0206 */
[----:B------:R-:W-:Y:S01]  /*1220*/  @UP1 ULDC UR9, c[0x0][0xc50] ;  /* 0x0003140000091ab9 */ /* 0x000fe20000000800 */
[----:B------:R-:W-:Y:S01]  /*1230*/  UMOV UR43, UR8 ;  /* 0x00000008002b7c82 */ /* 0x000fe20008000000 */
[----:B------:R-:W-:Y:S02]  /*1240*/  @UP1 USHF.R.U32.HI UR43, URZ, UR9, UR5 ;  /* 0x000000093f2b1299 */ /* 0x000fe40008011605 */
[----:B------:R-:W-:Y:S02]  /*1250*/  USHF.R.S32.HI UR4, URZ, 0x1f, UR7 ;  /* 0x0000001f3f047899 */ /* 0x000fe40008011407 */
[----:B------:R-:W-:Y:S02]  /*1260*/  UIADD3 UR5, -UR43, URZ, URZ ;  /* 0x0000003f2b057290 */ /* 0x000fe4000fffe13f */
[----:B------:R-:W-:Y:S02]  /*1270*/  ULEA.HI UR7, UR4, UR7, URZ, 0x6 ;  /* 0x0000000704077291 */ /* 0x000fe4000f8f303f */
[----:B------:R-:W-:-:S02]  /*1280*/  USHF.L.U32 UR44, UR44, 0x6, URZ ;  /* 0x000000062c2c7899 */ /* 0x000fc4000800063f */
[----:B------:R-:W-:Y:S02]  /*1290*/  UIMAD UR45, UR45, UR5, UR8 ;  /* 0x000000052d2d72a4 */ /* 0x000fe4000f8e0208 */
[----:B------:R-:W-:Y:S01]  /*12a0*/  USHF.R.S32.HI UR7, URZ, 0x6, UR7 ;  /* 0x000000063f077899 */ /* 0x000fe20008011407 */
[----:B------:R-:W-:Y:S11]  /*12b0*/  @!P0 BRA `(.L_x_1642) ;  /* 0x0000002000388947 */ /* 0x000ff60003800000 */
[----:B------:R-:W0:Y:S01]  /*12c0*/  LDC R0, c[0x0][0x448] ;  /* 0x00011200ff007b82 */ /* 0x000e220000000800 */
[----:B------:R-:W-:Y:S01]  /*12d0*/  UIADD3 UR8, UR44, 0x3f, URZ ;  /* 0x0000003f2c087890 */ /* 0x000fe2000fffe03f */
[----:B------:R-:W-:Y:S02]  /*12e0*/  ULDC UR5, c[0x0][0x288] ;  /* 0x0000a20000057ab9 */ /* 0x000fe40000000800 */
[----:B------:R-:W-:-:S04]  /*12f0*/  UIADD3 UR4, -UR5, 0x1, URZ ;  /* 0x0000000105047890 */ /* 0x000fc8000fffe13f */
[----:B------:R-:W1:Y:S01]  /*1300*/  LDC.64 R6, c[0x0][0x9e0] ;  /* 0x00027800ff067b82 */ /* 0x000e620000000a00 */
[----:B------:R-:W-:Y:S01]  /*1310*/  UIMAD UR4, UR49, UR6, UR4 ;  /* 0x00000006310472a4 */ /* 0x000fe2000f8e0204 */
[----:B0-----:R-:W-:Y:S01]  /*1320*/  ISETP.NE.AND P1, PT, R0, 0x1, PT ;  /* 0x000000010000780c */ /* 0x001fe20003f25270 */
[----:B------:R-:W-:Y:S01]  /*1330*/  IMAD.U32 R0, RZ, RZ, UR8 ;  /* 0x00000008ff007e24 */ /* 0x000fe2000f8e00ff */
[----:B-1----:R-:W-:-:S11]  /*1340*/  ISETP.GE.AND P2, PT, R7, 0x1, PT ;  /* 0x000000010700780c */ /* 0x002fd60003f46270 */
[----:B------:R-:W0:Y:S08]  /*1350*/  @P1 LDC R3, c[0x0][0x44c] ;  /* 0x00011300ff031b82 */ /* 0x000e300000000800 */
[----:B------:R-:W1:Y:S01]  /*1360*/  @P1 LDC R4, c[0x0][0x450] ;  /* 0x00011400ff041b82 */ /* 0x000e620000000800 */
[----:B0-----:R-:W-:-:S05]  /*1370*/  @P1 IMAD.HI.U32 R3, R3, UR8, RZ ;  /* 0x0000000803031c27 */ /* 0x001fca000f8e00ff */
[----:B-1----:R-:W-:-:S05]  /*1380*/  @P1 SHF.R.U32.HI R0, RZ, R4, R3 ;  /* 0x00000004ff001219 */ /* 0x002fca0000011603 */
[----:B------:R-:W-:-:S04]  /*1390*/  VIADD R9, R0, UR4 ;  /* 0x0000000400097c36 */ /* 0x000fc80008000000 */
[----:B------:R-:W-:Y:S01]  /*13a0*/  IMAD.IADD R0, R9, 0x1, R6 ;  /* 0x0000000109007824 */ /* 0x000fe200078e0206 */
[----:B------:R-:W-:Y:S06]  /*13b0*/  @!P2 BRA `(.L_x_1643) ;  /* 0x000000000040a947 */ /* 0x000fec0003800000 */
[C---:B------:R-:W-:Y:S01]  /*13c0*/  ISETP.GT.AND P0, PT, R9.reuse, RZ, PT ;  /* 0x000000ff0900720c */ /* 0x040fe20003f04270 */
[----:B------:R-:W-:-:S12]  /*13d0*/  VIADD R3, R9, 0xffffffff ;  /* 0xffffffff09037836 */ /* 0x000fd80000000000 */
[----:B------:R-:W-:Y:S05]  /*13e0*/  @P0 BRA `(.L_x_1644) ;  /* 0x00000000001c0947 */ /* 0x000fea0003800000 */
[----:B------:R-:W-:Y:S01]  /*13f0*/  ISETP.NE.AND P0, PT, R7, 0x1, PT ;  /* 0x000000010700780c */ /* 0x000fe20003f05270 */
[----:B------:R-:W-:-:S12]  /*1400*/  IMAD.MOV R3, RZ, RZ, -R9 ;  /* 0x000000ffff037224 */ /* 0x000fd800078e0a09 */
[----:B------:R-:W0:Y:S02]  /*1410*/  @P0 LDC.64 R4, c[0x0][0x9e8] ;  /* 0x00027a00ff040b82 */ /* 0x000e240000000a00 */
[----:B0-----:R-:W-:-:S05]  /*1420*/  @P0 IMAD.HI.U32 R4, R3, R4, RZ ;  /* 0x0000000403040227 */ /* 0x001fca00078e00ff */
[----:B------:R-:W-:-:S04]  /*1430*/  @P0 SHF.R.U32.HI R3, RZ, R5, R4 ;  /* 0x00000005ff030219 */ /* 0x000fc80000011604 */
[----:B------:R-:W-:Y:S01]  /*1440*/  LOP3.LUT R3, RZ, R3, RZ, 0x33, !PT ;  /* 0x00000003ff037212 */ /* 0x000fe200078e33ff */
[----:B------:R-:W-:Y:S06]  /*1450*/  BRA `(.L_x_1645) ;  /* 0x0000000000107947 */ /* 0x000fec0003800000 */
.L_x_1644:
[----:B------:R-:W-:-:S13]  /*1460*/  ISETP.NE.AND P0, PT, R7, 0x1, PT ;  /* 0x000000010700780c */ /* 0x000fda0003f05270 */
[----:B------:R-:W0:Y:S02]  /*1470*/  @P0 LDC.64 R4, c[0x0][0x9e8] ;  /* 0x00027a00ff040b82 */ /* 0x000e240000000a00 */
[----:B0-----:R-:W-:-:S05]  /*1480*/  @P0 IMAD.HI.U32 R4, R3, R4, RZ ;  /* 0x0000000403040227 */ /* 0x001fca00078e00ff */
[----:B------:R-:W-:-:S07]  /*1490*/  @P0 SHF.R.U32.HI R3, RZ, R5, R4 ;  /* 0x00000005ff030219 */ /* 0x000fce0000011604 */
.L_x_1645:
[----:B------:R-:W-:-:S05]  /*14a0*/  IMAD R3, R3, R7, R7 ;  /* 0x0000000703037224 */ /* 0x000fca00078e0207 */
[----:B------:R-:W-:-:S07]  /*14b0*/  VIMNMX R0, R0, R3, PT ;  /* 0x0000000300007248 */ /* 0x000fce0003fe0100 */
.L_x_1643:
[----:B------:R-:W0:Y:S01]  /*14c0*/  @P1 LDC R5, c[0x0][0x44c] ;  /* 0x00011300ff051b82 */ /* 0x000e220000000800 */
[----:B------:R-:W-:Y:S01]  /*14d0*/  VIADD R0, R0, 0x3f ;  /* 0x0000003f00007836 */ /* 0x000fe20000000000 */
[----:B------:R-:W-:Y:S01]  /*14e0*/  UIMAD UR6, UR49, UR6, -UR5 ;  /* 0x00000006310672a4 */ /* 0x000fe2000f8e0a05 */
[----:B------:R-:W-:Y:S01]  /*14f0*/  IMAD.U32 R4, RZ, RZ, UR44 ;  /* 0x0000002cff047e24 */ /* 0x000fe2000f8e00ff */
[----:B------:R-:W-:Y:S02]  /*1500*/  ULDC UR4, c[0x0][0x9dc] ;  /* 0x0002770000047ab9 */ /* 0x000fe40000000800 */
[----:B------:R-:W-:Y:S02]  /*1510*/  SHF.R.S32.HI R3, RZ, 0x1f, R0 ;  /* 0x0000001fff037819 */ /* 0x000fe40000011400 */
[----:B------:R-:W1:Y:S02]  /*1520*/  @P1 LDC R6, c[0x0][0x450] ;  /* 0x00011400ff061b82 */ /* 0x000e640000000800 */
[----:B------:R-:W-:-:S04]  /*1530*/  LEA.HI R3, R3, R0, RZ, 0x6 ;  /* 0x0000000003037211 */ /* 0x000fc800078f30ff */
[----:B------:R-:W-:Y:S01]  /*1540*/  SHF.R.S32.HI R3, RZ, 0x6, R3 ;  /* 0x00000006ff037819 */ /* 0x000fe20000011403 */
[----:B0-----:R-:W-:-:S05]  /*1550*/  @P1 IMAD.HI.U32 R5, R5, UR44, RZ ;  /* 0x0000002c05051c27 */ /* 0x001fca000f8e00ff */
[----:B-1----:R-:W-:-:S05]  /*1560*/  @P1 SHF.R.U32.HI R4, RZ, R6, R5 ;  /* 0x00000006ff041219 */ /* 0x002fca0000011605 */
[----:B------:R-:W-:Y:S01]  /*1570*/  VIADD R0, R4, UR6 ;  /* 0x0000000604007c36 */ /* 0x000fe20008000000 */
[----:B------:R-:W-:-:S03]  /*1580*/  VIMNMX R4, R3, UR7, PT ;  /* 0x0000000703047c48 */ /* 0x000fc6000bfe0100 */
[----:B------:R-:W-:Y:S01]  /*1590*/  VIADD R3, R0, -UR4 ;  /* 0x8000000400037c36 */ /* 0x000fe20008000000 */
[----:B------:R-:W-:Y:S06]  /*15a0*/  @!P2 BRA `(.L_x_1646) ;  /* 0x00000000003ca947 */ /* 0x000fec0003800000 */
[----:B------:R-:W-:-:S13]  /*15b0*/  ISETP.GT.AND P0, PT, R0, -0x1, PT ;  /* 0xffffffff0000780c */ /* 0x000fda0003f04270 */
[----:B------:R-:W-:Y:S05]  /*15c0*/  @P0 BRA `(.L_x_1647) ;  /* 0x00000000001c0947 */ /* 0x000fea0003800000 */
[----:B------:R-:W-:Y:S02]  /*15d0*/  ISETP.NE.AND P0, PT, R7, 0x1, PT ;  /* 0x000000010700780c */ /* 0x000fe40003f05270 */
[----:B------:R-:W-:-:S11]  /*15e0*/  LOP3.LUT R5, RZ, R0, RZ, 0x33, !PT ;  /* 0x00000000ff057212 */ /* 0x000fd600078e33ff */
[----:B------:R-:W0:Y:S02]  /*15f0*/  @P0 LDC.64 R8, c[0x0][0x9e8] ;  /* 0x00027a00ff080b82 */ /* 0x000e240000000a00 */
[----:B0-----:R-:W-:-:S05]  /*1600*/  @P0 IMAD.HI.U32 R0, R5, R8, RZ ;  /* 0x0000000805000227 */ /* 0x001fca00078e00ff */
[----:B------:R-:W-:-:S04]  /*1610*/  @P0 SHF.R.U32.HI R5, RZ, R9, R0 ;  /* 0x00000009ff050219 */ /* 0x000fc80000011600 */
[----:B------:R-:W-:Y:S01]  /*1620*/  LOP3.LUT R0, RZ, R5, RZ, 0x33, !PT ;  /* 0x00000005ff007212 */ /* 0x000fe200078e33ff */
[----:B------:R-:W-:Y:S06]  /*1630*/  BRA `(.L_x_1648) ;  /* 0x0000000000107947 */ /* 0x000fec0003800000 */
.L_x_1647:
[----:B------:R-:W-:-:S13]  /*1640*/  ISETP.NE.AND P0, PT, R7, 0x1, PT ;  /* 0x000000010700780c */ /* 0x000fda0003f05270 */
[----:B------:R-:W0:Y:S02]  /*1650*/  @P0 LDC.64 R8, c[0x0][0x9e8] ;  /* 0x00027a00ff080b82 */ /* 0x000e240000000a00 */
[----:B0-----:R-:W-:-:S05]  /*1660*/  @P0 IMAD.HI.U32 R6, R0, R8, RZ ;  /* 0x0000000800060227 */ /* 0x001fca00078e00ff */
[----:B------:R-:W-:-:S07]  /*1670*/  @P0 SHF.R.U32.HI R0, RZ, R9, R6 ;  /* 0x00000009ff000219 */ /* 0x000fce0000011606 */
.L_x_1648:
[----:B------:R-:W-:-:S05]  /*1680*/  IMAD R0, R0, R7, RZ ;  /* 0x0000000700007224 */ /* 0x000fca00078e02ff */
[----:B------:R-:W-:-:S07]  /*1690*/  VIMNMX R3, R3, R0, !PT ;  /* 0x0000000003037248 */ /* 0x000fce0007fe0100 */
.L_x_1646:
[----:B------:R-:W-:Y:S02]  /*16a0*/  SHF.R.S32.HI R6, RZ, 0x1f, R3 ;  /* 0x0000001fff067819 */ /* 0x000fe40000011403 */
[----:B------:R-:W-:Y:S02]  /*16b0*/  CS2R R150, SRZ ;  /* 0x0000000000967805 */ /* 0x000fe4000001ff00 */
[----:B------:R-:W-:Y:S02]  /*16c0*/  PLOP3.LUT P0, PT, PT, PT, PT, 0x80, 0x0 ;  /* 0x000000000000781c */ /* 0x000fe40003f0f070 */
[----:B------:R-:W-:Y:S02]  /*16d0*/  CS2R R148, SRZ ;  /* 0x0000000000947805 */ /* 0x000fe4000001ff00 */
[----:B------:R-:W-:Y:S01]  /*16e0*/  LEA.HI R6, R6, R3, RZ, 0x6 ;  /* 0x0000000306067211 */ /* 0x000fe200078f30ff */
[----:B------:R-:W-:Y:S01]  /*16f0*/  IMAD.MOV.U32 R3, RZ, RZ, RZ ;  /* 0x000000ffff037224 */ /* 0x000fe200078e00ff */
[----:B------:R-:W-:-:S02]  /*1700*/  MOV R0, RZ ;  /* 0x000000ff00007202 */ /* 0x000fc40000000f00 */
[----:B------:R-:W-:Y:S02]  /*1710*/  CS2R R146, SRZ ;  /* 0x0000000000927805 */ /* 0x000fe4000001ff00 */
[----:B------:R-:W-:Y:S02]  /*1720*/  SHF.R.S32.HI R5, RZ, 0x6, R6 ;  /* 0x00000006ff057819 */ /* 0x000fe40000011406 */
[----:B------:R-:W-:Y:S02]  /*1730*/  CS2R R144, SRZ ;  /* 0x0000000000907805 */ /* 0x000fe4000001ff00 */
[----:B------:R-:W-:Y:S02]  /*1740*/  CS2R R164, SRZ ;  /* 0x0000000000a47805 */ /* 0x000fe4000001ff00 */
[----:B------:R-:W-:Y:S02]  /*1750*/  CS2R R140, SRZ ;  /* 0x00000000008c7805 */ /* 0x000fe4000001ff00 */
[----:B------:R-:W-:-:S02]  /*1760*/  VIMNMX R5, RZ, R5, !PT ;  /* 0x00000005ff057248 */ /* 0x000fc40007fe0100 */
[----:B------:R-:W-:Y:S02]  /*1770*/  CS2R R162, SRZ ;  /* 0x0000000000a27805 */ /* 0x000fe4000001ff00 */
[----:B------:R-:W-:Y:S02]  /*1780*/  CS2R R136, SRZ ;  /* 0x0000000000887805 */ /* 0x000fe4000001ff00 */
[----:B------:R-:W-:Y:S02]  /*1790*/  CS2R R160, SRZ ;  /* 0x0000000000a07805 */ /* 0x000fe4000001ff00 */
[----:B------:R-:W-:Y:S02]  /*17a0*/  ISETP.GT.AND P1, PT, R4, R5, PT ;  /* 0x000000050400720c */ /* 0x000fe40003f24270 */
        /* <DEDUP_REMOVED lines=53> */
[----:B------:R-:W-:Y:S01]  /*1b00*/  CS2R R30, SRZ ;  /* 0x00000000001e7805 */ /* 0x000fe2000001ff00 */
[----:B------:R-:W-:Y:S01]  /*1b10*/  IMAD.MOV.U32 R7, RZ, RZ, RZ ;  /* 0x000000ffff077224 */ /* 0x000fe200078e00ff */
[----:B------:R-:W-:Y:S01]  /*1b20*/  CS2R R26, SRZ ;  /* 0x00000000001a7805 */ /* 0x000fe2000001ff00 */
[----:B------:R-:W-:Y:S01]  /*1b30*/  IMAD.MOV.U32 R210, RZ, RZ, RZ ;  /* 0x000000ffffd27224 */ /* 0x000fe200078e00ff */
[----:B------:R-:W-:Y:S06]  /*1b40*/  @!P1 BRA `(.L_x_1649) ;  /* 0x000000b000c49947 */ /* 0x000fec0003800000 */
        /* <DEDUP_REMOVED lines=14> */
.L_x_1650:
[----:B------:R-:W-:Y:S01]  /*1c30*/  ULEA UR21, UR38, UR42, 0x3 ;  /* 0x0000002a26157291 */ /* 0x000fe2000f8e183f */
[----:B------:R-:W-:-:S05]  /*1c40*/  IMAD.U32 R0, RZ, RZ, UR37 ;  /* 0x00000025ff007e24 */ /* 0x000fca000f8e00ff */
[----:B------:R-:W-:-:S04]  /*1c50*/  SHF.L.U32 R0, R0, 0x1f, RZ ;  /* 0x0000001f00007819 */ /* 0x000fc800000006ff */
[----:B------:R-:W0:Y:S02]  /*1c60*/  SYNCS.PHASECHK.TRANS64.TRYWAIT P1, [UR21+0x28c50], R0 ;  /* 0x028c5000ff0075a7 */ /* 0x000e240008020155 */
[----:B0-----:R-:W-:Y:S05]  /*1c70*/  @!P1 BRA `(.L_x_1651) ;  /* 0x0000012000009947 */ /* 0x001fea0003800000 */
.L_x_1824:
[----:B------:R-:W-:Y:S01]  /*1c80*/  BAR.SYNC.DEFER_BLOCKING 0xe, 0x100 ;  /* 0x0384000000007b1d */ /* 0x000fe20000010000 */
[----:B------:R-:W-:Y:S02]  /*1c90*/  UIADD3 UR4, UR42, 0x26800, URZ ;  /* 0x000268002a047890 */ /* 0x000fe4000fffe03f */
[----:B------:R-:W-:Y:S02]  /*1ca0*/  ULEA UR18, UR38, UR20, 0xc ;  /* 0x0000001426127291 */ /* 0x000fe4000f8e603f */
[----:B------:R-:W-:Y:S01]  /*1cb0*/  USHF.R.U32.HI UR4, URZ, 0x4, UR4 ;  /* 0x000000043f047899 */ /* 0x000fe20008011604 */
[----:B------:R-:W-:Y:S01]  /*1cc0*/  UMOV UR19, 0x40000040 ;  /* 0x4000004000137882 */ /* 0x000fe20000000000 */
[----:B------:R-:W-:Y:S02]  /*1cd0*/  UMOV UR17, 0x40000040 ;  /* 0x4000004000117882 */ /* 0x000fe40000000000 */
[----:B------:R-:W-:Y:S02]  /*1ce0*/  ULOP3.LUT UR4, UR4, 0x3fff, URZ, 0xc0, !UPT ;  /* 0x00003fff04047892 */ /* 0x000fe4000f8ec03f */
[----:B------:R-:W-:-:S02]  /*1cf0*/  UIADD3 UR6, UR18, 0x80, URZ ;  /* 0x0000008012067890 */ /* 0x000fc4000fffe03f */
[----:B------:R-:W-:Y:S01]  /*1d00*/  ULOP3.LUT UR16, UR4, 0x10000, URZ, 0xfc, !UPT ;  /* 0x0001000004107892 */ /* 0x000fe2000f8efc3f */
[----:B------:R-:W-:Y:S01]  /*1d10*/  UMOV UR7, 0x40000040 ;  /* 0x4000004000077882 */ /* 0x000fe20000000000 */
[----:B------:R-:W-:Y:S02]  /*1d20*/  UMOV UR5, 0x40000040 ;  /* 0x4000004000057882 */ /* 0x000fe40000000000 */
[----:B------:R-:W-:Y:S02]  /*1d30*/  UIADD3 UR4, UR16, 0x2, URZ ;  /* 0x0000000210047890 */ /* 0x000fe4000fffe03f */
[----:B------:R-:W-:Y:S02]  /*1d40*/  UIADD3 UR10, UR18, 0x100, URZ ;  /* 0x00000100120a7890 */ /* 0x000fe4000fffe03f */
[----:B------:R-:W-:Y:S01]  /*1d50*/  UIADD3 UR8, UR16, 0x4, URZ ;  /* 0x0000000410087890 */ /* 0x000fe2000fffe03f */
[----:B------:R-:W-:Y:S01]  /*1d60*/  UMOV UR11, 0x40000040 ;  /* 0x40000040000b7882 */ /* 0x000fe20000000000 */
[----:B------:R-:W-:Y:S01]  /*1d70*/  WARPGROUP.ARRIVE ;  /* 0x00000000000079c5 */ /* 0x000fe20000000000 */
[----:B------:R-:W-:Y:S01]  /*1d80*/  UMOV UR9, 0x40000040 ;  /* 0x4000004000097882 */ /* 0x000fe20000000000 */
[----:B------:R-:W-:-:S02]  /*1d90*/  UIADD3 UR14, UR18, 0x180, URZ ;  /* 0x00000180120e7890 */ /* 0x000fc4000fffe03f */
[----:B------:R-:W-:Y:S02]  /*1da0*/  UIADD3 UR12, UR16, 0x6, URZ ;  /* 0x00000006100c7890 */ /* 0x000fe4000fffe03f */
[----:B------:R-:W-:Y:S01]  /*1db0*/  HGMMA.64x256x16.F32 R24, gdesc[UR16].tnspB, RZ, !UPT, gsb0 ;  /* 0x43e00000101879f0 */ /* 0x000fe2000c0008ff */
[----:B------:R-:W-:Y:S01]  /*1dc0*/  UMOV UR15, 0x40000040 ;  /* 0x40000040000f7882 */ /* 0x000fe20000000000 */
[----:B------:R-:W-:Y:S01]  /*1dd0*/  UMOV UR13, 0x40000040 ;  /* 0x40000040000d7882 */ /* 0x000fe20000000000 */
        /* <DEDUP_REMOVED lines=16> */
.L_x_1652:
[----:B------:R-:W-:Y:S01]  /*1ee0*/  VIADD R4, R4, 0xfffffffe ;  /* 0xfffffffe04047836 */ /* 0x000fe20000000000 */
[----:B------:R-:W-:-:S04]  /*1ef0*/  UIADD3 UR6, UR21, 0x28c60, URZ ;  /* 0x00028c6015067890 */ /* 0x000fc8000fffe03f */
[----:B------:R-:W-:Y:S01]  /*1f00*/  ISETP.GE.AND P1, PT, R4, R5, PT ;  /* 0x000000050400720c */ /* 0x000fe20003f26270 */
[----:B------:R-:W-:-:S09]  /*1f10*/  UPRMT UR6, UR40, 0x654, UR6 ;  /* 0x0000065428067896 */ /* 0x000fd20008000006 */
[----:B------:R-:W-:Y:S03]  /*1f20*/  SYNCS.ARRIVE.TRANS64.RED.A1T0 RZ, [UR6], RZ ;  /* 0x000000ffffff79a7 */ /* 0x000fe60008100406 */
[----:B------:R-:W-:Y:S05]  /*1f30*/  @!P1 BRA `(.L_x_1653) ;  /* 0x0000000800d89947 */ /* 0x000fea0003800000 */
.L_x_1659:
[----:B------:R-:W-:Y:S01]  /*1f40*/  BAR.SYNC.DEFER_BLOCKING 0xe, 0x100 ;  /* 0x0384000000007b1d */ /* 0x000fe20000010000 */
[----:B01----:R-:W-:Y:S01]  /*1f50*/  IMAD.U32 R3, RZ, RZ, UR38 ;  /* 0x00000026ff037e24 */ /* 0x003fe2000f8e00ff */
[----:B------:R-:W-:Y:S01]  /*1f60*/  UIADD3 UR38, UR38, 0x1, URZ ;  /* 0x0000000126267890 */ /* 0x000fe2000fffe03f */
[C---:B------:R-:W-:Y:S01]  /*1f70*/  ISETP.GT.AND P2, PT, R4.reuse, R5, PT ;  /* 0x000000050400720c */ /* 0x040fe20003f44270 */
[----:B------:R-:W-:Y:S02]  /*1f80*/  VIADD R4, R4, 0xffffffff ;  /* 0xffffffff04047836 */ /* 0x000fe40000000000 */
        /* <DEDUP_REMOVED lines=138> */
.L_x_1654:
[----:B------:R-:W-:Y:S01]  /*2830*/  ULEA UR21, UR38, UR42, 0x3 ;  /* 0x0000002a26157291 */ /* 0x000fe2000f8e183f */
[----:B------:R-:W-:-:S05]  /*2840*/  IMAD.U32 R0, RZ, RZ, UR37 ;  /* 0x00000025ff007e24 */ /* 0x000fca000f8e00ff */
[----:B------:R-:W-:-:S04]  /*2850*/  SHF.L.U32 R0, R0, 0x1f, RZ ;  /* 0x0000001f00007819 */ /* 0x000fc800000006ff */
[----:B------:R0:W1:Y:S01]  /*2860*/  SYNCS.PHASECHK.TRANS64.TRYWAIT P1, [UR21+0x28c50], R0 ;  /* 0x028c5000ff0075a7 */ /* 0x0000620008020155 */
[----:B------:R-:W-:Y:S05]  /*2870*/  @!P0 BRA `(.L_x_1655) ;  /* 0x0000000000048947 */ /* 0x000fea0003800000 */
[----:B------:R-:W-:Y:S01]  /*2880*/  BPT.TRAP 0x1 ;  /* 0x000000040000795c */ /* 0x000fe20000300000 */
.L_x_1655:
[----:B-1----:R-:W-:Y:S05]  /*2890*/  @P1 BRA `(.L_x_1656) ;  /* 0x0000000000081947 */ /* 0x002fea0003800000 */
[----:B------:R-:W1:Y:S02]  /*28a0*/  SYNCS.PHASECHK.TRANS64.TRYWAIT P1, [UR21+0x28c50], R0 ;  /* 0x028c5000ff0075a7 */ /* 0x000e640008020155 */
[----:B-1----:R-:W-:Y:S05]  /*28b0*/  @!P1 BRA `(.L_x_1657) ;  /* 0x0000011400089947 */ /* 0x002fea0003800000 */
.L_x_1656:
[----:B------:R-:W-:Y:S01]  /*28c0*/  ULEA UR18, UR38, UR20, 0xc ;  /* 0x0000001426127291 */ /* 0x000fe2000f8e603f */
[----:B------:R-:W-:Y:S01]  /*28d0*/  WARPGROUP.ARRIVE ;  /* 0x00000000000079c5 */ /* 0x000fe20000000000 */
[----:B------:R-:W-:Y:S01]  /*28e0*/  UMOV UR19, 0x40000040 ;  /* 0x4000004000137882 */ /* 0x000fe20000000000 */
[----:B------:R-:W-:Y:S01]  /*28f0*/  UMOV UR7, 0x40000040 ;  /* 0x4000004000077882 */ /* 0x000fe20000000000 */
[----:B------:R-:W-:Y:S02]  /*2900*/  UIADD3 UR6, UR18, 0x80, URZ ;  /* 0x0000008012067890 */ /* 0x000fe4000fffe03f */
[----:B------:R-:W-:Y:S01]  /*2910*/  UIADD3 UR10, UR18, 0x100, URZ ;  /* 0x00000100120a7890 */ /* 0x000fe2000fffe03f */
[----:B------:R-:W-:Y:S02]  /*2920*/  UMOV UR11, 0x40000040 ;  /* 0x40000040000b7882 */ /* 0x000fe40000000000 */
[----:B------:R-:W-:Y:S01]  /*2930*/  HGMMA.64x256x16.F32 R24, gdesc[UR16].tnspB, R24, gsb0 ;  /* 0x43e00000101879f0 */ /* 0x000fe20008000818 */
[----:B------:R-:W-:Y:S01]  /*2940*/  UIADD3 UR14, UR18, 0x180, URZ ;  /* 0x00000180120e7890 */ /* 0x000fe2000fffe03f */
[----:B------:R-:W-:Y:S01]  /*2950*/  UMOV UR15, 0x40000040 ;  /* 0x40000040000f7882 */ /* 0x000fe20000000000 */
[----:B------:R-:W-:-:S02]  /*2960*/  WARPGROUP.DEPBAR.LE gsb0, 0x0 ;  /* 0x00008000000079c5 */ /* 0x000fc40000010000 */
        /* <DEDUP_REMOVED lines=15> */
.L_x_1658:
[----:B------:R-:W-:-:S04]  /*2a60*/  UIADD3 UR6, UR21, 0x28c60, URZ ;  /* 0x00028c6015067890 */ /* 0x000fc8000fffe03f */
[----:B------:R-:W-:-:S09]  /*2a70*/  UPRMT UR6, UR40, 0x654, UR6 ;  /* 0x0000065428067896 */ /* 0x000fd20008000006 */
[----:B------:R-:W-:Y:S01]  /*2a80*/  SYNCS.ARRIVE.TRANS64.RED.A1T0 RZ, [UR6], RZ ;  /* 0x000000ffffff79a7 */ /* 0x000fe20008100406 */
[----:B------:R-:W-:Y:S05]  /*2a90*/  @P2 BRA `(.L_x_1659) ;  /* 0xfffffff400282947 */ /* 0x000fea000383ffff */
.L_x_1653:
[----:B------:R-:W-:Y:S01]  /*2aa0*/  BAR.SYNC.DEFER_BLOCKING 0xe, 0x100 ;  /* 0x0384000000007b1d */ /* 0x000fe20000010000 */
[----:B01----:R-:W-:Y:S01]  /*2ab0*/  IMAD.U32 R3, RZ, RZ, UR38 ;  /* 0x00000026ff037e24 */ /* 0x003fe2000f8e00ff */
[----:B------:R-:W-:Y:S01]  /*2ac0*/  UIADD3 UR38, UR38, 0x1, URZ ;  /* 0x0000000126267890 */ /* 0x000fe2000fffe03f */
[----:B------:R-:W-:Y:S02]  /*2ad0*/  PLOP3.LUT P0, PT, PT, PT, PT, 0x8, 0x0 ;  /* 0x000000000000781c */ /* 0x000fe40003f0e170 */
        /* <DEDUP_REMOVED lines=136> */
[----:B------:R-:W-:-:S02]  /*3360*/  IMAD.MOV.U32 R0, RZ, RZ, RZ ;  /* 0x000000ffff007224 */ /* 0x000fc400078e00ff */
[----:B------:R-:W-:Y:S01]  /*3370*/  IMAD.MOV.U32 R3, RZ, RZ, RZ ;  /* 0x000000ffff037224 */ /* 0x000fe200078e00ff */
[----:B------:R-:W-:Y:S06]  /*3380*/  BAR.ARV 0xf, 0x100 ;  /* 0x03c4000000007b1d */ /* 0x000fec0000002000 */
[----:B------:R-:W-:Y:S05]  /*3390*/  BRA `(.L_x_1649) ;  /* 0x0000009800b07947 */ /* 0x000fea0003800000 */
.L_x_1642:
[----:B------:R-:W-:Y:S01]  /*33a0*/  ULDC UR4, c[0x0][0x448] ;  /* 0x0001120000047ab9 */ /* 0x000fe20000000800 */
[----:B------:R-:W-:Y:S02]  /*33b0*/  UIADD3 UR10, UR44, 0x3f, URZ ;  /* 0x0000003f2c0a7890 */ /* 0x000fe4000fffe03f */
[----:B------:R-:W-:Y:S01]  /*33c0*/  UISETP.NE.AND UP0, UPT, UR4, 0x1, UPT ;  /* 0x000000010400788c */ /* 0x000fe2000bf05270 */
[----:B------:R-:W-:Y:S02]  /*33d0*/  ULDC UR11, c[0x0][0x288] ;  /* 0x0000a200000b7ab9 */ /* 0x000fe40000000800 */
[----:B------:R-:W-:Y:S01]  /*33e0*/  ULDC.64 UR4, c[0x0][0x9e0] ;  /* 0x0002780000047ab9 */ /* 0x000fe20000000a00 */
[----:B------:R-:W-:Y:S02]  /*33f0*/  UP2UR UR51, UPR, URZ, 0x1 ;  /* 0x000000013f337883 */ /* 0x000fe40008000000 */
[----:B------:R-:W-:-:S04]  /*3400*/  UIADD3 UR12, -UR11, 0x1, URZ ;  /* 0x000000010b0c7890 */ /* 0x000fc8000fffe13f */
[----:B------:R-:W-:Y:S01]  /*3410*/  UIMAD UR12, UR49, UR6, UR12 ;  /* 0x00000006310c72a4 */ /* 0x000fe2000f8e020c */
[----:B------:R-:W-:Y:S01]  /*3420*/  @UP0 ULDC UR8, c[0x0][0x44c] ;  /* 0x0001130000080ab9 */ /* 0x000fe20000000800 */
[----:B------:R-:W-:Y:S01]  /*3430*/  @UP0 ULDC UR13, c[0x0][0x450] ;  /* 0x00011400000d0ab9 */ /* 0x000fe20000000800 */
[----:B------:R-:W-:-:S04]  /*3440*/  UIMAD.WIDE.U32 UR8, UR10, UR8, URZ ;  /* 0x000000080a0872a5 */ /* 0x000fc8000f8e003f */
[----:B------:R-:W-:Y:S02]  /*3450*/  @UP0 USHF.R.U32.HI UR10, URZ, UR13, UR9 ;  /* 0x0000000d3f0a0299 */ /* 0x000fe40008011609 */
[----:B------:R-:W-:Y:S02]  /*3460*/  UISETP.GE.AND UP0, UPT, UR5, 0x1, UPT ;  /* 0x000000010500788c */ /* 0x000fe4000bf06270 */
[----:B------:R-:W-:Y:S02]  /*3470*/  UIADD3 UR10, UR12, UR10, URZ ;  /* 0x0000000a0c0a7290 */ /* 0x000fe4000fffe03f */
[----:B------:R-:W-:Y:S02]  /*3480*/  UP2UR UR50, UPR, URZ, 0x1 ;  /* 0x000000013f327883 */ /* 0x000fe40008000000 */
[----:B------:R-:W-:Y:S01]  /*3490*/  PLOP3.LUT P0, PT, PT, PT, UP0, 0x40, 0x0 ;  /* 0x000000000000781c */ /* 0x000fe20003f0e808 */
[----:B------:R-:W-:-:S06]  /*34a0*/  UIADD3 UR4, UR10, UR4, URZ ;  /* 0x000000040a047290 */ /* 0x000fcc000fffe03f */
[----:B------:R-:W-:-:S06]  /*34b0*/  MOV R0, UR4 ;  /* 0x0000000400007c02 */ /* 0x000fcc0008000f00 */
[----:B------:R-:W-:Y:S05]  /*34c0*/  @P0 BRA `(.L_x_1660) ;  /* 0x0000000000400947 */ /* 0x000fea0003800000 */
[----:B------:R-:W-:Y:S01]  /*34d0*/  ISETP.LT.AND P0, PT, RZ, UR10, PT ;  /* 0x0000000aff007c0c */ /* 0x000fe2000bf01270 */
[----:B------:R-:W-:-:S12]  /*34e0*/  UIADD3 UR4, UR10, -0x1, URZ ;  /* 0xffffffff0a047890 */ /* 0x000fd8000fffe03f */
[----:B------:R-:W-:Y:S05]  /*34f0*/  @P0 BRA `(.L_x_1661) ;  /* 0x00000000001c0947 */ /* 0x000fea0003800000 */
[----:B------:R-:W-:Y:S02]  /*3500*/  UISETP.NE.AND UP0, UPT, UR5, 0x1, UPT ;  /* 0x000000010500788c */ /* 0x000fe4000bf05270 */
[----:B------:R-:W-:-:S09]  /*3510*/  UIADD3 UR4, -UR10, URZ, URZ ;  /* 0x0000003f0a047290 */ /* 0x000fd2000fffe13f */
[----:B------:R-:W-:Y:S02]  /*3520*/  @UP0 ULDC.64 UR12, c[0x0][0x9e8] ;  /* 0x00027a00000c0ab9 */ /* 0x000fe40000000a00 */
[----:B------:R-:W-:-:S04]  /*3530*/  UIMAD.WIDE.U32 UR8, UR4, UR12, URZ ;  /* 0x0000000c040872a5 */ /* 0x000fc8000f8e003f */
[----:B------:R-:W-:-:S04]  /*3540*/  @UP0 USHF.R.U32.HI UR4, URZ, UR13, UR9 ;  /* 0x0000000d3f040299 */ /* 0x000fc80008011609 */
[----:B------:R-:W-:Y:S01]  /*3550*/  ULOP3.LUT UR4, URZ, UR4, URZ, 0x33, !UPT ;  /* 0x000000043f047292 */ /* 0x000fe2000f8e333f */
[----:B------:R-:W-:Y:S11]  /*3560*/  BRA `(.L_x_1662) ;  /* 0x0000000000107947 */ /* 0x000ff60003800000 */
.L_x_1661:
[----:B------:R-:W-:-:S11]  /*3570*/  UISETP.NE.AND UP0, UPT, UR5, 0x1, UPT ;  /* 0x000000010500788c */ /* 0x000fd6000bf05270 */
[----:B------:R-:W-:Y:S02]  /*3580*/  @UP0 ULDC.64 UR12, c[0x0][0x9e8] ;  /* 0x00027a00000c0ab9 */ /* 0x000fe40000000a00 */
[----:B------:R-:W-:-:S04]  /*3590*/  UIMAD.WIDE.U32 UR8, UR4, UR12, URZ ;  /* 0x0000000c040872a5 */ /* 0x000fc8000f8e003f */
[----:B------:R-:W-:-:S12]  /*35a0*/  @UP0 USHF.R.U32.HI UR4, URZ, UR13, UR9 ;  /* 0x0000000d3f040299 */ /* 0x000fd80008011609 */
.L_x_1662:
[----:B------:R-:W-:-:S06]  /*35b0*/  UIMAD UR4, UR4, UR5, UR5 ;  /* 0x00000005040472a4 */ /* 0x000fcc000f8e0205 */
[----:B------:R-:W-:-:S07]  /*35c0*/  VIMNMX R0, R0, UR4, PT ;  /* 0x0000000400007c48 */ /* 0x000fce000bfe0100 */
.L_x_1660:
[----:B------:R-:W-:Y:S01]  /*35d0*/  UISETP.NE.AND UP0, UPT, UR51, URZ, UPT ;  /* 0x0000003f3300728c */ /* 0x000fe2000bf05270 */
[----:B------:R-:W-:Y:S01]  /*35e0*/  VIADD R0, R0, 0x3f ;  /* 0x0000003f00007836 */ /* 0x000fe20000000000 */
[----:B------:R-:W-:Y:S01]  /*35f0*/  UMOV UR4, UR44 ;  /* 0x0000002c00047c82 */ /* 0x000fe20008000000 */
[----:B------:R-:W-:-:S03]  /*3600*/  UIMAD UR6, UR49, UR6, -UR11 ;  /* 0x00000006310672a4 */ /* 0x000fc6000f8e0a0b */
[----:B------:R-:W-:-:S04]  /*3610*/  SHF.R.S32.HI R3, RZ, 0x1f, R0 ;  /* 0x0000001fff037819 */ /* 0x000fc80000011400 */
[----:B------:R-:W-:Y:S01]  /*3620*/  LEA.HI R3, R3, R0, RZ, 0x6 ;  /* 0x0000000003037211 */ /* 0x000fe200078f30ff */
[----:B------:R-:W-:Y:S01]  /*3630*/  @UP0 ULDC UR8, c[0x0][0x44c] ;  /* 0x0001130000080ab9 */ /* 0x000fe20000000800 */
[----:B------:R-:W-:Y:S01]  /*3640*/  @UP0 ULDC UR10, c[0x0][0x450] ;  /* 0x00011400000a0ab9 */ /* 0x000fe20000000800 */
[----:B------:R-:W-:Y:S01]  /*3650*/  UIMAD.WIDE.U32 UR8, UR44, UR8, URZ ;  /* 0x000000082c0872a5 */ /* 0x000fe2000f8e003f */
[----:B------:R-:W-:-:S03]  /*3660*/  SHF.R.S32.HI R3, RZ, 0x6, R3 ;  /* 0x00000006ff037819 */ /* 0x000fc60000011403 */
[----:B------:R-:W-:Y:S01]  /*3670*/  @UP0 USHF.R.U32.HI UR4, URZ, UR10, UR9 ;  /* 0x0000000a3f040299 */ /* 0x000fe20008011609 */
[----:B------:R-:W-:Y:S01]  /*3680*/  VIMNMX R152, R3, UR7, PT ;  /* 0x0000000703987c48 */ /* 0x000fe2000bfe0100 */
[----:B------:R-:W-:Y:S02]  /*3690*/  UISETP.GE.AND UP0, UPT, UR5, 0x1, UPT ;  /* 0x000000010500788c */ /* 0x000fe4000bf06270 */
[----:B------:R-:W-:Y:S01]  /*36a0*/  UIADD3 UR4, UR6, UR4, URZ ;  /* 0x0000000406047290 */ /* 0x000fe2000fffe03f */
[----:B------:R-:W-:-:S03]  /*36b0*/  ULDC UR8, c[0x0][0x9dc] ;  /* 0x0002770000087ab9 */ /* 0x000fc60000000800 */
[----:B------:R-:W-:Y:S01]  /*36c0*/  PLOP3.LUT P0, PT, PT, PT, UP0, 0x40, 0x0 ;  /* 0x000000000000781c */ /* 0x000fe20003f0e808 */
[----:B------:R-:W-:-:S12]  /*36d0*/  UIADD3 UR8, UR4, -UR8, URZ ;  /* 0x8000000804087290 */ /* 0x000fd8000fffe03f */
[----:B------:R-:W-:Y:S05]  /*36e0*/  @P0 BRA `(.L_x_1663) ;  /* 0x0000000000440947 */ /* 0x000fea0003800000 */
[----:B------:R-:W-:-:S06]  /*36f0*/  UISETP.GT.AND UP0, UPT, UR4, -0x1, UPT ;  /* 0xffffffff0400788c */ /* 0x000fcc000bf04270 */
[----:B------:R-:W-:-:S13]  /*3700*/  PLOP3.LUT P0, PT, PT, PT, UP0, 0x80, 0x0 ;  /* 0x000000000000781c */ /* 0x000fda0003f0f008 */
[----:B------:R-:W-:Y:S05]  /*3710*/  @P0 BRA `(.L_x_1664) ;  /* 0x00000000001c0947 */ /* 0x000fea0003800000 */
[----:B------:R-:W-:Y:S02]  /*3720*/  UISETP.NE.AND UP0, UPT, UR5, 0x1, UPT ;  /* 0x000000010500788c */ /* 0x000fe4000bf05270 */
[----:B------:R-:W-:-:S09]  /*3730*/  ULOP3.LUT UR4, URZ, UR4, URZ, 0x33, !UPT ;  /* 0x000000043f047292 */ /* 0x000fd2000f8e333f */
[----:B------:R-:W-:Y:S02]  /*3740*/  @UP0 ULDC.64 UR10, c[0x0][0x9e8] ;  /* 0x00027a00000a0ab9 */ /* 0x000fe40000000a00 */
[----:B------:R-:W-:-:S04]  /*3750*/  UIMAD.WIDE.U32 UR6, UR4, UR10, URZ ;  /* 0x0000000a040672a5 */ /* 0x000fc8000f8e003f */
[----:B------:R-:W-:-:S04]  /*3760*/  @UP0 USHF.R.U32.HI UR4, URZ, UR11, UR7 ;  /* 0x0000000b3f040299 */ /* 0x000fc80008011607 */
[----:B------:R-:W-:Y:S01]  /*3770*/  ULOP3.LUT UR4, URZ, UR4, URZ, 0x33, !UPT ;  /* 0x000000043f047292 */ /* 0x000fe2000f8e333f */
[----:B------:R-:W-:Y:S11]  /*3780*/  BRA `(.L_x_1665) ;  /* 0x0000000000107947 */ /* 0x000ff60003800000 */
.L_x_1664:
[----:B------:R-:W-:-:S11]  /*3790*/  UISETP.NE.AND UP0, UPT, UR5, 0x1, UPT ;  /* 0x000000010500788c */ /* 0x000fd6000bf05270 */
[----:B------:R-:W-:Y:S02]  /*37a0*/  @UP0 ULDC.64 UR10, c[0x0][0x9e8] ;  /* 0x00027a00000a0ab9 */ /* 0x000fe40000000a00 */
[----:B------:R-:W-:-:S04]  /*37b0*/  UIMAD.WIDE.U32 UR6, UR4, UR10, URZ ;  /* 0x0000000a040672a5 */ /* 0x000fc8000f8e003f */
[----:B------:R-:W-:-:S12]  /*37c0*/  @UP0 USHF.R.U32.HI UR4, URZ, UR11, UR7 ;  /* 0x0000000b3f040299 */ /* 0x000fd80008011607 */
.L_x_1665:
[----:B------:R-:W-:-:S04]  /*37d0*/  UIMAD UR4, UR4, UR5, URZ ;  /* 0x00000005040472a4 */ /* 0x000fc8000f8e023f */
[----:B------:R-:W-:-:S04]  /*37e0*/  UISETP.LT.AND UP0, UPT, UR8, UR4, UPT ;  /* 0x000000040800728c */ /* 0x000fc8000bf01270 */
[----:B------:R-:W-:-:S12]  /*37f0*/  USEL UR8, UR8, UR4, !UP0 ;  /* 0x0000000408087287 */ /* 0x000fd8000c000000 */
.L_x_1663:
[----:B------:R-:W-:Y:S01]  /*3800*/  USHF.R.S32.HI UR4, URZ, 0x1f, UR8 ;  /* 0x0000001f3f047899 */ /* 0x000fe20008011408 */
[----:B------:R-:W-:Y:S01]  /*3810*/  PLOP3.LUT P0, PT, PT, PT, PT, 0x80, 0x0 ;  /* 0x000000000000781c */ /* 0x000fe20003f0f070 */
[----:B------:R-:W-:Y:S01]  /*3820*/  IMAD.MOV.U32 R0, RZ, RZ, RZ ;  /* 0x000000ffff007224 */ /* 0x000fe200078e00ff */
[----:B------:R-:W-:Y:S01]  /*3830*/  CS2R R150, SRZ ;  /* 0x0000000000967805 */ /* 0x000fe2000001ff00 */
[----:B------:R-:W-:Y:S01]  /*3840*/  ULEA.HI UR4, UR4, UR8, URZ, 0x6 ;  /* 0x0000000804047291 */ /* 0x000fe2000f8f303f */
[----:B------:R-:W-:Y:S01]  /*3850*/  IMAD.MOV.U32 R3, RZ, RZ, RZ ;  /* 0x000000ffff037224 */ /* 0x000fe200078e00ff */
[----:B------:R-:W-:Y:S02]  /*3860*/  CS2R R148, SRZ ;  /* 0x0000000000947805 */ /* 0x000fe4000001ff00 */
[----:B------:R-:W-:Y:S01]  /*3870*/  CS2R R146, SRZ ;  /* 0x0000000000927805 */ /* 0x000fe2000001ff00 */
[----:B------:R-:W-:Y:S01]  /*3880*/  USHF.R.S32.HI UR4, URZ, 0x6, UR4 ;  /* 0x000000063f047899 */ /* 0x000fe20008011404 */
[----:B------:R-:W-:-:S02]  /*3890*/  CS2R R144, SRZ ;  /* 0x0000000000907805 */ /* 0x000fc4000001ff00 */
[----:B------:R-:W-:Y:S02]  /*38a0*/  CS2R R164, SRZ ;  /* 0x0000000000a47805 */ /* 0x000fe4000001ff00 */
[----:B------:R-:W-:Y:S01]  /*38b0*/  CS2R R140, SRZ ;  /* 0x00000000008c7805 */ /* 0x000fe2000001ff00 */
[----:B------:R-:W-:Y:S01]  /*38c0*/  UISETP.LT.AND UP0, UPT, URZ, UR4, UPT ;  /* 0x000000043f00728c */ /* 0x000fe2000bf01270 */
[----:B------:R-:W-:Y:S02]  /*38d0*/  CS2R R162, SRZ ;  /* 0x0000000000a27805 */ /* 0x000fe4000001ff00 */
[----:B------:R-:W-:Y:S02]  /*38e0*/  CS2R R136, SRZ ;  /* 0x0000000000887805 */ /* 0x000fe4000001ff00 */
[----:B------:R-:W-:Y:S01]  /*38f0*/  CS2R R160, SRZ ;  /* 0x0000000000a07805 */ /* 0x000fe2000001ff00 */
[----:B------:R-:W-:Y:S01]  /*3900*/  USEL UR47, URZ, UR4, !UP0 ;  /* 0x000000043f2f7287 */ /* 0x000fe2000c000000 */
[----:B------:R-:W-:-:S02]  /*3910*/  CS2R R132, SRZ ;  /* 0x0000000000847805 */ /* 0x000fc4000001ff00 */
[----:B------:R-:W-:Y:S02]  /*3920*/  CS2R R158, SRZ ;  /* 0x00000000009e7805 */ /* 0x000fe4000001ff00 */
[----:B------:R-:W-:Y:S02]  /*3930*/  CS2R R156, SRZ ;  /* 0x00000000009c7805 */ /* 0x000fe4000001ff00 */
[----:B------:R-:W-:Y:S02]  /*3940*/  CS2R R128, SRZ ;  /* 0x0000000000807805 */ /* 0x000fe4000001ff00 */
[----:B------:R-:W-:Y:S02]  /*3950*/  CS2R R154, SRZ ;  /* 0x00000000009a7805 */ /* 0x000fe4000001ff00 */
[----:B------:R-:W-:Y:S01]  /*3960*/  ISETP.GT.AND P1, PT, R152, UR47, PT ;  /* 0x0000002f98007c0c */ /* 0x000fe2000bf24270 */
        /* <DEDUP_REMOVED lines=31> */
[----:B------:R-:W-:Y:S01]  /*3b60*/  CS2R R62, SRZ ;  /* 0x00000000003e7805 */ /* 0x000fe2000001ff00 */
        /* <DEDUP_REMOVED lines=18> */
[----:B------:R-:W-:Y:S01]  /*3c90*/  CS2R R26, SRZ ;  /* 0x00000000001a7805 */ /* 0x000fe2000001ff00 */
[----:B------:R-:W-:Y:S01]  /*3ca0*/  IMAD.MOV.U32 R210, RZ, RZ, RZ ;  /* 0x000000ffffd27224 */ /* 0x000fe200078e00ff */
[----:B------:R-:W-:Y:S06]  /*3cb0*/  @!P1 BRA `(.L_x_1649) ;  /* 0x0000009000689947 */ /* 0x000fec0003800000 */
        /* <DEDUP_REMOVED lines=11> */
[----:B------:R-:W-:-:S04]  /*3d70*/  ULOP3.LUT UR5, UR5, 0x3fff, URZ, 0xc0, !UPT ;  /* 0x00003fff05057892 */ /* 0x000fc8000f8ec03f */
[----:B------:R-:W-:-:S04]  /*3d80*/  ULOP3.LUT UR48, UR5, 0x2000000, URZ, 0xfc, !UPT ;  /* 0x0200000005307892 */ /* 0x000fc8000f8efc3f */
        /* <DEDUP_REMOVED lines=9> */
[----:B------:R-:W-:Y:S01]  /*3e20*/  MOV R13, RZ ;  /* 0x000000ff000d7202 */ /* 0x000fe20000000f00 */
[----:B------:R-:W-:Y:S02]  /*3e30*/  IMAD.U32 R6, RZ, RZ, UR4 ;  /* 0x00000004ff067e24 */ /* 0x000fe4000f8e00ff */
[----:B------:R-:W-:-:S02]  /*3e40*/  IMAD.U32 R7, RZ, RZ, UR5 ;  /* 0x00000005ff077e24 */ /* 0x000fc4000f8e00ff */
[----:B------:R-:W-:Y:S02]  /*3e50*/  IMAD.U32 R11, RZ, RZ, UR7 ;  /* 0x00000007ff0b7e24 */ /* 0x000fe4000f8e00ff */
[----:B------:R-:W-:Y:S02]  /*3e60*/  IMAD.MOV.U32 R8, RZ, RZ, 0x70 ;  /* 0x00000070ff087424 */ /* 0x000fe400078e00ff */
[----:B0-----:R-:W-:-:S07]  /*3e70*/  IMAD.MOV.U32 R12, RZ, RZ, 0x1 ;  /* 0x00000001ff0c7424 */ /* 0x001fce00078e00ff */
[----:B------:R-:W-:-:S07]  /*3e80*/  LEPC R20, `(.L_x_1666) ;  /* 0x000000001014794e */ /* 0x000fce0000000000 */
[----:B-1----:R-:W-:Y:S05]  /*3e90*/  CALL.ABS.NOINC R14 ;  /* 0x000000000e007343 */ /* 0x002fea0003c00000 */
.L_x_1666:
        /* <DEDUP_REMOVED lines=9> */
.L_x_1825:
[----:B------:R-:W-:Y:S05]  /*3f30*/  @!P0 BRA `(.L_x_1668) ;  /* 0x0000000000048947 */ /* 0x000fea0003800000 */
[----:B------:R-:W-:Y:S01]  /*3f40*/  BPT.TRAP 0x1 ;  /* 0x000000040000795c */ /* 0x000fe20000300000 */
.L_x_1668:
[----:B------:R-:W-:Y:S02]  /*3f50*/  IMAD.U32 R9, RZ, RZ, UR38 ;  /* 0x00000026ff097e24 */ /* 0x000fe4000f8e00ff */
[----:B------:R-:W-:-:S03]  /*3f60*/  IMAD.U32 R10, RZ, RZ, UR37 ;  /* 0x00000025ff0a7e24 */ /* 0x000fc6000f8e00ff */
[----:B------:R-:W-:Y:S02]  /*3f70*/  LEA R9, R9, UR42, 0x3 ;  /* 0x0000002a09097c11 */ /* 0x000fe4000f8e18ff */
[----:B------:R-:W-:-:S04]  /*3f80*/  SHF.L.U32 R10, R10, 0x1f, RZ ;  /* 0x0000001f0a0a7819 */ /* 0x000fc800000006ff */
[----:B------:R1:W2:Y:S01]  /*3f90*/  SYNCS.PHASECHK.TRANS64.TRYWAIT P1, [R9+URZ+0x28c30], R10 ;  /* 0x028c300a090075a7 */ /* 0x0002a2000802017f */
[----:B------:R-:W-:Y:S05]  /*3fa0*/  @!P0 BRA `(.L_x_1669) ;  /* 0x0000000000048947 */ /* 0x000fea0003800000 */
[----:B------:R-:W-:Y:S01]  /*3fb0*/  BPT.TRAP 0x1 ;  /* 0x000000040000795c */ /* 0x000fe20000300000 */
.L_x_1669:
[----:B--2---:R-:W-:Y:S05]  /*3fc0*/  @P1 BRA `(.L_x_1670) ;  /* 0x0000000000081947 */ /* 0x004fea0003800000 */
[----:B------:R-:W2:Y:S02]  /*3fd0*/  SYNCS.PHASECHK.TRANS64.TRYWAIT P1, [R9+URZ+0x28c30], R10 ;  /* 0x028c300a090075a7 */ /* 0x000ea4000802017f */
[----:B--2---:R-:W-:Y:S05]  /*3fe0*/  @!P1 BRA `(.L_x_1671) ;  /* 0x000000fc006c9947 */ /* 0x004fea0003800000 */
.L_x_1670:
        /* <DEDUP_REMOVED lines=40> */
.L_x_1672:
[----:B------:R-:W-:Y:S01]  /*4270*/  UISETP.NE.AND UP1, UPT, UR51, URZ, UPT ;  /* 0x0000003f3300728c */ /* 0x000fe2000bf25270 */
[----:B------:R-:W0:Y:S01]  /*4280*/  LDC R7, c[0x0][0x2f0] ;  /* 0x0000bc00ff077b82 */ /* 0x000e220000000800 */
[----:B------:R-:W-:Y:S01]  /*4290*/  VIADD R3, R185, UR44 ;  /* 0x0000002cb9037c36 */ /* 0x000fe20008000000 */
[----:B------:R-:W-:Y:S01]  /*42a0*/  R2UR UR6, R9 ;  /* 0x00000000090672ca */ /* 0x000fe200000e0000 */
[----:B------:R-:W-:Y:S01]  /*42b0*/  UISETP.NE.AND UP0, UPT, UR50, URZ, UPT ;  /* 0x0000003f3200728c */ /* 0x000fe2000bf05270 */
[----:B------:R-:W-:Y:S01]  /*42c0*/  LEA R12, R152, 0xffffffc0, 0x6 ;  /* 0xffffffc0980c7811 */ /* 0x000fe200078e30ff */
[----:B------:R-:W-:Y:S01]  /*42d0*/  IMAD.MOV.U32 R4, RZ, RZ, R3 ;  /* 0x000000ffff047224 */ /* 0x000fe200078e0003 */
[----:B------:R-:W-:Y:S01]  /*42e0*/  PLOP3.LUT P1, PT, PT, PT, UP1, 0x80, 0x0 ;  /* 0x000000000000781c */ /* 0x000fe20003f2f018 */
[----:B------:R-:W-:Y:S01]  /*42f0*/  ULDC UR11, c[0x0][0x9dc] ;  /* 0x00027700000b7ab9 */ /* 0x000fe20000000800 */
[----:B------:R-:W-:Y:S01]  /*4300*/  PLOP3.LUT P2, PT, PT, PT, UP1, 0x80, 0x0 ;  /* 0x000000000000781c */ /* 0x000fe20003f4f018 */
[----:B------:R-:W3:Y:S01]  /*4310*/  LDC R8, c[0x0][0x288] ;  /* 0x0000a200ff087b82 */ /* 0x000ee20000000800 */
[----:B------:R-:W-:Y:S01]  /*4320*/  @UP1 ULDC UR7, c[0x0][0x44c] ;  /* 0x0001130000071ab9 */ /* 0x000fe20000000800 */
[----:B------:R-:W-:-:S04]  /*4330*/  ULDC UR18, c[0x0][0x9e0] ;  /* 0x0002780000127ab9 */ /* 0x000fc80000000800 */
[----:B------:R-:W-:-:S04]  /*4340*/  UIADD3 UR6, UR6, 0x28c40, URZ ;  /* 0x00028c4006067890 */ /* 0x000fc8000fffe03f */
[----:B------:R-:W-:Y:S01]  /*4350*/  @P1 IMAD.HI.U32 R5, R3, UR7, RZ ;  /* 0x0000000703051c27 */ /* 0x000fe2000f8e00ff */
[----:B------:R-:W-:Y:S01]  /*4360*/  @UP1 ULDC UR7, c[0x0][0x450] ;  /* 0x0001140000071ab9 */ /* 0x000fe20000000800 */
[----:B------:R-:W-:Y:S01]  /*4370*/  UPRMT UR6, UR40, 0x654, UR6 ;  /* 0x0000065428067896 */ /* 0x000fe20008000006 */
[----:B------:R-:W-:Y:S01]  /*4380*/  PLOP3.LUT P1, PT, PT, PT, UP0, 0x40, 0x0 ;  /* 0x000000000000781c */ /* 0x000fe20003f2e808 */
[----:B------:R-:W-:Y:S01]  /*4390*/  IMAD.MOV.U32 R3, RZ, RZ, -0x40 ;  /* 0xffffffc0ff037424 */ /* 0x000fe200078e00ff */
[----:B------:R-:W-:-:S03]  /*43a0*/  @P2 SHF.R.U32.HI R4, RZ, UR7, R5 ;  /* 0x00000007ff042c19 */ /* 0x000fc60008011605 */
[----:B------:R-:W-:Y:S02]  /*43b0*/  IMAD R6, R152, R3, 0x41 ;  /* 0x0000004198067424 */ /* 0x000fe400078e0203 */
[----:B------:R-:W4:Y:S01]  /*43c0*/  SHFL.IDX PT, R56, R4, RZ, 0x1c1f ;  /* 0x001c1fff04387589 */ /* 0x000f2200000e0000 */
[----:B------:R-:W-:Y:S01]  /*43d0*/  SYNCS.ARRIVE.TRANS64.RED.A1T0 RZ, [UR6], RZ ;  /* 0x000000ffffff79a7 */ /* 0x000fe20008100406 */
[C---:B0-----:R-:W-:Y:S01]  /*43e0*/  IMAD R5, R7.reuse, UR49, R6 ;  /* 0x0000003107057c24 */ /* 0x041fe2000f8e0206 */
[----:B------:R-:W-:Y:S01]  /*43f0*/  ULOP3.LUT UR6, URZ, UR11, URZ, 0x33, !UPT ;  /* 0x0000000b3f067292 */ /* 0x000fe2000f8e333f */
[----:B------:R-:W-:Y:S02]  /*4400*/  IMAD R3, R7, UR49, -R12 ;  /* 0x0000003107037c24 */ /* 0x000fe4000f8e0a0c */
[----:B------:R-:W-:Y:S01]  /*4410*/  VIADD R20, R6, 0xffffffff ;  /* 0xffffffff06147836 */ /* 0x000fe20000000000 */
[--C-:B---3--:R-:W-:Y:S01]  /*4420*/  IADD3 R5, R5, -R8, -R2.reuse ;  /* 0x8000000805057210 */ /* 0x108fe20007ffe802 */
[----:B------:R-:W-:-:S04]  /*4430*/  IMAD.IADD R13, R3, 0x1, -R2 ;  /* 0x00000001030d7824 */ /* 0x000fc800078e0a02 */
[C---:B------:R-:W-:Y:S02]  /*4440*/  VIADD R14, R5.reuse, UR18 ;  /* 0x00000012050e7c36 */ /* 0x040fe40008000000 */
[----:B------:R-:W-:-:S03]  /*4450*/  VIADD R15, R5, UR6 ;  /* 0x00000006050f7c36 */ /* 0x000fc60008000000 */
[----:B----4-:R-:W-:Y:S01]  /*4460*/  VIADDMNMX R3, R56, R14, R13, PT ;  /* 0x0000000e38037246 */ /* 0x010fe2000380010d */
[----:B------:R-:W-:Y:S01]  /*4470*/  IMAD.IADD R5, R15, 0x1, R56 ;  /* 0x000000010f057824 */ /* 0x000fe200078e0238 */
[----:B------:R-:W-:Y:S06]  /*4480*/  @P1 BRA `(.L_x_1673) ;  /* 0x0000000000641947 */ /* 0x000fec0003800000 */
[----:B------:R-:W-:Y:S01]  /*4490*/  IMAD R11, R7, UR49, R56 ;  /* 0x00000031070b7c24 */ /* 0x000fe2000f8e0238 */
[----:B------:R-:W-:Y:S03]  /*44a0*/  BSSY B0, `(.L_x_1674) ;  /* 0x0000013000007945 */ /* 0x000fe60003800000 */
[----:B------:R-:W-:-:S05]  /*44b0*/  IMAD.IADD R11, R11, 0x1, -R8 ;  /* 0x000000010b0b7824 */ /* 0x000fca00078e0a08 */
[----:B------:R-:W-:-:S13]  /*44c0*/  ISETP.GT.AND P1, PT, R11, -0x1, PT ;  /* 0xffffffff0b00780c */ /* 0x000fda0003f24270 */
[----:B------:R-:W-:Y:S05]  /*44d0*/  @P1 BRA `(.L_x_1675) ;  /* 0x0000000000241947 */ /* 0x000fea0003800000 */
[----:B------:R-:W-:Y:S01]  /*44e0*/  ULDC UR6, c[0x0][0x9e4] ;  /* 0x0002790000067ab9 */ /* 0x000fe20000000800 */
[----:B------:R-:W-:Y:S01]  /*44f0*/  LOP3.LUT R11, RZ, R11, RZ, 0x33, !PT ;  /* 0x0000000bff0b7212 */ /* 0x000fe200078e33ff */
[----:B------:R-:W-:-:S05]  /*4500*/  IMAD.U32 R21, RZ, RZ, UR6 ;  /* 0x00000006ff157e24 */ /* 0x000fca000f8e00ff */
[----:B------:R-:W-:-:S13]  /*4510*/  ISETP.NE.AND P1, PT, R21, 0x1, PT ;  /* 0x000000011500780c */ /* 0x000fda0003f25270 */
[----:B------:R-:W0:Y:S02]  /*4520*/  @P1 LDC.64 R56, c[0x0][0x9e8] ;  /* 0x00027a00ff381b82 */ /* 0x000e240000000a00 */
[----:B0-----:R-:W-:-:S05]  /*4530*/  @P1 IMAD.HI.U32 R6, R11, R56, RZ ;  /* 0x000000380b061227 */ /* 0x001fca00078e00ff */
[----:B------:R-:W-:-:S04]  /*4540*/  @P1 SHF.R.U32.HI R11, RZ, R57, R6 ;  /* 0x00000039ff0b1219 */ /* 0x000fc80000011606 */
[----:B------:R-:W-:Y:S01]  /*4550*/  LOP3.LUT R11, RZ, R11, RZ, 0x33, !PT ;  /* 0x0000000bff0b7212 */ /* 0x000fe200078e33ff */
[----:B------:R-:W-:Y:S06]  /*4560*/  BRA `(.L_x_1676) ;  /* 0x0000000000187947 */ /* 0x000fec0003800000 */
.L_x_1675:
[----:B------:R-:W-:Y:S02]  /*4570*/  ULDC UR6, c[0x0][0x9e4] ;  /* 0x0002790000067ab9 */ /* 0x000fe40000000800 */
[----:B------:R-:W-:-:S04]  /*4580*/  MOV R21, UR6 ;  /* 0x0000000600157c02 */ /* 0x000fc80008000f00 */
[----:B------:R-:W-:-:S13]  /*4590*/  ISETP.NE.AND P1, PT, R21, 0x1, PT ;  /* 0x000000011500780c */ /* 0x000fda0003f25270 */
[----:B------:R-:W0:Y:S02]  /*45a0*/  @P1 LDC.64 R56, c[0x0][0x9e8] ;  /* 0x00027a00ff381b82 */ /* 0x000e240000000a00 */
[----:B0-----:R-:W-:-:S05]  /*45b0*/  @P1 IMAD.HI.U32 R6, R11, R56, RZ ;  /* 0x000000380b061227 */ /* 0x001fca00078e00ff */
[----:B------:R-:W-:-:S07]  /*45c0*/  @P1 SHF.R.U32.HI R11, RZ, R57, R6 ;  /* 0x00000039ff0b1219 */ /* 0x000fce0000011606 */
.L_x_1676:
[----:B------:R-:W-:Y:S05]  /*45d0*/  BSYNC B0 ;  /* 0x0000000000007941 */ /* 0x000fea0003800000 */
.L_x_1674:
[----:B------:R-:W-:-:S04]  /*45e0*/  IMAD R11, R11, R21, -R12 ;  /* 0x000000150b0b7224 */ /* 0x000fc800078e0a0c */
[----:B------:R-:W-:-:S05]  /*45f0*/  IMAD.IADD R6, R11, 0x1, -R2 ;  /* 0x000000010b067824 */ /* 0x000fca00078e0a02 */
[----:B------:R-:W-:Y:S02]  /*4600*/  VIADDMNMX R3, R6, R21, R3, PT ;  /* 0x0000001506037246 */ /* 0x000fe40003800103 */
[----:B------:R-:W-:-:S07]  /*4610*/  VIMNMX R5, R5, R6, !PT ;  /* 0x0000000605057248 */ /* 0x000fce0007fe0100 */
.L_x_1673:
[C---:B------:R-:W-:Y:S01]  /*4620*/  ISETP.GE.AND P2, PT, R20.reuse, 0x9, PT ;  /* 0x000000091400780c */ /* 0x040fe20003f46270 */
[----:B------:R-:W0:Y:S01]  /*4630*/  SHFL.IDX PT, R4, R4, 0x1, 0x1c1f ;  /* 0x003c1f0004047f89 */ /* 0x000e2200000e0000 */
[C---:B------:R-:W-:Y:S01]  /*4640*/  ISETP.GE.AND P1, PT, R20.reuse, 0x2, PT ;  /* 0x000000021400780c */ /* 0x040fe20003f26270 */
[----:B------:R-:W-:Y:S01]  /*4650*/  UISETP.NE.AND UP0, UPT, UR50, URZ, UPT ;  /* 0x0000003f3200728c */ /* 0x000fe2000bf05270 */
[C---:B------:R-:W-:Y:S02]  /*4660*/  ISETP.GT.AND P3, PT, R5.reuse, 0x8, !P2 ;  /* 0x000000080500780c */ /* 0x040fe40005764270 */
[----:B------:R-:W-:Y:S02]  /*4670*/  ISETP.GT.AND P4, PT, R5, 0x1, !P1 ;  /* 0x000000010500780c */ /* 0x000fe40004f84270 */
[----:B------:R-:W-:Y:S02]  /*4680*/  ISETP.LT.OR P3, PT, R3, 0x9, P3 ;  /* 0x000000090300780c */ /* 0x000fe40001f61670 */
[----:B------:R-:W-:-:S02]  /*4690*/  ISETP.GE.AND P5, PT, R20, 0x11, PT ;  /* 0x000000111400780c */ /* 0x000fc40003fa6270 */
[----:B------:R-:W-:Y:S02]  /*46a0*/  FSEL R57, R28, -INF , !P3 ;  /* 0xff8000001c397808 */ /* 0x000fe40005800000 */
[----:B------:R-:W-:Y:S02]  /*46b0*/  ISETP.LT.OR P4, PT, R3, 0x2, P4 ;  /* 0x000000020300780c */ /* 0x000fe40002781670 */
[----:B------:R-:W-:Y:S02]  /*46c0*/  ISETP.GT.AND P3, PT, R5, 0x10, !P5 ;  /* 0x000000100500780c */ /* 0x000fe40006f64270 */
[----:B------:R-:W-:Y:S02]  /*46d0*/  ISETP.GE.AND P6, PT, R20, 0xa, PT ;  /* 0x0000000a1400780c */ /* 0x000fe40003fc6270 */
[----:B------:R-:W-:Y:S02]  /*46e0*/  FSEL R25, R25, -INF , !P4 ;  /* 0xff80000019197808 */ /* 0x000fe40006000000 */
[----:B------:R-:W-:-:S02]  /*46f0*/  P2R R58, PR, RZ, 0x20 ;  /* 0x00000020ff3a7803 */ /* 0x000fc40000000000 */
[----:B------:R-:W-:Y:S01]  /*4700*/  ISETP.LT.OR P3, PT, R3, 0x11, P3 ;  /* 0x000000110300780c */ /* 0x000fe20001f61670 */
[----:B0-----:R-:W-:Y:S01]  /*4710*/  IMAD.IADD R6, R15, 0x1, R4 ;  /* 0x000000010f067824 */ /* 0x001fe200078e0204 */
[----:B------:R-:W-:Y:S02]  /*4720*/  ISETP.GT.AND P4, PT, R5, 0x9, !P6 ;  /* 0x000000090500780c */ /* 0x000fe40007784270 */
[----:B------:R-:W-:Y:S02]  /*4730*/  ISETP.GE.AND P5, PT, R20, 0x12, PT ;  /* 0x000000121400780c */ /* 0x000fe40003fa6270 */
[----:B------:R-:W-:Y:S02]  /*4740*/  FSEL R59, R32, -INF , !P3 ;  /* 0xff800000203b7808 */ /* 0x000fe40005800000 */
[----:B------:R-:W-:Y:S02]  /*4750*/  ISETP.LT.OR P4, PT, R3, 0xa, P4 ;  /* 0x0000000a0300780c */ /* 0x000fe40002781670 */
[----:B------:R-:W-:-:S02]  /*4760*/  ISETP.GT.AND P3, PT, R5, 0x11, !P5 ;  /* 0x000000110500780c */ /* 0x000fc40006f64270 */
[----:B------:R-:W-:Y:S02]  /*4770*/  FSEL R29, R29, -INF , !P4 ;  /* 0xff8000001d1d7808 */ /* 0x000fe40006000000 */
[----:B------:R-:W-:Y:S02]  /*4780*/  ISETP.LT.OR P3, PT, R3, 0x12, P3 ;  /* 0x000000120300780c */ /* 0x000fe40001f61670 */
[----:B------:R-:W-:Y:S02]  /*4790*/  ISETP.GE.AND P4, PT, R20, 0x19, PT ;  /* 0x000000191400780c */ /* 0x000fe40003f86270 */
[----:B------:R-:W-:Y:S02]  /*47a0*/  FSEL R33, R33, -INF , !P3 ;  /* 0xff80000021217808 */ /* 0x000fe40005800000 */
[----:B------:R-:W-:Y:S02]  /*47b0*/  ISETP.GT.AND P3, PT, R5, 0x18, !P4 ;  /* 0x000000180500780c */ /* 0x000fe40006764270 */
[----:B------:R-:W-:-:S02]  /*47c0*/  P2R R32, PR, RZ, 0x10 ;  /* 0x00000010ff207803 */ /* 0x000fc40000000000 */
[----:B------:R-:W-:Y:S02]  /*47d0*/  ISETP.LT.OR P3, PT, R3, 0x19, P3 ;  /* 0x000000190300780c */ /* 0x000fe40001f61670 */
[----:B------:R-:W-:Y:S02]  /*47e0*/  ISETP.GE.AND P4, PT, R20, 0x1a, PT ;  /* 0x0000001a1400780c */ /* 0x000fe40003f86270 */
[----:B------:R-:W-:Y:S02]  /*47f0*/  FSEL R61, R36, -INF , !P3 ;  /* 0xff800000243d7808 */ /* 0x000fe40005800000 */
[----:B------:R-:W-:Y:S02]  /*4800*/  ISETP.GT.AND P3, PT, R5, 0x19, !P4 ;  /* 0x000000190500780c */ /* 0x000fe40006764270 */
[----:B------:R-:W-:Y:S02]  /*4810*/  P2R R36, PR, RZ, 0x10 ;  /* 0x00000010ff247803 */ /* 0x000fe40000000000 */
[----:B------:R-:W-:-:S02]  /*4820*/  ISETP.LT.OR P3, PT, R3, 0x1a, P3 ;  /* 0x0000001a0300780c */ /* 0x000fc40001f61670 */
[C---:B------:R-:W-:Y:S02]  /*4830*/  ISETP.GE.AND P4, PT, R20.reuse, 0x21, PT ;  /* 0x000000211400780c */ /* 0x040fe40003f86270 */
[----:B------:R-:W-:Y:S02]  /*4840*/  FSEL R37, R37, -INF , !P3 ;  /* 0xff80000025257808 */ /* 0x000fe40005800000 */
[----:B------:R-:W-:Y:S02]  /*4850*/  ISETP.GT.AND P3, PT, R5, 0x20, !P4 ;  /* 0x000000200500780c */ /* 0x000fe40006764270 */
[----:B------:R-:W-:Y:S02]  /*4860*/  P2R R60, PR, RZ, 0x10 ;  /* 0x00000010ff3c7803 */ /* 0x000fe40000000000 */
[----:B------:R-:W-:Y:S02]  /*4870*/  ISETP.LT.OR P3, PT, R3, 0x21, P3 ;  /* 0x000000210300780c */ /* 0x000fe40001f61670 */
[----:B------:R-:W-:-:S02]  /*4880*/  ISETP.GE.AND P4, PT, R20, 0x22, PT ;  /* 0x000000221400780c */ /* 0x000fc40003f86270 */
[----:B------:R-:W-:Y:S02]  /*4890*/  FSEL R63, R40, -INF , !P3 ;  /* 0xff800000283f7808 */ /* 0x000fe40005800000 */
[----:B------:R-:W-:Y:S02]  /*48a0*/  ISETP.GT.AND P3, PT, R5, 0x21, !P4 ;  /* 0x000000210500780c */ /* 0x000fe40006764270 */
[----:B------:R-:W-:Y:S02]  /*48b0*/  P2R R40, PR, RZ, 0x10 ;  /* 0x00000010ff287803 */ /* 0x000fe40000000000 */
[----:B------:R-:W-:Y:S02]  /*48c0*/  ISETP.LT.OR P3, PT, R3, 0x22, P3 ;  /* 0x000000220300780c */ /* 0x000fe40001f61670 */
[----:B------:R-:W-:Y:S02]  /*48d0*/  ISETP.GE.AND P4, PT, R20, 0x29, PT ;  /* 0x000000291400780c */ /* 0x000fe40003f86270 */
[----:B------:R-:W-:-:S02]  /*48e0*/  FSEL R41, R41, -INF , !P3 ;  /* 0xff80000029297808 */ /* 0x000fc40005800000 */
[----:B------:R-:W-:Y:S02]  /*48f0*/  ISETP.GT.AND P3, PT, R5, 0x28, !P4 ;  /* 0x000000280500780c */ /* 0x000fe40006764270 */
[----:B------:R-:W-:Y:S02]  /*4900*/  P2R R62, PR, RZ, 0x10 ;  /* 0x00000010ff3e7803 */ /* 0x000fe40000000000 */
[----:B------:R-:W-:Y:S02]  /*4910*/  ISETP.LT.OR P3, PT, R3, 0x29, P3 ;  /* 0x000000290300780c */ /* 0x000fe40001f61670 */
[----:B------:R-:W-:Y:S02]  /*4920*/  ISETP.GE.AND P4, PT, R20, 0x2a, PT ;  /* 0x0000002a1400780c */ /* 0x000fe40003f86270 */
[----:B------:R-:W-:Y:S02]  /*4930*/  FSEL R65, R44, -INF , !P3 ;  /* 0xff8000002c417808 */ /* 0x000fe40005800000 */
[----:B------:R-:W-:-:S02]  /*4940*/  ISETP.GT.AND P3, PT, R5, 0x29, !P4 ;  /* 0x000000290500780c */ /* 0x000fc40006764270 */
[----:B------:R-:W-:Y:S02]  /*4950*/  P2R R44, PR, RZ, 0x10 ;  /* 0x00000010ff2c7803 */ /* 0x000fe40000000000 */
[----:B------:R-:W-:Y:S02]  /*4960*/  ISETP.LT.OR P3, PT, R3, 0x2a, P3 ;  /* 0x0000002a0300780c */ /* 0x000fe40001f61670 */
[----:B------:R-:W-:Y:S02]  /*4970*/  P2R R28, PR, RZ, 0x20 ;  /* 0x00000020ff1c7803 */ /* 0x000fe40000000000 */
[----:B------:R-:W-:Y:S02]  /*4980*/  FSEL R45, R45, -INF , !P3 ;  /* 0xff8000002d2d7808 */ /* 0x000fe40005800000 */
[----:B------:R-:W-:Y:S02]  /*4990*/  ISETP.GE.AND P3, PT, R20, 0x31, PT ;  /* 0x000000311400780c */ /* 0x000fe40003f66270 */
[----:B------:R-:W-:-:S02]  /*49a0*/  P2R R56, PR, RZ, 0x40 ;  /* 0x00000040ff387803 */ /* 0x000fc40000000000 */
[----:B------:R-:W-:-:S04]  /*49b0*/  ISETP.GT.AND P4, PT, R5, 0x30, !P3 ;  /* 0x000000300500780c */ /* 0x000fc80005f84270 */
[----:B------:R-:W-:-:S04]  /*49c0*/  ISETP.LT.OR P4, PT, R3, 0x31, P4 ;  /* 0x000000310300780c */ /* 0x000fc80002781670 */
[----:B------:R-:W-:Y:S02]  /*49d0*/  FSEL R67, R48, -INF , !P4 ;  /* 0xff80000030437808 */ /* 0x000fe40006000000 */
[----:B------:R-:W-:-:S04]  /*49e0*/  ISETP.GE.AND P4, PT, R20, 0x32, PT ;  /* 0x000000321400780c */ /* 0x000fc80003f86270 */
        /* <DEDUP_REMOVED lines=8> */
[----:B------:R-:W-:Y:S02]  /*4a70*/  P2R R11, PR, RZ, 0x40 ;  /* 0x00000040ff0b7803 */ /* 0x000fe40000000000 */
[----:B------:R-:W-:-:S04]  /*4a80*/  ISETP.GT.AND P6, PT, R5, RZ, !P6 ;  /* 0x000000ff0500720c */ /* 0x000fc800077c4270 */
[----:B------:R-:W-:-:S04]  /*4a90*/  ISETP.LT.OR P6, PT, R3, 0x1, P6 ;  /* 0x000000010300780c */ /* 0x000fc800037c1670 */
[----:B------:R-:W-:Y:S02]  /*4aa0*/  FSEL R21, R24, -INF , !P6 ;  /* 0xff80000018157808 */ /* 0x000fe40007000000 */
[----:B------:R-:W-:-:S04]  /*4ab0*/  ISETP.GE.AND P6, PT, R20, 0x3a, PT ;  /* 0x0000003a1400780c */ /* 0x000fc80003fc6270 */
[----:B------:R-:W-:Y:S02]  /*4ac0*/  P2R R20, PR, RZ, 0x40 ;  /* 0x00000040ff147803 */ /* 0x000fe40000000000 */
[----:B------:R-:W-:-:S04]  /*4ad0*/  ISETP.GT.AND P6, PT, R5, 0x39, !P6 ;  /* 0x000000390500780c */ /* 0x000fc800077c4270 */
[----:B------:R-:W-:Y:S02]  /*4ae0*/  ISETP.LT.OR P6, PT, R3, 0x3a, P6 ;  /* 0x0000003a0300780c */ /* 0x000fe400037c1670 */
[----:B------:R-:W-:Y:S02]  /*4af0*/  VIADDMNMX R3, R4, R14, R13, PT ;  /* 0x0000000e04037246 */ /* 0x000fe4000380010d */
[----:B------:R-:W-:Y:S02]  /*4b00*/  FSEL R53, R53, -INF , !P6 ;  /* 0xff80000035357808 */ /* 0x000fe40007000000 */
[----:B------:R-:W-:-:S13]  /*4b10*/  PLOP3.LUT P6, PT, PT, PT, UP0, 0x40, 0x0 ;  /* 0x000000000000781c */ /* 0x000fda0003fce808 */
[----:B------:R-:W-:Y:S05]  /*4b20*/  @P6 BRA `(.L_x_1677) ;  /* 0x0000000000646947 */ /* 0x000fea0003800000 */
        /* <DEDUP_REMOVED lines=14> */
.L_x_1679:
[----:B------:R-:W-:Y:S02]  /*4c10*/  ULDC UR6, c[0x0][0x9e4] ;  /* 0x0002790000067ab9 */ /* 0x000fe40000000800 */
[----:B------:R-:W-:-:S05]  /*4c20*/  IMAD.U32 R14, RZ, RZ, UR6 ;  /* 0x00000006ff0e7e24 */ /* 0x000fca000f8e00ff */
[----:B------:R-:W-:-:S13]  /*4c30*/  ISETP.NE.AND P6, PT, R14, 0x1, PT ;  /* 0x000000010e00780c */ /* 0x000fda0003fc5270 */
[----:B------:R-:W0:Y:S02]  /*4c40*/  @P6 LDC.64 R70, c[0x0][0x9e8] ;  /* 0x00027a00ff466b82 */ /* 0x000e240000000a00 */
[----:B0-----:R-:W-:-:S05]  /*4c50*/  @P6 IMAD.HI.U32 R4, R5, R70, RZ ;  /* 0x0000004605046227 */ /* 0x001fca00078e00ff */
[----:B------:R-:W-:-:S07]  /*4c60*/  @P6 SHF.R.U32.HI R5, RZ, R71, R4 ;  /* 0x00000047ff056219 */ /* 0x000fce0000011604 */
.L_x_1680:
[----:B------:R-:W-:Y:S05]  /*4c70*/  BSYNC B0 ;  /* 0x0000000000007941 */ /* 0x000fea0003800000 */
.L_x_1678:
[----:B------:R-:W-:-:S04]  /*4c80*/  IMAD R5, R5, R14, -R12 ;  /* 0x0000000e05057224 */ /* 0x000fc800078e0a0c */
[----:B------:R-:W-:-:S05]  /*4c90*/  IMAD.IADD R5, R5, 0x1, -R2 ;  /* 0x0000000105057824 */ /* 0x000fca00078e0a02 */
[----:B------:R-:W-:Y:S02]  /*4ca0*/  VIADDMNMX R3, R5, R14, R3, PT ;  /* 0x0000000e05037246 */ /* 0x000fe40003800103 */
[----:B------:R-:W-:-:S07]  /*4cb0*/  VIMNMX R6, R6, R5, !PT ;  /* 0x0000000506067248 */ /* 0x000fce0007fe0100 */
.L_x_1677:
[----:B------:R-:W-:Y:S01]  /*4cc0*/  ISETP.GT.AND P1, PT, R6, 0x1, !P1 ;  /* 0x000000010600780c */ /* 0x000fe20004f24270 */
[----:B------:R-:W-:Y:S01]  /*4cd0*/  ULDC UR10, c[0x0][0x988] ;  /* 0x00026200000a7ab9 */ /* 0x000fe20000000800 */
[----:B------:R-:W-:Y:S01]  /*4ce0*/  FMNMX.FTZ R4, R21, R25, !PT ;  /* 0x0000001915047209 */ /* 0x000fe20007810000 */
[----:B------:R-:W-:Y:S01]  /*4cf0*/  BAR.SYNC.DEFER_BLOCKING 0xf, 0x100 ;  /* 0x03c4000000007b1d */ /* 0x000fe20000010000 */
[----:B------:R-:W-:Y:S02]  /*4d00*/  ISETP.LT.OR P1, PT, R3, 0x2, P1 ;  /* 0x000000020300780c */ /* 0x000fe40000f21670 */
[----:B------:R-:W-:Y:S02]  /*4d10*/  FMNMX.FTZ R4, R57, R4, !PT ;  /* 0x0000000439047209 */ /* 0x000fe40007810000 */
[----:B------:R-:W-:Y:S02]  /*4d20*/  FSEL R27, R27, -INF , !P1 ;  /* 0xff8000001b1b7808 */ /* 0x000fe40004800000 */
[----:B------:R-:W-:-:S02]  /*4d30*/  ISETP.NE.AND P1, PT, R56, RZ, PT ;  /* 0x000000ff3800720c */ /* 0x000fc40003f25270 */
[----:B------:R-:W-:Y:S02]  /*4d40*/  FMNMX.FTZ R4, R29, R4, !PT ;  /* 0x000000041d047209 */ /* 0x000fe40007810000 */
[----:B------:R-:W-:Y:S02]  /*4d50*/  ISETP.GT.AND P1, PT, R6, 0x9, !P1 ;  /* 0x000000090600780c */ /* 0x000fe40004f24270 */
[----:B------:R-:W-:Y:S02]  /*4d60*/  FMNMX.FTZ R4, R59, R4, !PT ;  /* 0x000000043b047209 */ /* 0x000fe40007810000 */
[----:B------:R-:W-:Y:S02]  /*4d70*/  ISETP.LT.OR P1, PT, R3, 0xa, P1 ;  /* 0x0000000a0300780c */ /* 0x000fe40000f21670 */
[----:B------:R-:W-:Y:S02]  /*4d80*/  FMNMX.FTZ R4, R33, R4, !PT ;  /* 0x0000000421047209 */ /* 0x000fe40007810000 */
[----:B------:R-:W-:-:S02]  /*4d90*/  FSEL R31, R31, -INF , !P1 ;  /* 0xff8000001f1f7808 */ /* 0x000fc40004800000 */
[----:B------:R-:W-:Y:S02]  /*4da0*/  ISETP.NE.AND P1, PT, R58, RZ, PT ;  /* 0x000000ff3a00720c */ /* 0x000fe40003f25270 */
[----:B------:R-:W-:Y:S02]  /*4db0*/  FMNMX.FTZ R4, R61, R4, !PT ;  /* 0x000000043d047209 */ /* 0x000fe40007810000 */
[----:B------:R-:W-:Y:S02]  /*4dc0*/  ISETP.GT.AND P1, PT, R6, 0x10, !P1 ;  /* 0x000000100600780c */ /* 0x000fe40004f24270 */
[----:B------:R-:W-:Y:S02]  /*4dd0*/  FMNMX.FTZ R4, R37, R4, !PT ;  /* 0x0000000425047209 */ /* 0x000fe40007810000 */
[----:B------:R-:W-:Y:S02]  /*4de0*/  ISETP.LT.OR P1, PT, R3, 0x11, P1 ;  /* 0x000000110300780c */ /* 0x000fe40000f21670 */
[----:B------:R-:W-:-:S02]  /*4df0*/  FMNMX.FTZ R4, R63, R4, !PT ;  /* 0x000000043f047209 */ /* 0x000fc40007810000 */
[----:B------:R-:W-:Y:S02]  /*4e00*/  FSEL R34, R34, -INF , !P1 ;  /* 0xff80000022227808 */ /* 0x000fe40004800000 */
[----:B------:R-:W-:Y:S02]  /*4e10*/  ISETP.NE.AND P1, PT, R28, RZ, PT ;  /* 0x000000ff1c00720c */ /* 0x000fe40003f25270 */
[----:B------:R-:W-:Y:S02]  /*4e20*/  FMNMX.FTZ R4, R41, R4, !PT ;  /* 0x0000000429047209 */ /* 0x000fe40007810000 */
[----:B------:R-:W-:Y:S02]  /*4e30*/  ISETP.GT.AND P1, PT, R6, 0x11, !P1 ;  /* 0x000000110600780c */ /* 0x000fe40004f24270 */
[----:B------:R-:W-:Y:S02]  /*4e40*/  FMNMX.FTZ R4, R65, R4, !PT ;  /* 0x0000000441047209 */ /* 0x000fe40007810000 */
[----:B------:R-:W-:-:S02]  /*4e50*/  ISETP.LT.OR P1, PT, R3, 0x12, P1 ;  /* 0x000000120300780c */ /* 0x000fc40000f21670 */
[----:B------:R-:W-:Y:S02]  /*4e60*/  FMNMX.FTZ R4, R45, R4, !PT ;  /* 0x000000042d047209 */ /* 0x000fe40007810000 */
[----:B------:R-:W-:Y:S02]  /*4e70*/  FSEL R35, R35, -INF , !P1 ;  /* 0xff80000023237808 */ /* 0x000fe40004800000 */
[----:B------:R-:W-:Y:S02]  /*4e80*/  ISETP.NE.AND P1, PT, R32, RZ, PT ;  /* 0x000000ff2000720c */ /* 0x000fe40003f25270 */
[----:B------:R-:W-:Y:S02]  /*4e90*/  FMNMX.FTZ R4, R67, R4, !PT ;  /* 0x0000000443047209 */ /* 0x000fe40007810000 */
[----:B------:R-:W-:Y:S02]  /*4ea0*/  ISETP.GT.AND P1, PT, R6, 0x18, !P1 ;  /* 0x000000180600780c */ /* 0x000fe40004f24270 */
[----:B------:R-:W-:-:S02]  /*4eb0*/  FMNMX.FTZ R4, R49, R4, !PT ;  /* 0x0000000431047209 */ /* 0x000fc40007810000 */
[----:B------:R-:W-:Y:S02]  /*4ec0*/  ISETP.LT.OR P1, PT, R3, 0x19, P1 ;  /* 0x000000190300780c */ /* 0x000fe40000f21670 */
[----:B------:R-:W-:Y:S02]  /*4ed0*/  ISETP.GT.AND P2, PT, R6, 0x8, !P2 ;  /* 0x000000080600780c */ /* 0x000fe40005744270 */
[----:B------:R-:W-:Y:S02]  /*4ee0*/  FSEL R38, R38, -INF , !P1 ;  /* 0xff80000026267808 */ /* 0x000fe40004800000 */
[----:B------:R-:W-:Y:S02]  /*4ef0*/  ISETP.NE.AND P1, PT, R36, RZ, PT ;  /* 0x000000ff2400720c */ /* 0x000fe40003f25270 */
[----:B------:R-:W-:Y:S02]  /*4f00*/  FMNMX.FTZ R4, R69, R4, !PT ;  /* 0x0000000445047209 */ /* 0x000fe40007810000 */
[----:B------:R-:W-:-:S02]  /*4f10*/  ISETP.GT.AND P1, PT, R6, 0x19, !P1 ;  /* 0x000000190600780c */ /* 0x000fc40004f24270 */
[C---:B------:R-:W-:Y:S02]  /*4f20*/  ISETP.LT.OR P2, PT, R3.reuse, 0x9, P2 ;  /* 0x000000090300780c */ /* 0x040fe40001741670 */
[----:B------:R-:W-:Y:S02]  /*4f30*/  ISETP.LT.OR P1, PT, R3, 0x1a, P1 ;  /* 0x0000001a0300780c */ /* 0x000fe40000f21670 */
[----:B------:R-:W-:Y:S02]  /*4f40*/  FMNMX.FTZ R12, R53, R4, !PT ;  /* 0x00000004350c7209 */ /* 0x000fe40007810000 */
[----:B------:R-:W-:Y:S02]  /*4f50*/  FSEL R39, R39, -INF , !P1 ;  /* 0xff80000027277808 */ /* 0x000fe40004800000 */
[----:B------:R-:W-:Y:S01]  /*4f60*/  ISETP.NE.AND P1, PT, R60, RZ, PT ;  /* 0x000000ff3c00720c */ /* 0x000fe20003f25270 */
[----:B------:R-:W0:Y:S01]  /*4f70*/  SHFL.BFLY PT, R5, R12, 0x2, 0x1f ;  /* 0x0c401f000c057f89 */ /* 0x000e2200000e0000 */
[----:B------:R-:W-:-:S02]  /*4f80*/  FSEL R30, R30, -INF , !P2 ;  /* 0xff8000001e1e7808 */ /* 0x000fc40005000000 */
[----:B------:R-:W-:Y:S02]  /*4f90*/  ISETP.GT.AND P1, PT, R6, 0x20, !P1 ;  /* 0x000000200600780c */ /* 0x000fe40004f24270 */
[----:B------:R-:W-:Y:S02]  /*4fa0*/  ISETP.NE.AND P2, PT, R40, RZ, PT ;  /* 0x000000ff2800720c */ /* 0x000fe40003f45270 */
[----:B------:R-:W-:Y:S02]  /*4fb0*/  ISETP.LT.OR P1, PT, R3, 0x21, P1 ;  /* 0x000000210300780c */ /* 0x000fe40000f21670 */
[----:B------:R-:W-:Y:S02]  /*4fc0*/  ISETP.NE.AND P6, PT, R11, RZ, PT ;  /* 0x000000ff0b00720c */ /* 0x000fe40003fc5270 */
[----:B------:R-:W-:Y:S02]  /*4fd0*/  FSEL R42, R42, -INF , !P1 ;  /* 0xff8000002a2a7808 */ /* 0x000fe40004800000 */
[----:B------:R-:W-:-:S02]  /*4fe0*/  ISETP.GT.AND P1, PT, R6, 0x21, !P2 ;  /* 0x000000210600780c */ /* 0x000fc40005724270 */
[----:B------:R-:W-:Y:S02]  /*4ff0*/  ISETP.NE.AND P2, PT, R44, RZ, PT ;  /* 0x000000ff2c00720c */ /* 0x000fe40003f45270 */
[----:B------:R-:W-:Y:S02]  /*5000*/  ISETP.LT.OR P1, PT, R3, 0x22, P1 ;  /* 0x000000220300780c */ /* 0x000fe40000f21670 */
[C---:B------:R-:W-:Y:S02]  /*5010*/  ISETP.GT.AND P2, PT, R6.reuse, 0x29, !P2 ;  /* 0x000000290600780c */ /* 0x040fe40005744270 */
[----:B------:R-:W-:Y:S02]  /*5020*/  FSEL R43, R43, -INF , !P1 ;  /* 0xff8000002b2b7808 */ /* 0x000fe40004800000 */
[----:B------:R-:W-:Y:S02]  /*5030*/  ISETP.GT.AND P1, PT, R6, RZ, !P6 ;  /* 0x000000ff0600720c */ /* 0x000fe40007724270 */
[----:B0-----:R-:W-:-:S02]  /*5040*/  FMNMX.FTZ R13, R12, R5, !PT ;  /* 0x000000050c0d7209 */ /* 0x001fc40007810000 */
[----:B------:R-:W-:Y:S02]  /*5050*/  ISETP.LT.OR P1, PT, R3, 0x1, P1 ;  /* 0x000000010300780c */ /* 0x000fe40000f21670 */
[----:B------:R-:W-:Y:S01]  /*5060*/  ISETP.GT.AND P3, PT, R6, 0x30, !P3 ;  /* 0x000000300600780c */ /* 0x000fe20005f64270 */
[----:B------:R-:W0:Y:S01]  /*5070*/  SHFL.BFLY PT, R14, R13, 0x1, 0x1f ;  /* 0x0c201f000d0e7f89 */ /* 0x000e2200000e0000 */
[----:B------:R-:W-:Y:S02]  /*5080*/  FSEL R26, R26, -INF , !P1 ;  /* 0xff8000001a1a7808 */ /* 0x000fe40004800000 */
[----:B------:R-:W-:Y:S02]  /*5090*/  ISETP.NE.AND P1, PT, R62, RZ, PT ;  /* 0x000000ff3e00720c */ /* 0x000fe40003f25270 */
[----:B------:R-:W-:Y:S02]  /*50a0*/  FMNMX.FTZ R5, R26, R27, !PT ;  /* 0x0000001b1a057209 */ /* 0x000fe40007810000 */
[----:B------:R-:W-:-:S02]  /*50b0*/  ISETP.GT.AND P1, PT, R6, 0x28, !P1 ;  /* 0x000000280600780c */ /* 0x000fc40004f24270 */
[----:B------:R-:W-:Y:S02]  /*50c0*/  FMNMX.FTZ R4, R30, R5, !PT ;  /* 0x000000051e047209 */ /* 0x000fe40007810000 */
[----:B------:R-:W-:Y:S02]  /*50d0*/  ISETP.LT.OR P1, PT, R3, 0x29, P1 ;  /* 0x000000290300780c */ /* 0x000fe40000f21670 */
[----:B------:R-:W-:Y:S02]  /*50e0*/  FMNMX.FTZ R5, R31, R4, !PT ;  /* 0x000000041f057209 */ /* 0x000fe40007810000 */
[----:B------:R-:W-:Y:S02]  /*50f0*/  FSEL R46, R46, -INF , !P1 ;  /* 0xff8000002e2e7808 */ /* 0x000fe40004800000 */
[----:B------:R-:W-:Y:S02]  /*5100*/  FMNMX.FTZ R4, R34, R5, !PT ;  /* 0x0000000522047209 */ /* 0x000fe40007810000 */
[----:B------:R-:W-:-:S02]  /*5110*/  ISETP.LT.OR P2, PT, R3, 0x2a, P2 ;  /* 0x0000002a0300780c */ /* 0x000fc40001741670 */
[----:B------:R-:W-:Y:S02]  /*5120*/  FMNMX.FTZ R11, R35, R4, !PT ;  /* 0x00000004230b7209 */ /* 0x000fe40007810000 */
[----:B------:R-:W-:Y:S02]  /*5130*/  ISETP.GT.AND P4, PT, R6, 0x31, !P4 ;  /* 0x000000310600780c */ /* 0x000fe40006784270 */
[----:B------:R-:W-:Y:S02]  /*5140*/  FMNMX.FTZ R4, R38, R11, !PT ;  /* 0x0000000b26047209 */ /* 0x000fe40007810000 */
[----:B0-----:R-:W-:Y:S02]  /*5150*/  FMNMX.FTZ R5, R13, R14, !PT ;  /* 0x0000000e0d057209 */ /* 0x001fe40007810000 */
[----:B------:R-:W-:Y:S02]  /*5160*/  FMNMX.FTZ R11, R39, R4, !PT ;  /* 0x00000004270b7209 */ /* 0x000fe40007810000 */
[----:B------:R-:W-:Y:S01]  /*5170*/  ISETP.LT.OR P3, PT, R3, 0x31, P3 ;  /* 0x000000310300780c */ /* 0x000fe20001f61670 */
[----:B------:R-:W-:Y:S01]  /*5180*/  FMUL.FTZ R12, R5, UR10 ;  /* 0x0000000a050c7c20 */ /* 0x000fe20008410000 */
[----:B------:R-:W-:-:S02]  /*5190*/  FMNMX.FTZ R4, R42, R11, !PT ;  /* 0x0000000b2a047209 */ /* 0x000fc40007810000 */
[----:B------:R-:W-:Y:S02]  /*51a0*/  FSEL R47, R47, -INF , !P2 ;  /* 0xff8000002f2f7808 */ /* 0x000fe40005000000 */
[----:B------:R-:W-:Y:S02]  /*51b0*/  FMNMX.FTZ R11, R43, R4, !PT ;  /* 0x000000042b0b7209 */ /* 0x000fe40007810000 */
[----:B------:R-:W-:Y:S02]  /*51c0*/  FSETP.NEU.FTZ.AND P1, PT, R5, -INF , PT ;  /* 0xff8000000500780b */ /* 0x000fe40003f3d000 */
[----:B------:R-:W-:Y:S02]  /*51d0*/  FMNMX.FTZ R4, R46, R11, !PT ;  /* 0x0000000b2e047209 */ /* 0x000fe40007810000 */
[----:B------:R-:W-:Y:S02]  /*51e0*/  ISETP.NE.AND P6, PT, R20, RZ, PT ;  /* 0x000000ff1400720c */ /* 0x000fe40003fc5270 */
[----:B------:R-:W-:-:S02]  /*51f0*/  ISETP.GT.AND P5, PT, R6, 0x38, !P5 ;  /* 0x000000380600780c */ /* 0x000fc40006fa4270 */
[----:B------:R-:W-:Y:S02]  /*5200*/  ISETP.LT.OR P4, PT, R3, 0x32, P4 ;  /* 0x000000320300780c */ /* 0x000fe40002781670 */
[----:B------:R-:W-:Y:S02]  /*5210*/  FSEL R50, R50, -INF , !P3 ;  /* 0xff80000032327808 */ /* 0x000fe40005800000 */
[----:B------:R-:W-:Y:S02]  /*5220*/  FMNMX.FTZ R11, R47, R4, !PT ;  /* 0x000000042f0b7209 */ /* 0x000fe40007810000 */
[----:B------:R-:W-:Y:S02]  /*5230*/  FSEL R12, R12, RZ, P1 ;  /* 0x000000ff0c0c7208 */ /* 0x000fe40000800000 */
[----:B------:R-:W-:Y:S02]  /*5240*/  ISETP.GT.AND P1, PT, R6, 0x39, !P6 ;  /* 0x000000390600780c */ /* 0x000fe40007724270 */
[----:B------:R-:W-:Y:S01]  /*5250*/  ISETP.LT.OR P5, PT, R3, 0x39, P5 ;  /* 0x000000390300780c */ /* 0x000fe20002fa1670 */
[--C-:B------:R-:W-:Y:S01]  /*5260*/  FFMA.FTZ R6, R21, UR10, -R12.reuse ;  /* 0x0000000a15067c23 */ /* 0x100fe2000801080c */
[----:B------:R-:W-:Y:S01]  /*5270*/  FSEL R51, R51, -INF , !P4 ;  /* 0xff80000033337808 */ /* 0x000fe20006000000 */
[--C-:B------:R-:W-:Y:S01]  /*5280*/  FFMA.FTZ R13, R25, UR10, -R12.reuse ;  /* 0x0000000a190d7c23 */ /* 0x100fe2000801080c */
[----:B------:R-:W-:Y:S01]  /*5290*/  FMNMX.FTZ R4, R50, R11, !PT ;  /* 0x0000000b32047209 */ /* 0x000fe20007810000 */
[----:B------:R0:W-:Y:S01]  /*52a0*/  MUFU.EX2 R156, R6 ;  /* 0x00000006009c7308 */ /* 0x0001e20000000800 */
[----:B------:R-:W-:Y:S01]  /*52b0*/  ISETP.LT.OR P1, PT, R3, 0x3a, P1 ;  /* 0x0000003a0300780c */ /* 0x000fe20000f21670 */
[--C-:B------:R-:W-:Y:S01]  /*52c0*/  FFMA.FTZ R11, R29, UR10, -R12.reuse ;  /* 0x0000000a1d0b7c23 */ /* 0x100fe2000801080c */
[----:B------:R-:W-:Y:S01]  /*52d0*/  FSEL R54, R54, -INF , !P5 ;  /* 0xff80000036367808 */ /* 0x000fe20006800000 */
[--C-:B------:R-:W-:Y:S01]  /*52e0*/  FFMA.FTZ R14, R59, UR10, -R12.reuse ;  /* 0x0000000a3b0e7c23 */ /* 0x100fe2000801080c */
[----:B------:R-:W-:Y:S01]  /*52f0*/  FMNMX.FTZ R3, R51, R4, !PT ;  /* 0x0000000433037209 */ /* 0x000fe20007810000 */
[--C-:B------:R-:W-:Y:S01]  /*5300*/  FFMA.FTZ R15, R33, UR10, -R12.reuse ;  /* 0x0000000a210f7c23 */ /* 0x100fe2000801080c */
[----:B------:R-:W-:Y:S01]  /*5310*/  FSEL R55, R55, -INF , !P1 ;  /* 0xff80000037377808 */ /* 0x000fe20004800000 */
[----:B------:R-:W3:Y:S01]  /*5320*/  MUFU.EX2 R13, R13 ;  /* 0x0000000d000d7308 */ /* 0x000ee20000000800 */
[----:B------:R-:W-:Y:S01]  /*5330*/  FMNMX.FTZ R4, R54, R3, !PT ;  /* 0x0000000336047209 */ /* 0x000fe20007810000 */
[--C-:B0-----:R-:W-:Y:S01]  /*5340*/  FFMA.FTZ R6, R57, UR10, -R12.reuse ;  /* 0x0000000a39067c23 */ /* 0x101fe2000801080c */
[--C-:B------:R-:W-:Y:S01]  /*5350*/  FFMA.FTZ R21, R37, UR10, -R12.reuse ;  /* 0x0000000a25157c23 */ /* 0x100fe2000801080c */
[--C-:B------:R-:W-:Y:S01]  /*5360*/  FFMA.FTZ R20, R61, UR10, -R12.reuse ;  /* 0x0000000a3d147c23 */ /* 0x100fe2000801080c */
[----:B------:R-:W-:Y:S01]  /*5370*/  FMNMX.FTZ R4, R55, R4, !PT ;  /* 0x0000000437047209 */ /* 0x000fe20007810000 */
[--C-:B------:R-:W-:Y:S01]  /*5380*/  FFMA.FTZ R24, R63, UR10, -R12.reuse ;  /* 0x0000000a3f187c23 */ /* 0x100fe2000801080c */
[--C-:B------:R-:W-:Y:S01]  /*5390*/  FFMA.FTZ R28, R65, UR10, -R12.reuse ;  /* 0x0000000a411c7c23 */ /* 0x100fe2000801080c */
[----:B------:R-:W0:Y:S01]  /*53a0*/  MUFU.EX2 R158, R6 ;  /* 0x00000006009e7308 */ /* 0x000e220000000800 */
[--C-:B------:R-:W-:Y:S01]  /*53b0*/  FFMA.FTZ R29, R45, UR10, -R12.reuse ;  /* 0x0000000a2d1d7c23 */ /* 0x100fe2000801080c */
[----:B------:R-:W4:Y:S01]  /*53c0*/  SHFL.BFLY PT, R3, R4, 0x2, 0x1f ;  /* 0x0c401f0004037f89 */ /* 0x000f2200000e0000 */
[--C-:B------:R-:W-:Y:S01]  /*53d0*/  FFMA.FTZ R32, R67, UR10, -R12.reuse ;  /* 0x0000000a43207c23 */ /* 0x100fe2000801080c */
[----:B------:R-:W-:-:S04]  /*53e0*/  FFMA.FTZ R33, R49, UR10, -R12 ;  /* 0x0000000a31217c23 */ /* 0x000fc8000801080c */
[----:B------:R-:W5:Y:S01]  /*53f0*/  MUFU.EX2 R11, R11 ;  /* 0x0000000b000b7308 */ /* 0x000f620000000800 */
[----:B---3--:R-:W-:Y:S01]  /*5400*/  FADD.FTZ R37, R156, R13 ;  /* 0x0000000d9c257221 */ /* 0x008fe20000010000 */
[----:B------:R-:W-:-:S06]  /*5410*/  F2FP.F16.F32.PACK_AB R156, R13, R156 ;  /* 0x0000009c0d9c723e */ /* 0x000fcc00000000ff */
[----:B------:R-:W3:Y:S01]  /*5420*/  MUFU.EX2 R14, R14 ;  /* 0x0000000e000e7308 */ /* 0x000ee20000000800 */
[----:B0-----:R-:W-:-:S07]  /*5430*/  FADD.FTZ R36, R158, R37 ;  /* 0x000000259e247221 */ /* 0x001fce0000010000 */
[----:B------:R-:W0:Y:S01]  /*5440*/  MUFU.EX2 R15, R15 ;  /* 0x0000000f000f7308 */ /* 0x000e220000000800 */
[----:B-----5:R-:W-:Y:S02]  /*5450*/  F2FP.F16.F32.PACK_AB R158, R11, R158 ;  /* 0x0000009e0b9e723e */ /* 0x020fe400000000ff */
[----:B----4-:R-:W-:Y:S01]  /*5460*/  FMNMX.FTZ R3, R4, R3, !PT ;  /* 0x0000000304037209 */ /* 0x010fe20007810000 */
[----:B------:R-:W-:Y:S01]  /*5470*/  FFMA.FTZ R4, R41, UR10, -R12 ;  /* 0x0000000a29047c23 */ /* 0x000fe2000801080c */
[----:B------:R-:W-:-:S03]  /*5480*/  FADD.FTZ R41, R11, R36 ;  /* 0x000000240b297221 */ /* 0x000fc60000010000 */
[----:B------:R-:W4:Y:S01]  /*5490*/  SHFL.BFLY PT, R6, R3, 0x1, 0x1f ;  /* 0x0c201f0003067f89 */ /* 0x000f2200000e0000 */
[----:B------:R-:W-:Y:S01]  /*54a0*/  MUFU.EX2 R25, R4 ;  /* 0x0000000400197308 */ /* 0x000fe20000000800 */
[----:B---3--:R-:W-:-:S07]  /*54b0*/  FADD.FTZ R40, R14, R41 ;  /* 0x000000290e287221 */ /* 0x008fce0000010000 */
[----:B------:R-:W3:Y:S01]  /*54c0*/  MUFU.EX2 R20, R20 ;  /* 0x0000001400147308 */ /* 0x000ee20000000800 */
[C---:B0-----:R-:W-:Y:S01]  /*54d0*/  FADD.FTZ R41, R15.reuse, R40 ;  /* 0x000000280f297221 */ /* 0x041fe20000010000 */
[----:B------:R-:W-:-:S06]  /*54e0*/  F2FP.F16.F32.PACK_AB R160, R15, R14 ;  /* 0x0000000e0fa0723e */ /* 0x000fcc00000000ff */
[----:B------:R-:W0:Y:S01]  /*54f0*/  MUFU.EX2 R21, R21 ;  /* 0x0000001500157308 */ /* 0x000e220000000800 */
[----:B----4-:R-:W-:-:S07]  /*5500*/  FMNMX.FTZ R6, R3, R6, !PT ;  /* 0x0000000603067209 */ /* 0x010fce0007810000 */
[----:B------:R-:W4:Y:S01]  /*5510*/  MUFU.EX2 R24, R24 ;  /* 0x0000001800187308 */ /* 0x000f220000000800 */
[----:B---3--:R-:W-:Y:S01]  /*5520*/  FADD.FTZ R40, R20, R41 ;  /* 0x0000002914287221 */ /* 0x008fe20000010000 */
[--C-:B------:R-:W-:Y:S01]  /*5530*/  FFMA.FTZ R3, R69, UR10, -R12.reuse ;  /* 0x0000000a45037c23 */ /* 0x100fe2000801080c */
[C---:B------:R-:W-:Y:S01]  /*5540*/  FSETP.NEU.FTZ.AND P1, PT, R6.reuse, -INF , PT ;  /* 0xff8000000600780b */ /* 0x040fe20003f3d000 */
[----:B------:R-:W-:Y:S01]  /*5550*/  FMUL.FTZ R4, R6, UR10 ;  /* 0x0000000a06047c20 */ /* 0x000fe20008410000 */
[----:B------:R-:W-:-:S03]  /*5560*/  FFMA.FTZ R12, R53, UR10, -R12 ;  /* 0x0000000a350c7c23 */ /* 0x000fc6000801080c */
[----:B------:R-:W-:Y:S01]  /*5570*/  MUFU.EX2 R28, R28 ;  /* 0x0000001c001c7308 */ /* 0x000fe20000000800 */
[----:B------:R-:W-:Y:S02]  /*5580*/  FSEL R4, R4, RZ, P1 ;  /* 0x000000ff04047208 */ /* 0x000fe40000800000 */
[----:B0-----:R-:W-:-:S03]  /*5590*/  F2FP.F16.F32.PACK_AB R162, R21, R20 ;  /* 0x0000001415a2723e */ /* 0x001fc600000000ff */
        /* <DEDUP_REMOVED lines=14> */
[----:B------:R-:W0:Y:S01]  /*5680*/  MUFU.EX2 R27, R27 ;  /* 0x0000001b001b7308 */ /* 0x000e220000000800 */
[--C-:B------:R-:W-:Y:S01]  /*5690*/  FFMA.FTZ R51, R51, UR10, -R4.reuse ;  /* 0x0000000a33337c23 */ /* 0x100fe20008010804 */
[--C-:B------:R-:W-:Y:S01]  /*56a0*/  FFMA.FTZ R54, R54, UR10, -R4.reuse ;  /* 0x0000000a36367c23 */ /* 0x100fe20008010804 */
[----:B------:R-:W-:Y:S01]  /*56b0*/  FFMA.FTZ R4, R55, UR10, -R4 ;  /* 0x0000000a37047c23 */ /* 0x000fe20008010804 */
[----:B----4-:R-:W-:-:S04]  /*56c0*/  F2FP.F16.F32.PACK_AB R164, R25, R24 ;  /* 0x0000001819a4723e */ /* 0x010fc800000000ff */
[----:B------:R-:W3:Y:S08]  /*56d0*/  MUFU.EX2 R30, R30 ;  /* 0x0000001e001e7308 */ /* 0x000ef00000000800 */
[----:B------:R-:W4:Y:S01]  /*56e0*/  MUFU.EX2 R31, R31 ;  /* 0x0000001f001f7308 */ /* 0x000f220000000800 */
[----:B0-----:R-:W-:Y:S01]  /*56f0*/  FADD.FTZ R37, R26, R27 ;  /* 0x0000001b1a257221 */ /* 0x001fe20000010000 */
[----:B------:R-:W-:-:S06]  /*5700*/  F2FP.F16.F32.PACK_AB R157, R27, R26 ;  /* 0x0000001a1b9d723e */ /* 0x000fcc00000000ff */
[----:B------:R-:W0:Y:S01]  /*5710*/  MUFU.EX2 R34, R34 ;  /* 0x0000002200227308 */ /* 0x000e220000000800 */
[----:B---3--:R-:W-:-:S07]  /*5720*/  FADD.FTZ R36, R30, R37 ;  /* 0x000000251e247221 */ /* 0x008fce0000010000 */
[----:B------:R-:W3:Y:S01]  /*5730*/  MUFU.EX2 R35, R35 ;  /* 0x0000002300237308 */ /* 0x000ee20000000800 */
[C---:B----4-:R-:W-:Y:S01]  /*5740*/  FADD.FTZ R37, R31.reuse, R36 ;  /* 0x000000241f257221 */ /* 0x050fe20000010000 */
[----:B------:R-:W-:-:S05]  /*5750*/  F2FP.F16.F32.PACK_AB R159, R31, R30 ;  /* 0x0000001e1f9f723e */ /* 0x000fca00000000ff */
[----:B------:R4:W-:Y:S01]  /*5760*/  STSM.16.M88.4 [R18+0x26800], R156 ;  /* 0x0268009c12007844 */ /* 0x0009e20000000200 */
[----:B------:R-:W5:Y:S01]  /*5770*/  MUFU.EX2 R38, R38 ;  /* 0x0000002600267308 */ /* 0x000f620000000800 */
[----:B0-----:R-:W-:Y:S01]  /*5780*/  FADD.FTZ R36, R34, R37 ;  /* 0x0000002522247221 */ /* 0x001fe20000010000 */
[----:B------:R-:W-:-:S06]  /*5790*/  FADD.FTZ R37, R21, R40 ;  /* 0x0000002815257221 */ /* 0x000fcc0000010000 */
[----:B------:R-:W0:Y:S01]  /*57a0*/  MUFU.EX2 R39, R39 ;  /* 0x0000002700277308 */ /* 0x000e220000000800 */
[C---:B---3--:R-:W-:Y:S01]  /*57b0*/  FADD.FTZ R13, R35.reuse, R36 ;  /* 0x00000024230d7221 */ /* 0x048fe20000010000 */
[----:B------:R-:W-:Y:S01]  /*57c0*/  FADD.FTZ R36, R24, R37 ;  /* 0x0000002518247221 */ /* 0x000fe20000010000 */
[----:B------:R-:W-:-:S03]  /*57d0*/  F2FP.F16.F32.PACK_AB R161, R35, R34 ;  /* 0x0000002223a1723e */ /* 0x000fc600000000ff */
[----:B------:R-:W-:Y:S02]  /*57e0*/  FADD.FTZ R15, R25, R36 ;  /* 0x00000024190f7221 */ /* 0x000fe40000010000 */
[----:B------:R-:W3:Y:S01]  /*57f0*/  MUFU.EX2 R42, R42 ;  /* 0x0000002a002a7308 */ /* 0x000ee20000000800 */
[----:B-----5:R-:W-:-:S07]  /*5800*/  FADD.FTZ R14, R38, R13 ;  /* 0x0000000d260e7221 */ /* 0x020fce0000010000 */
[----:B------:R-:W5:Y:S01]  /*5810*/  MUFU.EX2 R43, R43 ;  /* 0x0000002b002b7308 */ /* 0x000f620000000800 */
[C---:B0-----:R-:W-:Y:S01]  /*5820*/  FADD.FTZ R13, R39.reuse, R14 ;  /* 0x0000000e270d7221 */ /* 0x041fe20000010000 */
[----:B------:R-:W-:-:S05]  /*5830*/  F2FP.F16.F32.PACK_AB R163, R39, R38 ;  /* 0x0000002627a3723e */ /* 0x000fca00000000ff */
[----:B------:R4:W-:Y:S01]  /*5840*/  STSM.16.M88.4 [R19], R160 ;  /* 0x000000a013007844 */ /* 0x0009e20000000200 */
[----:B------:R-:W0:Y:S01]  /*5850*/  MUFU.EX2 R46, R46 ;  /* 0x0000002e002e7308 */ /* 0x000e220000000800 */
[----:B---3--:R-:W-:-:S07]  /*5860*/  FADD.FTZ R14, R42, R13 ;  /* 0x0000000d2a0e7221 */ /* 0x008fce0000010000 */
[----:B------:R-:W3:Y:S01]  /*5870*/  MUFU.EX2 R29, R29 ;  /* 0x0000001d001d7308 */ /* 0x000ee20000000800 */
[C---:B-----5:R-:W-:Y:S01]  /*5880*/  FADD.FTZ R13, R43.reuse, R14 ;  /* 0x0000000e2b0d7221 */ /* 0x060fe20000010000 */
[----:B------:R-:W-:-:S06]  /*5890*/  F2FP.F16.F32.PACK_AB R165, R43, R42 ;  /* 0x0000002a2ba5723e */ /* 0x000fcc00000000ff */
[----:B------:R-:W5:Y:S01]  /*58a0*/  MUFU.EX2 R47, R47 ;  /* 0x0000002f002f7308 */ /* 0x000f620000000800 */
[----:B0-----:R-:W-:-:S07]  /*58b0*/  FADD.FTZ R14, R46, R13 ;  /* 0x0000000d2e0e7221 */ /* 0x001fce0000010000 */
[----:B------:R-:W-:Y:S01]  /*58c0*/  MUFU.EX2 R32, R32 ;  /* 0x0000002000207308 */ /* 0x000fe20000000800 */
[----:B---3--:R-:W-:-:S07]  /*58d0*/  F2FP.F16.F32.PACK_AB R166, R29, R28 ;  /* 0x0000001c1da6723e */ /* 0x008fce00000000ff */
[----:B------:R-:W0:Y:S01]  /*58e0*/  MUFU.EX2 R33, R33 ;  /* 0x0000002100217308 */ /* 0x000e220000000800 */
[C---:B-----5:R-:W-:Y:S01]  /*58f0*/  F2FP.F16.F32.PACK_AB R167, R47.reuse, R46 ;  /* 0x0000002e2fa7723e */ /* 0x060fe200000000ff */
[----:B------:R-:W-:-:S04]  /*5900*/  FADD.FTZ R47, R47, R14 ;  /* 0x0000000e2f2f7221 */ /* 0x000fc80000010000 */
[----:B------:R4:W-:Y:S02]  /*5910*/  STSM.16.M88.4 [R23], R164 ;  /* 0x000000a417007844 */ /* 0x0009e40000000200 */
[----:B------:R-:W-:Y:S08]  /*5920*/  MUFU.EX2 R50, R50 ;  /* 0x0000003200327308 */ /* 0x000ff00000000800 */
[----:B------:R-:W3:Y:S01]  /*5930*/  MUFU.EX2 R51, R51 ;  /* 0x0000003300337308 */ /* 0x000ee20000000800 */
[----:B0-----:R-:W-:-:S07]  /*5940*/  F2FP.F16.F32.PACK_AB R168, R33, R32 ;  /* 0x0000002021a8723e */ /* 0x001fce00000000ff */
[----:B------:R-:W-:Y:S08]  /*5950*/  MUFU.EX2 R3, R3 ;  /* 0x0000000300037308 */ /* 0x000ff00000000800 */
[----:B------:R-:W0:Y:S01]  /*5960*/  MUFU.EX2 R12, R12 ;  /* 0x0000000c000c7308 */ /* 0x000e220000000800 */
[----:B---3--:R-:W-:Y:S01]  /*5970*/  F2FP.F16.F32.PACK_AB R169, R51, R50 ;  /* 0x0000003233a9723e */ /* 0x008fe200000000ff */
[----:B------:R-:W-:-:S04]  /*5980*/  FADD.FTZ R50, R50, R47 ;  /* 0x0000002f32327221 */ /* 0x000fc80000010000 */
[----:B------:R-:W-:Y:S02]  /*5990*/  FADD.FTZ R51, R51, R50 ;  /* 0x0000003233337221 */ /* 0x000fe40000010000 */
[----:B------:R-:W3:Y:S08]  /*59a0*/  MUFU.EX2 R54, R54 ;  /* 0x0000003600367308 */ /* 0x000ef00000000800 */
[----:B------:R5:W1:Y:S01]  /*59b0*/  MUFU.EX2 R11, R4 ;  /* 0x00000004000b7308 */ /* 0x000a620000000800 */
[----:B0-----:R-:W-:Y:S01]  /*59c0*/  F2FP.F16.F32.PACK_AB R170, R12, R3 ;  /* 0x000000030caa723e */ /* 0x001fe200000000ff */
[----:B-----5:R-:W-:-:S04]  /*59d0*/  FADD.FTZ R4, R28, R15 ;  /* 0x0000000f1c047221 */ /* 0x020fc80000010000 */
[----:B------:R-:W-:Y:S01]  /*59e0*/  FADD.FTZ R29, R29, R4 ;  /* 0x000000041d1d7221 */ /* 0x000fe20000010000 */
[----:B---3--:R-:W-:-:S03]  /*59f0*/  FADD.FTZ R4, R54, R51 ;  /* 0x0000003336047221 */ /* 0x008fc60000010000 */
[----:B------:R-:W-:Y:S01]  /*5a00*/  FADD.FTZ R32, R32, R29 ;  /* 0x0000001d20207221 */ /* 0x000fe20000010000 */
[C---:B-1----:R-:W-:Y:S01]  /*5a10*/  F2FP.F16.F32.PACK_AB R171, R11.reuse, R54 ;  /* 0x000000360bab723e */ /* 0x042fe200000000ff */
[----:B------:R-:W-:Y:S02]  /*5a20*/  FADD.FTZ R4, R11, R4 ;  /* 0x000000040b047221 */ /* 0x000fe40000010000 */
[----:B------:R-:W-:Y:S02]  /*5a30*/  FADD.FTZ R32, R33, R32 ;  /* 0x0000002021207221 */ /* 0x000fe40000010000 */
[----:B------:R4:W-:Y:S02]  /*5a40*/  STSM.16.M88.4 [R22], R168 ;  /* 0x000000a816007844 */ /* 0x0009e40000000200 */
[----:B------:R-:W-:-:S04]  /*5a50*/  FADD.FTZ R3, R3, R32 ;  /* 0x0000002003037221 */ /* 0x000fc80000010000 */
[----:B------:R-:W-:Y:S01]  /*5a60*/  FADD.FTZ R3, R12, R3 ;  /* 0x000000030c037221 */ /* 0x000fe20000010000 */
[----:B------:R-:W-:Y:S06]  /*5a70*/  @!P0 BRA `(.L_x_1681) ;  /* 0x0000000000048947 */ /* 0x000fec0003800000 */
[----:B------:R-:W-:Y:S01]  /*5a80*/  BPT.TRAP 0x1 ;  /* 0x000000040000795c */ /* 0x000fe20000300000 */
.L_x_1681:
[----:B------:R0:W1:Y:S01]  /*5a90*/  SYNCS.PHASECHK.TRANS64.TRYWAIT P1, [R9+URZ+0x28c50], R10 ;  /* 0x028c500a090075a7 */ /* 0x000062000802017f */
[----:B------:R-:W-:Y:S05]  /*5aa0*/  @!P0 BRA `(.L_x_1682) ;  /* 0x0000000000048947 */ /* 0x000fea0003800000 */
[----:B------:R-:W-:Y:S01]  /*5ab0*/  BPT.TRAP 0x1 ;  /* 0x000000040000795c */ /* 0x000fe20000300000 */
.L_x_1682:
[----:B-1----:R-:W-:Y:S05]  /*5ac0*/  @P1 BRA `(.L_x_1683) ;  /* 0x0000000000081947 */ /* 0x002fea0003800000 */
[----:B------:R-:W1:Y:S02]  /*5ad0*/  SYNCS.PHASECHK.TRANS64.TRYWAIT P1, [R9+URZ+0x28c50], R10 ;  /* 0x028c500a090075a7 */ /* 0x000e64000802017f */
[----:B-1----:R-:W-:Y:S05]  /*5ae0*/  @!P1 BRA `(.L_x_1684) ;  /* 0x000000e000c09947 */ /* 0x002fea0003800000 */
.L_x_1683:
        /* <DEDUP_REMOVED lines=34> */
.L_x_1685:
[----:B------:R-:W-:Y:S01]  /*5d10*/  UISETP.NE.AND UP1, UPT, UR51, URZ, UPT ;  /* 0x0000003f3300728c */ /* 0x000fe2000bf25270 */
[----:B------:R-:W-:Y:S01]  /*5d20*/  R2UR UR14, R9 ;  /* 0x00000000090e72ca */ /* 0x000fe200000e0000 */
[----:B------:R-:W-:Y:S01]  /*5d30*/  UISETP.NE.AND UP0, UPT, UR50, URZ, UPT ;  /* 0x0000003f3200728c */ /* 0x000fe2000bf05270 */
[----:B012---:R-:W-:Y:S01]  /*5d40*/  IMAD R9, R7, UR49, -R8 ;  /* 0x0000003107097c24 */ /* 0x007fe2000f8e0a08 */
[----:B------:R-:W-:Y:S01]  /*5d50*/  UMOV UR15, UR44 ;  /* 0x0000002c000f7c82 */ /* 0x000fe20008000000 */
[----:B------:R-:W-:-:S03]  /*5d60*/  VIADD R12, R152, 0xfffffffe ;  /* 0xfffffffe980c7836 */ /* 0x000fc60000000000 */
[----:B------:R-:W-:-:S03]  /*5d70*/  PLOP3.LUT P1, PT, PT, PT, UP0, 0x40, 0x0 ;  /* 0x000000000000781c */ /* 0x000fc60003f2e808 */
[----:B------:R-:W-:Y:S01]  /*5d80*/  @UP1 ULDC UR6, c[0x0][0x44c] ;  /* 0x0001130000061ab9 */ /* 0x000fe20000000800 */
[----:B------:R-:W-:Y:S01]  /*5d90*/  @UP1 ULDC UR19, c[0x0][0x450] ;  /* 0x0001140000131ab9 */ /* 0x000fe20000000800 */
[----:B------:R-:W-:Y:S02]  /*5da0*/  UIMAD.WIDE.U32 UR6, UR44, UR6, URZ ;  /* 0x000000062c0672a5 */ /* 0x000fe4000f8e003f */
[----:B------:R-:W-:Y:S02]  /*5db0*/  UIADD3 UR14, UR14, 0x28c60, URZ ;  /* 0x00028c600e0e7890 */ /* 0x000fe4000fffe03f */
[----:B------:R-:W-:Y:S02]  /*5dc0*/  @UP1 USHF.R.U32.HI UR15, URZ, UR19, UR7 ;  /* 0x000000133f0f1299 */ /* 0x000fe40008011607 */
[----:B------:R-:W-:-:S04]  /*5dd0*/  UPRMT UR14, UR40, 0x654, UR14 ;  /* 0x00000654280e7896 */ /* 0x000fc8000800000e */
[----:B------:R-:W-:-:S04]  /*5de0*/  VIADD R9, R9, UR15 ;  /* 0x0000000f09097c36 */ /* 0x000fc80008000000 */
[----:B------:R-:W-:Y:S01]  /*5df0*/  VIADD R10, R9, UR18 ;  /* 0x00000012090a7c36 */ /* 0x000fe20008000000 */
[----:B------:R-:W-:Y:S04]  /*5e00*/  SYNCS.ARRIVE.TRANS64.RED.A1T0 RZ, [UR14], RZ ;  /* 0x000000ffffff79a7 */ /* 0x000fe8000810040e */
[----:B------:R-:W-:Y:S01]  /*5e10*/  R2UR UR14, R10 ;  /* 0x000000000a0e72ca */ /* 0x000fe200000e0000 */
[----:B------:R-:W-:-:S14]  /*5e20*/  @P1 BRA `(.L_x_1686) ;  /* 0x0000000000541947 */ /* 0x000fdc0003800000 */
[C---:B------:R-:W-:Y:S01]  /*5e30*/  ISETP.GT.AND P1, PT, R9.reuse, RZ, PT ;  /* 0x000000ff0900720c */ /* 0x040fe20003f24270 */
[----:B------:R-:W-:-:S05]  /*5e40*/  VIADD R10, R9, 0xffffffff ;  /* 0xffffffff090a7836 */ /* 0x000fca0000000000 */
[----:B------:R-:W-:-:S07]  /*5e50*/  R2UR UR15, R10 ;  /* 0x000000000a0f72ca */ /* 0x000fce00000e0000 */
[----:B------:R-:W-:Y:S08]  /*5e60*/  @P1 BRA `(.L_x_1687) ;  /* 0x0000000000241947 */ /* 0x000ff00003800000 */
[----:B------:R-:W-:Y:S01]  /*5e70*/  R2UR UR15, R9 ;  /* 0x00000000090f72ca */ /* 0x000fe200000e0000 */
[----:B------:R-:W-:Y:S02]  /*5e80*/  ULDC UR18, c[0x0][0x9e4] ;  /* 0x0002790000127ab9 */ /* 0x000fe40000000800 */
[----:B------:R-:W-:-:S10]  /*5e90*/  UISETP.NE.AND UP0, UPT, UR18, 0x1, UPT ;  /* 0x000000011200788c */ /* 0x000fd4000bf05270 */
[----:B------:R-:W-:Y:S01]  /*5ea0*/  UIADD3 UR15, -UR15, URZ, URZ ;  /* 0x0000003f0f0f7290 */ /* 0x000fe2000fffe13f */
[----:B------:R-:W-:-:S03]  /*5eb0*/  @UP0 ULDC.64 UR20, c[0x0][0x9e8] ;  /* 0x00027a0000140ab9 */ /* 0x000fc60000000a00 */
[----:B------:R-:W-:-:S04]  /*5ec0*/  UIMAD.WIDE.U32 UR6, UR15, UR20, URZ ;  /* 0x000000140f0672a5 */ /* 0x000fc8000f8e003f */
[----:B------:R-:W-:-:S04]  /*5ed0*/  @UP0 USHF.R.U32.HI UR15, URZ, UR21, UR7 ;  /* 0x000000153f0f0299 */ /* 0x000fc80008011607 */
[----:B------:R-:W-:Y:S01]  /*5ee0*/  ULOP3.LUT UR15, URZ, UR15, URZ, 0x33, !UPT ;  /* 0x0000000f3f0f7292 */ /* 0x000fe2000f8e333f */
[----:B------:R-:W-:Y:S11]  /*5ef0*/  BRA `(.L_x_1688) ;  /* 0x0000000000147947 */ /* 0x000ff60003800000 */
.L_x_1687:
[----:B------:R-:W-:Y:S02]  /*5f00*/  ULDC UR18, c[0x0][0x9e4] ;  /* 0x0002790000127ab9 */ /* 0x000fe40000000800 */
[----:B------:R-:W-:-:S11]  /*5f10*/  UISETP.NE.AND UP0, UPT, UR18, 0x1, UPT ;  /* 0x000000011200788c */ /* 0x000fd6000bf05270 */
[----:B------:R-:W-:Y:S02]  /*5f20*/  @UP0 ULDC.64 UR20, c[0x0][0x9e8] ;  /* 0x00027a0000140ab9 */ /* 0x000fe40000000a00 */
[----:B------:R-:W-:-:S04]  /*5f30*/  UIMAD.WIDE.U32 UR6, UR15, UR20, URZ ;  /* 0x000000140f0672a5 */ /* 0x000fc8000f8e003f */
[----:B------:R-:W-:-:S12]  /*5f40*/  @UP0 USHF.R.U32.HI UR15, URZ, UR21, UR7 ;  /* 0x000000153f0f0299 */ /* 0x000fd80008011607 */
.L_x_1688:
[----:B------:R-:W-:-:S04]  /*5f50*/  UIMAD UR15, UR15, UR18, UR18 ;  /* 0x000000120f0f72a4 */ /* 0x000fc8000f8e0212 */
[----:B------:R-:W-:-:S04]  /*5f60*/  UISETP.LT.AND UP0, UPT, UR14, UR15, UPT ;  /* 0x0000000f0e00728c */ /* 0x000fc8000bf01270 */
[----:B------:R-:W-:-:S12]  /*5f70*/  USEL UR14, UR14, UR15, UP0 ;  /* 0x0000000f0e0e7287 */ /* 0x000fd80008000000 */
.L_x_1686:
[----:B------:R-:W-:-:S04]  /*5f80*/  USHF.R.S32.HI UR6, URZ, 0x1f, UR14 ;  /* 0x0000001f3f067899 */ /* 0x000fc8000801140e */
[----:B------:R-:W-:-:S04]  /*5f90*/  ULEA.HI UR6, UR6, UR14, URZ, 0x6 ;  /* 0x0000000e06067291 */ /* 0x000fc8000f8f303f */
[----:B------:R-:W-:-:S04]  /*5fa0*/  USHF.R.S32.HI UR6, URZ, 0x6, UR6 ;  /* 0x000000063f067899 */ /* 0x000fc80008011406 */
[----:B------:R-:W-:-:S04]  /*5fb0*/  UISETP.LT.AND UP0, UPT, UR47, UR6, UPT ;  /* 0x000000062f00728c */ /* 0x000fc8000bf01270 */
[----:B------:R-:W-:-:S06]  /*5fc0*/  USEL UR20, UR47, UR6, !UP0 ;  /* 0x000000062f147287 */ /* 0x000fcc000c000000 */
[----:B------:R-:W-:-:S13]  /*5fd0*/  ISETP.GE.AND P1, PT, R12, UR20, PT ;  /* 0x000000140c007c0c */ /* 0x000fda000bf26270 */
[----:B------:R-:W-:Y:S05]  /*5fe0*/  @!P1 BRA `(.L_x_1689) ;  /* 0x0000002400109947 */ /* 0x000fea0003800000 */
[----:B------:R-:W-:Y:S01]  /*5ff0*/  IMAD.MOV.U32 R13, RZ, RZ, R6 ;  /* 0x000000ffff0d7224 */ /* 0x000fe200078e0006 */
[----:B------:R-:W-:Y:S01]  /*6000*/  UMOV UR26, UR38 ;  /* 0x00000026001a7c82 */ /* 0x000fe20008000000 */
[----:B------:R-:W-:Y:S01]  /*6010*/  IMAD.MOV.U32 R14, RZ, RZ, R5 ;  /* 0x000000ffff0e7224 */ /* 0x000fe200078e0005 */
[----:B------:R-:W-:Y:S01]  /*6020*/  ULDC UR24, c[0x0][0x9e4] ;  /* 0x0002790000187ab9 */ /* 0x000fe20000000800 */
[----:B------:R-:W-:Y:S01]  /*6030*/  ULDC UR22, c[0x0][0x9dc] ;  /* 0x0002770000167ab9 */ /* 0x000fe20000000800 */
[----:B------:R-:W-:Y:S01]  /*6040*/  ULDC UR23, c[0x0][0x988] ;  /* 0x0002620000177ab9 */ /* 0x000fe20000000800 */
[----:B------:R-:W-:-:S05]  /*6050*/  ULDC UR25, c[0x0][0x9e0] ;  /* 0x0002780000197ab9 */ /* 0x000fca0000000800 */
.L_x_1708:
[----:B------:R-:W-:-:S04]  /*6060*/  UIADD3 UR38, UR26, 0x1, URZ ;  /* 0x000000011a267890 */ /* 0x000fc8000fffe03f */
[----:B------:R-:W-:-:S04]  /*6070*/  UISETP.NE.AND UP0, UPT, UR38, 0x2, UPT ;  /* 0x000000022600788c */ /* 0x000fc8000bf05270 */
[----:B------:R-:W-:Y:S02]  /*6080*/  USEL UR6, URZ, 0x1, UP0 ;  /* 0x000000013f067887 */ /* 0x000fe40008000000 */
[----:B------:R-:W-:Y:S02]  /*6090*/  USEL UR38, UR38, URZ, UP0 ;  /* 0x0000003f26267287 */ /* 0x000fe40008000000 */
[----:B------:R-:W-:Y:S01]  /*60a0*/  ULOP3.LUT UR37, UR37, UR6, URZ, 0x3c, !UPT ;  /* 0x0000000625257292 */ /* 0x000fe2000f8e3c3f */
[----:B012---:R-:W-:Y:S11]  /*60b0*/  @!P0 BRA `(.L_x_1690) ;  /* 0x0000000000048947 */ /* 0x007ff60003800000 */
[----:B------:R-:W-:Y:S01]  /*60c0*/  BPT.TRAP 0x1 ;  /* 0x000000040000795c */ /* 0x000fe20000300000 */
.L_x_1690:
[----:B------:R-:W-:Y:S01]  /*60d0*/  ULEA UR21, UR38, UR42, 0x3 ;  /* 0x0000002a26157291 */ /* 0x000fe2000f8e183f */
[----:B------:R-:W-:-:S05]  /*60e0*/  IMAD.U32 R9, RZ, RZ, UR37 ;  /* 0x00000025ff097e24 */ /* 0x000fca000f8e00ff */
[----:B------:R-:W-:-:S04]  /*60f0*/  SHF.L.U32 R9, R9, 0x1f, RZ ;  /* 0x0000001f09097819 */ /* 0x000fc800000006ff */
[----:B------:R0:W1:Y:S01]  /*6100*/  SYNCS.PHASECHK.TRANS64.TRYWAIT P1, [UR21+0x28c30], R9 ;  /* 0x028c3009ff0075a7 */ /* 0x0000620008020155 */
[----:B------:R-:W-:Y:S05]  /*6110*/  @!P0 BRA `(.L_x_1691) ;  /* 0x0000000000048947 */ /* 0x000fea0003800000 */
[----:B------:R-:W-:Y:S01]  /*6120*/  BPT.TRAP 0x1 ;  /* 0x000000040000795c */ /* 0x000fe20000300000 */
.L_x_1691:
[----:B-1----:R-:W-:Y:S05]  /*6130*/  @P1 BRA `(.L_x_1692) ;  /* 0x0000000000081947 */ /* 0x002fea0003800000 */
[----:B------:R-:W1:Y:S02]  /*6140*/  SYNCS.PHASECHK.TRANS64.TRYWAIT P1, [UR21+0x28c30], R9 ;  /* 0x028c3009ff0075a7 */ /* 0x000e640008020155 */
[----:B-1----:R-:W-:Y:S05]  /*6150*/  @!P1 BRA `(.L_x_1693) ;  /* 0x000000dc00389947 */ /* 0x002fea0003800000 */
.L_x_1692:
[----:B------:R-:W-:Y:S01]  /*6160*/  R2UR UR18, R0 ;  /* 0x00000000001272ca */ /* 0x000fe200000e0000 */
[----:B----4-:R-:W-:Y:S01]  /*6170*/  WARPGROUP.ARRIVE ;  /* 0x00000000000079c5 */ /* 0x010fe20000000000 */
[----:B------:R-:W-:Y:S01]  /*6180*/  UMOV UR19, 0x40000040 ;  /* 0x4000004000137882 */ /* 0x000fe20000000000 */
[----:B------:R-:W-:Y:S01]  /*6190*/  UMOV UR7, 0x40000040 ;  /* 0x4000004000077882 */ /* 0x000fe20000000000 */
[----:B------:R-:W-:Y:S01]  /*61a0*/  UMOV UR11, 0x40000040 ;  /* 0x40000040000b7882 */ /* 0x000fe20000000000 */
[----:B------:R-:W-:-:S08]  /*61b0*/  UMOV UR15, 0x40000040 ;  /* 0x40000040000f7882 */ /* 0x000fd00000000000 */
[----:B------:R-:W-:-:S04]  /*61c0*/  ULEA UR18, UR38, UR18, 0x9 ;  /* 0x0000001226127291 */ /* 0x000fc8000f8e483f */
[----:B------:R-:W-:Y:S02]  /*61d0*/  UIADD3 UR6, UR18, 0x2, URZ ;  /* 0x0000000212067890 */ /* 0x000fe4000fffe03f */
[----:B------:R-:W-:Y:S02]  /*61e0*/  UIADD3 UR10, UR18, 0x4, URZ ;  /* 0x00000004120a7890 */ /* 0x000fe4000fffe03f */
[----:B------:R-:W-:Y:S02]  /*61f0*/  UIADD3 UR14, UR18, 0x6, URZ ;  /* 0x00000006120e7890 */ /* 0x000fe4000fffe03f */
        /* <DEDUP_REMOVED lines=13> */
.L_x_1694:
[----:B------:R-:W-:Y:S01]  /*62d0*/  UISETP.NE.AND UP1, UPT, UR51, URZ, UPT ;  /* 0x0000003f3300728c */ /* 0x000fe2000bf25270 */
[----:B-1----:R-:W-:Y:S01]  /*62e0*/  VIADD R6, R185, UR44 ;  /* 0x0000002cb9067c36 */ /* 0x002fe20008000000 */
[----:B------:R-:W1:Y:S01]  /*62f0*/  LDC R7, c[0x0][0x2f0] ;  /* 0x0000bc00ff077b82 */ /* 0x000e620000000800 */
[----:B------:R-:W-:Y:S01]  /*6300*/  UISETP.NE.AND UP0, UPT, UR50, URZ, UPT ;  /* 0x0000003f3200728c */ /* 0x000fe2000bf05270 */
[----:B------:R-:W-:Y:S02]  /*6310*/  UMOV UR11, UR22 ;  /* 0x00000016000b7c82 */ /* 0x000fe40008000000 */
[----:B------:R-:W-:Y:S02]  /*6320*/  PLOP3.LUT P1, PT, PT, PT, UP1, 0x80, 0x0 ;  /* 0x000000000000781c */ /* 0x000fe40003f2f018 */
[----:B------:R-:W-:Y:S02]  /*6330*/  PLOP3.LUT P2, PT, PT, PT, UP1, 0x80, 0x0 ;  /* 0x000000000000781c */ /* 0x000fe40003f4f018 */
[----:B------:R-:W2:Y:S01]  /*6340*/  LDC R8, c[0x0][0x288] ;  /* 0x0000a200ff087b82 */ /* 0x000ea20000000800 */
[----:B------:R-:W-:-:S08]  /*6350*/  @UP1 ULDC UR6, c[0x0][0x44c] ;  /* 0x0001130000061ab9 */ /* 0x000fd00000000800 */
[----:B------:R-:W-:Y:S01]  /*6360*/  @P1 IMAD.HI.U32 R5, R6, UR6, RZ ;  /* 0x0000000606051c27 */ /* 0x000fe2000f8e00ff */
[----:B------:R-:W-:Y:S01]  /*6370*/  @UP1 ULDC UR6, c[0x0][0x450] ;  /* 0x0001140000061ab9 */ /* 0x000fe20000000800 */
[----:B------:R-:W-:-:S03]  /*6380*/  PLOP3.LUT P1, PT, PT, PT, UP0, 0x40, 0x0 ;  /* 0x000000000000781c */ /* 0x000fc60003f2e808 */
[----:B------:R-:W-:Y:S01]  /*6390*/  @P2 SHF.R.U32.HI R6, RZ, UR6, R5 ;  /* 0x00000006ff062c19 */ /* 0x000fe20008011605 */
[----:B------:R-:W-:Y:S01]  /*63a0*/  UIADD3 UR6, UR21, 0x28c40, URZ ;  /* 0x00028c4015067890 */ /* 0x000fe2000fffe03f */
[----:B------:R-:W-:-:S03]  /*63b0*/  IMAD.SHL.U32 R5, R12, 0x40, RZ ;  /* 0x000000400c057824 */ /* 0x000fc600078e00ff */
[----:B------:R-:W3:Y:S01]  /*63c0*/  SHFL.IDX PT, R192, R6, RZ, 0x1c1f ;  /* 0x001c1fff06c07589 */ /* 0x000ee200000e0000 */
[----:B------:R-:W-:Y:S01]  /*63d0*/  UPRMT UR6, UR40, 0x654, UR6 ;  /* 0x0000065428067896 */ /* 0x000fe20008000006 */
[----:B------:R-:W-:-:S05]  /*63e0*/  IADD3 R10, -R2, 0x1, -R5 ;  /* 0x00000001020a7810 */ /* 0x000fca0007ffe905 */
[----:B-1----:R-:W-:-:S03]  /*63f0*/  IMAD R11, R7, UR49, R10 ;  /* 0x00000031070b7c24 */ /* 0x002fc6000f8e020a */
[----:B------:R-:W-:Y:S01]  /*6400*/  SYNCS.ARRIVE.TRANS64.RED.A1T0 RZ, [UR6], RZ ;  /* 0x000000ffffff79a7 */ /* 0x000fe20008100406 */
[----:B------:R-:W-:Y:S01]  /*6410*/  ULOP3.LUT UR6, URZ, UR11, URZ, 0x33, !UPT ;  /* 0x0000000b3f067292 */ /* 0x000fe2000f8e333f */
[----:B--2---:R-:W-:-:S05]  /*6420*/  IADD3 R11, R11, -R8, RZ ;  /* 0x800000080b0b7210 */ /* 0x004fca0007ffe0ff */
[C---:B------:R-:W-:Y:S02]  /*6430*/  VIADD R191, R11.reuse, UR25 ;  /* 0x000000190bbf7c36 */ /* 0x040fe40008000000 */
[----:B------:R-:W-:Y:S02]  /*6440*/  VIADD R193, R11, UR6 ;  /* 0x000000060bc17c36 */ /* 0x000fe40008000000 */
[----:B---3--:R-:W-:Y:S02]  /*6450*/  IMAD.IADD R20, R191, 0x1, R192 ;  /* 0x00000001bf147824 */ /* 0x008fe400078e02c0 */
[----:B------:R-:W-:Y:S01]  /*6460*/  IMAD.IADD R21, R192, 0x1, R193 ;  /* 0x00000001c0157824 */ /* 0x000fe200078e02c1 */
[----:B------:R-:W-:Y:S06]  /*6470*/  @P1 BRA `(.L_x_1695) ;  /* 0x00000000005c1947 */ /* 0x000fec0003800000 */
[----:B------:R-:W-:Y:S01]  /*6480*/  IMAD R11, R7, UR49, R192 ;  /* 0x00000031070b7c24 */ /* 0x000fe2000f8e02c0 */
[----:B------:R-:W-:Y:S03]  /*6490*/  BSSY B0, `(.L_x_1696) ;  /* 0x0000011000007945 */ /* 0x000fe60003800000 */
[----:B------:R-:W-:-:S05]  /*64a0*/  IMAD.IADD R15, R11, 0x1, -R8 ;  /* 0x000000010b0f7824 */ /* 0x000fca00078e0a08 */
[----:B------:R-:W-:-:S13]  /*64b0*/  ISETP.GT.AND P1, PT, R15, -0x1, PT ;  /* 0xffffffff0f00780c */ /* 0x000fda0003f24270 */
[----:B------:R-:W-:Y:S05]  /*64c0*/  @P1 BRA `(.L_x_1697) ;  /* 0x0000000000201947 */ /* 0x000fea0003800000 */
[----:B------:R-:W-:Y:S01]  /*64d0*/  IMAD.U32 R192, RZ, RZ, UR24 ;  /* 0x00000018ffc07e24 */ /* 0x000fe2000f8e00ff */
[----:B------:R-:W-:-:S04]  /*64e0*/  LOP3.LUT R15, RZ, R15, RZ, 0x33, !PT ;  /* 0x0000000fff0f7212 */ /* 0x000fc800078e33ff */
[----:B------:R-:W-:-:S13]  /*64f0*/  ISETP.NE.AND P1, PT, R192, 0x1, PT ;  /* 0x00000001c000780c */ /* 0x000fda0003f25270 */
[----:B------:R-:W1:Y:S02]  /*6500*/  @P1 LDC.64 R10, c[0x0][0x9e8] ;  /* 0x00027a00ff0a1b82 */ /* 0x000e640000000a00 */
[----:B-1----:R-:W-:-:S05]  /*6510*/  @P1 IMAD.HI.U32 R10, R15, R10, RZ ;  /* 0x0000000a0f0a1227 */ /* 0x002fca00078e00ff */
[----:B------:R-:W-:-:S04]  /*6520*/  @P1 SHF.R.U32.HI R15, RZ, R11, R10 ;  /* 0x0000000bff0f1219 */ /* 0x000fc8000001160a */
[----:B------:R-:W-:Y:S01]  /*6530*/  LOP3.LUT R15, RZ, R15, RZ, 0x33, !PT ;  /* 0x0000000fff0f7212 */ /* 0x000fe200078e33ff */
[----:B------:R-:W-:Y:S06]  /*6540*/  BRA `(.L_x_1698) ;  /* 0x0000000000147947 */ /* 0x000fec0003800000 */
.L_x_1697:
[----:B------:R-:W-:-:S05]  /*6550*/  IMAD.U32 R192, RZ, RZ, UR24 ;  /* 0x00000018ffc07e24 */ /* 0x000fca000f8e00ff */
[----:B------:R-:W-:-:S13]  /*6560*/  ISETP.NE.AND P1, PT, R192, 0x1, PT ;  /* 0x00000001c000780c */ /* 0x000fda0003f25270 */
[----:B------:R-:W1:Y:S02]  /*6570*/  @P1 LDC.64 R10, c[0x0][0x9e8] ;  /* 0x00027a00ff0a1b82 */ /* 0x000e640000000a00 */
[----:B-1----:R-:W-:-:S05]  /*6580*/  @P1 IMAD.HI.U32 R10, R15, R10, RZ ;  /* 0x0000000a0f0a1227 */ /* 0x002fca00078e00ff */
[----:B------:R-:W-:-:S07]  /*6590*/  @P1 SHF.R.U32.HI R15, RZ, R11, R10 ;  /* 0x0000000bff0f1219 */ /* 0x000fce000001160a */
.L_x_1698:
[----:B------:R-:W-:Y:S05]  /*65a0*/  BSYNC B0 ;  /* 0x0000000000007941 */ /* 0x000fea0003800000 */
.L_x_1696:
[----:B------:R-:W-:-:S04]  /*65b0*/  IMAD R15, R15, R192, -R5 ;  /* 0x000000c00f0f7224 */ /* 0x000fc800078e0a05 */
[----:B------:R-:W-:-:S05]  /*65c0*/  IMAD.IADD R15, R15, 0x1, -R2 ;  /* 0x000000010f0f7824 */ /* 0x000fca00078e0a02 */
[----:B------:R-:W-:Y:S02]  /*65d0*/  VIADDMNMX R20, R15, R192, R20, PT ;  /* 0x000000c00f147246 */ /* 0x000fe40003800114 */
[----:B------:R-:W-:-:S07]  /*65e0*/  VIMNMX R21, R21, R15, !PT ;  /* 0x0000000f15157248 */ /* 0x000fce0007fe0100 */
.L_x_1695:
[----:B------:R-:W-:Y:S01]  /*65f0*/  ISETP.GT.AND P1, PT, R12, -0x1, PT ;  /* 0xffffffff0c00780c */ /* 0x000fe20003f24270 */
[----:B------:R-:W1:Y:S01]  /*6600*/  SHFL.IDX PT, R10, R6, 0x1, 0x1c1f ;  /* 0x003c1f00060a7f89 */ /* 0x000e6200000e0000 */
[----:B------:R-:W-:Y:S02]  /*6610*/  UISETP.NE.AND UP0, UPT, UR50, URZ, UPT ;  /* 0x0000003f3200728c */ /* 0x000fe4000bf05270 */
[C---:B------:R-:W-:Y:S02]  /*6620*/  ISETP.GT.AND P4, PT, R21.reuse, 0x1, P1 ;  /* 0x000000011500780c */ /* 0x040fe40000f84270 */
[----:B------:R-:W-:Y:S02]  /*6630*/  ISETP.GT.AND P5, PT, R21, RZ, P1 ;  /* 0x000000ff1500720c */ /* 0x000fe40000fa4270 */
[C---:B------:R-:W-:Y:S02]  /*6640*/  ISETP.LT.OR P4, PT, R20.reuse, 0x2, P4 ;  /* 0x000000021400780c */ /* 0x040fe40002781670 */
[----:B------:R-:W-:-:S02]  /*6650*/  ISETP.LT.OR P5, PT, R20, 0x1, P5 ;  /* 0x000000011400780c */ /* 0x000fc40002fa1670 */
[----:B------:R-:W-:Y:S02]  /*6660*/  FSEL R153, R153, -INF , !P4 ;  /* 0xff80000099997808 */ /* 0x000fe40006000000 */
[C---:B------:R-:W-:Y:S02]  /*6670*/  ISETP.GT.AND P4, PT, R21.reuse, 0x18, P1 ;  /* 0x000000181500780c */ /* 0x040fe40000f84270 */
[----:B------:R-:W-:Y:S02]  /*6680*/  FSEL R15, R152, -INF , !P5 ;  /* 0xff800000980f7808 */ /* 0x000fe40006800000 */
[----:B------:R-:W-:Y:S02]  /*6690*/  ISETP.LT.OR P4, PT, R20, 0x19, P4 ;  /* 0x000000191400780c */ /* 0x000fe40002781670 */
[C---:B------:R-:W-:Y:S02]  /*66a0*/  ISETP.GT.AND P6, PT, R21.reuse, 0x8, P1 ;  /* 0x000000081500780c */ /* 0x040fe40000fc4270 */
[----:B------:R-:W-:-:S02]  /*66b0*/  ISETP.GT.AND P2, PT, R21, 0x9, P1 ;  /* 0x000000091500780c */ /* 0x000fc40000f44270 */
[----:B------:R-:W-:Y:S01]  /*66c0*/  ISETP.GT.AND P3, PT, R21, 0x10, P1 ;  /* 0x000000101500780c */ /* 0x000fe20000f64270 */
[----:B-1----:R-:W-:Y:S01]  /*66d0*/  IMAD.IADD R6, R191, 0x1, R10 ;  /* 0x00000001bf067824 */ /* 0x002fe200078e020a */
[C---:B------:R-:W-:Y:S02]  /*66e0*/  ISETP.GT.AND P5, PT, R21.reuse, 0x11, P1 ;  /* 0x000000111500780c */ /* 0x040fe40000fa4270 */
[----:B------:R-:W-:Y:S02]  /*66f0*/  FSEL R164, R164, -INF , !P4 ;  /* 0xff800000a4a47808 */ /* 0x000fe40006000000 */
[----:B------:R-:W-:Y:S02]  /*6700*/  ISETP.GT.AND P4, PT, R21, 0x29, P1 ;  /* 0x000000291500780c */ /* 0x000fe40000f84270 */
[C---:B------:R-:W-:Y:S02]  /*6710*/  ISETP.LT.OR P6, PT, R20.reuse, 0x9, P6 ;  /* 0x000000091400780c */ /* 0x040fe400037c1670 */
[----:B------:R-:W-:-:S02]  /*6720*/  ISETP.LT.OR P2, PT, R20, 0xa, P2 ;  /* 0x0000000a1400780c */ /* 0x000fc40001741670 */
[C---:B------:R-:W-:Y:S02]  /*6730*/  ISETP.LT.OR P3, PT, R20.reuse, 0x11, P3 ;  /* 0x000000111400780c */ /* 0x040fe40001f61670 */
[C---:B------:R-:W-:Y:S02]  /*6740*/  ISETP.LT.OR P5, PT, R20.reuse, 0x12, P5 ;  /* 0x000000121400780c */ /* 0x040fe40002fa1670 */
[----:B------:R-:W-:Y:S02]  /*6750*/  ISETP.LT.OR P4, PT, R20, 0x2a, P4 ;  /* 0x0000002a1400780c */ /* 0x000fe40002781670 */
[----:B------:R-:W-:Y:S02]  /*6760*/  FSEL R156, R156, -INF , !P6 ;  /* 0xff8000009c9c7808 */ /* 0x000fe40007000000 */
[----:B------:R-:W-:Y:S02]  /*6770*/  FSEL R157, R157, -INF , !P2 ;  /* 0xff8000009d9d7808 */ /* 0x000fe40005000000 */
[----:B------:R-:W-:-:S02]  /*6780*/  FSEL R160, R160, -INF , !P3 ;  /* 0xff800000a0a07808 */ /* 0x000fc40005800000 */
[----:B------:R-:W-:Y:S02]  /*6790*/  FSEL R161, R161, -INF , !P5 ;  /* 0xff800000a1a17808 */ /* 0x000fe40006800000 */
[C---:B------:R-:W-:Y:S02]  /*67a0*/  ISETP.GT.AND P6, PT, R21.reuse, 0x19, P1 ;  /* 0x000000191500780c */ /* 0x040fe40000fc4270 */
[C---:B------:R-:W-:Y:S02]  /*67b0*/  ISETP.GT.AND P2, PT, R21.reuse, 0x20, P1 ;  /* 0x000000201500780c */ /* 0x040fe40000f44270 */
[C---:B------:R-:W-:Y:S02]  /*67c0*/  ISETP.GT.AND P3, PT, R21.reuse, 0x21, P1 ;  /* 0x000000211500780c */ /* 0x040fe40000f64270 */
[----:B------:R-:W-:Y:S02]  /*67d0*/  ISETP.GT.AND P5, PT, R21, 0x28, P1 ;  /* 0x000000281500780c */ /* 0x000fe40000fa4270 */
[----:B------:R-:W-:-:S02]  /*67e0*/  FSEL R173, R173, -INF , !P4 ;  /* 0xff800000adad7808 */ /* 0x000fc40006000000 */
[----:B------:R-:W-:Y:S02]  /*67f0*/  PLOP3.LUT P4, PT, PT, PT, UP0, 0x40, 0x0 ;  /* 0x000000000000781c */ /* 0x000fe40003f8e808 */
[C---:B------:R-:W-:Y:S02]  /*6800*/  ISETP.LT.OR P6, PT, R20.reuse, 0x1a, P6 ;  /* 0x0000001a1400780c */ /* 0x040fe400037c1670 */
[C---:B------:R-:W-:Y:S02]  /*6810*/  ISETP.LT.OR P2, PT, R20.reuse, 0x21, P2 ;  /* 0x000000211400780c */ /* 0x040fe40001741670 */
[C---:B------:R-:W-:Y:S02]  /*6820*/  ISETP.LT.OR P3, PT, R20.reuse, 0x22, P3 ;  /* 0x000000221400780c */ /* 0x040fe40001f61670 */
[----:B------:R-:W-:Y:S02]  /*6830*/  ISETP.LT.OR P5, PT, R20, 0x29, P5 ;  /* 0x000000291400780c */ /* 0x000fe40002fa1670 */
[----:B------:R-:W-:-:S02]  /*6840*/  FSEL R165, R165, -INF , !P6 ;  /* 0xff800000a5a57808 */ /* 0x000fc40007000000 */
[----:B------:R-:W-:Y:S02]  /*6850*/  FSEL R168, R168, -INF , !P2 ;  /* 0xff800000a8a87808 */ /* 0x000fe40005000000 */
[----:B------:R-:W-:Y:S02]  /*6860*/  FSEL R169, R169, -INF , !P3 ;  /* 0xff800000a9a97808 */ /* 0x000fe40005800000 */
[----:B------:R-:W-:Y:S02]  /*6870*/  FSEL R172, R172, -INF , !P5 ;  /* 0xff800000acac7808 */ /* 0x000fe40006800000 */
[C---:B------:R-:W-:Y:S02]  /*6880*/  ISETP.GT.AND P6, PT, R21.reuse, 0x30, P1 ;  /* 0x000000301500780c */ /* 0x040fe40000fc4270 */
[C---:B------:R-:W-:Y:S02]  /*6890*/  ISETP.GT.AND P2, PT, R21.reuse, 0x31, P1 ;  /* 0x000000311500780c */ /* 0x040fe40000f44270 */
[----:B------:R-:W-:-:S02]  /*68a0*/  ISETP.GT.AND P3, PT, R21, 0x38, P1 ;  /* 0x000000381500780c */ /* 0x000fc40000f64270 */
[----:B------:R-:W-:Y:S02]  /*68b0*/  ISETP.GT.AND P5, PT, R21, 0x39, P1 ;  /* 0x000000391500780c */ /* 0x000fe40000fa4270 */
[C---:B------:R-:W-:Y:S02]  /*68c0*/  ISETP.LT.OR P6, PT, R20.reuse, 0x31, P6 ;  /* 0x000000311400780c */ /* 0x040fe400037c1670 */
[C---:B------:R-:W-:Y:S02]  /*68d0*/  ISETP.LT.OR P2, PT, R20.reuse, 0x32, P2 ;  /* 0x000000321400780c */ /* 0x040fe40001741670 */
[C---:B------:R-:W-:Y:S02]  /*68e0*/  ISETP.LT.OR P3, PT, R20.reuse, 0x39, P3 ;  /* 0x000000391400780c */ /* 0x040fe40001f61670 */
[----:B------:R-:W-:Y:S01]  /*68f0*/  ISETP.LT.OR P5, PT, R20, 0x3a, P5 ;  /* 0x0000003a1400780c */ /* 0x000fe20002fa1670 */
[----:B------:R-:W-:Y:S01]  /*6900*/  IMAD.IADD R20, R193, 0x1, R10 ;  /* 0x00000001c1147824 */ /* 0x000fe200078e020a */
[----:B------:R-:W-:-:S02]  /*6910*/  FSEL R176, R176, -INF , !P6 ;  /* 0xff800000b0b07808 */ /* 0x000fc40007000000 */
[----:B------:R-:W-:Y:S02]  /*6920*/  FSEL R177, R177, -INF , !P2 ;  /* 0xff800000b1b17808 */ /* 0x000fe40005000000 */
[----:B------:R-:W-:Y:S02]  /*6930*/  FSEL R180, R180, -INF , !P3 ;  /* 0xff800000b4b47808 */ /* 0x000fe40005800000 */
[----:B------:R-:W-:Y:S01]  /*6940*/  FSEL R181, R181, -INF , !P5 ;  /* 0xff800000b5b57808 */ /* 0x000fe20006800000 */
        /* <DEDUP_REMOVED lines=14> */
.L_x_1701:
[----:B------:R-:W-:-:S05]  /*6a30*/  IMAD.U32 R152, RZ, RZ, UR24 ;  /* 0x00000018ff987e24 */ /* 0x000fca000f8e00ff */
[----:B------:R-:W-:-:S13]  /*6a40*/  ISETP.NE.AND P2, PT, R152, 0x1, PT ;  /* 0x000000019800780c */ /* 0x000fda0003f45270 */
[----:B------:R-:W1:Y:S02]  /*6a50*/  @P2 LDC.64 R10, c[0x0][0x9e8] ;  /* 0x00027a00ff0a2b82 */ /* 0x000e640000000a00 */
[----:B-1----:R-:W-:-:S05]  /*6a60*/  @P2 IMAD.HI.U32 R10, R21, R10, RZ ;  /* 0x0000000a150a2227 */ /* 0x002fca00078e00ff */
[----:B------:R-:W-:-:S07]  /*6a70*/  @P2 SHF.R.U32.HI R21, RZ, R11, R10 ;  /* 0x0000000bff152219 */ /* 0x000fce000001160a */
.L_x_1702:
[----:B------:R-:W-:Y:S05]  /*6a80*/  BSYNC B0 ;  /* 0x0000000000007941 */ /* 0x000fea0003800000 */
.L_x_1700:
[----:B------:R-:W-:-:S04]  /*6a90*/  IMAD R5, R21, R152, -R5 ;  /* 0x0000009815057224 */ /* 0x000fc800078e0a05 */
[----:B------:R-:W-:-:S05]  /*6aa0*/  IMAD.IADD R5, R5, 0x1, -R2 ;  /* 0x0000000105057824 */ /* 0x000fca00078e0a02 */
[----:B------:R-:W-:Y:S02]  /*6ab0*/  VIADDMNMX R6, R5, R152, R6, PT ;  /* 0x0000009805067246 */ /* 0x000fe40003800106 */
[----:B------:R-:W-:-:S07]  /*6ac0*/  VIMNMX R20, R20, R5, !PT ;  /* 0x0000000514147248 */ /* 0x000fce0007fe0100 */
.L_x_1699:
[----:B------:R-:W-:Y:S01]  /*6ad0*/  FMNMX.FTZ R10, R15, R14, !PT ;  /* 0x0000000e0f0a7209 */ /* 0x000fe20007810000 */
[----:B------:R-:W-:Y:S01]  /*6ae0*/  UMOV UR10, UR23 ;  /* 0x00000017000a7c82 */ /* 0x000fe20008000000 */
[C---:B------:R-:W-:Y:S02]  /*6af0*/  ISETP.GT.AND P3, PT, R20.reuse, RZ, P1 ;  /* 0x000000ff1400720c */ /* 0x040fe40000f64270 */
[----:B------:R-:W-:Y:S02]  /*6b00*/  FMNMX.FTZ R5, R153, R10, !PT ;  /* 0x0000000a99057209 */ /* 0x000fe40007810000 */
[----:B------:R-:W-:Y:S02]  /*6b10*/  ISETP.GT.AND P4, PT, R20, 0x1, P1 ;  /* 0x000000011400780c */ /* 0x000fe40000f84270 */
[----:B------:R-:W-:Y:S02]  /*6b20*/  FMNMX.FTZ R10, R156, R5, !PT ;  /* 0x000000059c0a7209 */ /* 0x000fe40007810000 */
[----:B------:R-:W-:-:S02]  /*6b30*/  ISETP.LT.OR P3, PT, R6, 0x1, P3 ;  /* 0x000000010600780c */ /* 0x000fc40001f61670 */
[----:B------:R-:W-:Y:S02]  /*6b40*/  FMNMX.FTZ R5, R157, R10, !PT ;  /* 0x0000000a9d057209 */ /* 0x000fe40007810000 */
[----:B------:R-:W-:Y:S02]  /*6b50*/  ISETP.GT.AND P6, PT, R20, 0x8, P1 ;  /* 0x000000081400780c */ /* 0x000fe40000fc4270 */
[----:B------:R-:W-:Y:S02]  /*6b60*/  FMNMX.FTZ R10, R160, R5, !PT ;  /* 0x00000005a00a7209 */ /* 0x000fe40007810000 */
[----:B------:R-:W-:Y:S02]  /*6b70*/  ISETP.LT.OR P4, PT, R6, 0x2, P4 ;  /* 0x000000020600780c */ /* 0x000fe40002781670 */
[----:B------:R-:W-:Y:S02]  /*6b80*/  FMNMX.FTZ R5, R161, R10, !PT ;  /* 0x0000000aa1057209 */ /* 0x000fe40007810000 */
[----:B------:R-:W-:-:S02]  /*6b90*/  FSEL R154, R154, -INF , !P3 ;  /* 0xff8000009a9a7808 */ /* 0x000fc40005800000 */
        /* <DEDUP_REMOVED lines=15> */
[----:B------:R-:W-:Y:S02]  /*6c90*/  FSEL R159, R159, -INF , !P2 ;  /* 0xff8000009f9f7808 */ /* 0x000fe40005000000 */
[----:B------:R-:W-:Y:S02]  /*6ca0*/  FMNMX.FTZ R10, R180, R5, !PT ;  /* 0x00000005b40a7209 */ /* 0x000fe40007810000 */
[----:B------:R-:W-:-:S02]  /*6cb0*/  ISETP.LT.OR P5, PT, R6, 0x11, P5 ;  /* 0x000000110600780c */ /* 0x000fc40002fa1670 */
[----:B------:R-:W-:Y:S02]  /*6cc0*/  FMNMX.FTZ R10, R181, R10, !PT ;  /* 0x0000000ab50a7209 */ /* 0x000fe40007810000 */
[----:B------:R-:W-:Y:S02]  /*6cd0*/  ISETP.GT.AND P6, PT, R20, 0x18, P1 ;  /* 0x000000181400780c */ /* 0x000fe40000fc4270 */
[----:B------:R-:W-:Y:S01]  /*6ce0*/  ISETP.LT.OR P4, PT, R6, 0x12, P4 ;  /* 0x000000120600780c */ /* 0x000fe20002781670 */
[----:B------:R-:W1:Y:S01]  /*6cf0*/  SHFL.BFLY PT, R5, R10, 0x2, 0x1f ;  /* 0x0c401f000a057f89 */ /* 0x000e6200000e0000 */
[----:B------:R-:W-:Y:S02]  /*6d00*/  FSEL R162, R162, -INF , !P5 ;  /* 0xff800000a2a27808 */ /* 0x000fe40006800000 */
[----:B------:R-:W-:Y:S02]  /*6d10*/  ISETP.GT.AND P2, PT, R20, 0x19, P1 ;  /* 0x000000191400780c */ /* 0x000fe40000f44270 */
[----:B------:R-:W-:-:S02]  /*6d20*/  ISETP.LT.OR P6, PT, R6, 0x19, P6 ;  /* 0x000000190600780c */ /* 0x000fc400037c1670 */
[----:B------:R-:W-:Y:S02]  /*6d30*/  FSEL R163, R163, -INF , !P4 ;  /* 0xff800000a3a37808 */ /* 0x000fe40006000000 */
[----:B------:R-:W-:Y:S02]  /*6d40*/  ISETP.GT.AND P3, PT, R20, 0x20, P1 ;  /* 0x000000201400780c */ /* 0x000fe40000f64270 */
[----:B------:R-:W-:Y:S02]  /*6d50*/  FSEL R166, R166, -INF , !P6 ;  /* 0xff800000a6a67808 */ /* 0x000fe40007000000 */
[C---:B------:R-:W-:Y:S02]  /*6d60*/  ISETP.LT.OR P2, PT, R6.reuse, 0x1a, P2 ;  /* 0x0000001a0600780c */ /* 0x040fe40001741670 */
[----:B------:R-:W-:Y:S02]  /*6d70*/  ISETP.LT.OR P3, PT, R6, 0x21, P3 ;  /* 0x000000210600780c */ /* 0x000fe40001f61670 */
[----:B------:R-:W-:-:S02]  /*6d80*/  ISETP.GT.AND P5, PT, R20, 0x21, P1 ;  /* 0x000000211400780c */ /* 0x000fc40000fa4270 */
[----:B------:R-:W-:Y:S02]  /*6d90*/  FSEL R167, R167, -INF , !P2 ;  /* 0xff800000a7a77808 */ /* 0x000fe40005000000 */
[----:B------:R-:W-:Y:S02]  /*6da0*/  FSEL R170, R170, -INF , !P3 ;  /* 0xff800000aaaa7808 */ /* 0x000fe40005800000 */
[----:B------:R-:W-:Y:S02]  /*6db0*/  ISETP.GT.AND P4, PT, R20, 0x28, P1 ;  /* 0x000000281400780c */ /* 0x000fe40000f84270 */
[----:B-1----:R-:W-:Y:S02]  /*6dc0*/  FMNMX.FTZ R11, R10, R5, !PT ;  /* 0x000000050a0b7209 */ /* 0x002fe40007810000 */
[----:B------:R-:W-:Y:S02]  /*6dd0*/  FMNMX.FTZ R10, R154, R13, !PT ;  /* 0x0000000d9a0a7209 */ /* 0x000fe40007810000 */
[----:B------:R-:W-:Y:S01]  /*6de0*/  ISETP.LT.OR P5, PT, R6, 0x22, P5 ;  /* 0x000000220600780c */ /* 0x000fe20002fa1670 */
[----:B------:R-:W1:Y:S01]  /*6df0*/  SHFL.BFLY PT, R152, R11, 0x1, 0x1f ;  /* 0x0c201f000b987f89 */ /* 0x000e6200000e0000 */
[----:B------:R-:W-:-:S02]  /*6e00*/  ISETP.GT.AND P6, PT, R20, 0x29, P1 ;  /* 0x000000291400780c */ /* 0x000fc40000fc4270 */
[----:B------:R-:W-:Y:S02]  /*6e10*/  ISETP.LT.OR P4, PT, R6, 0x29, P4 ;  /* 0x000000290600780c */ /* 0x000fe40002781670 */
[----:B------:R-:W-:Y:S02]  /*6e20*/  FSEL R171, R171, -INF , !P5 ;  /* 0xff800000abab7808 */ /* 0x000fe40006800000 */
[----:B------:R-:W-:Y:S02]  /*6e30*/  ISETP.GT.AND P2, PT, R20, 0x30, P1 ;  /* 0x000000301400780c */ /* 0x000fe40000f44270 */
[----:B------:R-:W-:Y:S02]  /*6e40*/  FSEL R174, R174, -INF , !P4 ;  /* 0xff800000aeae7808 */ /* 0x000fe40006000000 */
[----:B------:R-:W-:Y:S02]  /*6e50*/  ISETP.LT.OR P6, PT, R6, 0x2a, P6 ;  /* 0x0000002a0600780c */ /* 0x000fe400037c1670 */
[----:B------:R-:W-:-:S02]  /*6e60*/  ISETP.GT.AND P5, PT, R20, 0x31, P1 ;  /* 0x000000311400780c */ /* 0x000fc40000fa4270 */
[C---:B------:R-:W-:Y:S02]  /*6e70*/  ISETP.GT.AND P4, PT, R20.reuse, 0x38, P1 ;  /* 0x000000381400780c */ /* 0x040fe40000f84270 */
[----:B------:R-:W-:Y:S02]  /*6e80*/  ISETP.GT.AND P1, PT, R20, 0x39, P1 ;  /* 0x000000391400780c */ /* 0x000fe40000f24270 */
[C---:B------:R-:W-:Y:S02]  /*6e90*/  ISETP.LT.OR P2, PT, R6.reuse, 0x31, P2 ;  /* 0x000000310600780c */ /* 0x040fe40001741670 */
[----:B------:R-:W-:Y:S02]  /*6ea0*/  FSEL R175, R175, -INF , !P6 ;  /* 0xff800000afaf7808 */ /* 0x000fe40007000000 */
[----:B------:R-:W-:Y:S02]  /*6eb0*/  ISETP.LT.OR P5, PT, R6, 0x32, P5 ;  /* 0x000000320600780c */ /* 0x000fe40002fa1670 */
[----:B-1----:R-:W-:-:S02]  /*6ec0*/  FMNMX.FTZ R5, R11, R152, !PT ;  /* 0x000000980b057209 */ /* 0x002fc40007810000 */
[----:B------:R-:W-:Y:S02]  /*6ed0*/  FMNMX.FTZ R11, R155, R10, !PT ;  /* 0x0000000a9b0b7209 */ /* 0x000fe40007810000 */
[C---:B------:R-:W-:Y:S01]  /*6ee0*/  FSETP.NEU.FTZ.AND P3, PT, R5.reuse, -INF , PT ;  /* 0xff8000000500780b */ /* 0x040fe20003f7d000 */
[----:B------:R-:W-:Y:S01]  /*6ef0*/  FMUL.FTZ R21, R5, UR10 ;  /* 0x0000000a05157c20 */ /* 0x000fe20008410000 */
[----:B------:R-:W-:Y:S02]  /*6f00*/  FMNMX.FTZ R10, R158, R11, !PT ;  /* 0x0000000b9e0a7209 */ /* 0x000fe40007810000 */
[----:B------:R-:W-:Y:S02]  /*6f10*/  FSEL R178, R178, -INF , !P2 ;  /* 0xff800000b2b27808 */ /* 0x000fe40005000000 */
[----:B------:R-:W-:Y:S02]  /*6f20*/  FMNMX.FTZ R11, R159, R10, !PT ;  /* 0x0000000a9f0b7209 */ /* 0x000fe40007810000 */
[----:B------:R-:W-:-:S02]  /*6f30*/  ISETP.LT.OR P4, PT, R6, 0x39, P4 ;  /* 0x000000390600780c */ /* 0x000fc40002781670 */
[----:B------:R-:W-:Y:S02]  /*6f40*/  FMNMX.FTZ R10, R162, R11, !PT ;  /* 0x0000000ba20a7209 */ /* 0x000fe40007810000 */
[----:B------:R-:W-:Y:S02]  /*6f50*/  FSEL R179, R179, -INF , !P5 ;  /* 0xff800000b3b37808 */ /* 0x000fe40006800000 */
[----:B------:R-:W-:Y:S02]  /*6f60*/  FMNMX.FTZ R11, R163, R10, !PT ;  /* 0x0000000aa30b7209 */ /* 0x000fe40007810000 */
[----:B------:R-:W-:Y:S02]  /*6f70*/  FSEL R10, R21, RZ, P3 ;  /* 0x000000ff150a7208 */ /* 0x000fe40001800000 */
[----:B------:R-:W-:Y:S02]  /*6f80*/  FMNMX.FTZ R152, R166, R11, !PT ;  /* 0x0000000ba6987209 */ /* 0x000fe40007810000 */
[----:B------:R-:W-:Y:S01]  /*6f90*/  ISETP.LT.OR P1, PT, R6, 0x3a, P1 ;  /* 0x0000003a0600780c */ /* 0x000fe20000f21670 */
[--C-:B------:R-:W-:Y:S01]  /*6fa0*/  FFMA.FTZ R21, R15, UR10, -R10.reuse ;  /* 0x0000000a0f157c23 */ /* 0x100fe2000801080a */
[----:B------:R-:W-:Y:S01]  /*6fb0*/  FMNMX.FTZ R11, R167, R152, !PT ;  /* 0x00000098a70b7209 */ /* 0x000fe20007810000 */
[--C-:B------:R-:W-:Y:S01]  /*6fc0*/  FFMA.FTZ R157, R157, UR10, -R10.reuse ;  /* 0x0000000a9d9d7c23 */ /* 0x100fe2000801080a */
[----:B------:R-:W-:Y:S01]  /*6fd0*/  FSEL R182, R182, -INF , !P4 ;  /* 0xff800000b6b67808 */ /* 0x000fe20006000000 */
[----:B------:R1:W-:Y:S01]  /*6fe0*/  MUFU.EX2 R152, R21 ;  /* 0x0000001500987308 */ /* 0x0003e20000000800 */
[----:B------:R-:W-:Y:S01]  /*6ff0*/  FMNMX.FTZ R192, R170, R11, !PT ;  /* 0x0000000baac07209 */ /* 0x000fe20007810000 */
[--C-:B------:R-:W-:Y:S01]  /*7000*/  FFMA.FTZ R11, R153, UR10, -R10.reuse ;  /* 0x0000000a990b7c23 */ /* 0x100fe2000801080a */
[----:B------:R-:W-:Y:S01]  /*7010*/  FSEL R183, R183, -INF , !P1 ;  /* 0xff800000b7b77808 */ /* 0x000fe20004800000 */
[--C-:B------:R-:W-:Y:S01]  /*7020*/  FFMA.FTZ R153, R164, UR10, -R10.reuse ;  /* 0x0000000aa4997c23 */ /* 0x100fe2000801080a */
[----:B------:R-:W-:Y:S01]  /*7030*/  FMNMX.FTZ R15, R171, R192, !PT ;  /* 0x000000c0ab0f7209 */ /* 0x000fe20007810000 */
[--C-:B------:R-:W-:Y:S01]  /*7040*/  FFMA.FTZ R164, R169, UR10, -R10.reuse ;  /* 0x0000000aa9a47c23 */ /* 0x100fe2000801080a */
[--C-:B------:R-:W-:Y:S01]  /*7050*/  FFMA.FTZ R169, R177, UR10, -R10.reuse ;  /* 0x0000000ab1a97c23 */ /* 0x100fe2000801080a */
[----:B------:R-:W-:Y:S01]  /*7060*/  MUFU.EX2 R11, R11 ;  /* 0x0000000b000b7308 */ /* 0x000fe20000000800 */
[----:B------:R-:W-:Y:S01]  /*7070*/  FMNMX.FTZ R20, R174, R15, !PT ;  /* 0x0000000fae147209 */ /* 0x000fe20007810000 */
[--C-:B------:R-:W-:Y:S01]  /*7080*/  FFMA.FTZ R15, R156, UR10, -R10.reuse ;  /* 0x0000000a9c0f7c23 */ /* 0x100fe2000801080a */
[--C-:B------:R-:W-:Y:S01]  /*7090*/  FFMA.FTZ R156, R160, UR10, -R10.reuse ;  /* 0x0000000aa09c7c23 */ /* 0x100fe2000801080a */
[--C-:B------:R-:W-:Y:S01]  /*70a0*/  FFMA.FTZ R160, R165, UR10, -R10.reuse ;  /* 0x0000000aa5a07c23 */ /* 0x100fe2000801080a */
[----:B-1----:R-:W-:Y:S01]  /*70b0*/  FMNMX.FTZ R21, R175, R20, !PT ;  /* 0x00000014af157209 */ /* 0x002fe20007810000 */
[----:B------:R-:W-:Y:S01]  /*70c0*/  IMAD.MOV R177, RZ, RZ, -R17 ;  /* 0x000000ffffb17224 */ /* 0x000fe200078e0a11 */
[----:B------:R-:W-:Y:S01]  /*70d0*/  FSEL R165, R5, RZ, P3 ;  /* 0x000000ff05a57208 */ /* 0x000fe20001800000 */
[----:B------:R-:W-:Y:S01]  /*70e0*/  MUFU.EX2 R15, R15 ;  /* 0x0000000f000f7308 */ /* 0x000fe20000000800 */
[----:B------:R-:W-:Y:S01]  /*70f0*/  FMNMX.FTZ R20, R178, R21, !PT ;  /* 0x00000015b2147209 */ /* 0x000fe20007810000 */
[----:B------:R-:W-:Y:S01]  /*7100*/  FFMA.FTZ R173, R173, UR10, -R10 ;  /* 0x0000000aadad7c23 */ /* 0x000fe2000801080a */
[----:B------:R-:W-:Y:S01]  /*7110*/  ISETP.NE.AND P1, PT, R2, R177, PT ;  /* 0x000000b10200720c */ /* 0x000fe20003f25270 */
[----:B------:R-:W-:Y:S01]  /*7120*/  FADD.FTZ R165, -R165, R14 ;  /* 0x0000000ea5a57221 */ /* 0x000fe20000010100 */
[----:B------:R-:W-:Y:S01]  /*7130*/  FMNMX.FTZ R21, R179, R20, !PT ;  /* 0x00000014b3157209 */ /* 0x000fe20007810000 */
[----:B------:R-:W-:-:S02]  /*7140*/  FFMA.FTZ R177, R181, UR10, -R10 ;  /* 0x0000000ab5b17c23 */ /* 0x000fc4000801080a */
[----:B------:R-:W-:Y:S01]  /*7150*/  FMUL.FTZ R165, R165, UR10 ;  /* 0x0000000aa5a57c20 */ /* 0x000fe20008410000 */
[----:B------:R-:W-:Y:S01]  /*7160*/  FMNMX.FTZ R6, R182, R21, !PT ;  /* 0x00000015b6067209 */ /* 0x000fe20007810000 */
[----:B------:R-:W-:Y:S01]  /*7170*/  FFMA.FTZ R21, R161, UR10, -R10 ;  /* 0x0000000aa1157c23 */ /* 0x000fe2000801080a */
[----:B------:R1:W-:Y:S02]  /*7180*/  MUFU.EX2 R20, R157 ;  /* 0x0000009d00147308 */ /* 0x0003e40000000800 */
[----:B------:R-:W-:-:S05]  /*7190*/  FMNMX.FTZ R6, R183, R6, !PT ;  /* 0x00000006b7067209 */ /* 0x000fca0007810000 */
[----:B------:R-:W2:Y:S01]  /*71a0*/  SHFL.BFLY PT, R161, R6, 0x2, 0x1f ;  /* 0x0c401f0006a17f89 */ /* 0x000ea200000e0000 */
[----:B------:R-:W3:Y:S01]  /*71b0*/  MUFU.EX2 R165, R165 ;  /* 0x000000a500a57308 */ /* 0x000ee20000000800 */
[--C-:B-1----:R-:W-:Y:S01]  /*71c0*/  FFMA.FTZ R157, R168, UR10, -R10.reuse ;  /* 0x0000000aa89d7c23 */ /* 0x102fe2000801080a */
[----:B------:R-:W-:-:S06]  /*71d0*/  FFMA.FTZ R168, R176, UR10, -R10 ;  /* 0x0000000ab0a87c23 */ /* 0x000fcc000801080a */
[----:B------:R-:W1:Y:S08]  /*71e0*/  MUFU.EX2 R156, R156 ;  /* 0x0000009c009c7308 */ /* 0x000e700000000800 */
[----:B------:R-:W4:Y:S01]  /*71f0*/  MUFU.EX2 R21, R21 ;  /* 0x0000001500157308 */ /* 0x000f220000000800 */
[----:B---3--:R-:W-:Y:S01]  /*7200*/  FFMA.FTZ R176, R165, R3, R152 ;  /* 0x00000003a5b07223 */ /* 0x008fe20000010098 */
[----:B------:R-:W-:Y:S01]  /*7210*/  F2FP.F16.F32.PACK_AB R152, R11, R152 ;  /* 0x000000980b98723e */ /* 0x000fe200000000ff */
[-C--:B------:R-:W-:Y:S01]  /*7220*/  FMUL.FTZ R24, R24, R165.reuse ;  /* 0x000000a518187220 */ /* 0x080fe20000410000 */
[-C--:B------:R-:W-:Y:S01]  /*7230*/  FMUL.FTZ R25, R25, R165.reuse ;  /* 0x000000a519197220 */ /* 0x080fe20000410000 */
[----:B------:R-:W-:Y:S01]  /*7240*/  FADD.FTZ R176, R11, R176 ;  /* 0x000000b00bb07221 */ /* 0x000fe20000010000 */
[----:B------:R-:W-:Y:S01]  /*7250*/  FMUL.FTZ R28, R28, R165 ;  /* 0x000000a51c1c7220 */ /* 0x000fe20000410000 */
[----:B--2---:R-:W-:Y:S01]  /*7260*/  FMNMX.FTZ R191, R6, R161, !PT ;  /* 0x000000a106bf7209 */ /* 0x004fe20007810000 */
[----:B------:R-:W2:Y:S01]  /*7270*/  MUFU.EX2 R153, R153 ;  /* 0x0000009900997308 */ /* 0x000ea20000000800 */
[----:B------:R-:W-:Y:S01]  /*7280*/  FADD.FTZ R181, R15, R176 ;  /* 0x000000b00fb57221 */ /* 0x000fe20000010000 */
[--C-:B------:R-:W-:Y:S01]  /*7290*/  FFMA.FTZ R161, R172, UR10, -R10.reuse ;  /* 0x0000000aaca17c23 */ /* 0x100fe2000801080a */
[----:B------:R-:W-:Y:S01]  /*72a0*/  FFMA.FTZ R172, R180, UR10, -R10 ;  /* 0x0000000ab4ac7c23 */ /* 0x000fe2000801080a */
[----:B------:R-:W3:Y:S01]  /*72b0*/  SHFL.BFLY PT, R6, R191, 0x1, 0x1f ;  /* 0x0c201f00bf067f89 */ /* 0x000ee200000e0000 */
[----:B------:R-:W-:Y:S01]  /*72c0*/  FADD.FTZ R181, R20, R181 ;  /* 0x000000b514b57221 */ /* 0x000fe20000010000 */
[-C--:B------:R-:W-:Y:S01]  /*72d0*/  FMUL.FTZ R29, R29, R165.reuse ;  /* 0x000000a51d1d7220 */ /* 0x080fe20000410000 */
[-C--:B------:R-:W-:Y:S01]  /*72e0*/  FMUL.FTZ R32, R32, R165.reuse ;  /* 0x000000a520207220 */ /* 0x080fe20000410000 */
[----:B------:R-:W5:Y:S01]  /*72f0*/  MUFU.EX2 R160, R160 ;  /* 0x000000a000a07308 */ /* 0x000f620000000800 */
[----:B-1----:R-:W-:Y:S01]  /*7300*/  FADD.FTZ R180, R156, R181 ;  /* 0x000000b59cb47221 */ /* 0x002fe20000010000 */
[----:B----4-:R-:W-:Y:S01]  /*7310*/  F2FP.F16.F32.PACK_AB R156, R21, R156 ;  /* 0x0000009c159c723e */ /* 0x010fe200000000ff */
[-C--:B------:R-:W-:Y:S01]  /*7320*/  FMUL.FTZ R33, R33, R165.reuse ;  /* 0x000000a521217220 */ /* 0x080fe20000410000 */
[-C--:B------:R-:W-:Y:S01]  /*7330*/  FMUL.FTZ R36, R36, R165.reuse ;  /* 0x000000a524247220 */ /* 0x080fe20000410000 */
[----:B------:R-:W-:Y:S01]  /*7340*/  FADD.FTZ R180, R21, R180 ;  /* 0x000000b415b47221 */ /* 0x000fe20000010000 */
[-C--:B------:R-:W-:Y:S01]  /*7350*/  FMUL.FTZ R37, R37, R165.reuse ;  /* 0x000000a525257220 */ /* 0x080fe20000410000 */
[-C--:B------:R-:W-:Y:S01]  /*7360*/  FMUL.FTZ R40, R40, R165.reuse ;  /* 0x000000a528287220 */ /* 0x080fe20000410000 */
[----:B------:R-:W1:Y:S01]  /*7370*/  MUFU.EX2 R157, R157 ;  /* 0x0000009d009d7308 */ /* 0x000e620000000800 */
        /* <DEDUP_REMOVED lines=8> */
[-C--:B------:R-:W-:Y:S01]  /*7400*/  FMUL.FTZ R53, R53, R165.reuse ;  /* 0x000000a535357220 */ /* 0x080fe20000410000 */
[-C--:B------:R-:W-:Y:S01]  /*7410*/  FMUL.FTZ R56, R56, R165.reuse ;  /* 0x000000a538387220 */ /* 0x080fe20000410000 */
[-C--:B------:R-:W-:Y:S01]  /*7420*/  FMUL.FTZ R57, R57, R165.reuse ;  /* 0x000000a539397220 */ /* 0x080fe20000410000 */
[----:B---3--:R-:W-:Y:S01]  /*7430*/  FMNMX.FTZ R6, R191, R6, !PT ;  /* 0x00000006bf067209 */ /* 0x008fe20007810000 */
[-C--:B------:R-:W-:Y:S01]  /*7440*/  FMUL.FTZ R60, R60, R165.reuse ;  /* 0x000000a53c3c7220 */ /* 0x080fe20000410000 */
[----:B------:R-:W-:Y:S01]  /*7450*/  MOV R191, UR26 ;  /* 0x0000001a00bf7c02 */ /* 0x000fe20008000f00 */
[-C--:B------:R-:W-:Y:S01]  /*7460*/  FMUL.FTZ R61, R61, R165.reuse ;  /* 0x000000a53d3d7220 */ /* 0x080fe20000410000 */
[C---:B------:R-:W-:Y:S01]  /*7470*/  FSETP.NEU.FTZ.AND P2, PT, R6.reuse, -INF , PT ;  /* 0xff8000000600780b */ /* 0x040fe20003f5d000 */
[----:B------:R-:W-:Y:S01]  /*7480*/  FMUL.FTZ R3, R6, UR10 ;  /* 0x0000000a06037c20 */ /* 0x000fe20008410000 */
[----:B------:R3:W-:Y:S01]  /*7490*/  MUFU.EX2 R14, R173 ;  /* 0x000000ad000e7308 */ /* 0x0007e20000000800 */
[-C--:B------:R-:W-:Y:S01]  /*74a0*/  FMUL.FTZ R64, R64, R165.reuse ;  /* 0x000000a540407220 */ /* 0x080fe20000410000 */
[----:B------:R-:W-:Y:S01]  /*74b0*/  FSEL R10, R6, RZ, P2 ;  /* 0x000000ff060a7208 */ /* 0x000fe20001000000 */
[-C--:B------:R-:W-:Y:S01]  /*74c0*/  FMUL.FTZ R65, R65, R165.reuse ;  /* 0x000000a541417220 */ /* 0x080fe20000410000 */
[----:B------:R-:W-:Y:S01]  /*74d0*/  FSEL R3, R3, RZ, P2 ;  /* 0x000000ff03037208 */ /* 0x000fe20001000000 */
[-C--:B------:R-:W-:Y:S01]  /*74e0*/  FMUL.FTZ R68, R68, R165.reuse ;  /* 0x000000a544447220 */ /* 0x080fe20000410000 */
[----:B------:R-:W-:Y:S01]  /*74f0*/  FMUL.FTZ R69, R69, R165 ;  /* 0x000000a545457220 */ /* 0x000fe20000410000 */
[----:B------:R-:W-:Y:S01]  /*7500*/  FADD.FTZ R10, -R10, R13 ;  /* 0x0000000d0a0a7221 */ /* 0x000fe20000010100 */
[----:B------:R-:W4:Y:S01]  /*7510*/  MUFU.EX2 R161, R161 ;  /* 0x000000a100a17308 */ /* 0x000f220000000800 */
[----:B---3--:R-:W-:Y:S01]  /*7520*/  FFMA.FTZ R173, R154, UR10, -R3 ;  /* 0x0000000a9aad7c23 */ /* 0x008fe20008010803 */
[----:B------:R-:W-:-:S02]  /*7530*/  @!P1 IMAD R154, R191, 0x40, R16 ;  /* 0x00000040bf9a9824 */ /* 0x000fc400078e0210 */
[----:B------:R-:W-:Y:S01]  /*7540*/  FMUL.FTZ R10, R10, UR10 ;  /* 0x0000000a0a0a7c20 */ /* 0x000fe20008410000 */
[--C-:B------:R-:W-:Y:S01]  /*7550*/  FFMA.FTZ R176, R155, UR10, -R3.reuse ;  /* 0x0000000a9bb07c23 */ /* 0x100fe20008010803 */
[--C-:B------:R-:W-:Y:S01]  /*7560*/  FFMA.FTZ R155, R158, UR10, -R3.reuse ;  /* 0x0000000a9e9b7c23 */ /* 0x100fe20008010803 */
[----:B------:R-:W-:Y:S01]  /*7570*/  FFMA.FTZ R159, R159, UR10, -R3 ;  /* 0x0000000a9f9f7c23 */ /* 0x000fe20008010803 */
[----:B------:R-:W-:Y:S01]  /*7580*/  @!P1 LEA R13, R154, UR42, 0x2 ;  /* 0x0000002a9a0d9c11 */ /* 0x000fe2000f8e10ff */
[----:B-----5:R-:W-:Y:S01]  /*7590*/  FADD.FTZ R154, R160, R181 ;  /* 0x000000b5a09a7221 */ /* 0x020fe20000010000 */
[----:B------:R-:W3:Y:S01]  /*75a0*/  MUFU.EX2 R168, R168 ;  /* 0x000000a800a87308 */ /* 0x000ee20000000800 */
[--C-:B------:R-:W-:Y:S01]  /*75b0*/  FFMA.FTZ R180, R162, UR10, -R3.reuse ;  /* 0x0000000aa2b47c23 */ /* 0x100fe20008010803 */
[--C-:B------:R-:W-:Y:S01]  /*75c0*/  FFMA.FTZ R191, R170, UR10, -R3.reuse ;  /* 0x0000000aaabf7c23 */ /* 0x100fe20008010803 */
[----:B-1----:R-:W-:Y:S01]  /*75d0*/  FADD.FTZ R193, R157, R154 ;  /* 0x0000009a9dc17221 */ /* 0x002fe20000010000 */
[--C-:B------:R-:W-:Y:S01]  /*75e0*/  FFMA.FTZ R163, R163, UR10, -R3.reuse ;  /* 0x0000000aa3a37c23 */ /* 0x100fe20008010803 */
[--C-:B------:R-:W-:Y:S01]  /*75f0*/  FFMA.FTZ R181, R166, UR10, -R3.reuse ;  /* 0x0000000aa6b57c23 */ /* 0x100fe20008010803 */
[----:B------:R-:W-:Y:S01]  /*7600*/  FFMA.FTZ R167, R167, UR10, -R3 ;  /* 0x0000000aa7a77c23 */ /* 0x000fe20008010803 */
[----:B--2---:R-:W-:Y:S01]  /*7610*/  FADD.FTZ R154, R164, R193 ;  /* 0x000000c1a49a7221 */ /* 0x004fe20000010000 */
[----:B------:R-:W1:Y:S01]  /*7620*/  MUFU.EX2 R169, R169 ;  /* 0x000000a900a97308 */ /* 0x000e620000000800 */
[--C-:B------:R-:W-:Y:S01]  /*7630*/  FFMA.FTZ R171, R171, UR10, -R3.reuse ;  /* 0x0000000aabab7c23 */ /* 0x100fe20008010803 */
[--C-:B------:R-:W-:Y:S01]  /*7640*/  FFMA.FTZ R174, R174, UR10, -R3.reuse ;  /* 0x0000000aaeae7c23 */ /* 0x100fe20008010803 */
[----:B----4-:R-:W-:Y:S01]  /*7650*/  FADD.FTZ R193, R161, R154 ;  /* 0x0000009aa1c17221 */ /* 0x010fe20000010000 */
[--C-:B------:R-:W-:Y:S01]  /*7660*/  FFMA.FTZ R175, R175, UR10, -R3.reuse ;  /* 0x0000000aafaf7c23 */ /* 0x100fe20008010803 */
[--C-:B------:R-:W-:Y:S01]  /*7670*/  FFMA.FTZ R178, R178, UR10, -R3.reuse ;  /* 0x0000000ab2b27c23 */ /* 0x100fe20008010803 */
[----:B------:R-:W-:Y:S01]  /*7680*/  FFMA.FTZ R179, R179, UR10, -R3 ;  /* 0x0000000ab3b37c23 */ /* 0x000fe20008010803 */
[----:B------:R-:W-:Y:S01]  /*7690*/  FADD.FTZ R193, R14, R193 ;  /* 0x000000c10ec17221 */ /* 0x000fe20000010000 */
[----:B------:R-:W-:Y:S01]  /*76a0*/  MUFU.EX2 R173, R173 ;  /* 0x000000ad00ad7308 */ /* 0x000fe20000000800 */
[--C-:B------:R-:W-:Y:S01]  /*76b0*/  FFMA.FTZ R182, R182, UR10, -R3.reuse ;  /* 0x0000000ab6b67c23 */ /* 0x100fe20008010803 */
[----:B------:R-:W-:Y:S01]  /*76c0*/  FFMA.FTZ R183, R183, UR10, -R3 ;  /* 0x0000000ab7b77c23 */ /* 0x000fe20008010803 */
[----:B---3--:R-:W-:Y:S01]  /*76d0*/  FADD.FTZ R158, R168, R193 ;  /* 0x000000c1a89e7221 */ /* 0x008fe20000010000 */
[----:B------:R-:W-:Y:S01]  /*76e0*/  F2FP.F16.F32.PACK_AB R162, R14, R161 ;  /* 0x000000a10ea2723e */ /* 0x000fe200000000ff */
[----:B------:R2:W-:Y:S01]  /*76f0*/  @!P1 STS [R13+0x28800], R165 ;  /* 0x028800a50d009388 */ /* 0x0005e20000000800 */
[----:B------:R-:W-:Y:S01]  /*7700*/  F2FP.F16.F32.PACK_AB R154, R20, R15 ;  /* 0x0000000f149a723e */ /* 0x000fe200000000ff */
[----:B------:R-:W-:Y:S01]  /*7710*/  FMUL.FTZ R72, R72, R165 ;  /* 0x000000a548487220 */ /* 0x000fe20000410000 */
[----:B------:R-:W3:Y:S01]  /*7720*/  MUFU.EX2 R10, R10 ;  /* 0x0000000a000a7308 */ /* 0x000ee20000000800 */
[----:B-1----:R-:W-:Y:S01]  /*7730*/  FADD.FTZ R3, R169, R158 ;  /* 0x0000009ea9037221 */ /* 0x002fe20000010000 */
[----:B------:R-:W-:Y:S01]  /*7740*/  F2FP.F16.F32.PACK_AB R158, R160, R153 ;  /* 0x00000099a09e723e */ /* 0x000fe200000000ff */
[----:B------:R-:W-:Y:S01]  /*7750*/  FMUL.FTZ R73, R73, R165 ;  /* 0x000000a549497220 */ /* 0x000fe20000410000 */
[----:B------:R-:W-:Y:S01]  /*7760*/  F2FP.F16.F32.PACK_AB R160, R164, R157 ;  /* 0x0000009da4a0723e */ /* 0x000fe200000000ff */
[-C--:B------:R-:W-:Y:S01]  /*7770*/  FMUL.FTZ R76, R76, R165.reuse ;  /* 0x000000a54c4c7220 */ /* 0x080fe20000410000 */
[----:B------:R-:W-:Y:S01]  /*7780*/  F2FP.F16.F32.PACK_AB R164, R169, R168 ;  /* 0x000000a8a9a4723e */ /* 0x000fe200000000ff */
        /* <DEDUP_REMOVED lines=9> */
[----:B------:R-:W4:Y:S01]  /*7820*/  MUFU.EX2 R155, R155 ;  /* 0x0000009b009b7308 */ /* 0x000f220000000800 */
[----:B---3--:R-:W-:Y:S01]  /*7830*/  FFMA.FTZ R11, R10, R4, R173 ;  /* 0x000000040a0b7223 */ /* 0x008fe200000100ad */
[----:B------:R3:W-:Y:S01]  /*7840*/  @!P1 STS [R13+0x28820], R10 ;  /* 0x0288200a0d009388 */ /* 0x0007e20000000800 */
[-C--:B------:R-:W-:Y:S01]  /*7850*/  FMUL.FTZ R93, R93, R165.reuse ;  /* 0x000000a55d5d7220 */ /* 0x080fe20000410000 */
[-C--:B------:R-:W-:Y:S01]  /*7860*/  FMUL.FTZ R96, R96, R165.reuse ;  /* 0x000000a560607220 */ /* 0x080fe20000410000 */
[-C--:B------:R-:W-:Y:S01]  /*7870*/  FMUL.FTZ R97, R97, R165.reuse ;  /* 0x000000a561617220 */ /* 0x080fe20000410000 */
[-C--:B------:R-:W-:Y:S01]  /*7880*/  FMUL.FTZ R100, R100, R165.reuse ;  /* 0x000000a564647220 */ /* 0x080fe20000410000 */
[----:B------:R-:W-:Y:S01]  /*7890*/  FMUL.FTZ R101, R101, R165 ;  /* 0x000000a565657220 */ /* 0x000fe20000410000 */
[----:B------:R-:W5:Y:S01]  /*78a0*/  MUFU.EX2 R170, R159 ;  /* 0x0000009f00aa7308 */ /* 0x000f620000000800 */
[C---:B-1----:R-:W-:Y:S01]  /*78b0*/  FADD.FTZ R4, R176.reuse, R11 ;  /* 0x0000000bb0047221 */ /* 0x042fe20000010000 */
[----:B------:R-:W-:Y:S01]  /*78c0*/  F2FP.F16.F32.PACK_AB R153, R176, R173 ;  /* 0x000000adb099723e */ /* 0x000fe200000000ff */
[-C--:B------:R-:W-:Y:S01]  /*78d0*/  FMUL.FTZ R104, R104, R165.reuse ;  /* 0x000000a568687220 */ /* 0x080fe20000410000 */
[-C--:B------:R-:W-:Y:S01]  /*78e0*/  FMUL.FTZ R105, R105, R165.reuse ;  /* 0x000000a569697220 */ /* 0x080fe20000410000 */
[-C--:B------:R-:W-:Y:S01]  /*78f0*/  FMUL.FTZ R108, R108, R165.reuse ;  /* 0x000000a56c6c7220 */ /* 0x080fe20000410000 */
[-C--:B------:R-:W-:Y:S01]  /*7900*/  FMUL.FTZ R109, R109, R165.reuse ;  /* 0x000000a56d6d7220 */ /* 0x080fe20000410000 */
[-C--:B------:R-:W-:Y:S01]  /*7910*/  FMUL.FTZ R112, R112, R165.reuse ;  /* 0x000000a570707220 */ /* 0x080fe20000410000 */
[----:B------:R-:W1:Y:S01]  /*7920*/  MUFU.EX2 R172, R172 ;  /* 0x000000ac00ac7308 */ /* 0x000e620000000800 */
        /* <DEDUP_REMOVED lines=10> */
[----:B------:R-:W-:Y:S01]  /*79d0*/  BAR.SYNC.DEFER_BLOCKING 0xf, 0x100 ;  /* 0x03c4000000007b1d */ /* 0x000fe20000010000 */
[-C--:B------:R-:W-:Y:S01]  /*79e0*/  FMUL.FTZ R125, R125, R165.reuse ;  /* 0x000000a57d7d7220 */ /* 0x080fe20000410000 */
[-C--:B------:R-:W-:Y:S01]  /*79f0*/  FMUL.FTZ R128, R128, R165.reuse ;  /* 0x000000a580807220 */ /* 0x080fe20000410000 */
[-C--:B------:R-:W-:Y:S01]  /*7a00*/  FMUL.FTZ R129, R129, R165.reuse ;  /* 0x000000a581817220 */ /* 0x080fe20000410000 */
[-C--:B------:R-:W-:Y:S01]  /*7a10*/  FMUL.FTZ R132, R132, R165.reuse ;  /* 0x000000a584847220 */ /* 0x080fe20000410000 */
[-C--:B------:R-:W-:Y:S01]  /*7a20*/  FMUL.FTZ R133, R133, R165.reuse ;  /* 0x000000a585857220 */ /* 0x080fe20000410000 */
[----:B------:R-:W5:Y:S01]  /*7a30*/  MUFU.EX2 R177, R177 ;  /* 0x000000b100b17308 */ /* 0x000f620000000800 */
[----:B-1----:R-:W-:Y:S01]  /*7a40*/  FADD.FTZ R20, R172, R3 ;  /* 0x00000003ac147221 */ /* 0x002fe20000010000 */
[-C--:B------:R-:W-:Y:S01]  /*7a50*/  FMUL.FTZ R136, R136, R165.reuse ;  /* 0x000000a588887220 */ /* 0x080fe20000410000 */
        /* <DEDUP_REMOVED lines=8> */
[----:B------:R-:W-:Y:S01]  /*7ae0*/  FMUL.FTZ R149, R149, R165 ;  /* 0x000000a595957220 */ /* 0x000fe20000410000 */
[-C--:B------:R-:W-:Y:S01]  /*7af0*/  FMUL.FTZ R26, R26, R10.reuse ;  /* 0x0000000a1a1a7220 */ /* 0x080fe20000410000 */
[-C--:B------:R-:W-:Y:S01]  /*7b00*/  FMUL.FTZ R27, R27, R10.reuse ;  /* 0x0000000a1b1b7220 */ /* 0x080fe20000410000 */
[-C--:B------:R-:W-:Y:S01]  /*7b10*/  FMUL.FTZ R30, R30, R10.reuse ;  /* 0x0000000a1e1e7220 */ /* 0x080fe20000410000 */
[----:B------:R-:W-:Y:S01]  /*7b20*/  FMUL.FTZ R31, R31, R10 ;  /* 0x0000000a1f1f7220 */ /* 0x000fe20000410000 */
[----:B------:R-:W4:Y:S01]  /*7b30*/  MUFU.EX2 R159, R181 ;  /* 0x000000b5009f7308 */ /* 0x000f220000000800 */
[C---:B-----5:R-:W-:Y:S01]  /*7b40*/  FADD.FTZ R3, R177.reuse, R20 ;  /* 0x00000014b1037221 */ /* 0x060fe20000010000 */
[----:B------:R-:W-:Y:S01]  /*7b50*/  F2FP.F16.F32.PACK_AB R166, R177, R172 ;  /* 0x000000acb1a6723e */ /* 0x000fe200000000ff */
[----:B------:R3:W-:Y:S01]  /*7b60*/  STSM.16.M88.4 [R18+0x26800], R152 ;  /* 0x0268009812007844 */ /* 0x0007e20000000200 */
        /* <DEDUP_REMOVED lines=19> */
[-C--:B------:R-:W-:Y:S01]  /*7ca0*/  FMUL.FTZ R62, R62, R10.reuse ;  /* 0x0000000a3e3e7220 */ /* 0x080fe20000410000 */
[----:B------:R-:W4:Y:S01]  /*7cb0*/  MUFU.EX2 R20, R171 ;  /* 0x000000ab00147308 */ /* 0x000f220000000800 */
[C---:B-----5:R-:W-:Y:S01]  /*7cc0*/  FADD.FTZ R168, R14.reuse, R11 ;  /* 0x0000000b0ea87221 */ /* 0x060fe20000010000 */
[----:B------:R-:W-:Y:S01]  /*7cd0*/  F2FP.F16.F32.PACK_AB R159, R14, R159 ;  /* 0x0000009f0e9f723e */ /* 0x000fe200000000ff */
[-C--:B------:R-:W-:Y:S01]  /*7ce0*/  FMUL.FTZ R63, R63, R10.reuse ;  /* 0x0000000a3f3f7220 */ /* 0x080fe20000410000 */
[-C--:B------:R-:W-:Y:S01]  /*7cf0*/  FMUL.FTZ R66, R66, R10.reuse ;  /* 0x0000000a42427220 */ /* 0x080fe20000410000 */
[-C--:B------:R-:W-:Y:S01]  /*7d00*/  FMUL.FTZ R67, R67, R10.reuse ;  /* 0x0000000a43437220 */ /* 0x080fe20000410000 */
[-C--:B------:R-:W-:Y:S01]  /*7d10*/  FMUL.FTZ R70, R70, R10.reuse ;  /* 0x0000000a46467220 */ /* 0x080fe20000410000 */
[----:B------:R3:W-:Y:S01]  /*7d20*/  STSM.16.M88.4 [R19], R156 ;  /* 0x0000009c13007844 */ /* 0x0007e20000000200 */
        /* <DEDUP_REMOVED lines=17> */
[----:B-----5:R-:W-:Y:S01]  /*7e40*/  FADD.FTZ R11, R163, R168 ;  /* 0x000000a8a30b7221 */ /* 0x020fe20000010000 */
[-C--:B------:R-:W-:Y:S01]  /*7e50*/  FMUL.FTZ R94, R94, R10.reuse ;  /* 0x0000000a5e5e7220 */ /* 0x080fe20000410000 */
[-C--:B------:R-:W-:Y:S01]  /*7e60*/  FMUL.FTZ R95, R95, R10.reuse ;  /* 0x0000000a5f5f7220 */ /* 0x080fe20000410000 */
[-C--:B------:R-:W-:Y:S01]  /*7e70*/  FMUL.FTZ R98, R98, R10.reuse ;  /* 0x0000000a62627220 */ /* 0x080fe20000410000 */
[-C--:B------:R-:W-:Y:S01]  /*7e80*/  FMUL.FTZ R99, R99, R10.reuse ;  /* 0x0000000a63637220 */ /* 0x080fe20000410000 */
[-C--:B------:R-:W-:Y:S01]  /*7e90*/  FMUL.FTZ R102, R102, R10.reuse ;  /* 0x0000000a66667220 */ /* 0x080fe20000410000 */
[-C--:B------:R-:W-:Y:S01]  /*7ea0*/  FMUL.FTZ R103, R103, R10.reuse ;  /* 0x0000000a67677220 */ /* 0x080fe20000410000 */
[----:B------:R-:W5:Y:S01]  /*7eb0*/  MUFU.EX2 R179, R179 ;  /* 0x000000b300b37308 */ /* 0x000f620000000800 */
[C---:B-1----:R-:W-:Y:S01]  /*7ec0*/  FADD.FTZ R11, R4.reuse, R11 ;  /* 0x0000000b040b7221 */ /* 0x042fe20000010000 */
[----:B------:R-:W-:Y:S01]  /*7ed0*/  F2FP.F16.F32.PACK_AB R163, R4, R163 ;  /* 0x000000a304a3723e */ /* 0x000fe200000000ff */
[-C--:B------:R-:W-:Y:S01]  /*7ee0*/  FMUL.FTZ R106, R106, R10.reuse ;  /* 0x0000000a6a6a7220 */ /* 0x080fe20000410000 */
[-C--:B------:R-:W-:Y:S01]  /*7ef0*/  FMUL.FTZ R107, R107, R10.reuse ;  /* 0x0000000a6b6b7220 */ /* 0x080fe20000410000 */
[-C--:B------:R-:W-:Y:S01]  /*7f00*/  FMUL.FTZ R110, R110, R10.reuse ;  /* 0x0000000a6e6e7220 */ /* 0x080fe20000410000 */
[-C--:B------:R-:W-:Y:S01]  /*7f10*/  FMUL.FTZ R111, R111, R10.reuse ;  /* 0x0000000a6f6f7220 */ /* 0x080fe20000410000 */
[----:B------:R3:W-:Y:S01]  /*7f20*/  STSM.16.M88.4 [R23], R160 ;  /* 0x000000a017007844 */ /* 0x0007e20000000200 */
        /* <DEDUP_REMOVED lines=10> */
[----:B--2---:R-:W-:Y:S01]  /*7fd0*/  F2FP.F16.F32.PACK_AB R165, R179, R178 ;  /* 0x000000b2b3a5723e */ /* 0x004fe200000000ff */
        /* <DEDUP_REMOVED lines=14> */
[C---:B----4-:R-:W-:Y:S01]  /*80c0*/  F2FP.F16.F32.PACK_AB R167, R168.reuse, R167 ;  /* 0x000000a7a8a7723e */ /* 0x050fe200000000ff */
[----:B------:R-:W-:Y:S01]  /*80d0*/  FADD.FTZ R4, R168, R11 ;  /* 0x0000000ba8047221 */ /* 0x000fe20000010000 */
[----:B------:R-:W-:-:S03]  /*80e0*/  FMUL.FTZ R151, R151, R10 ;  /* 0x0000000a97977220 */ /* 0x000fc60000410000 */
[----:B------:R3:W-:Y:S01]  /*80f0*/  STSM.16.M88.4 [R22], R164 ;  /* 0x000000a416007844 */ /* 0x0007e20000000200 */
[----:B------:R-:W-:Y:S05]  /*8100*/  @!P0 BRA `(.L_x_1703) ;  /* 0x0000000000048947 */ /* 0x000fea0003800000 */
[----:B------:R-:W-:Y:S01]  /*8110*/  BPT.TRAP 0x1 ;  /* 0x000000040000795c */ /* 0x000fe20000300000 */
.L_x_1703:
[----:B------:R1:W2:Y:S01]  /*8120*/  SYNCS.PHASECHK.TRANS64.TRYWAIT P1, [UR21+0x28c50], R9 ;  /* 0x028c5009ff0075a7 */ /* 0x0002a20008020155 */
[----:B------:R-:W-:Y:S05]  /*8130*/  @!P0 BRA `(.L_x_1704) ;  /* 0x0000000000048947 */ /* 0x000fea0003800000 */
[----:B------:R-:W-:Y:S01]  /*8140*/  BPT.TRAP 0x1 ;  /* 0x000000040000795c */ /* 0x000fe20000300000 */
.L_x_1704:
[----:B--2---:R-:W-:Y:S05]  /*8150*/  @P1 BRA `(.L_x_1705) ;  /* 0x0000000000081947 */ /* 0x004fea0003800000 */
[----:B------:R-:W2:Y:S02]  /*8160*/  SYNCS.PHASECHK.TRANS64.TRYWAIT P1, [UR21+0x28c50], R9 ;  /* 0x028c5009ff0075a7 */ /* 0x000ea40008020155 */
[----:B--2---:R-:W-:Y:S05]  /*8170*/  @!P1 BRA `(.L_x_1706) ;  /* 0x000000bc00489947 */ /* 0x004fea0003800000 */
.L_x_1705:
        /* <DEDUP_REMOVED lines=34> */
.L_x_1707:
[----:B------:R-:W-:Y:S01]  /*83a0*/  UIADD3 UR21, UR21, 0x28c60, URZ ;  /* 0x00028c6015157890 */ /* 0x000fe2000fffe03f */
[C---:B------:R-:W-:Y:S01]  /*83b0*/  ISETP.GT.AND P1, PT, R12.reuse, UR20, PT ;  /* 0x000000140c007c0c */ /* 0x040fe2000bf24270 */
[----:B------:R-:W-:Y:S01]  /*83c0*/  UMOV UR26, UR38 ;  /* 0x00000026001a7c82 */ /* 0x000fe20008000000 */
[----:B------:R-:W-:Y:S01]  /*83d0*/  VIADD R12, R12, 0xffffffff ;  /* 0xffffffff0c0c7836 */ /* 0x000fe20000000000 */
[----:B------:R-:W-:Y:S01]  /*83e0*/  UPRMT UR21, UR40, 0x654, UR21 ;  /* 0x0000065428157896 */ /* 0x000fe20008000015 */
[----:B---3--:R-:W-:Y:S02]  /*83f0*/  IMAD.MOV.U32 R13, RZ, RZ, R6 ;  /* 0x000000ffff0d7224 */ /* 0x008fe400078e0006 */
[----:B------:R-:W-:-:S06]  /*8400*/  IMAD.MOV.U32 R14, RZ, RZ, R5 ;  /* 0x000000ffff0e7224 */ /* 0x000fcc00078e0005 */
[----:B------:R-:W-:Y:S01]  /*8410*/  SYNCS.ARRIVE.TRANS64.RED.A1T0 RZ, [UR21], RZ ;  /* 0x000000ffffff79a7 */ /* 0x000fe20008100415 */
[----:B------:R-:W-:Y:S05]  /*8420*/  @P1 BRA `(.L_x_1708) ;  /* 0xffffffdc000c1947 */ /* 0x000fea000383ffff */
.L_x_1689:
[----:B------:R-:W-:Y:S01]  /*8430*/  UISETP.NE.AND UP1, UPT, UR51, URZ, UPT ;  /* 0x0000003f3300728c */ /* 0x000fe2000bf25270 */
[----:B------:R-:W-:Y:S01]  /*8440*/  IADD3 R8, -R8, 0x1, RZ ;  /* 0x0000000108087810 */ /* 0x000fe20007ffe1ff */
[----:B------:R-:W-:Y:S02]  /*8450*/  UISETP.NE.AND UP0, UPT, UR50, URZ, UPT ;  /* 0x0000003f3200728c */ /* 0x000fe4000bf05270 */
[----:B------:R-:W-:Y:S02]  /*8460*/  UIADD3 UR14, UR44, 0x3f, URZ ;  /* 0x0000003f2c0e7890 */ /* 0x000fe4000fffe03f */
[----:B------:R-:W-:Y:S02]  /*8470*/  IMAD R7, R7, UR49, R8 ;  /* 0x0000003107077c24 */ /* 0x000fe4000f8e0208 */
[----:B------:R-:W-:-:S03]  /*8480*/  PLOP3.LUT P1, PT, PT, PT, UP0, 0x40, 0x0 ;  /* 0x000000000000781c */ /* 0x000fc60003f2e808 */
[----:B------:R-:W-:Y:S01]  /*8490*/  @UP1 ULDC UR6, c[0x0][0x44c] ;  /* 0x0001130000061ab9 */ /* 0x000fe20000000800 */
[----:B------:R-:W-:Y:S01]  /*84a0*/  @UP1 ULDC UR15, c[0x0][0x450] ;  /* 0x00011400000f1ab9 */ /* 0x000fe20000000800 */
[----:B------:R-:W-:-:S04]  /*84b0*/  UIMAD.WIDE.U32 UR6, UR14, UR6, URZ ;  /* 0x000000060e0672a5 */ /* 0x000fc8000f8e003f */
[----:B------:R-:W-:-:S06]  /*84c0*/  @UP1 USHF.R.U32.HI UR14, URZ, UR15, UR7 ;  /* 0x0000000f3f0e1299 */ /* 0x000fcc0008011607 */
[----:B------:R-:W-:-:S04]  /*84d0*/  VIADD R7, R7, UR14 ;  /* 0x0000000e07077c36 */ /* 0x000fc80008000000 */
[----:B------:R-:W-:Y:S01]  /*84e0*/  VIADD R8, R7, -UR11 ;  /* 0x8000000b07087c36 */ /* 0x000fe20008000000 */
[----:B------:R-:W-:Y:S06]  /*84f0*/  @P1 BRA `(.L_x_1709) ;  /* 0x0000000000441947 */ /* 0x000fec0003800000 */
[----:B------:R-:W-:-:S13]  /*8500*/  ISETP.GT.AND P1, PT, R7, -0x1, PT ;  /* 0xffffffff0700780c */ /* 0x000fda0003f24270 */
[----:B------:R-:W-:Y:S05]  /*8510*/  @P1 BRA `(.L_x_1710) ;  /* 0x0000000000201947 */ /* 0x000fea0003800000 */
[----:B------:R-:W3:Y:S01]  /*8520*/  LDC R14, c[0x0][0x9e4] ;  /* 0x00027900ff0e7b82 */ /* 0x000ee20000000800 */
[----:B------:R-:W-:Y:S02]  /*8530*/  LOP3.LUT R7, RZ, R7, RZ, 0x33, !PT ;  /* 0x00000007ff077212 */ /* 0x000fe400078e33ff */
[----:B---3--:R-:W-:-:S13]  /*8540*/  ISETP.NE.AND P1, PT, R14, 0x1, PT ;  /* 0x000000010e00780c */ /* 0x008fda0003f25270 */
[----:B--2---:R-:W2:Y:S02]  /*8550*/  @P1 LDC.64 R10, c[0x0][0x9e8] ;  /* 0x00027a00ff0a1b82 */ /* 0x004ea40000000a00 */
[----:B--2---:R-:W-:-:S05]  /*8560*/  @P1 IMAD.HI.U32 R10, R7, R10, RZ ;  /* 0x0000000a070a1227 */ /* 0x004fca00078e00ff */
[----:B------:R-:W-:-:S04]  /*8570*/  @P1 SHF.R.U32.HI R7, RZ, R11, R10 ;  /* 0x0000000bff071219 */ /* 0x000fc8000001160a */
[----:B------:R-:W-:Y:S01]  /*8580*/  LOP3.LUT R7, RZ, R7, RZ, 0x33, !PT ;  /* 0x00000007ff077212 */ /* 0x000fe200078e33ff */
[----:B------:R-:W-:Y:S06]  /*8590*/  BRA `(.L_x_1711) ;  /* 0x0000000000147947 */ /* 0x000fec0003800000 */
.L_x_1710:
[----:B------:R-:W3:Y:S02]  /*85a0*/  LDC R14, c[0x0][0x9e4] ;  /* 0x00027900ff0e7b82 */ /* 0x000ee40000000800 */
[----:B---3--:R-:W-:-:S13]  /*85b0*/  ISETP.NE.AND P1, PT, R14, 0x1, PT ;  /* 0x000000010e00780c */ /* 0x008fda0003f25270 */
[----:B--2---:R-:W2:Y:S02]  /*85c0*/  @P1 LDC.64 R10, c[0x0][0x9e8] ;  /* 0x00027a00ff0a1b82 */ /* 0x004ea40000000a00 */
[----:B--2---:R-:W-:-:S05]  /*85d0*/  @P1 IMAD.HI.U32 R10, R7, R10, RZ ;  /* 0x0000000a070a1227 */ /* 0x004fca00078e00ff */
[----:B------:R-:W-:-:S07]  /*85e0*/  @P1 SHF.R.U32.HI R7, RZ, R11, R10 ;  /* 0x0000000bff071219 */ /* 0x000fce000001160a */
.L_x_1711:
[----:B------:R-:W-:-:S05]  /*85f0*/  IMAD R7, R7, R14, RZ ;  /* 0x0000000e07077224 */ /* 0x000fca00078e02ff */
[----:B------:R-:W-:-:S07]  /*8600*/  VIMNMX R8, R8, R7, !PT ;  /* 0x0000000708087248 */ /* 0x000fce0007fe0100 */
.L_x_1709:
[----:B------:R-:W-:-:S05]  /*8610*/  VIADD R8, R8, 0x3f ;  /* 0x0000003f08087836 */ /* 0x000fca0000000000 */
[----:B------:R-:W-:-:S04]  /*8620*/  SHF.R.S32.HI R7, RZ, 0x1f, R8 ;  /* 0x0000001fff077819 */ /* 0x000fc80000011408 */
[----:B------:R-:W-:-:S04]  /*8630*/  LEA.HI R7, R7, R8, RZ, 0x6 ;  /* 0x0000000807077211 */ /* 0x000fc800078f30ff */
[----:B------:R-:W-:-:S04]  /*8640*/  SHF.R.S32.HI R7, RZ, 0x6, R7 ;  /* 0x00000006ff077819 */ /* 0x000fc80000011407 */
[----:B------:R-:W-:-:S04]  /*8650*/  VIMNMX R7, R7, UR47, !PT ;  /* 0x0000002f07077c48 */ /* 0x000fc8000ffe0100 */
[----:B------:R-:W-:-:S13]  /*8660*/  ISETP.GE.AND P1, PT, R12, R7, PT ;  /* 0x000000070c00720c */ /* 0x000fda0003f26270 */
[----:B------:R-:W-:Y:S05]  /*8670*/  @!P1 BRA `(.L_x_1712) ;  /* 0x0000001800389947 */ /* 0x000fea0003800000 */
[----:B------:R-:W-:Y:S01]  /*8680*/  IMAD.MOV.U32 R11, RZ, RZ, R6 ;  /* 0x000000ffff0b7224 */ /* 0x000fe200078e0006 */
[----:B------:R-:W-:Y:S01]  /*8690*/  UMOV UR22, UR38 ;  /* 0x0000002600167c82 */ /* 0x000fe20008000000 */
[----:B------:R-:W-:Y:S01]  /*86a0*/  IMAD.MOV.U32 R8, RZ, RZ, R5 ;  /* 0x000000ffff087224 */ /* 0x000fe200078e0005 */
[----:B------:R-:W-:-:S06]  /*86b0*/  ULDC UR20, c[0x0][0x988] ;  /* 0x0002620000147ab9 */ /* 0x000fcc0000000800 */
.L_x_1723:
[----:B------:R-:W-:Y:S01]  /*86c0*/  UIADD3 UR38, UR22, 0x1, URZ ;  /* 0x0000000116267890 */ /* 0x000fe2000fffe03f */
[C---:B------:R-:W-:Y:S01]  /*86d0*/  ISETP.GT.AND P1, PT, R12.reuse, R7, PT ;  /* 0x000000070c00720c */ /* 0x040fe20003f24270 */
[----:B------:R-:W-:Y:S02]  /*86e0*/  VIADD R12, R12, 0xffffffff ;  /* 0xffffffff0c0c7836 */ /* 0x000fe40000000000 */
[----:B------:R-:W-:-:S04]  /*86f0*/  UISETP.NE.AND UP0, UPT, UR38, 0x2, UPT ;  /* 0x000000022600788c */ /* 0x000fc8000bf05270 */
[----:B------:R-:W-:Y:S02]  /*8700*/  USEL UR6, URZ, 0x1, UP0 ;  /* 0x000000013f067887 */ /* 0x000fe40008000000 */
[----:B------:R-:W-:Y:S02]  /*8710*/  USEL UR38, UR38, URZ, UP0 ;  /* 0x0000003f26267287 */ /* 0x000fe40008000000 */
[----:B------:R-:W-:Y:S01]  /*8720*/  ULOP3.LUT UR37, UR37, UR6, URZ, 0x3c, !UPT ;  /* 0x0000000625257292 */ /* 0x000fe2000f8e3c3f */
[----:B---3--:R-:W-:Y:S11]  /*8730*/  @!P0 BRA `(.L_x_1713) ;  /* 0x0000000000048947 */ /* 0x008ff60003800000 */
[----:B------:R-:W-:Y:S01]  /*8740*/  BPT.TRAP 0x1 ;  /* 0x000000040000795c */ /* 0x000fe20000300000 */
.L_x_1713:
[----:B------:R-:W-:Y:S01]  /*8750*/  ULEA UR21, UR38, UR42, 0x3 ;  /* 0x0000002a26157291 */ /* 0x000fe2000f8e183f */
[----:B012---:R-:W-:-:S05]  /*8760*/  IMAD.U32 R9, RZ, RZ, UR37 ;  /* 0x00000025ff097e24 */ /* 0x007fca000f8e00ff */
[----:B------:R-:W-:-:S04]  /*8770*/  SHF.L.U32 R9, R9, 0x1f, RZ ;  /* 0x0000001f09097819 */ /* 0x000fc800000006ff */
[----:B------:R0:W1:Y:S01]  /*8780*/  SYNCS.PHASECHK.TRANS64.TRYWAIT P2, [UR21+0x28c30], R9 ;  /* 0x028c3009ff0075a7 */ /* 0x0000620008040155 */
[----:B------:R-:W-:Y:S05]  /*8790*/  @!P0 BRA `(.L_x_1714) ;  /* 0x0000000000048947 */ /* 0x000fea0003800000 */
[----:B------:R-:W-:Y:S01]  /*87a0*/  BPT.TRAP 0x1 ;  /* 0x000000040000795c */ /* 0x000fe20000300000 */
.L_x_1714:
[----:B-1----:R-:W-:Y:S05]  /*87b0*/  @P2 BRA `(.L_x_1715) ;  /* 0x0000000000082947 */ /* 0x002fea0003800000 */
[----:B------:R-:W1:Y:S02]  /*87c0*/  SYNCS.PHASECHK.TRANS64.TRYWAIT P2, [UR21+0x28c30], R9 ;  /* 0x028c3009ff0075a7 */ /* 0x000e640008040155 */
[----:B-1----:R-:W-:Y:S05]  /*87d0*/  @!P2 BRA `(.L_x_1716) ;  /* 0x000000b400c8a947 */ /* 0x002fea0003800000 */
.L_x_1715:
        /* <DEDUP_REMOVED lines=23> */
.L_x_1717:
[----:B-1----:R-:W-:Y:S01]  /*8950*/  FMNMX.FTZ R6, R152, R8, !PT ;  /* 0x0000000898067209 */ /* 0x002fe20007810000 */
[----:B------:R-:W-:Y:S01]  /*8960*/  UMOV UR10, UR20 ;  /* 0x00000014000a7c82 */ /* 0x000fe20008000000 */
[----:B------:R-:W-:Y:S02]  /*8970*/  UIADD3 UR6, UR21, 0x28c40, URZ ;  /* 0x00028c4015067890 */ /* 0x000fe4000fffe03f */
[----:B------:R-:W-:Y:S02]  /*8980*/  FMNMX.FTZ R5, R153, R6, !PT ;  /* 0x0000000699057209 */ /* 0x000fe40007810000 */
[----:B------:R-:W-:Y:S02]  /*8990*/  UPRMT UR6, UR40, 0x654, UR6 ;  /* 0x0000065428067896 */ /* 0x000fe40008000006 */
[----:B------:R-:W-:-:S04]  /*89a0*/  FMNMX.FTZ R6, R156, R5, !PT ;  /* 0x000000059c067209 */ /* 0x000fc80007810000 */
[----:B------:R-:W-:-:S03]  /*89b0*/  FMNMX.FTZ R5, R157, R6, !PT ;  /* 0x000000069d057209 */ /* 0x000fc60007810000 */
[----:B------:R-:W-:Y:S01]  /*89c0*/  SYNCS.ARRIVE.TRANS64.RED.A1T0 RZ, [UR6], RZ ;  /* 0x000000ffffff79a7 */ /* 0x000fe20008100406 */
        /* <DEDUP_REMOVED lines=13> */
[----:B------:R-:W1:Y:S02]  /*8aa0*/  SHFL.BFLY PT, R5, R10, 0x2, 0x1f ;  /* 0x0c401f000a057f89 */ /* 0x000e6400000e0000 */
[----:B-1----:R-:W-:Y:S02]  /*8ab0*/  FMNMX.FTZ R14, R10, R5, !PT ;  /* 0x000000050a0e7209 */ /* 0x002fe40007810000 */
[----:B------:R-:W-:-:S03]  /*8ac0*/  FMNMX.FTZ R5, R155, R6, !PT ;  /* 0x000000069b057209 */ /* 0x000fc60007810000 */
[----:B------:R-:W1:Y:S01]  /*8ad0*/  SHFL.BFLY PT, R13, R14, 0x1, 0x1f ;  /* 0x0c201f000e0d7f89 */ /* 0x000e6200000e0000 */
[----:B------:R-:W-:-:S04]  /*8ae0*/  FMNMX.FTZ R6, R158, R5, !PT ;  /* 0x000000059e067209 */ /* 0x000fc80007810000 */
[----:B------:R-:W-:-:S04]  /*8af0*/  FMNMX.FTZ R5, R159, R6, !PT ;  /* 0x000000069f057209 */ /* 0x000fc80007810000 */
[----:B------:R-:W-:Y:S02]  /*8b00*/  FMNMX.FTZ R6, R162, R5, !PT ;  /* 0x00000005a2067209 */ /* 0x000fe40007810000 */
[----:B-1----:R-:W-:Y:S02]  /*8b10*/  FMNMX.FTZ R5, R14, R13, !PT ;  /* 0x0000000d0e057209 */ /* 0x002fe40007810000 */
[----:B------:R-:W-:-:S03]  /*8b20*/  FMNMX.FTZ R13, R163, R6, !PT ;  /* 0x00000006a30d7209 */ /* 0x000fc60007810000 */
[C---:B------:R-:W-:Y:S01]  /*8b30*/  FMUL.FTZ R191, R5.reuse, UR10 ;  /* 0x0000000a05bf7c20 */ /* 0x040fe20008410000 */
[----:B------:R-:W-:Y:S01]  /*8b40*/  FMNMX.FTZ R6, R166, R13, !PT ;  /* 0x0000000da6067209 */ /* 0x000fe20007810000 */
[----:B------:R-:W-:Y:S02]  /*8b50*/  FADD.FTZ R8, -R5, R8 ;  /* 0x0000000805087221 */ /* 0x000fe40000010100 */
[--C-:B------:R-:W-:Y:S01]  /*8b60*/  FFMA.FTZ R21, R165, UR10, -R191.reuse ;  /* 0x0000000aa5157c23 */ /* 0x100fe200080108bf */
[----:B------:R-:W-:Y:S01]  /*8b70*/  FMNMX.FTZ R13, R167, R6, !PT ;  /* 0x00000006a70d7209 */ /* 0x000fe20007810000 */
[--C-:B------:R-:W-:Y:S01]  /*8b80*/  FFMA.FTZ R165, R173, UR10, -R191.reuse ;  /* 0x0000000aada57c23 */ /* 0x100fe200080108bf */
[----:B------:R-:W-:Y:S01]  /*8b90*/  FMUL.FTZ R8, R8, UR10 ;  /* 0x0000000a08087c20 */ /* 0x000fe20008410000 */
        /* <DEDUP_REMOVED lines=8> */
[----:B------:R-:W1:Y:S01]  /*8c20*/  MUFU.EX2 R8, R8 ;  /* 0x0000000800087308 */ /* 0x000e620000000800 */
[----:B------:R-:W-:Y:S01]  /*8c30*/  FMNMX.FTZ R6, R174, R15, !PT ;  /* 0x0000000fae067209 */ /* 0x000fe20007810000 */
[--C-:B------:R-:W-:Y:S01]  /*8c40*/  FFMA.FTZ R10, R156, UR10, -R191.reuse ;  /* 0x0000000a9c0a7c23 */ /* 0x100fe200080108bf */
[--C-:B------:R-:W-:Y:S01]  /*8c50*/  FFMA.FTZ R156, R160, UR10, -R191.reuse ;  /* 0x0000000aa09c7c23 */ /* 0x100fe200080108bf */
[--C-:B------:R-:W-:Y:S01]  /*8c60*/  FFMA.FTZ R160, R168, UR10, -R191.reuse ;  /* 0x0000000aa8a07c23 */ /* 0x100fe200080108bf */
[----:B------:R-:W-:Y:S01]  /*8c70*/  FMNMX.FTZ R15, R175, R6, !PT ;  /* 0x00000006af0f7209 */ /* 0x000fe20007810000 */
[--C-:B------:R-:W-:Y:S01]  /*8c80*/  FFMA.FTZ R168, R180, UR10, -R191.reuse ;  /* 0x0000000ab4a87c23 */ /* 0x100fe200080108bf */
[----:B------:R-:W-:Y:S01]  /*8c90*/  FFMA.FTZ R181, R181, UR10, -R191 ;  /* 0x0000000ab5b57c23 */ /* 0x000fe200080108bf */
[----:B------:R-:W2:Y:S01]  /*8ca0*/  MUFU.EX2 R13, R13 ;  /* 0x0000000d000d7308 */ /* 0x000ea20000000800 */
[----:B------:R-:W-:-:S04]  /*8cb0*/  FMNMX.FTZ R6, R178, R15, !PT ;  /* 0x0000000fb2067209 */ /* 0x000fc80007810000 */
[----:B------:R-:W-:-:S03]  /*8cc0*/  FMNMX.FTZ R15, R179, R6, !PT ;  /* 0x00000006b30f7209 */ /* 0x000fc60007810000 */
[----:B------:R-:W3:Y:S01]  /*8cd0*/  MUFU.EX2 R152, R152 ;  /* 0x0000009800987308 */ /* 0x000ee20000000800 */
[----:B------:R-:W-:Y:S01]  /*8ce0*/  FMNMX.FTZ R6, R182, R15, !PT ;  /* 0x0000000fb6067209 */ /* 0x000fe20007810000 */
[--C-:B------:R-:W-:Y:S01]  /*8cf0*/  FFMA.FTZ R15, R161, UR10, -R191.reuse ;  /* 0x0000000aa10f7c23 */ /* 0x100fe200080108bf */
[--C-:B------:R-:W-:Y:S01]  /*8d00*/  FFMA.FTZ R161, R169, UR10, -R191.reuse ;  /* 0x0000000aa9a17c23 */ /* 0x100fe200080108bf */
[----:B------:R-:W-:Y:S01]  /*8d10*/  FFMA.FTZ R169, R177, UR10, -R191 ;  /* 0x0000000ab1a97c23 */ /* 0x000fe200080108bf */
[----:B------:R-:W-:Y:S01]  /*8d20*/  FMNMX.FTZ R6, R183, R6, !PT ;  /* 0x00000006b7067209 */ /* 0x000fe20007810000 */
[-C--:B-1----:R-:W-:Y:S01]  /*8d30*/  FMUL.FTZ R24, R24, R8.reuse ;  /* 0x0000000818187220 */ /* 0x082fe20000410000 */
[-C--:B------:R-:W-:Y:S01]  /*8d40*/  FMUL.FTZ R25, R25, R8.reuse ;  /* 0x0000000819197220 */ /* 0x080fe20000410000 */
[----:B------:R-:W-:Y:S01]  /*8d50*/  MUFU.EX2 R10, R10 ;  /* 0x0000000a000a7308 */ /* 0x000fe20000000800 */
[-C--:B------:R-:W-:Y:S01]  /*8d60*/  FMUL.FTZ R28, R28, R8.reuse ;  /* 0x000000081c1c7220 */ /* 0x080fe20000410000 */
[----:B------:R-:W1:Y:S01]  /*8d70*/  SHFL.BFLY PT, R157, R6, 0x2, 0x1f ;  /* 0x0c401f00069d7f89 */ /* 0x000e6200000e0000 */
        /* <DEDUP_REMOVED lines=23> */
[----:B-1----:R-:W-:Y:S01]  /*8ef0*/  FMNMX.FTZ R157, R6, R157, !PT ;  /* 0x0000009d069d7209 */ /* 0x002fe20007810000 */
[-C--:B------:R-:W-:Y:S01]  /*8f00*/  FMUL.FTZ R69, R69, R8.reuse ;  /* 0x0000000845457220 */ /* 0x080fe20000410000 */
[-C--:B------:R-:W-:Y:S01]  /*8f10*/  FMUL.FTZ R72, R72, R8.reuse ;  /* 0x0000000848487220 */ /* 0x080fe20000410000 */
[-C--:B------:R-:W-:Y:S01]  /*8f20*/  FMUL.FTZ R73, R73, R8.reuse ;  /* 0x0000000849497220 */ /* 0x080fe20000410000 */
[-C--:B------:R-:W-:Y:S01]  /*8f30*/  FMUL.FTZ R76, R76, R8.reuse ;  /* 0x000000084c4c7220 */ /* 0x080fe20000410000 */
[----:B------:R-:W1:Y:S01]  /*8f40*/  SHFL.BFLY PT, R6, R157, 0x1, 0x1f ;  /* 0x0c201f009d067f89 */ /* 0x000e6200000e0000 */
        /* <DEDUP_REMOVED lines=23> */
[----:B-1----:R-:W-:Y:S01]  /*90c0*/  FMNMX.FTZ R6, R157, R6, !PT ;  /* 0x000000069d067209 */ /* 0x002fe20007810000 */
[----:B------:R-:W-:Y:S01]  /*90d0*/  MUFU.EX2 R161, R161 ;  /* 0x000000a100a17308 */ /* 0x000fe20000000800 */
[-C--:B------:R-:W-:Y:S01]  /*90e0*/  FMUL.FTZ R117, R117, R8.reuse ;  /* 0x0000000875757220 */ /* 0x080fe20000410000 */
[-C--:B------:R-:W-:Y:S01]  /*90f0*/  FMUL.FTZ R120, R120, R8.reuse ;  /* 0x0000000878787220 */ /* 0x080fe20000410000 */
[-C--:B------:R-:W-:Y:S01]  /*9100*/  FMUL.FTZ R121, R121, R8.reuse ;  /* 0x0000000879797220 */ /* 0x080fe20000410000 */
[----:B------:R-:W-:Y:S01]  /*9110*/  FADD.FTZ R157, -R6, R11 ;  /* 0x0000000b069d7221 */ /* 0x000fe20000010100 */
[-C--:B------:R-:W-:Y:S01]  /*9120*/  FMUL.FTZ R124, R124, R8.reuse ;  /* 0x000000087c7c7220 */ /* 0x080fe20000410000 */
[-C--:B------:R-:W-:Y:S01]  /*9130*/  FMUL.FTZ R125, R125, R8.reuse ;  /* 0x000000087d7d7220 */ /* 0x080fe20000410000 */
[-C--:B------:R-:W-:Y:S01]  /*9140*/  FMUL.FTZ R128, R128, R8.reuse ;  /* 0x0000000880807220 */ /* 0x080fe20000410000 */
[----:B------:R-:W-:Y:S01]  /*9150*/  FMUL.FTZ R173, R157, UR10 ;  /* 0x0000000a9dad7c20 */ /* 0x000fe20008410000 */
[----:B------:R-:W-:Y:S01]  /*9160*/  FMUL.FTZ R157, R6, UR10 ;  /* 0x0000000a069d7c20 */ /* 0x000fe20008410000 */
[----:B------:R-:W-:Y:S01]  /*9170*/  MUFU.EX2 R20, R20 ;  /* 0x0000001400147308 */ /* 0x000fe20000000800 */
[-C--:B------:R-:W-:Y:S01]  /*9180*/  FMUL.FTZ R129, R129, R8.reuse ;  /* 0x0000000881817220 */ /* 0x080fe20000410000 */
[----:B------:R-:W-:Y:S01]  /*9190*/  FMUL.FTZ R132, R132, R8 ;  /* 0x0000000884847220 */ /* 0x000fe20000410000 */
[--C-:B------:R-:W-:Y:S01]  /*91a0*/  FFMA.FTZ R172, R154, UR10, -R157.reuse ;  /* 0x0000000a9aac7c23 */ /* 0x100fe2000801089d */
[--C-:B------:R-:W-:Y:S01]  /*91b0*/  FFMA.FTZ R176, R163, UR10, -R157.reuse ;  /* 0x0000000aa3b07c23 */ /* 0x100fe2000801089d */
[----:B------:R-:W-:Y:S01]  /*91c0*/  FFMA.FTZ R163, R167, UR10, -R157 ;  /* 0x0000000aa7a37c23 */ /* 0x000fe2000801089d */
[----:B------:R-:W-:-:S02]  /*91d0*/  IMAD.MOV R167, RZ, RZ, -R17 ;  /* 0x000000ffffa77224 */ /* 0x000fc400078e0a11 */
[--C-:B------:R-:W-:Y:S01]  /*91e0*/  FFMA.FTZ R155, R155, UR10, -R157.reuse ;  /* 0x0000000a9b9b7c23 */ /* 0x100fe2000801089d */
[----:B------:R-:W-:Y:S01]  /*91f0*/  MUFU.EX2 R173, R173 ;  /* 0x000000ad00ad7308 */ /* 0x000fe20000000800 */
[--C-:B------:R-:W-:Y:S01]  /*9200*/  FFMA.FTZ R158, R158, UR10, -R157.reuse ;  /* 0x0000000a9e9e7c23 */ /* 0x100fe2000801089d */
[--C-:B------:R-:W-:Y:S01]  /*9210*/  FFMA.FTZ R177, R159, UR10, -R157.reuse ;  /* 0x0000000a9fb17c23 */ /* 0x100fe2000801089d */
[----:B------:R-:W-:Y:S01]  /*9220*/  ISETP.NE.AND P2, PT, R2, R167, PT ;  /* 0x000000a70200720c */ /* 0x000fe20003f45270 */
[--C-:B------:R-:W-:Y:S01]  /*9230*/  FFMA.FTZ R159, R162, UR10, -R157.reuse ;  /* 0x0000000aa29f7c23 */ /* 0x100fe2000801089d */
[--C-:B------:R-:W-:Y:S01]  /*9240*/  FFMA.FTZ R167, R171, UR10, -R157.reuse ;  /* 0x0000000aaba77c23 */ /* 0x100fe2000801089d */
[----:B------:R-:W-:Y:S02]  /*9250*/  IMAD.U32 R171, RZ, RZ, UR22 ;  /* 0x00000016ffab7e24 */ /* 0x000fe4000f8e00ff */
[--C-:B------:R-:W-:Y:S01]  /*9260*/  FFMA.FTZ R162, R166, UR10, -R157.reuse ;  /* 0x0000000aa6a27c23 */ /* 0x100fe2000801089d */
[----:B------:R-:W1:Y:S01]  /*9270*/  MUFU.EX2 R172, R172 ;  /* 0x000000ac00ac7308 */ /* 0x000e620000000800 */
[--C-:B------:R-:W-:Y:S01]  /*9280*/  FFMA.FTZ R166, R170, UR10, -R157.reuse ;  /* 0x0000000aaaa67c23 */ /* 0x100fe2000801089d */
[--C-:B------:R-:W-:Y:S01]  /*9290*/  FFMA.FTZ R179, R179, UR10, -R157.reuse ;  /* 0x0000000ab3b37c23 */ /* 0x100fe2000801089d */
[--C-:B------:R-:W-:Y:S01]  /*92a0*/  FFMA.FTZ R182, R182, UR10, -R157.reuse ;  /* 0x0000000ab6b67c23 */ /* 0x100fe2000801089d */
[----:B------:R-:W-:Y:S01]  /*92b0*/  FFMA.FTZ R183, R183, UR10, -R157 ;  /* 0x0000000ab7b77c23 */ /* 0x000fe2000801089d */
[-C--:B------:R-:W-:Y:S01]  /*92c0*/  FMUL.FTZ R133, R133, R8.reuse ;  /* 0x0000000885857220 */ /* 0x080fe20000410000 */
[-C--:B------:R-:W-:Y:S01]  /*92d0*/  FMUL.FTZ R136, R136, R8.reuse ;  /* 0x0000000888887220 */ /* 0x080fe20000410000 */
[----:B------:R-:W-:Y:S01]  /*92e0*/  FMUL.FTZ R137, R137, R8 ;  /* 0x0000000889897220 */ /* 0x000fe20000410000 */
[----:B------:R-:W4:Y:S01]  /*92f0*/  MUFU.EX2 R155, R155 ;  /* 0x0000009b009b7308 */ /* 0x000f220000000800 */
[----:B------:R-:W-:-:S02]  /*9300*/  @!P2 IMAD R154, R171, 0x40, R16 ;  /* 0x00000040ab9aa824 */ /* 0x000fc400078e0210 */
[----:B--2---:R-:W-:Y:S01]  /*9310*/  FFMA.FTZ R171, R8, R3, R13 ;  /* 0x0000000308ab7223 */ /* 0x004fe2000001000d */
[----:B------:R-:W-:Y:S01]  /*9320*/  FFMA.FTZ R3, R174, UR10, -R157 ;  /* 0x0000000aae037c23 */ /* 0x000fe2000801089d */
[-C--:B------:R-:W-:Y:S01]  /*9330*/  FMUL.FTZ R140, R140, R8.reuse ;  /* 0x000000088c8c7220 */ /* 0x080fe20000410000 */
[----:B------:R-:W-:Y:S01]  /*9340*/  FMUL.FTZ R141, R141, R8 ;  /* 0x000000088d8d7220 */ /* 0x000fe20000410000 */
[C---:B---3--:R-:W-:Y:S01]  /*9350*/  FADD.FTZ R171, R152.reuse, R171 ;  /* 0x000000ab98ab7221 */ /* 0x048fe20000010000 */
[----:B------:R-:W-:Y:S01]  /*9360*/  F2FP.F16.F32.PACK_AB R152, R152, R13 ;  /* 0x0000000d9898723e */ /* 0x000fe200000000ff */
[----:B------:R-:W2:Y:S01]  /*9370*/  MUFU.EX2 R158, R158 ;  /* 0x0000009e009e7308 */ /* 0x000ea20000000800 */
[----:B-1----:R-:W-:Y:S01]  /*9380*/  FFMA.FTZ R170, R173, R4, R172 ;  /* 0x00000004adaa7223 */ /* 0x002fe200000100ac */
[----:B------:R-:W-:Y:S01]  /*9390*/  FFMA.FTZ R4, R175, UR10, -R157 ;  /* 0x0000000aaf047c23 */ /* 0x000fe2000801089d */
[----:B------:R-:W-:Y:S01]  /*93a0*/  FADD.FTZ R174, R10, R171 ;  /* 0x000000ab0aae7221 */ /* 0x000fe20000010000 */
[-C--:B------:R-:W-:Y:S01]  /*93b0*/  FMUL.FTZ R144, R144, R8.reuse ;  /* 0x0000000890907220 */ /* 0x080fe20000410000 */
[-C--:B------:R-:W-:Y:S01]  /*93c0*/  FMUL.FTZ R145, R145, R8.reuse ;  /* 0x0000000891917220 */ /* 0x080fe20000410000 */
[-C--:B------:R-:W-:Y:S01]  /*93d0*/  FMUL.FTZ R148, R148, R8.reuse ;  /* 0x0000000894947220 */ /* 0x080fe20000410000 */
[----:B------:R-:W-:Y:S01]  /*93e0*/  FADD.FTZ R171, R153, R174 ;  /* 0x000000ae99ab7221 */ /* 0x000fe20000010000 */
[----:B------:R-:W1:Y:S01]  /*93f0*/  MUFU.EX2 R177, R177 ;  /* 0x000000b100b17308 */ /* 0x000e620000000800 */
[----:B----4-:R-:W-:Y:S01]  /*9400*/  FADD.FTZ R175, R155, R170 ;  /* 0x000000aa9baf7221 */ /* 0x010fe20000010000 */
[----:B------:R-:W-:Y:S01]  /*9410*/  FFMA.FTZ R170, R178, UR10, -R157 ;  /* 0x0000000ab2aa7c23 */ /* 0x000fe2000801089d */
[----:B------:R-:W-:Y:S01]  /*9420*/  FADD.FTZ R174, R156, R171 ;  /* 0x000000ab9cae7221 */ /* 0x000fe20000010000 */
[----:B------:R-:W-:Y:S01]  /*9430*/  @!P2 LEA R157, R154, UR42, 0x2 ;  /* 0x0000002a9a9dac11 */ /* 0x000fe2000f8e10ff */
[----:B------:R-:W-:Y:S01]  /*9440*/  FMUL.FTZ R149, R149, R8 ;  /* 0x0000000895957220 */ /* 0x000fe20000410000 */
[C---:B------:R-:W-:Y:S01]  /*9450*/  F2FP.F16.F32.PACK_AB R156, R15.reuse, R156 ;  /* 0x0000009c0f9c723e */ /* 0x040fe200000000ff */
[-C--:B------:R-:W-:Y:S01]  /*9460*/  FMUL.FTZ R26, R26, R173.reuse ;  /* 0x000000ad1a1a7220 */ /* 0x080fe20000410000 */
[----:B------:R-:W3:Y:S01]  /*9470*/  MUFU.EX2 R159, R159 ;  /* 0x0000009f009f7308 */ /* 0x000ee20000000800 */
[----:B--2---:R-:W-:Y:S01]  /*9480*/  FADD.FTZ R178, R158, R175 ;  /* 0x000000af9eb27221 */ /* 0x004fe20000010000 */
[----:B------:R-:W-:Y:S01]  /*9490*/  FADD.FTZ R175, R15, R174 ;  /* 0x000000ae0faf7221 */ /* 0x000fe20000010000 */
[----:B------:R-:W-:Y:S01]  /*94a0*/  @!P2 STS [R157+0x28800], R8 ;  /* 0x028800089d00a388 */ /* 0x000fe20000000800 */
[-C--:B------:R-:W-:Y:S01]  /*94b0*/  FMUL.FTZ R27, R27, R173.reuse ;  /* 0x000000ad1b1b7220 */ /* 0x080fe20000410000 */
[-C--:B------:R-:W-:Y:S01]  /*94c0*/  FMUL.FTZ R30, R30, R173.reuse ;  /* 0x000000ad1e1e7220 */ /* 0x080fe20000410000 */
[----:B------:R-:W-:Y:S01]  /*94d0*/  FADD.FTZ R154, R14, R175 ;  /* 0x000000af0e9a7221 */ /* 0x000fe20000010000 */
[----:B------:R2:W-:Y:S01]  /*94e0*/  @!P2 STS [R157+0x28820], R173 ;  /* 0x028820ad9d00a388 */ /* 0x0005e20000000800 */
[----:B------:R-:W4:Y:S01]  /*94f0*/  MUFU.EX2 R176, R176 ;  /* 0x000000b000b07308 */ /* 0x000f220000000800 */
[----:B-1----:R-:W-:Y:S01]  /*9500*/  FADD.FTZ R178, R177, R178 ;  /* 0x000000b2b1b27221 */ /* 0x002fe20000010000 */
[----:B------:R-:W-:Y:S01]  /*9510*/  FADD.FTZ R13, R21, R154 ;  /* 0x0000009a150d7221 */ /* 0x000fe20000010000 */
[----:B------:R-:W-:Y:S01]  /*9520*/  F2FP.F16.F32.PACK_AB R154, R153, R10 ;  /* 0x0000000a999a723e */ /* 0x000fe200000000ff */
[-C--:B------:R-:W-:Y:S01]  /*9530*/  FMUL.FTZ R31, R31, R173.reuse ;  /* 0x000000ad1f1f7220 */ /* 0x080fe20000410000 */
[----:B------:R-:W-:Y:S01]  /*9540*/  F2FP.F16.F32.PACK_AB R153, R155, R172 ;  /* 0x000000ac9b99723e */ /* 0x000fe200000000ff */
[----:B------:R-:W-:Y:S01]  /*9550*/  FADD.FTZ R10, R160, R13 ;  /* 0x0000000da00a7221 */ /* 0x000fe20000010000 */
[----:B------:R-:W-:Y:S01]  /*9560*/  F2FP.F16.F32.PACK_AB R155, R177, R158 ;  /* 0x0000009eb19b723e */ /* 0x000fe200000000ff */
[----:B------:R-:W1:Y:S01]  /*9570*/  MUFU.EX2 R162, R162 ;  /* 0x000000a200a27308 */ /* 0x000e620000000800 */
[----:B---3--:R-:W-:Y:S01]  /*9580*/  FADD.FTZ R171, R159, R178 ;  /* 0x000000b29fab7221 */ /* 0x008fe20000010000 */
[----:B------:R-:W-:Y:S01]  /*9590*/  BAR.SYNC.DEFER_BLOCKING 0xf, 0x100 ;  /* 0x03c4000000007b1d */ /* 0x000fe20000010000 */
[----:B------:R-:W-:Y:S01]  /*95a0*/  FADD.FTZ R13, R161, R10 ;  /* 0x0000000aa10d7221 */ /* 0x000fe20000010000 */
[----:B------:R-:W-:Y:S01]  /*95b0*/  F2FP.F16.F32.PACK_AB R158, R21, R14 ;  /* 0x0000000e159e723e */ /* 0x000fe200000000ff */
[----:B------:R-:W-:Y:S01]  /*95c0*/  FMUL.FTZ R34, R34, R173 ;  /* 0x000000ad22227220 */ /* 0x000fe20000410000 */
[----:B------:R-:W-:Y:S01]  /*95d0*/  F2FP.F16.F32.PACK_AB R160, R161, R160 ;  /* 0x000000a0a1a0723e */ /* 0x000fe200000000ff */
[----:B------:R-:W-:Y:S01]  /*95e0*/  FADD.FTZ R10, R20, R13 ;  /* 0x0000000d140a7221 */ /* 0x000fe20000010000 */
[----:B------:R-:W3:Y:S01]  /*95f0*/  MUFU.EX2 R163, R163 ;  /* 0x000000a300a37308 */ /* 0x000ee20000000800 */
[C---:B----4-:R-:W-:Y:S01]  /*9600*/  FADD.FTZ R171, R176.reuse, R171 ;  /* 0x000000abb0ab7221 */ /* 0x050fe20000010000 */
[----:B--2---:R-:W-:Y:S01]  /*9610*/  F2FP.F16.F32.PACK_AB R157, R176, R159 ;  /* 0x0000009fb09d723e */ /* 0x004fe200000000ff */
[-C--:B------:R-:W-:Y:S01]  /*9620*/  FMUL.FTZ R35, R35, R173.reuse ;  /* 0x000000ad23237220 */ /* 0x080fe20000410000 */
[-C--:B------:R-:W-:Y:S01]  /*9630*/  FMUL.FTZ R38, R38, R173.reuse ;  /* 0x000000ad26267220 */ /* 0x080fe20000410000 */
[-C--:B------:R-:W-:Y:S01]  /*9640*/  FMUL.FTZ R39, R39, R173.reuse ;  /* 0x000000ad27277220 */ /* 0x080fe20000410000 */
[-C--:B------:R-:W-:Y:S01]  /*9650*/  FMUL.FTZ R42, R42, R173.reuse ;  /* 0x000000ad2a2a7220 */ /* 0x080fe20000410000 */
[-C--:B------:R-:W-:Y:S01]  /*9660*/  FMUL.FTZ R43, R43, R173.reuse ;  /* 0x000000ad2b2b7220 */ /* 0x080fe20000410000 */
[----:B------:R-:W2:Y:S01]  /*9670*/  MUFU.EX2 R166, R166 ;  /* 0x000000a600a67308 */ /* 0x000ea20000000800 */
        /* <DEDUP_REMOVED lines=40> */
[C---:B--2---:R-:W-:Y:S01]  /*9900*/  FADD.FTZ R15, R165.reuse, R10 ;  /* 0x0000000aa50f7221 */ /* 0x044fe20000010000 */
[----:B------:R-:W-:Y:S01]  /*9910*/  F2FP.F16.F32.PACK_AB R162, R165, R20 ;  /* 0x00000014a5a2723e */ /* 0x000fe200000000ff */
[-C--:B------:R-:W-:Y:S01]  /*9920*/  FMUL.FTZ R98, R98, R173.reuse ;  /* 0x000000ad62627220 */ /* 0x080fe20000410000 */
[-C--:B------:R-:W-:Y:S01]  /*9930*/  FMUL.FTZ R99, R99, R173.reuse ;  /* 0x000000ad63637220 */ /* 0x080fe20000410000 */
[-C--:B------:R-:W-:Y:S01]  /*9940*/  FMUL.FTZ R102, R102, R173.reuse ;  /* 0x000000ad66667220 */ /* 0x080fe20000410000 */
[-C--:B------:R-:W-:Y:S01]  /*9950*/  FMUL.FTZ R103, R103, R173.reuse ;  /* 0x000000ad67677220 */ /* 0x080fe20000410000 */
[----:B------:R-:W-:Y:S01]  /*9960*/  FMUL.FTZ R106, R106, R173 ;  /* 0x000000ad6a6a7220 */ /* 0x000fe20000410000 */
[----:B------:R-:W2:Y:S01]  /*9970*/  MUFU.EX2 R170, R170 ;  /* 0x000000aa00aa7308 */ /* 0x000ea20000000800 */
        /* <DEDUP_REMOVED lines=34> */
[----:B------:R-:W-:-:S05]  /*9ba0*/  FMUL.FTZ R151, R151, R173 ;  /* 0x000000ad97977220 */ /* 0x000fca0000410000 */
[----:B------:R-:W4:Y:S01]  /*9bb0*/  MUFU.EX2 R182, R182 ;  /* 0x000000b600b67308 */ /* 0x000f220000000800 */
[C---:B--2---:R-:W-:Y:S01]  /*9bc0*/  F2FP.F16.F32.PACK_AB R166, R11.reuse, R168 ;  /* 0x000000a80ba6723e */ /* 0x044fe200000000ff */
[----:B------:R-:W-:-:S06]  /*9bd0*/  FADD.FTZ R3, R11, R4 ;  /* 0x000000040b037221 */ /* 0x000fcc0000010000 */
[----:B------:R-:W2:Y:S01]  /*9be0*/  MUFU.EX2 R183, R183 ;  /* 0x000000b700b77308 */ /* 0x000ea20000000800 */
[C---:B-1----:R-:W-:Y:S01]  /*9bf0*/  FADD.FTZ R15, R179.reuse, R14 ;  /* 0x0000000eb30f7221 */ /* 0x042fe20000010000 */
[----:B------:R-:W-:-:S03]  /*9c00*/  F2FP.F16.F32.PACK_AB R165, R179, R170 ;  /* 0x000000aab3a5723e */ /* 0x000fc600000000ff */
[----:B----4-:R-:W-:Y:S01]  /*9c10*/  FADD.FTZ R10, R182, R15 ;  /* 0x0000000fb60a7221 */ /* 0x010fe20000010000 */
[----:B--2---:R-:W-:-:S03]  /*9c20*/  F2FP.F16.F32.PACK_AB R167, R183, R182 ;  /* 0x000000b6b7a7723e */ /* 0x004fc600000000ff */
[----:B------:R-:W-:Y:S02]  /*9c30*/  FADD.FTZ R4, R183, R10 ;  /* 0x0000000ab7047221 */ /* 0x000fe40000010000 */
[----:B------:R3:W-:Y:S01]  /*9c40*/  STSM.16.M88.4 [R22], R164 ;  /* 0x000000a416007844 */ /* 0x0007e20000000200 */
[----:B------:R-:W-:Y:S05]  /*9c50*/  @!P0 BRA `(.L_x_1718) ;  /* 0x0000000000048947 */ /* 0x000fea0003800000 */
[----:B------:R-:W-:Y:S01]  /*9c60*/  BPT.TRAP 0x1 ;  /* 0x000000040000795c */ /* 0x000fe20000300000 */
.L_x_1718:
[----:B------:R1:W2:Y:S01]  /*9c70*/  SYNCS.PHASECHK.TRANS64.TRYWAIT P2, [UR21+0x28c50], R9 ;  /* 0x028c5009ff0075a7 */ /* 0x0002a20008040155 */
[----:B------:R-:W-:Y:S05]  /*9c80*/  @!P0 BRA `(.L_x_1719) ;  /* 0x0000000000048947 */ /* 0x000fea0003800000 */
[----:B------:R-:W-:Y:S01]  /*9c90*/  BPT.TRAP 0x1 ;  /* 0x000000040000795c */ /* 0x000fe20000300000 */
.L_x_1719:
[----:B--2---:R-:W-:Y:S05]  /*9ca0*/  @P2 BRA `(.L_x_1720) ;  /* 0x0000000000082947 */ /* 0x004fea0003800000 */
[----:B------:R-:W2:Y:S02]  /*9cb0*/  SYNCS.PHASECHK.TRANS64.TRYWAIT P2, [UR21+0x28c50], R9 ;  /* 0x028c5009ff0075a7 */ /* 0x000ea40008040155 */
[----:B--2---:R-:W-:Y:S05]  /*9cc0*/  @!P2 BRA `(.L_x_1721) ;  /* 0x000000a000a4a947 */ /* 0x004fea0003800000 */
.L_x_1720:
        /* <DEDUP_REMOVED lines=34> */
.L_x_1722:
[----:B------:R-:W-:Y:S01]  /*9ef0*/  UIADD3 UR21, UR21, 0x28c60, URZ ;  /* 0x00028c6015157890 */ /* 0x000fe2000fffe03f */
[----:B------:R-:W-:Y:S01]  /*9f00*/  IMAD.MOV.U32 R11, RZ, RZ, R6 ;  /* 0x000000ffff0b7224 */ /* 0x000fe200078e0006 */
[----:B------:R-:W-:Y:S01]  /*9f10*/  UMOV UR22, UR38 ;  /* 0x0000002600167c82 */ /* 0x000fe20008000000 */
[----:B--2---:R-:W-:Y:S01]  /*9f20*/  MOV R8, R5 ;  /* 0x0000000500087202 */ /* 0x004fe20000000f00 */
[----:B------:R-:W-:-:S09]  /*9f30*/  UPRMT UR21, UR40, 0x654, UR21 ;  /* 0x0000065428157896 */ /* 0x000fd20008000015 */
[----:B------:R-:W-:Y:S01]  /*9f40*/  SYNCS.ARRIVE.TRANS64.RED.A1T0 RZ, [UR21], RZ ;  /* 0x000000ffffff79a7 */ /* 0x000fe20008100415 */
[----:B------:R-:W-:Y:S05]  /*9f50*/  @P1 BRA `(.L_x_1723) ;  /* 0xffffffe400d81947 */ /* 0x000fea000383ffff */
.L_x_1712:
[----:B------:R-:W-:-:S13]  /*9f60*/  ISETP.GE.AND P1, PT, R12, UR47, PT ;  /* 0x0000002f0c007c0c */ /* 0x000fda000bf26270 */
[----:B------:R-:W-:Y:S05]  /*9f70*/  @!P1 BRA `(.L_x_1724) ;  /* 0x00000024000c9947 */ /* 0x000fea0003800000 */
[----:B012---:R-:W-:Y:S01]  /*9f80*/  IMAD.MOV.U32 R9, RZ, RZ, R6 ;  /* 0x000000ffff097224 */ /* 0x007fe200078e0006 */
[----:B------:R-:W-:Y:S01]  /*9f90*/  UMOV UR22, UR38 ;  /* 0x0000002600167c82 */ /* 0x000fe20008000000 */
[----:B------:R-:W-:Y:S01]  /*9fa0*/  IMAD.MOV.U32 R10, RZ, RZ, R5 ;  /* 0x000000ffff0a7224 */ /* 0x000fe200078e0005 */
[----:B------:R-:W-:Y:S01]  /*9fb0*/  ULDC UR24, c[0x0][0x9e4] ;  /* 0x0002790000187ab9 */ /* 0x000fe20000000800 */
[----:B------:R-:W-:Y:S01]  /*9fc0*/  ULDC UR25, c[0x0][0x9dc] ;  /* 0x0002770000197ab9 */ /* 0x000fe20000000800 */
[----:B------:R-:W-:Y:S01]  /*9fd0*/  ULDC UR26, c[0x0][0x288] ;  /* 0x0000a200001a7ab9 */ /* 0x000fe20000000800 */
[----:B------:R-:W-:Y:S01]  /*9fe0*/  ULDC UR20, c[0x0][0x988] ;  /* 0x0002620000147ab9 */ /* 0x000fe20000000800 */
[----:B------:R-:W-:-:S05]  /*9ff0*/  ULDC UR23, c[0x0][0x9e0] ;  /* 0x0002780000177ab9 */ /* 0x000fca0000000800 */
.L_x_1743:
[----:B------:R-:W-:-:S04]  /*a000*/  UIADD3 UR38, UR22, 0x1, URZ ;  /* 0x0000000116267890 */ /* 0x000fc8000fffe03f */
[----:B------:R-:W-:-:S04]  /*a010*/  UISETP.NE.AND UP0, UPT, UR38, 0x2, UPT ;  /* 0x000000022600788c */ /* 0x000fc8000bf05270 */
[----:B------:R-:W-:Y:S02]  /*a020*/  USEL UR6, URZ, 0x1, UP0 ;  /* 0x000000013f067887 */ /* 0x000fe40008000000 */
[----:B------:R-:W-:Y:S02]  /*a030*/  USEL UR38, UR38, URZ, UP0 ;  /* 0x0000003f26267287 */ /* 0x000fe40008000000 */
[----:B------:R-:W-:Y:S01]  /*a040*/  ULOP3.LUT UR37, UR37, UR6, URZ, 0x3c, !UPT ;  /* 0x0000000625257292 */ /* 0x000fe2000f8e3c3f */
[----:B-12---:R-:W-:Y:S11]  /*a050*/  @!P0 BRA `(.L_x_1725) ;  /* 0x0000000000048947 */ /* 0x006ff60003800000 */
[----:B------:R-:W-:Y:S01]  /*a060*/  BPT.TRAP 0x1 ;  /* 0x000000040000795c */ /* 0x000fe20000300000 */
.L_x_1725:
[----:B------:R-:W-:Y:S01]  /*a070*/  ULEA UR21, UR38, UR42, 0x3 ;  /* 0x0000002a26157291 */ /* 0x000fe2000f8e183f */
[----:B------:R-:W-:-:S05]  /*a080*/  IMAD.U32 R8, RZ, RZ, UR37 ;  /* 0x00000025ff087e24 */ /* 0x000fca000f8e00ff */
[----:B------:R-:W-:-:S04]  /*a090*/  SHF.L.U32 R8, R8, 0x1f, RZ ;  /* 0x0000001f08087819 */ /* 0x000fc800000006ff */
[----:B------:R0:W1:Y:S01]  /*a0a0*/  SYNCS.PHASECHK.TRANS64.TRYWAIT P1, [UR21+0x28c30], R8 ;  /* 0x028c3008ff0075a7 */ /* 0x0000620008020155 */
[----:B------:R-:W-:Y:S05]  /*a0b0*/  @!P0 BRA `(.L_x_1726) ;  /* 0x0000000000048947 */ /* 0x000fea0003800000 */
[----:B------:R-:W-:Y:S01]  /*a0c0*/  BPT.TRAP 0x1 ;  /* 0x000000040000795c */ /* 0x000fe20000300000 */
.L_x_1726:
[----:B-1----:R-:W-:Y:S05]  /*a0d0*/  @P1 BRA `(.L_x_1727) ;  /* 0x0000000000081947 */ /* 0x002fea0003800000 */
[----:B------:R-:W1:Y:S02]  /*a0e0*/  SYNCS.PHASECHK.TRANS64.TRYWAIT P1, [UR21+0x28c30], R8 ;  /* 0x028c3008ff0075a7 */ /* 0x000e640008020155 */
[----:B-1----:R-:W-:Y:S05]  /*a0f0*/  @!P1 BRA `(.L_x_1728) ;  /* 0x0000009c00b09947 */ /* 0x002fea0003800000 */
.L_x_1727:
[----:B------:R-:W-:Y:S01]  /*a100*/  R2UR UR18, R0 ;  /* 0x00000000001272ca */ /* 0x000fe200000e0000 */
[----:B---34-:R-:W-:Y:S01]  /*a110*/  WARPGROUP.ARRIVE ;  /* 0x00000000000079c5 */ /* 0x018fe20000000000 */
        /* <DEDUP_REMOVED lines=21> */
.L_x_1729:
[----:B------:R-:W-:Y:S01]  /*a270*/  UISETP.NE.AND UP1, UPT, UR51, URZ, UPT ;  /* 0x0000003f3300728c */ /* 0x000fe2000bf25270 */
[----:B------:R-:W-:Y:S01]  /*a280*/  VIADD R14, R185, UR44 ;  /* 0x0000002cb90e7c36 */ /* 0x000fe20008000000 */
[----:B------:R-:W2:Y:S01]  /*a290*/  LDC R13, c[0x0][0x2f0] ;  /* 0x0000bc00ff0d7b82 */ /* 0x000ea20000000800 */
[----:B------:R-:W-:-:S03]  /*a2a0*/  UISETP.NE.AND UP0, UPT, UR50, URZ, UPT ;  /* 0x0000003f3200728c */ /* 0x000fc6000bf05270 */
[----:B------:R-:W-:Y:S02]  /*a2b0*/  PLOP3.LUT P1, PT, PT, PT, UP1, 0x80, 0x0 ;  /* 0x000000000000781c */ /* 0x000fe40003f2f018 */
[----:B------:R-:W-:-:S03]  /*a2c0*/  PLOP3.LUT P2, PT, PT, PT, UP1, 0x80, 0x0 ;  /* 0x000000000000781c */ /* 0x000fc60003f4f018 */
[----:B------:R-:W-:Y:S01]  /*a2d0*/  @UP1 ULDC UR6, c[0x0][0x44c] ;  /* 0x0001130000061ab9 */ /* 0x000fe20000000800 */
[----:B------:R-:W-:-:S07]  /*a2e0*/  @UP1 ULDC UR7, c[0x0][0x450] ;  /* 0x0001140000071ab9 */ /* 0x000fce0000000800 */
[----:B-1----:R-:W-:Y:S01]  /*a2f0*/  @P1 IMAD.HI.U32 R5, R14, UR6, RZ ;  /* 0x000000060e051c27 */ /* 0x002fe2000f8e00ff */
[----:B------:R-:W-:Y:S01]  /*a300*/  UIADD3 UR6, UR21, 0x28c40, URZ ;  /* 0x00028c4015067890 */ /* 0x000fe2000fffe03f */
[----:B------:R-:W-:-:S03]  /*a310*/  PLOP3.LUT P1, PT, PT, PT, UP0, 0x40, 0x0 ;  /* 0x000000000000781c */ /* 0x000fc60003f2e808 */
[----:B------:R-:W-:Y:S01]  /*a320*/  @P2 SHF.R.U32.HI R14, RZ, UR7, R5 ;  /* 0x00000007ff0e2c19 */ /* 0x000fe20008011605 */
[----:B------:R-:W-:Y:S01]  /*a330*/  IMAD.SHL.U32 R5, R12, 0x40, RZ ;  /* 0x000000400c057824 */ /* 0x000fe200078e00ff */
[----:B------:R-:W-:-:S03]  /*a340*/  UPRMT UR6, UR40, 0x654, UR6 ;  /* 0x0000065428067896 */ /* 0x000fc60008000006 */
[----:B------:R-:W1:Y:S01]  /*a350*/  SHFL.IDX PT, R192, R14, RZ, 0x1c1f ;  /* 0x001c1fff0ec07589 */ /* 0x000e6200000e0000 */
[----:B------:R-:W-:-:S05]  /*a360*/  IADD3 R6, -R2, 0x1, -R5 ;  /* 0x0000000102067810 */ /* 0x000fca0007ffe905 */
[----:B--2---:R-:W-:Y:S01]  /*a370*/  IMAD R6, R13, UR49, R6 ;  /* 0x000000310d067c24 */ /* 0x004fe2000f8e0206 */
[----:B------:R-:W-:Y:S01]  /*a380*/  SYNCS.ARRIVE.TRANS64.RED.A1T0 RZ, [UR6], RZ ;  /* 0x000000ffffff79a7 */ /* 0x000fe20008100406 */
[----:B------:R-:W-:Y:S02]  /*a390*/  ULOP3.LUT UR6, URZ, UR25, URZ, 0x33, !UPT ;  /* 0x000000193f067292 */ /* 0x000fe4000f8e333f */
[----:B------:R-:W-:-:S04]  /*a3a0*/  VIADD R6, R6, -UR26 ;  /* 0x8000001a06067c36 */ /* 0x000fc80008000000 */
[C---:B------:R-:W-:Y:S02]  /*a3b0*/  VIADD R21, R6.reuse, UR23 ;  /* 0x0000001706157c36 */ /* 0x040fe40008000000 */
[----:B------:R-:W-:Y:S02]  /*a3c0*/  VIADD R191, R6, UR6 ;  /* 0x0000000606bf7c36 */ /* 0x000fe40008000000 */
[--C-:B-1----:R-:W-:Y:S02]  /*a3d0*/  IMAD.IADD R15, R21, 0x1, R192.reuse ;  /* 0x00000001150f7824 */ /* 0x102fe400078e02c0 */
[----:B------:R-:W-:Y:S01]  /*a3e0*/  IMAD.IADD R20, R191, 0x1, R192 ;  /* 0x00000001bf147824 */ /* 0x000fe200078e02c0 */
[----:B------:R-:W-:Y:S06]  /*a3f0*/  @P1 BRA `(.L_x_1730) ;  /* 0x00000000005c1947 */ /* 0x000fec0003800000 */
[----:B------:R-:W-:Y:S01]  /*a400*/  IMAD R6, R13, UR49, R192 ;  /* 0x000000310d067c24 */ /* 0x000fe2000f8e02c0 */
[----:B------:R-:W-:Y:S03]  /*a410*/  BSSY B0, `(.L_x_1731) ;  /* 0x0000011000007945 */ /* 0x000fe60003800000 */
[----:B------:R-:W-:-:S05]  /*a420*/  VIADD R11, R6, -UR26 ;  /* 0x8000001a060b7c36 */ /* 0x000fca0008000000 */
        /* <DEDUP_REMOVED lines=10> */
.L_x_1732:
[----:B------:R-:W-:-:S05]  /*a4d0*/  IMAD.U32 R192, RZ, RZ, UR24 ;  /* 0x00000018ffc07e24 */ /* 0x000fca000f8e00ff */
[----:B------:R-:W-:-:S13]  /*a4e0*/  ISETP.NE.AND P1, PT, R192, 0x1, PT ;  /* 0x00000001c000780c */ /* 0x000fda0003f25270 */
[----:B------:R-:W1:Y:S02]  /*a4f0*/  @P1 LDC.64 R6, c[0x0][0x9e8] ;  /* 0x00027a00ff061b82 */ /* 0x000e640000000a00 */
[----:B-1----:R-:W-:-:S05]  /*a500*/  @P1 IMAD.HI.U32 R6, R11, R6, RZ ;  /* 0x000000060b061227 */ /* 0x002fca00078e00ff */
[----:B------:R-:W-:-:S07]  /*a510*/  @P1 SHF.R.U32.HI R11, RZ, R7, R6 ;  /* 0x00000007ff0b1219 */ /* 0x000fce0000011606 */
.L_x_1733:
[----:B------:R-:W-:Y:S05]  /*a520*/  BSYNC B0 ;  /* 0x0000000000007941 */ /* 0x000fea0003800000 */
.L_x_1731:
[----:B------:R-:W-:-:S04]  /*a530*/  IMAD R11, R11, R192, -R5 ;  /* 0x000000c00b0b7224 */ /* 0x000fc800078e0a05 */
[----:B------:R-:W-:-:S05]  /*a540*/  IMAD.IADD R11, R11, 0x1, -R2 ;  /* 0x000000010b0b7824 */ /* 0x000fca00078e0a02 */
[----:B------:R-:W-:Y:S02]  /*a550*/  VIADDMNMX R15, R11, R192, R15, PT ;  /* 0x000000c00b0f7246 */ /* 0x000fe4000380010f */
[----:B------:R-:W-:-:S07]  /*a560*/  VIMNMX R20, R20, R11, !PT ;  /* 0x0000000b14147248 */ /* 0x000fce0007fe0100 */
.L_x_1730:
        /* <DEDUP_REMOVED lines=8> */
[----:B------:R-:W-:Y:S02]  /*a5f0*/  ISETP.GT.AND P4, PT, R20, 0x18, P1 ;  /* 0x000000181400780c */ /* 0x000fe40000f84270 */
[----:B------:R-:W-:Y:S02]  /*a600*/  FSEL R11, R152, -INF , !P5 ;  /* 0xff800000980b7808 */ /* 0x000fe40006800000 */
[----:B------:R-:W-:Y:S02]  /*a610*/  ISETP.LT.OR P4, PT, R15, 0x19, P4 ;  /* 0x000000190f00780c */ /* 0x000fe40002781670 */
[C---:B------:R-:W-:Y:S02]  /*a620*/  ISETP.GT.AND P6, PT, R20.reuse, 0x8, P1 ;  /* 0x000000081400780c */ /* 0x040fe40000fc4270 */
[----:B------:R-:W-:-:S02]  /*a630*/  ISETP.GT.AND P2, PT, R20, 0x9, P1 ;  /* 0x000000091400780c */ /* 0x000fc40000f44270 */
[C---:B------:R-:W-:Y:S01]  /*a640*/  ISETP.GT.AND P3, PT, R20.reuse, 0x10, P1 ;  /* 0x000000101400780c */ /* 0x040fe20000f64270 */
[----:B-1----:R-:W-:Y:S01]  /*a650*/  IMAD.IADD R14, R21, 0x1, R6 ;  /* 0x00000001150e7824 */ /* 0x002fe200078e0206 */
[----:B------:R-:W-:Y:S02]  /*a660*/  ISETP.GT.AND P5, PT, R20, 0x11, P1 ;  /* 0x000000111400780c */ /* 0x000fe40000fa4270 */
        /* <DEDUP_REMOVED lines=32> */
[----:B------:R-:W-:Y:S02]  /*a870*/  ISETP.LT.OR P5, PT, R15, 0x3a, P5 ;  /* 0x0000003a0f00780c */ /* 0x000fe40002fa1670 */
[----:B------:R-:W-:-:S02]  /*a880*/  IADD3 R15, R191, R6, RZ ;  /* 0x00000006bf0f7210 */ /* 0x000fc40007ffe0ff */
[----:B------:R-:W-:Y:S02]  /*a890*/  FSEL R176, R176, -INF , !P6 ;  /* 0xff800000b0b07808 */ /* 0x000fe40007000000 */
[----:B------:R-:W-:Y:S02]  /*a8a0*/  FSEL R177, R177, -INF , !P2 ;  /* 0xff800000b1b17808 */ /* 0x000fe40005000000 */
[----:B------:R-:W-:Y:S02]  /*a8b0*/  FSEL R180, R180, -INF , !P3 ;  /* 0xff800000b4b47808 */ /* 0x000fe40005800000 */
[----:B------:R-:W-:Y:S01]  /*a8c0*/  FSEL R181, R181, -INF , !P5 ;  /* 0xff800000b5b57808 */ /* 0x000fe20006800000 */
        /* <DEDUP_REMOVED lines=14> */
.L_x_1736:
[----:B------:R-:W-:-:S05]  /*a9b0*/  IMAD.U32 R20, RZ, RZ, UR24 ;  /* 0x00000018ff147e24 */ /* 0x000fca000f8e00ff */
[----:B------:R-:W-:-:S13]  /*a9c0*/  ISETP.NE.AND P2, PT, R20, 0x1, PT ;  /* 0x000000011400780c */ /* 0x000fda0003f45270 */
[----:B------:R-:W1:Y:S02]  /*a9d0*/  @P2 LDC.64 R6, c[0x0][0x9e8] ;  /* 0x00027a00ff062b82 */ /* 0x000e640000000a00 */
[----:B-1----:R-:W-:-:S05]  /*a9e0*/  @P2 IMAD.HI.U32 R6, R13, R6, RZ ;  /* 0x000000060d062227 */ /* 0x002fca00078e00ff */
[----:B------:R-:W-:-:S07]  /*a9f0*/  @P2 SHF.R.U32.HI R13, RZ, R7, R6 ;  /* 0x00000007ff0d2219 */ /* 0x000fce0000011606 */
.L_x_1737:
[----:B------:R-:W-:Y:S05]  /*aa00*/  BSYNC B0 ;  /* 0x0000000000007941 */ /* 0x000fea0003800000 */
.L_x_1735:
[----:B------:R-:W-:-:S04]  /*aa10*/  IMAD R5, R13, R20, -R5 ;  /* 0x000000140d057224 */ /* 0x000fc800078e0a05 */
[----:B------:R-:W-:-:S05]  /*aa20*/  IMAD.IADD R5, R5, 0x1, -R2 ;  /* 0x0000000105057824 */ /* 0x000fca00078e0a02 */
[----:B------:R-:W-:Y:S02]  /*aa30*/  VIADDMNMX R14, R5, R20, R14, PT ;  /* 0x00000014050e7246 */ /* 0x000fe4000380010e */
[----:B------:R-:W-:-:S07]  /*aa40*/  VIMNMX R15, R15, R5, !PT ;  /* 0x000000050f0f7248 */ /* 0x000fce0007fe0100 */
.L_x_1734:
[----:B------:R-:W-:Y:S01]  /*aa50*/  FMNMX.FTZ R6, R11, R10, !PT ;  /* 0x0000000a0b067209 */ /* 0x000fe20007810000 */
[----:B------:R-:W-:Y:S01]  /*aa60*/  UMOV UR10, UR20 ;  /* 0x00000014000a7c82 */ /* 0x000fe20008000000 */
[----:B------:R-:W-:Y:S02]  /*aa70*/  ISETP.GT.AND P3, PT, R15, RZ, P1 ;  /* 0x000000ff0f00720c */ /* 0x000fe40000f64270 */
        /* <DEDUP_REMOVED lines=29> */
[C---:B------:R-:W-:Y:S02]  /*ac50*/  ISETP.GT.AND P6, PT, R15.reuse, 0x18, P1 ;  /* 0x000000180f00780c */ /* 0x040fe40000fc4270 */
[----:B------:R-:W-:Y:S01]  /*ac60*/  ISETP.LT.OR P4, PT, R14, 0x12, P4 ;  /* 0x000000120e00780c */ /* 0x000fe20002781670 */
[----:B------:R-:W1:Y:S01]  /*ac70*/  SHFL.BFLY PT, R5, R6, 0x2, 0x1f ;  /* 0x0c401f0006057f89 */ /* 0x000e6200000e0000 */
[----:B------:R-:W-:Y:S02]  /*ac80*/  FSEL R162, R162, -INF , !P5 ;  /* 0xff800000a2a27808 */ /* 0x000fe40006800000 */
[----:B------:R-:W-:Y:S02]  /*ac90*/  ISETP.GT.AND P2, PT, R15, 0x19, P1 ;  /* 0x000000190f00780c */ /* 0x000fe40000f44270 */
[----:B------:R-:W-:-:S02]  /*aca0*/  ISETP.LT.OR P6, PT, R14, 0x19, P6 ;  /* 0x000000190e00780c */ /* 0x000fc400037c1670 */
[----:B------:R-:W-:Y:S02]  /*acb0*/  FSEL R163, R163, -INF , !P4 ;  /* 0xff800000a3a37808 */ /* 0x000fe40006000000 */
[C---:B------:R-:W-:Y:S02]  /*acc0*/  ISETP.GT.AND P3, PT, R15.reuse, 0x20, P1 ;  /* 0x000000200f00780c */ /* 0x040fe40000f64270 */
[----:B------:R-:W-:Y:S02]  /*acd0*/  FSEL R166, R166, -INF , !P6 ;  /* 0xff800000a6a67808 */ /* 0x000fe40007000000 */
[C---:B------:R-:W-:Y:S02]  /*ace0*/  ISETP.LT.OR P2, PT, R14.reuse, 0x1a, P2 ;  /* 0x0000001a0e00780c */ /* 0x040fe40001741670 */
[----:B------:R-:W-:Y:S02]  /*acf0*/  ISETP.LT.OR P3, PT, R14, 0x21, P3 ;  /* 0x000000210e00780c */ /* 0x000fe40001f61670 */
[----:B------:R-:W-:-:S02]  /*ad00*/  ISETP.GT.AND P5, PT, R15, 0x21, P1 ;  /* 0x000000210f00780c */ /* 0x000fc40000fa4270 */
[----:B------:R-:W-:Y:S02]  /*ad10*/  FSEL R167, R167, -INF , !P2 ;  /* 0xff800000a7a77808 */ /* 0x000fe40005000000 */
[----:B------:R-:W-:Y:S02]  /*ad20*/  FSEL R170, R170, -INF , !P3 ;  /* 0xff800000aaaa7808 */ /* 0x000fe40005800000 */
[C---:B------:R-:W-:Y:S02]  /*ad30*/  ISETP.GT.AND P4, PT, R15.reuse, 0x28, P1 ;  /* 0x000000280f00780c */ /* 0x040fe40000f84270 */
[----:B-1----:R-:W-:Y:S02]  /*ad40*/  FMNMX.FTZ R7, R6, R5, !PT ;  /* 0x0000000506077209 */ /* 0x002fe40007810000 */
[----:B------:R-:W-:Y:S02]  /*ad50*/  FMNMX.FTZ R6, R154, R9, !PT ;  /* 0x000000099a067209 */ /* 0x000fe40007810000 */
[----:B------:R-:W-:Y:S01]  /*ad60*/  ISETP.LT.OR P5, PT, R14, 0x22, P5 ;  /* 0x000000220e00780c */ /* 0x000fe20002fa1670 */
[----:B------:R-:W1:Y:S01]  /*ad70*/  SHFL.BFLY PT, R20, R7, 0x1, 0x1f ;  /* 0x0c201f0007147f89 */ /* 0x000e6200000e0000 */
[----:B------:R-:W-:-:S02]  /*ad80*/  ISETP.GT.AND P6, PT, R15, 0x29, P1 ;  /* 0x000000290f00780c */ /* 0x000fc40000fc4270 */
[----:B------:R-:W-:Y:S02]  /*ad90*/  ISETP.LT.OR P4, PT, R14, 0x29, P4 ;  /* 0x000000290e00780c */ /* 0x000fe40002781670 */
[----:B------:R-:W-:Y:S02]  /*ada0*/  FSEL R171, R171, -INF , !P5 ;  /* 0xff800000abab7808 */ /* 0x000fe40006800000 */
[C---:B------:R-:W-:Y:S02]  /*adb0*/  ISETP.GT.AND P2, PT, R15.reuse, 0x30, P1 ;  /* 0x000000300f00780c */ /* 0x040fe40000f44270 */
[----:B------:R-:W-:Y:S02]  /*adc0*/  FSEL R174, R174, -INF , !P4 ;  /* 0xff800000aeae7808 */ /* 0x000fe40006000000 */
[----:B------:R-:W-:Y:S02]  /*add0*/  ISETP.LT.OR P6, PT, R14, 0x2a, P6 ;  /* 0x0000002a0e00780c */ /* 0x000fe400037c1670 */
[----:B------:R-:W-:-:S02]  /*ade0*/  ISETP.GT.AND P5, PT, R15, 0x31, P1 ;  /* 0x000000310f00780c */ /* 0x000fc40000fa4270 */
[C---:B------:R-:W-:Y:S02]  /*adf0*/  ISETP.LT.OR P2, PT, R14.reuse, 0x31, P2 ;  /* 0x000000310e00780c */ /* 0x040fe40001741670 */
[----:B------:R-:W-:Y:S02]  /*ae00*/  FSEL R175, R175, -INF , !P6 ;  /* 0xff800000afaf7808 */ /* 0x000fe40007000000 */
[----:B------:R-:W-:Y:S02]  /*ae10*/  ISETP.GT.AND P4, PT, R15, 0x38, P1 ;  /* 0x000000380f00780c */ /* 0x000fe40000f84270 */
[----:B------:R-:W-:Y:S02]  /*ae20*/  ISETP.LT.OR P5, PT, R14, 0x32, P5 ;  /* 0x000000320e00780c */ /* 0x000fe40002fa1670 */
[----:B------:R-:W-:Y:S02]  /*ae30*/  FSEL R178, R178, -INF , !P2 ;  /* 0xff800000b2b27808 */ /* 0x000fe40005000000 */
[----:B-1----:R-:W-:-:S02]  /*ae40*/  FMNMX.FTZ R5, R7, R20, !PT ;  /* 0x0000001407057209 */ /* 0x002fc40007810000 */
[----:B------:R-:W-:Y:S02]  /*ae50*/  FMNMX.FTZ R7, R155, R6, !PT ;  /* 0x000000069b077209 */ /* 0x000fe40007810000 */
[C---:B------:R-:W-:Y:S01]  /*ae60*/  FSETP.NEU.FTZ.AND P3, PT, R5.reuse, -INF , PT ;  /* 0xff8000000500780b */ /* 0x040fe20003f7d000 */
[----:B------:R-:W-:Y:S01]  /*ae70*/  FMUL.FTZ R20, R5, UR10 ;  /* 0x0000000a05147c20 */ /* 0x000fe20008410000 */
[----:B------:R-:W-:Y:S02]  /*ae80*/  FMNMX.FTZ R6, R158, R7, !PT ;  /* 0x000000079e067209 */ /* 0x000fe40007810000 */
[----:B------:R-:W-:Y:S02]  /*ae90*/  ISETP.GT.AND P1, PT, R15, 0x39, P1 ;  /* 0x000000390f00780c */ /* 0x000fe40000f24270 */
[----:B------:R-:W-:Y:S02]  /*aea0*/  FMNMX.FTZ R7, R159, R6, !PT ;  /* 0x000000069f077209 */ /* 0x000fe40007810000 */
[----:B------:R-:W-:-:S02]  /*aeb0*/  FSEL R20, R20, RZ, P3 ;  /* 0x000000ff14147208 */ /* 0x000fc40001800000 */
[----:B------:R-:W-:Y:S02]  /*aec0*/  FMNMX.FTZ R6, R162, R7, !PT ;  /* 0x00000007a2067209 */ /* 0x000fe40007810000 */
[----:B------:R-:W-:Y:S01]  /*aed0*/  ISETP.LT.OR P4, PT, R14, 0x39, P4 ;  /* 0x000000390e00780c */ /* 0x000fe20002781670 */
[--C-:B------:R-:W-:Y:S01]  /*aee0*/  FFMA.FTZ R152, R11, UR10, -R20.reuse ;  /* 0x0000000a0b987c23 */ /* 0x100fe20008010814 */
[----:B------:R-:W-:Y:S01]  /*aef0*/  FMNMX.FTZ R7, R163, R6, !PT ;  /* 0x00000006a3077209 */ /* 0x000fe20007810000 */
[--C-:B------:R-:W-:Y:S01]  /*af00*/  FFMA.FTZ R15, R164, UR10, -R20.reuse ;  /* 0x0000000aa40f7c23 */ /* 0x100fe20008010814 */
[----:B------:R-:W-:Y:S01]  /*af10*/  FSEL R179, R179, -INF , !P5 ;  /* 0xff800000b3b37808 */ /* 0x000fe20006800000 */
[--C-:B------:R-:W-:Y:S01]  /*af20*/  FFMA.FTZ R164, R169, UR10, -R20.reuse ;  /* 0x0000000aa9a47c23 */ /* 0x100fe20008010814 */
[----:B------:R-:W-:Y:S01]  /*af30*/  FMNMX.FTZ R6, R166, R7, !PT ;  /* 0x00000007a6067209 */ /* 0x000fe20007810000 */
[----:B------:R-:W-:Y:S01]  /*af40*/  MUFU.EX2 R152, R152 ;  /* 0x0000009800987308 */ /* 0x000fe20000000800 */
[----:B------:R-:W-:Y:S01]  /*af50*/  ISETP.LT.OR P1, PT, R14, 0x3a, P1 ;  /* 0x0000003a0e00780c */ /* 0x000fe20000f21670 */
[--C-:B------:R-:W-:Y:S01]  /*af60*/  FFMA.FTZ R14, R157, UR10, -R20.reuse ;  /* 0x0000000a9d0e7c23 */ /* 0x100fe20008010814 */
[----:B------:R-:W-:Y:S01]  /*af70*/  FMNMX.FTZ R7, R167, R6, !PT ;  /* 0x00000006a7077209 */ /* 0x000fe20007810000 */
[--C-:B------:R-:W-:Y:S01]  /*af80*/  FFMA.FTZ R173, R173, UR10, -R20.reuse ;  /* 0x0000000aadad7c23 */ /* 0x100fe20008010814 */
[----:B------:R-:W-:Y:S01]  /*af90*/  FSEL R182, R182, -INF , !P4 ;  /* 0xff800000b6b67808 */ /* 0x000fe20006000000 */
[----:B------:R-:W-:Y:S01]  /*afa0*/  IMAD.MOV R169, RZ, RZ, -R17 ;  /* 0x000000ffffa97224 */ /* 0x000fe200078e0a11 */
[----:B------:R-:W-:Y:S01]  /*afb0*/  FMNMX.FTZ R6, R170, R7, !PT ;  /* 0x00000007aa067209 */ /* 0x000fe20007810000 */
[--C-:B------:R-:W-:Y:S01]  /*afc0*/  FFMA.FTZ R7, R153, UR10, -R20.reuse ;  /* 0x0000000a99077c23 */ /* 0x100fe20008010814 */
[----:B------:R-:W-:Y:S01]  /*afd0*/  FSEL R183, R183, -INF , !P1 ;  /* 0xff800000b7b77808 */ /* 0x000fe20004800000 */
[----:B------:R-:W-:Y:S01]  /*afe0*/  MUFU.EX2 R14, R14 ;  /* 0x0000000e000e7308 */ /* 0x000fe20000000800 */
[----:B------:R-:W-:Y:S01]  /*aff0*/  FMNMX.FTZ R11, R171, R6, !PT ;  /* 0x00000006ab0b7209 */ /* 0x000fe20007810000 */
[--C-:B------:R-:W-:Y:S01]  /*b000*/  FFMA.FTZ R21, R168, UR10, -R20.reuse ;  /* 0x0000000aa8157c23 */ /* 0x100fe20008010814 */
[----:B------:R-:W-:Y:S01]  /*b010*/  FSEL R157, R5, RZ, P3 ;  /* 0x000000ff059d7208 */ /* 0x000fe20001800000 */
[--C-:B------:R-:W-:Y:S01]  /*b020*/  FFMA.FTZ R180, R180, UR10, -R20.reuse ;  /* 0x0000000ab4b47c23 */ /* 0x100fe20008010814 */
[----:B------:R-:W-:Y:S01]  /*b030*/  FMNMX.FTZ R6, R174, R11, !PT ;  /* 0x0000000bae067209 */ /* 0x000fe20007810000 */
[--C-:B------:R-:W-:Y:S01]  /*b040*/  FFMA.FTZ R11, R156, UR10, -R20.reuse ;  /* 0x0000000a9c0b7c23 */ /* 0x100fe20008010814 */
[----:B------:R-:W-:Y:S01]  /*b050*/  FFMA.FTZ R156, R160, UR10, -R20 ;  /* 0x0000000aa09c7c23 */ /* 0x000fe20008010814 */
[----:B------:R-:W-:Y:S01]  /*b060*/  FADD.FTZ R157, -R157, R10 ;  /* 0x0000000a9d9d7221 */ /* 0x000fe20000010100 */
[----:B------:R-:W-:Y:S01]  /*b070*/  FMNMX.FTZ R13, R175, R6, !PT ;  /* 0x00000006af0d7209 */ /* 0x000fe20007810000 */
[--C-:B------:R-:W-:Y:S01]  /*b080*/  FFMA.FTZ R160, R165, UR10, -R20.reuse ;  /* 0x0000000aa5a07c23 */ /* 0x100fe20008010814 */
[----:B------:R-:W-:Y:S01]  /*b090*/  MUFU.EX2 R7, R7 ;  /* 0x0000000700077308 */ /* 0x000fe20000000800 */
[----:B------:R-:W-:Y:S01]  /*b0a0*/  FMUL.FTZ R157, R157, UR10 ;  /* 0x0000000a9d9d7c20 */ /* 0x000fe20008410000 */
[----:B------:R-:W-:Y:S01]  /*b0b0*/  FMNMX.FTZ R6, R178, R13, !PT ;  /* 0x0000000db2067209 */ /* 0x000fe20007810000 */
[----:B------:R-:W-:Y:S01]  /*b0c0*/  FFMA.FTZ R168, R177, UR10, -R20 ;  /* 0x0000000ab1a87c23 */ /* 0x000fe20008010814 */
[----:B------:R-:W-:Y:S01]  /*b0d0*/  ISETP.NE.AND P2, PT, R2, R169, PT ;  /* 0x000000a90200720c */ /* 0x000fe20003f45270 */
[----:B------:R-:W-:Y:S01]  /*b0e0*/  IMAD.U32 R177, RZ, RZ, UR22 ;  /* 0x00000016ffb17e24 */ /* 0x000fe2000f8e00ff */
[----:B------:R-:W-:-:S02]  /*b0f0*/  FMNMX.FTZ R13, R179, R6, !PT ;  /* 0x00000006b30d7209 */ /* 0x000fc40007810000 */
[----:B------:R-:W1:Y:S02]  /*b100*/  MUFU.EX2 R157, R157 ;  /* 0x0000009d009d7308 */ /* 0x000e640000000800 */
[----:B------:R-:W-:Y:S01]  /*b110*/  FMNMX.FTZ R6, R182, R13, !PT ;  /* 0x0000000db6067209 */ /* 0x000fe20007810000 */
[--C-:B------:R-:W-:Y:S01]  /*b120*/  FFMA.FTZ R13, R161, UR10, -R20.reuse ;  /* 0x0000000aa10d7c23 */ /* 0x100fe20008010814 */
[----:B------:R-:W-:Y:S02]  /*b130*/  FFMA.FTZ R161, R176, UR10, -R20 ;  /* 0x0000000ab0a17c23 */ /* 0x000fe40008010814 */
[----:B------:R-:W-:Y:S02]  /*b140*/  FMNMX.FTZ R6, R183, R6, !PT ;  /* 0x00000006b7067209 */ /* 0x000fe40007810000 */
[----:B------:R-:W2:Y:S03]  /*b150*/  MUFU.EX2 R11, R11 ;  /* 0x0000000b000b7308 */ /* 0x000ea60000000800 */
[----:B------:R-:W3:Y:S05]  /*b160*/  SHFL.BFLY PT, R153, R6, 0x2, 0x1f ;  /* 0x0c401f0006997f89 */ /* 0x000eea00000e0000 */
[----:B------:R-:W4:Y:S01]  /*b170*/  MUFU.EX2 R156, R156 ;  /* 0x0000009c009c7308 */ /* 0x000f220000000800 */
[----:B-1----:R-:W-:Y:S01]  /*b180*/  FFMA.FTZ R176, R157, R3, R152 ;  /* 0x000000039db07223 */ /* 0x002fe20000010098 */
[----:B------:R-:W-:Y:S01]  /*b190*/  F2FP.F16.F32.PACK_AB R152, R7, R152 ;  /* 0x000000980798723e */ /* 0x000fe200000000ff */
[-C--:B------:R-:W-:Y:S01]  /*b1a0*/  FMUL.FTZ R24, R24, R157.reuse ;  /* 0x0000009d18187220 */ /* 0x080fe20000410000 */
[-C--:B------:R-:W-:Y:S01]  /*b1b0*/  FMUL.FTZ R25, R25, R157.reuse ;  /* 0x0000009d19197220 */ /* 0x080fe20000410000 */
[----:B------:R-:W-:Y:S01]  /*b1c0*/  FADD.FTZ R176, R7, R176 ;  /* 0x000000b007b07221 */ /* 0x000fe20000010000 */
        /* <DEDUP_REMOVED lines=10> */
[----:B------:R-:W5:Y:S01]  /*b270*/  MUFU.EX2 R15, R15 ;  /* 0x0000000f000f7308 */ /* 0x000f620000000800 */
[-C--:B------:R-:W-:Y:S01]  /*b280*/  FMUL.FTZ R45, R45, R157.reuse ;  /* 0x0000009d2d2d7220 */ /* 0x080fe20000410000 */
[----:B------:R-:W-:Y:S01]  /*b290*/  FMUL.FTZ R48, R48, R157 ;  /* 0x0000009d30307220 */ /* 0x000fe20000410000 */
[----:B---3--:R-:W-:Y:S01]  /*b2a0*/  FMNMX.FTZ R165, R6, R153, !PT ;  /* 0x0000009906a57209 */ /* 0x008fe20007810000 */
[--C-:B------:R-:W-:Y:S01]  /*b2b0*/  FFMA.FTZ R153, R172, UR10, -R20.reuse ;  /* 0x0000000aac997c23 */ /* 0x100fe20008010814 */
[----:B------:R-:W-:Y:S01]  /*b2c0*/  FFMA.FTZ R172, R181, UR10, -R20 ;  /* 0x0000000ab5ac7c23 */ /* 0x000fe20008010814 */
[-C--:B------:R-:W-:Y:S01]  /*b2d0*/  FMUL.FTZ R49, R49, R157.reuse ;  /* 0x0000009d31317220 */ /* 0x080fe20000410000 */
[-C--:B------:R-:W-:Y:S01]  /*b2e0*/  FMUL.FTZ R52, R52, R157.reuse ;  /* 0x0000009d34347220 */ /* 0x080fe20000410000 */
[----:B------:R-:W3:Y:S01]  /*b2f0*/  SHFL.BFLY PT, R6, R165, 0x1, 0x1f ;  /* 0x0c201f00a5067f89 */ /* 0x000ee200000e0000 */
[----:B------:R2:W-:Y:S01]  /*b300*/  MUFU.EX2 R10, R173 ;  /* 0x000000ad000a7308 */ /* 0x0005e20000000800 */
        /* <DEDUP_REMOVED lines=8> */
[----:B--2---:R-:W-:Y:S01]  /*b390*/  FADD.FTZ R173, R11, R176 ;  /* 0x000000b00bad7221 */ /* 0x004fe20000010000 */
[-C--:B------:R-:W-:Y:S01]  /*b3a0*/  FMUL.FTZ R68, R68, R157.reuse ;  /* 0x0000009d44447220 */ /* 0x080fe20000410000 */
[-C--:B------:R-:W-:Y:S01]  /*b3b0*/  FMUL.FTZ R69, R69, R157.reuse ;  /* 0x0000009d45457220 */ /* 0x080fe20000410000 */
[-C--:B------:R-:W-:Y:S01]  /*b3c0*/  FMUL.FTZ R72, R72, R157.reuse ;  /* 0x0000009d48487220 */ /* 0x080fe20000410000 */
[----:B------:R-:W-:Y:S01]  /*b3d0*/  FADD.FTZ R173, R14, R173 ;  /* 0x000000ad0ead7221 */ /* 0x000fe20000010000 */
[-C--:B------:R-:W-:Y:S01]  /*b3e0*/  FMUL.FTZ R73, R73, R157.reuse ;  /* 0x0000009d49497220 */ /* 0x080fe20000410000 */
[-C--:B------:R-:W-:Y:S01]  /*b3f0*/  FMUL.FTZ R76, R76, R157.reuse ;  /* 0x0000009d4c4c7220 */ /* 0x080fe20000410000 */
[----:B------:R-:W2:Y:S01]  /*b400*/  MUFU.EX2 R21, R21 ;  /* 0x0000001500157308 */ /* 0x000ea20000000800 */
[-C--:B------:R-:W-:Y:S01]  /*b410*/  FMUL.FTZ R77, R77, R157.reuse ;  /* 0x0000009d4d4d7220 */ /* 0x080fe20000410000 */
[-C--:B------:R-:W-:Y:S01]  /*b420*/  FMUL.FTZ R80, R80, R157.reuse ;  /* 0x0000009d50507220 */ /* 0x080fe20000410000 */
[-C--:B------:R-:W-:Y:S01]  /*b430*/  FMUL.FTZ R81, R81, R157.reuse ;  /* 0x0000009d51517220 */ /* 0x080fe20000410000 */
[-C--:B------:R-:W-:Y:S01]  /*b440*/  FMUL.FTZ R84, R84, R157.reuse ;  /* 0x0000009d54547220 */ /* 0x080fe20000410000 */
[-C--:B------:R-:W-:Y:S01]  /*b450*/  FMUL.FTZ R85, R85, R157.reuse ;  /* 0x0000009d55557220 */ /* 0x080fe20000410000 */
[-C--:B------:R-:W-:Y:S01]  /*b460*/  FMUL.FTZ R88, R88, R157.reuse ;  /* 0x0000009d58587220 */ /* 0x080fe20000410000 */
[----:B---3--:R-:W-:Y:S01]  /*b470*/  FMNMX.FTZ R6, R165, R6, !PT ;  /* 0x00000006a5067209 */ /* 0x008fe20007810000 */
[----:B------:R-:W3:Y:S01]  /*b480*/  MUFU.EX2 R164, R164 ;  /* 0x000000a400a47308 */ /* 0x000ee20000000800 */
[-C--:B------:R-:W-:Y:S01]  /*b490*/  FMUL.FTZ R89, R89, R157.reuse ;  /* 0x0000009d59597220 */ /* 0x080fe20000410000 */
[-C--:B------:R-:W-:Y:S01]  /*b4a0*/  FMUL.FTZ R92, R92, R157.reuse ;  /* 0x0000009d5c5c7220 */ /* 0x080fe20000410000 */
[C---:B------:R-:W-:Y:S01]  /*b4b0*/  FSETP.NEU.FTZ.AND P1, PT, R6.reuse, -INF , PT ;  /* 0xff8000000600780b */ /* 0x040fe20003f3d000 */
[----:B------:R-:W-:Y:S01]  /*b4c0*/  FMUL.FTZ R3, R6, UR10 ;  /* 0x0000000a06037c20 */ /* 0x000fe20008410000 */
[-C--:B------:R-:W-:Y:S01]  /*b4d0*/  FMUL.FTZ R93, R93, R157.reuse ;  /* 0x0000009d5d5d7220 */ /* 0x080fe20000410000 */
[-C--:B------:R-:W-:Y:S01]  /*b4e0*/  FMUL.FTZ R96, R96, R157.reuse ;  /* 0x0000009d60607220 */ /* 0x080fe20000410000 */
[----:B------:R-:W-:Y:S01]  /*b4f0*/  FSEL R20, R6, RZ, P1 ;  /* 0x000000ff06147208 */ /* 0x000fe20000800000 */
[----:B------:R4:W-:Y:S01]  /*b500*/  MUFU.EX2 R165, R180 ;  /* 0x000000b400a57308 */ /* 0x0009e20000000800 */
[----:B------:R-:W-:Y:S01]  /*b510*/  FSEL R3, R3, RZ, P1 ;  /* 0x000000ff03037208 */ /* 0x000fe20000800000 */
[-C--:B------:R-:W-:Y:S01]  /*b520*/  FMUL.FTZ R97, R97, R157.reuse ;  /* 0x0000009d61617220 */ /* 0x080fe20000410000 */
[-C--:B------:R-:W-:Y:S01]  /*b530*/  FMUL.FTZ R100, R100, R157.reuse ;  /* 0x0000009d64647220 */ /* 0x080fe20000410000 */
[----:B------:R-:W-:Y:S01]  /*b540*/  FADD.FTZ R20, -R20, R9 ;  /* 0x0000000914147221 */ /* 0x000fe20000010100 */
[----:B------:R-:W-:Y:S01]  /*b550*/  FMUL.FTZ R101, R101, R157 ;  /* 0x0000009d65657220 */ /* 0x000fe20000410000 */
[----:B------:R-:W-:Y:S01]  /*b560*/  FFMA.FTZ R169, R154, UR10, -R3 ;  /* 0x0000000a9aa97c23 */ /* 0x000fe20008010803 */
[----:B------:R-:W-:Y:S01]  /*b570*/  @!P2 IMAD R154, R177, 0x40, R16 ;  /* 0x00000040b19aa824 */ /* 0x000fe200078e0210 */
[----:B------:R-:W3:Y:S01]  /*b580*/  MUFU.EX2 R153, R153 ;  /* 0x0000009900997308 */ /* 0x000ee20000000800 */
[----:B----4-:R-:W-:Y:S01]  /*b590*/  FADD.FTZ R180, R156, R173 ;  /* 0x000000ad9cb47221 */ /* 0x010fe20000010000 */
[----:B------:R-:W-:Y:S01]  /*b5a0*/  FMUL.FTZ R20, R20, UR10 ;  /* 0x0000000a14147c20 */ /* 0x000fe20008410000 */
[--C-:B------:R-:W-:Y:S01]  /*b5b0*/  FFMA.FTZ R176, R155, UR10, -R3.reuse ;  /* 0x0000000a9bb07c23 */ /* 0x100fe20008010803 */
[----:B------:R-:W-:Y:S01]  /*b5c0*/  @!P2 LEA R9, R154, UR42, 0x2 ;  /* 0x0000002a9a09ac11 */ /* 0x000fe2000f8e10ff */
[----:B-1----:R-:W-:Y:S01]  /*b5d0*/  FADD.FTZ R180, R13, R180 ;  /* 0x000000b40db47221 */ /* 0x002fe20000010000 */
[--C-:B------:R-:W-:Y:S01]  /*b5e0*/  FFMA.FTZ R155, R158, UR10, -R3.reuse ;  /* 0x0000000a9e9b7c23 */ /* 0x100fe20008010803 */
[--C-:B------:R-:W-:Y:S01]  /*b5f0*/  FFMA.FTZ R159, R159, UR10, -R3.reuse ;  /* 0x0000000a9f9f7c23 */ /* 0x100fe20008010803 */
[----:B------:R-:W1:Y:S01]  /*b600*/  MUFU.EX2 R161, R161 ;  /* 0x000000a100a17308 */ /* 0x000e620000000800 */
[----:B-----5:R-:W-:Y:S01]  /*b610*/  FADD.FTZ R177, R15, R180 ;  /* 0x000000b40fb17221 */ /* 0x020fe20000010000 */
[--C-:B------:R-:W-:Y:S01]  /*b620*/  FFMA.FTZ R173, R162, UR10, -R3.reuse ;  /* 0x0000000aa2ad7c23 */ /* 0x100fe20008010803 */
[--C-:B------:R-:W-:Y:S01]  /*b630*/  FFMA.FTZ R180, R170, UR10, -R3.reuse ;  /* 0x0000000aaab47c23 */ /* 0x100fe20008010803 */
[----:B------:R-:W-:Y:S01]  /*b640*/  FFMA.FTZ R163, R163, UR10, -R3 ;  /* 0x0000000aa3a37c23 */ /* 0x000fe20008010803 */
[----:B0-----:R-:W-:Y:S01]  /*b650*/  FADD.FTZ R154, R160, R177 ;  /* 0x000000b1a09a7221 */ /* 0x001fe20000010000 */
[--C-:B------:R-:W-:Y:S01]  /*b660*/  FFMA.FTZ R177, R166, UR10, -R3.reuse ;  /* 0x0000000aa6b17c23 */ /* 0x100fe20008010803 */
[--C-:B------:R-:W-:Y:S01]  /*b670*/  FFMA.FTZ R167, R167, UR10, -R3.reuse ;  /* 0x0000000aa7a77c23 */ /* 0x100fe20008010803 */
[----:B------:R-:W-:Y:S01]  /*b680*/  MUFU.EX2 R169, R169 ;  /* 0x000000a900a97308 */ /* 0x000fe20000000800 */
[----:B--2---:R-:W-:Y:S01]  /*b690*/  FADD.FTZ R181, R21, R154 ;  /* 0x0000009a15b57221 */ /* 0x004fe20000010000 */
[--C-:B------:R-:W-:Y:S01]  /*b6a0*/  FFMA.FTZ R171, R171, UR10, -R3.reuse ;  /* 0x0000000aabab7c23 */ /* 0x100fe20008010803 */
[--C-:B------:R-:W-:Y:S01]  /*b6b0*/  FFMA.FTZ R174, R174, UR10, -R3.reuse ;  /* 0x0000000aaeae7c23 */ /* 0x100fe20008010803 */
[----:B------:R-:W-:Y:S01]  /*b6c0*/  FFMA.FTZ R175, R175, UR10, -R3 ;  /* 0x0000000aafaf7c23 */ /* 0x000fe20008010803 */
[----:B---3--:R-:W-:Y:S01]  /*b6d0*/  FADD.FTZ R154, R164, R181 ;  /* 0x000000b5a49a7221 */ /* 0x008fe20000010000 */
[--C-:B------:R-:W-:Y:S01]  /*b6e0*/  FFMA.FTZ R178, R178, UR10, -R3.reuse ;  /* 0x0000000ab2b27c23 */ /* 0x100fe20008010803 */
[--C-:B------:R-:W-:Y:S01]  /*b6f0*/  FFMA.FTZ R179, R179, UR10, -R3.reuse ;  /* 0x0000000ab3b37c23 */ /* 0x100fe20008010803 */
[----:B------:R-:W0:Y:S01]  /*b700*/  MUFU.EX2 R20, R20 ;  /* 0x0000001400147308 */ /* 0x000e220000000800 */
[----:B------:R-:W-:Y:S01]  /*b710*/  FADD.FTZ R181, R153, R154 ;  /* 0x0000009a99b57221 */ /* 0x000fe20000010000 */
[--C-:B------:R-:W-:Y:S01]  /*b720*/  FFMA.FTZ R182, R182, UR10, -R3.reuse ;  /* 0x0000000ab6b67c23 */ /* 0x100fe20008010803 */
[----:B------:R-:W-:Y:S01]  /*b730*/  FFMA.FTZ R183, R183, UR10, -R3 ;  /* 0x0000000ab7b77c23 */ /* 0x000fe20008010803 */
[C---:B------:R-:W-:Y:S01]  /*b740*/  F2FP.F16.F32.PACK_AB R162, R10.reuse, R153 ;  /* 0x000000990aa2723e */ /* 0x040fe200000000ff */
[----:B------:R-:W-:Y:S01]  /*b750*/  FADD.FTZ R154, R10, R181 ;  /* 0x000000b50a9a7221 */ /* 0x000fe20000010000 */
[----:B------:R-:W-:Y:S01]  /*b760*/  F2FP.F16.F32.PACK_AB R158, R160, R15 ;  /* 0x0000000fa09e723e */ /* 0x000fe200000000ff */
[----:B------:R2:W-:Y:S01]  /*b770*/  @!P2 STS [R9+0x28800], R157 ;  /* 0x0288009d0900a388 */ /* 0x0005e20000000800 */
[----:B------:R-:W3:Y:S01]  /*b780*/  MUFU.EX2 R168, R168 ;  /* 0x000000a800a87308 */ /* 0x000ee20000000800 */
[----:B-1----:R-:W-:Y:S01]  /*b790*/  FADD.FTZ R3, R161, R154 ;  /* 0x0000009aa1037221 */ /* 0x002fe20000010000 */
[----:B------:R-:W-:Y:S01]  /*b7a0*/  F2FP.F16.F32.PACK_AB R154, R14, R11 ;  /* 0x0000000b0e9a723e */ /* 0x000fe200000000ff */
[----:B------:R-:W-:Y:S01]  /*b7b0*/  FMUL.FTZ R104, R104, R157 ;  /* 0x0000009d68687220 */ /* 0x000fe20000410000 */
[----:B------:R-:W-:Y:S01]  /*b7c0*/  F2FP.F16.F32.PACK_AB R160, R164, R21 ;  /* 0x00000015a4a0723e */ /* 0x000fe200000000ff */
[-C--:B------:R-:W-:Y:S01]  /*b7d0*/  FMUL.FTZ R105, R105, R157.reuse ;  /* 0x0000009d69697220 */ /* 0x080fe20000410000 */
[-C--:B------:R-:W-:Y:S01]  /*b7e0*/  FMUL.FTZ R108, R108, R157.reuse ;  /* 0x0000009d6c6c7220 */ /* 0x080fe20000410000 */
[-C--:B------:R-:W-:Y:S01]  /*b7f0*/  FMUL.FTZ R109, R109, R157.reuse ;  /* 0x0000009d6d6d7220 */ /* 0x080fe20000410000 */
[----:B------:R-:W1:Y:S01]  /*b800*/  MUFU.EX2 R176, R176 ;  /* 0x000000b000b07308 */ /* 0x000e620000000800 */
[----:B0-----:R-:W-:Y:S01]  /*b810*/  FFMA.FTZ R7, R20, R4, R169 ;  /* 0x0000000414077223 */ /* 0x001fe200000100a9 */
[----:B------:R0:W-:Y:S01]  /*b820*/  @!P2 STS [R9+0x28820], R20 ;  /* 0x028820140900a388 */ /* 0x0001e20000000800 */
[-C--:B------:R-:W-:Y:S01]  /*b830*/  FMUL.FTZ R112, R112, R157.reuse ;  /* 0x0000009d70707220 */ /* 0x080fe20000410000 */
[-C--:B------:R-:W-:Y:S01]  /*b840*/  FMUL.FTZ R113, R113, R157.reuse ;  /* 0x0000009d71717220 */ /* 0x080fe20000410000 */
[-C--:B------:R-:W-:Y:S01]  /*b850*/  FMUL.FTZ R116, R116, R157.reuse ;  /* 0x0000009d74747220 */ /* 0x080fe20000410000 */
[-C--:B------:R-:W-:Y:S01]  /*b860*/  FMUL.FTZ R117, R117, R157.reuse ;  /* 0x0000009d75757220 */ /* 0x080fe20000410000 */
[----:B------:R-:W-:Y:S01]  /*b870*/  FMUL.FTZ R120, R120, R157 ;  /* 0x0000009d78787220 */ /* 0x000fe20000410000 */
[----:B------:R-:W4:Y:S01]  /*b880*/  MUFU.EX2 R155, R155 ;  /* 0x0000009b009b7308 */ /* 0x000f220000000800 */
[C---:B---3--:R-:W-:Y:S01]  /*b890*/  FADD.FTZ R14, R168.reuse, R3 ;  /* 0x00000003a80e7221 */ /* 0x048fe20000010000 */
[----:B------:R-:W-:Y:S01]  /*b8a0*/  F2FP.F16.F32.PACK_AB R164, R168, R161 ;  /* 0x000000a1a8a4723e */ /* 0x000fe200000000ff */
[-C--:B------:R-:W-:Y:S01]  /*b8b0*/  FMUL.FTZ R121, R121, R157.reuse ;  /* 0x0000009d79797220 */ /* 0x080fe20000410000 */
[-C--:B------:R-:W-:Y:S01]  /*b8c0*/  FMUL.FTZ R124, R124, R157.reuse ;  /* 0x0000009d7c7c7220 */ /* 0x080fe20000410000 */
[----:B------:R-:W-:Y:S01]  /*b8d0*/  FADD.FTZ R3, R165, R14 ;  /* 0x0000000ea5037221 */ /* 0x000fe20000010000 */
[-C--:B------:R-:W-:Y:S01]  /*b8e0*/  FMUL.FTZ R125, R125, R157.reuse ;  /* 0x0000009d7d7d7220 */ /* 0x080fe20000410000 */
[----:B------:R-:W-:Y:S01]  /*b8f0*/  FMUL.FTZ R128, R128, R157 ;  /* 0x0000009d80807220 */ /* 0x000fe20000410000 */
[----:B------:R-:W3:Y:S01]  /*b900*/  MUFU.EX2 R172, R172 ;  /* 0x000000ac00ac7308 */ /* 0x000ee20000000800 */
        /* <DEDUP_REMOVED lines=18> */
[----:B------:R-:W-:Y:S01]  /*ba30*/  FMUL.FTZ R26, R26, R20 ;  /* 0x000000141a1a7220 */ /* 0x000fe20000410000 */
[----:B------:R-:W-:Y:S01]  /*ba40*/  F2FP.F16.F32.PACK_AB R156, R13, R156 ;  /* 0x0000009c0d9c723e */ /* 0x000fe200000000ff */
[-C--:B------:R-:W-:Y:S01]  /*ba50*/  FMUL.FTZ R27, R27, R20.reuse ;  /* 0x000000141b1b7220 */ /* 0x080fe20000410000 */
[-C--:B------:R-:W-:Y:S01]  /*ba60*/  FMUL.FTZ R30, R30, R20.reuse ;  /* 0x000000141e1e7220 */ /* 0x080fe20000410000 */
[-C--:B------:R-:W-:Y:S01]  /*ba70*/  FMUL.FTZ R31, R31, R20.reuse ;  /* 0x000000141f1f7220 */ /* 0x080fe20000410000 */
[----:B------:R-:W3:Y:S01]  /*ba80*/  MUFU.EX2 R10, R163 ;  /* 0x000000a3000a7308 */ /* 0x000ee20000000800 */
[C---:B-1----:R-:W-:Y:S01]  /*ba90*/  FADD.FTZ R172, R170.reuse, R7 ;  /* 0x00000007aaac7221 */ /* 0x042fe20000010000 */
[----:B------:R-:W-:Y:S01]  /*baa0*/  F2FP.F16.F32.PACK_AB R155, R170, R155 ;  /* 0x0000009baa9b723e */ /* 0x000fe200000000ff */
[----:B------:R-:W-:Y:S01]  /*bab0*/  BAR.SYNC.DEFER_BLOCKING 0xf, 0x100 ;  /* 0x03c4000000007b1d */ /* 0x000fe20000010000 */
        /* <DEDUP_REMOVED lines=14> */
[C---:B---3--:R-:W-:Y:S01]  /*bba0*/  FADD.FTZ R172, R10.reuse, R7 ;  /* 0x000000070aac7221 */ /* 0x048fe20000010000 */
        /* <DEDUP_REMOVED lines=8> */
[----:B------:R0:W-:Y:S01]  /*bc30*/  STSM.16.M88.4 [R18+0x26800], R152 ;  /* 0x0268009812007844 */ /* 0x0001e20000000200 */
[-C--:B------:R-:W-:Y:S01]  /*bc40*/  FMUL.FTZ R66, R66, R20.reuse ;  /* 0x0000001442427220 */ /* 0x080fe20000410000 */
[-C--:B------:R-:W-:Y:S01]  /*bc50*/  FMUL.FTZ R67, R67, R20.reuse ;  /* 0x0000001443437220 */ /* 0x080fe20000410000 */
[-C--:B------:R-:W-:Y:S01]  /*bc60*/  FMUL.FTZ R70, R70, R20.reuse ;  /* 0x0000001446467220 */ /* 0x080fe20000410000 */
[-C--:B------:R-:W-:Y:S01]  /*bc70*/  FMUL.FTZ R71, R71, R20.reuse ;  /* 0x0000001447477220 */ /* 0x080fe20000410000 */
[-C--:B------:R-:W-:Y:S01]  /*bc80*/  FMUL.FTZ R74, R74, R20.reuse ;  /* 0x000000144a4a7220 */ /* 0x080fe20000410000 */
[----:B------:R-:W1:Y:S01]  /*bc90*/  MUFU.EX2 R168, R171 ;  /* 0x000000ab00a87308 */ /* 0x000e620000000800 */
[----:B----4-:R-:W-:Y:S01]  /*bca0*/  F2FP.F16.F32.PACK_AB R159, R14, R159 ;  /* 0x0000009f0e9f723e */ /* 0x010fe200000000ff */
[-C--:B------:R-:W-:Y:S01]  /*bcb0*/  FMUL.FTZ R75, R75, R20.reuse ;  /* 0x000000144b4b7220 */ /* 0x080fe20000410000 */
[-C--:B------:R-:W-:Y:S01]  /*bcc0*/  FMUL.FTZ R78, R78, R20.reuse ;  /* 0x000000144e4e7220 */ /* 0x080fe20000410000 */
[-C--:B------:R-:W-:Y:S01]  /*bcd0*/  FMUL.FTZ R79, R79, R20.reuse ;  /* 0x000000144f4f7220 */ /* 0x080fe20000410000 */
[-C--:B------:R-:W-:Y:S01]  /*bce0*/  FMUL.FTZ R82, R82, R20.reuse ;  /* 0x0000001452527220 */ /* 0x080fe20000410000 */
[----:B------:R0:W-:Y:S01]  /*bcf0*/  STSM.16.M88.4 [R19], R156 ;  /* 0x0000009c13007844 */ /* 0x0001e20000000200 */
[-C--:B------:R-:W-:Y:S01]  /*bd00*/  FMUL.FTZ R83, R83, R20.reuse ;  /* 0x0000001453537220 */ /* 0x080fe20000410000 */
[----:B------:R3:W4:Y:S01]  /*bd10*/  MUFU.EX2 R163, R174 ;  /* 0x000000ae00a37308 */ /* 0x0007220000000800 */
        /* <DEDUP_REMOVED lines=8> */
[----:B---3--:R-:W-:Y:S01]  /*bda0*/  FADD.FTZ R174, R14, R7 ;  /* 0x000000070eae7221 */ /* 0x008fe20000010000 */
[-C--:B------:R-:W-:Y:S01]  /*bdb0*/  FMUL.FTZ R99, R99, R20.reuse ;  /* 0x0000001463637220 */ /* 0x080fe20000410000 */
[-C--:B------:R-:W-:Y:S01]  /*bdc0*/  FMUL.FTZ R102, R102, R20.reuse ;  /* 0x0000001466667220 */ /* 0x080fe20000410000 */
[-C--:B------:R-:W-:Y:S01]  /*bdd0*/  FMUL.FTZ R103, R103, R20.reuse ;  /* 0x0000001467677220 */ /* 0x080fe20000410000 */
[----:B--2---:R-:W-:Y:S01]  /*bde0*/  FADD.FTZ R7, R161, R174 ;  /* 0x000000aea1077221 */ /* 0x004fe20000010000 */
[----:B-1----:R-:W-:Y:S01]  /*bdf0*/  F2FP.F16.F32.PACK_AB R161, R168, R161 ;  /* 0x000000a1a8a1723e */ /* 0x002fe200000000ff */
[-C--:B------:R-:W-:Y:S01]  /*be00*/  FMUL.FTZ R106, R106, R20.reuse ;  /* 0x000000146a6a7220 */ /* 0x080fe20000410000 */
[----:B------:R5:W1:Y:S01]  /*be10*/  MUFU.EX2 R165, R178 ;  /* 0x000000b200a57308 */ /* 0x000a620000000800 */
[----:B------:R-:W-:Y:S01]  /*be20*/  FADD.FTZ R174, R168, R7 ;  /* 0x00000007a8ae7221 */ /* 0x000fe20000010000 */
[-C--:B------:R-:W-:Y:S01]  /*be30*/  FMUL.FTZ R107, R107, R20.reuse ;  /* 0x000000146b6b7220 */ /* 0x080fe20000410000 */
[-C--:B------:R-:W-:Y:S01]  /*be40*/  FMUL.FTZ R110, R110, R20.reuse ;  /* 0x000000146e6e7220 */ /* 0x080fe20000410000 */
[-C--:B------:R-:W-:Y:S01]  /*be50*/  FMUL.FTZ R111, R111, R20.reuse ;  /* 0x000000146f6f7220 */ /* 0x080fe20000410000 */
[----:B----4-:R-:W-:Y:S01]  /*be60*/  FADD.FTZ R7, R163, R174 ;  /* 0x000000aea3077221 */ /* 0x010fe20000010000 */
[-C--:B------:R-:W-:Y:S01]  /*be70*/  FMUL.FTZ R114, R114, R20.reuse ;  /* 0x0000001472727220 */ /* 0x080fe20000410000 */
[-C--:B------:R-:W-:Y:S01]  /*be80*/  FMUL.FTZ R115, R115, R20.reuse ;  /* 0x0000001473737220 */ /* 0x080fe20000410000 */
[----:B------:R-:W2:Y:S01]  /*be90*/  MUFU.EX2 R172, R179 ;  /* 0x000000b300ac7308 */ /* 0x000ea20000000800 */
[C---:B-----5:R-:W-:Y:S01]  /*bea0*/  FADD.FTZ R178, R4.reuse, R7 ;  /* 0x0000000704b27221 */ /* 0x060fe20000010000 */
[----:B------:R-:W-:Y:S01]  /*beb0*/  F2FP.F16.F32.PACK_AB R163, R4, R163 ;  /* 0x000000a304a3723e */ /* 0x000fe200000000ff */
[-C--:B------:R-:W-:Y:S01]  /*bec0*/  FMUL.FTZ R118, R118, R20.reuse ;  /* 0x0000001476767220 */ /* 0x080fe20000410000 */
[-C--:B------:R-:W-:Y:S01]  /*bed0*/  FMUL.FTZ R119, R119, R20.reuse ;  /* 0x0000001477777220 */ /* 0x080fe20000410000 */
[-C--:B------:R-:W-:Y:S01]  /*bee0*/  FMUL.FTZ R122, R122, R20.reuse ;  /* 0x000000147a7a7220 */ /* 0x080fe20000410000 */
[-C--:B------:R-:W-:Y:S01]  /*bef0*/  FMUL.FTZ R123, R123, R20.reuse ;  /* 0x000000147b7b7220 */ /* 0x080fe20000410000 */
[----:B------:R0:W-:Y:S01]  /*bf00*/  STSM.16.M88.4 [R23], R160 ;  /* 0x000000a017007844 */ /* 0x0001e20000000200 */
[----:B------:R-:W3:Y:S01]  /*bf10*/  MUFU.EX2 R167, R182 ;  /* 0x000000b600a77308 */ /* 0x000ee20000000800 */
        /* <DEDUP_REMOVED lines=8> */
[C---:B--2---:R-:W-:Y:S01]  /*bfa0*/  FADD.FTZ R176, R172.reuse, R7 ;  /* 0x00000007acb07221 */ /* 0x044fe20000010000 */
[----:B------:R-:W-:Y:S01]  /*bfb0*/  F2FP.F16.F32.PACK_AB R165, R172, R165 ;  /* 0x000000a5aca5723e */ /* 0x000fe200000000ff */
[-C--:B------:R-:W-:Y:S01]  /*bfc0*/  FMUL.FTZ R138, R138, R20.reuse ;  /* 0x000000148a8a7220 */ /* 0x080fe20000410000 */
[-C--:B------:R-:W-:Y:S01]  /*bfd0*/  FMUL.FTZ R139, R139, R20.reuse ;  /* 0x000000148b8b7220 */ /* 0x080fe20000410000 */
[-C--:B------:R-:W-:Y:S01]  /*bfe0*/  FMUL.FTZ R142, R142, R20.reuse ;  /* 0x000000148e8e7220 */ /* 0x080fe20000410000 */
[-C--:B------:R-:W-:Y:S01]  /*bff0*/  FMUL.FTZ R143, R143, R20.reuse ;  /* 0x000000148f8f7220 */ /* 0x080fe20000410000 */
[-C--:B------:R-:W-:Y:S01]  /*c000*/  FMUL.FTZ R146, R146, R20.reuse ;  /* 0x0000001492927220 */ /* 0x080fe20000410000 */
[-C--:B------:R-:W-:Y:S01]  /*c010*/  FMUL.FTZ R147, R147, R20.reuse ;  /* 0x0000001493937220 */ /* 0x080fe20000410000 */
[----:B---3--:R-:W-:Y:S01]  /*c020*/  FADD.FTZ R7, R167, R176 ;  /* 0x000000b0a7077221 */ /* 0x008fe20000010000 */
[-C--:B------:R-:W-:Y:S01]  /*c030*/  FMUL.FTZ R150, R150, R20.reuse ;  /* 0x0000001496967220 */ /* 0x080fe20000410000 */
[----:B------:R-:W-:Y:S01]  /*c040*/  FMUL.FTZ R151, R151, R20 ;  /* 0x0000001497977220 */ /* 0x000fe20000410000 */
[C---:B-1----:R-:W-:Y:S01]  /*c050*/  F2FP.F16.F32.PACK_AB R167, R174.reuse, R167 ;  /* 0x000000a7aea7723e */ /* 0x042fe200000000ff */
[----:B------:R-:W-:-:S04]  /*c060*/  FADD.FTZ R4, R174, R7 ;  /* 0x00000007ae047221 */ /* 0x000fc80000010000 */
[----:B------:R0:W-:Y:S01]  /*c070*/  STSM.16.M88.4 [R22], R164 ;  /* 0x000000a416007844 */ /* 0x0001e20000000200 */
[----:B------:R-:W-:Y:S05]  /*c080*/  @!P0 BRA `(.L_x_1738) ;  /* 0x0000000000048947 */ /* 0x000fea0003800000 */
[----:B------:R-:W-:Y:S01]  /*c090*/  BPT.TRAP 0x1 ;  /* 0x000000040000795c */ /* 0x000fe20000300000 */
.L_x_1738:
[----:B------:R1:W2:Y:S01]  /*c0a0*/  SYNCS.PHASECHK.TRANS64.TRYWAIT P1, [UR21+0x28c50], R8 ;  /* 0x028c5008ff0075a7 */ /* 0x0002a20008020155 */
[----:B------:R-:W-:Y:S05]  /*c0b0*/  @!P0 BRA `(.L_x_1739) ;  /* 0x0000000000048947 */ /* 0x000fea0003800000 */
[----:B------:R-:W-:Y:S01]  /*c0c0*/  BPT.TRAP 0x1 ;  /* 0x000000040000795c */ /* 0x000fe20000300000 */
.L_x_1739:
[----:B--2---:R-:W-:Y:S05]  /*c0d0*/  @P1 BRA `(.L_x_1740) ;  /* 0x0000000000081947 */ /* 0x004fea0003800000 */
[----:B------:R-:W2:Y:S02]  /*c0e0*/  SYNCS.PHASECHK.TRANS64.TRYWAIT P1, [UR21+0x28c50], R8 ;  /* 0x028c5008ff0075a7 */ /* 0x000ea40008020155 */
[----:B--2---:R-:W-:Y:S05]  /*c0f0*/  @!P1 BRA `(.L_x_1741) ;  /* 0x0000007c00c89947 */ /* 0x004fea0003800000 */
.L_x_1740:
        /* <DEDUP_REMOVED lines=34> */
.L_x_1742:
[----:B------:R-:W-:Y:S01]  /*c320*/  UIADD3 UR21, UR21, 0x28c60, URZ ;  /* 0x00028c6015157890 */ /* 0x000fe2000fffe03f */
[C---:B------:R-:W-:Y:S01]  /*c330*/  ISETP.GT.AND P1, PT, R12.reuse, UR47, PT ;  /* 0x0000002f0c007c0c */ /* 0x040fe2000bf24270 */
[----:B------:R-:W-:Y:S01]  /*c340*/  UMOV UR22, UR38 ;  /* 0x0000002600167c82 */ /* 0x000fe20008000000 */
[----:B------:R-:W-:Y:S01]  /*c350*/  VIADD R12, R12, 0xffffffff ;  /* 0xffffffff0c0c7836 */ /* 0x000fe20000000000 */
[----:B------:R-:W-:Y:S01]  /*c360*/  UPRMT UR21, UR40, 0x654, UR21 ;  /* 0x0000065428157896 */ /* 0x000fe20008000015 */
[----:B0-----:R-:W-:Y:S02]  /*c370*/  IMAD.MOV.U32 R9, RZ, RZ, R6 ;  /* 0x000000ffff097224 */ /* 0x001fe400078e0006 */
[----:B------:R-:W-:-:S06]  /*c380*/  IMAD.MOV.U32 R10, RZ, RZ, R5 ;  /* 0x000000ffff0a7224 */ /* 0x000fcc00078e0005 */
[----:B------:R-:W-:Y:S01]  /*c390*/  SYNCS.ARRIVE.TRANS64.RED.A1T0 RZ, [UR21], RZ ;  /* 0x000000ffffff79a7 */ /* 0x000fe20008100415 */
[----:B------:R-:W-:Y:S05]  /*c3a0*/  @P1 BRA `(.L_x_1743) ;  /* 0xffffffdc00141947 */ /* 0x000fea000383ffff */
.L_x_1724:
[----:B------:R-:W5:Y:S01]  /*c3b0*/  SHFL.BFLY PT, R0, R3, 0x2, 0x1f ;  /* 0x0c401f0003007f89 */ /* 0x000f6200000e0000 */
[----:B------:R-:W-:Y:S01]  /*c3c0*/  IMAD.MOV R13, RZ, RZ, -R17 ;  /* 0x000000ffff0d7224 */ /* 0x000fe200078e0a11 */
[----:B-12---:R-:W-:Y:S01]  /*c3d0*/  MOV R8, UR10 ;  /* 0x0000000a00087c02 */ /* 0x006fe20008000f00 */
[----:B------:R-:W-:Y:S01]  /*c3e0*/  IMAD.U32 R12, RZ, RZ, UR10 ;  /* 0x0000000aff0c7e24 */ /* 0x000fe2000f8e00ff */
[----:B0-----:R-:W0:Y:S01]  /*c3f0*/  SHFL.BFLY PT, R9, R4, 0x2, 0x1f ;  /* 0x0c401f0004097f89 */ /* 0x001e2200000e0000 */
[----:B------:R-:W-:Y:S01]  /*c400*/  UIADD3 UR36, UR36, 0x1, URZ ;  /* 0x0000000124247890 */ /* 0x000fe2000fffe03f */
[----:B------:R-:W-:Y:S08]  /*c410*/  BAR.ARV 0x8, 0x100 ;  /* 0x0204000000007b1d */ /* 0x000ff00000002000 */
[----:B------:R-:W-:Y:S01]  /*c420*/  BAR.SYNC.DEFER_BLOCKING 0xf, 0x100 ;  /* 0x03c4000000007b1d */ /* 0x000fe20000010000 */
[----:B------:R-:W-:Y:S01]  /*c430*/  ISETP.NE.AND P0, PT, R2, R13, PT ;  /* 0x0000000d0200720c */ /* 0x000fe20003f05270 */
[----:B-----5:R-:W-:Y:S01]  /*c440*/  FADD.FTZ R7, R0, R3 ;  /* 0x0000000300077221 */ /* 0x020fe20000010000 */
[----:B------:R-:W-:Y:S01]  /*c450*/  IMAD.U32 R3, RZ, RZ, UR38 ;  /* 0x00000026ff037e24 */ /* 0x000fe2000f8e00ff */
[----:B------:R-:W-:Y:S01]  /*c460*/  UIADD3 UR38, UR38, 0x1, URZ ;  /* 0x0000000126267890 */ /* 0x000fe2000fffe03f */
[----:B0-----:R-:W-:-:S02]  /*c470*/  FADD.FTZ R9, R9, R4 ;  /* 0x0000000409097221 */ /* 0x001fc40000010000 */
[----:B------:R-:W0:Y:S01]  /*c480*/  SHFL.BFLY PT, R0, R7, 0x1, 0x1f ;  /* 0x0c201f0007007f89 */ /* 0x000e2200000e0000 */
[----:B------:R-:W-:Y:S01]  /*c490*/  IMAD.MOV.U32 R4, RZ, RZ, RZ ;  /* 0x000000ffff047224 */ /* 0x000fe200078e00ff */
[----:B------:R-:W-:-:S05]  /*c4a0*/  UISETP.NE.AND UP0, UPT, UR38, 0x2, UPT ;  /* 0x000000022600788c */ /* 0x000fca000bf05270 */
[----:B------:R-:W-:Y:S01]  /*c4b0*/  @!P0 IMAD R3, R3, 0x40, R16 ;  /* 0x0000004003038824 */ /* 0x000fe200078e0210 */
[----:B------:R-:W1:Y:S01]  /*c4c0*/  SHFL.BFLY PT, R10, R9, 0x1, 0x1f ;  /* 0x0c201f00090a7f89 */ /* 0x000e6200000e0000 */
[----:B------:R-:W-:Y:S02]  /*c4d0*/  USEL UR4, URZ, 0x1, UP0 ;  /* 0x000000013f047887 */ /* 0x000fe40008000000 */
[----:B------:R-:W-:Y:S02]  /*c4e0*/  USEL UR38, UR38, URZ, UP0 ;  /* 0x0000003f26267287 */ /* 0x000fe40008000000 */
[----:B------:R-:W-:Y:S01]  /*c4f0*/  ULOP3.LUT UR37, UR37, UR4, URZ, 0x3c, !UPT ;  /* 0x0000000425257292 */ /* 0x000fe2000f8e3c3f */
[----:B0-----:R-:W-:Y:S01]  /*c500*/  FADD.FTZ R11, R7, R0 ;  /* 0x00000000070b7221 */ /* 0x001fe20000010000 */
[----:B------:R-:W-:Y:S02]  /*c510*/  IMAD.MOV.U32 R0, RZ, RZ, RZ ;  /* 0x000000ffff007224 */ /* 0x000fe400078e00ff */
[----:B-1----:R-:W-:-:S02]  /*c520*/  FADD.FTZ R10, R9, R10 ;  /* 0x0000000a090a7221 */ /* 0x002fc40000010000 */
[----:B------:R-:W-:Y:S02]  /*c530*/  FSETP.NE.FTZ.AND P1, PT, R11, RZ, PT ;  /* 0x000000ff0b00720b */ /* 0x000fe40003f35000 */
[----:B------:R-:W-:Y:S01]  /*c540*/  @!P0 LEA R9, R3, UR42, 0x2 ;  /* 0x0000002a03098c11 */ /* 0x000fe2000f8e10ff */
[----:B------:R-:W-:Y:S01]  /*c550*/  IMAD.MOV.U32 R3, RZ, RZ, -0x800000 ;  /* 0xff800000ff037424 */ /* 0x000fe200078e00ff */
[----:B------:R-:W-:-:S09]  /*c560*/  FSETP.NE.FTZ.AND P2, PT, R10, RZ, PT ;  /* 0x000000ff0a00720b */ /* 0x000fd20003f55000 */
[----:B------:R-:W0:Y:S01]  /*c570*/  @P1 MUFU.RCP R0, R11 ;  /* 0x0000000b00001308 */ /* 0x000e220000001000 */
[----:B------:R-:W-:-:S07]  /*c580*/  @P1 FMUL.FTZ R8, R8, 0.69314718246459960938 ;  /* 0x3f31721808081820 */ /* 0x000fce0000410000 */
        /* <DEDUP_REMOVED lines=18> */
[----:B--2---:R-:W-:Y:S01]  /*c6b0*/  @P1 FMUL.FTZ R11, R11, 0.69314718246459960938 ;  /* 0x3f3172180b0b1820 */ /* 0x004fe20000410000 */
[-C--:B------:R-:W-:Y:S01]  /*c6c0*/  FMUL.FTZ R197, R49, R0.reuse ;  /* 0x0000000031c57220 */ /* 0x080fe20000410000 */
[----:B-1----:R-:W-:Y:S01]  /*c6d0*/  @P2 FMUL.FTZ R9, R12, 0.69314718246459960938 ;  /* 0x3f3172180c092820 */ /* 0x002fe20000410000 */
[-C--:B------:R-:W-:Y:S01]  /*c6e0*/  FMUL.FTZ R198, R52, R0.reuse ;  /* 0x0000000034c67220 */ /* 0x080fe20000410000 */
[-C--:B------:R-:W-:Y:S01]  /*c6f0*/  FMUL.FTZ R195, R53, R0.reuse ;  /* 0x0000000035c37220 */ /* 0x080fe20000410000 */
[-C--:B------:R-:W-:Y:S01]  /*c700*/  FMUL.FTZ R196, R56, R0.reuse ;  /* 0x0000000038c47220 */ /* 0x080fe20000410000 */
[-C--:B------:R-:W-:Y:S01]  /*c710*/  FMUL.FTZ R193, R57, R0.reuse ;  /* 0x0000000039c17220 */ /* 0x080fe20000410000 */
[-C--:B------:R-:W-:Y:S01]  /*c720*/  FMUL.FTZ R194, R60, R0.reuse ;  /* 0x000000003cc27220 */ /* 0x080fe20000410000 */
[----:B0-----:R-:W-:Y:S01]  /*c730*/  @P2 FMUL.FTZ R10, R10, 0.69314718246459960938 ;  /* 0x3f3172180a0a2820 */ /* 0x001fe20000410000 */
        /* <DEDUP_REMOVED lines=14> */
[-C--:B----4-:R-:W-:Y:S01]  /*c820*/  FMUL.FTZ R170, R89, R0.reuse ;  /* 0x0000000059aa7220 */ /* 0x090fe20000410000 */
[-C--:B------:R-:W-:Y:S01]  /*c830*/  FMUL.FTZ R171, R92, R0.reuse ;  /* 0x000000005cab7220 */ /* 0x080fe20000410000 */
[-C--:B------:R-:W-:Y:S01]  /*c840*/  FMUL.FTZ R168, R93, R0.reuse ;  /* 0x000000005da87220 */ /* 0x080fe20000410000 */
[-C--:B------:R-:W-:Y:S01]  /*c850*/  FMUL.FTZ R169, R96, R0.reuse ;  /* 0x0000000060a97220 */ /* 0x080fe20000410000 */
        /* <DEDUP_REMOVED lines=27> */
[----:B------:R-:W-:Y:S01]  /*ca10*/  IMAD.MOV.U32 R0, RZ, RZ, -0x800000 ;  /* 0xff800000ff007424 */ /* 0x000fe200078e00ff */
[----:B------:R-:W-:Y:S01]  /*ca20*/  PLOP3.LUT P0, PT, PT, PT, PT, 0x8, 0x0 ;  /* 0x000000000000781c */ /* 0x000fe20003f0e170 */
        /* <DEDUP_REMOVED lines=67> */
.L_x_1649:
[----:B------:R-:W0:Y:S08]  /*ce60*/  S2UR UR40, SR_CgaCtaId ;  /* 0x00000000002879c3 */ /* 0x000e300000008800 */
[----:B------:R-:W-:Y:S06]  /*ce70*/  BAR.SYNC.DEFER_BLOCKING 0x5, 0x180 ;  /* 0x0146000000007b1d */ /* 0x000fec0000010000 */
[----:B------:R-:W-:Y:S01]  /*ce80*/  UMOV UR42, 0x400 ;  /* 0x00000400002a7882 */ /* 0x000fe20000000000 */
[----:B------:R-:W-:Y:S01]  /*ce90*/  BSSY B0, `(.L_x_1744) ;  /* 0x00002a9000007945 */ /* 0x000fe20003800000 */
[----:B0-----:R-:W-:-:S09]  /*cea0*/  ULEA UR42, UR40, UR42, 0x18 ;  /* 0x0000002a282a7291 */ /* 0x001fd2000f8ec03f */
[----:B------:R-:W0:Y:S02]  /*ceb0*/  LDS R4, [UR42+0x28cd0] ;  /* 0x028cd02aff047984 */ /* 0x000e240008000800 */
[----:B0-----:R-:W-:Y:S01]  /*cec0*/  R2UR UR4, R4 ;  /* 0x00000000040472ca */ /* 0x001fe200000e0000 */
[----:B------:R-:W-:Y:S06]  /*ced0*/  BAR.ARV 0x4, 0x180 ;  /* 0x0106000000007b1d */ /* 0x000fec0000002000 */
[----:B------:R-:W-:Y:S08]  /*cee0*/  @P0 BRA `(.L_x_1745) ;  /* 0x0000001c00900947 */ /* 0x000ff00003800000 */
[----:B------:R-:W0:Y:S01]  /*cef0*/  S2UR UR5, SR_SWINHI ;  /* 0x00000000000579c3 */ /* 0x000e220000002f00 */
[----:B------:R-:W-:-:S07]  /*cf00*/  IMAD R9, R212, 0x40, R184 ;  /* 0x00000040d4097824 */ /* 0x000fce00078e02b8 */
[----:B------:R-:W-:Y:S01]  /*cf10*/  BAR.SYNC.DEFER_BLOCKING 0x1, 0x100 ;  /* 0x0044000000007b1d */ /* 0x000fe20000010000 */
[----:B------:R-:W-:Y:S01]  /*cf20*/  F2FP.F16.F32.PACK_AB R6, R7, R208 ;  /* 0x000000d00706723e */ /* 0x000fe200000000ff */
[----:B------:R-:W-:Y:S01]  /*cf30*/  USHF.R.S32.HI UR12, URZ, 0x1f, UR45 ;  /* 0x0000001f3f0c7899 */ /* 0x000fe2000801142d */
[----:B------:R-:W-:Y:S01]  /*cf40*/  F2FP.F16.F32.PACK_AB R7, R31, R30 ;  /* 0x0000001e1f07723e */ /* 0x000fe200000000ff */
[----:B------:R-:W-:Y:S01]  /*cf50*/  USHF.R.S32.HI UR13, URZ, 0x1f, UR43 ;  /* 0x0000001f3f0d7899 */ /* 0x000fe2000801142b */
        /* <DEDUP_REMOVED lines=15> */
[----:B------:R-:W-:-:S02]  /*d050*/  F2FP.F16.F32.PACK_AB R145, R147, R146 ;  /* 0x000000929391723e */ /* 0x000fc400000000ff */
[----:B------:R-:W-:Y:S01]  /*d060*/  F2FP.F16.F32.PACK_AB R146, R149, R148 ;  /* 0x000000949592723e */ /* 0x000fe200000000ff */
[----:B------:R-:W-:Y:S01]  /*d070*/  IMAD.WIDE R4, R216, 0x2, R96 ;  /* 0x00000002d8047825 */ /* 0x000fe200078e0260 */
[----:B------:R-:W-:-:S03]  /*d080*/  F2FP.F16.F32.PACK_AB R147, R151, R150 ;  /* 0x000000969793723e */ /* 0x000fc600000000ff */
[----:B------:R-:W-:Y:S01]  /*d090*/  IMAD.WIDE R96, R9, 0x2, R96 ;  /* 0x0000000209607825 */ /* 0x000fe200078e0260 */
[C---:B------:R-:W-:Y:S02]  /*d0a0*/  IADD3 R25, P2, R4.reuse, 0x60, RZ ;  /* 0x0000006004197810 */ /* 0x040fe40007f5e0ff */
[----:B------:R-:W-:Y:S02]  /*d0b0*/  IADD3 R29, P1, R4, 0x2000, RZ ;  /* 0x00002000041d7810 */ /* 0x000fe40007f3e0ff */
[----:B------:R-:W-:Y:S02]  /*d0c0*/  LOP3.LUT R24, R25, 0x380, RZ, 0xc0, !PT ;  /* 0x0000038019187812 */ /* 0x000fe400078ec0ff */
[----:B------:R-:W-:Y:S02]  /*d0d0*/  LOP3.LUT R28, R29, 0x380, RZ, 0xc0, !PT ;  /* 0x000003801d1c7812 */ /* 0x000fe400078ec0ff */
[----:B------:R-:W-:Y:S02]  /*d0e0*/  SHF.R.U64 R24, R24, 0x3, RZ ;  /* 0x0000000318187819 */ /* 0x000fe400000012ff */
[----:B------:R-:W-:-:S02]  /*d0f0*/  SHF.R.U64 R28, R28, 0x3, RZ ;  /* 0x000000031c1c7819 */ /* 0x000fc400000012ff */
[----:B------:R-:W-:Y:S01]  /*d100*/  LOP3.LUT R24, R24, R25, RZ, 0x3c, !PT ;  /* 0x0000001918187212 */ /* 0x000fe200078e3cff */
[----:B------:R-:W-:Y:S01]  /*d110*/  IMAD.X R25, RZ, RZ, R5, P2 ;  /* 0x000000ffff197224 */ /* 0x000fe200010e0605 */
[C---:B------:R-:W-:Y:S02]  /*d120*/  IADD3 R131, P2, R4.reuse, 0x4040, RZ ;  /* 0x0000404004837810 */ /* 0x040fe40007f5e0ff */
[C---:B------:R-:W-:Y:S02]  /*d130*/  IADD3 R13, P4, R4.reuse, 0x20, RZ ;  /* 0x00000020040d7810 */ /* 0x040fe40007f9e0ff */
[----:B------:R-:W-:Y:S02]  /*d140*/  LOP3.LUT R130, R131, 0x380, RZ, 0xc0, !PT ;  /* 0x0000038083827812 */ /* 0x000fe400078ec0ff */
[----:B------:R-:W-:Y:S02]  /*d150*/  IADD3 R15, P3, R4, 0x40, RZ ;  /* 0x00000040040f7810 */ /* 0x000fe40007f7e0ff */
[----:B------:R-:W-:-:S02]  /*d160*/  SHF.R.U64 R130, R130, 0x3, RZ ;  /* 0x0000000382827819 */ /* 0x000fc400000012ff */
[----:B------:R-:W-:Y:S01]  /*d170*/  LOP3.LUT R28, R28, R29, RZ, 0x3c, !PT ;  /* 0x0000001d1c1c7212 */ /* 0x000fe200078e3cff */
[----:B------:R-:W-:Y:S01]  /*d180*/  IMAD.X R29, RZ, RZ, R5, P1 ;  /* 0x000000ffff1d7224 */ /* 0x000fe200008e0605 */
[----:B------:R-:W-:Y:S02]  /*d190*/  LOP3.LUT R130, R130, R131, RZ, 0x3c, !PT ;  /* 0x0000008382827212 */ /* 0x000fe400078e3cff */
[----:B------:R-:W-:Y:S02]  /*d1a0*/  LOP3.LUT R12, R13, 0x380, RZ, 0xc0, !PT ;  /* 0x000003800d0c7812 */ /* 0x000fe400078ec0ff */
[----:B------:R-:W-:Y:S02]  /*d1b0*/  LOP3.LUT R14, R15, 0x380, RZ, 0xc0, !PT ;  /* 0x000003800f0e7812 */ /* 0x000fe400078ec0ff */
[----:B------:R-:W-:Y:S02]  /*d1c0*/  IADD3 R135, P1, R4, 0x4060, RZ ;  /* 0x0000406004877810 */ /* 0x000fe40007f3e0ff */
[----:B------:R-:W-:-:S02]  /*d1d0*/  IADD3.X R131, RZ, R5, RZ, P2, !PT ;  /* 0x00000005ff837210 */ /* 0x000fc400017fe4ff */
[----:B------:R-:W-:Y:S02]  /*d1e0*/  IADD3 R33, P2, R96, 0x2000, RZ ;  /* 0x0000200060217810 */ /* 0x000fe40007f5e0ff */
[----:B------:R-:W-:Y:S02]  /*d1f0*/  SHF.R.U64 R12, R12, 0x3, RZ ;  /* 0x000000030c0c7819 */ /* 0x000fe400000012ff */
[----:B------:R-:W-:Y:S02]  /*d200*/  SHF.R.U64 R14, R14, 0x3, RZ ;  /* 0x000000030e0e7819 */ /* 0x000fe400000012ff */
[----:B------:R-:W-:Y:S02]  /*d210*/  LOP3.LUT R134, R135, 0x380, RZ, 0xc0, !PT ;  /* 0x0000038087867812 */ /* 0x000fe400078ec0ff */
[----:B------:R-:W-:Y:S02]  /*d220*/  LOP3.LUT R32, R33, 0x380, RZ, 0xc0, !PT ;  /* 0x0000038021207812 */ /* 0x000fe400078ec0ff */
[----:B------:R-:W-:Y:S01]  /*d230*/  LOP3.LUT R12, R12, R13, RZ, 0x3c, !PT ;  /* 0x0000000d0c0c7212 */ /* 0x000fe200078e3cff */
[--C-:B------:R-:W-:Y:S01]  /*d240*/  IMAD.X R13, RZ, RZ, R5.reuse, P4 ;  /* 0x000000ffff0d7224 */ /* 0x100fe200020e0605 */
[----:B------:R-:W-:Y:S01]  /*d250*/  LOP3.LUT R14, R14, R15, RZ, 0x3c, !PT ;  /* 0x0000000f0e0e7212 */ /* 0x000fe200078e3cff */
[----:B------:R-:W-:Y:S01]  /*d260*/  IMAD.X R15, RZ, RZ, R5, P3 ;  /* 0x000000ffff0f7224 */ /* 0x000fe200018e0605 */
[----:B------:R-:W-:-:S02]  /*d270*/  SHF.R.U64 R134, R134, 0x3, RZ ;  /* 0x0000000386867819 */ /* 0x000fc400000012ff */
[----:B------:R-:W-:Y:S02]  /*d280*/  SHF.R.U64 R32, R32, 0x3, RZ ;  /* 0x0000000320207819 */ /* 0x000fe400000012ff */
[C---:B------:R-:W-:Y:S02]  /*d290*/  IADD3 R49, P0, R4.reuse, 0x2020, RZ ;  /* 0x0000202004317810 */ /* 0x040fe40007f1e0ff */
[C---:B------:R-:W-:Y:S02]  /*d2a0*/  IADD3 R65, P6, R4.reuse, 0x2040, RZ ;  /* 0x0000204004417810 */ /* 0x040fe40007fde0ff */
[C---:B------:R-:W-:Y:S02]  /*d2b0*/  IADD3 R101, P5, R4.reuse, 0x2060, RZ ;  /* 0x0000206004657810 */ /* 0x040fe40007fbe0ff */
[C---:B------:R-:W-:Y:S02]  /*d2c0*/  IADD3 R123, P4, R4.reuse, 0x4000, RZ ;  /* 0x00004000047b7810 */ /* 0x040fe40007f9e0ff */
[----:B------:R-:W-:-:S02]  /*d2d0*/  IADD3 R127, P3, R4, 0x4020, RZ ;  /* 0x00004020047f7810 */ /* 0x000fc40007f7e0ff */
[----:B------:R-:W-:Y:S01]  /*d2e0*/  LOP3.LUT R134, R134, R135, RZ, 0x3c, !PT ;  /* 0x0000008786867212 */ /* 0x000fe200078e3cff */
[----:B------:R-:W-:Y:S01]  /*d2f0*/  IMAD.X R135, RZ, RZ, R5, P1 ;  /* 0x000000ffff877224 */ /* 0x000fe200008e0605 */
[----:B------:R-:W-:Y:S01]  /*d300*/  LOP3.LUT R32, R32, R33, RZ, 0x3c, !PT ;  /* 0x0000002120207212 */ /* 0x000fe200078e3cff */
[----:B------:R-:W-:Y:S01]  /*d310*/  IMAD.X R33, RZ, RZ, R97, P2 ;  /* 0x000000ffff217224 */ /* 0x000fe200010e0661 */
[----:B------:R-:W-:Y:S02]  /*d320*/  LOP3.LUT R48, R49, 0x380, RZ, 0xc0, !PT ;  /* 0x0000038031307812 */ /* 0x000fe400078ec0ff */
[----:B------:R-:W-:Y:S02]  /*d330*/  LOP3.LUT R64, R65, 0x380, RZ, 0xc0, !PT ;  /* 0x0000038041407812 */ /* 0x000fe400078ec0ff */
[----:B------:R-:W-:Y:S02]  /*d340*/  LOP3.LUT R100, R101, 0x380, RZ, 0xc0, !PT ;  /* 0x0000038065647812 */ /* 0x000fe400078ec0ff */
[----:B------:R-:W-:-:S02]  /*d350*/  LOP3.LUT R122, R123, 0x380, RZ, 0xc0, !PT ;  /* 0x000003807b7a7812 */ /* 0x000fc400078ec0ff */
[----:B------:R-:W-:Y:S02]  /*d360*/  LOP3.LUT R126, R127, 0x380, RZ, 0xc0, !PT ;  /* 0x000003807f7e7812 */ /* 0x000fe400078ec0ff */
[C---:B------:R-:W-:Y:S02]  /*d370*/  IADD3 R37, P1, R96.reuse, 0x3000, RZ ;  /* 0x0000300060257810 */ /* 0x040fe40007f3e0ff */
[----:B------:R-:W-:Y:S02]  /*d380*/  IADD3 R69, P2, R96, 0x9000, RZ ;  /* 0x0000900060457810 */ /* 0x000fe40007f5e0ff */
[----:B------:R-:W-:Y:S02]  /*d390*/  SHF.R.U64 R48, R48, 0x3, RZ ;  /* 0x0000000330307819 */ /* 0x000fe400000012ff */
[----:B------:R-:W-:Y:S02]  /*d3a0*/  SHF.R.U64 R64, R64, 0x3, RZ ;  /* 0x0000000340407819 */ /* 0x000fe400000012ff */
[----:B------:R-:W-:-:S02]  /*d3b0*/  SHF.R.U64 R100, R100, 0x3, RZ ;  /* 0x0000000364647819 */ /* 0x000fc400000012ff */
[----:B------:R-:W-:Y:S02]  /*d3c0*/  SHF.R.U64 R122, R122, 0x3, RZ ;  /* 0x000000037a7a7819 */ /* 0x000fe400000012ff */
[----:B------:R-:W-:Y:S02]  /*d3d0*/  SHF.R.U64 R126, R126, 0x3, RZ ;  /* 0x000000037e7e7819 */ /* 0x000fe400000012ff */
[----:B------:R-:W-:Y:S02]  /*d3e0*/  LOP3.LUT R36, R37, 0x380, RZ, 0xc0, !PT ;  /* 0x0000038025247812 */ /* 0x000fe400078ec0ff */
[----:B------:R-:W-:Y:S02]  /*d3f0*/  LOP3.LUT R68, R69, 0x380, RZ, 0xc0, !PT ;  /* 0x0000038045447812 */ /* 0x000fe400078ec0ff */
        /* <DEDUP_REMOVED lines=15> */
[----:B------:R-:W-:Y:S02]  /*d4f0*/  IADD3 R11, P4, R4, 0x6060, RZ ;  /* 0x00006060040b7810 */ /* 0x000fe40007f9e0ff */
[----:B------:R-:W-:-:S02]  /*d500*/  IADD3 R21, P3, R96, 0x1000, RZ ;  /* 0x0000100060157810 */ /* 0x000fc40007f7e0ff */
[----:B------:R-:W-:Y:S01]  /*d510*/  LOP3.LUT R36, R36, R37, RZ, 0x3c, !PT ;  /* 0x0000002524247212 */ /* 0x000fe200078e3cff */
[----:B------:R-:W-:Y:S01]  /*d520*/  IMAD.X R37, RZ, RZ, R97, P1 ;  /* 0x000000ffff257224 */ /* 0x000fe200008e0661 */
[----:B------:R-:W-:Y:S02]  /*d530*/  LOP3.LUT R68, R68, R69, RZ, 0x3c, !PT ;  /* 0x0000004544447212 */ /* 0x000fe400078e3cff */
[----:B------:R-:W-:Y:S02]  /*d540*/  LOP3.LUT R138, R139, 0x380, RZ, 0xc0, !PT ;  /* 0x000003808b8a7812 */ /* 0x000fe400078ec0ff */
[----:B------:R-:W-:Y:S02]  /*d550*/  LOP3.LUT R142, R143, 0x380, RZ, 0xc0, !PT ;  /* 0x000003808f8e7812 */ /* 0x000fe400078ec0ff */
[----:B------:R-:W-:Y:S02]  /*d560*/  LOP3.LUT R8, R9, 0x380, RZ, 0xc0, !PT ;  /* 0x0000038009087812 */ /* 0x000fe400078ec0ff */
[----:B------:R-:W-:-:S02]  /*d570*/  LOP3.LUT R10, R11, 0x380, RZ, 0xc0, !PT ;  /* 0x000003800b0a7812 */ /* 0x000fc400078ec0ff */
[----:B------:R-:W-:Y:S02]  /*d580*/  LOP3.LUT R20, R21, 0x380, RZ, 0xc0, !PT ;  /* 0x0000038015147812 */ /* 0x000fe400078ec0ff */
[----:B------:R-:W-:Y:S02]  /*d590*/  IADD3 R73, P1, R96, 0xa000, RZ ;  /* 0x0000a00060497810 */ /* 0x000fe40007f3e0ff */
[----:B------:R-:W-:Y:S02]  /*d5a0*/  LOP3.LUT R69, R4, 0x380, RZ, 0xc0, !PT ;  /* 0x0000038004457812 */ /* 0x000fe400078ec0ff */
[----:B------:R-:W-:Y:S02]  /*d5b0*/  SHF.R.U64 R138, R138, 0x3, RZ ;  /* 0x000000038a8a7819 */ /* 0x000fe400000012ff */
[----:B------:R-:W-:Y:S02]  /*d5c0*/  SHF.R.U64 R142, R142, 0x3, RZ ;  /* 0x000000038e8e7819 */ /* 0x000fe400000012ff */
[----:B------:R-:W-:-:S02]  /*d5d0*/  SHF.R.U64 R8, R8, 0x3, RZ ;  /* 0x0000000308087819 */ /* 0x000fc400000012ff */
[----:B------:R-:W-:Y:S02]  /*d5e0*/  SHF.R.U64 R10, R10, 0x3, RZ ;  /* 0x000000030a0a7819 */ /* 0x000fe400000012ff */
[----:B------:R-:W-:Y:S02]  /*d5f0*/  SHF.R.U64 R20, R20, 0x3, RZ ;  /* 0x0000000314147819 */ /* 0x000fe400000012ff */
[----:B------:R-:W-:Y:S02]  /*d600*/  LOP3.LUT R72, R73, 0x380, RZ, 0xc0, !PT ;  /* 0x0000038049487812 */ /* 0x000fe400078ec0ff */
        /* <DEDUP_REMOVED lines=9> */
[----:B------:R-:W-:Y:S01]  /*d6a0*/  LOP3.LUT R20, R20, R21, RZ, 0x3c, !PT ;  /* 0x0000001514147212 */ /* 0x000fe200078e3cff */
[----:B------:R-:W-:Y:S01]  /*d6b0*/  IMAD.X R21, RZ, RZ, R97, P3 ;  /* 0x000000ffff157224 */ /* 0x000fe200018e0661 */
[----:B------:R-:W-:-:S02]  /*d6c0*/  SHF.R.U64 R72, R72, 0x3, RZ ;  /* 0x0000000348487819 */ /* 0x000fc400000012ff */
[----:B------:R-:W-:Y:S01]  /*d6d0*/  LOP3.LUT R4, R69, R4, RZ, 0x3c, !PT ;  /* 0x0000000445047212 */ /* 0x000fe200078e3cff */
[----:B------:R-:W-:Y:S01]  /*d6e0*/  IMAD.X R69, RZ, RZ, R97, P2 ;  /* 0x000000ffff457224 */ /* 0x000fe200010e0661 */
[C---:B------:R-:W-:Y:S02]  /*d6f0*/  IADD3 R41, P0, R96.reuse, 0x4000, RZ ;  /* 0x0000400060297810 */ /* 0x040fe40007f1e0ff */
[C---:B------:R-:W-:Y:S02]  /*d700*/  IADD3 R45, P6, R96.reuse, 0x5000, RZ ;  /* 0x00005000602d7810 */ /* 0x040fe40007fde0ff */
[C---:B------:R-:W-:Y:S02]  /*d710*/  IADD3 R53, P5, R96.reuse, 0x6000, RZ ;  /* 0x0000600060357810 */ /* 0x040fe40007fbe0ff */
[C---:B------:R-:W-:Y:S02]  /*d720*/  IADD3 R57, P4, R96.reuse, 0x7000, RZ ;  /* 0x0000700060397810 */ /* 0x040fe40007f9e0ff */
[----:B------:R-:W-:-:S02]  /*d730*/  IADD3 R61, P3, R96, 0x8000, RZ ;  /* 0x00008000603d7810 */ /* 0x000fc40007f7e0ff */
[----:B------:R-:W-:Y:S02]  /*d740*/  LOP3.LUT R72, R72, R73, RZ, 0x3c, !PT ;  /* 0x0000004948487212 */ /* 0x000fe400078e3cff */
[----:B------:R-:W-:Y:S01]  /*d750*/  MOV R224, R4 ;  /* 0x0000000400e07202 */ /* 0x000fe20000000f00 */
[----:B------:R-:W0:Y:S01]  /*d760*/  SHFL.IDX PT, R73, R213, RZ, 0x1f ;  /* 0x00001fffd5497589 */ /* 0x000e2200000e0000 */
[----:B------:R-:W-:Y:S02]  /*d770*/  F2FP.F16.F32.PACK_AB R4, R207, R210 ;  /* 0x000000d2cf04723e */ /* 0x000fe400000000ff */
[----:B------:R-:W-:Y:S02]  /*d780*/  F2FP.F16.F32.PACK_AB R5, R27, R26 ;  /* 0x0000001a1b05723e */ /* 0x000fe400000000ff */
[----:B------:R-:W-:Y:S02]  /*d790*/  LOP3.LUT R40, R41, 0x380, RZ, 0xc0, !PT ;  /* 0x0000038029287812 */ /* 0x000fe400078ec0ff */
[----:B------:R-:W-:Y:S01]  /*d7a0*/  LOP3.LUT R44, R45, 0x380, RZ, 0xc0, !PT ;  /* 0x000003802d2c7812 */ /* 0x000fe200078ec0ff */
[----:B------:R1:W-:Y:S01]  /*d7b0*/  STSM.16.M88.4 [R224], R4 ;  /* 0x00000004e0007844 */ /* 0x0003e20000000200 */
        /* <DEDUP_REMOVED lines=9> */
[----:B------:R-:W-:Y:S02]  /*d850*/  MOV R26, R12 ;  /* 0x0000000c001a7202 */ /* 0x000fe40000000f00 */
[----:B-1----:R-:W-:Y:S02]  /*d860*/  F2FP.F16.F32.PACK_AB R4, R205, R209 ;  /* 0x000000d1cd04723e */ /* 0x002fe400000000ff */
[----:B------:R-:W-:Y:S02]  /*d870*/  F2FP.F16.F32.PACK_AB R5, R35, R34 ;  /* 0x000000222305723e */ /* 0x000fe400000000ff */
[----:B------:R-:W-:-:S02]  /*d880*/  F2FP.F16.F32.PACK_AB R6, R203, R206 ;  /* 0x000000cecb06723e */ /* 0x000fc400000000ff */
[----:B------:R-:W-:Y:S02]  /*d890*/  F2FP.F16.F32.PACK_AB R7, R39, R38 ;  /* 0x000000262707723e */ /* 0x000fe400000000ff */
        /* <DEDUP_REMOVED lines=11> */
[----:B------:R-:W-:Y:S01]  /*d950*/  MOV R34, R8 ;  /* 0x0000000800227202 */ /* 0x000fe20000000f00 */
[----:B------:R1:W-:Y:S01]  /*d960*/  STSM.16.M88.4 [R26], R4 ;  /* 0x000000041a007844 */ /* 0x0003e20000000200 */
[----:B------:R-:W-:-:S02]  /*d970*/  MOV R35, R10 ;  /* 0x0000000a00237202 */ /* 0x000fc40000000f00 */
[----:B------:R-:W-:Y:S02]  /*d980*/  MOV R152, R14 ;  /* 0x0000000e00987202 */ /* 0x000fe40000000f00 */
[----:B------:R-:W-:Y:S02]  /*d990*/  F2FP.F16.F32.PACK_AB R8, R201, R204 ;  /* 0x000000ccc908723e */ /* 0x000fe400000000ff */
[----:B------:R-:W-:Y:S02]  /*d9a0*/  F2FP.F16.F32.PACK_AB R9, R43, R42 ;  /* 0x0000002a2b09723e */ /* 0x000fe400000000ff */
[----:B------:R-:W-:Y:S02]  /*d9b0*/  F2FP.F16.F32.PACK_AB R10, R199, R202 ;  /* 0x000000cac70a723e */ /* 0x000fe400000000ff */
[----:B------:R-:W-:Y:S02]  /*d9c0*/  F2FP.F16.F32.PACK_AB R11, R47, R46 ;  /* 0x0000002e2f0b723e */ /* 0x000fe400000000ff */
[----:B------:R-:W-:-:S02]  /*d9d0*/  IADD3 R77, P0, R96, 0xb000, RZ ;  /* 0x0000b000604d7810 */ /* 0x000fc40007f1e0ff */
[C---:B------:R-:W-:Y:S01]  /*d9e0*/  IADD3 R81, P6, R96.reuse, 0xc000, RZ ;  /* 0x0000c00060517810 */ /* 0x040fe20007fde0ff */
[----:B------:R-:W-:Y:S01]  /*d9f0*/  STSM.16.M88.4 [R152], R8 ;  /* 0x0000000898007844 */ /* 0x000fe20000000200 */
[C---:B------:R-:W-:Y:S02]  /*da00*/  IADD3 R85, P5, R96.reuse, 0xd000, RZ ;  /* 0x0000d00060557810 */ /* 0x040fe40007fbe0ff */
[C---:B------:R-:W-:Y:S02]  /*da10*/  IADD3 R89, P4, R96.reuse, 0xe000, RZ ;  /* 0x0000e00060597810 */ /* 0x040fe40007f9e0ff */
[----:B------:R-:W-:Y:S02]  /*da20*/  IADD3 R92, P3, R96, 0xf000, RZ ;  /* 0x0000f000605c7810 */ /* 0x000fe40007f7e0ff */
[----:B------:R-:W-:Y:S02]  /*da30*/  MOV R207, R24 ;  /* 0x0000001800cf7202 */ /* 0x000fe40000000f00 */
[----:B------:R-:W-:-:S02]  /*da40*/  F2FP.F16.F32.PACK_AB R12, R197, R200 ;  /* 0x000000c8c50c723e */ /* 0x000fc400000000ff */
[----:B------:R-:W-:Y:S02]  /*da50*/  F2FP.F16.F32.PACK_AB R13, R51, R50 ;  /* 0x00000032330d723e */ /* 0x000fe400000000ff */
[----:B------:R-:W-:Y:S02]  /*da60*/  F2FP.F16.F32.PACK_AB R14, R195, R198 ;  /* 0x000000c6c30e723e */ /* 0x000fe400000000ff */
[----:B------:R-:W-:Y:S02]  /*da70*/  F2FP.F16.F32.PACK_AB R15, R55, R54 ;  /* 0x00000036370f723e */ /* 0x000fe400000000ff */
[----:B------:R-:W-:Y:S02]  /*da80*/  LOP3.LUT R96, R27, R96, RZ, 0x3c, !PT ;  /* 0x000000601b607212 */ /* 0x000fe400078e3cff */
[----:B------:R-:W-:Y:S01]  /*da90*/  MOV R208, R28 ;  /* 0x0000001c00d07202 */ /* 0x000fe20000000f00 */
[----:B------:R-:W-:Y:S01]  /*daa0*/  STSM.16.M88.4 [R207], R12 ;  /* 0x0000000ccf007844 */ /* 0x000fe20000000200 */
[----:B-1----:R-:W-:-:S02]  /*dab0*/  F2FP.F16.F32.PACK_AB R4, R193, R196 ;  /* 0x000000c4c104723e */ /* 0x002fc400000000ff */
[----:B------:R-:W-:Y:S02]  /*dac0*/  F2FP.F16.F32.PACK_AB R5, R59, R58 ;  /* 0x0000003a3b05723e */ /* 0x000fe400000000ff */
[----:B------:R-:W-:Y:S02]  /*dad0*/  F2FP.F16.F32.PACK_AB R6, R191, R194 ;  /* 0x000000c2bf06723e */ /* 0x000fe400000000ff */
[----:B------:R-:W-:Y:S02]  /*dae0*/  F2FP.F16.F32.PACK_AB R7, R63, R62 ;  /* 0x0000003e3f07723e */ /* 0x000fe400000000ff */
[----:B------:R-:W-:Y:S02]  /*daf0*/  MOV R48, R48 ;  /* 0x0000003000307202 */ /* 0x000fe40000000f00 */
[----:B------:R-:W-:Y:S01]  /*db00*/  F2FP.F16.F32.PACK_AB R24, R182, R192 ;  /* 0x000000c0b618723e */ /* 0x000fe200000000ff */
[----:B------:R-:W-:Y:S01]  /*db10*/  STSM.16.M88.4 [R208], R4 ;  /* 0x00000004d0007844 */ /* 0x000fe20000000200 */
[----:B------:R-:W-:-:S02]  /*db20*/  F2FP.F16.F32.PACK_AB R25, R67, R66 ;  /* 0x000000424319723e */ /* 0x000fc400000000ff */
[----:B------:R-:W-:Y:S02]  /*db30*/  F2FP.F16.F32.PACK_AB R26, R180, R183 ;  /* 0x000000b7b41a723e */ /* 0x000fe400000000ff */
[----:B------:R-:W-:Y:S02]  /*db40*/  F2FP.F16.F32.PACK_AB R27, R71, R70 ;  /* 0x00000046471b723e */ /* 0x000fe400000000ff */
[----:B------:R-:W-:Y:S02]  /*db50*/  MOV R64, R64 ;  /* 0x0000004000407202 */ /* 0x000fe40000000f00 */
[----:B------:R-:W-:Y:S01]  /*db60*/  F2FP.F16.F32.PACK_AB R28, R178, R181 ;  /* 0x000000b5b21c723e */ /* 0x000fe200000000ff */
[----:B------:R1:W-:Y:S01]  /*db70*/  STSM.16.M88.4 [R48], R24 ;  /* 0x0000001830007844 */ /* 0x0003e20000000200 */
[----:B------:R-:W-:Y:S02]  /*db80*/  F2FP.F16.F32.PACK_AB R29, R75, R74 ;  /* 0x0000004a4b1d723e */ /* 0x000fe400000000ff */
[----:B------:R-:W-:-:S02]  /*db90*/  MOV R100, R100 ;  /* 0x0000006400647202 */ /* 0x000fc40000000f00 */
[----:B------:R-:W-:Y:S01]  /*dba0*/  F2FP.F16.F32.PACK_AB R49, R83, R82 ;  /* 0x000000525331723e */ /* 0x000fe200000000ff */
[----:B------:R2:W-:Y:S01]  /*dbb0*/  STSM.16.M88.4 [R64], R28 ;  /* 0x0000001c40007844 */ /* 0x0005e20000000200 */
[----:B------:R-:W-:Y:S02]  /*dbc0*/  F2FP.F16.F32.PACK_AB R50, R172, R175 ;  /* 0x000000afac32723e */ /* 0x000fe400000000ff */
[----:B------:R-:W-:Y:S02]  /*dbd0*/  F2FP.F16.F32.PACK_AB R51, R87, R86 ;  /* 0x000000565733723e */ /* 0x000fe400000000ff */
[----:B------:R-:W-:Y:S02]  /*dbe0*/  MOV R122, R122 ;  /* 0x0000007a007a7202 */ /* 0x000fe40000000f00 */
[----:B------:R-:W-:Y:S02]  /*dbf0*/  F2FP.F16.F32.PACK_AB R65, R91, R90 ;  /* 0x0000005a5b41723e */ /* 0x000fe400000000ff */
[----:B------:R-:W-:-:S02]  /*dc00*/  F2FP.F16.F32.PACK_AB R66, R168, R171 ;  /* 0x000000aba842723e */ /* 0x000fc400000000ff */
[----:B-1----:R-:W-:Y:S02]  /*dc10*/  F2FP.F16.F32.PACK_AB R48, R174, R177 ;  /* 0x000000b1ae30723e */ /* 0x002fe400000000ff */
[----:B------:R-:W-:Y:S02]  /*dc20*/  F2FP.F16.F32.PACK_AB R67, R95, R94 ;  /* 0x0000005e5f43723e */ /* 0x000fe400000000ff */
[----:B------:R-:W-:Y:S01]  /*dc30*/  MOV R126, R126 ;  /* 0x0000007e007e7202 */ /* 0x000fe20000000f00 */
[----:B------:R-:W-:Y:S01]  /*dc40*/  STSM.16.M88.4 [R100], R48 ;  /* 0x0000003064007844 */ /* 0x000fe20000000200 */
[----:B--2---:R-:W-:Y:S02]  /*dc50*/  F2FP.F16.F32.PACK_AB R64, R170, R173 ;  /* 0x000000adaa40723e */ /* 0x004fe400000000ff */
[----:B------:R-:W-:Y:S02]  /*dc60*/  F2FP.F16.F32.PACK_AB R4, R166, R169 ;  /* 0x000000a9a604723e */ /* 0x000fe400000000ff */
[----:B------:R-:W-:Y:S01]  /*dc70*/  F2FP.F16.F32.PACK_AB R5, R99, R98 ;  /* 0x000000626305723e */ /* 0x000fe200000000ff */
[----:B------:R1:W-:Y:S01]  /*dc80*/  STSM.16.M88.4 [R122], R64 ;  /* 0x000000407a007844 */ /* 0x0003e20000000200 */
        /* <DEDUP_REMOVED lines=8> */
[----:B0-----:R-:W-:Y:S01]  /*dd10*/  ISETP.NE.AND P2, PT, R73, RZ, PT ;  /* 0x000000ff4900720c */ /* 0x001fe20003f45270 */
[----:B------:R-:W-:Y:S01]  /*dd20*/  IMAD.X R73, RZ, RZ, R97, P1 ;  /* 0x000000ffff497224 */ /* 0x000fe200008e0661 */
[----:B------:R-:W-:Y:S01]  /*dd30*/  MOV R134, R134 ;  /* 0x0000008600867202 */ /* 0x000fe20000000f00 */
[----:B------:R0:W-:Y:S01]  /*dd40*/  STSM.16.M88.4 [R130], R8 ;  /* 0x0000000882007844 */ /* 0x0001e20000000200 */
[----:B------:R-:W-:Y:S02]  /*dd50*/  MOV R138, R138 ;  /* 0x0000008a008a7202 */ /* 0x000fe40000000f00 */
[----:B-1----:R-:W-:Y:S01]  /*dd60*/  F2FP.F16.F32.PACK_AB R122, R125, R124 ;  /* 0x0000007c7d7a723e */ /* 0x002fe200000000ff */
[----:B------:R1:W-:Y:S01]  /*dd70*/  STSM.16.M88.4 [R134], R112 ;  /* 0x0000007086007844 */ /* 0x0003e20000000200 */
[----:B------:R-:W-:Y:S02]  /*dd80*/  F2FP.F16.F32.PACK_AB R123, R155, R153 ;  /* 0x000000999b7b723e */ /* 0x000fe400000000ff */
[----:B------:R-:W-:-:S02]  /*dd90*/  MOV R142, R142 ;  /* 0x0000008e008e7202 */ /* 0x000fc40000000f00 */
[----:B------:R-:W-:Y:S01]  /*dda0*/  F2FP.F16.F32.PACK_AB R131, R161, R160 ;  /* 0x000000a0a183723e */ /* 0x000fe200000000ff */
[----:B------:R1:W-:Y:S01]  /*ddb0*/  STSM.16.M88.4 [R138], R120 ;  /* 0x000000788a007844 */ /* 0x0003e20000000200 */
[----:B--2---:R-:W-:Y:S02]  /*ddc0*/  F2FP.F16.F32.PACK_AB R4, R137, R136 ;  /* 0x000000888904723e */ /* 0x004fe400000000ff */
[----:B------:R-:W-:Y:S02]  /*ddd0*/  F2FP.F16.F32.PACK_AB R5, R163, R162 ;  /* 0x000000a2a305723e */ /* 0x000fe400000000ff */
[----:B------:R-:W-:Y:S02]  /*dde0*/  F2FP.F16.F32.PACK_AB R6, R141, R140 ;  /* 0x0000008c8d06723e */ /* 0x000fe400000000ff */
[----:B0-----:R-:W-:Y:S02]  /*ddf0*/  F2FP.F16.F32.PACK_AB R130, R133, R132 ;  /* 0x000000848582723e */ /* 0x001fe400000000ff */
[----:B------:R-:W-:-:S02]  /*de00*/  F2FP.F16.F32.PACK_AB R7, R165, R164 ;  /* 0x000000a4a507723e */ /* 0x000fc400000000ff */
[----:B------:R-:W-:Y:S01]  /*de10*/  LOP3.LUT R76, R77, 0x380, RZ, 0xc0, !PT ;  /* 0x000003804d4c7812 */ /* 0x000fe200078ec0ff */
[----:B------:R1:W-:Y:S01]  /*de20*/  STSM.16.M88.4 [R142], R128 ;  /* 0x000000808e007844 */ /* 0x0003e20000000200 */
[----:B------:R-:W-:Y:S02]  /*de30*/  LOP3.LUT R80, R81, 0x380, RZ, 0xc0, !PT ;  /* 0x0000038051507812 */ /* 0x000fe400078ec0ff */
[----:B------:R-:W-:Y:S01]  /*de40*/  LOP3.LUT R84, R85, 0x380, RZ, 0xc0, !PT ;  /* 0x0000038055547812 */ /* 0x000fe200078ec0ff */
[----:B------:R1:W-:Y:S01]  /*de50*/  STSM.16.M88.4 [R34], R4 ;  /* 0x0000000422007844 */ /* 0x0003e20000000200 */
[----:B------:R-:W-:Y:S02]  /*de60*/  LOP3.LUT R88, R89, 0x380, RZ, 0xc0, !PT ;  /* 0x0000038059587812 */ /* 0x000fe400078ec0ff */
[----:B------:R-:W-:Y:S01]  /*de70*/  LOP3.LUT R93, R92, 0x380, RZ, 0xc0, !PT ;  /* 0x000003805c5d7812 */ /* 0x000fe200078ec0ff */
[----:B------:R1:W-:Y:S01]  /*de80*/  STSM.16.M88.4 [R35], R144 ;  /* 0x0000009023007844 */ /* 0x0003e20000000200 */
[----:B------:R-:W-:-:S02]  /*de90*/  SHF.R.U64 R76, R76, 0x3, RZ ;  /* 0x000000034c4c7819 */ /* 0x000fc400000012ff */
[----:B------:R-:W-:Y:S02]  /*dea0*/  SHF.R.U64 R80, R80, 0x3, RZ ;  /* 0x0000000350507819 */ /* 0x000fe400000012ff */
        /* <DEDUP_REMOVED lines=16> */
[----:B------:R-:W-:Y:S01]  /*dfb0*/  VIADD R10, R185, UR44 ;  /* 0x0000002cb90a7c36 */ /* 0x000fe20008000000 */
[----:B------:R-:W-:Y:S01]  /*dfc0*/  ULDC.64 UR8, c[0x0][0xb90] ;  /* 0x0002e40000087ab9 */ /* 0x000fe20000000a00 */
[----:B------:R-:W-:Y:S01]  /*dfd0*/  ULDC.64 UR10, c[0x0][0xb98] ;  /* 0x0002e600000a7ab9 */ /* 0x000fe20000000a00 */
[----:B------:R-:W-:Y:S01]  /*dfe0*/  UIMAD UR5, UR12, UR8, URZ ;  /* 0x000000080c0572a4 */ /* 0x000fe2000f8e023f */
[----:B------:R-:W-:Y:S01]  /*dff0*/  IMAD.MOV.U32 R4, RZ, RZ, R10 ;  /* 0x000000ffff047224 */ /* 0x000fe200078e000a */
[----:B------:R-:W-:Y:S01]  /*e000*/  UIMAD.WIDE.U32 UR6, UR45, UR8, URZ ;  /* 0x000000082d0672a5 */ /* 0x000fe2000f8e003f */
[----:B------:R-:W-:Y:S01]  /*e010*/  IMAD.MOV R9, RZ, RZ, -R17 ;  /* 0x000000ffff097224 */ /* 0x000fe200078e0a11 */
[----:B------:R-:W-:Y:S01]  /*e020*/  UIMAD UR5, UR45, UR9, UR5 ;  /* 0x000000092d0572a4 */ /* 0x000fe2000f8e0205 */
[----:B------:R-:W-:Y:S01]  /*e030*/  VIADD R13, R16, UR44 ;  /* 0x0000002c100d7c36 */ /* 0x000fe20008000000 */
[----:B------:R-:W-:-:S02]  /*e040*/  UIMAD UR8, UR13, UR10, URZ ;  /* 0x0000000a0d0872a4 */ /* 0x000fc4000f8e023f */
[----:B------:R-:W-:Y:S02]  /*e050*/  UIADD3 UR7, UR7, UR5, URZ ;  /* 0x0000000507077290 */ /* 0x000fe4000fffe03f */
[----:B------:R-:W-:Y:S02]  /*e060*/  UIMAD UR8, UR43, UR11, UR8 ;  /* 0x0000000b2b0872a4 */ /* 0x000fe4000f8e0208 */
[----:B------:R-:W-:Y:S01]  /*e070*/  UIMAD.WIDE.U32 UR6, UR43, UR10, UR6 ;  /* 0x0000000a2b0672a5 */ /* 0x000fe2000f8e0006 */
[----:B------:R-:W-:Y:S01]  /*e080*/  ULDC UR5, c[0x0][0xa88] ;  /* 0x0002a20000057ab9 */ /* 0x000fe20000000800 */
[----:B0-----:R-:W-:-:S13]  /*e090*/  ISETP.NE.AND P0, PT, R8, 0x1, PT ;  /* 0x000000010800780c */ /* 0x001fda0003f05270 */
[----:B------:R-:W0:Y:S08]  /*e0a0*/  @P0 LDC R5, c[0x0][0xbec] ;  /* 0x0002fb00ff050b82 */ /* 0x000e300000000800 */
[----:B------:R-:W1:Y:S01]  /*e0b0*/  @P0 LDC R6, c[0x0][0xbf0] ;  /* 0x0002fc00ff060b82 */ /* 0x000e620000000800 */
[----:B0-----:R-:W-:-:S05]  /*e0c0*/  @P0 IMAD.HI.U32 R5, R10, R5, RZ ;  /* 0x000000050a050227 */ /* 0x001fca00078e00ff */
[----:B-1----:R-:W-:-:S04]  /*e0d0*/  @P0 SHF.R.U32.HI R4, RZ, R6, R5 ;  /* 0x00000006ff040219 */ /* 0x002fc80000011605 */
[--C-:B------:R-:W-:Y:S01]  /*e0e0*/  SHF.R.S32.HI R5, RZ, 0x1f, R4.reuse ;  /* 0x0000001fff057819 */ /* 0x100fe20000011404 */
[----:B------:R-:W-:Y:S01]  /*e0f0*/  IMAD.MOV R7, RZ, RZ, -R4 ;  /* 0x000000ffff077224 */ /* 0x000fe200078e0a04 */
[----:B------:R-:W-:-:S03]  /*e100*/  IADD3 R4, P0, R4, UR6, RZ ;  /* 0x0000000604047c10 */ /* 0x000fc6000ff1e0ff */
[C---:B------:R-:W-:Y:S02]  /*e110*/  IMAD R7, R8.reuse, R7, R10 ;  /* 0x0000000708077224 */ /* 0x040fe400078e020a */
[----:B------:R-:W-:Y:S02]  /*e120*/  IMAD.U32 R10, RZ, RZ, UR8 ;  /* 0x00000008ff0a7e24 */ /* 0x000fe4000f8e00ff */
[----:B------:R-:W-:Y:S01]  /*e130*/  IMAD R8, R8, UR5, RZ ;  /* 0x0000000508087c24 */ /* 0x000fe2000f8e02ff */
[----:B------:R-:W-:Y:S02]  /*e140*/  SHF.R.S32.HI R6, RZ, 0x1f, R7 ;  /* 0x0000001fff067819 */ /* 0x000fe40000011407 */
[----:B------:R-:W-:Y:S01]  /*e150*/  IADD3.X R5, R5, UR7, R10, P0, !PT ;  /* 0x0000000705057c10 */ /* 0x000fe200087fe40a */
[----:B------:R-:W-:Y:S02]  /*e160*/  ULDC.64 UR6, c[0x0][0xb88] ;  /* 0x0002e20000067ab9 */ /* 0x000fe40000000a00 */
[----:B------:R-:W-:-:S02]  /*e170*/  IMAD R6, R6, UR6, RZ ;  /* 0x0000000606067c24 */ /* 0x000fc4000f8e02ff */
[----:B------:R-:W-:-:S04]  /*e180*/  IMAD.WIDE.U32 R4, R7, UR6, R4 ;  /* 0x0000000607047c25 */ /* 0x000fc8000f8e0004 */
        /* <DEDUP_REMOVED lines=15> */
.L_x_1746:
[----:B------:R-:W1:Y:S01]  /*e280*/  LDC R15, c[0x0][0xbe8] ;  /* 0x0002fa00ff0f7b82 */ /* 0x000e620000000800 */
[----:B------:R-:W-:Y:S01]  /*e290*/  ULDC UR10, c[0x0][0xac8] ;  /* 0x0002b200000a7ab9 */ /* 0x000fe20000000800 */
[----:B------:R-:W-:Y:S01]  /*e2a0*/  ULDC.64 UR8, c[0x0][0xae8] ;  /* 0x0002ba0000087ab9 */ /* 0x000fe20000000a00 */
[----:B------:R-:W-:Y:S01]  /*e2b0*/  ISETP.GE.AND P0, PT, R190, UR10, PT ;  /* 0x0000000abe007c0c */ /* 0x000fe2000bf06270 */
[----:B------:R-:W5:Y:S01]  /*e2c0*/  LD.E.128 R96, desc[UR52][R96.64] ;  /* 0x0000003460607980 */ /* 0x000f62000c101d00 */
[----:B------:R-:W-:Y:S02]  /*e2d0*/  ISETP.GE.AND P1, PT, R184, UR10, PT ;  /* 0x0000000ab8007c0c */ /* 0x000fe4000bf26270 */
[----:B0-----:R-:W-:Y:S01]  /*e2e0*/  SEL R3, RZ, 0xffffffff, P0 ;  /* 0xffffffffff037807 */ /* 0x001fe20000000000 */
[----:B------:R0:W5:Y:S01]  /*e2f0*/  LD.E.128 R4, desc[UR52][R20.64] ;  /* 0x0000003414047980 */ /* 0x000162000c101d00 */
[----:B------:R-:W-:Y:S02]  /*e300*/  ISETP.GE.AND P0, PT, R189, UR10, PT ;  /* 0x0000000abd007c0c */ /* 0x000fe4000bf06270 */
[----:B------:R-:W-:Y:S01]  /*e310*/  SEL R0, RZ, 0x1, P1 ;  /* 0x00000001ff007807 */ /* 0x000fe20000800000 */
[----:B------:R-:W-:Y:S01]  /*e320*/  IMAD.SHL.U32 R11, R3, 0x2, RZ ;  /* 0x00000002030b7824 */ /* 0x000fe200078e00ff */
[----:B------:R-:W5:Y:S04]  /*e330*/  LD.E.128 R32, desc[UR52][R32.64] ;  /* 0x0000003420207980 */ /* 0x000f68000c101d00 */
[----:B------:R-:W5:Y:S04]  /*e340*/  LD.E.128 R36, desc[UR52][R36.64] ;  /* 0x0000003424247980 */ /* 0x000f68000c101d00 */
[----:B------:R-:W5:Y:S01]  /*e350*/  LD.E.128 R40, desc[UR52][R40.64] ;  /* 0x0000003428287980 */ /* 0x000f62000c101d00 */
[----:B-1----:R-:W-:-:S03]  /*e360*/  ISETP.NE.AND P2, PT, R15, 0x1, PT ;  /* 0x000000010f00780c */ /* 0x002fc60003f45270 */
[----:B------:R-:W5:Y:S01]  /*e370*/  LD.E.128 R44, desc[UR52][R44.64] ;  /* 0x000000342c2c7980 */ /* 0x000f62000c101d00 */
[----:B------:R-:W-:Y:S02]  /*e380*/  SEL R3, RZ, 0xffffffff, P0 ;  /* 0xffffffffff037807 */ /* 0x000fe40000000000 */
[----:B------:R-:W-:Y:S01]  /*e390*/  LOP3.LUT R0, R11, 0x2, R0, 0xe2, !PT ;  /* 0x000000020b007812 */ /* 0x000fe200078ee200 */
[----:B------:R-:W5:Y:S04]  /*e3a0*/  LD.E.128 R52, desc[UR52][R52.64] ;  /* 0x0000003434347980 */ /* 0x000f68000c101d00 */
[----:B------:R-:W5:Y:S02]  /*e3b0*/  LD.E.128 R56, desc[UR52][R56.64] ;  /* 0x0000003438387980 */ /* 0x000f64000c101d00 */
[----:B------:R-:W1:Y:S01]  /*e3c0*/  @P2 LDC R9, c[0x0][0xbec] ;  /* 0x0002fb00ff092b82 */ /* 0x000e620000000800 */
[----:B------:R-:W-:Y:S01]  /*e3d0*/  IMAD.SHL.U32 R3, R3, 0x4, RZ ;  /* 0x0000000403037824 */ /* 0x000fe200078e00ff */
[----:B------:R-:W-:Y:S01]  /*e3e0*/  ISETP.GE.AND P0, PT, R188, UR10, PT ;  /* 0x0000000abc007c0c */ /* 0x000fe2000bf06270 */
[----:B------:R-:W5:Y:S04]  /*e3f0*/  LD.E.128 R60, desc[UR52][R60.64] ;  /* 0x000000343c3c7980 */ /* 0x000f68000c101d00 */
[----:B------:R-:W5:Y:S01]  /*e400*/  LD.E.128 R68, desc[UR52][R68.64] ;  /* 0x0000003444447980 */ /* 0x000f62000c101d00 */
[----:B------:R-:W2:Y:S01]  /*e410*/  @P2 LDC R11, c[0x0][0xbf0] ;  /* 0x0002fc00ff0b2b82 */ /* 0x000ea20000000800 */
[----:B------:R-:W-:Y:S01]  /*e420*/  LOP3.LUT R3, R3, 0x4, R0, 0xe2, !PT ;  /* 0x0000000403037812 */ /* 0x000fe200078ee200 */
[----:B------:R-:W-:Y:S01]  /*e430*/  IMAD R0, R211, 0x20, R212 ;  /* 0x00000020d3007824 */ /* 0x000fe200078e02d4 */
[----:B------:R-:W-:Y:S01]  /*e440*/  SEL R8, RZ, 0xffffffff, P0 ;  /* 0xffffffffff087807 */ /* 0x000fe20000000000 */
[----:B------:R-:W5:Y:S01]  /*e450*/  LD.E.128 R72, desc[UR52][R72.64] ;  /* 0x0000003448487980 */ /* 0x000f62000c101d00 */
[----:B------:R-:W-:Y:S01]  /*e460*/  ISETP.GE.AND P0, PT, R187, UR10, PT ;  /* 0x0000000abb007c0c */ /* 0x000fe2000bf06270 */
[----:B------:R-:W-:Y:S01]  /*e470*/  UIMAD UR5, UR12, UR8, URZ ;  /* 0x000000080c0572a4 */ /* 0x000fe2000f8e023f */
[----:B------:R-:W-:Y:S01]  /*e480*/  VIADD R14, R0, UR44 ;  /* 0x0000002c000e7c36 */ /* 0x000fe20008000000 */
[----:B------:R-:W5:Y:S01]  /*e490*/  LD.E.128 R76, desc[UR52][R76.64] ;  /* 0x000000344c4c7980 */ /* 0x000f62000c101d00 */
[----:B------:R-:W-:Y:S01]  /*e4a0*/  SEL R0, RZ, 0xffffffff, P0 ;  /* 0xffffffffff007807 */ /* 0x000fe20000000000 */
[----:B------:R-:W-:-:S02]  /*e4b0*/  UIMAD.WIDE.U32 UR6, UR45, UR8, URZ ;  /* 0x000000082d0672a5 */ /* 0x000fc4000f8e003f */
[----:B------:R-:W-:Y:S01]  /*e4c0*/  UIMAD UR5, UR45, UR9, UR5 ;  /* 0x000000092d0572a4 */ /* 0x000fe2000f8e0205 */
[----:B------:R-:W-:Y:S01]  /*e4d0*/  SHF.L.U32 R8, R8, 0x3, RZ ;  /* 0x0000000308087819 */ /* 0x000fe200000006ff */
[----:B------:R-:W-:Y:S01]  /*e4e0*/  IMAD.SHL.U32 R13, R0, 0x10, RZ ;  /* 0x00000010000d7824 */ /* 0x000fe200078e00ff */
[----:B------:R-:W-:Y:S01]  /*e4f0*/  ULDC.64 UR8, c[0x0][0xaf0] ;  /* 0x0002bc0000087ab9 */ /* 0x000fe20000000a00 */
[----:B-1----:R-:W-:Y:S01]  /*e500*/  @P2 IMAD.HI.U32 R0, R14, R9, RZ ;  /* 0x000000090e002227 */ /* 0x002fe200078e00ff */
[----:B------:R-:W-:Y:S01]  /*e510*/  UIADD3 UR7, UR7, UR5, URZ ;  /* 0x0000000507077290 */ /* 0x000fe2000fffe03f */
[----:B------:R-:W-:Y:S01]  /*e520*/  LOP3.LUT R8, R8, 0x8, R3, 0xe2, !PT ;  /* 0x0000000808087812 */ /* 0x000fe200078ee203 */
[----:B------:R-:W-:Y:S01]  /*e530*/  UIMAD UR5, UR13, UR8, URZ ;  /* 0x000000080d0572a4 */ /* 0x000fe2000f8e023f */
[----:B------:R-:W-:Y:S01]  /*e540*/  IMAD.MOV.U32 R3, RZ, RZ, R14 ;  /* 0x000000ffff037224 */ /* 0x000fe200078e000e */
[----:B------:R-:W-:Y:S01]  /*e550*/  UIMAD.WIDE.U32 UR6, UR43, UR8, UR6 ;  /* 0x000000082b0672a5 */ /* 0x000fe2000f8e0006 */
[----:B------:R-:W5:Y:S01]  /*e560*/  LD.E.128 R80, desc[UR52][R80.64] ;  /* 0x0000003450507980 */ /* 0x000f62000c101d00 */
[----:B--2---:R-:W-:Y:S01]  /*e570*/  @P2 SHF.R.U32.HI R3, RZ, R11, R0 ;  /* 0x0000000bff032219 */ /* 0x004fe20000011600 */
[----:B------:R-:W-:Y:S01]  /*e580*/  UIMAD UR5, UR43, UR9, UR5 ;  /* 0x000000092b0572a4 */ /* 0x000fe2000f8e0205 */
[----:B------:R-:W-:Y:S01]  /*e590*/  LOP3.LUT R10, R13, 0x10, R8, 0xe2, !PT ;  /* 0x000000100d0a7812 */ /* 0x000fe200078ee208 */
[----:B------:R-:W5:Y:S01]  /*e5a0*/  LD.E.128 R84, desc[UR52][R84.64] ;  /* 0x0000003454547980 */ /* 0x000f62000c101d00 */
[--C-:B------:R-:W-:Y:S01]  /*e5b0*/  SHF.R.S32.HI R11, RZ, 0x1f, R3.reuse ;  /* 0x0000001fff0b7819 */ /* 0x100fe20000011403 */
[----:B------:R-:W-:Y:S01]  /*e5c0*/  UIADD3 UR5, UR7, UR5, URZ ;  /* 0x0000000507057290 */ /* 0x000fe2000fffe03f */
[----:B------:R-:W-:Y:S01]  /*e5d0*/  ISETP.GE.AND P0, PT, R186, UR10, PT ;  /* 0x0000000aba007c0c */ /* 0x000fe2000bf06270 */
[----:B------:R-:W-:Y:S01]  /*e5e0*/  IMAD.U32 R8, RZ, RZ, UR6 ;  /* 0x00000006ff087e24 */ /* 0x000fe2000f8e00ff */
[----:B------:R-:W5:Y:S01]  /*e5f0*/  LD.E.128 R88, desc[UR52][R88.64] ;  /* 0x0000003458587980 */ /* 0x000f62000c101d00 */
[----:B------:R-:W-:Y:S01]  /*e600*/  IMAD.U32 R9, RZ, RZ, UR7 ;  /* 0x00000007ff097e24 */ /* 0x000fe2000f8e00ff */
[----:B------:R-:W-:Y:S01]  /*e610*/  ULDC.64 UR6, c[0x0][0xae0] ;  /* 0x0002b80000067ab9 */ /* 0x000fe20000000a00 */
[----:B------:R-:W-:Y:S01]  /*e620*/  IMAD.MOV R13, RZ, RZ, -R3 ;  /* 0x000000ffff0d7224 */ /* 0x000fe200078e0a03 */
[----:B------:R-:W-:Y:S01]  /*e630*/  SEL R0, RZ, 0xffffffff, P0 ;  /* 0xffffffffff007807 */ /* 0x000fe20000000000 */
[----:B------:R-:W-:Y:S01]  /*e640*/  IMAD R12, R11, UR6, RZ ;  /* 0x000000060b0c7c24 */ /* 0x000fe2000f8e02ff */
[----:B------:R-:W5:Y:S01]  /*e650*/  LD.E.128 R92, desc[UR52][R92.64] ;  /* 0x000000345c5c7980 */ /* 0x000f62000c101d00 */
[----:B------:R-:W-:Y:S01]  /*e660*/  IMAD R11, R15, R13, R14 ;  /* 0x0000000d0f0b7224 */ /* 0x000fe200078e020e */
[----:B------:R-:W-:Y:S01]  /*e670*/  ISETP.GE.AND P0, PT, R215, UR10, PT ;  /* 0x0000000ad7007c0c */ /* 0x000fe2000bf06270 */
[----:B------:R-:W-:Y:S01]  /*e680*/  IMAD.U32 R9, RZ, RZ, UR5 ;  /* 0x00000005ff097e24 */ /* 0x000fe2000f8e00ff */
[----:B------:R-:W-:Y:S01]  /*e690*/  @!PT LDS RZ, [RZ] ;  /* 0x00000000fffff984 */ /* 0x000fe20000000800 */
[----:B------:R-:W-:Y:S01]  /*e6a0*/  @!PT LDS RZ, [RZ] ;  /* 0x00000000fffff984 */ /* 0x000fe20000000800 */
[----:B------:R-:W-:Y:S01]  /*e6b0*/  @!PT LDS RZ, [RZ] ;  /* 0x00000000fffff984 */ /* 0x000fe20000000800 */
[----:B------:R-:W-:Y:S01]  /*e6c0*/  @!PT LDS RZ, [RZ] ;  /* 0x00000000fffff984 */ /* 0x000fe20000000800 */
[----:B------:R1:W-:Y:S06]  /*e6d0*/  MEMBAR.ALL.CTA ;  /* 0x0000000000007992 */ /* 0x0003ec0000008000 */
[----:B-1----:R-:W1:Y:S01]  /*e6e0*/  FENCE.VIEW.ASYNC.S ;  /* 0x00000000000073c6 */ /* 0x002e620000000000 */
[----:B0-----:R-:W-:Y:S01]  /*e6f0*/  IMAD.SHL.U32 R21, R0, 0x20, RZ ;  /* 0x0000002000157824 */ /* 0x001fe200078e00ff */
[----:B------:R-:W-:Y:S01]  /*e700*/  SHF.R.S32.HI R0, RZ, 0x1f, R11 ;  /* 0x0000001fff007819 */ /* 0x000fe2000001140b */
[C---:B------:R-:W-:Y:S01]  /*e710*/  IMAD R13, R3.reuse, UR7, R12 ;  /* 0x00000007030d7c24 */ /* 0x040fe2000f8e020c */
[----:B------:R-:W-:Y:S01]  /*e720*/  ULDC UR8, c[0x0][0xa88] ;  /* 0x0002a20000087ab9 */ /* 0x000fe20000000800 */
[----:B------:R-:W-:Y:S01]  /*e730*/  IMAD.WIDE.U32 R8, R3, UR6, R8 ;  /* 0x0000000603087c25 */ /* 0x000fe2000f8e0008 */
[----:B------:R-:W-:Y:S01]  /*e740*/  ULDC.64 UR6, c[0x0][0xad8] ;  /* 0x0002b60000067ab9 */ /* 0x000fe20000000a00 */
[----:B------:R-:W-:Y:S01]  /*e750*/  SEL R3, RZ, 0x40, P0 ;  /* 0x00000040ff037807 */ /* 0x000fe20000000000 */
[----:B------:R-:W-:Y:S01]  /*e760*/  UIADD3 UR5, UR42, 0x28c20, URZ ;  /* 0x00028c202a057890 */ /* 0x000fe2000fffe03f */
[----:B------:R-:W-:Y:S01]  /*e770*/  IMAD.IADD R9, R9, 0x1, R13 ;  /* 0x0000000109097824 */ /* 0x000fe200078e020d */
[----:B------:R-:W-:Y:S01]  /*e780*/  ISETP.GE.AND P0, PT, R214, UR10, PT ;  /* 0x0000000ad6007c0c */ /* 0x000fe2000bf06270 */
[----:B------:R-:W-:Y:S01]  /*e790*/  IMAD R0, R0, UR6, RZ ;  /* 0x0000000600007c24 */ /* 0x000fe2000f8e02ff */
[----:B------:R-:W-:Y:S01]  /*e7a0*/  UPRMT UR5, URZ, 0x654, UR5 ;  /* 0x000006543f057896 */ /* 0x000fe20008000005 */
[----:B------:R-:W-:Y:S01]  /*e7b0*/  VIADD R28, R212, UR44 ;  /* 0x0000002cd41c7c36 */ /* 0x000fe20008000000 */
[----:B------:R-:W-:Y:S01]  /*e7c0*/  LOP3.LUT R10, R21, 0x20, R10, 0xe2, !PT ;  /* 0x00000020150a7812 */ /* 0x000fe200078ee20a */
[----:B------:R-:W-:Y:S01]  /*e7d0*/  IMAD R29, R15, UR8, RZ ;  /* 0x000000080f1d7c24 */ /* 0x000fe2000f8e02ff */
[----:B------:R-:W-:Y:S01]  /*e7e0*/  BSSY B1, `(.L_x_1747) ;  /* 0x000002e000017945 */ /* 0x000fe20003800000 */
[C---:B------:R-:W-:Y:S01]  /*e7f0*/  IMAD R13, R11.reuse, UR7, R0 ;  /* 0x000000070b0d7c24 */ /* 0x040fe2000f8e0200 */
[----:B------:R-:W-:Y:S01]  /*e800*/  SEL R0, RZ, 0x80, P0 ;  /* 0x00000080ff007807 */ /* 0x000fe20000000000 */
[----:B------:R-:W-:Y:S01]  /*e810*/  IMAD.WIDE.U32 R8, R11, UR6, R8 ;  /* 0x000000060b087c25 */ /* 0x000fe2000f8e0008 */
[----:B------:R-:W-:Y:S01]  /*e820*/  ISETP.GE.AND P0, PT, R28, R29, PT ;  /* 0x0000001d1c00720c */ /* 0x000fe20003f06270 */
[----:B------:R-:W-:Y:S01]  /*e830*/  ULDC.64 UR6, c[0x0][0xa80] ;  /* 0x0002a00000067ab9 */ /* 0x000fe20000000a00 */
[----:B------:R-:W-:Y:S01]  /*e840*/  LOP3.LUT R3, R10, R3, RZ, 0xfc, !PT ;  /* 0x000000030a037212 */ /* 0x000fe200078efcff */
[----:B------:R-:W-:Y:S01]  /*e850*/  IMAD.IADD R9, R9, 0x1, R13 ;  /* 0x0000000109097824 */ /* 0x000fe200078e020d */
[----:B------:R-:W-:Y:S01]  /*e860*/  LEA R26, P1, R8, UR6, 0x1 ;  /* 0x00000006081a7c11 */ /* 0x000fe2000f8208ff */
[----:B-1----:R-:W-:Y:S01]  /*e870*/  SYNCS.ARRIVE.TRANS64.RED.A1T0 RZ, [UR5], RZ ;  /* 0x000000ffffff79a7 */ /* 0x002fe20008100405 */
[----:B------:R-:W-:-:S02]  /*e880*/  LOP3.LUT R0, R3, R0, RZ, 0xfc, !PT ;  /* 0x0000000003007212 */ /* 0x000fc400078efcff */
[----:B------:R-:W-:Y:S01]  /*e890*/  LEA.HI.X R27, R8, UR7, R9, 0x1, P1 ;  /* 0x00000007081b7c11 */ /* 0x000fe200088f0c09 */
[----:B------:R0:W1:Y:S04]  /*e8a0*/  SHFL.IDX PT, R10, R26, RZ, 0x181f ;  /* 0x00181fff1a0a7589 */ /* 0x00006800000e0000 */
        /* <DEDUP_REMOVED lines=22> */
[-C--:B------:R-:W-:Y:S02]  /*ea10*/  @P0 LEA R24, P3, R215, R10.reuse, 0x1 ;  /* 0x0000000ad7180211 */ /* 0x080fe400078608ff */
[-C--:B--2---:R-:W-:Y:S02]  /*ea20*/  @!P1 LEA R12, P6, R186, R10.reuse, 0x1 ;  /* 0x0000000aba0c9211 */ /* 0x084fe400078c08ff */
        /* <DEDUP_REMOVED lines=9> */
.L_x_1748:
[----:B------:R-:W-:Y:S05]  /*eac0*/  BSYNC B1 ;  /* 0x0000000000017941 */ /* 0x000fea0003800000 */
.L_x_1747:
[----:B---3--:R-:W-:Y:S01]  /*ead0*/  VIADD R8, R28, 0x20 ;  /* 0x000000201c087836 */ /* 0x008fe20000000000 */
[----:B--2---:R4:W2:Y:S04]  /*eae0*/  SHFL.IDX PT, R11, R27, 0x1, 0x181f ;  /* 0x00381f001b0b7f89 */ /* 0x0048a800000e0000 */
[----:B------:R-:W-:Y:S01]  /*eaf0*/  ISETP.GE.AND P0, PT, R8, R29, PT ;  /* 0x0000001d0800720c */ /* 0x000fe20003f06270 */
[----:B-1----:R4:W1:-:S12]  /*eb00*/  SHFL.IDX PT, R10, R26, 0x1, 0x181f ;  /* 0x00381f001a0a7f89 */ /* 0x00285800000e0000 */
[----:B----4-:R-:W-:Y:S05]  /*eb10*/  @P0 BRA `(.L_x_1749) ;  /* 0x0000000c00800947 */ /* 0x010fea0003800000 */
[----:B------:R-:W-:Y:S02]  /*eb20*/  ISETP.GE.AND P0, PT, R184, UR10, PT ;  /* 0x0000000ab8007c0c */ /* 0x000fe4000bf06270 */
[----:B------:R-:W-:Y:S02]  /*eb30*/  ISETP.GE.AND P5, PT, R190, UR10, PT ;  /* 0x0000000abe007c0c */ /* 0x000fe4000bfa6270 */
[----:B------:R-:W-:Y:S02]  /*eb40*/  ISETP.GE.AND P3, PT, R189, UR10, PT ;  /* 0x0000000abd007c0c */ /* 0x000fe4000bf66270 */
[----:B------:R-:W-:Y:S02]  /*eb50*/  ISETP.GE.AND P2, PT, R188, UR10, PT ;  /* 0x0000000abc007c0c */ /* 0x000fe4000bf46270 */
[----:B------:R-:W-:-:S05]  /*eb60*/  ISETP.GE.AND P1, PT, R187, UR10, PT ;  /* 0x0000000abb007c0c */ /* 0x000fca000bf26270 */
[----:B-12---:R-:W-:Y:S02]  /*eb70*/  @!P0 IMAD.WIDE R8, R184, 0x2, R10 ;  /* 0x00000002b8088825 */ /* 0x006fe400078e020a */
[-C--:B------:R-:W-:Y:S02]  /*eb80*/  @!P5 LEA R12, P4, R190, R10.reuse, 0x1 ;  /* 0x0000000abe0cd211 */ /* 0x080fe400078808ff */
[----:B------:R-:W-:Y:S01]  /*eb90*/  @!P3 LEA R14, P6, R189, R10, 0x1 ;  /* 0x0000000abd0eb211 */ /* 0x000fe200078c08ff */
[----:B-----5:R1:W-:Y:S01]  /*eba0*/  @!P0 ST.E.128 desc[UR52][R8.64], R4 ;  /* 0x0000000408008985 */ /* 0x0203e2000c101d34 */
        /* <DEDUP_REMOVED lines=8> */
[----:B-1----:R-:W-:-:S03]  /*ec30*/  @!P1 LEA R4, P6, R187, R10, 0x1 ;  /* 0x0000000abb049211 */ /* 0x002fc600078c08ff */
        /* <DEDUP_REMOVED lines=15> */
.L_x_1745:
[----:B------:R-:W0:Y:S01]  /*ed30*/  LDC R10, c[0x0][0xbe8] ;  /* 0x0002fa00ff0a7b82 */ /* 0x000e220000000800 */
[----:B------:R-:W1:Y:S01]  /*ed40*/  S2R R6, SR_TID.X ;  /* 0x0000000000067919 */ /* 0x000e620000002100 */
[----:B------:R-:W-:Y:S01]  /*ed50*/  ULDC UR12, c[0x0][0xac8] ;  /* 0x0002b200000c7ab9 */ /* 0x000fe20000000800 */
[----:B------:R-:W-:Y:S01]  /*ed60*/  USHF.R.S32.HI UR8, URZ, 0x1f, UR45 ;  /* 0x0000001f3f087899 */ /* 0x000fe2000801142d */
[----:B------:R-:W-:Y:S01]  /*ed70*/  BSSY B1, `(.L_x_1750) ;  /* 0x0000031000017945 */ /* 0x000fe20003800000 */
[----:B------:R-:W-:Y:S01]  /*ed80*/  USHF.R.S32.HI UR9, URZ, 0x1f, UR43 ;  /* 0x0000001f3f097899 */ /* 0x000fe2000801142b */
[----:B------:R-:W-:Y:S01]  /*ed90*/  ISETP.GE.AND P1, PT, R190, UR12, PT ;  /* 0x0000000cbe007c0c */ /* 0x000fe2000bf26270 */
[----:B------:R-:W-:Y:S01]  /*eda0*/  IMAD R8, R211, 0x20, R212 ;  /* 0x00000020d3087824 */ /* 0x000fe200078e02d4 */
[----:B0-----:R-:W-:Y:S01]  /*edb0*/  ISETP.NE.AND P0, PT, R10, 0x1, PT ;  /* 0x000000010a00780c */ /* 0x001fe20003f05270 */
[----:B-1----:R-:W-:-:S12]  /*edc0*/  VIADD R0, R6, 0xffffff80 ;  /* 0xffffff8006007836 */ /* 0x002fd80000000000 */
[----:B------:R-:W0:Y:S01]  /*edd0*/  @P0 LDC R9, c[0x0][0xbec] ;  /* 0x0002fb00ff090b82 */ /* 0x000e220000000800 */
[----:B------:R-:W-:-:S07]  /*ede0*/  ISETP.GE.AND P2, PT, R0, 0x40, PT ;  /* 0x000000400000780c */ /* 0x000fce0003f46270 */
[----:B------:R-:W1:Y:S06]  /*edf0*/  @P0 LDC R11, c[0x0][0xbf0] ;  /* 0x0002fc00ff0b0b82 */ /* 0x000e6c0000000800 */
[----:B------:R-:W-:Y:S05]  /*ee00*/  @P2 BRA `(.L_x_1751) ;  /* 0x00000000009c2947 */ /* 0x000fea0003800000 */
[----:B------:R-:W2:Y:S01]  /*ee10*/  LDC R5, c[0x0][0xbe8] ;  /* 0x0002fa00ff057b82 */ /* 0x000ea20000000800 */
[----:B------:R-:W-:Y:S01]  /*ee20*/  IMAD.U32 R7, RZ, RZ, UR44 ;  /* 0x0000002cff077e24 */ /* 0x000fe2000f8e00ff */
[----:B------:R-:W-:-:S04]  /*ee30*/  ULDC UR5, c[0x0][0xa88] ;  /* 0x0002a20000057ab9 */ /* 0x000fc80000000800 */
[----:B------:R-:W-:Y:S01]  /*ee40*/  IADD3 R6, R7, -0x80, R6 ;  /* 0xffffff8007067810 */ /* 0x000fe20007ffe006 */
[----:B--2---:R-:W-:-:S05]  /*ee50*/  IMAD R3, R5, UR5, RZ ;  /* 0x0000000505037c24 */ /* 0x004fca000f8e02ff */
[----:B------:R-:W-:-:S13]  /*ee60*/  ISETP.GE.AND P2, PT, R6, R3, PT ;  /* 0x000000030600720c */ /* 0x000fda0003f46270 */
[----:B------:R-:W-:Y:S05]  /*ee70*/  @P2 BRA `(.L_x_1751) ;  /* 0x0000000000802947 */ /* 0x000fea0003800000 */
[----:B------:R-:W-:Y:S01]  /*ee80*/  ISETP.NE.AND P2, PT, R5, 0x1, PT ;  /* 0x000000010500780c */ /* 0x000fe20003f45270 */
[----:B------:R-:W-:Y:S01]  /*ee90*/  ULDC.64 UR10, c[0x0][0xb90] ;  /* 0x0002e400000a7ab9 */ /* 0x000fe20000000a00 */
[----:B------:R-:W-:Y:S01]  /*eea0*/  MOV R4, R6 ;  /* 0x0000000600047202 */ /* 0x000fe20000000f00 */
[----:B------:R-:W-:Y:S02]  /*eeb0*/  UIMAD UR5, UR8, UR10, URZ ;  /* 0x0000000a080572a4 */ /* 0x000fe4000f8e023f */
[----:B------:R-:W-:Y:S02]  /*eec0*/  UIMAD.WIDE.U32 UR6, UR45, UR10, URZ ;  /* 0x0000000a2d0672a5 */ /* 0x000fe4000f8e003f */
[----:B------:R-:W-:-:S03]  /*eed0*/  UIMAD UR5, UR45, UR11, UR5 ;  /* 0x0000000b2d0572a4 */ /* 0x000fc6000f8e0205 */
[----:B------:R-:W-:Y:S01]  /*eee0*/  ULDC.64 UR10, c[0x0][0xb98] ;  /* 0x0002e600000a7ab9 */ /* 0x000fe20000000a00 */
[----:B------:R-:W-:Y:S02]  /*eef0*/  UIADD3 UR7, UR7, UR5, URZ ;  /* 0x0000000507077290 */ /* 0x000fe4000fffe03f */
[----:B------:R-:W2:Y:S01]  /*ef00*/  @P2 LDC R3, c[0x0][0xbec] ;  /* 0x0002fb00ff032b82 */ /* 0x000ea20000000800 */
[----:B------:R-:W-:Y:S02]  /*ef10*/  UIMAD UR5, UR9, UR10, URZ ;  /* 0x0000000a090572a4 */ /* 0x000fe4000f8e023f */
[----:B------:R-:W-:Y:S02]  /*ef20*/  UIMAD.WIDE.U32 UR6, UR43, UR10, UR6 ;  /* 0x0000000a2b0672a5 */ /* 0x000fe4000f8e0006 */
[----:B------:R-:W-:-:S03]  /*ef30*/  UIMAD UR5, UR43, UR11, UR5 ;  /* 0x0000000b2b0572a4 */ /* 0x000fc6000f8e0205 */
[----:B------:R-:W3:Y:S01]  /*ef40*/  @P2 LDC R7, c[0x0][0xbf0] ;  /* 0x0002fc00ff072b82 */ /* 0x000ee20000000800 */
[----:B------:R-:W-:Y:S01]  /*ef50*/  ULDC.64 UR10, c[0x0][0xb88] ;  /* 0x0002e200000a7ab9 */ /* 0x000fe20000000a00 */
[----:B--2---:R-:W-:-:S05]  /*ef60*/  @P2 IMAD.HI.U32 R0, R6, R3, RZ ;  /* 0x0000000306002227 */ /* 0x004fca00078e00ff */
[----:B---3--:R-:W-:-:S05]  /*ef70*/  @P2 SHF.R.U32.HI R4, RZ, R7, R0 ;  /* 0x00000007ff042219 */ /* 0x008fca0000011600 */
[----:B------:R-:W-:-:S04]  /*ef80*/  IMAD.MOV R3, RZ, RZ, -R4 ;  /* 0x000000ffff037224 */ /* 0x000fc800078e0a04 */
[----:B------:R-:W-:Y:S01]  /*ef90*/  IMAD R3, R5, R3, R6 ;  /* 0x0000000305037224 */ /* 0x000fe200078e0206 */
[----:B------:R-:W-:Y:S01]  /*efa0*/  SHF.R.S32.HI R5, RZ, 0x1f, R4 ;  /* 0x0000001fff057819 */ /* 0x000fe20000011404 */
[----:B------:R-:W-:Y:S01]  /*efb0*/  IMAD.U32 R6, RZ, RZ, UR5 ;  /* 0x00000005ff067e24 */ /* 0x000fe2000f8e00ff */
        /* <DEDUP_REMOVED lines=12> */
.L_x_1751:
[----:B------:R-:W-:Y:S05]  /*f080*/  BSYNC B1 ;  /* 0x0000000000017941 */ /* 0x000fea0003800000 */
.L_x_1750:
[----:B--2---:R-:W-:Y:S01]  /*f090*/  SEL R3, RZ, 0xffffffff, P1 ;  /* 0xffffffffff037807 */ /* 0x004fe20000800000 */
[----:B------:R-:W-:Y:S01]  /*f0a0*/  ULDC.64 UR10, c[0x0][0xae8] ;  /* 0x0002ba00000a7ab9 */ /* 0x000fe20000000a00 */
[----:B------:R-:W-:Y:S01]  /*f0b0*/  ISETP.GE.AND P2, PT, R184, UR12, PT ;  /* 0x0000000cb8007c0c */ /* 0x000fe2000bf46270 */
[----:B------:R-:W-:Y:S01]  /*f0c0*/  VIADD R8, R8, UR44 ;  /* 0x0000002c08087c36 */ /* 0x000fe20008000000 */
[----:B------:R-:W-:Y:S01]  /*f0d0*/  ISETP.GE.AND P1, PT, R189, UR12, PT ;  /* 0x0000000cbd007c0c */ /* 0x000fe2000bf26270 */
[----:B------:R-:W-:Y:S01]  /*f0e0*/  IMAD.SHL.U32 R3, R3, 0x2, RZ ;  /* 0x0000000203037824 */ /* 0x000fe200078e00ff */
[----:B------:R-:W-:Y:S01]  /*f0f0*/  SEL R0, RZ, 0x1, P2 ;  /* 0x00000001ff007807 */ /* 0x000fe20001000000 */
[----:B------:R-:W-:Y:S01]  /*f100*/  UIMAD UR5, UR8, UR10, URZ ;  /* 0x0000000a080572a4 */ /* 0x000fe2000f8e023f */
[----:B------:R-:W-:Y:S01]  /*f110*/  SEL R5, RZ, 0xffffffff, P1 ;  /* 0xffffffffff057807 */ /* 0x000fe20000800000 */
[----:B------:R-:W-:Y:S01]  /*f120*/  UIMAD.WIDE.U32 UR6, UR45, UR10, URZ ;  /* 0x0000000a2d0672a5 */ /* 0x000fe2000f8e003f */
[----:B------:R-:W-:Y:S01]  /*f130*/  LOP3.LUT R4, R3, 0x2, R0, 0xe2, !PT ;  /* 0x0000000203047812 */ /* 0x000fe200078ee200 */
[----:B0-----:R-:W-:Y:S01]  /*f140*/  @P0 IMAD.HI.U32 R0, R8, R9, RZ ;  /* 0x0000000908000227 */ /* 0x001fe200078e00ff */
[----:B------:R-:W-:Y:S01]  /*f150*/  UIMAD UR5, UR45, UR11, UR5 ;  /* 0x0000000b2d0572a4 */ /* 0x000fe2000f8e0205 */
[----:B------:R-:W-:Y:S01]  /*f160*/  ISETP.GE.AND P1, PT, R188, UR12, PT ;  /* 0x0000000cbc007c0c */ /* 0x000fe2000bf26270 */
[----:B------:R-:W-:Y:S01]  /*f170*/  BSSY B1, `(.L_x_1752) ;  /* 0x0000056000017945 */ /* 0x000fe20003800000 */
[----:B------:R-:W-:Y:S01]  /*f180*/  IMAD.MOV.U32 R3, RZ, RZ, R8 ;  /* 0x000000ffff037224 */ /* 0x000fe200078e0008 */
[----:B------:R-:W-:Y:S01]  /*f190*/  ULDC.64 UR10, c[0x0][0xaf0] ;  /* 0x0002bc00000a7ab9 */ /* 0x000fe20000000a00 */
[----:B------:R-:W-:Y:S01]  /*f1a0*/  UIADD3 UR7, UR7, UR5, URZ ;  /* 0x0000000507077290 */ /* 0x000fe2000fffe03f */
[----:B-1----:R-:W-:Y:S01]  /*f1b0*/  @P0 SHF.R.U32.HI R3, RZ, R11, R0 ;  /* 0x0000000bff030219 */ /* 0x002fe20000011600 */
[----:B------:R-:W-:Y:S01]  /*f1c0*/  UIMAD UR5, UR9, UR10, URZ ;  /* 0x0000000a090572a4 */ /* 0x000fe2000f8e023f */
[----:B------:R-:W-:Y:S01]  /*f1d0*/  SEL R0, RZ, 0xffffffff, P1 ;  /* 0xffffffffff007807 */ /* 0x000fe20000800000 */
[----:B------:R-:W-:Y:S01]  /*f1e0*/  IMAD.SHL.U32 R5, R5, 0x4, RZ ;  /* 0x0000000405057824 */ /* 0x000fe200078e00ff */
[----:B------:R-:W-:Y:S01]  /*f1f0*/  UIMAD.WIDE.U32 UR6, UR43, UR10, UR6 ;  /* 0x0000000a2b0672a5 */ /* 0x000fe2000f8e0006 */
[--C-:B------:R-:W-:Y:S01]  /*f200*/  IMAD.MOV R7, RZ, RZ, -R3.reuse ;  /* 0x000000ffff077224 */ /* 0x100fe200078e0a03 */
[----:B------:R-:W-:Y:S01]  /*f210*/  UIMAD UR5, UR43, UR11, UR5 ;  /* 0x0000000b2b0572a4 */ /* 0x000fe2000f8e0205 */
[----:B------:R-:W-:Y:S01]  /*f220*/  IMAD.SHL.U32 R11, R0, 0x8, RZ ;  /* 0x00000008000b7824 */ /* 0x000fe200078e00ff */
[----:B------:R-:W-:Y:S01]  /*f230*/  LOP3.LUT R4, R5, 0x4, R4, 0xe2, !PT ;  /* 0x0000000405047812 */ /* 0x000fe200078ee204 */
[----:B------:R-:W-:Y:S01]  /*f240*/  IMAD R7, R10, R7, R8 ;  /* 0x000000070a077224 */ /* 0x000fe200078e0208 */
[----:B------:R-:W-:Y:S01]  /*f250*/  UIADD3 UR5, UR7, UR5, URZ ;  /* 0x0000000507057290 */ /* 0x000fe2000fffe03f */
[----:B------:R-:W-:Y:S01]  /*f260*/  SHF.R.S32.HI R0, RZ, 0x1f, R3 ;  /* 0x0000001fff007819 */ /* 0x000fe20000011403 */
[----:B------:R-:W-:Y:S01]  /*f270*/  IMAD.U32 R5, RZ, RZ, UR7 ;  /* 0x00000007ff057e24 */ /* 0x000fe2000f8e00ff */
[----:B------:R-:W-:Y:S01]  /*f280*/  LOP3.LUT R11, R11, 0x8, R4, 0xe2, !PT ;  /* 0x000000080b0b7812 */ /* 0x000fe200078ee204 */
[----:B------:R-:W-:Y:S01]  /*f290*/  IMAD.U32 R4, RZ, RZ, UR6 ;  /* 0x00000006ff047e24 */ /* 0x000fe2000f8e00ff */
[----:B------:R-:W-:Y:S01]  /*f2a0*/  ULDC.64 UR6, c[0x0][0xae0] ;  /* 0x0002b80000067ab9 */ /* 0x000fe20000000a00 */
[----:B------:R-:W-:Y:S01]  /*f2b0*/  IMAD.U32 R5, RZ, RZ, UR5 ;  /* 0x00000005ff057e24 */ /* 0x000fe2000f8e00ff */
[----:B------:R-:W-:Y:S01]  /*f2c0*/  ISETP.GE.AND P1, PT, R187, UR12, PT ;  /* 0x0000000cbb007c0c */ /* 0x000fe2000bf26270 */
[----:B------:R-:W-:Y:S01]  /*f2d0*/  IMAD R6, R0, UR6, RZ ;  /* 0x0000000600067c24 */ /* 0x000fe2000f8e02ff */
[----:B------:R-:W-:Y:S01]  /*f2e0*/  SHF.R.S32.HI R0, RZ, 0x1f, R7 ;  /* 0x0000001fff007819 */ /* 0x000fe20000011407 */
[C---:B------:R-:W-:Y:S01]  /*f2f0*/  IMAD.WIDE.U32 R4, R3.reuse, UR6, R4 ;  /* 0x0000000603047c25 */ /* 0x040fe2000f8e0004 */
[----:B------:R-:W-:Y:S01]  /*f300*/  ISETP.GE.AND P0, PT, R186, UR12, PT ;  /* 0x0000000cba007c0c */ /* 0x000fe2000bf06270 */
[----:B------:R-:W-:Y:S01]  /*f310*/  ULDC UR5, c[0x0][0xa88] ;  /* 0x0002a20000057ab9 */ /* 0x000fe20000000800 */
[----:B------:R-:W-:Y:S01]  /*f320*/  SEL R8, RZ, 0xffffffff, P1 ;  /* 0xffffffffff087807 */ /* 0x000fe20000800000 */
[----:B------:R-:W-:Y:S01]  /*f330*/  IMAD R9, R3, UR7, R6 ;  /* 0x0000000703097c24 */ /* 0x000fe2000f8e0206 */
[----:B------:R-:W-:Y:S01]  /*f340*/  ULDC.64 UR6, c[0x0][0xad8] ;  /* 0x0002b60000067ab9 */ /* 0x000fe20000000a00 */
[----:B------:R-:W-:Y:S01]  /*f350*/  SEL R12, RZ, 0xffffffff, P0 ;  /* 0xffffffffff0c7807 */ /* 0x000fe20000000000 */
[----:B------:R-:W-:Y:S01]  /*f360*/  IMAD R0, R0, UR6, RZ ;  /* 0x0000000600007c24 */ /* 0x000fe2000f8e02ff */
[----:B------:R-:W-:Y:S01]  /*f370*/  ISETP.GE.AND P0, PT, R215, UR12, PT ;  /* 0x0000000cd7007c0c */ /* 0x000fe2000bf06270 */
[----:B------:R-:W-:Y:S01]  /*f380*/  VIADD R26, R212, UR44 ;  /* 0x0000002cd41a7c36 */ /* 0x000fe20008000000 */
[----:B------:R-:W-:Y:S01]  /*f390*/  IADD3 R5, R5, R9, RZ ;  /* 0x0000000905057210 */ /* 0x000fe20007ffe0ff */
[----:B------:R-:W-:Y:S01]  /*f3a0*/  IMAD R25, R10, UR5, RZ ;  /* 0x000000050a197c24 */ /* 0x000fe2000f8e02ff */
[----:B------:R-:W-:Y:S01]  /*f3b0*/  ISETP.GE.AND P2, PT, R214, UR12, PT ;  /* 0x0000000cd6007c0c */ /* 0x000fe2000bf46270 */
[----:B------:R-:W-:-:S02]  /*f3c0*/  IMAD.SHL.U32 R8, R8, 0x10, RZ ;  /* 0x0000001008087824 */ /* 0x000fc400078e00ff */
        /* <DEDUP_REMOVED lines=8> */
[----:B------:R-:W-:-:S03]  /*f450*/  IMAD.IADD R3, R5, 0x1, R3 ;  /* 0x0000000105037824 */ /* 0x000fc600078e0203 */
[----:B------:R-:W-:Y:S01]  /*f460*/  LOP3.LUT R11, R12, 0x20, R11, 0xe2, !PT ;  /* 0x000000200c0b7812 */ /* 0x000fe200078ee20b */
[----:B------:R0:W1:Y:S01]  /*f470*/  SHFL.IDX PT, R6, R20, RZ, 0x181f ;  /* 0x00181fff14067589 */ /* 0x00006200000e0000 */
[----:B------:R-:W-:Y:S02]  /*f480*/  LEA.HI.X R3, R4, UR7, R3, 0x1, P1 ;  /* 0x0000000704037c11 */ /* 0x000fe400088f0c03 */
[----:B------:R-:W-:Y:S02]  /*f490*/  LOP3.LUT R21, R11, R0, RZ, 0xfc, !PT ;  /* 0x000000000b157212 */ /* 0x000fe400078efcff */
[----:B------:R-:W-:Y:S01]  /*f4a0*/  SEL R0, RZ, 0x80, P2 ;  /* 0x00000080ff007807 */ /* 0x000fe20001000000 */
[----:B------:R0:W2:Y:S03]  /*f4b0*/  SHFL.IDX PT, R7, R3, RZ, 0x181f ;  /* 0x00181fff03077589 */ /* 0x0000a600000e0000 */
        /* <DEDUP_REMOVED lines=33> */
.L_x_1753:
[----:B------:R-:W-:Y:S05]  /*f6d0*/  BSYNC B1 ;  /* 0x0000000000017941 */ /* 0x000fea0003800000 */
.L_x_1752:
        /* <DEDUP_REMOVED lines=36> */
.L_x_1749:
[----:B------:R-:W-:Y:S05]  /*f920*/  BSYNC B0 ;  /* 0x0000000000007941 */ /* 0x000fea0003800000 */
.L_x_1744:
[----:B------:R-:W-:Y:S02]  /*f930*/  ULDC UR5, c[0x0][0xc38] ;  /* 0x00030e0000057ab9 */ /* 0x000fe40000000800 */
[----:B------:R-:W-:-:S06]  /*f940*/  UISETP.GE.AND UP0, UPT, UR4, UR5, UPT ;  /* 0x000000050400728c */ /* 0x000fcc000bf06270 */
[----:B------:R-:W-:-:S13]  /*f950*/  PLOP3.LUT P0, PT, PT, PT, UP0, 0x80, 0x0 ;  /* 0x000000000000781c */ /* 0x000fda0003f0f008 */
[----:B------:R-:W-:Y:S05]  /*f960*/  @!P0 BRA `(.L_x_1754) ;  /* 0xffffff1400708947 */ /* 0x000fea000383ffff */
[----:B------:R-:W-:Y:S05]  /*f970*/  EXIT ;  /* 0x000000000000794d */ /* 0x000fea0003800000 */
.L_x_1638:
[----:B------:R-:W-:-:S08]  /*f980*/  NOP ;  /* 0x0000000000007918 */ /* 0x000fd00000000000 */
[----:B------:R-:W0:-:S00]  /*f990*/  USETMAXREG.DEALLOC.CTAPOOL 0x28 ;  /* 0x00000028000079c8 */ /* 0x000e0000080e0500 */
[----:B0-----:R-:W-:-:S06]  /*f9a0*/  LOP3.LUT R2, R2, 0x3, RZ, 0xc0, !PT ;  /* 0x0000000302027812 */ /* 0x001fcc00078ec0ff */
[----:B------:R-:W0:Y:S01]  /*f9b0*/  S2UR UR10, SR_CTAID.X ;  /* 0x00000000000a79c3 */ /* 0x000e220000002500 */
[----:B------:R-:W-:Y:S01]  /*f9c0*/  LOP3.LUT R16, R16, 0xffffdfff, RZ, 0xc0, !PT ;  /* 0xffffdfff10107812 */ /* 0x000fe200078ec0ff */
[----:B------:R-:W-:Y:S01]  /*f9d0*/  STL [R1+0x4], RZ ;  /* 0x000004ff01007387 */ /* 0x000fe20000100800 */
[----:B------:R-:W-:Y:S02]  /*f9e0*/  IMAD.MOV.U32 R18, RZ, RZ, RZ ;  /* 0x000000ffff127224 */ /* 0x000fe400078e00ff */
[----:B------:R-:W-:Y:S01]  /*f9f0*/  IMAD.MOV.U32 R22, RZ, RZ, 0x1 ;  /* 0x00000001ff167424 */ /* 0x000fe200078e00ff */
[----:B------:R1:W2:Y:S02]  /*fa00*/  SHFL.IDX PT, R3, R2, RZ, 0x1f ;  /* 0x00001fff02037589 */ /* 0x0002a400000e0000 */
[----:B-1----:R-:W0:Y:S01]  /*fa10*/  LDC R2, c[0x0][0xc38] ;  /* 0x00030e00ff027b82 */ /* 0x002e220000000800 */
[----:B--2---:R-:W-:-:S13]  /*fa20*/  ISETP.NE.AND P0, PT, R3, RZ, PT ;  /* 0x000000ff0300720c */ /* 0x004fda0003f05270 */
[----:B------:R-:W-:Y:S01]  /*fa30*/  @P0 LOP3.LUT R16, R16, 0x2000, RZ, 0xfc, !PT ;  /* 0x0000200010100812 */ /* 0x000fe200078efcff */
[----:B------:R-:W-:Y:S06]  /*fa40*/  @P0 BAR.ARV 0x4, 0x180 ;  /* 0x0106000000000b1d */ /* 0x000fec0000002000 */
[----:B0-----:R-:W-:-:S13]  /*fa50*/  ISETP.LE.AND P0, PT, R2, UR10, PT ;  /* 0x0000000a02007c0c */ /* 0x001fda000bf03270 */
[----:B------:R-:W-:Y:S05]  /*fa60*/  @P0 BRA `(.L_x_1755) ;  /* 0x0000003c009c0947 */ /* 0x000fea0003800000 */
[----:B------:R-:W-:Y:S01]  /*fa70*/  IMAD.SHL.U32 R31, R0, 0x8, RZ ;  /* 0x00000008001f7824 */ /* 0x000fe200078e00ff */
[----:B------:R-:W-:Y:S01]  /*fa80*/  ULDC UR4, c[0x0][0x320] ;  /* 0x0000c80000047ab9 */ /* 0x000fe20000000800 */
[----:B------:R-:W-:Y:S01]  /*fa90*/  LOP3.LUT R16, R16, 0xffffffbf, RZ, 0xc0, !PT ;  /* 0xffffffbf10107812 */ /* 0x000fe200078ec0ff */
[----:B------:R-:W0:Y:S01]  /*faa0*/  S2UR UR8, SR_CgaCtaId ;  /* 0x00000000000879c3 */ /* 0x000e220000008800 */
[----:B------:R-:W-:Y:S01]  /*fab0*/  LOP3.LUT R10, R0, 0x7f, RZ, 0xc0, !PT ;  /* 0x0000007f000a7812 */ /* 0x000fe200078ec0ff */
[----:B------:R-:W-:Y:S01]  /*fac0*/  ULDC.64 UR6, c[0x0][0x2f0] ;  /* 0x0000bc0000067ab9 */ /* 0x000fe20000000a00 */
[----:B------:R-:W-:Y:S01]  /*fad0*/  LOP3.LUT R8, R31, 0x38, RZ, 0xc0, !PT ;  /* 0x000000381f087812 */ /* 0x000fe200078ec0ff */
[----:B------:R1:W-:Y:S01]  /*fae0*/  STL [R1+0x4], RZ ;  /* 0x000004ff01007387 */ /* 0x0003e20000100800 */
[----:B------:R-:W-:Y:S01]  /*faf0*/  SHF.R.U32.HI R36, RZ, 0x3, R10 ;  /* 0x00000003ff247819 */ /* 0x000fe2000001160a */
[----:B------:R-:W-:Y:S01]  /*fb00*/  ULDC UR9, c[0x0][0x2b8] ;  /* 0x0000ae0000097ab9 */ /* 0x000fe20000000800 */
[C---:B------:R-:W-:Y:S01]  /*fb10*/  LOP3.LUT R2, R8.reuse, 0x40, RZ, 0xfc, !PT ;  /* 0x0000004008027812 */ /* 0x040fe200078efcff */
[----:B------:R-:W-:Y:S01]  /*fb20*/  ULDC UR38, c[0x0][0x288] ;  /* 0x0000a20000267ab9 */ /* 0x000fe20000000800 */
[----:B------:R-:W-:Y:S01]  /*fb30*/  ISETP.GE.AND P0, PT, R8, UR4, PT ;  /* 0x0000000408007c0c */ /* 0x000fe2000bf06270 */
[----:B------:R-:W-:Y:S01]  /*fb40*/  ULDC UR36, c[0x0][0x448] ;  /* 0x0001120000247ab9 */ /* 0x000fe20000000800 */
[----:B------:R-:W-:Y:S01]  /*fb50*/  ISETP.GE.AND P1, PT, R2, UR4, PT ;  /* 0x0000000402007c0c */ /* 0x000fe2000bf26270 */
[----:B------:R-:W-:Y:S01]  /*fb60*/  IMAD.U32 R33, RZ, RZ, UR10 ;  /* 0x0000000aff217e24 */ /* 0x000fe2000f8e00ff */
[C---:B------:R-:W-:Y:S01]  /*fb70*/  LOP3.LUT R3, R8.reuse, 0x80, RZ, 0xfc, !PT ;  /* 0x0000008008037812 */ /* 0x040fe200078efcff */
[----:B------:R-:W-:Y:S01]  /*fb80*/  IMAD.MOV.U32 R22, RZ, RZ, 0x1 ;  /* 0x00000001ff167424 */ /* 0x000fe200078e00ff */
[----:B------:R-:W-:Y:S01]  /*fb90*/  LOP3.LUT R4, R8, 0xc0, RZ, 0xfc, !PT ;  /* 0x000000c008047812 */ /* 0x000fe200078efcff */
[----:B------:R-:W-:Y:S01]  /*fba0*/  IMAD.MOV.U32 R18, RZ, RZ, RZ ;  /* 0x000000ffff127224 */ /* 0x000fe200078e00ff */
[----:B------:R-:W-:Y:S01]  /*fbb0*/  ISETP.GE.AND P3, PT, R3, UR4, PT ;  /* 0x0000000403007c0c */ /* 0x000fe2000bf66270 */
[----:B------:R-:W-:Y:S01]  /*fbc0*/  UIMAD UR36, UR36, UR38, URZ ;  /* 0x00000026242472a4 */ /* 0x000fe2000f8e023f */
[----:B------:R-:W-:Y:S01]  /*fbd0*/  ISETP.GE.AND P2, PT, R4, UR4, PT ;  /* 0x0000000404007c0c */ /* 0x000fe2000bf46270 */
[----:B------:R-:W-:Y:S01]  /*fbe0*/  ULDC UR46, c[0x0][0xc] ;  /* 0x00000300002e7ab9 */ /* 0x000fe20000000800 */
[----:B------:R-:W-:Y:S01]  /*fbf0*/  SEL R3, RZ, 0xffffffff, P1 ;  /* 0xffffffffff037807 */ /* 0x000fe20000800000 */
[----:B------:R-:W-:Y:S01]  /*fc00*/  ULOP3.LUT UR47, UR39, 0x2, URZ, 0xfc, !UPT ;  /* 0x00000002272f7892 */ /* 0x000fe2000f8efc3f */
[----:B------:R-:W-:-:S02]  /*fc10*/  LOP3.LUT R5, R8, 0x180, RZ, 0xfc, !PT ;  /* 0x0000018008057812 */ /* 0x000fc400078efcff */
[----:B------:R-:W-:Y:S01]  /*fc20*/  @P1 LOP3.LUT R16, R16, 0x40, RZ, 0xfc, !PT ;  /* 0x0000004010101812 */ /* 0x000fe200078efcff */
[----:B------:R-:W-:Y:S01]  /*fc30*/  IMAD.SHL.U32 R3, R3, 0x2, RZ ;  /* 0x0000000203037824 */ /* 0x000fe200078e00ff */
[----:B------:R-:W-:Y:S02]  /*fc40*/  LOP3.LUT R6, R8, 0x1c0, RZ, 0xfc, !PT ;  /* 0x000001c008067812 */ /* 0x000fe400078efcff */
[----:B------:R-:W-:Y:S02]  /*fc50*/  LOP3.LUT R16, R16, 0xffffff7f, RZ, 0xc0, !PT ;  /* 0xffffff7f10107812 */ /* 0x000fe400078ec0ff */
[----:B------:R-:W-:Y:S02]  /*fc60*/  SEL R2, RZ, 0x1, P0 ;  /* 0x00000001ff027807 */ /* 0x000fe40000000000 */
[----:B------:R-:W-:Y:S02]  /*fc70*/  @P0 LOP3.LUT R16, R16, 0x80, RZ, 0xfc, !PT ;  /* 0x0000008010100812 */ /* 0x000fe400078efcff */
[----:B------:R-:W-:-:S02]  /*fc80*/  ISETP.GE.AND P1, PT, R5, UR4, PT ;  /* 0x0000000405007c0c */ /* 0x000fc4000bf26270 */
[----:B------:R-:W-:Y:S02]  /*fc90*/  LOP3.LUT R16, R16, 0xffffffdf, RZ, 0xc0, !PT ;  /* 0xffffffdf10107812 */ /* 0x000fe400078ec0ff */
[----:B------:R-:W-:Y:S02]  /*fca0*/  ISETP.GE.AND P0, PT, R6, UR4, PT ;  /* 0x0000000406007c0c */ /* 0x000fe4000bf06270 */
[----:B------:R-:W-:Y:S02]  /*fcb0*/  @P3 LOP3.LUT R16, R16, 0x20, RZ, 0xfc, !PT ;  /* 0x0000002010103812 */ /* 0x000fe400078efcff */
[----:B------:R-:W-:Y:S02]  /*fcc0*/  LOP3.LUT R5, R8, 0x100, RZ, 0xfc, !PT ;  /* 0x0000010008057812 */ /* 0x000fe400078efcff */
[----:B------:R-:W-:Y:S02]  /*fcd0*/  LOP3.LUT R16, R16, 0xffffffef, RZ, 0xc0, !PT ;  /* 0xffffffef10107812 */ /* 0x000fe400078ec0ff */
[----:B------:R-:W-:-:S02]  /*fce0*/  LOP3.LUT R6, R8, 0x140, RZ, 0xfc, !PT ;  /* 0x0000014008067812 */ /* 0x000fc400078efcff */
[----:B------:R-:W-:Y:S02]  /*fcf0*/  LOP3.LUT R2, R3, 0x2, R2, 0xe2, !PT ;  /* 0x0000000203027812 */ /* 0x000fe400078ee202 */
[----:B------:R-:W-:Y:S02]  /*fd00*/  @P2 LOP3.LUT R16, R16, 0x10, RZ, 0xfc, !PT ;  /* 0x0000001010102812 */ /* 0x000fe400078efcff */
[----:B------:R-:W-:Y:S02]  /*fd10*/  SEL R3, RZ, 0x4, P3 ;  /* 0x00000004ff037807 */ /* 0x000fe40001800000 */
[----:B------:R-:W-:Y:S02]  /*fd20*/  SEL R4, RZ, 0x8, P2 ;  /* 0x00000008ff047807 */ /* 0x000fe40001000000 */
[----:B------:R-:W-:Y:S02]  /*fd30*/  ISETP.GE.AND P3, PT, R5, UR4, PT ;  /* 0x0000000405007c0c */ /* 0x000fe4000bf66270 */
[----:B------:R-:W-:Y:S01]  /*fd40*/  ISETP.GE.AND P2, PT, R6, UR4, PT ;  /* 0x0000000406007c0c */ /* 0x000fe2000bf46270 */
[----:B------:R-:W-:Y:S01]  /*fd50*/  ULDC.64 UR4, c[0x0][0x418] ;  /* 0x0001060000047ab9 */ /* 0x000fe20000000a00 */
[----:B------:R-:W-:Y:S01]  /*fd60*/  LOP3.LUT R4, R4, R2, R3, 0xfe, !PT ;  /* 0x0000000204047212 */ /* 0x000fe200078efe03 */
[----:B------:R-:W-:Y:S01]  /*fd70*/  UISETP.NE.U32.AND UP0, UPT, UR4, URZ, UPT ;  /* 0x0000003f0400728c */ /* 0x000fe2000bf05070 */
[----:B------:R-:W-:-:S02]  /*fd80*/  LOP3.LUT R3, R31, 0x1f8, RZ, 0xc0, !PT ;  /* 0x000001f81f037812 */ /* 0x000fc400078ec0ff */
[----:B------:R-:W-:Y:S01]  /*fd90*/  LOP3.LUT R16, R16, 0xfffffff7, RZ, 0xc0, !PT ;  /* 0xfffffff710107812 */ /* 0x000fe200078ec0ff */
[----:B------:R-:W-:Y:S01]  /*fda0*/  UISETP.NE.AND.EX UP0, UPT, UR5, URZ, UPT, UP0 ;  /* 0x0000003f0500728c */ /* 0x000fe2000bf05300 */
[----:B------:R-:W-:Y:S01]  /*fdb0*/  LOP3.LUT R2, R3, 0x38, R0, 0x78, !PT ;  /* 0x0000003803027812 */ /* 0x000fe200078e7800 */
[----:B------:R-:W-:Y:S01]  /*fdc0*/  IMAD.SHL.U32 R3, R0, 0x10, RZ ;  /* 0x0000001000037824 */ /* 0x000fe200078e00ff */
[----:B------:R-:W-:Y:S01]  /*fdd0*/  UMOV UR5, 0x400 ;  /* 0x0000040000057882 */ /* 0x000fe20000000000 */
[----:B------:R-:W-:Y:S01]  /*fde0*/  @P3 LOP3.LUT R16, R16, 0x8, RZ, 0xfc, !PT ;  /* 0x0000000810103812 */ /* 0x000fe200078efcff */
[----:B0-----:R-:W-:Y:S01]  /*fdf0*/  ULEA UR8, UR8, UR5, 0x18 ;  /* 0x0000000508087291 */ /* 0x001fe2000f8ec03f */
[----:B------:R-:W-:Y:S01]  /*fe00*/  LOP3.LUT R31, R2, 0x200, R31, 0xf8, !PT ;  /* 0x00000200021f7812 */ /* 0x000fe200078ef81f */
[----:B------:R-:W-:Y:S01]  /*fe10*/  ULDC UR4, c[0x0][0x424] ;  /* 0x0001090000047ab9 */ /* 0x000fe20000000800 */
[----:B------:R-:W-:Y:S01]  /*fe20*/  LOP3.LUT R0, R36, 0x70, R3, 0xf8, !PT ;  /* 0x0000007024007812 */ /* 0x000fe200078ef803 */
[----:B------:R-:W-:Y:S01]  /*fe30*/  USEL UR4, UR4, 0x1, UP0 ;  /* 0x0000000104047887 */ /* 0x000fe20008000000 */
[----:B------:R-:W-:Y:S01]  /*fe40*/  SEL R7, RZ, 0x40, P1 ;  /* 0x00000040ff077807 */ /* 0x000fe20000800000 */
[----:B------:R-:W-:Y:S01]  /*fe50*/  IMAD.U32 R17, RZ, RZ, UR8 ;  /* 0x00000008ff117e24 */ /* 0x000fe2000f8e00ff */
[----:B------:R-:W-:Y:S01]  /*fe60*/  ISETP.GE.AND P1, PT, R8, UR7, PT ;  /* 0x0000000708007c0c */ /* 0x000fe2000bf26270 */
[----:B------:R-:W-:Y:S01]  /*fe70*/  UIMAD UR37, UR4, UR6, URZ ;  /* 0x00000006042572a4 */ /* 0x000fe2000f8e023f */
[----:B------:R-:W-:Y:S01]  /*fe80*/  LOP3.LUT R16, R16, 0xfffffffb, RZ, 0xc0, !PT ;  /* 0xfffffffb10107812 */ /* 0x000fe200078ec0ff */
[----:B------:R-:W-:Y:S01]  /*fe90*/  IMAD R0, R31, 0x2, R17 ;  /* 0x000000021f007824 */ /* 0x000fe200078e0211 */
[----:B------:R-:W-:Y:S01]  /*fea0*/  SEL R5, RZ, 0x10, P3 ;  /* 0x00000010ff057807 */ /* 0x000fe20001800000 */
[----:B------:R-:W-:Y:S01]  /*feb0*/  UIADD3 UR4, UR37, 0x3f, URZ ;  /* 0x0000003f25047890 */ /* 0x000fe2000fffe03f */
[----:B------:R-:W-:Y:S01]  /*fec0*/  SEL R6, RZ, 0x20, P2 ;  /* 0x00000020ff067807 */ /* 0x000fe20001000000 */
[----:B------:R-:W-:Y:S01]  /*fed0*/  UIADD3 UR48, UR37, 0x1, -UR38 ;  /* 0x0000000125307890 */ /* 0x000fe2000fffe826 */
[----:B------:R1:W-:Y:S01]  /*fee0*/  STL [R1+0x8], R0 ;  /* 0x0000080001007387 */ /* 0x0003e20000100800 */
[----:B------:R-:W-:Y:S01]  /*fef0*/  @P2 LOP3.LUT R16, R16, 0x4, RZ, 0xfc, !PT ;  /* 0x0000000410102812 */ /* 0x000fe200078efcff */
[----:B------:R-:W-:Y:S01]  /*ff00*/  USHF.R.S32.HI UR5, URZ, 0x1f, UR4 ;  /* 0x0000001f3f057899 */ /* 0x000fe20008011404 */
[----:B------:R-:W-:Y:S01]  /*ff10*/  LOP3.LUT R4, R6, R4, R5, 0xfe, !PT ;  /* 0x0000000406047212 */ /* 0x000fe200078efe05 */
[----:B------:R-:W-:Y:S01]  /*ff20*/  UIADD3 UR38, UR37, -UR38, URZ ;  /* 0x8000002625267290 */ /* 0x000fe2000fffe03f */
[----:B------:R-:W-:Y:S01]  /*ff30*/  SEL R9, RZ, 0x80, P0 ;  /* 0x00000080ff097807 */ /* 0x000fe20000000000 */
[----:B------:R-:W-:Y:S01]  /*ff40*/  ULEA.HI UR5, UR5, UR4, URZ, 0x6 ;  /* 0x0000000405057291 */ /* 0x000fe2000f8f303f */
[----:B------:R-:W-:-:S02]  /*ff50*/  ISETP.GE.AND P0, PT, R8, UR9, PT ;  /* 0x0000000908007c0c */ /* 0x000fc4000bf06270 */
[----:B------:R-:W-:Y:S01]  /*ff60*/  LOP3.LUT R4, R4, R7, RZ, 0xfc, !PT ;  /* 0x0000000704047212 */ /* 0x000fe200078efcff */
[----:B------:R-:W-:Y:S01]  /*ff70*/  USHF.R.S32.HI UR40, URZ, 0x6, UR5 ;  /* 0x000000063f287899 */ /* 0x000fe20008011405 */
[----:B------:R-:W-:Y:S02]  /*ff80*/  LOP3.LUT R16, R16, 0xfffffffd, RZ, 0xc0, !PT ;  /* 0xfffffffd10107812 */ /* 0x000fe400078ec0ff */
[----:B------:R-:W-:Y:S02]  /*ff90*/  LOP3.LUT R32, R4, R9, RZ, 0xfc, !PT ;  /* 0x0000000904207212 */ /* 0x000fe400078efcff */
[----:B------:R-:W-:Y:S02]  /*ffa0*/  @P1 LOP3.LUT R16, R16, 0x2, RZ, 0xfc, !PT ;  /* 0x0000000210101812 */ /* 0x000fe400078efcff */
[----:B------:R-:W-:Y:S02]  /*ffb0*/  LOP3.LUT R28, R4, 0x40, RZ, 0xc0, !PT ;  /* 0x00000040041c7812 */ /* 0x000fe400078ec0ff */
[----:B------:R-:W-:-:S02]  /*ffc0*/  LOP3.LUT R26, R32, 0x80, RZ, 0xc0, !PT ;  /* 0x00000080201a7812 */ /* 0x000fc400078ec0ff */
[----:B------:R-:W-:Y:S02]  /*ffd0*/  LOP3.LUT R16, R16, 0xffffefff, RZ, 0xc0, !PT ;  /* 0xffffefff10107812 */ /* 0x000fe400078ec0ff */
[----:B------:R-:W-:Y:S02]  /*ffe0*/  SHF.R.U32.HI R28, RZ, 0x2, R28 ;  /* 0x00000002ff1c7819 */ /* 0x000fe4000001161c */
[----:B------:R-:W-:Y:S02]  /*fff0*/  SHF.R.U32.HI R26, RZ, 0x3, R26 ;  /* 0x00000003ff1a7819 */ /* 0x000fe4000001161a */
[----:B-1----:R-:W-:-:S07]  /*10000*/  @P0 LOP3.LUT R16, R16, 0x1000, RZ, 0xfc, !PT ;  /* 0x0000100010100812 */ /* 0x002fce00078efcff */
.L_x_1810:
[----:B------:R-:W-:Y:S01]  /*10010*/  ULDC UR7, c[0x0][0xc60] ;  /* 0x0003180000077ab9 */ /* 0x000fe20000000800 */
[C---:B------:R-:W-:Y:S01]  /*10020*/  R2UR UR41, R33.reuse ;  /* 0x00000000212972ca */ /* 0x040fe200000e0000 */
[----:B------:R-:W-:Y:S01]  /*10030*/  UISETP.NE.AND UP0, UPT, UR7, 0x1, UPT ;  /* 0x000000010700788c */ /* 0x000fe2000bf05270 */
[----:B------:R-:W-:-:S10]  /*10040*/  R2UR UR6, R33 ;  /* 0x00000000210672ca */ /* 0x000fd400000e0000 */
        /* <DEDUP_REMOVED lines=9> */
[----:B012--5:R-:W-:Y:S05]  /*100e0*/  @P0 BRA `(.L_x_1756) ;  /* 0x0000000000200947 */ /* 0x027fea0003800000 */
        /* <DEDUP_REMOVED lines=8> */
.L_x_1756:
[----:B------:R-:W-:Y:S01]  /*10170*/  ULDC UR8, c[0x0][0xc54] ;  /* 0x0003150000087ab9 */ /* 0x000fe20000000800 */
[----:B------:R-:W-:Y:S01]  /*10180*/  UMOV UR6, UR7 ;  /* 0x0000000700067c82 */ /* 0x000fe20008000000 */
[----:B------:R-:W-:-:S11]  /*10190*/  UISETP.NE.AND UP0, UPT, UR8, 0x1, UPT ;  /* 0x000000010800788c */ /* 0x000fd6000bf05270 */
[----:B------:R-:W-:Y:S02]  /*101a0*/  @UP0 ULDC.64 UR10, c[0x0][0xc58] ;  /* 0x00031600000a0ab9 */ /* 0x000fe40000000a00 */
[----:B------:R-:W-:-:S04]  /*101b0*/  UIMAD.WIDE.U32 UR4, UR7, UR10, URZ ;  /* 0x0000000a070472a5 */ /* 0x000fc8000f8e003f */
[----:B------:R-:W-:-:S04]  /*101c0*/  @UP0 USHF.R.U32.HI UR6, URZ, UR11, UR5 ;  /* 0x0000000b3f060299 */ /* 0x000fc80008011605 */
[----:B------:R-:W-:-:S12]  /*101d0*/  UIMAD UR4, UR6, UR8, URZ ;  /* 0x00000008060472a4 */ /* 0x000fd8000f8e023f */
.L_x_1757:
[----:B------:R-:W-:Y:S01]  /*101e0*/  ULDC UR5, c[0x0][0xc48] ;  /* 0x0003120000057ab9 */ /* 0x000fe20000000800 */
[----:B------:R-:W-:Y:S01]  /*101f0*/  ULDC.64 UR8, c[0x0][0xa28] ;  /* 0x00028a0000087ab9 */ /* 0x000fe20000000a00 */
[----:B------:R-:W-:Y:S01]  /*10200*/  UISETP.NE.AND UP1, UPT, UR5, 0x1, UPT ;  /* 0x000000010500788c */ /* 0x000fe2000bf25270 */
[----:B------:R-:W-:Y:S01]  /*10210*/  IMAD.MOV.U32 R30, RZ, RZ, RZ ;  /* 0x000000ffff1e7224 */ /* 0x000fe200078e00ff */
[----:B------:R-:W-:Y:S02]  /*10220*/  UIADD3 UR4, UR7, -UR4, URZ ;  /* 0x8000000407047290 */ /* 0x000fe4000fffe03f */
[----:B------:R-:W-:Y:S01]  /*10230*/  UISETP.NE.U32.AND UP0, UPT, UR8, URZ, UPT ;  /* 0x0000003f0800728c */ /* 0x000fe2000bf05070 */
[----:B------:R-:W-:Y:S02]  /*10240*/  ULDC UR5, c[0x0][0xc54] ;  /* 0x0003150000057ab9 */ /* 0x000fe40000000800 */
[----:B------:R-:W-:Y:S02]  /*10250*/  UIMAD UR41, UR41, UR5, UR4 ;  /* 0x00000005292972a4 */ /* 0x000fe4000f8e0204 */
[----:B------:R-:W-:-:S02]  /*10260*/  UISETP.NE.AND.EX UP0, UPT, UR9, URZ, UPT, UP0 ;  /* 0x0000003f0900728c */ /* 0x000fc4000bf05300 */
[----:B------:R-:W-:Y:S01]  /*10270*/  @UP1 ULDC UR4, c[0x0][0xc4c] ;  /* 0x0003130000041ab9 */ /* 0x000fe20000000800 */
[----:B------:R-:W-:Y:S01]  /*10280*/  @UP1 ULDC UR7, c[0x0][0xc50] ;  /* 0x0003140000071ab9 */ /* 0x000fe20000000800 */
[----:B------:R-:W-:Y:S02]  /*10290*/  UIMAD.WIDE.U32 UR4, UR41, UR4, URZ ;  /* 0x00000004290472a5 */ /* 0x000fe4000f8e003f */
[----:B------:R-:W-:Y:S01]  /*102a0*/  UMOV UR42, UR41 ;  /* 0x00000029002a7c82 */ /* 0x000fe20008000000 */
[----:B------:R-:W-:Y:S01]  /*102b0*/  ULOP3.LUT UR6, UR6, 0x3ffffff, URZ, 0x3c, !UPT ;  /* 0x03ffffff06067892 */ /* 0x000fe2000f8e3c3f */
[----:B------:R-:W-:Y:S01]  /*102c0*/  PLOP3.LUT P0, PT, PT, PT, UP0, 0x80, 0x0 ;  /* 0x000000000000781c */ /* 0x000fe20003f0f008 */
[----:B------:R-:W-:-:S03]  /*102d0*/  @UP1 USHF.R.U32.HI UR42, URZ, UR7, UR5 ;  /* 0x000000073f2a1299 */ /* 0x000fc60008011605 */
[----:B------:R-:W-:Y:S02]  /*102e0*/  @UP0 ULDC.64 UR4, c[0x0][0xa28] ;  /* 0x00028a0000040ab9 */ /* 0x000fe40000000a00 */
[----:B------:R-:W-:-:S06]  /*102f0*/  @UP0 UIMAD.WIDE UR4, UR42, 0x4, UR4 ;  /* 0x000000042a0408a5 */ /* 0x000fcc000f8e0204 */
[----:B------:R-:W-:Y:S01]  /*10300*/  MOV R3, UR5 ;  /* 0x0000000500037c02 */ /* 0x000fe20008000f00 */
[----:B------:R-:W-:Y:S01]  /*10310*/  IMAD.U32 R2, RZ, RZ, UR4 ;  /* 0x00000004ff027e24 */ /* 0x000fe2000f8e00ff */
[----:B------:R-:W-:Y:S01]  /*10320*/  ULDC UR5, c[0x0][0x448] ;  /* 0x0001120000057ab9 */ /* 0x000fe20000000800 */
[----:B------:R-:W-:Y:S01]  /*10330*/  ULDC UR4, c[0x0][0xc3c] ;  /* 0x00030f0000047ab9 */ /* 0x000fe20000000800 */
[----:B------:R-:W-:Y:S02]  /*10340*/  UISETP.NE.AND UP2, UPT, UR5, 0x1, UPT ;  /* 0x000000010500788c */ /* 0x000fe4000bf45270 */
[----:B------:R-:W-:Y:S01]  /*10350*/  UIADD3 UR6, UR6, UR4, URZ ;  /* 0x0000000406067290 */ /* 0x000fe2000fffe03f */
[----:B------:R0:W5:Y:S01]  /*10360*/  @P0 LDG.E R30, desc[UR52][R2.64] ;  /* 0x00000034021e0981 */ /* 0x000162000c1e1900 */
[----:B------:R-:W-:Y:S02]  /*10370*/  UP2UR UR49, UPR, URZ, 0x4 ;  /* 0x000000043f317883 */ /* 0x000fe40008000000 */
[----:B------:R-:W-:-:S04]  /*10380*/  USHF.L.U32 UR43, UR6, 0x6, URZ ;  /* 0x00000006062b7899 */ /* 0x000fc8000800063f */
[----:B------:R-:W-:Y:S01]  /*10390*/  UIADD3 UR6, UR43, 0x3f, URZ ;  /* 0x0000003f2b067890 */ /* 0x000fe2000fffe03f */
[----:B------:R-:W-:Y:S01]  /*103a0*/  @UP2 ULDC UR4, c[0x0][0x44c] ;  /* 0x0001130000042ab9 */ /* 0x000fe20000000800 */
[----:B------:R-:W-:Y:S02]  /*103b0*/  @UP2 ULDC UR7, c[0x0][0x450] ;  /* 0x0001140000072ab9 */ /* 0x000fe40000000800 */
[----:B------:R-:W-:-:S04]  /*103c0*/  UIMAD.WIDE.U32 UR4, UR6, UR4, URZ ;  /* 0x00000004060472a5 */ /* 0x000fc8000f8e003f */
[----:B------:R-:W-:-:S03]  /*103d0*/  @UP2 USHF.R.U32.HI UR6, URZ, UR7, UR5 ;  /* 0x000000073f062299 */ /* 0x000fc60008011605 */
[----:B------:R-:W-:Y:S01]  /*103e0*/  ULDC.64 UR4, c[0x0][0x9e0] ;  /* 0x0002780000047ab9 */ /* 0x000fe20000000a00 */
[----:B------:R-:W-:Y:S02]  /*103f0*/  UIADD3 UR6, UR48, UR6, URZ ;  /* 0x0000000630067290 */ /* 0x000fe4000fffe03f */
[----:B------:R-:W-:Y:S02]  /*10400*/  UISETP.GE.AND UP0, UPT, UR5, 0x1, UPT ;  /* 0x000000010500788c */ /* 0x000fe4000bf06270 */
[----:B------:R-:W-:-:S04]  /*10410*/  UIADD3 UR4, UR6, UR4, URZ ;  /* 0x0000000406047290 */ /* 0x000fc8000fffe03f */
[----:B------:R-:W-:-:S13]  /*10420*/  PLOP3.LUT P0, PT, PT, PT, UP0, 0x40, 0x0 ;  /* 0x000000000000781c */ /* 0x000fda0003f0e808 */
[----:B0-----:R-:W-:Y:S05]  /*10430*/  @P0 BRA `(.L_x_1758) ;  /* 0x0000000000440947 */ /* 0x001fea0003800000 */
        /* <DEDUP_REMOVED lines=10> */
.L_x_1759:
[----:B------:R-:W-:-:S11]  /*104e0*/  UISETP.NE.AND UP1, UPT, UR5, 0x1, UPT ;  /* 0x000000010500788c */ /* 0x000fd6000bf25270 */
[----:B------:R-:W-:Y:S02]  /*104f0*/  @UP1 ULDC.64 UR10, c[0x0][0x9e8] ;  /* 0x00027a00000a1ab9 */ /* 0x000fe40000000a00 */
[----:B------:R-:W-:-:S04]  /*10500*/  UIMAD.WIDE.U32 UR6, UR8, UR10, URZ ;  /* 0x0000000a080672a5 */ /* 0x000fc8000f8e003f */
[----:B------:R-:W-:-:S12]  /*10510*/  @UP1 USHF.R.U32.HI UR8, URZ, UR11, UR7 ;  /* 0x0000000b3f081299 */ /* 0x000fd80008011607 */
.L_x_1760:
[----:B------:R-:W-:-:S04]  /*10520*/  UIMAD UR8, UR8, UR5, UR5 ;  /* 0x00000005080872a4 */ /* 0x000fc8000f8e0205 */
[----:B------:R-:W-:-:S04]  /*10530*/  UISETP.LT.AND UP1, UPT, UR4, UR8, UPT ;  /* 0x000000080400728c */ /* 0x000fc8000bf21270 */
[----:B------:R-:W-:-:S12]  /*10540*/  USEL UR4, UR4, UR8, UP1 ;  /* 0x0000000804047287 */ /* 0x000fd80008800000 */
.L_x_1758:
[----:B------:R-:W-:Y:S01]  /*10550*/  UISETP.NE.AND UP1, UPT, UR49, URZ, UPT ;  /* 0x0000003f3100728c */ /* 0x000fe2000bf25270 */
[----:B------:R-:W-:Y:S01]  /*10560*/  PLOP3.LUT P0, PT, PT, PT, UP0, 0x40, 0x0 ;  /* 0x000000000000781c */ /* 0x000fe20003f0e808 */
[----:B------:R-:W-:-:S04]  /*10570*/  UIADD3 UR4, UR4, 0x3f, URZ ;  /* 0x0000003f04047890 */ /* 0x000fc8000fffe03f */
[----:B------:R-:W-:-:S04]  /*10580*/  USHF.R.S32.HI UR8, URZ, 0x1f, UR4 ;  /* 0x0000001f3f087899 */ /* 0x000fc80008011404 */
[----:B------:R-:W-:Y:S01]  /*10590*/  ULEA.HI UR8, UR8, UR4, URZ, 0x6 ;  /* 0x0000000408087291 */ /* 0x000fe2000f8f303f */
[----:B------:R-:W-:Y:S01]  /*105a0*/  @UP1 ULDC UR6, c[0x0][0x44c] ;  /* 0x0001130000061ab9 */ /* 0x000fe20000000800 */
[----:B------:R-:W-:Y:S01]  /*105b0*/  @UP1 ULDC UR9, c[0x0][0x450] ;  /* 0x0001140000091ab9 */ /* 0x000fe20000000800 */
[----:B------:R-:W-:Y:S02]  /*105c0*/  UIMAD.WIDE.U32 UR6, UR43, UR6, URZ ;  /* 0x000000062b0672a5 */ /* 0x000fe4000f8e003f */
[----:B------:R-:W-:Y:S01]  /*105d0*/  UMOV UR4, UR43 ;  /* 0x0000002b00047c82 */ /* 0x000fe20008000000 */
[----:B------:R-:W-:Y:S02]  /*105e0*/  USHF.R.S32.HI UR8, URZ, 0x6, UR8 ;  /* 0x000000063f087899 */ /* 0x000fe40008011408 */
[----:B------:R-:W-:Y:S02]  /*105f0*/  @UP1 USHF.R.U32.HI UR4, URZ, UR9, UR7 ;  /* 0x000000093f041299 */ /* 0x000fe40008011607 */
[----:B------:R-:W-:-:S02]  /*10600*/  UISETP.LT.AND UP1, UPT, UR40, UR8, UPT ;  /* 0x000000082800728c */ /* 0x000fc4000bf21270 */
[----:B------:R-:W-:Y:S01]  /*10610*/  UIADD3 UR4, UR38, UR4, URZ ;  /* 0x0000000426047290 */ /* 0x000fe2000fffe03f */
[----:B------:R-:W-:Y:S01]  /*10620*/  ULDC UR6, c[0x0][0x9dc] ;  /* 0x0002770000067ab9 */ /* 0x000fe20000000800 */
[----:B------:R-:W-:Y:S02]  /*10630*/  USEL UR44, UR40, UR8, UP1 ;  /* 0x00000008282c7287 */ /* 0x000fe40008800000 */
[----:B------:R-:W-:Y:S01]  /*10640*/  UIADD3 UR8, UR4, -UR6, URZ ;  /* 0x8000000604087290 */ /* 0x000fe2000fffe03f */
[----:B------:R-:W-:Y:S11]  /*10650*/  @P0 BRA `(.L_x_1761) ;  /* 0x0000000000440947 */ /* 0x000ff60003800000 */
        /* <DEDUP_REMOVED lines=10> */
.L_x_1762:
[----:B------:R-:W-:-:S11]  /*10700*/  UISETP.NE.AND UP0, UPT, UR5, 0x1, UPT ;  /* 0x000000010500788c */ /* 0x000fd6000bf05270 */
[----:B------:R-:W-:Y:S02]  /*10710*/  @UP0 ULDC.64 UR10, c[0x0][0x9e8] ;  /* 0x00027a00000a0ab9 */ /* 0x000fe40000000a00 */
[----:B------:R-:W-:-:S04]  /*10720*/  UIMAD.WIDE.U32 UR6, UR4, UR10, URZ ;  /* 0x0000000a040672a5 */ /* 0x000fc8000f8e003f */
[----:B------:R-:W-:-:S12]  /*10730*/  @UP0 USHF.R.U32.HI UR4, URZ, UR11, UR7 ;  /* 0x0000000b3f040299 */ /* 0x000fd80008011607 */
.L_x_1763:
[----:B------:R-:W-:-:S04]  /*10740*/  UIMAD UR4, UR4, UR5, URZ ;  /* 0x00000005040472a4 */ /* 0x000fc8000f8e023f */
[----:B------:R-:W-:-:S04]  /*10750*/  UISETP.LT.AND UP0, UPT, UR8, UR4, UPT ;  /* 0x000000040800728c */ /* 0x000fc8000bf01270 */
[----:B------:R-:W-:-:S12]  /*10760*/  USEL UR8, UR8, UR4, !UP0 ;  /* 0x0000000408087287 */ /* 0x000fd8000c000000 */
.L_x_1761:
[----:B------:R-:W-:Y:S01]  /*10770*/  USHF.R.S32.HI UR4, URZ, 0x1f, UR8 ;  /* 0x0000001f3f047899 */ /* 0x000fe20008011408 */
[----:B------:R-:W-:Y:S03]  /*10780*/  BSSY B7, `(.L_x_1764) ;  /* 0x00002fc000077945 */ /* 0x000fe60003800000 */
[----:B------:R-:W-:-:S04]  /*10790*/  ULEA.HI UR4, UR4, UR8, URZ, 0x6 ;  /* 0x0000000804047291 */ /* 0x000fc8000f8f303f */
[----:B------:R-:W-:-:S04]  /*107a0*/  USHF.R.S32.HI UR4, URZ, 0x6, UR4 ;  /* 0x000000063f047899 */ /* 0x000fc80008011404 */
[----:B------:R-:W-:-:S04]  /*107b0*/  UISETP.LT.AND UP0, UPT, URZ, UR4, UPT ;  /* 0x000000043f00728c */ /* 0x000fc8000bf01270 */
[----:B------:R-:W-:-:S04]  /*107c0*/  USEL UR45, URZ, UR4, !UP0 ;  /* 0x000000043f2d7287 */ /* 0x000fc8000c000000 */
[----:B------:R-:W-:-:S06]  /*107d0*/  UISETP.GT.AND UP0, UPT, UR44, UR45, UPT ;  /* 0x0000002d2c00728c */ /* 0x000fcc000bf04270 */
[----:B------:R-:W-:-:S13]  /*107e0*/  PLOP3.LUT P0, PT, PT, PT, UP0, 0x80, 0x0 ;  /* 0x000000000000781c */ /* 0x000fda0003f0f008 */
[----:B------:R-:W-:Y:S05]  /*107f0*/  @P0 BRA `(.L_x_1765) ;  /* 0x0000000000440947 */ /* 0x000fea0003800000 */
[----:B------:R-:W0:Y:S02]  /*10800*/  S2R R0, SR_TID.X ;  /* 0x0000000000007919 */ /* 0x000e240000002100 */
[----:B0-----:R-:W-:-:S04]  /*10810*/  LOP3.LUT R0, R0, 0x7f, RZ, 0xc0, !PT ;  /* 0x0000007f00007812 */ /* 0x001fc800078ec0ff */
[----:B------:R-:W-:-:S13]  /*10820*/  ISETP.NE.AND P1, PT, R0, RZ, PT ;  /* 0x000000ff0000720c */ /* 0x000fda0003f25270 */
[----:B------:R-:W-:Y:S05]  /*10830*/  @P1 BRA `(.L_x_1766) ;  /* 0x0000002c00c01947 */ /* 0x000fea0003800000 */
[----:B------:R-:W0:Y:S01]  /*10840*/  S2R R7, SR_LANEID ;  /* 0x0000000000077919 */ /* 0x000e220000000000 */
[----:B------:R-:W-:Y:S01]  /*10850*/  VOTEU.ANY UR4, UPT, PT ;  /* 0x0000000000047886 */ /* 0x000fe200038e0100 */
[----:B------:R-:W1:Y:S01]  /*10860*/  LDC.64 R2, c[0x0][0xc80] ;  /* 0x00032000ff027b82 */ /* 0x000e620000000a00 */
[----:B------:R-:W0:Y:S08]  /*10870*/  FLO.U32 R0, UR4 ;  /* 0x0000000400007d00 */ /* 0x000e3000080e0000 */
[----:B------:R-:W1:Y:S01]  /*10880*/  POPC R5, UR4 ;  /* 0x0000000400057d09 */ /* 0x000e620008000000 */
[----:B0-----:R-:W-:-:S13]  /*10890*/  ISETP.EQ.U32.AND P0, PT, R0, R7, PT ;  /* 0x000000070000720c */ /* 0x001fda0003f02070 */
[----:B-1----:R-:W2:Y:S01]  /*108a0*/  @P0 ATOMG.E.ADD.STRONG.GPU PT, R3, desc[UR52][R2.64], R5 ;  /* 0x00000005020309a8 */ /* 0x002ea200081ee1f4 */
[----:B------:R-:W0:Y:S02]  /*108b0*/  S2R R4, SR_LTMASK ;  /* 0x0000000000047919 */ /* 0x000e240000003900 */
[----:B0-----:R-:W-:-:S04]  /*108c0*/  LOP3.LUT R4, R4, UR4, RZ, 0xc0, !PT ;  /* 0x0000000404047c12 */ /* 0x001fc8000f8ec0ff */
[----:B------:R-:W0:Y:S01]  /*108d0*/  POPC R33, R4 ;  /* 0x0000000400217309 */ /* 0x000e220000000000 */
[----:B--2---:R-:W0:Y:S02]  /*108e0*/  SHFL.IDX PT, R0, R3, R0, 0x1f ;  /* 0x00001f0003007589 */ /* 0x004e2400000e0000 */
[----:B0-----:R-:W-:Y:S01]  /*108f0*/  IADD3 R33, R0, UR46, R33 ;  /* 0x0000002e00217c10 */ /* 0x001fe2000fffe021 */
[----:B------:R-:W-:Y:S06]  /*10900*/  BRA `(.L_x_1766) ;  /* 0x0000002c008c7947 */ /* 0x000fec0003800000 */
.L_x_1765:
        /* <DEDUP_REMOVED lines=20> */
.L_x_1768:
[----:B------:R-:W-:Y:S05]  /*10a50*/  BSYNC B6 ;  /* 0x0000000000067941 */ /* 0x000fea0003800000 */
.L_x_1767:
        /* <DEDUP_REMOVED lines=20> */
.L_x_1771:
        /* <DEDUP_REMOVED lines=15> */
.L_x_1770:
[----:B------:R-:W-:Y:S05]  /*10c90*/  BSYNC B6 ;  /* 0x0000000000067941 */ /* 0x000fea0003800000 */
.L_x_1769:
[----:B------:R-:W-:Y:S01]  /*10ca0*/  ULDC.64 UR4, c[0x0][0x9f8] ;  /* 0x00027e0000047ab9 */ /* 0x000fe20000000a00 */
[----:B------:R-:W-:Y:S01]  /*10cb0*/  IMAD.U32 R24, RZ, RZ, UR42 ;  /* 0x0000002aff187e24 */ /* 0x000fe2000f8e00ff */
[----:B------:R-:W-:Y:S01]  /*10cc0*/  UISETP.NE.U32.AND UP0, UPT, UR4, URZ, UPT ;  /* 0x0000003f0400728c */ /* 0x000fe2000bf05070 */
[----:B------:R-:W0:Y:S03]  /*10cd0*/  LDC R10, c[0x0][0x430] ;  /* 0x00010c00ff0a7b82 */ /* 0x000e260000000800 */
[----:B------:R-:W-:-:S06]  /*10ce0*/  UISETP.NE.AND.EX UP0, UPT, UR5, URZ, UPT, UP0 ;  /* 0x0000003f0500728c */ /* 0x000fcc000bf05300 */
[----:B------:R-:W-:-:S05]  /*10cf0*/  PLOP3.LUT P0, PT, PT, PT, UP0, 0x80, 0x0 ;  /* 0x000000000000781c */ /* 0x000fca0003f0f008 */
[----:B------:R-:W-:Y:S02]  /*10d00*/  @UP0 ULDC.64 UR4, c[0x0][0x9f8] ;  /* 0x00027e0000040ab9 */ /* 0x000fe40000000a00 */
[----:B------:R-:W-:-:S06]  /*10d10*/  @UP0 UIMAD.WIDE UR4, UR42, 0x4, UR4 ;  /* 0x000000042a0408a5 */ /* 0x000fcc000f8e0204 */
[----:B------:R-:W-:Y:S01]  /*10d20*/  IMAD.U32 R2, RZ, RZ, UR4 ;  /* 0x00000004ff027e24 */ /* 0x000fe2000f8e00ff */
[----:B------:R-:W-:Y:S01]  /*10d30*/  MOV R3, UR5 ;  /* 0x0000000500037c02 */ /* 0x000fe20008000f00 */
[----:B------:R-:W-:Y:S01]  /*10d40*/  IMAD.U32 R27, RZ, RZ, UR44 ;  /* 0x0000002cff1b7e24 */ /* 0x000fe2000f8e00ff */
[----:B------:R-:W-:-:S03]  /*10d50*/  ULDC UR4, c[0x0][0xc48] ;  /* 0x0003120000047ab9 */ /* 0x000fc60000000800 */
[----:B------:R1:W5:Y:S01]  /*10d60*/  @P0 LDG.E R24, desc[UR52][R2.64] ;  /* 0x0000003402180981 */ /* 0x000362000c1e1900 */
[----:B------:R-:W-:Y:S01]  /*10d70*/  UMOV UR5, 0xffffffff ;  /* 0xffffffff00057882 */ /* 0x000fe20000000000 */
[----:B------:R-:W-:Y:S01]  /*10d80*/  IMAD.U32 R19, RZ, RZ, UR4 ;  /* 0x00000004ff137e24 */ /* 0x000fe2000f8e00ff */
[----:B------:R-:W-:Y:S01]  /*10d90*/  LEA R27, R27, 0xffffffc0, 0x6 ;  /* 0xffffffc01b1b7811 */ /* 0x000fe200078e30ff */
[----:B------:R-:W-:Y:S06]  /*10da0*/  BRA.DIV UR5, `(.L_x_1772) ;  /* 0x0000003205b47947 */ /* 0x000fec000b800000 */
.L_x_1827:
[----:B------:R-:W2:Y:S01]  /*10db0*/  S2R R8, SR_TID.X ;  /* 0x0000000000087919 */ /* 0x000ea20000002100 */
[----:B0-----:R-:W-:Y:S01]  /*10dc0*/  ISETP.NE.AND P1, PT, R10, 0x1, PT ;  /* 0x000000010a00780c */ /* 0x001fe20003f25270 */
[----:B------:R-:W-:Y:S01]  /*10dd0*/  IMAD.MOV.U32 R34, RZ, RZ, RZ ;  /* 0x000000ffff227224 */ /* 0x000fe200078e00ff */
[----:B-----5:R-:W-:Y:S02]  /*10de0*/  SHF.R.S32.HI R29, RZ, 0x1f, R24 ;  /* 0x0000001fff1d7819 */ /* 0x020fe40000011418 */
[----:B------:R-:W-:-:S09]  /*10df0*/  LOP3.LUT R16, R16, 0xfffffbff, RZ, 0xc0, !PT ;  /* 0xfffffbff10107812 */ /* 0x000fd200078ec0ff */
[----:B------:R-:W0:Y:S01]  /*10e00*/  @P1 LDC R0, c[0x0][0x434] ;  /* 0x00010d00ff001b82 */ /* 0x000e220000000800 */
[----:B------:R-:W-:-:S07]  /*10e10*/  @P1 LOP3.LUT R16, R16, 0x400, RZ, 0xfc, !PT ;  /* 0x0000040010101812 */ /* 0x000fce00078efcff */
[----:B-1----:R-:W1:Y:S01]  /*10e20*/  @P1 LDC R3, c[0x0][0x438] ;  /* 0x00010e00ff031b82 */ /* 0x002e620000000800 */
[----:B--2---:R-:W-:-:S05]  /*10e30*/  IMAD.SHL.U32 R8, R8, 0x10, RZ ;  /* 0x0000001008087824 */ /* 0x004fca00078e00ff */
[----:B------:R-:W-:-:S05]  /*10e40*/  LOP3.LUT R8, R36, 0x70, R8, 0xf8, !PT ;  /* 0x0000007024087812 */ /* 0x000fca00078ef808 */
[----:B------:R-:W-:-:S05]  /*10e50*/  IMAD.IADD R35, R8, 0x1, R27 ;  /* 0x0000000108237824 */ /* 0x000fca00078e021b */
[C---:B------:R-:W-:Y:S01]  /*10e60*/  ISETP.GE.AND P0, PT, R35.reuse, UR37, PT ;  /* 0x0000002523007c0c */ /* 0x040fe2000bf06270 */
[----:B------:R-:W-:-:S03]  /*10e70*/  IMAD.IADD R35, R35, 0x1, R30 ;  /* 0x0000000123237824 */ /* 0x000fc600078e021e */
[----:B------:R-:W-:Y:S01]  /*10e80*/  ISETP.GT.U32.OR P0, PT, R8, 0x3f, P0 ;  /* 0x0000003f0800780c */ /* 0x000fe20000704470 */
[----:B0-----:R-:W-:-:S04]  /*10e90*/  @P1 IMAD.HI.U32 R0, R35, R0, RZ ;  /* 0x0000000023001227 */ /* 0x001fc800078e00ff */
[----:B------:R-:W-:Y:S01]  /*10ea0*/  IMAD.MOV.U32 R9, RZ, RZ, R35 ;  /* 0x000000ffff097224 */ /* 0x000fe200078e0023 */
[----:B-1----:R-:W-:-:S07]  /*10eb0*/  @P1 SHF.R.U32.HI R9, RZ, R3, R0 ;  /* 0x00000003ff091219 */ /* 0x002fce0000011600 */
[----:B------:R-:W0:Y:S01]  /*10ec0*/  @!P0 LDC.64 R6, c[0x0][0x428] ;  /* 0x00010a00ff068b82 */ /* 0x000e220000000a00 */
[--C-:B------:R-:W-:Y:S01]  /*10ed0*/  @!P0 SHF.R.S32.HI R3, RZ, 0x1f, R9.reuse ;  /* 0x0000001fff038819 */ /* 0x100fe20000011409 */
[----:B------:R-:W-:-:S06]  /*10ee0*/  @!P0 IMAD.MOV.U32 R2, RZ, RZ, R9 ;  /* 0x000000ffff028224 */ /* 0x000fcc00078e0009 */
[----:B------:R-:W1:Y:S01]  /*10ef0*/  @!P0 LDC.64 R4, c[0x0][0x418] ;  /* 0x00010600ff048b82 */ /* 0x000e620000000a00 */
[-C--:B0-----:R-:W-:Y:S02]  /*10f00*/  @!P0 IMAD R0, R29, R6.reuse, RZ ;  /* 0x000000061d008224 */ /* 0x081fe400078e02ff */
[----:B------:R-:W-:-:S04]  /*10f10*/  @!P0 IMAD.WIDE.U32 R2, R24, R6, R2 ;  /* 0x0000000618028225 */ /* 0x000fc800078e0002 */
[----:B------:R-:W-:Y:S01]  /*10f20*/  @!P0 IMAD R7, R24, R7, R0 ;  /* 0x0000000718078224 */ /* 0x000fe200078e0200 */
[----:B-1----:R-:W-:-:S03]  /*10f30*/  @!P0 LEA R4, P1, R2, R4, 0x2 ;  /* 0x0000000402048211 */ /* 0x002fc600078210ff */
[----:B------:R-:W-:-:S05]  /*10f40*/  @!P0 IMAD.IADD R0, R3, 0x1, R7 ;  /* 0x0000000103008824 */ /* 0x000fca00078e0207 */
[----:B------:R-:W-:Y:S01]  /*10f50*/  @!P0 LEA.HI.X R5, R2, R5, R0, 0x2, P1 ;  /* 0x0000000502058211 */ /* 0x000fe200008f1400 */
[----:B------:R-:W-:Y:S02]  /*10f60*/  IMAD.U32 R2, RZ, RZ, UR47 ;  /* 0x0000002fff027e24 */ /* 0x000fe4000f8e00ff */
[----:B------:R-:W-:Y:S02]  /*10f70*/  IMAD.MOV R0, RZ, RZ, -R9 ;  /* 0x000000ffff007224 */ /* 0x000fe400078e0a09 */
[----:B------:R0:W5:Y:S01]  /*10f80*/  @!P0 LDG.E R34, desc[UR52][R4.64] ;  /* 0x0000003404228981 */ /* 0x000162000c1e1900 */
[----:B------:R-:W-:Y:S01]  /*10f90*/  ISETP.NE.AND P2, PT, R2, 0x3, PT ;  /* 0x000000030200780c */ /* 0x000fe20003f45270 */
[----:B------:R-:W-:Y:S01]  /*10fa0*/  IMAD R35, R10, R0, R35 ;  /* 0x000000000a237224 */ /* 0x000fe200078e0223 */
[----:B------:R-:W-:Y:S01]  /*10fb0*/  ISETP.GT.U32.AND P0, PT, R8, 0x3f, PT ;  /* 0x0000003f0800780c */ /* 0x000fe20003f04070 */
[----:B------:R-:W-:Y:S01]  /*10fc0*/  IMAD R0, RZ, RZ, -UR42 ;  /* 0x8000002aff007e24 */ /* 0x000fe2000f8e02ff */
[----:B------:R-:W-:-:S03]  /*10fd0*/  LOP3.LUT R16, R16, 0xfffffeff, RZ, 0xc0, !PT ;  /* 0xfffffeff10107812 */ /* 0x000fc600078ec0ff */
[----:B------:R-:W-:-:S05]  /*10fe0*/  IMAD R19, R19, R0, UR41 ;  /* 0x0000002913137e24 */ /* 0x000fca000f8e0200 */
[----:B------:R-:W-:Y:S02]  /*10ff0*/  SHF.R.S32.HI R23, RZ, 0x1f, R19 ;  /* 0x0000001fff177819 */ /* 0x000fe40000011413 */
[----:B------:R-:W-:-:S04]  /*11000*/  @P2 LOP3.LUT R16, R16, 0x100, RZ, 0xfc, !PT ;  /* 0x0000010010102812 */ /* 0x000fc800078efcff */
[----:B------:R-:W-:-:S04]  /*11010*/  LOP3.LUT R16, R16, 0xfffffffe, RZ, 0xc0, !PT ;  /* 0xfffffffe10107812 */ /* 0x000fc800078ec0ff */
[----:B------:R-:W-:Y:S01]  /*11020*/  @P0 LOP3.LUT R16, R16, 0x1, RZ, 0xfc, !PT ;  /* 0x0000000110100812 */ /* 0x000fe200078efcff */
[----:B0-----:R-:W-:Y:S06]  /*11030*/  @!P2 BRA `(.L_x_1773) ;  /* 0x000000000004a947 */ /* 0x001fec0003800000 */
[----:B------:R-:W-:Y:S01]  /*11040*/  BPT.TRAP 0x1 ;  /* 0x000000040000795c */ /* 0x000fe20000300000 */
.L_x_1773:
[----:B------:R-:W-:Y:S01]  /*11050*/  IMAD R25, R18, 0x8, R17 ;  /* 0x0000000812197824 */ /* 0x000fe200078e0211 */
[----:B------:R-:W-:Y:S01]  /*11060*/  SHF.L.U32 R0, R22, 0x1f, RZ ;  /* 0x0000001f16007819 */ /* 0x000fe200000006ff */
[----:B------:R-:W-:Y:S03]  /*11070*/  BSSY B0, `(.L_x_1774) ;  /* 0x0000003000007945 */ /* 0x000fe60003800000 */
[----:B------:R-:W0:Y:S02]  /*11080*/  SYNCS.PHASECHK.TRANS64.TRYWAIT P0, [R25+URZ+0x28c40], R0 ;  /* 0x028c4000190075a7 */ /* 0x000e24000800017f */
[----:B0-----:R-:W-:Y:S05]  /*11090*/  @!P0 BRA `(.L_x_1775) ;  /* 0x0000003000248947 */ /* 0x001fea0003800000 */
.L_x_1828:
[----:B------:R-:W-:Y:S05]  /*110a0*/  BSYNC B0 ;  /* 0x0000000000007941 */ /* 0x000fea0003800000 */
.L_x_1774:
[----:B------:R-:W-:Y:S01]  /*110b0*/  SHF.R.S32.HI R37, RZ, 0x1f, R35 ;  /* 0x0000001fff257819 */ /* 0x000fe20000011423 */
[----:B------:R-:W1:Y:S01]  /*110c0*/  S2R R6, SR_TID.X ;  /* 0x0000000000067919 */ /* 0x000e620000002100 */
[----:B------:R-:W-:Y:S01]  /*110d0*/  ULDC.64 UR4, c[0x0][0x300] ;  /* 0x0000c00000047ab9 */ /* 0x000fe20000000a00 */
[----:B-----5:R-:W-:Y:S01]  /*110e0*/  SHF.R.S32.HI R4, RZ, 0x1f, R34 ;  /* 0x0000001fff047819 */ /* 0x020fe20000011422 */
[----:B------:R-:W-:Y:S01]  /*110f0*/  IMAD.WIDE.U32 R2, R35, UR4, RZ ;  /* 0x0000000423027c25 */ /* 0x000fe2000f8e00ff */
[----:B------:R-:W-:Y:S02]  /*11100*/  IADD3 R27, -R36, UR37, -R27 ;  /* 0x00000025241b7c10 */ /* 0x000fe4000fffe91b */
[----:B------:R-:W-:Y:S01]  /*11110*/  LOP3.LUT P2, RZ, R16, 0x2, RZ, 0xc0, !PT ;  /* 0x0000000210ff7812 */ /* 0x000fe2000784c0ff */
[----:B0-----:R-:W-:Y:S01]  /*11120*/  IMAD R0, R37, UR4, RZ ;  /* 0x0000000425007c24 */ /* 0x001fe2000f8e02ff */
[----:B------:R0:W-:Y:S03]  /*11130*/  STL [R1], R4 ;  /* 0x0000000401007387 */ /* 0x0001e60000100800 */
[----:B------:R-:W-:Y:S01]  /*11140*/  IMAD R5, R35, UR5, R0 ;  /* 0x0000000523057c24 */ /* 0x000fe2000f8e0200 */
[----:B------:R-:W-:-:S03]  /*11150*/  ULDC.64 UR4, c[0x0][0x310] ;  /* 0x0000c40000047ab9 */ /* 0x000fc60000000a00 */
[----:B------:R-:W-:Y:S02]  /*11160*/  IMAD.IADD R3, R3, 0x1, R5 ;  /* 0x0000000103037824 */ /* 0x000fe400078e0205 */
[----:B------:R-:W-:Y:S02]  /*11170*/  IMAD R5, R4, UR4, RZ ;  /* 0x0000000404057c24 */ /* 0x000fe4000f8e02ff */
[----:B------:R-:W-:-:S04]  /*11180*/  IMAD.WIDE.U32 R2, R34, UR4, R2 ;  /* 0x0000000422027c25 */ /* 0x000fc8000f8e0002 */
[----:B------:R-:W-:Y:S01]  /*11190*/  IMAD R5, R34, UR5, R5 ;  /* 0x0000000522057c24 */ /* 0x000fe2000f8e0205 */
[----:B------:R-:W-:Y:S01]  /*111a0*/  ULDC.64 UR4, c[0x0][0x308] ;  /* 0x0000c20000047ab9 */ /* 0x000fe20000000a00 */
[----:B0-----:R-:W-:Y:S02]  /*111b0*/  IMAD R4, R18, 0x1000, R31 ;  /* 0x0000100012047824 */ /* 0x001fe400078e021f */
[----:B------:R-:W-:Y:S02]  /*111c0*/  IMAD.IADD R3, R3, 0x1, R5 ;  /* 0x0000000103037824 */ /* 0x000fe400078e0205 */
[----:B------:R-:W-:Y:S02]  /*111d0*/  IMAD R0, R23, UR4, RZ ;  /* 0x0000000417007c24 */ /* 0x000fe4000f8e02ff */
[----:B------:R-:W-:-:S04]  /*111e0*/  IMAD.WIDE.U32 R2, R19, UR4, R2 ;  /* 0x0000000413027c25 */ /* 0x000fc8000f8e0002 */
[----:B------:R-:W-:Y:S01]  /*111f0*/  IMAD R5, R19, UR5, R0 ;  /* 0x0000000513057c24 */ /* 0x000fe2000f8e0200 */
[----:B------:R-:W-:Y:S01]  /*11200*/  ULDC.64 UR4, c[0x0][0x2e8] ;  /* 0x0000ba0000047ab9 */ /* 0x000fe20000000a00 */
[----:B-1----:R-:W-:Y:S01]  /*11210*/  IMAD.SHL.U32 R6, R6, 0x8, RZ ;  /* 0x0000000806067824 */ /* 0x002fe200078e00ff */
[----:B------:R-:W-:Y:S01]  /*11220*/  LEA R0, P0, R2, UR4, 0x1 ;  /* 0x0000000402007c11 */ /* 0x000fe2000f8008ff */
[----:B------:R-:W-:Y:S01]  /*11230*/  UMOV UR4, 0xffffffff ;  /* 0xffffffff00047882 */ /* 0x000fe20000000000 */
[----:B------:R-:W-:Y:S02]  /*11240*/  IADD3 R5, R3, R5, RZ ;  /* 0x0000000503057210 */ /* 0x000fe40007ffe0ff */
[----:B------:R-:W-:Y:S02]  /*11250*/  LOP3.LUT R6, R6, 0x38, RZ, 0xc0, !PT ;  /* 0x0000003806067812 */ /* 0x000fe400078ec0ff */
[----:B------:R-:W-:Y:S02]  /*11260*/  LEA.HI.X R5, R2, UR5, R5, 0x1, P0 ;  /* 0x0000000502057c11 */ /* 0x000fe400080f0c05 */
[----:B------:R-:W-:Y:S01]  /*11270*/  ISETP.GE.AND P0, PT, R27, 0x1, PT ;  /* 0x000000011b00780c */ /* 0x000fe20003f06270 */
[----:B------:R-:W-:-:S12]  /*11280*/  BRA.DIV UR4, `(.L_x_1776) ;  /* 0x0000002e04bc7947 */ /* 0x000fd8000b800000 */
[----:B------:R-:W0:Y:S01]  /*11290*/  SHFL.IDX PT, R14, R0, RZ, 0x181f ;  /* 0x00181fff000e7589 */ /* 0x000e2200000e0000 */
[----:B------:R-:W-:-:S03]  /*112a0*/  @P0 IMAD R7, R4, 0x2, R17 ;  /* 0x0000000204070824 */ /* 0x000fc600078e0211 */
[----:B------:R-:W1:Y:S01]  /*112b0*/  SHFL.IDX PT, R2, R5, RZ, 0x181f ;  /* 0x00181fff05027589 */ /* 0x000e6200000e0000 */
[----:B0-----:R-:W-:-:S05]  /*112c0*/  @P0 LEA R14, P1, R6, R14, 0x1 ;  /* 0x0000000e060e0211 */ /* 0x001fca00078208ff */
[----:B-1----:R-:W-:Y:S02]  /*112d0*/  @P0 IMAD.X R3, RZ, RZ, R2, P1 ;  /* 0x000000ffff030224 */ /* 0x002fe400008e0602 */
[----:B------:R-:W-:Y:S02]  /*112e0*/  @P0 IMAD.MOV.U32 R2, RZ, RZ, R14 ;  /* 0x000000ffff020224 */ /* 0x000fe400078e000e */
[----:B------:R-:W0:Y:S04]  /*112f0*/  SHFL.IDX PT, R14, R0, 0x1, 0x181f ;  /* 0x00381f00000e7f89 */ /* 0x000e2800000e0000 */
[----:B------:R1:W-:Y:S01]  /*11300*/  @P0 LDGSTS.E.BYPASS.LTC128B.128 [R7+0x22400], desc[UR52][R2.64], !P2 ;  /* 0x2240000002070fae */ /* 0x0003e2000d101d74 */
[----:B------:R-:W-:-:S03]  /*11310*/  ISETP.GE.AND P0, PT, R27, 0x11, PT ;  /* 0x000000111b00780c */ /* 0x000fc60003f06270 */
[----:B-1----:R-:W1:Y:S10]  /*11320*/  SHFL.IDX PT, R2, R5, 0x1, 0x181f ;  /* 0x00381f0005027f89 */ /* 0x002e7400000e0000 */
[----:B------:R-:W-:Y:S01]  /*11330*/  @P0 IMAD R9, R4, 0x2, R17 ;  /* 0x0000000204090824 */ /* 0x000fe200078e0211 */
        /* <DEDUP_REMOVED lines=8> */
[----:B------:R-:W2:Y:S01]  /*113c0*/  SHFL.IDX PT, R5, R5, 0x3, 0x181f ;  /* 0x00781f0005057f89 */ /* 0x000ea200000e0000 */
[----:B0-----:R-:W-:-:S05]  /*113d0*/  @P0 LEA R14, P1, R6, R14, 0x1 ;  /* 0x0000000e060e0211 */ /* 0x001fca00078208ff */
[----:B-1----:R-:W-:Y:S02]  /*113e0*/  @P0 IMAD.X R3, RZ, RZ, R2, P1 ;  /* 0x000000ffff030224 */ /* 0x002fe400008e0602 */
[----:B------:R-:W-:Y:S02]  /*113f0*/  @P0 IMAD.MOV.U32 R2, RZ, RZ, R14 ;  /* 0x000000ffff020224 */ /* 0x000fe400078e000e */
[----:B------:R0:W1:Y:S04]  /*11400*/  SHFL.IDX PT, R14, R0, 0x3, 0x181f ;  /* 0x00781f00000e7f89 */ /* 0x00006800000e0000 */
[----:B--2---:R0:W-:Y:S02]  /*11410*/  @P0 LDGSTS.E.BYPASS.LTC128B.128 [R7+0x23400], desc[UR52][R2.64], !P2 ;  /* 0x2340000002070fae */ /* 0x0041e4000d101d74 */
.L_x_1838:
[----:B------:R-:W-:-:S13]  /*11420*/  ISETP.GE.AND P0, PT, R27, 0x31, PT ;  /* 0x000000311b00780c */ /* 0x000fda0003f06270 */
[----:B01----:R-:W-:-:S05]  /*11430*/  @P0 LEA R2, P1, R6, R14, 0x1 ;  /* 0x0000000e06020211 */ /* 0x003fca00078208ff */
[----:B------:R-:W-:Y:S02]  /*11440*/  @P0 IMAD.X R3, RZ, RZ, R5, P1 ;  /* 0x000000ffff030224 */ /* 0x000fe400008e0605 */
[----:B------:R-:W-:-:S05]  /*11450*/  @P0 IMAD R5, R4, 0x2, R17 ;  /* 0x0000000204050824 */ /* 0x000fca00078e0211 */
[----:B------:R-:W-:Y:S01]  /*11460*/  @!PT LDS RZ, [RZ] ;  /* 0x00000000fffff984 */ /* 0x000fe20000000800 */
[----:B------:R-:W-:Y:S01]  /*11470*/  @!PT LDS RZ, [RZ] ;  /* 0x00000000fffff984 */ /* 0x000fe20000000800 */
[----:B------:R-:W-:Y:S01]  /*11480*/  @!PT LDS RZ, [RZ] ;  /* 0x00000000fffff984 */ /* 0x000fe20000000800 */
[----:B------:R0:W-:Y:S01]  /*11490*/  @P0 LDGSTS.E.BYPASS.LTC128B.128 [R5+0x23c00], desc[UR52][R2.64], !P2 ;  /* 0x23c0000002050fae */ /* 0x0001e2000d101d74 */
[----:B------:R-:W-:Y:S01]  /*114a0*/  PLOP3.LUT P0, PT, PT, PT, PT, 0x80, 0x0 ;  /* 0x000000000000781c */ /* 0x000fe20003f0f070 */
[----:B------:R-:W-:-:S12]  /*114b0*/  NOP ;  /* 0x0000000000007918 */ /* 0x000fd80000000000 */
.L_x_1777:
        /* <DEDUP_REMOVED lines=11> */
.L_x_1778:
[----:B------:R-:W-:Y:S01]  /*11570*/  VIADD R0, R17, 0x20400 ;  /* 0x0002040011007836 */ /* 0x000fe20000000000 */
[----:B------:R1:W-:Y:S06]  /*11580*/  SYNCS.ARRIVE.TRANS64.A1T0 RZ, [R25+URZ+0x28c30], RZ ;  /* 0x028c30ff19ff79a7 */ /* 0x0003ec000810003f */
[----:B------:R-:W-:Y:S05]  /*11590*/  WARPSYNC.ALL ;  /* 0x0000000000007948 */ /* 0x000fea0003800000 */
[----:B------:R-:W-:Y:S01]  /*115a0*/  BAR.SYNC.DEFER_BLOCKING 0x8, 0x100 ;  /* 0x0204000000007b1d */ /* 0x000fe20000010000 */
[----:B------:R-:W-:-:S05]  /*115b0*/  LOP3.LUT P0, RZ, R0, 0x3ff, RZ, 0xc0, !PT ;  /* 0x000003ff00ff7812 */ /* 0x000fca000780c0ff */
[----:B------:R-:W-:Y:S08]  /*115c0*/  BSSY B6, `(.L_x_1779) ;  /* 0x0000012000067945 */ /* 0x000ff00003800000 */
[----:B------:R-:W-:Y:S05]  /*115d0*/  @!P0 BRA `(.L_x_1780) ;  /* 0x0000000000408947 */ /* 0x000fea0003800000 */
[----:B0-----:R-:W-:Y:S01]  /*115e0*/  MOV R2, 0x0 ;  /* 0x0000000000027802 */ /* 0x001fe20000000f00 */
[----:B------:R-:W-:Y:S01]  /*115f0*/  ULDC.64 UR4, c[0x4][0x90] ;  /* 0x0100240000047ab9 */ /* 0x000fe20000000a00 */
[----:B------:R-:W-:Y:S01]  /*11600*/  ULDC.64 UR6, c[0x4][0x98] ;  /* 0x0100260000067ab9 */ /* 0x000fe20000000a00 */
[----:B------:R-:W-:Y:S01]  /*11610*/  ULDC.64 UR8, c[0x4][0x20] ;  /* 0x0100080000087ab9 */ /* 0x000fe20000000a00 */
[----:B------:R-:W-:Y:S01]  /*11620*/  MOV R4, UR4 ;  /* 0x0000000400047c02 */ /* 0x000fe20008000f00 */
[----:B------:R-:W-:Y:S01]  /*11630*/  IMAD.U32 R5, RZ, RZ, UR5 ;  /* 0x00000005ff057e24 */ /* 0x000fe2000f8e00ff */
        /* <DEDUP_REMOVED lines=10> */
.L_x_1780:
[----:B------:R-:W-:Y:S05]  /*116e0*/  BSYNC B6 ;  /* 0x0000000000067941 */ /* 0x000fea0003800000 */
.L_x_1779:
[----:B------:R2:W5:Y:S01]  /*116f0*/  LDL R8, [R1+0x8] ;  /* 0x0000080001087983 */ /* 0x0005620000100800 */
[----:B------:R-:W-:Y:S01]  /*11700*/  UISETP.NE.AND UP0, UPT, UR49, URZ, UPT ;  /* 0x0000003f3100728c */ /* 0x000fe2000bf05270 */
[----:B0-----:R-:W0:Y:S01]  /*11710*/  S2R R2, SR_TID.X ;  /* 0x0000000000027919 */ /* 0x001e220000002100 */
[----:B------:R-:W-:Y:S01]  /*11720*/  R2UR UR6, R23 ;  /* 0x00000000170672ca */ /* 0x000fe200000e0000 */
[----:B------:R-:W-:-:S03]  /*11730*/  ULDC.64 UR8, c[0x0][0x2d8] ;  /* 0x0000b60000087ab9 */ /* 0x000fc60000000a00 */
[----:B------:R-:W-:Y:S02]  /*11740*/  PLOP3.LUT P0, PT, PT, PT, UP0, 0x80, 0x0 ;  /* 0x000000000000781c */ /* 0x000fe40003f0f008 */
[----:B------:R-:W-:-:S03]  /*11750*/  LOP3.LUT P5, RZ, R16, 0x1000, RZ, 0xc0, !PT ;  /* 0x0000100010ff7812 */ /* 0x000fc600078ac0ff */
[----:B------:R-:W-:Y:S01]  /*11760*/  @UP0 ULDC UR4, c[0x0][0x44c] ;  /* 0x0001130000040ab9 */ /* 0x000fe20000000800 */
[----:B0-----:R-:W-:-:S05]  /*11770*/  IMAD.SHL.U32 R2, R2, 0x10, RZ ;  /* 0x0000001002027824 */ /* 0x001fca00078e00ff */
[----:B------:R-:W-:-:S05]  /*11780*/  LOP3.LUT R2, R36, 0x70, R2, 0xf8, !PT ;  /* 0x0000007024027812 */ /* 0x000fca00078ef802 */
[----:B------:R-:W-:-:S04]  /*11790*/  VIADD R0, R2, UR43 ;  /* 0x0000002b02007c36 */ /* 0x000fc80008000000 */
[----:B------:R-:W-:Y:S01]  /*117a0*/  @P0 IMAD.HI.U32 R3, R0, UR4, RZ ;  /* 0x0000000400030c27 */ /* 0x000fe2000f8e00ff */
[----:B------:R-:W-:Y:S01]  /*117b0*/  PLOP3.LUT P0, PT, PT, PT, UP0, 0x80, 0x0 ;  /* 0x000000000000781c */ /* 0x000fe20003f0f008 */
[----:B------:R-:W-:Y:S01]  /*117c0*/  @UP0 ULDC UR4, c[0x0][0x450] ;  /* 0x0001140000040ab9 */ /* 0x000fe20000000800 */
[----:B------:R-:W-:Y:S01]  /*117d0*/  R2UR UR7, R19 ;  /* 0x00000000130772ca */ /* 0x000fe200000e0000 */
[----:B------:R-:W-:Y:S01]  /*117e0*/  IMAD.MOV.U32 R2, RZ, RZ, R0 ;  /* 0x000000ffff027224 */ /* 0x000fe200078e0000 */
[----:B------:R-:W-:-:S09]  /*117f0*/  UIMAD UR6, UR6, UR8, URZ ;  /* 0x00000008060672a4 */ /* 0x000fd2000f8e023f */
[----:B------:R-:W-:Y:S02]  /*11800*/  @P0 SHF.R.U32.HI R2, RZ, UR4, R3 ;  /* 0x00000004ff020c19 */ /* 0x000fe40008011603 */
[----:B------:R-:W-:Y:S01]  /*11810*/  R2UR UR4, R19 ;  /* 0x00000000130472ca */ /* 0x000fe200000e0000 */
[----:B------:R-:W-:Y:S02]  /*11820*/  UIMAD UR7, UR7, UR9, UR6 ;  /* 0x00000009070772a4 */ /* 0x000fe4000f8e0206 */
[----:B------:R-:W-:Y:S01]  /*11830*/  USHF.R.S32.HI UR6, URZ, 0x1f, UR42 ;  /* 0x0000001f3f067899 */ /* 0x000fe2000801142a */
[----:B------:R-:W0:Y:S01]  /*11840*/  S2R R10, SR_TID.X ;  /* 0x00000000000a7919 */ /* 0x000e220000002100 */
[----:B------:R-:W-:-:S08]  /*11850*/  IMAD.MOV R5, RZ, RZ, -R2 ;  /* 0x000000ffff057224 */ /* 0x000fd000078e0a02 */
[----:B------:R-:W-:-:S03]  /*11860*/  UIMAD.WIDE.U32 UR4, UR4, UR8, URZ ;  /* 0x00000008040472a5 */ /* 0x000fc6000f8e003f */
[----:B------:R-:W-:Y:S01]  /*11870*/  ULDC.64 UR8, c[0x0][0x2e0] ;  /* 0x0000b80000087ab9 */ /* 0x000fe20000000a00 */
[----:B------:R-:W-:Y:S02]  /*11880*/  UIADD3 UR5, UR5, UR7, URZ ;  /* 0x0000000705057290 */ /* 0x000fe4000fffe03f */
[----:B------:R-:W-:Y:S01]  /*11890*/  UIMAD UR6, UR6, UR8, URZ ;  /* 0x00000008060672a4 */ /* 0x000fe2000f8e023f */
[----:B------:R-:W-:Y:S01]  /*118a0*/  ULDC UR7, c[0x0][0x448] ;  /* 0x0001120000077ab9 */ /* 0x000fe20000000800 */
[----:B------:R-:W-:Y:S01]  /*118b0*/  UIMAD.WIDE.U32 UR4, UR42, UR8, UR4 ;  /* 0x000000082a0472a5 */ /* 0x000fe2000f8e0004 */
[----:B------:R-:W-:Y:S01]  /*118c0*/  IMAD R5, R5, UR7, R0 ;  /* 0x0000000705057c24 */ /* 0x000fe2000f8e0200 */
[----:B------:R-:W-:Y:S01]  /*118d0*/  UIMAD UR6, UR42, UR9, UR6 ;  /* 0x000000092a0672a4 */ /* 0x000fe2000f8e0206 */
[----:B------:R-:W-:Y:S02]  /*118e0*/  SHF.R.S32.HI R0, RZ, 0x1f, R2 ;  /* 0x0000001fff007819 */ /* 0x000fe40000011402 */
[----:B------:R-:W-:Y:S01]  /*118f0*/  ULDC.64 UR8, c[0x0][0x2d0] ;  /* 0x0000b40000087ab9 */ /* 0x000fe20000000a00 */
[----:B------:R-:W-:Y:S01]  /*11900*/  UIADD3 UR5, UR5, UR6, URZ ;  /* 0x0000000605057290 */ /* 0x000fe2000fffe03f */
[----:B------:R-:W-:-:S02]  /*11910*/  IMAD.U32 R9, RZ, RZ, UR8 ;  /* 0x00000008ff097e24 */ /* 0x000fc4000f8e00ff */
[----:B------:R-:W-:Y:S01]  /*11920*/  IMAD R3, R0, UR8, RZ ;  /* 0x0000000800037c24 */ /* 0x000fe2000f8e02ff */
[----:B------:R-:W-:-:S03]  /*11930*/  SHF.R.S32.HI R0, RZ, 0x1f, R5 ;  /* 0x0000001fff007819 */ /* 0x000fc60000011405 */
[C---:B------:R-:W-:Y:S02]  /*11940*/  IMAD R7, R2.reuse, UR9, R3 ;  /* 0x0000000902077c24 */ /* 0x040fe4000f8e0203 */
[----:B------:R-:W-:Y:S01]  /*11950*/  IMAD.WIDE.U32 R2, R2, R9, UR4 ;  /* 0x0000000402027e25 */ /* 0x000fe2000f8e0009 */
        /* <DEDUP_REMOVED lines=8> */
[----:B------:R-:W-:Y:S01]  /*119e0*/  UMOV UR4, 0xffffffff ;  /* 0xffffffff00047882 */ /* 0x000fe20000000000 */
[----:B0-----:R-:W-:-:S03]  /*119f0*/  SHF.L.U32 R10, R10, 0x3, RZ ;  /* 0x000000030a0a7819 */ /* 0x001fc600000006ff */
[----:B------:R-:W-:Y:S02]  /*11a00*/  LEA.HI.X R5, R2, UR5, R5, 0x1, P0 ;  /* 0x0000000502057c11 */ /* 0x000fe400080f0c05 */
[----:B------:R-:W-:Y:S01]  /*11a10*/  LOP3.LUT R10, R10, 0x38, RZ, 0xc0, !PT ;  /* 0x000000380a0a7812 */ /* 0x000fe200078ec0ff */
[----:B--2---:R-:W-:Y:S06]  /*11a20*/  BRA.DIV UR4, `(.L_x_1781) ;  /* 0x0000002a04fc7947 */ /* 0x004fec000b800000 */
[----:B------:R-:W0:Y:S01]  /*11a30*/  SHFL.IDX PT, R14, R0, RZ, 0x181f ;  /* 0x00181fff000e7589 */ /* 0x000e2200000e0000 */
[----:B------:R-:W-:-:S03]  /*11a40*/  VIADD R4, R36, UR43 ;  /* 0x0000002b24047c36 */ /* 0x000fc60008000000 */
[----:B------:R-:W2:Y:S01]  /*11a50*/  SHFL.IDX PT, R2, R5, RZ, 0x181f ;  /* 0x00181fff05027589 */ /* 0x000ea200000e0000 */
[C---:B------:R-:W-:Y:S01]  /*11a60*/  VIADD R6, R4.reuse, 0x10 ;  /* 0x0000001004067836 */ /* 0x040fe20000000000 */
[----:B------:R-:W-:-:S13]  /*11a70*/  ISETP.GE.AND P0, PT, R4, UR36, PT ;  /* 0x0000002404007c0c */ /* 0x000fda000bf06270 */
[----:B0-----:R-:W-:-:S05]  /*11a80*/  @!P0 LEA R14, P1, R10, R14, 0x1 ;  /* 0x0000000e0a0e8211 */ /* 0x001fca00078208ff */
[----:B--2---:R-:W-:Y:S02]  /*11a90*/  @!P0 IMAD.X R3, RZ, RZ, R2, P1 ;  /* 0x000000ffff038224 */ /* 0x004fe400008e0602 */
[----:B------:R-:W-:Y:S02]  /*11aa0*/  @!P0 IMAD.MOV.U32 R2, RZ, RZ, R14 ;  /* 0x000000ffff028224 */ /* 0x000fe400078e000e */
[----:B------:R-:W0:Y:S04]  /*11ab0*/  SHFL.IDX PT, R14, R0, 0x1, 0x181f ;  /* 0x00381f00000e7f89 */ /* 0x000e2800000e0000 */
[----:B-----5:R2:W-:Y:S01]  /*11ac0*/  @!P0 LDGSTS.E.BYPASS.LTC128B.128 [R8+0x20400], desc[UR52][R2.64], !P5 ;  /* 0x2040000002088fae */ /* 0x0205e2000e901d74 */
[----:B------:R-:W-:Y:S01]  /*11ad0*/  ISETP.GE.AND P0, PT, R6, UR36, PT ;  /* 0x0000002406007c0c */ /* 0x000fe2000bf06270 */
[----:B------:R-:W-:-:S02]  /*11ae0*/  VIADD R6, R4, 0x20 ;  /* 0x0000002004067836 */ /* 0x000fc40000000000 */
[----:B--2---:R-:W2:Y:S10]  /*11af0*/  SHFL.IDX PT, R2, R5, 0x1, 0x181f ;  /* 0x00381f0005027f89 */ /* 0x004eb400000e0000 */
[----:B0-----:R-:W-:-:S05]  /*11b00*/  @!P0 LEA R14, P1, R10, R14, 0x1 ;  /* 0x0000000e0a0e8211 */ /* 0x001fca00078208ff */
[----:B--2---:R-:W-:Y:S02]  /*11b10*/  @!P0 IMAD.X R3, RZ, RZ, R2, P1 ;  /* 0x000000ffff038224 */ /* 0x004fe400008e0602 */
[----:B------:R-:W-:Y:S02]  /*11b20*/  @!P0 IMAD.MOV.U32 R2, RZ, RZ, R14 ;  /* 0x000000ffff028224 */ /* 0x000fe400078e000e */
[----:B------:R-:W0:Y:S04]  /*11b30*/  SHFL.IDX PT, R14, R0, 0x2, 0x181f ;  /* 0x00581f00000e7f89 */ /* 0x000e2800000e0000 */
[----:B------:R2:W-:Y:S01]  /*11b40*/  @!P0 LDGSTS.E.BYPASS.LTC128B.128 [R8+0x20c00], desc[UR52][R2.64], !P5 ;  /* 0x20c0000002088fae */ /* 0x0005e2000e901d74 */
[----:B------:R-:W-:-:S03]  /*11b50*/  ISETP.GE.AND P0, PT, R6, UR36, PT ;  /* 0x0000002406007c0c */ /* 0x000fc6000bf06270 */
[----:B--2---:R-:W2:Y:S04]  /*11b60*/  SHFL.IDX PT, R2, R5, 0x2, 0x181f ;  /* 0x00581f0005027f89 */ /* 0x004ea800000e0000 */
[----:B------:R-:W3:Y:S06]  /*11b70*/  SHFL.IDX PT, R5, R5, 0x3, 0x181f ;  /* 0x00781f0005057f89 */ /* 0x000eec00000e0000 */
[----:B0-----:R-:W-:-:S05]  /*11b80*/  @!P0 LEA R14, P1, R10, R14, 0x1 ;  /* 0x0000000e0a0e8211 */ /* 0x001fca00078208ff */
[----:B--2---:R-:W-:Y:S02]  /*11b90*/  @!P0 IMAD.X R3, RZ, RZ, R2, P1 ;  /* 0x000000ffff038224 */ /* 0x004fe400008e0602 */
[----:B------:R-:W-:Y:S02]  /*11ba0*/  @!P0 IMAD.MOV.U32 R2, RZ, RZ, R14 ;  /* 0x000000ffff028224 */ /* 0x000fe400078e000e */
[----:B------:R0:W2:Y:S04]  /*11bb0*/  SHFL.IDX PT, R14, R0, 0x3, 0x181f ;  /* 0x00781f00000e7f89 */ /* 0x0000a800000e0000 */
[----:B---3--:R0:W-:Y:S02]  /*11bc0*/  @!P0 LDGSTS.E.BYPASS.LTC128B.128 [R8+0x21400], desc[UR52][R2.64], !P5 ;  /* 0x2140000002088fae */ /* 0x0081e4000e901d74 */
.L_x_1847:
[----:B------:R-:W-:-:S05]  /*11bd0*/  VIADD R4, R4, 0x30 ;  /* 0x0000003004047836 */ /* 0x000fca0000000000 */
[----:B------:R-:W-:-:S13]  /*11be0*/  ISETP.GE.AND P0, PT, R4, UR36, PT ;  /* 0x0000002404007c0c */ /* 0x000fda000bf06270 */
[----:B0-2---:R-:W-:-:S05]  /*11bf0*/  @!P0 LEA R2, P1, R10, R14, 0x1 ;  /* 0x0000000e0a028211 */ /* 0x005fca00078208ff */
[----:B------:R-:W-:-:S05]  /*11c00*/  @!P0 IMAD.X R3, RZ, RZ, R5, P1 ;  /* 0x000000ffff038224 */ /* 0x000fca00008e0605 */
[----:B------:R-:W-:Y:S01]  /*11c10*/  @!PT LDS RZ, [RZ] ;  /* 0x00000000fffff984 */ /* 0x000fe20000000800 */
[----:B------:R-:W-:Y:S01]  /*11c20*/  @!PT LDS RZ, [RZ] ;  /* 0x00000000fffff984 */ /* 0x000fe20000000800 */
[----:B------:R-:W-:Y:S01]  /*11c30*/  @!PT LDS RZ, [RZ] ;  /* 0x00000000fffff984 */ /* 0x000fe20000000800 */
[----:B------:R0:W-:Y:S01]  /*11c40*/  @!P0 LDGSTS.E.BYPASS.LTC128B.128 [R8+0x21c00], desc[UR52][R2.64], !P5 ;  /* 0x21c0000002088fae */ /* 0x0001e2000e901d74 */
[----:B------:R-:W-:Y:S01]  /*11c50*/  PLOP3.LUT P0, PT, PT, PT, PT, 0x80, 0x0 ;  /* 0x000000000000781c */ /* 0x000fe20003f0f070 */
[----:B------:R-:W-:-:S12]  /*11c60*/  NOP ;  /* 0x0000000000007918 */ /* 0x000fd80000000000 */
.L_x_1782:
        /* <DEDUP_REMOVED lines=16> */
[----:B------:R-:W2:Y:S03]  /*11d70*/  SYNCS.PHASECHK.TRANS64.TRYWAIT P0, [R17+URZ+0x28c20], R0 ;  /* 0x028c2000110075a7 */ /* 0x000ea6000800017f */
[----:B0-2---:R-:W-:Y:S05]  /*11d80*/  @!P0 BRA `(.L_x_1784) ;  /* 0x0000002c003c8947 */ /* 0x005fea0003800000 */
.L_x_1848:
[----:B------:R-:W-:Y:S05]  /*11d90*/  BSYNC B0 ;  /* 0x0000000000007941 */ /* 0x000fea0003800000 */
.L_x_1783:
[----:B------:R-:W-:-:S05]  /*11da0*/  IMAD.U32 R2, RZ, RZ, UR47 ;  /* 0x0000002fff027e24 */ /* 0x000fca000f8e00ff */
[----:B------:R-:W-:-:S13]  /*11db0*/  ISETP.NE.AND P0, PT, R2, 0x3, PT ;  /* 0x000000030200780c */ /* 0x000fda0003f05270 */
[----:B------:R-:W-:Y:S05]  /*11dc0*/  @!P0 BRA `(.L_x_1785) ;  /* 0x0000000000048947 */ /* 0x000fea0003800000 */
[----:B------:R-:W-:Y:S01]  /*11dd0*/  BPT.TRAP 0x1 ;  /* 0x000000040000795c */ /* 0x000fe20000300000 */
.L_x_1785:
[----:B0-----:R-:W-:Y:S01]  /*11de0*/  SHF.L.U32 R0, R22, 0x1f, RZ ;  /* 0x0000001f16007819 */ /* 0x001fe200000006ff */
[----:B------:R-:W-:Y:S03]  /*11df0*/  BSSY B0, `(.L_x_1786) ;  /* 0x0000003000007945 */ /* 0x000fe60003800000 */
[----:B------:R-:W0:Y:S02]  /*11e00*/  SYNCS.PHASECHK.TRANS64.TRYWAIT P0, [R25+URZ+0x28c60], R0 ;  /* 0x028c6000190075a7 */ /* 0x000e24000800017f */
[----:B0-----:R-:W-:Y:S05]  /*11e10*/  @!P0 BRA `(.L_x_1787) ;  /* 0x0000002c002c8947 */ /* 0x001fea0003800000 */
.L_x_1849:
[----:B------:R-:W-:Y:S05]  /*11e20*/  BSYNC B0 ;  /* 0x0000000000007941 */ /* 0x000fea0003800000 */
.L_x_1786:
[----:B------:R-:W2:Y:S01]  /*11e30*/  LDL.LU R4, [R1] ;  /* 0x0000000001047983 */ /* 0x000ea20000300800 */
[----:B------:R-:W-:Y:S01]  /*11e40*/  ULDC.64 UR4, c[0x0][0x328] ;  /* 0x0000ca0000047ab9 */ /* 0x000fe20000000a00 */
[----:B------:R-:W-:Y:S01]  /*11e50*/  LOP3.LUT R16, R16, 0xfffff7ff, RZ, 0xc0, !PT ;  /* 0xfffff7ff10107812 */ /* 0x000fe200078ec0ff */
[----:B0-----:R-:W-:Y:S02]  /*11e60*/  IMAD R0, R37, UR4, RZ ;  /* 0x0000000425007c24 */ /* 0x001fe4000f8e02ff */
[----:B------:R-:W-:-:S04]  /*11e70*/  IMAD.WIDE.U32 R2, R35, UR4, RZ ;  /* 0x0000000423027c25 */ /* 0x000fc8000f8e00ff */
[----:B------:R-:W-:Y:S01]  /*11e80*/  IMAD R5, R35, UR5, R0 ;  /* 0x0000000523057c24 */ /* 0x000fe2000f8e0200 */
[----:B------:R-:W-:-:S03]  /*11e90*/  ULDC.64 UR4, c[0x0][0x338] ;  /* 0x0000ce0000047ab9 */ /* 0x000fc60000000a00 */
[----:B------:R-:W-:Y:S02]  /*11ea0*/  IMAD.IADD R3, R3, 0x1, R5 ;  /* 0x0000000103037824 */ /* 0x000fe400078e0205 */
[----:B------:R-:W-:-:S04]  /*11eb0*/  IMAD.WIDE.U32 R2, R34, UR4, R2 ;  /* 0x0000000422027c25 */ /* 0x000fc8000f8e0002 */
[----:B--2---:R-:W-:Y:S01]  /*11ec0*/  IMAD R5, R4, UR4, RZ ;  /* 0x0000000404057c24 */ /* 0x004fe2000f8e02ff */
[----:B------:R-:W-:-:S03]  /*11ed0*/  PRMT R4, R32, 0x8880, RZ ;  /* 0x0000888020047816 */ /* 0x000fc600000000ff */
[----:B------:R-:W-:Y:S01]  /*11ee0*/  IMAD R5, R34, UR5, R5 ;  /* 0x0000000522057c24 */ /* 0x000fe2000f8e0205 */
[----:B------:R-:W-:Y:S02]  /*11ef0*/  ULDC.64 UR4, c[0x0][0x330] ;  /* 0x0000cc0000047ab9 */ /* 0x000fe40000000a00 */
[----:B------:R-:W-:Y:S02]  /*11f00*/  IMAD R0, R23, UR4, RZ ;  /* 0x0000000417007c24 */ /* 0x000fe4000f8e02ff */
[----:B------:R-:W-:Y:S01]  /*11f10*/  IADD3 R3, R3, R5, RZ ;  /* 0x0000000503037210 */ /* 0x000fe20007ffe0ff */
[----:B------:R-:W-:Y:S02]  /*11f20*/  IMAD R5, R18, 0x8000, R31 ;  /* 0x0000800012057824 */ /* 0x000fe400078e021f */
[C---:B------:R-:W-:Y:S02]  /*11f30*/  IMAD R7, R19.reuse, UR5, R0 ;  /* 0x0000000513077c24 */ /* 0x040fe4000f8e0200 */
[----:B------:R-:W-:Y:S01]  /*11f40*/  IMAD.WIDE.U32 R2, R19, UR4, R2 ;  /* 0x0000000413027c25 */ /* 0x000fe2000f8e0002 */
[----:B------:R-:W-:-:S03]  /*11f50*/  ULDC.64 UR4, c[0x0][0x318] ;  /* 0x0000c60000047ab9 */ /* 0x000fc60000000a00 */
[----:B------:R-:W-:Y:S01]  /*11f60*/  IMAD.IADD R7, R3, 0x1, R7 ;  /* 0x0000000103077824 */ /* 0x000fe200078e0207 */
[----:B------:R-:W-:Y:S01]  /*11f70*/  LEA R6, P0, R2, UR4, 0x1 ;  /* 0x0000000402067c11 */ /* 0x000fe2000f8008ff */
[----:B------:R-:W-:-:S03]  /*11f80*/  UMOV UR4, 0xffffffff ;  /* 0xffffffff00047882 */ /* 0x000fc60000000000 */
[----:B------:R-:W-:Y:S02]  /*11f90*/  LEA.HI.X R7, R2, UR5, R7, 0x1, P0 ;  /* 0x0000000502077c11 */ /* 0x000fe400080f0c07 */
[----:B------:R-:W-:-:S13]  /*11fa0*/  ISETP.GT.AND P0, PT, R4, -0x1, PT ;  /* 0xffffffff0400780c */ /* 0x000fda0003f04270 */
[----:B------:R-:W-:Y:S01]  /*11fb0*/  @P0 LOP3.LUT R16, R16, 0x800, RZ, 0xfc, !PT ;  /* 0x0000080010100812 */ /* 0x000fe200078efcff */
[----:B------:R-:W-:Y:S06]  /*11fc0*/  BRA.DIV UR4, `(.L_x_1788) ;  /* 0x0000002a04d47947 */ /* 0x000fec000b800000 */
[----:B------:R-:W0:Y:S01]  /*11fd0*/  S2R R2, SR_TID.X ;  /* 0x0000000000027919 */ /* 0x000e220000002100 */
[C---:B------:R-:W-:Y:S01]  /*11fe0*/  LOP3.LUT P1, RZ, R32.reuse, 0x1, RZ, 0xc0, !PT ;  /* 0x0000000120ff7812 */ /* 0x040fe2000782c0ff */
[----:B------:R-:W-:Y:S01]  /*11ff0*/  IMAD R5, R5, 0x2, R17 ;  /* 0x0000000205057824 */ /* 0x000fe200078e0211 */
[C---:B------:R-:W-:Y:S01]  /*12000*/  LOP3.LUT P5, RZ, R32.reuse, 0x2, RZ, 0xc0, !PT ;  /* 0x0000000220ff7812 */ /* 0x040fe200078ac0ff */
[----:B------:R-:W2:Y:S01]  /*12010*/  SHFL.IDX PT, R14, R6, RZ, 0x181f ;  /* 0x00181fff060e7589 */ /* 0x000ea200000e0000 */
[C---:B------:R-:W-:Y:S02]  /*12020*/  LOP3.LUT P4, RZ, R32.reuse, 0x4, RZ, 0xc0, !PT ;  /* 0x0000000420ff7812 */ /* 0x040fe4000788c0ff */
[C---:B------:R-:W-:Y:S01]  /*12030*/  LOP3.LUT P3, RZ, R32.reuse, 0x8, RZ, 0xc0, !PT ;  /* 0x0000000820ff7812 */ /* 0x040fe2000786c0ff */
[----:B------:R-:W3:Y:S01]  /*12040*/  SHFL.IDX PT, R3, R7, RZ, 0x181f ;  /* 0x00181fff07037589 */ /* 0x000ee200000e0000 */
[----:B------:R-:W-:Y:S02]  /*12050*/  LOP3.LUT P2, RZ, R32, 0x10, RZ, 0xc0, !PT ;  /* 0x0000001020ff7812 */ /* 0x000fe4000784c0ff */
[----:B------:R-:W-:Y:S01]  /*12060*/  LOP3.LUT R16, R16, 0xfffffdff, RZ, 0xc0, !PT ;  /* 0xfffffdff10107812 */ /* 0x000fe200078ec0ff */
[----:B------:R-:W-:Y:S03]  /*12070*/  SHFL.IDX PT, R8, R7, 0x2, 0x181f ;  /* 0x00581f0007087f89 */ /* 0x000fe600000e0000 */
[----:B------:R-:W-:Y:S01]  /*12080*/  @P1 LOP3.LUT R16, R16, 0x200, RZ, 0xfc, !PT ;  /* 0x0000020010101812 */ /* 0x000fe200078efcff */
[----:B0-----:R-:W-:-:S05]  /*12090*/  IMAD.SHL.U32 R2, R2, 0x8, RZ ;  /* 0x0000000802027824 */ /* 0x001fca00078e00ff */
[----:B------:R-:W-:-:S05]  /*120a0*/  LOP3.LUT R2, R2, 0x38, RZ, 0xc0, !PT ;  /* 0x0000003802027812 */ /* 0x000fca00078ec0ff */
[----:B------:R-:W-:-:S05]  /*120b0*/  IMAD.SHL.U32 R0, R2, 0x2, RZ ;  /* 0x0000000202007824 */ /* 0x000fca00078e00ff */
[----:B--2---:R-:W-:Y:S02]  /*120c0*/  IADD3 R2, P0, R14, R0, RZ ;  /* 0x000000000e027210 */ /* 0x004fe40007f1e0ff */
[----:B------:R-:W0:Y:S03]  /*120d0*/  SHFL.IDX PT, R14, R6, 0x1, 0x181f ;  /* 0x00381f00060e7f89 */ /* 0x000e2600000e0000 */
[----:B---3--:R-:W-:Y:S01]  /*120e0*/  IMAD.X R3, RZ, RZ, R3, P0 ;  /* 0x000000ffff037224 */ /* 0x008fe200000e0603 */
[----:B------:R-:W-:Y:S02]  /*120f0*/  ISETP.LT.OR P0, PT, R27, 0x1, !P1 ;  /* 0x000000011b00780c */ /* 0x000fe40004f01670 */
[----:B------:R-:W-:-:S11]  /*12100*/  LOP3.LUT P1, RZ, R32, 0x20, RZ, 0xc0, !PT ;  /* 0x0000002020ff7812 */ /* 0x000fd6000782c0ff */
        /* <DEDUP_REMOVED lines=14> */
[----:B------:R-:W-:-:S04]  /*121f0*/  ISETP.GT.AND P6, PT, R4, -0x1, PT ;  /* 0xffffffff0400780c */ /* 0x000fc80003fc4270 */
[----:B------:R-:W-:-:S13]  /*12200*/  ISETP.LT.OR P6, PT, R27, 0x1, P6 ;  /* 0x000000011b00780c */ /* 0x000fda00037c1670 */
[----:B------:R2:W-:Y:S04]  /*12210*/  LDGSTS.E.BYPASS.LTC128B.128 [R5+0xe400], desc[UR52][R2.64+0x380], !P6 ;  /* 0x0e40038002057fae */ /* 0x0005e8000f101d74 */
[----:B--2---:R-:W2:Y:S01]  /*12220*/  SHFL.IDX PT, R3, R7, 0x1, 0x181f ;  /* 0x00381f0007037f89 */ /* 0x004ea200000e0000 */
[----:B0-----:R-:W-:-:S03]  /*12230*/  IADD3 R2, P6, R14, R0, RZ ;  /* 0x000000000e027210 */ /* 0x001fc60007fde0ff */
[----:B------:R-:W0:Y:S04]  /*12240*/  SHFL.IDX PT, R14, R6, 0x2, 0x181f ;  /* 0x00581f00060e7f89 */ /* 0x000e2800000e0000 */
[----:B------:R-:W3:Y:S01]  /*12250*/  SHFL.IDX PT, R7, R7, 0x3, 0x181f ;  /* 0x00781f0007077f89 */ /* 0x000ee200000e0000 */
[----:B--2---:R-:W-:Y:S01]  /*12260*/  IMAD.X R3, RZ, RZ, R3, P6 ;  /* 0x000000ffff037224 */ /* 0x004fe200030e0603 */
[----:B------:R-:W-:-:S04]  /*12270*/  LOP3.LUT P6, RZ, R16, 0x200, RZ, 0xc0, !PT ;  /* 0x0000020010ff7812 */ /* 0x000fc800078cc0ff */
        /* <DEDUP_REMOVED lines=14> */
[----:B------:R-:W-:-:S04]  /*12360*/  ISETP.GT.AND P6, PT, R4, -0x1, PT ;  /* 0xffffffff0400780c */ /* 0x000fc80003fc4270 */
[----:B------:R-:W-:-:S13]  /*12370*/  ISETP.LT.OR P6, PT, R27, 0x11, P6 ;  /* 0x000000111b00780c */ /* 0x000fda00037c1670 */
[----:B------:R0:W-:Y:S02]  /*12380*/  LDGSTS.E.BYPASS.LTC128B.128 [R5+0xec00], desc[UR52][R2.64+0x380], !P6 ;  /* 0x0ec0038002057fae */ /* 0x0001e4000f101d74 */
[----:B0-----:R-:W-:Y:S02]  /*12390*/  IADD3 R2, P6, R14, R0, RZ ;  /* 0x000000000e027210 */ /* 0x001fe40007fde0ff */
[----:B------:R0:W2:Y:S03]  /*123a0*/  SHFL.IDX PT, R14, R6, 0x3, 0x181f ;  /* 0x00781f00060e7f89 */ /* 0x0000a600000e0000 */
[----:B------:R-:W-:Y:S01]  /*123b0*/  IMAD.X R3, RZ, RZ, R8, P6 ;  /* 0x000000ffff037224 */ /* 0x000fe200030e0608 */
[----:B------:R-:W-:-:S04]  /*123c0*/  LOP3.LUT P6, RZ, R16, 0x200, RZ, 0xc0, !PT ;  /* 0x0000020010ff7812 */ /* 0x000fc800078cc0ff */
        /* <DEDUP_REMOVED lines=14> */
[----:B------:R-:W-:-:S04]  /*124b0*/  ISETP.GT.AND P6, PT, R4, -0x1, PT ;  /* 0xffffffff0400780c */ /* 0x000fc80003fc4270 */
[----:B------:R-:W-:-:S13]  /*124c0*/  ISETP.LT.OR P6, PT, R27, 0x21, P6 ;  /* 0x000000211b00780c */ /* 0x000fda00037c1670 */
[----:B--23--:R0:W-:Y:S02]  /*124d0*/  LDGSTS.E.BYPASS.LTC128B.128 [R5+0xf400], desc[UR52][R2.64+0x380], !P6 ;  /* 0x0f40038002057fae */ /* 0x00c1e4000f101d74 */
.L_x_1859:
[----:B0-----:R-:W-:Y:S02]  /*124e0*/  IADD3 R2, P6, R14, R0, RZ ;  /* 0x000000000e027210 */ /* 0x001fe40007fde0ff */
[C---:B------:R-:W-:Y:S02]  /*124f0*/  ISETP.LT.OR P5, PT, R27.reuse, 0x31, !P5 ;  /* 0x000000311b00780c */ /* 0x040fe40006fa1670 */
[C---:B------:R-:W-:Y:S01]  /*12500*/  ISETP.LT.OR P4, PT, R27.reuse, 0x31, !P4 ;  /* 0x000000311b00780c */ /* 0x040fe20006781670 */
[----:B------:R-:W-:Y:S01]  /*12510*/  IMAD.X R3, RZ, RZ, R7, P6 ;  /* 0x000000ffff037224 */ /* 0x000fe200030e0607 */
[----:B------:R-:W-:Y:S02]  /*12520*/  LOP3.LUT P6, RZ, R16, 0x200, RZ, 0xc0, !PT ;  /* 0x0000020010ff7812 */ /* 0x000fe400078cc0ff */
[C---:B------:R-:W-:Y:S02]  /*12530*/  ISETP.LT.OR P3, PT, R27.reuse, 0x31, !P3 ;  /* 0x000000311b00780c */ /* 0x040fe40005f61670 */
[----:B------:R-:W-:-:S02]  /*12540*/  ISETP.LT.OR P6, PT, R27, 0x31, !P6 ;  /* 0x000000311b00780c */ /* 0x000fc400077c1670 */
[C---:B------:R-:W-:Y:S02]  /*12550*/  ISETP.LT.OR P2, PT, R27.reuse, 0x31, !P2 ;  /* 0x000000311b00780c */ /* 0x040fe40005741670 */
[C---:B------:R-:W-:Y:S02]  /*12560*/  ISETP.LT.OR P1, PT, R27.reuse, 0x31, !P1 ;  /* 0x000000311b00780c */ /* 0x040fe40004f21670 */
[----:B------:R-:W-:-:S07]  /*12570*/  ISETP.LT.OR P0, PT, R27, 0x31, !P0 ;  /* 0x000000311b00780c */ /* 0x000fce0004701670 */
[----:B------:R-:W-:Y:S01]  /*12580*/  @!PT LDS RZ, [RZ] ;  /* 0x00000000fffff984 */ /* 0x000fe20000000800 */
[----:B------:R-:W-:Y:S01]  /*12590*/  @!PT LDS RZ, [RZ] ;  /* 0x00000000fffff984 */ /* 0x000fe20000000800 */
[----:B------:R-:W-:Y:S01]  /*125a0*/  @!PT LDS RZ, [RZ] ;  /* 0x00000000fffff984 */ /* 0x000fe20000000800 */
[----:B------:R0:W-:Y:S01]  /*125b0*/  LDGSTS.E.BYPASS.LTC128B.128 [R5+0x1c00], desc[UR52][R2.64], !P6 ;  /* 0x01c0000002057fae */ /* 0x0001e2000f101d74 */
[----:B------:R-:W-:-:S03]  /*125c0*/  ISETP.GT.AND P6, PT, R4, -0x1, PT ;  /* 0xffffffff0400780c */ /* 0x000fc60003fc4270 */
[----:B------:R0:W-:Y:S04]  /*125d0*/  LDGSTS.E.BYPASS.LTC128B.128 [R5+0x3c00], desc[UR52][R2.64+0x80], !P5 ;  /* 0x03c0008002057fae */ /* 0x0001e8000e901d74 */
[----:B------:R0:W-:Y:S04]  /*125e0*/  LDGSTS.E.BYPASS.LTC128B.128 [R5+0x5c00], desc[UR52][R2.64+0x100], !P4 ;  /* 0x05c0010002057fae */ /* 0x0001e8000e101d74 */
[----:B------:R0:W-:Y:S04]  /*125f0*/  LDGSTS.E.BYPASS.LTC128B.128 [R5+0x7c00], desc[UR52][R2.64+0x180], !P3 ;  /* 0x07c0018002057fae */ /* 0x0001e8000d901d74 */
[----:B------:R0:W-:Y:S04]  /*12600*/  LDGSTS.E.BYPASS.LTC128B.128 [R5+0x9c00], desc[UR52][R2.64+0x200], !P2 ;  /* 0x09c0020002057fae */ /* 0x0001e8000d101d74 */
[----:B------:R0:W-:Y:S04]  /*12610*/  LDGSTS.E.BYPASS.LTC128B.128 [R5+0xbc00], desc[UR52][R2.64+0x280], !P1 ;  /* 0x0bc0028002057fae */ /* 0x0001e8000c901d74 */
[----:B------:R0:W-:Y:S01]  /*12620*/  LDGSTS.E.BYPASS.LTC128B.128 [R5+0xdc00], desc[UR52][R2.64+0x300], !P0 ;  /* 0x0dc0030002057fae */ /* 0x0001e2000c101d74 */
[----:B------:R-:W-:-:S13]  /*12630*/  ISETP.LT.OR P0, PT, R27, 0x31, P6 ;  /* 0x000000311b00780c */ /* 0x000fda0003701670 */
[----:B------:R0:W-:Y:S01]  /*12640*/  LDGSTS.E.BYPASS.LTC128B.128 [R5+0xfc00], desc[UR52][R2.64+0x380], !P0 ;  /* 0x0fc0038002057fae */ /* 0x0001e2000c101d74 */
[----:B------:R-:W-:Y:S01]  /*12650*/  PLOP3.LUT P0, PT, PT, PT, PT, 0x80, 0x0 ;  /* 0x000000000000781c */ /* 0x000fe20003f0f070 */
[----:B------:R-:W-:-:S12]  /*12660*/  NOP ;  /* 0x0000000000007918 */ /* 0x000fd80000000000 */
.L_x_1789:
        /* <DEDUP_REMOVED lines=11> */
.L_x_1790:
[----:B------:R-:W-:Y:S01]  /*12720*/  UIADD3 UR4, UR44, -0x2, URZ ;  /* 0xfffffffe2c047890 */ /* 0x000fe2000fffe03f */
[----:B------:R0:W-:Y:S03]  /*12730*/  SYNCS.ARRIVE.TRANS64.A1T0 RZ, [R25+URZ+0x28c50], RZ ;  /* 0x028c50ff19ff79a7 */ /* 0x0001e6000810003f */
[----:B------:R-:W-:-:S06]  /*12740*/  UISETP.GE.AND UP0, UPT, UR4, UR45, UPT ;  /* 0x0000002d0400728c */ /* 0x000fcc000bf06270 */
[----:B------:R-:W-:-:S13]  /*12750*/  PLOP3.LUT P0, PT, PT, PT, UP0, 0x40, 0x0 ;  /* 0x000000000000781c */ /* 0x000fda0003f0e808 */
[----:B0-----:R-:W-:Y:S05]  /*12760*/  @P0 BRA `(.L_x_1791) ;  /* 0x0000000c00980947 */ /* 0x001fea0003800000 */
[----:B------:R-:W-:Y:S01]  /*12770*/  BSSY B0, `(.L_x_1791) ;  /* 0x00000e5000007945 */ /* 0x000fe20003800000 */
[----:B------:R-:W-:-:S07]  /*12780*/  IMAD.U32 R9, RZ, RZ, UR4 ;  /* 0x00000004ff097e24 */ /* 0x000fce000f8e00ff */
.L_x_1804:
[----:B0-----:R-:W0:Y:S01]  /*12790*/  S2R R2, SR_TID.X ;  /* 0x0000000000027919 */ /* 0x001e220000002100 */
[----:B------:R-:W2:Y:S01]  /*127a0*/  LDC R3, c[0x0][0x430] ;  /* 0x00010c00ff037b82 */ /* 0x000ea20000000800 */
[----:B-1----:R-:W-:Y:S02]  /*127b0*/  IMAD R8, R9, 0x40, R30 ;  /* 0x0000004009087824 */ /* 0x002fe400078e021e */
[----:B------:R-:W-:Y:S01]  /*127c0*/  VIADD R18, R18, 0x1 ;  /* 0x0000000112127836 */ /* 0x000fe20000000000 */
[----:B--2---:R-:W-:Y:S01]  /*127d0*/  ISETP.NE.AND P0, PT, R3, 0x1, PT ;  /* 0x000000010300780c */ /* 0x004fe20003f05270 */
[----:B0-----:R-:W-:-:S05]  /*127e0*/  IMAD.SHL.U32 R2, R2, 0x10, RZ ;  /* 0x0000001002027824 */ /* 0x001fca00078e00ff */
[----:B------:R-:W-:-:S07]  /*127f0*/  LOP3.LUT R2, R36, 0x70, R2, 0xf8, !PT ;  /* 0x0000007024027812 */ /* 0x000fce00078ef802 */
[----:B------:R-:W0:Y:S01]  /*12800*/  @P0 LDC R3, c[0x0][0x434] ;  /* 0x00010d00ff030b82 */ /* 0x000e220000000800 */
[C---:B------:R-:W-:Y:S01]  /*12810*/  ISETP.GT.U32.AND P1, PT, R2.reuse, 0x3f, PT ;  /* 0x0000003f0200780c */ /* 0x040fe20003f24070 */
[----:B------:R-:W-:-:S06]  /*12820*/  IMAD.IADD R8, R2, 0x1, R8 ;  /* 0x0000000102087824 */ /* 0x000fcc00078e0208 */
[----:B------:R-:W2:Y:S01]  /*12830*/  @P0 LDC R7, c[0x0][0x438] ;  /* 0x00010e00ff070b82 */ /* 0x000ea20000000800 */
[----:B------:R-:W-:-:S07]  /*12840*/  IMAD.MOV.U32 R10, RZ, RZ, R8 ;  /* 0x000000ffff0a7224 */ /* 0x000fce00078e0008 */
[----:B------:R-:W3:Y:S01]  /*12850*/  @!P1 LDC.64 R4, c[0x0][0x428] ;  /* 0x00010a00ff049b82 */ /* 0x000ee20000000a00 */
[----:B0-----:R-:W-:-:S05]  /*12860*/  @P0 IMAD.HI.U32 R2, R8, R3, RZ ;  /* 0x0000000308020227 */ /* 0x001fca00078e00ff */
[----:B--2---:R-:W-:Y:S02]  /*12870*/  @P0 SHF.R.U32.HI R10, RZ, R7, R2 ;  /* 0x00000007ff0a0219 */ /* 0x004fe40000011602 */
[----:B------:R-:W0:Y:S02]  /*12880*/  @!P1 LDC.64 R6, c[0x0][0x418] ;  /* 0x00010600ff069b82 */ /* 0x000e240000000a00 */
[----:B------:R-:W-:Y:S01]  /*12890*/  @!P1 SHF.R.S32.HI R3, RZ, 0x1f, R10 ;  /* 0x0000001fff039819 */ /* 0x000fe2000001140a */
[----:B---3--:R-:W-:-:S04]  /*128a0*/  @!P1 IMAD R2, R29, R4, RZ ;  /* 0x000000041d029224 */ /* 0x008fc800078e02ff */
[----:B------:R-:W-:Y:S01]  /*128b0*/  @!P1 IMAD R5, R24, R5, R2 ;  /* 0x0000000518059224 */ /* 0x000fe200078e0202 */
[----:B------:R-:W-:-:S05]  /*128c0*/  @!P1 MOV R2, R10 ;  /* 0x0000000a00029202 */ /* 0x000fca0000000f00 */
[----:B------:R-:W-:-:S04]  /*128d0*/  @!P1 IMAD.WIDE.U32 R2, R24, R4, R2 ;  /* 0x0000000418029225 */ /* 0x000fc800078e0002 */
[----:B------:R-:W-:Y:S02]  /*128e0*/  @!P1 IMAD.IADD R3, R5, 0x1, R3 ;  /* 0x0000000105039824 */ /* 0x000fe400078e0203 */
[----:B------:R-:W-:Y:S01]  /*128f0*/  IMAD.MOV.U32 R4, RZ, RZ, RZ ;  /* 0x000000ffff047224 */ /* 0x000fe200078e00ff */
[----:B0-----:R-:W-:Y:S01]  /*12900*/  @!P1 LEA R6, P0, R2, R6, 0x2 ;  /* 0x0000000602069211 */ /* 0x001fe200078010ff */
[----:B------:R-:W-:-:S03]  /*12910*/  IMAD.U32 R11, RZ, RZ, UR47 ;  /* 0x0000002fff0b7e24 */ /* 0x000fc6000f8e00ff */
[----:B------:R-:W-:Y:S01]  /*12920*/  @!P1 LEA.HI.X R7, R2, R7, R3, 0x2, P0 ;  /* 0x0000000702079211 */ /* 0x000fe200000f1403 */
[----:B------:R-:W-:Y:S01]  /*12930*/  IMAD.MOV R5, RZ, RZ, -R10 ;  /* 0x000000ffff057224 */ /* 0x000fe200078e0a0a */
[----:B------:R-:W-:-:S03]  /*12940*/  ISETP.NE.AND P0, PT, R18, 0x2, PT ;  /* 0x000000021200780c */ /* 0x000fc60003f05270 */
[----:B------:R0:W5:Y:S01]  /*12950*/  @!P1 LDG.E R4, desc[UR52][R6.64] ;  /* 0x0000003406049981 */ /* 0x000162000c1e1900 */
[----:B------:R-:W-:Y:S01]  /*12960*/  ISETP.NE.AND P1, PT, R11, 0x3, PT ;  /* 0x000000030b00780c */ /* 0x000fe20003f25270 */
[----:B------:R-:W-:Y:S05]  /*12970*/  YIELD ;  /* 0x0000000000007946 */ /* 0x000fea0003800000 */
[----:B------:R-:W-:Y:S01]  /*12980*/  ULDC UR4, c[0x0][0x430] ;  /* 0x00010c0000047ab9 */ /* 0x000fe20000000800 */
[----:B------:R-:W-:Y:S01]  /*12990*/  IMAD.MOV.U32 R2, RZ, RZ, R9 ;  /* 0x000000ffff027224 */ /* 0x000fe200078e0009 */
[----:B------:R-:W-:Y:S01]  /*129a0*/  SEL R3, RZ, 0x1, P0 ;  /* 0x00000001ff037807 */ /* 0x000fe20000000000 */
[----:B------:R-:W-:Y:S01]  /*129b0*/  IMAD R5, R5, UR4, R8 ;  /* 0x0000000405057c24 */ /* 0x000fe2000f8e0208 */
[----:B------:R-:W-:Y:S01]  /*129c0*/  SEL R18, R18, RZ, P0 ;  /* 0x000000ff12127207 */ /* 0x000fe20000000000 */
[----:B------:R-:W-:Y:S01]  /*129d0*/  VIADD R9, R9, 0xffffffff ;  /* 0xffffffff09097836 */ /* 0x000fe20000000000 */
[----:B------:R-:W-:-:S02]  /*129e0*/  LOP3.LUT R22, R22, R3, RZ, 0x3c, !PT ;  /* 0x0000000316167212 */ /* 0x000fc400078e3cff */
[----:B------:R-:W-:Y:S01]  /*129f0*/  ISETP.GT.AND P3, PT, R2, UR45, PT ;  /* 0x0000002d02007c0c */ /* 0x000fe2000bf64270 */
[----:B0-----:R-:W-:-:S12]  /*12a00*/  @!P1 BRA `(.L_x_1792) ;  /* 0x0000000000049947 */ /* 0x001fd80003800000 */
[----:B------:R-:W-:Y:S01]  /*12a10*/  BPT.TRAP 0x1 ;  /* 0x000000040000795c */ /* 0x000fe20000300000 */
.L_x_1792:
[----:B------:R-:W-:Y:S01]  /*12a20*/  IMAD R8, R18, 0x8, R17 ;  /* 0x0000000812087824 */ /* 0x000fe200078e0211 */
[----:B------:R-:W-:Y:S01]  /*12a30*/  SHF.L.U32 R20, R22, 0x1f, RZ ;  /* 0x0000001f16147819 */ /* 0x000fe200000006ff */
[----:B------:R-:W-:Y:S01]  /*12a40*/  BSSY B1, `(.L_x_1793) ;  /* 0x0000004000017945 */ /* 0x000fe20003800000 */
[----:B------:R-:W-:Y:S02]  /*12a50*/  SHF.R.S32.HI R7, RZ, 0x1f, R5 ;  /* 0x0000001fff077819 */ /* 0x000fe40000011405 */
[----:B------:R-:W0:Y:S02]  /*12a60*/  SYNCS.PHASECHK.TRANS64.TRYWAIT P0, [R8+URZ+0x28c40], R20 ;  /* 0x028c4014080075a7 */ /* 0x000e24000800017f */
[----:B0-----:R-:W-:Y:S05]  /*12a70*/  @!P0 BRA `(.L_x_1794) ;  /* 0x0000002800308947 */ /* 0x001fea0003800000 */
.L_x_1860:
[----:B------:R-:W-:Y:S05]  /*12a80*/  BSYNC B1 ;  /* 0x0000000000017941 */ /* 0x000fea0003800000 */
.L_x_1793:
[----:B------:R-:W-:Y:S01]  /*12a90*/  ULDC.64 UR4, c[0x0][0x300] ;  /* 0x0000c00000047ab9 */ /* 0x000fe20000000a00 */
[----:B-----5:R-:W-:Y:S01]  /*12aa0*/  SHF.R.S32.HI R10, RZ, 0x1f, R4 ;  /* 0x0000001fff0a7819 */ /* 0x020fe20000011404 */
[----:B------:R-:W-:Y:S01]  /*12ab0*/  IMAD R2, R7, UR4, RZ ;  /* 0x0000000407027c24 */ /* 0x000fe2000f8e02ff */
[----:B------:R-:W-:-:S03]  /*12ac0*/  LOP3.LUT P1, RZ, R16, 0x2, RZ, 0xc0, !PT ;  /* 0x0000000210ff7812 */ /* 0x000fc6000782c0ff */
        /* <DEDUP_REMOVED lines=15> */
[----:B------:R-:W-:Y:S01]  /*12bc0*/  UMOV UR4, 0xffffffff ;  /* 0xffffffff00047882 */ /* 0x000fe20000000000 */
[----:B------:R-:W-:Y:S02]  /*12bd0*/  IMAD R6, R18, 0x1000, R31 ;  /* 0x0000100012067824 */ /* 0x000fe400078e021f */
[----:B------:R-:W-:Y:S01]  /*12be0*/  LEA.HI.X R27, R2, UR5, R27, 0x1, P0 ;  /* 0x00000005021b7c11 */ /* 0x000fe200080f0c1b */
[----:B------:R-:W-:Y:S08]  /*12bf0*/  BRA.DIV UR4, `(.L_x_1795) ;  /* 0x0000002604e47947 */ /* 0x000ff0000b800000 */
[----:B------:R-:W2:Y:S01]  /*12c00*/  SHFL.IDX PT, R14, R21, RZ, 0x181f ;  /* 0x00181fff150e7589 */ /* 0x000ea200000e0000 */
[----:B-1----:R-:W-:-:S03]  /*12c10*/  IMAD R25, R6, 0x2, R17 ;  /* 0x0000000206197824 */ /* 0x002fc600078e0211 */
[----:B------:R-:W1:Y:S01]  /*12c20*/  SHFL.IDX PT, R3, R27, RZ, 0x181f ;  /* 0x00181fff1b037589 */ /* 0x000e6200000e0000 */
[----:B--2---:R-:W-:-:S03]  /*12c30*/  IADD3 R2, P0, R14, R0, RZ ;  /* 0x000000000e027210 */ /* 0x004fc60007f1e0ff */
[----:B------:R-:W2:Y:S02]  /*12c40*/  SHFL.IDX PT, R14, R21, 0x1, 0x181f ;  /* 0x00381f00150e7f89 */ /* 0x000ea400000e0000 */
[----:B-1----:R-:W-:-:S05]  /*12c50*/  IMAD.X R3, RZ, RZ, R3, P0 ;  /* 0x000000ffff037224 */ /* 0x002fca00000e0603 */
[----:B------:R1:W-:Y:S04]  /*12c60*/  LDGSTS.E.BYPASS.LTC128B.128 [R25+0x22400], desc[UR52][R2.64], !P1 ;  /* 0x2240000002197fae */ /* 0x0003e8000c901d74 */
[----:B-1----:R-:W1:Y:S01]  /*12c70*/  SHFL.IDX PT, R3, R27, 0x1, 0x181f ;  /* 0x00381f001b037f89 */ /* 0x002e6200000e0000 */
[----:B--2---:R-:W-:-:S03]  /*12c80*/  IADD3 R2, P0, R14, R0, RZ ;  /* 0x000000000e027210 */ /* 0x004fc60007f1e0ff */
[----:B------:R-:W2:Y:S01]  /*12c90*/  SHFL.IDX PT, R14, R21, 0x2, 0x181f ;  /* 0x00581f00150e7f89 */ /* 0x000ea200000e0000 */
[----:B-1----:R-:W-:-:S05]  /*12ca0*/  IADD3.X R3, RZ, R3, RZ, P0, !PT ;  /* 0x00000003ff037210 */ /* 0x002fca00007fe4ff */
[----:B------:R1:W-:Y:S04]  /*12cb0*/  LDGSTS.E.BYPASS.LTC128B.128 [R25+0x22c00], desc[UR52][R2.64], !P1 ;  /* 0x22c0000002197fae */ /* 0x0003e8000c901d74 */
[----:B-1----:R-:W1:Y:S01]  /*12cc0*/  SHFL.IDX PT, R3, R27, 0x2, 0x181f ;  /* 0x00581f001b037f89 */ /* 0x002e6200000e0000 */
[----:B--2---:R-:W-:-:S03]  /*12cd0*/  IADD3 R2, P0, R14, R0, RZ ;  /* 0x000000000e027210 */ /* 0x004fc60007f1e0ff */
[----:B------:R2:W3:Y:S04]  /*12ce0*/  SHFL.IDX PT, R14, R21, 0x3, 0x181f ;  /* 0x00781f00150e7f89 */ /* 0x0004e800000e0000 */
[----:B------:R-:W4:Y:S01]  /*12cf0*/  SHFL.IDX PT, R27, R27, 0x3, 0x181f ;  /* 0x00781f001b1b7f89 */ /* 0x000f2200000e0000 */
[----:B-1----:R-:W-:-:S05]  /*12d00*/  IMAD.X R3, RZ, RZ, R3, P0 ;  /* 0x000000ffff037224 */ /* 0x002fca00000e0603 */
[----:B---3--:R2:W-:Y:S02]  /*12d10*/  LDGSTS.E.BYPASS.LTC128B.128 [R25+0x23400], desc[UR52][R2.64], !P1 ;  /* 0x2340000002197fae */ /* 0x0085e4000c901d74 */
.L_x_1870:
[----:B--2---:R-:W-:-:S05]  /*12d20*/  IADD3 R2, P0, R14, R0, RZ ;  /* 0x000000000e027210 */ /* 0x004fca0007f1e0ff */
[----:B----4-:R-:W-:Y:S01]  /*12d30*/  IMAD.X R3, RZ, RZ, R27, P0 ;  /* 0x000000ffff037224 */ /* 0x010fe200000e061b */
[----:B------:R-:W-:-:S04]  /*12d40*/  PLOP3.LUT P0, PT, PT, PT, PT, 0x80, 0x0 ;  /* 0x000000000000781c */ /* 0x000fc80003f0f070 */
[----:B------:R-:W-:Y:S01]  /*12d50*/  @!PT LDS RZ, [RZ] ;  /* 0x00000000fffff984 */ /* 0x000fe20000000800 */
[----:B------:R-:W-:Y:S01]  /*12d60*/  @!PT LDS RZ, [RZ] ;  /* 0x00000000fffff984 */ /* 0x000fe20000000800 */
[----:B------:R-:W-:Y:S01]  /*12d70*/  @!PT LDS RZ, [RZ] ;  /* 0x00000000fffff984 */ /* 0x000fe20000000800 */
[----:B------:R1:W-:Y:S01]  /*12d80*/  LDGSTS.E.BYPASS.LTC128B.128 [R25+0x23c00], desc[UR52][R2.64], !P1 ;  /* 0x23c0000002197fae */ /* 0x0003e2000c901d74 */
[----:B------:R-:W-:-:S08]  /*12d90*/  NOP ;  /* 0x0000000000007918 */ /* 0x000fd00000000000 */
.L_x_1796:
        /* <DEDUP_REMOVED lines=11> */
.L_x_1797:
[----:B------:R1:W-:Y:S01]  /*12e50*/  SYNCS.ARRIVE.TRANS64.A1T0 RZ, [R8+URZ+0x28c30], RZ ;  /* 0x028c30ff08ff79a7 */ /* 0x0003e2000810003f */
[----:B------:R-:W-:Y:S05]  /*12e60*/  @!P2 BRA `(.L_x_1798) ;  /* 0x000000000004a947 */ /* 0x000fea0003800000 */
[----:B------:R-:W-:Y:S01]  /*12e70*/  BPT.TRAP 0x1 ;  /* 0x000000040000795c */ /* 0x000fe20000300000 */
.L_x_1798:
[----:B------:R-:W2:Y:S01]  /*12e80*/  SYNCS.PHASECHK.TRANS64.TRYWAIT P0, [R8+URZ+0x28c60], R20 ;  /* 0x028c6014080075a7 */ /* 0x000ea2000800017f */
[----:B------:R-:W-:Y:S04]  /*12e90*/  BSSY B1, `(.L_x_1799) ;  /* 0x0000002000017945 */ /* 0x000fe80003800000 */
[----:B--2---:R-:W-:Y:S05]  /*12ea0*/  @!P0 BRA `(.L_x_1800) ;  /* 0x0000002800448947 */ /* 0x004fea0003800000 */
.L_x_1871:
[----:B------:R-:W-:Y:S05]  /*12eb0*/  BSYNC B1 ;  /* 0x0000000000017941 */ /* 0x000fea0003800000 */
.L_x_1799:
[----:B------:R-:W-:Y:S01]  /*12ec0*/  ULDC.64 UR4, c[0x0][0x328] ;  /* 0x0000ca0000047ab9 */ /* 0x000fe20000000a00 */
[C---:B------:R-:W-:Y:S01]  /*12ed0*/  LOP3.LUT P5, RZ, R16.reuse, 0x8, RZ, 0xc0, !PT ;  /* 0x0000000810ff7812 */ /* 0x040fe200078ac0ff */
        /* <DEDUP_REMOVED lines=19> */
[----:B0-2---:R-:W-:Y:S01]  /*13010*/  LEA.HI.X R20, R2, UR5, R3, 0x1, P0 ;  /* 0x0000000502147c11 */ /* 0x005fe200080f0c03 */
[----:B------:R-:W-:Y:S08]  /*13020*/  BRA.DIV UR4, `(.L_x_1801) ;  /* 0x0000002604f87947 */ /* 0x000ff0000b800000 */
[----:B------:R-:W0:Y:S01]  /*13030*/  SHFL.IDX PT, R14, R10, RZ, 0x181f ;  /* 0x00181fff0a0e7589 */ /* 0x000e2200000e0000 */
[C---:B------:R-:W-:Y:S01]  /*13040*/  LOP3.LUT P1, RZ, R16.reuse, 0x80, RZ, 0xc0, !PT ;  /* 0x0000008010ff7812 */ /* 0x040fe2000782c0ff */
[----:B------:R-:W-:Y:S01]  /*13050*/  IMAD R21, R21, 0x2, R17 ;  /* 0x0000000215157824 */ /* 0x000fe200078e0211 */
[----:B------:R-:W-:Y:S01]  /*13060*/  P2R R11, PR, RZ, 0x8 ;  /* 0x00000008ff0b7803 */ /* 0x000fe20000000000 */
[----:B------:R-:W2:Y:S01]  /*13070*/  SHFL.IDX PT, R3, R20, RZ, 0x181f ;  /* 0x00181fff14037589 */ /* 0x000ea200000e0000 */
[C---:B------:R-:W-:Y:S02]  /*13080*/  LOP3.LUT P3, RZ, R16.reuse, 0x40, RZ, 0xc0, !PT ;  /* 0x0000004010ff7812 */ /* 0x040fe4000786c0ff */
[C---:B------:R-:W-:Y:S01]  /*13090*/  LOP3.LUT P6, RZ, R16.reuse, 0x20, RZ, 0xc0, !PT ;  /* 0x0000002010ff7812 */ /* 0x040fe200078cc0ff */
[----:B------:R-:W-:Y:S01]  /*130a0*/  SHFL.IDX PT, R2, R10, 0x2, 0x181f ;  /* 0x00581f000a027f89 */ /* 0x000fe200000e0000 */
[----:B------:R-:W-:Y:S02]  /*130b0*/  LOP3.LUT P2, RZ, R16, 0x10, RZ, 0xc0, !PT ;  /* 0x0000001010ff7812 */ /* 0x000fe4000784c0ff */
[----:B------:R-:W-:-:S02]  /*130c0*/  P2R R12, PR, RZ, 0x8 ;  /* 0x00000008ff0c7803 */ /* 0x000fc40000000000 */
[----:B0-----:R-:W-:Y:S02]  /*130d0*/  IADD3 R6, P0, R14, R0, RZ ;  /* 0x000000000e067210 */ /* 0x001fe40007f1e0ff */
        /* <DEDUP_REMOVED lines=10> */
[----:B------:R-:W-:Y:S02]  /*13180*/  LDGSTS.E.BYPASS.LTC128B.128 [R21+0x8400], desc[UR52][R6.64+0x200], !P5 ;  /* 0x0840020006157fae */ /* 0x000fe4000e901d74 */
[----:B--2---:R-:W-:Y:S01]  /*13190*/  IMAD.X R5, RZ, RZ, R3, P0 ;  /* 0x000000ffff057224 */ /* 0x004fe200000e0603 */
[----:B------:R-:W-:Y:S01]  /*131a0*/  IADD3 R2, P0, R2, R0, RZ ;  /* 0x0000000002027210 */ /* 0x000fe20007f1e0ff */
[----:B------:R-:W0:Y:S04]  /*131b0*/  SHFL.IDX PT, R3, R20, 0x2, 0x181f ;  /* 0x00581f0014037f89 */ /* 0x000e2800000e0000 */
[----:B------:R-:W-:Y:S04]  /*131c0*/  LDGSTS.E.BYPASS.LTC128B.128 [R21+0xa400], desc[UR52][R6.64+0x280], !P4 ;  /* 0x0a40028006157fae */ /* 0x000fe8000e101d74 */
[----:B------:R2:W3:Y:S04]  /*131d0*/  SHFL.IDX PT, R14, R10, 0x3, 0x181f ;  /* 0x00781f000a0e7f89 */ /* 0x0004e800000e0000 */
[----:B------:R-:W4:Y:S01]  /*131e0*/  SHFL.IDX PT, R20, R20, 0x3, 0x181f ;  /* 0x00781f0014147f89 */ /* 0x000f2200000e0000 */
[----:B0-----:R-:W-:Y:S01]  /*131f0*/  IMAD.X R3, RZ, RZ, R3, P0 ;  /* 0x000000ffff037224 */ /* 0x001fe200000e0603 */
[----:B------:R-:W-:-:S13]  /*13200*/  ISETP.NE.U32.AND P0, PT, R28, RZ, PT ;  /* 0x000000ff1c00720c */ /* 0x000fda0003f05070 */
[----:B------:R-:W-:Y:S04]  /*13210*/  LDGSTS.E.BYPASS.LTC128B.128 [R21+0xc400], desc[UR52][R6.64+0x300], P0 ;  /* 0x0c40030006157fae */ /* 0x000fe80008101d74 */
[----:B------:R0:W-:Y:S04]  /*13220*/  LDGSTS.E.BYPASS.LTC128B.128 [R21+0xe400], desc[UR52][R6.64+0x380], P1 ;  /* 0x0e40038006157fae */ /* 0x0001e80008901d74 */
[----:B------:R2:W-:Y:S01]  /*13230*/  LDGSTS.E.BYPASS.LTC128B.128 [R21+0xc00], desc[UR52][R4.64], !P3 ;  /* 0x00c0000004157fae */ /* 0x0005e2000d901d74 */
[----:B------:R-:W-:-:S04]  /*13240*/  ISETP.NE.AND P3, PT, R12, RZ, PT ;  /* 0x000000ff0c00720c */ /* 0x000fc80003f65270 */
[----:B0-----:R-:W-:-:S09]  /*13250*/  P2R R6, PR, RZ, 0x8 ;  /* 0x00000008ff067803 */ /* 0x001fd20000000000 */
        /* <DEDUP_REMOVED lines=10> */
[----:B------:R2:W-:Y:S01]  /*13300*/  LDGSTS.E.BYPASS.LTC128B.128 [R21+0x3400], desc[UR52][R2.64+0x80], !P3 ;  /* 0x0340008002157fae */ /* 0x0005e2000d901d74 */
[----:B------:R-:W-:-:S03]  /*13310*/  ISETP.NE.AND P3, PT, R11, RZ, PT ;  /* 0x000000ff0b00720c */ /* 0x000fc60003f65270 */
[----:B------:R2:W-:Y:S04]  /*13320*/  LDGSTS.E.BYPASS.LTC128B.128 [R21+0x5400], desc[UR52][R2.64+0x100], !P6 ;  /* 0x0540010002157fae */ /* 0x0005e8000f101d74 */
[----:B------:R2:W-:Y:S04]  /*13330*/  LDGSTS.E.BYPASS.LTC128B.128 [R21+0x7400], desc[UR52][R2.64+0x180], !P2 ;  /* 0x0740018002157fae */ /* 0x0005e8000d101d74 */
[----:B------:R2:W-:Y:S04]  /*13340*/  LDGSTS.E.BYPASS.LTC128B.128 [R21+0x9400], desc[UR52][R2.64+0x200], !P5 ;  /* 0x0940020002157fae */ /* 0x0005e8000e901d74 */
[----:B------:R2:W-:Y:S04]  /*13350*/  LDGSTS.E.BYPASS.LTC128B.128 [R21+0xb400], desc[UR52][R2.64+0x280], !P4 ;  /* 0x0b40028002157fae */ /* 0x0005e8000e101d74 */
[----:B------:R2:W-:Y:S04]  /*13360*/  LDGSTS.E.BYPASS.LTC128B.128 [R21+0xd400], desc[UR52][R2.64+0x300], P0 ;  /* 0x0d40030002157fae */ /* 0x0005e80008101d74 */
[----:B---34-:R2:W-:Y:S02]  /*13370*/  LDGSTS.E.BYPASS.LTC128B.128 [R21+0xf400], desc[UR52][R2.64+0x380], P1 ;  /* 0x0f40038002157fae */ /* 0x0185e40008901d74 */
.L_x_1881:
[----:B--2---:R-:W-:Y:S02]  /*13380*/  P2R R4, PR, RZ, 0x2 ;  /* 0x00000002ff047803 */ /* 0x004fe40000000000 */
[----:B------:R-:W-:Y:S02]  /*13390*/  LOP3.LUT P1, RZ, R16, 0x80, RZ, 0xc0, !PT ;  /* 0x0000008010ff7812 */ /* 0x000fe4000782c0ff */
[----:B------:R-:W-:Y:S02]  /*133a0*/  IADD3 R2, P2, R14, R0, RZ ;  /* 0x000000000e027210 */ /* 0x000fe40007f5e0ff */
[----:B------:R-:W-:Y:S02]  /*133b0*/  P2R R5, PR, RZ, 0x8 ;  /* 0x00000008ff057803 */ /* 0x000fe40000000000 */
[C---:B------:R-:W-:Y:S01]  /*133c0*/  LOP3.LUT P3, RZ, R16.reuse, 0x40, RZ, 0xc0, !PT ;  /* 0x0000004010ff7812 */ /* 0x040fe2000786c0ff */
[----:B------:R-:W-:Y:S01]  /*133d0*/  IMAD.X R3, RZ, RZ, R20, P2 ;  /* 0x000000ffff037224 */ /* 0x000fe200010e0614 */
[----:B------:R-:W-:-:S02]  /*133e0*/  LOP3.LUT P2, RZ, R16, 0x20, RZ, 0xc0, !PT ;  /* 0x0000002010ff7812 */ /* 0x000fc4000784c0ff */
[----:B------:R-:W-:-:S03]  /*133f0*/  LOP3.LUT P6, RZ, R16, 0x10, RZ, 0xc0, !PT ;  /* 0x0000001010ff7812 */ /* 0x000fc600078cc0ff */
[----:B------:R-:W-:Y:S01]  /*13400*/  @!PT LDS RZ, [RZ] ;  /* 0x00000000fffff984 */ /* 0x000fe20000000800 */
[----:B------:R-:W-:Y:S01]  /*13410*/  @!PT LDS RZ, [RZ] ;  /* 0x00000000fffff984 */ /* 0x000fe20000000800 */
[----:B------:R-:W-:Y:S01]  /*13420*/  @!PT LDS RZ, [RZ] ;  /* 0x00000000fffff984 */ /* 0x000fe20000000800 */
[----:B------:R0:W-:Y:S01]  /*13430*/  LDGSTS.E.BYPASS.LTC128B.128 [R21+0x1c00], desc[UR52][R2.64], !P1 ;  /* 0x01c0000002157fae */ /* 0x0001e2000c901d74 */
[----:B------:R-:W-:-:S05]  /*13440*/  ISETP.NE.AND P1, PT, R4, RZ, PT ;  /* 0x000000ff0400720c */ /* 0x000fca0003f25270 */
[----:B------:R0:W-:Y:S01]  /*13450*/  LDGSTS.E.BYPASS.LTC128B.128 [R21+0x3c00], desc[UR52][R2.64+0x80], !P3 ;  /* 0x03c0008002157fae */ /* 0x0001e2000d901d74 */
[----:B------:R-:W-:-:S03]  /*13460*/  ISETP.NE.AND P3, PT, R5, RZ, PT ;  /* 0x000000ff0500720c */ /* 0x000fc60003f65270 */
        /* <DEDUP_REMOVED lines=8> */
.L_x_1802:
        /* <DEDUP_REMOVED lines=11> */
.L_x_1803:
[----:B------:R0:W-:Y:S01]  /*135a0*/  SYNCS.ARRIVE.TRANS64.A1T0 RZ, [R8+URZ+0x28c50], RZ ;  /* 0x028c50ff08ff79a7 */ /* 0x0001e2000810003f */
[----:B------:R-:W-:Y:S05]  /*135b0*/  @P3 BRA `(.L_x_1804) ;  /* 0xfffffff000743947 */ /* 0x000fea000383ffff */
[----:B------:R-:W-:Y:S05]  /*135c0*/  BSYNC B0 ;  /* 0x0000000000007941 */ /* 0x000fea0003800000 */
.L_x_1791:
[----:B------:R-:W2:Y:S01]  /*135d0*/  S2R R0, SR_TID.X ;  /* 0x0000000000007919 */ /* 0x000ea20000002100 */
[----:B------:R-:W-:Y:S01]  /*135e0*/  VIADD R18, R18, 0x1 ;  /* 0x0000000112127836 */ /* 0x000fe20000000000 */
[----:B------:R-:W-:Y:S04]  /*135f0*/  BSSY B0, `(.L_x_1805) ;  /* 0x0000013000007945 */ /* 0x000fe80003800000 */
[----:B------:R-:W-:-:S04]  /*13600*/  ISETP.NE.AND P0, PT, R18, 0x2, PT ;  /* 0x000000021200780c */ /* 0x000fc80003f05270 */
[----:B------:R-:W-:Y:S02]  /*13610*/  SEL R18, R18, RZ, P0 ;  /* 0x000000ff12127207 */ /* 0x000fe40000000000 */
[----:B------:R-:W-:Y:S02]  /*13620*/  SEL R5, RZ, 0x1, P0 ;  /* 0x00000001ff057807 */ /* 0x000fe40000000000 */
[----:B--2---:R-:W-:-:S04]  /*13630*/  LOP3.LUT R0, R0, 0x7f, RZ, 0xc0, !PT ;  /* 0x0000007f00007812 */ /* 0x004fc800078ec0ff */
[----:B------:R-:W-:-:S13]  /*13640*/  ISETP.NE.AND P1, PT, R0, RZ, PT ;  /* 0x000000ff0000720c */ /* 0x000fda0003f25270 */
[----:B------:R-:W-:Y:S05]  /*13650*/  @P1 BRA `(.L_x_1806) ;  /* 0x0000000000301947 */ /* 0x000fea0003800000 */
[----:B------:R-:W2:Y:S01]  /*13660*/  S2R R9, SR_LANEID ;  /* 0x0000000000097919 */ /* 0x000ea20000000000 */
[----:B------:R-:W-:Y:S01]  /*13670*/  VOTEU.ANY UR4, UPT, PT ;  /* 0x0000000000047886 */ /* 0x000fe200038e0100 */
[----:B------:R-:W3:Y:S01]  /*13680*/  LDC.64 R2, c[0x0][0xc80] ;  /* 0x00032000ff027b82 */ /* 0x000ee20000000a00 */
[----:B------:R-:W2:Y:S08]  /*13690*/  FLO.U32 R0, UR4 ;  /* 0x0000000400007d00 */ /* 0x000eb000080e0000 */
[----:B------:R-:W3:Y:S01]  /*136a0*/  POPC R7, UR4 ;  /* 0x0000000400077d09 */ /* 0x000ee20008000000 */
[----:B--2---:R-:W-:-:S13]  /*136b0*/  ISETP.EQ.U32.AND P0, PT, R0, R9, PT ;  /* 0x000000090000720c */ /* 0x004fda0003f02070 */
[----:B---3--:R-:W2:Y:S01]  /*136c0*/  @P0 ATOMG.E.ADD.STRONG.GPU PT, R3, desc[UR52][R2.64], R7 ;  /* 0x00000007020309a8 */ /* 0x008ea200081ee1f4 */
[----:B------:R-:W3:Y:S02]  /*136d0*/  S2R R4, SR_LTMASK ;  /* 0x0000000000047919 */ /* 0x000ee40000003900 */
[----:B---3--:R-:W-:-:S04]  /*136e0*/  LOP3.LUT R4, R4, UR4, RZ, 0xc0, !PT ;  /* 0x0000000404047c12 */ /* 0x008fc8000f8ec0ff */
[----:B------:R-:W3:Y:S01]  /*136f0*/  POPC R33, R4 ;  /* 0x0000000400217309 */ /* 0x000ee20000000000 */
[----:B--2---:R-:W3:Y:S02]  /*13700*/  SHFL.IDX PT, R0, R3, R0, 0x1f ;  /* 0x00001f0003007589 */ /* 0x004ee400000e0000 */
[----:B---3--:R-:W-:-:S07]  /*13710*/  IADD3 R33, R0, UR46, R33 ;  /* 0x0000002e00217c10 */ /* 0x008fce000fffe021 */
.L_x_1806:
[----:B------:R-:W-:Y:S05]  /*13720*/  BSYNC B0 ;  /* 0x0000000000007941 */ /* 0x000fea0003800000 */
.L_x_1805:
[----:B------:R-:W-:-:S07]  /*13730*/  LOP3.LUT R22, R22, R5, RZ, 0x3c, !PT ;  /* 0x0000000516167212 */ /* 0x000fce00078e3cff */
.L_x_1766:
[----:B------:R-:W-:Y:S05]  /*13740*/  BSYNC B7 ;  /* 0x0000000000077941 */ /* 0x000fea0003800000 */
.L_x_1764:
[----:B------:R-:W-:-:S13]  /*13750*/  LOP3.LUT P0, RZ, R16, 0x2000, RZ, 0xc0, !PT ;  /* 0x0000200010ff7812 */ /* 0x000fda000780c0ff */
[----:B------:R-:W-:Y:S05]  /*13760*/  @!P0 BRA `(.L_x_1807) ;  /* 0x0000000000248947 */ /* 0x000fea0003800000 */
[----:B------:R-:W-:Y:S05]  /*13770*/  WARPSYNC.ALL ;  /* 0x0000000000007948 */ /* 0x000fea0003800000 */
[----:B------:R-:W2:Y:S08]  /*13780*/  S2UR UR5, SR_CgaCtaId ;  /* 0x00000000000579c3 */ /* 0x000eb00000008800 */
[----:B------:R-:W-:Y:S06]  /*13790*/  BAR.SYNC.DEFER_BLOCKING 0x5, 0x180 ;  /* 0x0146000000007b1d */ /* 0x000fec0000010000 */
[----:B------:R-:W-:-:S02]  /*137a0*/  UMOV UR4, 0x400 ;  /* 0x0000040000047882 */ /* 0x000fc40000000000 */
[----:B--2---:R-:W-:-:S06]  /*137b0*/  ULEA UR4, UR5, UR4, 0x18 ;  /* 0x0000000405047291 */ /* 0x004fcc000f8ec03f */
[----:B------:R-:W-:-:S05]  /*137c0*/  IMAD.U32 R17, RZ, RZ, UR4 ;  /* 0x00000004ff117e24 */ /* 0x000fca000f8e00ff */
[----:B------:R2:W3:Y:S01]  /*137d0*/  LDS R33, [R17+0x28cd0] ;  /* 0x028cd00011217984 */ /* 0x0004e20000000800 */
[----:B------:R-:W-:Y:S06]  /*137e0*/  BAR.ARV 0x4, 0x180 ;  /* 0x0106000000007b1d */ /* 0x000fec0000002000 */
[----:B------:R-:W-:Y:S05]  /*137f0*/  BRA `(.L_x_1808) ;  /* 0x00000000002c7947 */ /* 0x000fea0003800000 */
.L_x_1807:
[----:B------:R-:W-:-:S03]  /*13800*/  UMOV UR4, 0xffffffff ;  /* 0xffffffff00047882 */ /* 0x000fc60000000000 */
[----:B------:R-:W-:Y:S05]  /*13810*/  BRA.DIV UR4, `(.L_x_1809) ;  /* 0x0000002604cc7947 */ /* 0x000fea000b800000 */
[----:B------:R2:W3:Y:S02]  /*13820*/  SHFL.IDX PT, R14, R33, RZ, 0x1f ;  /* 0x00001fff210e7589 */ /* 0x0004e400000e0000 */
.L_x_1884:
[----:B------:R-:W4:Y:S01]  /*13830*/  @!P1 S2R R3, SR_CgaCtaId ;  /* 0x0000000000039919 */ /* 0x000f220000008800 */
[----:B------:R-:W-:Y:S05]  /*13840*/  WARPSYNC.ALL ;  /* 0x0000000000007948 */ /* 0x000fea0003800000 */
[----:B------:R-:W-:Y:S01]  /*13850*/  BAR.SYNC.DEFER_BLOCKING 0x4, 0x180 ;  /* 0x0106000000007b1d */ /* 0x000fe20000010000 */
[----:B------:R-:W-:-:S04]  /*13860*/  @!P1 MOV R0, 0x400 ;  /* 0x0000040000009802 */ /* 0x000fc80000000f00 */
[----:B----4-:R-:W-:-:S05]  /*13870*/  @!P1 LEA R17, R3, R0, 0x18 ;  /* 0x0000000003119211 */ /* 0x010fca00078ec0ff */
[----:B------:R2:W-:Y:S02]  /*13880*/  @!P1 STS [R17+0x28cd0], R33 ;  /* 0x028cd02111009388 */ /* 0x0005e40000000800 */
[----:B--23--:R-:W-:Y:S01]  /*13890*/  MOV R33, R14 ;  /* 0x0000000e00217202 */ /* 0x00cfe20000000f00 */
[----:B------:R-:W-:Y:S06]  /*138a0*/  BAR.ARV 0x5, 0x180 ;  /* 0x0146000000007b1d */ /* 0x000fec0000002000 */
.L_x_1808:
[----:B------:R-:W-:Y:S02]  /*138b0*/  ULDC UR4, c[0x0][0xc38] ;  /* 0x00030e0000047ab9 */ /* 0x000fe40000000800 */
[----:B---3--:R-:W-:-:S13]  /*138c0*/  ISETP.GE.AND P0, PT, R33, UR4, PT ;  /* 0x0000000421007c0c */ /* 0x008fda000bf06270 */
[----:B------:R-:W-:Y:S05]  /*138d0*/  @!P0 BRA `(.L_x_1810) ;  /* 0xffffffc400cc8947 */ /* 0x000fea000383ffff */
.L_x_1755:
[----:B------:R-:W3:Y:S01]  /*138e0*/  LDL.LU R0, [R1+0x4] ;  /* 0x0000040001007983 */ /* 0x000ee20000300800 */
[----:B------:R-:W-:Y:S01]  /*138f0*/  BSSY B0, `(.L_x_1811) ;  /* 0x000000b000007945 */ /* 0x000fe20003800000 */
[----:B------:R-:W4:Y:S01]  /*13900*/  S2R R5, SR_CgaCtaId ;  /* 0x0000000000057919 */ /* 0x000f220000008800 */
[----:B---3--:R-:W-:-:S05]  /*13910*/  VIADD R0, R0, 0x1 ;  /* 0x0000000100007836 */ /* 0x008fca0000000000 */
[----:B------:R-:W-:-:S04]  /*13920*/  LEA.HI R2, R0, R0, RZ, 0x1 ;  /* 0x0000000000027211 */ /* 0x000fc800078f08ff */
[----:B------:R-:W-:Y:S02]  /*13930*/  LOP3.LUT R3, R2, 0xfffffffe, RZ, 0xc0, !PT ;  /* 0xfffffffe02037812 */ /* 0x000fe400078ec0ff */
[----:B------:R-:W-:-:S03]  /*13940*/  MOV R2, 0x400 ;  /* 0x0000040000027802 */ /* 0x000fc60000000f00 */
[----:B------:R-:W-:Y:S01]  /*13950*/  IMAD.IADD R0, R0, 0x1, -R3 ;  /* 0x0000000100007824 */ /* 0x000fe200078e0a03 */
[----:B----4-:R-:W-:-:S04]  /*13960*/  LEA R7, R5, R2, 0x18 ;  /* 0x0000000205077211 */ /* 0x010fc800078ec0ff */
[----:B------:R-:W-:-:S04]  /*13970*/  SHF.L.U32 R0, R0, 0x1f, RZ ;  /* 0x0000001f00007819 */ /* 0x000fc800000006ff */
[----:B------:R-:W3:Y:S02]  /*13980*/  SYNCS.PHASECHK.TRANS64.TRYWAIT P0, [R7+URZ+0x28c20], R0 ;  /* 0x028c2000070075a7 */ /* 0x000ee4000800017f */
[----:B---3--:R-:W-:Y:S05]  /*13990*/  @!P0 BRA `(.L_x_1812) ;  /* 0x0000002400948947 */ /* 0x008fea0003800000 */
.L_x_1885:
[----:B------:R-:W-:Y:S05]  /*139a0*/  BSYNC B0 ;  /* 0x0000000000007941 */ /* 0x000fea0003800000 */
.L_x_1811:
[----:B------:R-:W-:-:S03]  /*139b0*/  UMOV UR4, 0xffffffff ;  /* 0xffffffff00047882 */ /* 0x000fc60000000000 */
[----:B------:R-:W-:Y:S05]  /*139c0*/  BRA.DIV UR4, `(.L_x_1813) ;  /* 0x00000026049c7947 */ /* 0x000fea000b800000 */
[----:B---3--:R-:W3:Y:S02]  /*139d0*/  S2R R0, SR_TID.X ;  /* 0x0000000000007919 */ /* 0x008ee40000002100 */
[----:B---3--:R-:W-:-:S04]  /*139e0*/  SHF.R.U32.HI R0, RZ, 0x5, R0 ;  /* 0x00000005ff007819 */ /* 0x008fc80000011600 */
[----:B------:R-:W-:-:S05]  /*139f0*/  LOP3.LUT R0, R0, 0x3, RZ, 0xc0, !PT ;  /* 0x0000000300007812 */ /* 0x000fca00078ec0ff */
[----:B------:R3:W4:Y:S02]  /*13a00*/  SHFL.IDX PT, R14, R0, RZ, 0x1f ;  /* 0x00001fff000e7589 */ /* 0x00072400000e0000 */
.L_x_1888:
[----:B----4-:R-:W-:Y:S01]  /*13a10*/  ISETP.NE.AND P0, PT, R14, RZ, PT ;  /* 0x000000ff0e00720c */ /* 0x010fe20003f05270 */
[----:B------:R-:W-:-:S12]  /*13a20*/  BSSY B0, `(.L_x_1814) ;  /* 0x0000024000007945 */ /* 0x000fd80003800000 */
[----:B------:R-:W-:Y:S05]  /*13a30*/  @P0 BRA `(.L_x_1815) ;  /* 0x0000000000880947 */ /* 0x000fea0003800000 */
[----:B------:R-:W-:-:S03]  /*13a40*/  UMOV UR4, 0xffffffff ;  /* 0xffffffff00047882 */ /* 0x000fc60000000000 */
[----:B------:R-:W-:Y:S05]  /*13a50*/  BRA.DIV UR4, `(.L_x_1816) ;  /* 0x0000002604ac7947 */ /* 0x000fea000b800000 */
[----:B------:R-:W-:-:S13]  /*13a60*/  ELECT P6, URZ, PT ;  /* 0x00000000003f782f */ /* 0x000fda00038c0000 */
.L_x_1891:
[----:B------:R-:W-:Y:S05]  /*13a70*/  @!P6 BRA `(.L_x_1815) ;  /* 0x000000000078e947 */ /* 0x000fea0003800000 */
[----:B------:R-:W-:-:S06]  /*13a80*/  ULOP3.LUT UR4, UR39, 0x2, URZ, 0xfc, !UPT ;  /* 0x0000000227047892 */ /* 0x000fcc000f8efc3f */
[----:B---3--:R-:W-:-:S05]  /*13a90*/  IMAD.U32 R0, RZ, RZ, UR4 ;  /* 0x00000004ff007e24 */ /* 0x008fca000f8e00ff */
[----:B------:R-:W-:-:S13]  /*13aa0*/  ISETP.NE.AND P0, PT, R0, 0x3, PT ;  /* 0x000000030000780c */ /* 0x000fda0003f05270 */
[----:B------:R-:W-:Y:S05]  /*13ab0*/  @!P0 BRA `(.L_x_1817) ;  /* 0x0000000000048947 */ /* 0x000fea0003800000 */
[----:B------:R-:W-:Y:S01]  /*13ac0*/  BPT.TRAP 0x1 ;  /* 0x000000040000795c */ /* 0x000fe20000300000 */
.L_x_1817:
[----:B------:R-:W-:Y:S01]  /*13ad0*/  IMAD R5, R18, 0x8, R7 ;  /* 0x0000000812057824 */ /* 0x000fe200078e0207 */
[----:B------:R-:W-:Y:S01]  /*13ae0*/  SHF.L.U32 R0, R22, 0x1f, RZ ;  /* 0x0000001f16007819 */ /* 0x000fe200000006ff */
[----:B------:R-:W-:-:S03]  /*13af0*/  VIADD R18, R18, 0x1 ;  /* 0x0000000112127836 */ /* 0x000fc60000000000 */
[----:B------:R-:W3:Y:S02]  /*13b00*/  SYNCS.PHASECHK.TRANS64.TRYWAIT P1, [R5+URZ+0x28c40], R0 ;  /* 0x028c4000050075a7 */ /* 0x000ee4000802017f */
[----:B------:R-:W-:-:S04]  /*13b10*/  ISETP.NE.AND P2, PT, R18, 0x2, PT ;  /* 0x000000021200780c */ /* 0x000fc80003f45270 */
[----:B------:R-:W-:Y:S01]  /*13b20*/  SEL R3, RZ, 0x1, P2 ;  /* 0x00000001ff037807 */ /* 0x000fe20001000000 */
[----:B---3--:R-:W-:Y:S08]  /*13b30*/  @!P1 BRA `(.L_x_1818) ;  /* 0x0000002400949947 */ /* 0x008ff00003800000 */
.L_x_1892:
[----:B------:R-:W-:Y:S02]  /*13b40*/  SEL R18, R18, RZ, P2 ;  /* 0x000000ff12127207 */ /* 0x000fe40001000000 */
[----:B------:R-:W-:Y:S01]  /*13b50*/  LOP3.LUT R2, R22, R3, RZ, 0x3c, !PT ;  /* 0x0000000316027212 */ /* 0x000fe200078e3cff */
[----:B------:R-:W-:Y:S06]  /*13b60*/  @!P0 BRA `(.L_x_1819) ;  /* 0x0000000000048947 */ /* 0x000fec0003800000 */
[----:B------:R-:W-:Y:S01]  /*13b70*/  BPT.TRAP 0x1 ;  /* 0x000000040000795c */ /* 0x000fe20000300000 */
.L_x_1819:
[----:B------:R-:W-:Y:S01]  /*13b80*/  IMAD R3, R18, 0x8, R7 ;  /* 0x0000000812037824 */ /* 0x000fe200078e0207 */
[----:B------:R-:W-:-:S04]  /*13b90*/  SHF.L.U32 R2, R2, 0x1f, RZ ;  /* 0x0000001f02027819 */ /* 0x000fc800000006ff */
[----:B------:R-:W4:Y:S02]  /*13ba0*/  SYNCS.PHASECHK.TRANS64.TRYWAIT P1, [R3+URZ+0x28c40], R2 ;  /* 0x028c4002030075a7 */ /* 0x000f24000802017f */
[----:B----4-:R-:W-:Y:S05]  /*13bb0*/  @!P1 BRA `(.L_x_1820) ;  /* 0x0000002400889947 */ /* 0x010fea0003800000 */
.L_x_1893:
[----:B------:R-:W-:Y:S05]  /*13bc0*/  @!P0 BRA `(.L_x_1821) ;  /* 0x0000000000048947 */ /* 0x000fea0003800000 */
[----:B------:R-:W-:Y:S01]  /*13bd0*/  BPT.TRAP 0x1 ;  /* 0x000000040000795c */ /* 0x000fe20000300000 */
.L_x_1821:
[----:B------:R-:W0:Y:S02]  /*13be0*/  SYNCS.PHASECHK.TRANS64.TRYWAIT P1, [R5+URZ+0x28c60], R0 ;  /* 0x028c6000050075a7 */ /* 0x000e24000802017f */
[----:B0-----:R-:W-:Y:S05]  /*13bf0*/  @!P1 BRA `(.L_x_1822) ;  /* 0x00000024008c9947 */ /* 0x001fea0003800000 */
.L_x_1894:
[----:B------:R-:W-:Y:S05]  /*13c00*/  @!P0 BRA `(.L_x_1823) ;  /* 0x0000000000048947 */ /* 0x000fea0003800000 */
[----:B------:R-:W-:Y:S01]  /*13c10*/  BPT.TRAP 0x1 ;  /* 0x000000040000795c */ /* 0x000fe20000300000 */
.L_x_1823:
[----:B------:R0:W0:Y:S02]  /*13c20*/  SYNCS.PHASECHK.TRANS64.TRYWAIT P0, [R3+URZ+0x28c60], R2 ;  /* 0x028c6002030075a7 */ /* 0x000024000800017f */
[----:B0-----:R-:W-:Y:S05]  /*13c30*/  @!P0 NANOSLEEP.SYNCS 0x989680 ;  /* 0x009896800000895d */ /* 0x001fea0003900000 */
[----:B------:R-:W0:Y:S02]  /*13c40*/  @!P0 SYNCS.PHASECHK.TRANS64 P0, [R3+URZ+0x28c60], R2 ;  /* 0x028c6002030085a7 */ /* 0x000e24000800007f */
[----:B0-----:R-:W-:Y:S05]  /*13c50*/  @!P0 BRA `(.L_x_1823) ;  /* 0xfffffffc00f08947 */ /* 0x001fea000383ffff */
.L_x_1815:
[----:B------:R-:W-:Y:S05]  /*13c60*/  BSYNC B0 ;  /* 0x0000000000007941 */ /* 0x000fea0003800000 */
.L_x_1814:
[----:B------:R-:W-:Y:S05]  /*13c70*/  EXIT ;  /* 0x000000000000794d */ /* 0x000fea0003800000 */
.L_x_1651:
[----:B0-----:R-:W-:-:S04]  /*13c80*/  IMAD.U32 R3, RZ, RZ, UR21 ;  /* 0x00000015ff037e24 */ /* 0x001fc8000f8e00ff */
[----:B------:R0:W1:Y:S03]  /*13c90*/  SYNCS.PHASECHK.TRANS64.TRYWAIT P1, [R3+URZ+0x28c50], R0 ;  /* 0x028c5000030075a7 */ /* 0x000066000802017f */
[----:B-1----:R-:W-:Y:S05]  /*13ca0*/  @!P1 NANOSLEEP.SYNCS 0x989680 ;  /* 0x009896800000995d */ /* 0x002fea0003900000 */
[----:B------:R-:W1:Y:S02]  /*13cb0*/  @!P1 SYNCS.PHASECHK.TRANS64 P1, [R3+URZ+0x28c50], R0 ;  /* 0x028c5000030095a7 */ /* 0x000e64000802007f */
[----:B-1----:R-:W-:Y:S05]  /*13cc0*/  @!P1 BRA `(.L_x_1651) ;  /* 0xfffffffc00ec9947 */ /* 0x002fea000383ffff */
[----:B------:R-:W-:Y:S05]  /*13cd0*/  BRA `(.L_x_1824) ;  /* 0xfffffedc00e87947 */ /* 0x000fea000383ffff */
.L_x_1657:
[----:B-1----:R-:W-:-:S04]  /*13ce0*/  IMAD.U32 R3, RZ, RZ, UR21 ;  /* 0x00000015ff037e24 */ /* 0x002fc8000f8e00ff */
[----:B------:R1:W2:Y:S03]  /*13cf0*/  SYNCS.PHASECHK.TRANS64.TRYWAIT P1, [R3+URZ+0x28c50], R0 ;  /* 0x028c5000030075a7 */ /* 0x0002a6000802017f */
[----:B--2---:R-:W-:Y:S05]  /*13d00*/  @!P1 NANOSLEEP.SYNCS 0x989680 ;  /* 0x009896800000995d */ /* 0x004fea0003900000 */
[----:B------:R-:W2:Y:S02]  /*13d10*/  @!P1 SYNCS.PHASECHK.TRANS64 P1, [R3+URZ+0x28c50], R0 ;  /* 0x028c5000030095a7 */ /* 0x000ea4000802007f */
[----:B--2---:R-:W-:Y:S05]  /*13d20*/  @!P1 BRA `(.L_x_1657) ;  /* 0xfffffffc00ec9947 */ /* 0x004fea000383ffff */
[----:B------:R-:W-:Y:S05]  /*13d30*/  BRA `(.L_x_1656) ;  /* 0xfffffee800e07947 */ /* 0x000fea000383ffff */
.L_x_1667:
[----:B0-----:R-:W-:-:S04]  /*13d40*/  IMAD.U32 R3, RZ, RZ, UR42 ;  /* 0x0000002aff037e24 */ /* 0x001fc8000f8e00ff */
[----:B------:R0:W1:Y:S03]  /*13d50*/  SYNCS.PHASECHK.TRANS64.TRYWAIT P1, [R3+URZ+0x28c00], R0 ;  /* 0x028c0000030075a7 */ /* 0x000066000802017f */
[----:B-1----:R-:W-:Y:S05]  /*13d60*/  @!P1 NANOSLEEP.SYNCS 0x989680 ;  /* 0x009896800000995d */ /* 0x002fea0003900000 */
[----:B------:R-:W1:Y:S02]  /*13d70*/  @!P1 SYNCS.PHASECHK.TRANS64 P1, [R3+URZ+0x28c00], R0 ;  /* 0x028c0000030095a7 */ /* 0x000e64000802007f */
[----:B-1----:R-:W-:Y:S05]  /*13d80*/  @!P1 BRA `(.L_x_1667) ;  /* 0xfffffffc00ec9947 */ /* 0x002fea000383ffff */
[----:B------:R-:W-:Y:S05]  /*13d90*/  BRA `(.L_x_1825) ;  /* 0xffffff0000647947 */ /* 0x000fea000383ffff */
.L_x_1671:
[----:B--2---:R2:W3:Y:S02]  /*13da0*/  SYNCS.PHASECHK.TRANS64.TRYWAIT P1, [R9+URZ+0x28c30], R10 ;  /* 0x028c300a090075a7 */ /* 0x0044e4000802017f */
[----:B---3--:R-:W-:Y:S05]  /*13db0*/  @!P1 NANOSLEEP.SYNCS 0x989680 ;  /* 0x009896800000995d */ /* 0x008fea0003900000 */
[----:B------:R-:W3:Y:S02]  /*13dc0*/  @!P1 SYNCS.PHASECHK.TRANS64 P1, [R9+URZ+0x28c30], R10 ;  /* 0x028c300a090095a7 */ /* 0x000ee4000802007f */
[----:B---3--:R-:W-:Y:S05]  /*13dd0*/  @!P1 BRA `(.L_x_1671) ;  /* 0xfffffffc00f09947 */ /* 0x008fea000383ffff */
[----:B------:R-:W-:Y:S05]  /*13de0*/  BRA `(.L_x_1670) ;  /* 0xffffff0000807947 */ /* 0x000fea000383ffff */
.L_x_1684:
[----:B-1----:R1:W3:Y:S02]  /*13df0*/  SYNCS.PHASECHK.TRANS64.TRYWAIT P1, [R9+URZ+0x28c50], R10 ;  /* 0x028c500a090075a7 */ /* 0x0022e4000802017f */
[----:B---3--:R-:W-:Y:S05]  /*13e00*/  @!P1 NANOSLEEP.SYNCS 0x989680 ;  /* 0x009896800000995d */ /* 0x008fea0003900000 */
[----:B------:R-:W3:Y:S02]  /*13e10*/  @!P1 SYNCS.PHASECHK.TRANS64 P1, [R9+URZ+0x28c50], R10 ;  /* 0x028c500a090095a7 */ /* 0x000ee4000802007f */
[----:B---3--:R-:W-:Y:S05]  /*13e20*/  @!P1 BRA `(.L_x_1684) ;  /* 0xfffffffc00f09947 */ /* 0x008fea000383ffff */
[----:B------:R-:W-:Y:S05]  /*13e30*/  BRA `(.L_x_1683) ;  /* 0xffffff1c002c7947 */ /* 0x000fea000383ffff */
.L_x_1693:
[----:B-1----:R-:W-:-:S04]  /*13e40*/  IMAD.U32 R6, RZ, RZ, UR21 ;  /* 0x00000015ff067e24 */ /* 0x002fc8000f8e00ff */
[----:B------:R1:W2:Y:S03]  /*13e50*/  SYNCS.PHASECHK.TRANS64.TRYWAIT P1, [R6+URZ+0x28c30], R9 ;  /* 0x028c3009060075a7 */ /* 0x0002a6000802017f */
[----:B--2---:R-:W-:Y:S05]  /*13e60*/  @!P1 NANOSLEEP.SYNCS 0x989680 ;  /* 0x009896800000995d */ /* 0x004fea0003900000 */
[----:B------:R-:W2:Y:S02]  /*13e70*/  @!P1 SYNCS.PHASECHK.TRANS64 P1, [R6+URZ+0x28c30], R9 ;  /* 0x028c3009060095a7 */ /* 0x000ea4000802007f */
[----:B--2---:R-:W-:Y:S05]  /*13e80*/  @!P1 BRA `(.L_x_1693) ;  /* 0xfffffffc00ec9947 */ /* 0x004fea000383ffff */
[----:B------:R-:W-:Y:S05]  /*13e90*/  BRA `(.L_x_1692) ;  /* 0xffffff2000b07947 */ /* 0x000fea000383ffff */
.L_x_1706:
[----:B--23--:R-:W-:-:S04]  /*13ea0*/  IMAD.U32 R10, RZ, RZ, UR21 ;  /* 0x00000015ff0a7e24 */ /* 0x00cfc8000f8e00ff */
[----:B------:R2:W3:Y:S03]  /*13eb0*/  SYNCS.PHASECHK.TRANS64.TRYWAIT P1, [R10+URZ+0x28c50], R9 ;  /* 0x028c50090a0075a7 */ /* 0x0004e6000802017f */
[----:B---3--:R-:W-:Y:S05]  /*13ec0*/  @!P1 NANOSLEEP.SYNCS 0x989680 ;  /* 0x009896800000995d */ /* 0x008fea0003900000 */
[----:B------:R-:W3:Y:S02]  /*13ed0*/  @!P1 SYNCS.PHASECHK.TRANS64 P1, [R10+URZ+0x28c50], R9 ;  /* 0x028c50090a0095a7 */ /* 0x000ee4000802007f */
[----:B---3--:R-:W-:Y:S05]  /*13ee0*/  @!P1 BRA `(.L_x_1706) ;  /* 0xfffffffc00ec9947 */ /* 0x008fea000383ffff */
[----:B------:R-:W-:Y:S05]  /*13ef0*/  BRA `(.L_x_1705) ;  /* 0xffffff4000a07947 */ /* 0x000fea000383ffff */
.L_x_1716:
[----:B-1----:R-:W-:-:S04]  /*13f00*/  IMAD.U32 R6, RZ, RZ, UR21 ;  /* 0x00000015ff067e24 */ /* 0x002fc8000f8e00ff */
[----:B------:R1:W2:Y:S03]  /*13f10*/  SYNCS.PHASECHK.TRANS64.TRYWAIT P2, [R6+URZ+0x28c30], R9 ;  /* 0x028c3009060075a7 */ /* 0x0002a6000804017f */
[----:B--2---:R-:W-:Y:S05]  /*13f20*/  @!P2 NANOSLEEP.SYNCS 0x989680 ;  /* 0x009896800000a95d */ /* 0x004fea0003900000 */
[----:B------:R-:W2:Y:S02]  /*13f30*/  @!P2 SYNCS.PHASECHK.TRANS64 P2, [R6+URZ+0x28c30], R9 ;  /* 0x028c30090600a5a7 */ /* 0x000ea4000804007f */
[----:B--2---:R-:W-:Y:S05]  /*13f40*/  @!P2 BRA `(.L_x_1716) ;  /* 0xfffffffc00eca947 */ /* 0x004fea000383ffff */
[----:B------:R-:W-:Y:S05]  /*13f50*/  BRA `(.L_x_1715) ;  /* 0xffffff4800207947 */ /* 0x000fea000383ffff */
.L_x_1721:
[----:B--2---:R-:W-:-:S04]  /*13f60*/  IMAD.U32 R8, RZ, RZ, UR21 ;  /* 0x00000015ff087e24 */ /* 0x004fc8000f8e00ff */
[----:B------:R2:W4:Y:S03]  /*13f70*/  SYNCS.PHASECHK.TRANS64.TRYWAIT P2, [R8+URZ+0x28c50], R9 ;  /* 0x028c5009080075a7 */ /* 0x000526000804017f */
[----:B----4-:R-:W-:Y:S05]  /*13f80*/  @!P2 NANOSLEEP.SYNCS 0x989680 ;  /* 0x009896800000a95d */ /* 0x010fea0003900000 */
[----:B------:R-:W4:Y:S02]  /*13f90*/  @!P2 SYNCS.PHASECHK.TRANS64 P2, [R8+URZ+0x28c50], R9 ;  /* 0x028c50090800a5a7 */ /* 0x000f24000804007f */
[----:B----4-:R-:W-:Y:S05]  /*13fa0*/  @!P2 BRA `(.L_x_1721) ;  /* 0xfffffffc00eca947 */ /* 0x010fea000383ffff */
[----:B------:R-:W-:Y:S05]  /*13fb0*/  BRA `(.L_x_1720) ;  /* 0xffffff5c00447947 */ /* 0x000fea000383ffff */
.L_x_1728:
[----:B-1----:R-:W-:-:S04]  /*13fc0*/  IMAD.U32 R5, RZ, RZ, UR21 ;  /* 0x00000015ff057e24 */ /* 0x002fc8000f8e00ff */
[----:B------:R1:W2:Y:S03]  /*13fd0*/  SYNCS.PHASECHK.TRANS64.TRYWAIT P1, [R5+URZ+0x28c30], R8 ;  /* 0x028c3008050075a7 */ /* 0x0002a6000802017f */
[----:B--2---:R-:W-:Y:S05]  /*13fe0*/  @!P1 NANOSLEEP.SYNCS 0x989680 ;  /* 0x009896800000995d */ /* 0x004fea0003900000 */
[----:B------:R-:W2:Y:S02]  /*13ff0*/  @!P1 SYNCS.PHASECHK.TRANS64 P1, [R5+URZ+0x28c30], R8 ;  /* 0x028c3008050095a7 */ /* 0x000ea4000802007f */
[----:B--2---:R-:W-:Y:S05]  /*14000*/  @!P1 BRA `(.L_x_1728) ;  /* 0xfffffffc00ec9947 */ /* 0x004fea000383ffff */
[----:B------:R-:W-:Y:S05]  /*14010*/  BRA `(.L_x_1727) ;  /* 0xffffff6000387947 */ /* 0x000fea000383ffff */
.L_x_1741:
[----:B--2---:R-:W-:-:S04]  /*14020*/  MOV R7, UR21 ;  /* 0x0000001500077c02 */ /* 0x004fc80008000f00 */
[----:B------:R2:W3:Y:S03]  /*14030*/  SYNCS.PHASECHK.TRANS64.TRYWAIT P1, [R7+URZ+0x28c50], R8 ;  /* 0x028c5008070075a7 */ /* 0x0004e6000802017f */
[----:B---3--:R-:W-:Y:S05]  /*14040*/  @!P1 NANOSLEEP.SYNCS 0x989680 ;  /* 0x009896800000995d */ /* 0x008fea0003900000 */
[----:B------:R-:W3:Y:S02]  /*14050*/  @!P1 SYNCS.PHASECHK.TRANS64 P1, [R7+URZ+0x28c50], R8 ;  /* 0x028c5008070095a7 */ /* 0x000ee4000802007f */
[----:B---3--:R-:W-:Y:S05]  /*14060*/  @!P1 BRA `(.L_x_1741) ;  /* 0xfffffffc00ec9947 */ /* 0x008fea000383ffff */
[----:B------:R-:W-:Y:S05]  /*14070*/  BRA `(.L_x_1740) ;  /* 0xffffff8000207947 */ /* 0x000fea000383ffff */
.L_x_1772:
[----:B------:R-:W2:Y:S01]  /*14080*/  S2R R20, SR_TID.X ;  /* 0x0000000000147919 */ /* 0x000ea20000002100 */
[----:B------:R-:W-:Y:S02]  /*14090*/  IMAD.MOV.U32 R12, RZ, RZ, RZ ;  /* 0x000000ffff0c7224 */ /* 0x000fe400078e00ff */
[----:B------:R-:W-:Y:S02]  /*140a0*/  IMAD.MOV.U32 R11, RZ, RZ, 0x1f ;  /* 0x0000001fff0b7424 */ /* 0x000fe400078e00ff */
[----:B------:R-:W-:Y:S01]  /*140b0*/  IMAD.MOV.U32 R15, RZ, RZ, -0x1 ;  /* 0xffffffffff0f7424 */ /* 0x000fe200078e00ff */
[----:B--2---:R-:W-:-:S04]  /*140c0*/  SHF.R.U32.HI R20, RZ, 0x5, R20 ;  /* 0x00000005ff147819 */ /* 0x004fc80000011614 */
[----:B------:R-:W-:-:S05]  /*140d0*/  LOP3.LUT R20, R20, 0x3, RZ, 0xc0, !PT ;  /* 0x0000000314147812 */ /* 0x000fca00078ec0ff */
[----:B------:R-:W-:-:S07]  /*140e0*/  IMAD.MOV.U32 R13, RZ, RZ, R20 ;  /* 0x000000ffff0d7224 */ /* 0x000fce00078e0014 */
[----:B01---5:R-:W-:Y:S05]  /*140f0*/  WARPSYNC.COLLECTIVE R15, `(.L_x_1826) ;  /* 0x000000000f087348 */ /* 0x023fea0003c00000 */
[----:B------:R2:W3:Y:S02]  /*14100*/  SHFL.IDX P6, R14, R13, R12, R11 ;  /* 0x0000000c0d0e7389 */ /* 0x0004e400000c000b */
[----:B0123-5:R-:W-:Y:S01]  /*14110*/  ENDCOLLECTIVE ;  /* 0x000000000000791b */ /* 0x02ffe20003800000 */
.L_x_1826:
[----:B------:R-:W-:Y:S05]  /*14120*/  BRA `(.L_x_1827) ;  /* 0xffffffcc00207947 */ /* 0x000fea000383ffff */
.L_x_1775:
[----:B0-----:R0:W1:Y:S02]  /*14130*/  SYNCS.PHASECHK.TRANS64.TRYWAIT P0, [R25+URZ+0x28c40], R0 ;  /* 0x028c4000190075a7 */ /* 0x001064000800017f */
[----:B-1----:R-:W-:Y:S05]  /*14140*/  @!P0 NANOSLEEP.SYNCS 0x989680 ;  /* 0x009896800000895d */ /* 0x002fea0003900000 */
[----:B------:R-:W1:Y:S02]  /*14150*/  @!P0 SYNCS.PHASECHK.TRANS64 P0, [R25+URZ+0x28c40], R0 ;  /* 0x028c4000190085a7 */ /* 0x000e64000800007f */
[----:B-1----:R-:W-:Y:S05]  /*14160*/  @!P0 BRA `(.L_x_1775) ;  /* 0xfffffffc00f08947 */ /* 0x002fea000383ffff */
[----:B------:R-:W-:Y:S05]  /*14170*/  BRA `(.L_x_1828) ;  /* 0xffffffcc00c87947 */ /* 0x000fea000383ffff */
.L_x_1776:
        /* <DEDUP_REMOVED lines=8> */
.L_x_1830:
[----:B------:R-:W-:Y:S05]  /*14200*/  BSYNC B0 ;  /* 0x0000000000007941 */ /* 0x000fea0003800000 */
.L_x_1829:
[----:B------:R-:W-:Y:S01]  /*14210*/  IMAD.MOV.U32 R13, RZ, RZ, R0 ;  /* 0x000000ffff0d7224 */ /* 0x000fe200078e0000 */
[----:B------:R-:W-:Y:S01]  /*14220*/  @P0 LEA R7, R4, R17, 0x1 ;  /* 0x0000001104070211 */ /* 0x000fe200078e08ff */
[----:B------:R-:W-:Y:S02]  /*14230*/  IMAD.MOV.U32 R12, RZ, RZ, RZ ;  /* 0x000000ffff0c7224 */ /* 0x000fe400078e00ff */
[----:B------:R-:W-:Y:S02]  /*14240*/  IMAD.MOV.U32 R11, RZ, RZ, 0x181f ;  /* 0x0000181fff0b7424 */ /* 0x000fe400078e00ff */
[----:B------:R-:W-:Y:S02]  /*14250*/  IMAD.MOV.U32 R15, RZ, RZ, -0x1 ;  /* 0xffffffffff0f7424 */ /* 0x000fe400078e00ff */
[----:B------:R-:W-:-:S07]  /*14260*/  IMAD.MOV.U32 R2, RZ, RZ, R14 ;  /* 0x000000ffff027224 */ /* 0x000fce00078e000e */
[----:B------:R-:W-:Y:S05]  /*14270*/  WARPSYNC.COLLECTIVE R15, `(.L_x_1831) ;  /* 0x000000000f087348 */ /* 0x000fea0003c00000 */
[----:B------:R0:W1:Y:S02]  /*14280*/  SHFL.IDX P6, R14, R13, R12, R11 ;  /* 0x0000000c0d0e7389 */ /* 0x00006400000c000b */
[----:B01----:R-:W-:Y:S01]  /*14290*/  ENDCOLLECTIVE ;  /* 0x000000000000791b */ /* 0x003fe20003800000 */
.L_x_1831:
[----:B------:R-:W-:Y:S02]  /*142a0*/  IMAD.MOV.U32 R13, RZ, RZ, R5 ;  /* 0x000000ffff0d7224 */ /* 0x000fe400078e0005 */
[----:B------:R-:W-:Y:S01]  /*142b0*/  IMAD.MOV.U32 R12, RZ, RZ, 0x1 ;  /* 0x00000001ff0c7424 */ /* 0x000fe200078e00ff */
[----:B------:R-:W-:-:S05]  /*142c0*/  @P0 LEA R14, P1, R6, R14, 0x1 ;  /* 0x0000000e060e0211 */ /* 0x000fca00078208ff */
[----:B------:R-:W-:Y:S02]  /*142d0*/  @P0 IMAD.X R3, RZ, RZ, R2, P1 ;  /* 0x000000ffff030224 */ /* 0x000fe400008e0602 */
[----:B------:R-:W-:-:S07]  /*142e0*/  @P0 IMAD.MOV.U32 R2, RZ, RZ, R14 ;  /* 0x000000ffff020224 */ /* 0x000fce00078e000e */
[----:B------:R-:W-:Y:S05]  /*142f0*/  WARPSYNC.COLLECTIVE R15, `(.L_x_1832) ;  /* 0x000000000f087348 */ /* 0x000fea0003c00000 */
[----:B------:R0:W1:Y:S02]  /*14300*/  SHFL.IDX P6, R14, R13, R12, R11 ;  /* 0x0000000c0d0e7389 */ /* 0x00006400000c000b */
[----:B01----:R-:W-:Y:S01]  /*14310*/  ENDCOLLECTIVE ;  /* 0x000000000000791b */ /* 0x003fe20003800000 */
.L_x_1832:
[----:B------:R-:W-:Y:S01]  /*14320*/  @!PT LDS RZ, [RZ] ;  /* 0x00000000fffff984 */ /* 0x000fe20000000800 */
[----:B------:R-:W-:Y:S01]  /*14330*/  @!PT LDS RZ, [RZ] ;  /* 0x00000000fffff984 */ /* 0x000fe20000000800 */
[----:B------:R-:W-:Y:S01]  /*14340*/  @!PT LDS RZ, [RZ] ;  /* 0x00000000fffff984 */ /* 0x000fe20000000800 */
[----:B------:R0:W-:Y:S01]  /*14350*/  @P0 LDGSTS.E.BYPASS.LTC128B.128 [R7+0x22400], desc[UR52][R2.64], !P2 ;  /* 0x2240000002070fae */ /* 0x0001e2000d101d74 */
[----:B------:R-:W-:Y:S01]  /*14360*/  ISETP.GE.AND P0, PT, R27, 0x11, PT ;  /* 0x000000111b00780c */ /* 0x000fe20003f06270 */
[----:B------:R-:W-:-:S12]  /*14370*/  IMAD.MOV.U32 R13, RZ, RZ, R0 ;  /* 0x000000ffff0d7224 */ /* 0x000fd800078e0000 */
[----:B------:R-:W-:Y:S02]  /*14380*/  @P0 IMAD R9, R4, 0x2, R17 ;  /* 0x0000000204090824 */ /* 0x000fe400078e0211 */
[----:B0-----:R-:W-:-:S07]  /*14390*/  IMAD.MOV.U32 R2, RZ, RZ, R14 ;  /* 0x000000ffff027224 */ /* 0x001fce00078e000e */
[----:B------:R-:W-:Y:S05]  /*143a0*/  WARPSYNC.COLLECTIVE R15, `(.L_x_1833) ;  /* 0x000000000f087348 */ /* 0x000fea0003c00000 */
[----:B------:R0:W1:Y:S02]  /*143b0*/  SHFL.IDX P6, R14, R13, R12, R11 ;  /* 0x0000000c0d0e7389 */ /* 0x00006400000c000b */
[----:B01----:R-:W-:Y:S01]  /*143c0*/  ENDCOLLECTIVE ;  /* 0x000000000000791b */ /* 0x003fe20003800000 */
.L_x_1833:
        /* <DEDUP_REMOVED lines=8> */
.L_x_1834:
        /* <DEDUP_REMOVED lines=11> */
.L_x_1835:
[----:B------:R-:W-:Y:S02]  /*14500*/  IMAD.MOV.U32 R13, RZ, RZ, R5 ;  /* 0x000000ffff0d7224 */ /* 0x000fe400078e0005 */
[----:B------:R-:W-:Y:S01]  /*14510*/  IMAD.MOV.U32 R12, RZ, RZ, 0x3 ;  /* 0x00000003ff0c7424 */ /* 0x000fe200078e00ff */
[----:B------:R-:W-:-:S05]  /*14520*/  @P0 LEA R14, P1, R6, R14, 0x1 ;  /* 0x0000000e060e0211 */ /* 0x000fca00078208ff */
[----:B------:R-:W-:Y:S01]  /*14530*/  @P0 IMAD.X R3, RZ, RZ, R2, P1 ;  /* 0x000000ffff030224 */ /* 0x000fe200008e0602 */
[----:B------:R-:W-:-:S07]  /*14540*/  @P0 MOV R2, R14 ;  /* 0x0000000e00020202 */ /* 0x000fce0000000f00 */
[----:B------:R-:W-:Y:S05]  /*14550*/  WARPSYNC.COLLECTIVE R15, `(.L_x_1836) ;  /* 0x000000000f087348 */ /* 0x000fea0003c00000 */
[----:B------:R0:W1:Y:S02]  /*14560*/  SHFL.IDX P6, R14, R13, R12, R11 ;  /* 0x0000000c0d0e7389 */ /* 0x00006400000c000b */
[----:B01----:R-:W-:Y:S01]  /*14570*/  ENDCOLLECTIVE ;  /* 0x000000000000791b */ /* 0x003fe20003800000 */
.L_x_1836:
[----:B------:R-:W-:Y:S01]  /*14580*/  @!PT LDS RZ, [RZ] ;  /* 0x00000000fffff984 */ /* 0x000fe20000000800 */
[----:B------:R-:W-:Y:S01]  /*14590*/  @!PT LDS RZ, [RZ] ;  /* 0x00000000fffff984 */ /* 0x000fe20000000800 */
[----:B------:R-:W-:Y:S01]  /*145a0*/  @!PT LDS RZ, [RZ] ;  /* 0x00000000fffff984 */ /* 0x000fe20000000800 */
[----:B------:R0:W-:Y:S01]  /*145b0*/  @P0 LDGSTS.E.BYPASS.LTC128B.128 [R7+0x23400], desc[UR52][R2.64], !P2 ;  /* 0x2340000002070fae */ /* 0x0001e2000d101d74 */
[----:B------:R-:W-:Y:S02]  /*145c0*/  IMAD.MOV.U32 R13, RZ, RZ, R0 ;  /* 0x000000ffff0d7224 */ /* 0x000fe400078e0000 */
[----:B------:R-:W-:-:S07]  /*145d0*/  IMAD.MOV.U32 R5, RZ, RZ, R14 ;  /* 0x000000ffff057224 */ /* 0x000fce00078e000e */
[----:B0-----:R-:W-:Y:S05]  /*145e0*/  WARPSYNC.COLLECTIVE R15, `(.L_x_1837) ;  /* 0x000000000f087348 */ /* 0x001fea0003c00000 */
[----:B------:R1:W2:Y:S02]  /*145f0*/  SHFL.IDX P6, R14, R13, R12, R11 ;  /* 0x0000000c0d0e7389 */ /* 0x0002a400000c000b */
[----:B012---:R-:W-:Y:S01]  /*14600*/  ENDCOLLECTIVE ;  /* 0x000000000000791b */ /* 0x007fe20003800000 */
.L_x_1837:
[----:B------:R-:W-:Y:S05]  /*14610*/  BRA `(.L_x_1838) ;  /* 0xffffffcc00807947 */ /* 0x000fea000383ffff */
.L_x_1781:
[----:B------:R-:W-:Y:S02]  /*14620*/  IMAD.MOV.U32 R13, RZ, RZ, R5 ;  /* 0x000000ffff0d7224 */ /* 0x000fe400078e0005 */
[----:B------:R-:W-:Y:S02]  /*14630*/  IMAD.MOV.U32 R12, RZ, RZ, RZ ;  /* 0x000000ffff0c7224 */ /* 0x000fe400078e00ff */
[----:B------:R-:W-:Y:S02]  /*14640*/  IMAD.MOV.U32 R11, RZ, RZ, 0x181f ;  /* 0x0000181fff0b7424 */ /* 0x000fe400078e00ff */
[----:B------:R-:W-:Y:S02]  /*14650*/  IMAD.MOV.U32 R15, RZ, RZ, -0x1 ;  /* 0xffffffffff0f7424 */ /* 0x000fe400078e00ff */
[----:B------:R-:W-:-:S07]  /*14660*/  VIADD R4, R36, UR43 ;  /* 0x0000002b24047c36 */ /* 0x000fce0008000000 */
[----:B-1---5:R-:W-:Y:S05]  /*14670*/  WARPSYNC.COLLECTIVE R15, `(.L_x_1839) ;  /* 0x000000000f087348 */ /* 0x022fea0003c00000 */
[----:B------:R0:W2:Y:S02]  /*14680*/  SHFL.IDX P6, R14, R13, R12, R11 ;  /* 0x0000000c0d0e7389 */ /* 0x0000a400000c000b */
[----:B012--5:R-:W-:Y:S01]  /*14690*/  ENDCOLLECTIVE ;  /* 0x000000000000791b */ /* 0x027fe20003800000 */
.L_x_1839:
[C---:B------:R-:W-:Y:S01]  /*146a0*/  VIADD R6, R4.reuse, 0x10 ;  /* 0x0000001004067836 */ /* 0x040fe20000000000 */
[----:B------:R-:W-:Y:S01]  /*146b0*/  ISETP.GE.AND P0, PT, R4, UR36, PT ;  /* 0x0000002404007c0c */ /* 0x000fe2000bf06270 */
[----:B------:R-:W-:Y:S02]  /*146c0*/  IMAD.MOV.U32 R13, RZ, RZ, R0 ;  /* 0x000000ffff0d7224 */ /* 0x000fe400078e0000 */
[----:B------:R-:W-:-:S10]  /*146d0*/  IMAD.MOV.U32 R2, RZ, RZ, R14 ;  /* 0x000000ffff027224 */ /* 0x000fd400078e000e */
[----:B------:R-:W-:Y:S05]  /*146e0*/  WARPSYNC.COLLECTIVE R15, `(.L_x_1840) ;  /* 0x000000000f087348 */ /* 0x000fea0003c00000 */
[----:B------:R0:W1:Y:S02]  /*146f0*/  SHFL.IDX P6, R14, R13, R12, R11 ;  /* 0x0000000c0d0e7389 */ /* 0x00006400000c000b */
[----:B01----:R-:W-:Y:S01]  /*14700*/  ENDCOLLECTIVE ;  /* 0x000000000000791b */ /* 0x003fe20003800000 */
.L_x_1840:
[----:B------:R-:W-:Y:S01]  /*14710*/  MOV R13, R5 ;  /* 0x00000005000d7202 */ /* 0x000fe20000000f00 */
[----:B------:R-:W-:Y:S01]  /*14720*/  IMAD.MOV.U32 R12, RZ, RZ, 0x1 ;  /* 0x00000001ff0c7424 */ /* 0x000fe200078e00ff */
[----:B------:R-:W-:-:S05]  /*14730*/  @!P0 LEA R14, P1, R10, R14, 0x1 ;  /* 0x0000000e0a0e8211 */ /* 0x000fca00078208ff */
[----:B------:R-:W-:Y:S02]  /*14740*/  @!P0 IMAD.X R3, RZ, RZ, R2, P1 ;  /* 0x000000ffff038224 */ /* 0x000fe400008e0602 */
[----:B------:R-:W-:-:S07]  /*14750*/  @!P0 IMAD.MOV.U32 R2, RZ, RZ, R14 ;  /* 0x000000ffff028224 */ /* 0x000fce00078e000e */
[----:B------:R-:W-:Y:S05]  /*14760*/  WARPSYNC.COLLECTIVE R15, `(.L_x_1841) ;  /* 0x000000000f087348 */ /* 0x000fea0003c00000 */
[----:B------:R0:W1:Y:S02]  /*14770*/  SHFL.IDX P6, R14, R13, R12, R11 ;  /* 0x0000000c0d0e7389 */ /* 0x00006400000c000b */
[----:B01----:R-:W-:Y:S01]  /*14780*/  ENDCOLLECTIVE ;  /* 0x000000000000791b */ /* 0x003fe20003800000 */
.L_x_1841:
[----:B------:R-:W-:Y:S01]  /*14790*/  @!PT LDS RZ, [RZ] ;  /* 0x00000000fffff984 */ /* 0x000fe20000000800 */
[----:B------:R-:W-:Y:S01]  /*147a0*/  @!PT LDS RZ, [RZ] ;  /* 0x00000000fffff984 */ /* 0x000fe20000000800 */
[----:B------:R-:W-:Y:S01]  /*147b0*/  @!PT LDS RZ, [RZ] ;  /* 0x00000000fffff984 */ /* 0x000fe20000000800 */
[----:B------:R0:W-:Y:S01]  /*147c0*/  @!P0 LDGSTS.E.BYPASS.LTC128B.128 [R8+0x20400], desc[UR52][R2.64], !P5 ;  /* 0x2040000002088fae */ /* 0x0001e2000e901d74 */
[----:B------:R-:W-:Y:S01]  /*147d0*/  ISETP.GE.AND P0, PT, R6, UR36, PT ;  /* 0x0000002406007c0c */ /* 0x000fe2000bf06270 */
[----:B------:R-:W-:Y:S02]  /*147e0*/  VIADD R6, R4, 0x20 ;  /* 0x0000002004067836 */ /* 0x000fe40000000000 */
[----:B------:R-:W-:Y:S02]  /*147f0*/  IMAD.MOV.U32 R13, RZ, RZ, R0 ;  /* 0x000000ffff0d7224 */ /* 0x000fe400078e0000 */
[----:B0-----:R-:W-:-:S08]  /*14800*/  IMAD.MOV.U32 R2, RZ, RZ, R14 ;  /* 0x000000ffff027224 */ /* 0x001fd000078e000e */
[----:B------:R-:W-:Y:S05]  /*14810*/  WARPSYNC.COLLECTIVE R15, `(.L_x_1842) ;  /* 0x000000000f087348 */ /* 0x000fea0003c00000 */
[----:B------:R0:W1:Y:S02]  /*14820*/  SHFL.IDX P6, R14, R13, R12, R11 ;  /* 0x0000000c0d0e7389 */ /* 0x00006400000c000b */
[----:B01----:R-:W-:Y:S01]  /*14830*/  ENDCOLLECTIVE ;  /* 0x000000000000791b */ /* 0x003fe20003800000 */
.L_x_1842:
        /* <DEDUP_REMOVED lines=8> */
.L_x_1843:
[----:B------:R-:W-:Y:S01]  /*148c0*/  @!PT LDS RZ, [RZ] ;  /* 0x00000000fffff984 */ /* 0x000fe20000000800 */
[----:B------:R-:W-:Y:S01]  /*148d0*/  @!PT LDS RZ, [RZ] ;  /* 0x00000000fffff984 */ /* 0x000fe20000000800 */
[----:B------:R-:W-:Y:S01]  /*148e0*/  @!PT LDS RZ, [RZ] ;  /* 0x00000000fffff984 */ /* 0x000fe20000000800 */
[----:B------:R0:W-:Y:S01]  /*148f0*/  @!P0 LDGSTS.E.BYPASS.LTC128B.128 [R8+0x20c00], desc[UR52][R2.64], !P5 ;  /* 0x20c0000002088fae */ /* 0x0001e2000e901d74 */
[----:B------:R-:W-:Y:S01]  /*14900*/  ISETP.GE.AND P0, PT, R6, UR36, PT ;  /* 0x0000002406007c0c */ /* 0x000fe2000bf06270 */
[----:B------:R-:W-:Y:S02]  /*14910*/  IMAD.MOV.U32 R13, RZ, RZ, R0 ;  /* 0x000000ffff0d7224 */ /* 0x000fe400078e0000 */
[----:B0-----:R-:W-:-:S10]  /*14920*/  IMAD.MOV.U32 R2, RZ, RZ, R14 ;  /* 0x000000ffff027224 */ /* 0x001fd400078e000e */
[----:B------:R-:W-:Y:S05]  /*14930*/  WARPSYNC.COLLECTIVE R15, `(.L_x_1844) ;  /* 0x000000000f087348 */ /* 0x000fea0003c00000 */
[----:B------:R0:W1:Y:S02]  /*14940*/  SHFL.IDX P6, R14, R13, R12, R11 ;  /* 0x0000000c0d0e7389 */ /* 0x00006400000c000b */
[----:B01----:R-:W-:Y:S01]  /*14950*/  ENDCOLLECTIVE ;  /* 0x000000000000791b */ /* 0x003fe20003800000 */
.L_x_1844:
        /* <DEDUP_REMOVED lines=8> */
.L_x_1845:
[----:B------:R-:W-:Y:S01]  /*149e0*/  @!PT LDS RZ, [RZ] ;  /* 0x00000000fffff984 */ /* 0x000fe20000000800 */
[----:B------:R-:W-:Y:S01]  /*149f0*/  @!PT LDS RZ, [RZ] ;  /* 0x00000000fffff984 */ /* 0x000fe20000000800 */
[----:B------:R-:W-:Y:S01]  /*14a00*/  @!PT LDS RZ, [RZ] ;  /* 0x00000000fffff984 */ /* 0x000fe20000000800 */
[----:B------:R0:W-:Y:S01]  /*14a10*/  @!P0 LDGSTS.E.BYPASS.LTC128B.128 [R8+0x21400], desc[UR52][R2.64], !P5 ;  /* 0x2140000002088fae */ /* 0x0001e2000e901d74 */
[----:B------:R-:W-:Y:S01]  /*14a20*/  IMAD.MOV.U32 R13, RZ, RZ, R0 ;  /* 0x000000ffff0d7224 */ /* 0x000fe200078e0000 */
[----:B------:R-:W-:-:S07]  /*14a30*/  MOV R5, R14 ;  /* 0x0000000e00057202 */ /* 0x000fce0000000f00 */
[----:B0-----:R-:W-:Y:S05]  /*14a40*/  WARPSYNC.COLLECTIVE R15, `(.L_x_1846) ;  /* 0x000000000f087348 */ /* 0x001fea0003c00000 */
[----:B------:R1:W2:Y:S02]  /*14a50*/  SHFL.IDX P6, R14, R13, R12, R11 ;  /* 0x0000000c0d0e7389 */ /* 0x0002a400000c000b */
[----:B012---:R-:W-:Y:S01]  /*14a60*/  ENDCOLLECTIVE ;  /* 0x000000000000791b */ /* 0x007fe20003800000 */
.L_x_1846:
[----:B------:R-:W-:Y:S05]  /*14a70*/  BRA `(.L_x_1847) ;  /* 0xffffffd000547947 */ /* 0x000fea000383ffff */
.L_x_1784:
[----:B0-----:R0:W2:Y:S02]  /*14a80*/  SYNCS.PHASECHK.TRANS64.TRYWAIT P0, [R17+URZ+0x28c20], R0 ;  /* 0x028c2000110075a7 */ /* 0x0010a4000800017f */
[----:B--2---:R-:W-:Y:S05]  /*14a90*/  @!P0 NANOSLEEP.SYNCS 0x989680 ;  /* 0x009896800000895d */ /* 0x004fea0003900000 */
[----:B------:R-:W2:Y:S02]  /*14aa0*/  @!P0 SYNCS.PHASECHK.TRANS64 P0, [R17+URZ+0x28c20], R0 ;  /* 0x028c2000110085a7 */ /* 0x000ea4000800007f */
[----:B--2---:R-:W-:Y:S05]  /*14ab0*/  @!P0 BRA `(.L_x_1784) ;  /* 0xfffffffc00f08947 */ /* 0x004fea000383ffff */
[----:B------:R-:W-:Y:S05]  /*14ac0*/  BRA `(.L_x_1848) ;  /* 0xffffffd000b07947 */ /* 0x000fea000383ffff */
.L_x_1787:
[----:B0-----:R0:W2:Y:S02]  /*14ad0*/  SYNCS.PHASECHK.TRANS64.TRYWAIT P0, [R25+URZ+0x28c60], R0 ;  /* 0x028c6000190075a7 */ /* 0x0010a4000800017f */
[----:B--2---:R-:W-:Y:S05]  /*14ae0*/  @!P0 NANOSLEEP.SYNCS 0x989680 ;  /* 0x009896800000895d */ /* 0x004fea0003900000 */
[----:B------:R-:W2:Y:S02]  /*14af0*/  @!P0 SYNCS.PHASECHK.TRANS64 P0, [R25+URZ+0x28c60], R0 ;  /* 0x028c6000190085a7 */ /* 0x000ea4000800007f */
[----:B--2---:R-:W-:Y:S05]  /*14b00*/  @!P0 BRA `(.L_x_1787) ;  /* 0xfffffffc00f08947 */ /* 0x004fea000383ffff */
[----:B------:R-:W-:Y:S05]  /*14b10*/  BRA `(.L_x_1849) ;  /* 0xffffffd000c07947 */ /* 0x000fea000383ffff */
.L_x_1788:
[----:B------:R-:W-:Y:S01]  /*14b20*/  BSSY B0, `(.L_x_1850) ;  /* 0x0000008000007945 */ /* 0x000fe20003800000 */
[----:B------:R-:W-:Y:S02]  /*14b30*/  IMAD.MOV.U32 R13, RZ, RZ, R7 ;  /* 0x000000ffff0d7224 */ /* 0x000fe400078e0007 */
[----:B------:R-:W-:Y:S02]  /*14b40*/  IMAD.MOV.U32 R12, RZ, RZ, RZ ;  /* 0x000000ffff0c7224 */ /* 0x000fe400078e00ff */
[----:B------:R-:W-:Y:S02]  /*14b50*/  IMAD.MOV.U32 R11, RZ, RZ, 0x181f ;  /* 0x0000181fff0b7424 */ /* 0x000fe400078e00ff */
[----:B------:R-:W-:-:S07]  /*14b60*/  IMAD.MOV.U32 R15, RZ, RZ, -0x1 ;  /* 0xffffffffff0f7424 */ /* 0x000fce00078e00ff */
[----:B-1----:R-:W-:Y:S05]  /*14b70*/  WARPSYNC.COLLECTIVE R15, `(.L_x_1851) ;  /* 0x000000000f087348 */ /* 0x002fea0003c00000 */
[----:B------:R0:W2:Y:S02]  /*14b80*/  SHFL.IDX P6, R14, R13, R12, R11 ;  /* 0x0000000c0d0e7389 */ /* 0x0000a400000c000b */
[----:B012---:R-:W-:Y:S01]  /*14b90*/  ENDCOLLECTIVE ;  /* 0x000000000000791b */ /* 0x007fe20003800000 */
.L_x_1851:
[----:B------:R-:W-:Y:S05]  /*14ba0*/  BSYNC B0 ;  /* 0x0000000000007941 */ /* 0x000fea0003800000 */
.L_x_1850:
        /* <DEDUP_REMOVED lines=8> */
[C---:B------:R-:W-:Y:S01]  /*14c30*/  LOP3.LUT P3, RZ, R32.reuse, 0x8, RZ, 0xc0, !PT ;  /* 0x0000000820ff7812 */ /* 0x040fe2000786c0ff */
[----:B------:R-:W-:Y:S01]  /*14c40*/  IMAD.MOV.U32 R3, RZ, RZ, R14 ;  /* 0x000000ffff037224 */ /* 0x000fe200078e000e */
[----:B------:R-:W-:Y:S01]  /*14c50*/  LOP3.LUT P2, RZ, R32, 0x10, RZ, 0xc0, !PT ;  /* 0x0000001020ff7812 */ /* 0x000fe2000784c0ff */
[----:B------:R-:W-:-:S12]  /*14c60*/  IMAD R5, R5, 0x2, R17 ;  /* 0x0000000205057824 */ /* 0x000fd800078e0211 */
[----:B0-----:R-:W-:Y:S05]  /*14c70*/  WARPSYNC.COLLECTIVE R15, `(.L_x_1852) ;  /* 0x000000000f087348 */ /* 0x001fea0003c00000 */
[----:B------:R1:W2:Y:S02]  /*14c80*/  SHFL.IDX P6, R14, R13, R12, R11 ;  /* 0x0000000c0d0e7389 */ /* 0x0002a400000c000b */
[----:B012---:R-:W-:Y:S01]  /*14c90*/  ENDCOLLECTIVE ;  /* 0x000000000000791b */ /* 0x007fe20003800000 */
.L_x_1852:
[----:B------:R-:W-:-:S04]  /*14ca0*/  LOP3.LUT R16, R16, 0xfffffdff, RZ, 0xc0, !PT ;  /* 0xfffffdff10107812 */ /* 0x000fc800078ec0ff */
[----:B------:R-:W-:Y:S02]  /*14cb0*/  @P1 LOP3.LUT R16, R16, 0x200, RZ, 0xfc, !PT ;  /* 0x0000020010101812 */ /* 0x000fe400078efcff */
[----:B------:R-:W-:Y:S01]  /*14cc0*/  MOV R13, R7 ;  /* 0x00000007000d7202 */ /* 0x000fe20000000f00 */
[----:B------:R-:W-:Y:S02]  /*14cd0*/  IMAD.MOV.U32 R12, RZ, RZ, 0x1 ;  /* 0x00000001ff0c7424 */ /* 0x000fe400078e00ff */
[----:B------:R-:W-:-:S05]  /*14ce0*/  IMAD.SHL.U32 R8, R8, 0x8, RZ ;  /* 0x0000000808087824 */ /* 0x000fca00078e00ff */
[----:B------:R-:W-:-:S05]  /*14cf0*/  LOP3.LUT R8, R8, 0x38, RZ, 0xc0, !PT ;  /* 0x0000003808087812 */ /* 0x000fca00078ec0ff */
[----:B------:R-:W-:-:S05]  /*14d00*/  IMAD.SHL.U32 R0, R8, 0x2, RZ ;  /* 0x0000000208007824 */ /* 0x000fca00078e00ff */
[----:B------:R-:W-:-:S05]  /*14d10*/  IADD3 R2, P0, R14, R0, RZ ;  /* 0x000000000e027210 */ /* 0x000fca0007f1e0ff */
[----:B------:R-:W-:Y:S01]  /*14d20*/  IMAD.X R3, RZ, RZ, R3, P0 ;  /* 0x000000ffff037224 */ /* 0x000fe200000e0603 */
[----:B------:R-:W-:Y:S02]  /*14d30*/  ISETP.LT.OR P0, PT, R27, 0x1, !P1 ;  /* 0x000000011b00780c */ /* 0x000fe40004f01670 */
[----:B------:R-:W-:-:S11]  /*14d40*/  LOP3.LUT P1, RZ, R32, 0x20, RZ, 0xc0, !PT ;  /* 0x0000002020ff7812 */ /* 0x000fd6000782c0ff */
        /* <DEDUP_REMOVED lines=17> */
[----:B------:R-:W-:-:S04]  /*14e60*/  ISETP.GT.AND P6, PT, R4, -0x1, PT ;  /* 0xffffffff0400780c */ /* 0x000fc80003fc4270 */
[----:B------:R-:W-:-:S13]  /*14e70*/  ISETP.LT.OR P6, PT, R27, 0x1, P6 ;  /* 0x000000011b00780c */ /* 0x000fda00037c1670 */
[----:B------:R0:W-:Y:S02]  /*14e80*/  LDGSTS.E.BYPASS.LTC128B.128 [R5+0xe400], desc[UR52][R2.64+0x380], !P6 ;  /* 0x0e40038002057fae */ /* 0x0001e4000f101d74 */
[----:B0-----:R-:W-:Y:S05]  /*14e90*/  WARPSYNC.COLLECTIVE R15, `(.L_x_1853) ;  /* 0x000000000f087348 */ /* 0x001fea0003c00000 */
[----:B------:R1:W2:Y:S02]  /*14ea0*/  SHFL.IDX P6, R14, R13, R12, R11 ;  /* 0x0000000c0d0e7389 */ /* 0x0002a400000c000b */
[----:B012---:R-:W-:Y:S01]  /*14eb0*/  ENDCOLLECTIVE ;  /* 0x000000000000791b */ /* 0x007fe20003800000 */
.L_x_1853:
[----:B------:R-:W-:Y:S02]  /*14ec0*/  IMAD.MOV.U32 R13, RZ, RZ, R6 ;  /* 0x000000ffff0d7224 */ /* 0x000fe400078e0006 */
[----:B------:R-:W-:-:S07]  /*14ed0*/  IMAD.MOV.U32 R3, RZ, RZ, R14 ;  /* 0x000000ffff037224 */ /* 0x000fce00078e000e */
[----:B------:R-:W-:Y:S05]  /*14ee0*/  WARPSYNC.COLLECTIVE R15, `(.L_x_1854) ;  /* 0x000000000f087348 */ /* 0x000fea0003c00000 */
[----:B------:R0:W1:Y:S02]  /*14ef0*/  SHFL.IDX P6, R14, R13, R12, R11 ;  /* 0x0000000c0d0e7389 */ /* 0x00006400000c000b */
[----:B01----:R-:W-:Y:S01]  /*14f00*/  ENDCOLLECTIVE ;  /* 0x000000000000791b */ /* 0x003fe20003800000 */
.L_x_1854:
[----:B------:R-:W-:Y:S02]  /*14f10*/  IMAD.MOV.U32 R13, RZ, RZ, R7 ;  /* 0x000000ffff0d7224 */ /* 0x000fe400078e0007 */
[----:B------:R-:W-:Y:S01]  /*14f20*/  IMAD.MOV.U32 R12, RZ, RZ, 0x2 ;  /* 0x00000002ff0c7424 */ /* 0x000fe200078e00ff */
[----:B------:R-:W-:-:S05]  /*14f30*/  IADD3 R2, P6, R14, R0, RZ ;  /* 0x000000000e027210 */ /* 0x000fca0007fde0ff */
[----:B------:R-:W-:Y:S01]  /*14f40*/  IMAD.X R3, RZ, RZ, R3, P6 ;  /* 0x000000ffff037224 */ /* 0x000fe200030e0603 */
[----:B------:R-:W-:-:S04]  /*14f50*/  LOP3.LUT P6, RZ, R16, 0x200, RZ, 0xc0, !PT ;  /* 0x0000020010ff7812 */ /* 0x000fc800078cc0ff */
[----:B------:R-:W-:-:S13]  /*14f60*/  ISETP.LT.OR P6, PT, R27, 0x11, !P6 ;  /* 0x000000111b00780c */ /* 0x000fda00077c1670 */
        /* <DEDUP_REMOVED lines=22> */
.L_x_1855:
[----:B------:R-:W-:Y:S02]  /*150d0*/  IMAD.MOV.U32 R13, RZ, RZ, R6 ;  /* 0x000000ffff0d7224 */ /* 0x000fe400078e0006 */
[----:B------:R-:W-:-:S07]  /*150e0*/  IMAD.MOV.U32 R8, RZ, RZ, R14 ;  /* 0x000000ffff087224 */ /* 0x000fce00078e000e */
[----:B------:R-:W-:Y:S05]  /*150f0*/  WARPSYNC.COLLECTIVE R15, `(.L_x_1856) ;  /* 0x000000000f087348 */ /* 0x000fea0003c00000 */
[----:B------:R0:W1:Y:S02]  /*15100*/  SHFL.IDX P6, R14, R13, R12, R11 ;  /* 0x0000000c0d0e7389 */ /* 0x00006400000c000b */
[----:B01----:R-:W-:Y:S01]  /*15110*/  ENDCOLLECTIVE ;  /* 0x000000000000791b */ /* 0x003fe20003800000 */
.L_x_1856:
        /* <DEDUP_REMOVED lines=28> */
.L_x_1857:
[----:B------:R-:W-:Y:S02]  /*152e0*/  IMAD.MOV.U32 R13, RZ, RZ, R6 ;  /* 0x000000ffff0d7224 */ /* 0x000fe400078e0006 */
[----:B------:R-:W-:-:S07]  /*152f0*/  IMAD.MOV.U32 R7, RZ, RZ, R14 ;  /* 0x000000ffff077224 */ /* 0x000fce00078e000e */
[----:B------:R-:W-:Y:S05]  /*15300*/  WARPSYNC.COLLECTIVE R15, `(.L_x_1858) ;  /* 0x000000000f087348 */ /* 0x000fea0003c00000 */
[----:B------:R0:W1:Y:S02]  /*15310*/  SHFL.IDX P6, R14, R13, R12, R11 ;  /* 0x0000000c0d0e7389 */ /* 0x00006400000c000b */
[----:B01----:R-:W-:Y:S01]  /*15320*/  ENDCOLLECTIVE ;  /* 0x000000000000791b */ /* 0x003fe20003800000 */
.L_x_1858:
[----:B------:R-:W-:Y:S05]  /*15330*/  BRA `(.L_x_1859) ;  /* 0xffffffd000687947 */ /* 0x000fea000383ffff */
.L_x_1794:
[----:B0-----:R0:W2:Y:S02]  /*15340*/  SYNCS.PHASECHK.TRANS64.TRYWAIT P0, [R8+URZ+0x28c40], R20 ;  /* 0x028c4014080075a7 */ /* 0x0010a4000800017f */
[----:B--2---:R-:W-:Y:S05]  /*15350*/  @!P0 NANOSLEEP.SYNCS 0x989680 ;  /* 0x009896800000895d */ /* 0x004fea0003900000 */
[----:B------:R-:W2:Y:S02]  /*15360*/  @!P0 SYNCS.PHASECHK.TRANS64 P0, [R8+URZ+0x28c40], R20 ;  /* 0x028c4014080085a7 */ /* 0x000ea4000800007f */
[----:B--2---:R-:W-:Y:S05]  /*15370*/  @!P0 BRA `(.L_x_1794) ;  /* 0xfffffffc00f08947 */ /* 0x004fea000383ffff */
[----:B------:R-:W-:Y:S05]  /*15380*/  BRA `(.L_x_1860) ;  /* 0xffffffd400bc7947 */ /* 0x000fea000383ffff */
.L_x_1795:
        /* <DEDUP_REMOVED lines=8> */
.L_x_1862:
[----:B------:R-:W-:Y:S05]  /*15410*/  BSYNC B1 ;  /* 0x0000000000017941 */ /* 0x000fea0003800000 */
.L_x_1861:
        /* <DEDUP_REMOVED lines=9> */
.L_x_1863:
[----:B------:R-:W-:Y:S02]  /*154b0*/  IMAD.MOV.U32 R13, RZ, RZ, R27 ;  /* 0x000000ffff0d7224 */ /* 0x000fe400078e001b */
[----:B------:R-:W-:Y:S01]  /*154c0*/  IMAD.MOV.U32 R12, RZ, RZ, 0x1 ;  /* 0x00000001ff0c7424 */ /* 0x000fe200078e00ff */
[----:B------:R-:W-:-:S13]  /*154d0*/  IADD3 R2, P0, R14, R0, RZ ;  /* 0x000000000e027210 */ /* 0x000fda0007f1e0ff */
[----:B------:R-:W-:Y:S05]  /*154e0*/  WARPSYNC.COLLECTIVE R15, `(.L_x_1864) ;  /* 0x000000000f087348 */ /* 0x000fea0003c00000 */
[----:B------:R0:W1:Y:S02]  /*154f0*/  SHFL.IDX P6, R14, R13, R12, R11 ;  /* 0x0000000c0d0e7389 */ /* 0x00006400000c000b */
[----:B01----:R-:W-:Y:S01]  /*15500*/  ENDCOLLECTIVE ;  /* 0x000000000000791b */ /* 0x003fe20003800000 */
.L_x_1864:
        /* <DEDUP_REMOVED lines=10> */
.L_x_1865:
[----:B------:R-:W-:Y:S01]  /*155b0*/  MOV R13, R27 ;  /* 0x0000001b000d7202 */ /* 0x000fe20000000f00 */
[----:B------:R-:W-:Y:S01]  /*155c0*/  IMAD.MOV.U32 R12, RZ, RZ, 0x2 ;  /* 0x00000002ff0c7424 */ /* 0x000fe200078e00ff */
[----:B------:R-:W-:-:S13]  /*155d0*/  IADD3 R2, P0, R14, R0, RZ ;  /* 0x000000000e027210 */ /* 0x000fda0007f1e0ff */
[----:B------:R-:W-:Y:S05]  /*155e0*/  WARPSYNC.COLLECTIVE R15, `(.L_x_1866) ;  /* 0x000000000f087348 */ /* 0x000fea0003c00000 */
[----:B------:R0:W1:Y:S02]  /*155f0*/  SHFL.IDX P6, R14, R13, R12, R11 ;  /* 0x0000000c0d0e7389 */ /* 0x00006400000c000b */
[----:B01----:R-:W-:Y:S01]  /*15600*/  ENDCOLLECTIVE ;  /* 0x000000000000791b */ /* 0x003fe20003800000 */
.L_x_1866:
        /* <DEDUP_REMOVED lines=10> */
.L_x_1867:
[----:B------:R-:W-:Y:S02]  /*156b0*/  IMAD.MOV.U32 R13, RZ, RZ, R27 ;  /* 0x000000ffff0d7224 */ /* 0x000fe400078e001b */
[----:B------:R-:W-:Y:S01]  /*156c0*/  IMAD.MOV.U32 R12, RZ, RZ, 0x3 ;  /* 0x00000003ff0c7424 */ /* 0x000fe200078e00ff */
[----:B------:R-:W-:-:S13]  /*156d0*/  IADD3 R2, P0, R14, R0, RZ ;  /* 0x000000000e027210 */ /* 0x000fda0007f1e0ff */
[----:B------:R-:W-:Y:S05]  /*156e0*/  WARPSYNC.COLLECTIVE R15, `(.L_x_1868) ;  /* 0x000000000f087348 */ /* 0x000fea0003c00000 */
[----:B------:R0:W1:Y:S02]  /*156f0*/  SHFL.IDX P6, R14, R13, R12, R11 ;  /* 0x0000000c0d0e7389 */ /* 0x00006400000c000b */
[----:B01----:R-:W-:Y:S01]  /*15700*/  ENDCOLLECTIVE ;  /* 0x000000000000791b */ /* 0x003fe20003800000 */
.L_x_1868:
        /* <DEDUP_REMOVED lines=10> */
.L_x_1869:
[----:B------:R-:W-:Y:S05]  /*157b0*/  BRA `(.L_x_1870) ;  /* 0xffffffd400587947 */ /* 0x000fea000383ffff */
.L_x_1800:
[----:B--2---:R2:W3:Y:S02]  /*157c0*/  SYNCS.PHASECHK.TRANS64.TRYWAIT P0, [R8+URZ+0x28c60], R20 ;  /* 0x028c6014080075a7 */ /* 0x0044e4000800017f */
[----:B---3--:R-:W-:Y:S05]  /*157d0*/  @!P0 NANOSLEEP.SYNCS 0x989680 ;  /* 0x009896800000895d */ /* 0x008fea0003900000 */
[----:B------:R-:W3:Y:S02]  /*157e0*/  @!P0 SYNCS.PHASECHK.TRANS64 P0, [R8+URZ+0x28c60], R20 ;  /* 0x028c6014080085a7 */ /* 0x000ee4000800007f */
[----:B---3--:R-:W-:Y:S05]  /*157f0*/  @!P0 BRA `(.L_x_1800) ;  /* 0xfffffffc00f08947 */ /* 0x008fea000383ffff */
[----:B------:R-:W-:Y:S05]  /*15800*/  BRA `(.L_x_1871) ;  /* 0xffffffd400a87947 */ /* 0x000fea000383ffff */
.L_x_1801:
        /* <DEDUP_REMOVED lines=8> */
.L_x_1873:
[----:B------:R-:W-:Y:S05]  /*15890*/  BSYNC B1 ;  /* 0x0000000000017941 */ /* 0x000fea0003800000 */
.L_x_1872:
[----:B------:R-:W-:Y:S01]  /*158a0*/  IMAD.MOV.U32 R13, RZ, RZ, R10 ;  /* 0x000000ffff0d7224 */ /* 0x000fe200078e000a */
[----:B------:R-:W-:Y:S01]  /*158b0*/  MOV R12, RZ ;  /* 0x000000ff000c7202 */ /* 0x000fe20000000f00 */
[----:B------:R-:W-:Y:S01]  /*158c0*/  IMAD.MOV.U32 R11, RZ, RZ, 0x181f ;  /* 0x0000181fff0b7424 */ /* 0x000fe200078e00ff */
[C---:B------:R-:W-:Y:S01]  /*158d0*/  LOP3.LUT P2, RZ, R16.reuse, 0x40, RZ, 0xc0, !PT ;  /* 0x0000004010ff7812 */ /* 0x040fe2000784c0ff */
[----:B------:R-:W-:Y:S01]  /*158e0*/  IMAD.MOV.U32 R15, RZ, RZ, -0x1 ;  /* 0xffffffffff0f7424 */ /* 0x000fe200078e00ff */
[----:B------:R-:W-:Y:S01]  /*158f0*/  LOP3.LUT P1, RZ, R16, 0x20, RZ, 0xc0, !PT ;  /* 0x0000002010ff7812 */ /* 0x000fe2000782c0ff */
[----:B------:R-:W-:Y:S01]  /*15900*/  IMAD.MOV.U32 R3, RZ, RZ, R14 ;  /* 0x000000ffff037224 */ /* 0x000fe200078e000e */
[----:B------:R-:W-:Y:S01]  /*15910*/  P2R R4, PR, RZ, 0x8 ;  /* 0x00000008ff047803 */ /* 0x000fe20000000000 */
[----:B------:R-:W-:-:S10]  /*15920*/  IMAD R21, R21, 0x2, R17 ;  /* 0x0000000215157824 */ /* 0x000fd400078e0211 */
[----:B------:R-:W-:Y:S05]  /*15930*/  WARPSYNC.COLLECTIVE R15, `(.L_x_1874) ;  /* 0x000000000f087348 */ /* 0x000fea0003c00000 */
[----:B------:R0:W1:Y:S02]  /*15940*/  SHFL.IDX P6, R14, R13, R12, R11 ;  /* 0x0000000c0d0e7389 */ /* 0x00006400000c000b */
[----:B01----:R-:W-:Y:S01]  /*15950*/  ENDCOLLECTIVE ;  /* 0x000000000000791b */ /* 0x003fe20003800000 */
.L_x_1874:
[----:B------:R-:W-:-:S04]  /*15960*/  LOP3.LUT P3, RZ, R16, 0x10, RZ, 0xc0, !PT ;  /* 0x0000001010ff7812 */ /* 0x000fc8000786c0ff */
[----:B------:R-:W-:Y:S01]  /*15970*/  P2R R5, PR, RZ, 0x8 ;  /* 0x00000008ff057803 */ /* 0x000fe20000000000 */
        /* <DEDUP_REMOVED lines=13> */
.L_x_1875:
        /* <DEDUP_REMOVED lines=17> */
.L_x_1876:
        /* <DEDUP_REMOVED lines=17> */
.L_x_1877:
        /* <DEDUP_REMOVED lines=14> */
.L_x_1878:
[----:B------:R-:W-:Y:S02]  /*15d50*/  IMAD.MOV.U32 R13, RZ, RZ, R20 ;  /* 0x000000ffff0d7224 */ /* 0x000fe400078e0014 */
[----:B------:R-:W-:Y:S02]  /*15d60*/  IMAD.MOV.U32 R12, RZ, RZ, 0x3 ;  /* 0x00000003ff0c7424 */ /* 0x000fe400078e00ff */
[----:B------:R-:W-:Y:S01]  /*15d70*/  IMAD.MOV.U32 R2, RZ, RZ, R14 ;  /* 0x000000ffff027224 */ /* 0x000fe200078e000e */
[----:B------:R-:W-:-:S04]  /*15d80*/  LOP3.LUT P6, RZ, R16, 0x20, RZ, 0xc0, !PT ;  /* 0x0000002010ff7812 */ /* 0x000fc800078cc0ff */
[----:B------:R-:W-:-:S04]  /*15d90*/  IADD3 R2, P2, R2, R0, RZ ;  /* 0x0000000002027210 */ /* 0x000fc80007f5e0ff */
[----:B------:R-:W-:Y:S02]  /*15da0*/  IADD3.X R3, RZ, R3, RZ, P2, !PT ;  /* 0x00000003ff037210 */ /* 0x000fe400017fe4ff */
[----:B------:R-:W-:-:S03]  /*15db0*/  LOP3.LUT P2, RZ, R16, 0x40, RZ, 0xc0, !PT ;  /* 0x0000004010ff7812 */ /* 0x000fc6000784c0ff */
[----:B------:R-:W-:Y:S01]  /*15dc0*/  @!PT LDS RZ, [RZ] ;  /* 0x00000000fffff984 */ /* 0x000fe20000000800 */
[----:B------:R-:W-:Y:S01]  /*15dd0*/  @!PT LDS RZ, [RZ] ;  /* 0x00000000fffff984 */ /* 0x000fe20000000800 */
[----:B------:R-:W-:Y:S01]  /*15de0*/  @!PT LDS RZ, [RZ] ;  /* 0x00000000fffff984 */ /* 0x000fe20000000800 */
[----:B------:R0:W-:Y:S01]  /*15df0*/  LDGSTS.E.BYPASS.LTC128B.128 [R21+0x1400], desc[UR52][R2.64], !P3 ;  /* 0x0140000002157fae */ /* 0x0001e2000d901d74 */
[----:B------:R-:W-:-:S09]  /*15e00*/  ISETP.NE.AND P3, PT, R5, RZ, PT ;  /* 0x000000ff0500720c */ /* 0x000fd20003f65270 */
[----:B------:R0:W-:Y:S04]  /*15e10*/  LDGSTS.E.BYPASS.LTC128B.128 [R21+0x3400], desc[UR52][R2.64+0x80], !P2 ;  /* 0x0340008002157fae */ /* 0x0001e8000d101d74 */
[----:B------:R0:W-:Y:S02]  /*15e20*/  LDGSTS.E.BYPASS.LTC128B.128 [R21+0x5400], desc[UR52][R2.64+0x100], !P6 ;  /* 0x0540010002157fae */ /* 0x0001e4000f101d74 */
[----:B0-----:R-:W-:Y:S05]  /*15e30*/  WARPSYNC.COLLECTIVE R15, `(.L_x_1879) ;  /* 0x000000000f087348 */ /* 0x001fea0003c00000 */
[----:B------:R1:W2:Y:S02]  /*15e40*/  SHFL.IDX P6, R14, R13, R12, R11 ;  /* 0x0000000c0d0e7389 */ /* 0x0002a400000c000b */
[----:B012---:R-:W-:Y:S01]  /*15e50*/  ENDCOLLECTIVE ;  /* 0x000000000000791b */ /* 0x007fe20003800000 */
.L_x_1879:
[----:B------:R-:W-:Y:S01]  /*15e60*/  @!PT LDS RZ, [RZ] ;  /* 0x00000000fffff984 */ /* 0x000fe20000000800 */
[----:B------:R-:W-:Y:S01]  /*15e70*/  @!PT LDS RZ, [RZ] ;  /* 0x00000000fffff984 */ /* 0x000fe20000000800 */
[----:B------:R-:W-:Y:S01]  /*15e80*/  @!PT LDS RZ, [RZ] ;  /* 0x00000000fffff984 */ /* 0x000fe20000000800 */
[----:B------:R0:W-:Y:S01]  /*15e90*/  LDGSTS.E.BYPASS.LTC128B.128 [R21+0x7400], desc[UR52][R2.64+0x180], !P3 ;  /* 0x0740018002157fae */ /* 0x0001e2000d901d74 */
[----:B------:R-:W-:-:S03]  /*15ea0*/  ISETP.NE.AND P3, PT, R4, RZ, PT ;  /* 0x000000ff0400720c */ /* 0x000fc60003f65270 */
        /* <DEDUP_REMOVED lines=9> */
.L_x_1880:
[----:B------:R-:W-:Y:S05]  /*15f40*/  BRA `(.L_x_1881) ;  /* 0xffffffd4000c7947 */ /* 0x000fea000383ffff */
.L_x_1809:
[----:B------:R-:W-:Y:S01]  /*15f50*/  BSSY B0, `(.L_x_1882) ;  /* 0x0000008000007945 */ /* 0x000fe20003800000 */
[----:B------:R-:W-:Y:S02]  /*15f60*/  IMAD.MOV.U32 R13, RZ, RZ, R33 ;  /* 0x000000ffff0d7224 */ /* 0x000fe400078e0021 */
[----:B------:R-:W-:Y:S02]  /*15f70*/  IMAD.MOV.U32 R12, RZ, RZ, RZ ;  /* 0x000000ffff0c7224 */ /* 0x000fe400078e00ff */
[----:B------:R-:W-:Y:S02]  /*15f80*/  IMAD.MOV.U32 R11, RZ, RZ, 0x1f ;  /* 0x0000001fff0b7424 */ /* 0x000fe400078e00ff */
[----:B------:R-:W-:-:S07]  /*15f90*/  IMAD.MOV.U32 R15, RZ, RZ, -0x1 ;  /* 0xffffffffff0f7424 */ /* 0x000fce00078e00ff */
[----:B01---5:R-:W-:Y:S05]  /*15fa0*/  WARPSYNC.COLLECTIVE R15, `(.L_x_1883) ;  /* 0x000000000f087348 */ /* 0x023fea0003c00000 */
[----:B------:R2:W3:Y:S02]  /*15fb0*/  SHFL.IDX P6, R14, R13, R12, R11 ;  /* 0x0000000c0d0e7389 */ /* 0x0004e400000c000b */
[----:B0123-5:R-:W-:Y:S01]  /*15fc0*/  ENDCOLLECTIVE ;  /* 0x000000000000791b */ /* 0x02ffe20003800000 */
.L_x_1883:
[----:B------:R-:W-:Y:S05]  /*15fd0*/  BSYNC B0 ;  /* 0x0000000000007941 */ /* 0x000fea0003800000 */
.L_x_1882:
[----:B------:R-:W-:Y:S05]  /*15fe0*/  BRA `(.L_x_1884) ;  /* 0xffffffd800107947 */ /* 0x000fea000383ffff */
.L_x_1812:
[----:B---3--:R3:W4:Y:S02]  /*15ff0*/  SYNCS.PHASECHK.TRANS64.TRYWAIT P0, [R7+URZ+0x28c20], R0 ;  /* 0x028c2000070075a7 */ /* 0x008724000800017f */
[----:B----4-:R-:W-:Y:S05]  /*16000*/  @!P0 NANOSLEEP.SYNCS 0x989680 ;  /* 0x009896800000895d */ /* 0x010fea0003900000 */
[----:B------:R-:W4:Y:S02]  /*16010*/  @!P0 SYNCS.PHASECHK.TRANS64 P0, [R7+URZ+0x28c20], R0 ;  /* 0x028c2000070085a7 */ /* 0x000f24000800007f */
[----:B----4-:R-:W-:Y:S05]  /*16020*/  @!P0 BRA `(.L_x_1812) ;  /* 0xfffffffc00f08947 */ /* 0x010fea000383ffff */
[----:B------:R-:W-:Y:S05]  /*16030*/  BRA `(.L_x_1885) ;  /* 0xffffffd800587947 */ /* 0x000fea000383ffff */
.L_x_1813:
[----:B------:R-:W4:Y:S01]  /*16040*/  S2R R2, SR_TID.X ;  /* 0x0000000000027919 */ /* 0x000f220000002100 */
[----:B------:R-:W-:Y:S01]  /*16050*/  BSSY B0, `(.L_x_1886) ;  /* 0x000000a000007945 */ /* 0x000fe20003800000 */
[----:B------:R-:W-:Y:S02]  /*16060*/  IMAD.MOV.U32 R12, RZ, RZ, RZ ;  /* 0x000000ffff0c7224 */ /* 0x000fe400078e00ff */
[----:B------:R-:W-:Y:S02]  /*16070*/  IMAD.MOV.U32 R11, RZ, RZ, 0x1f ;  /* 0x0000001fff0b7424 */ /* 0x000fe400078e00ff */
[----:B------:R-:W-:Y:S01]  /*16080*/  IMAD.MOV.U32 R15, RZ, RZ, -0x1 ;  /* 0xffffffffff0f7424 */ /* 0x000fe200078e00ff */
[----:B----4-:R-:W-:-:S04]  /*16090*/  SHF.R.U32.HI R2, RZ, 0x5, R2 ;  /* 0x00000005ff027819 */ /* 0x010fc80000011602 */
[----:B------:R-:W-:-:S05]  /*160a0*/  LOP3.LUT R2, R2, 0x3, RZ, 0xc0, !PT ;  /* 0x0000000302027812 */ /* 0x000fca00078ec0ff */
[----:B------:R-:W-:-:S07]  /*160b0*/  IMAD.MOV.U32 R13, RZ, RZ, R2 ;  /* 0x000000ffff0d7224 */ /* 0x000fce00078e0002 */
[----:B0123-5:R-:W-:Y:S05]  /*160c0*/  WARPSYNC.COLLECTIVE R15, `(.L_x_1887) ;  /* 0x000000000f087348 */ /* 0x02ffea0003c00000 */
[----:B------:R4:W0:Y:S02]  /*160d0*/  SHFL.IDX P6, R14, R13, R12, R11 ;  /* 0x0000000c0d0e7389 */ /* 0x00082400000c000b */
[----:B012345:R-:W-:Y:S01]  /*160e0*/  ENDCOLLECTIVE ;  /* 0x000000000000791b */ /* 0x03ffe20003800000 */
.L_x_1887:
[----:B------:R-:W-:Y:S05]  /*160f0*/  BSYNC B0 ;  /* 0x0000000000007941 */ /* 0x000fea0003800000 */
.L_x_1886:
[----:B------:R-:W-:Y:S05]  /*16100*/  BRA `(.L_x_1888) ;  /* 0xffffffd800407947 */ /* 0x000fea000383ffff */
.L_x_1816:
[----:B------:R-:W-:Y:S01]  /*16110*/  BSSY B1, `(.L_x_1889) ;  /* 0x0000006000017945 */ /* 0x000fe20003800000 */
[----:B------:R-:W-:-:S07]  /*16120*/  IMAD.MOV.U32 R15, RZ, RZ, -0x1 ;  /* 0xffffffffff0f7424 */ /* 0x000fce00078e00ff */
[----:B0123-5:R-:W-:Y:S05]  /*16130*/  WARPSYNC.COLLECTIVE R15, `(.L_x_1890) ;  /* 0x000000000f0c7348 */ /* 0x02ffea0003c00000 */
[----:B------:R-:W-:Y:S02]  /*16140*/  ELECT P6, UR62, PT ;  /* 0x00000000003e782f */ /* 0x000fe400038c0000 */
[----:B------:R-:W-:Y:S01]  /*16150*/  MOV R14, UR62 ;  /* 0x0000003e000e7c02 */ /* 0x000fe20008000f00 */
[----:B0123-5:R-:W-:Y:S10]  /*16160*/  ENDCOLLECTIVE ;  /* 0x000000000000791b */ /* 0x02fff40003800000 */
.L_x_1890:
[----:B------:R-:W-:Y:S05]  /*16170*/  BSYNC B1 ;  /* 0x0000000000017941 */ /* 0x000fea0003800000 */
.L_x_1889:
[----:B------:R-:W-:Y:S05]  /*16180*/  BRA `(.L_x_1891) ;  /* 0xffffffd800387947 */ /* 0x000fea000383ffff */
.L_x_1818:
[----:B---3--:R3:W4:Y:S02]  /*16190*/  SYNCS.PHASECHK.TRANS64.TRYWAIT P1, [R5+URZ+0x28c40], R0 ;  /* 0x028c4000050075a7 */ /* 0x008724000802017f */
[----:B----4-:R-:W-:Y:S05]  /*161a0*/  @!P1 NANOSLEEP.SYNCS 0x989680 ;  /* 0x009896800000995d */ /* 0x010fea0003900000 */
[----:B------:R-:W4:Y:S02]  /*161b0*/  @!P1 SYNCS.PHASECHK.TRANS64 P1, [R5+URZ+0x28c40], R0 ;  /* 0x028c4000050095a7 */ /* 0x000f24000802007f */
[----:B----4-:R-:W-:Y:S05]  /*161c0*/  @!P1 BRA `(.L_x_1818) ;  /* 0xfffffffc00f09947 */ /* 0x010fea000383ffff */
[----:B------:R-:W-:Y:S05]  /*161d0*/  BRA `(.L_x_1892) ;  /* 0xffffffd800587947 */ /* 0x000fea000383ffff */
.L_x_1820:
[----:B----4-:R4:W0:Y:S02]  /*161e0*/  SYNCS.PHASECHK.TRANS64.TRYWAIT P1, [R3+URZ+0x28c40], R2 ;  /* 0x028c4002030075a7 */ /* 0x010824000802017f */
[----:B0-----:R-:W-:Y:S05]  /*161f0*/  @!P1 NANOSLEEP.SYNCS 0x989680 ;  /* 0x009896800000995d */ /* 0x001fea0003900000 */
[----:B------:R-:W0:Y:S02]  /*16200*/  @!P1 SYNCS.PHASECHK.TRANS64 P1, [R3+URZ+0x28c40], R2 ;  /* 0x028c4002030095a7 */ /* 0x000e24000802007f */
[----:B0-----:R-:W-:Y:S05]  /*16210*/  @!P1 BRA `(.L_x_1820) ;  /* 0xfffffffc00f09947 */ /* 0x001fea000383ffff */
[----:B------:R-:W-:Y:S05]  /*16220*/  BRA `(.L_x_1893) ;  /* 0xffffffd800647947 */ /* 0x000fea000383ffff */
.L_x_1822:
[----:B------:R0:W0:Y:S02]  /*16230*/  SYNCS.PHASECHK.TRANS64.TRYWAIT P1, [R5+URZ+0x28c60], R0 ;  /* 0x028c6000050075a7 */ /* 0x000024000802017f */
[----:B0-----:R-:W-:Y:S05]  /*16240*/  @!P1 NANOSLEEP.SYNCS 0x989680 ;  /* 0x009896800000995d */ /* 0x001fea0003900000 */
[----:B------:R-:W0:Y:S02]  /*16250*/  @!P1 SYNCS.PHASECHK.TRANS64 P1, [R5+URZ+0x28c60], R0 ;  /* 0x028c6000050095a7 */ /* 0x000e24000802007f */
[----:B0-----:R-:W-:Y:S05]  /*16260*/  @!P1 BRA `(.L_x_1822) ;  /* 0xfffffffc00f09947 */ /* 0x001fea000383ffff */
[----:B------:R-:W-:Y:S05]  /*16270*/  BRA `(.L_x_1894) ;  /* 0xffffffd800607947 */ /* 0x000fea000383ffff */
.L_x_1895:
        /* <DEDUP_REMOVED lines=16> */
.L_x_5639:


//--------------------- .text._ZN7cutlass13device_kernelIN5flash11enable_sm90INS1_16FlashAttnFwdSm90INS1_25CollectiveMainloopFwdSm90ILi2EN4cute5tupleIJNS5_1CILi1EEES8_S8_EEENS6_IJNS7_ILi64EEESA_SA_EEELi512ENS_6half_tEfNS_4arch4Sm90ELb0ELb1ELb0ELb0ELb1ELb0ELb1ELb0ELb0ELb1ELb0ELb0EEENS1_21CollectiveEpilogueFwdINS6_IJSA_NS7_ILi512EEESA_EEES9_SC_SE_Li256ELb0ELb1ELb0ELb0EEENS1_30DynamicPersistentTileSchedulerILi256ELi128ELb0ELb1ELb1EEEEEEEEEvNT_6ParamsE --------------------------
	.section	.text._ZN7cutlass13device_kernelIN5flash11enable_sm90INS1_16FlashAttnFwdSm90INS1_25CollectiveMainloopFwdSm90ILi2EN4cute5tupleIJNS5_1CILi1EEES8_S8_EEENS6_IJNS7_ILi64EEESA_SA_EEELi512ENS_6half_tEfNS_4arch4Sm90ELb0ELb1ELb0ELb0ELb1ELb0ELb1ELb0ELb0ELb1ELb0ELb0EEENS1_21CollectiveEpilogueFwdINS6_IJSA_NS7_ILi512EEESA_EEES9_SC_SE_Li256ELb0ELb1ELb0ELb0EEENS1_30DynamicPersistentTileSchedulerILi256ELi128ELb0ELb1ELb1EEEEEEEEEvNT_6ParamsE,"ax",@progbits
	.align	128
.text._ZN7cutlass13device_kernelIN5flash11enable_sm90INS1_16FlashAttnFwdSm90INS1_25CollectiveMainloopFwdSm90ILi2EN4cute5tupleIJNS5_1CILi1EEES8_S8_EEENS6_IJNS7_ILi64EEESA_SA_EEELi512ENS_6half_tEfNS_4arch4Sm90ELb0ELb1ELb0ELb0ELb1ELb0ELb1ELb0ELb0ELb1ELb0ELb0EEENS1_21CollectiveEpilogueFwdINS6_IJSA_NS7_ILi512EEESA_EEES9_SC_SE_Li256ELb0ELb1ELb0ELb0EEENS1_30DynamicPersistentTileSchedulerILi256ELi128ELb0ELb1ELb1EEEEEEEEEvNT_6ParamsE:
        .type           _ZN7cutlass13device_kernelIN5flash11enable_sm90INS1_16FlashAttnFwdSm90INS1_25CollectiveMainloopFwdSm90ILi2EN4cute5tupleIJNS5_1CILi1EEES8_S8_EEENS6_IJNS7_ILi64EEESA_SA_EEELi512ENS_6half_tEfNS_4arch4Sm90ELb0ELb1ELb0ELb0ELb1ELb0ELb1ELb0ELb0ELb1ELb0ELb0EEENS1_21CollectiveEpilogueFwdINS6_IJSA_NS7_ILi512EEESA_EEES9_SC_SE_Li256ELb0ELb1ELb0ELb0EEENS1_30DynamicPersistentTileSchedulerILi256ELi128ELb0ELb1ELb1EEEEEEEEEvNT_6ParamsE,@function
        .size           _ZN7cutlass13device_kernelIN5flash11enable_sm90INS1_16FlashAttnFwdSm90INS1_25CollectiveMainloopFwdSm90ILi2EN4cute5tupleIJNS5_1CILi1EEES8_S8_EEENS6_IJNS7_ILi64EEESA_SA_EEELi512ENS_6half_tEfNS_4arch4Sm90ELb0ELb1ELb0ELb0ELb1ELb0ELb1ELb0ELb0ELb1ELb0ELb0EEENS1_21CollectiveEpilogueFwdINS6_IJSA_NS7_ILi512EEESA_EEES9_SC_SE_Li256ELb0ELb1ELb0ELb0EEENS1_30DynamicPersistentTileSchedulerILi256ELi128ELb0ELb1ELb1EEEEEEEEEvNT_6ParamsE,(.L_x_5640 - _ZN7cutlass13device_kernelIN5flash11enable_sm90INS1_16FlashAttnFwdSm90INS1_25CollectiveMainloopFwdSm90ILi2EN4cute5tupleIJNS5_1CILi1EEES8_S8_EEENS6_IJNS7_ILi64EEESA_SA_EEELi512ENS_6half_tEfNS_4arch4Sm90ELb0ELb1ELb0ELb0ELb1ELb0ELb1ELb0ELb0ELb1ELb0ELb0EEENS1_21CollectiveEpilogueFwdINS6_IJSA_NS7_ILi512EEESA_EEES9_SC_SE_Li256ELb0ELb1ELb0ELb0EEENS1_30DynamicPersistentTileSchedulerILi256ELi128ELb0ELb1ELb1EEEEEEEEEvNT_6ParamsE)
        .other          _ZN7cutlass13device_kernelIN5flash11enable_sm90INS1_16FlashAttnFwdSm90INS1_25CollectiveMainloopFwdSm90ILi2EN4cute5tupleIJNS5_1CILi1EEES8_S8_EEENS6_IJNS7_ILi64EEESA_SA_EEELi512ENS_6half_tEfNS_4arch4Sm90ELb0ELb1ELb0ELb0ELb1ELb0ELb1ELb0ELb0ELb1ELb0ELb0EEENS1_21CollectiveEpilogueFwdINS6_IJSA_NS7_ILi512EEESA_EEES9_SC_SE_Li256ELb0ELb1ELb0ELb0EEENS1_30DynamicPersistentTileSchedulerILi256ELi128ELb0ELb1ELb1EEEEEEEEEvNT_6ParamsE,@"STO_CUDA_ENTRY STV_DEFAULT"
_ZN7cutlass13device_kernelIN5flash11enable_sm90INS1_16FlashAttnFwdSm90INS1_25CollectiveMainloopFwdSm90ILi2EN4cute5tupleIJNS5_1CILi1EEES8_S8_EEENS6_IJNS7_ILi64EEESA_SA_EEELi512ENS_6half_tEfNS_4arch4Sm90ELb0ELb1ELb0ELb0ELb1ELb0ELb1ELb0ELb0ELb1ELb0ELb0EEENS1_21CollectiveEpilogueFwdINS6_IJSA_NS7_ILi512EEESA_EEES9_SC_SE_Li256ELb0ELb1ELb0ELb0EEENS1_30DynamicPersistentTileSchedulerILi256ELi128ELb0ELb1ELb1EEEEEEEEEvNT_6ParamsE:
        /* <DEDUP_REMOVED lines=12> */
[----:B-1----:R0:W-:Y:S10]  /*00c0*/  STL [R1+0x4], R4 ;  /* 0x0000040401007387 */ /* 0x0021f40000100800 */
        /* <DEDUP_REMOVED lines=31> */
.L_x_1896:
        /* <DEDUP_REMOVED lines=22> */
.L_x_1897:
        /* <DEDUP_REMOVED lines=18> */
.L_x_1898:
        /* <DEDUP_REMOVED lines=22> */
.L_x_1899:
        /* <DEDUP_REMOVED lines=22> */
.L_x_1900:
[----:B------:R-:W-:Y:S01]  /*0800*/  ISETP.NE.AND P0, PT, R4, RZ, PT ;  /* 0x000000ff0400720c */ /* 0x000fe20003f05270 */
[----:B------:R-:W-:Y:S01]  /*0810*/  IMAD.MOV.U32 R37, RZ, RZ, 0x1 ;  /* 0x00000001ff257424 */ /* 0x000fe200078e00ff */
[----:B------:R-:W-:Y:S01]  /*0820*/  NOP ;  /* 0x0000000000007918 */ /* 0x000fe20000000000 */
[----:B------:R-:W-:-:S03]  /*0830*/  ULDC.64 UR40, c[0x0][0x208] ;  /* 0x0000820000287ab9 */ /* 0x000fc60000000a00 */
[----:B------:R-:W-:Y:S01]  /*0840*/  SEL R37, R37, 0x2, !P0 ;  /* 0x0000000225257807 */ /* 0x000fe20004000000 */
[----:B01234-:R-:W-:Y:S06]  /*0850*/  BAR.SYNC.DEFER_BLOCKING 0x0 ;  /* 0x0000000000007b1d */ /* 0x01ffec0000010000 */
[----:B------:R-:W-:Y:S05]  /*0860*/  @!P0 BRA `(.L_x_1901) ;  /* 0x0000013000188947 */ /* 0x000fea0003800000 */
.L_x_1902:
        /* <DEDUP_REMOVED lines=19> */
[----:B------:R-:W-:Y:S01]  /*09a0*/  IMAD.U32 R17, RZ, RZ, UR4 ;  /* 0x00000004ff117e24 */ /* 0x000fe2000f8e00ff */
[----:B------:R-:W-:Y:S01]  /*09b0*/  SHF.R.S32.HI R0, RZ, 0x1f, R227 ;  /* 0x0000001fff007819 */ /* 0x000fe200000114e3 */
[----:B------:R-:W-:Y:S01]  /*09c0*/  IMAD.MOV.U32 R220, RZ, RZ, RZ ;  /* 0x000000ffffdc7224 */ /* 0x000fe200078e00ff */
[----:B------:R-:W-:Y:S02]  /*09d0*/  UMOV UR36, URZ ;  /* 0x0000003f00247c82 */ /* 0x000fe40008000000 */
[----:B------:R-:W-:-:S02]  /*09e0*/  LEA.HI R2, R0, R227, RZ, 0x4 ;  /* 0x000000e300027211 */ /* 0x000fc400078f20ff */
[CC--:B------:R-:W-:Y:S02]  /*09f0*/  LEA.HI R6, R0.reuse, R227.reuse, RZ, 0x7 ;  /* 0x000000e300067211 */ /* 0x0c0fe400078f38ff */
[----:B------:R-:W-:Y:S02]  /*0a00*/  SHF.R.S32.HI R5, RZ, 0x4, R2 ;  /* 0x00000004ff057819 */ /* 0x000fe40000011402 */
[----:B------:R-:W-:Y:S02]  /*0a10*/  LEA.HI R7, R0, R227, RZ, 0x2 ;  /* 0x000000e300077211 */ /* 0x000fe400078f10ff */
[C---:B------:R-:W-:Y:S02]  /*0a20*/  LEA.HI R3, R2.reuse, R5, RZ, 0x1 ;  /* 0x0000000502037211 */ /* 0x040fe400078f08ff */
[----:B------:R-:W-:Y:S02]  /*0a30*/  LOP3.LUT R2, R2, 0xfffffff0, RZ, 0xc0, !PT ;  /* 0xfffffff002027812 */ /* 0x000fe400078ec0ff */
[----:B------:R-:W-:-:S02]  /*0a40*/  LOP3.LUT R4, R3, 0x1ffffffe, RZ, 0xc0, !PT ;  /* 0x1ffffffe03047812 */ /* 0x000fc400078ec0ff */
[----:B------:R-:W-:Y:S01]  /*0a50*/  LEA.HI R3, R0, R227, RZ, 0x5 ;  /* 0x000000e300037211 */ /* 0x000fe200078f28ff */
[----:B------:R-:W-:Y:S01]  /*0a60*/  IMAD.IADD R2, R227, 0x1, -R2 ;  /* 0x00000001e3027824 */ /* 0x000fe200078e0a02 */
[----:B------:R-:W-:Y:S01]  /*0a70*/  LOP3.LUT R10, R7, 0xfffffffc, RZ, 0xc0, !PT ;  /* 0xfffffffc070a7812 */ /* 0x000fe200078ec0ff */
[----:B------:R-:W-:Y:S01]  /*0a80*/  IMAD.IADD R5, R5, 0x1, -R4 ;  /* 0x0000000105057824 */ /* 0x000fe200078e0a04 */
[--C-:B------:R-:W-:Y:S01]  /*0a90*/  SHF.R.S32.HI R4, RZ, 0x5, R3.reuse ;  /* 0x00000005ff047819 */ /* 0x100fe20000011403 */
[----:B0-----:R-:W-:Y:S01]  /*0aa0*/  ULEA UR38, UR39, UR38, 0x18 ;  /* 0x0000002627267291 */ /* 0x001fe2000f8ec03f */
[----:B------:R-:W-:Y:S01]  /*0ab0*/  SHF.R.S32.HI R3, RZ, 0x1f, R3 ;  /* 0x0000001fff037819 */ /* 0x000fe20000011403 */
[----:B------:R-:W-:Y:S01]  /*0ac0*/  IMAD.IADD R12, R227, 0x1, -R10 ;  /* 0x00000001e30c7824 */ /* 0x000fe200078e0a0a */
[----:B------:R-:W-:Y:S01]  /*0ad0*/  LOP3.LUT R8, R6, 0xffffff80, RZ, 0xc0, !PT ;  /* 0xffffff8006087812 */ /* 0x000fe200078ec0ff */
[----:B------:R-:W-:Y:S01]  /*0ae0*/  IMAD.SHL.U32 R5, R5, 0x8, RZ ;  /* 0x0000000805057824 */ /* 0x000fe200078e00ff */
[----:B------:R-:W-:-:S02]  /*0af0*/  LEA.HI R3, R3, R4, RZ, 0x2 ;  /* 0x0000000403037211 */ /* 0x000fc400078f10ff */
[----:B------:R-:W-:Y:S01]  /*0b00*/  SHF.R.S32.HI R9, RZ, 0x1f, R2 ;  /* 0x0000001fff097819 */ /* 0x000fe20000011402 */
[----:B------:R-:W-:Y:S01]  /*0b10*/  IMAD.IADD R8, R227, 0x1, -R8 ;  /* 0x00000001e3087824 */ /* 0x000fe200078e0a08 */
[----:B------:R-:W-:Y:S02]  /*0b20*/  SHF.R.S32.HI R221, RZ, 0x7, R6 ;  /* 0x00000007ffdd7819 */ /* 0x000fe40000011406 */
[----:B------:R-:W-:Y:S02]  /*0b30*/  LOP3.LUT R3, R3, 0x3ffffc, RZ, 0xc0, !PT ;  /* 0x003ffffc03037812 */ /* 0x000fe400078ec0ff */
[----:B------:R-:W-:Y:S01]  /*0b40*/  SHF.R.S32.HI R7, RZ, 0x1f, R8 ;  /* 0x0000001fff077819 */ /* 0x000fe20000011408 */
[----:B------:R-:W-:Y:S01]  /*0b50*/  IMAD R14, R221, 0x100, R2 ;  /* 0x00000100dd0e7824 */ /* 0x000fe200078e0202 */
[----:B------:R-:W-:Y:S01]  /*0b60*/  LEA.HI R11, R12, R12, RZ, 0x1 ;  /* 0x0000000c0c0b7211 */ /* 0x000fe200078f08ff */
[----:B------:R-:W-:Y:S01]  /*0b70*/  IMAD.IADD R3, R4, 0x1, -R3 ;  /* 0x0000000104037824 */ /* 0x000fe200078e0a03 */
[----:B------:R-:W-:-:S02]  /*0b80*/  LEA.HI R10, R9, R2, RZ, 0x3 ;  /* 0x00000002090a7211 */ /* 0x000fc400078f18ff */
[-C--:B------:R-:W-:Y:S01]  /*0b90*/  LEA.HI R9, R7, R8.reuse, RZ, 0x2 ;  /* 0x0000000807097211 */ /* 0x080fe200078f10ff */
[----:B------:R-:W-:Y:S01]  /*0ba0*/  IMAD R14, R3, 0x10, R14 ;  /* 0x00000010030e7824 */ /* 0x000fe200078e020e */
[----:B------:R-:W-:Y:S02]  /*0bb0*/  LOP3.LUT R13, R11, 0x1ffffffe, RZ, 0xc0, !PT ;  /* 0x1ffffffe0b0d7812 */ /* 0x000fe400078ec0ff */
[C---:B------:R-:W-:Y:S01]  /*0bc0*/  LOP3.LUT R11, R10.reuse, 0xfffffff8, RZ, 0xc0, !PT ;  /* 0xfffffff80a0b7812 */ /* 0x040fe200078ec0ff */
[----:B------:R-:W-:Y:S01]  /*0bd0*/  IMAD.SHL.U32 R10, R10, 0x40, RZ ;  /* 0x000000400a0a7824 */ /* 0x000fe200078e00ff */
[----:B------:R-:W-:Y:S01]  /*0be0*/  LOP3.LUT R3, R9, 0x7ffffffc, RZ, 0xc0, !PT ;  /* 0x7ffffffc09037812 */ /* 0x000fe200078ec0ff */
[----:B------:R-:W-:Y:S01]  /*0bf0*/  IMAD.U32 R226, R14, 0x40, R5 ;  /* 0x000000400ee27824 */ /* 0x000fe200078e0005 */
[----:B------:R-:W-:Y:S01]  /*0c00*/  LEA.HI R7, R7, R8, RZ, 0x5 ;  /* 0x0000000807077211 */ /* 0x000fe200078f28ff */
[----:B------:R-:W-:Y:S01]  /*0c10*/  IMAD.IADD R11, R2, 0x1, -R11 ;  /* 0x00000001020b7824 */ /* 0x000fe200078e0a0b */
[----:B------:R-:W-:Y:S01]  /*0c20*/  LEA.HI R0, R0, R227, RZ, 0x3 ;  /* 0x000000e300007211 */ /* 0x000fe200078f18ff */
[----:B------:R-:W-:Y:S01]  /*0c30*/  IMAD.IADD R18, R8, 0x1, -R3 ;  /* 0x0000000108127824 */ /* 0x000fe200078e0a03 */
[--C-:B------:R-:W-:Y:S01]  /*0c40*/  SHF.R.S32.HI R2, RZ, 0x2, R9.reuse ;  /* 0x00000002ff027819 */ /* 0x100fe20000011409 */
[----:B------:R-:W-:Y:S01]  /*0c50*/  IMAD.SHL.U32 R3, R11, 0x40, RZ ;  /* 0x000000400b037824 */ /* 0x000fe200078e00ff */
[----:B------:R-:W-:Y:S01]  /*0c60*/  SHF.R.S32.HI R9, RZ, 0x1f, R9 ;  /* 0x0000001fff097819 */ /* 0x000fe20000011409 */
[----:B------:R-:W-:Y:S01]  /*0c70*/  IMAD.IADD R190, R12, 0x1, -R13 ;  /* 0x000000010cbe7824 */ /* 0x000fe200078e0a0d */
[----:B------:R-:W-:Y:S01]  /*0c80*/  LOP3.LUT R218, R0, 0xfffffff8, RZ, 0xc0, !PT ;  /* 0xfffffff800da7812 */ /* 0x000fe200078ec0ff */
[----:B------:R-:W-:Y:S01]  /*0c90*/  IMAD.SHL.U32 R18, R18, 0x2, RZ ;  /* 0x0000000212127824 */ /* 0x000fe200078e00ff */
[----:B------:R-:W-:-:S02]  /*0ca0*/  LOP3.LUT R8, R3, 0x1c0, RZ, 0xc0, !PT ;  /* 0x000001c003087812 */ /* 0x000fc400078ec0ff */
[----:B------:R-:W-:Y:S01]  /*0cb0*/  LOP3.LUT R3, R10, 0x7ffffe00, RZ, 0xc0, !PT ;  /* 0x7ffffe000a037812 */ /* 0x000fe200078ec0ff */
[----:B------:R-:W-:Y:S01]  /*0cc0*/  IMAD.IADD R218, R227, 0x1, -R218 ;  /* 0x00000001e3da7824 */ /* 0x000fe200078e0ada */
[----:B------:R-:W-:Y:S02]  /*0cd0*/  LOP3.LUT R5, R8, 0x8, R5, 0xf8, !PT ;  /* 0x0000000808057812 */ /* 0x000fe400078ef805 */
[----:B------:R-:W-:Y:S01]  /*0ce0*/  SHF.R.U32.HI R8, RZ, 0x3, R8 ;  /* 0x00000003ff087819 */ /* 0x000fe20000011608 */
[----:B------:R-:W-:Y:S01]  /*0cf0*/  IMAD R3, R4, 0x400, R3 ;  /* 0x0000040004037824 */ /* 0x000fe200078e0203 */
[----:B------:R-:W-:Y:S01]  /*0d00*/  LEA.HI R9, R9, R2, RZ, 0x3 ;  /* 0x0000000209097211 */ /* 0x000fe200078f18ff */
[----:B------:R-:W-:Y:S01]  /*0d10*/  IMAD.SHL.U32 R189, R218, 0x8, RZ ;  /* 0x00000008dabd7824 */ /* 0x000fe200078e00ff */
[----:B------:R-:W-:Y:S02]  /*0d20*/  LOP3.LUT R8, R5, R8, RZ, 0x3c, !PT ;  /* 0x0000000805087212 */ /* 0x000fe400078e3cff */
[----:B------:R-:W-:Y:S01]  /*0d30*/  R2P PR, R11, 0x6 ;  /* 0x000000060b007804 */ /* 0x000fe20000000000 */
[----:B------:R-:W-:Y:S01]  /*0d40*/  VIADD R198, R189, 0x40 ;  /* 0x00000040bdc67836 */ /* 0x000fe20000000000 */
[----:B------:R-:W-:Y:S01]  /*0d50*/  LOP3.LUT R9, R9, 0xfffffff8, RZ, 0xc0, !PT ;  /* 0xfffffff809097812 */ /* 0x000fe200078ec0ff */
[----:B------:R-:W-:Y:S01]  /*0d60*/  IMAD.IADD R3, R3, 0x1, R8 ;  /* 0x0000000103037824 */ /* 0x000fe200078e0208 */
[----:B------:R-:W-:Y:S01]  /*0d70*/  LEA.HI R6, R6, R221, RZ, 0x1 ;  /* 0x000000dd06067211 */ /* 0x000fe200078f08ff */
[----:B------:R-:W-:Y:S01]  /*0d80*/  VIADD R197, R189, 0x80 ;  /* 0x00000080bdc57836 */ /* 0x000fe20000000000 */
[----:B------:R-:W-:Y:S01]  /*0d90*/  SHF.R.S32.HI R7, RZ, 0x5, R7 ;  /* 0x00000005ff077819 */ /* 0x000fe20000011407 */
[----:B------:R-:W-:Y:S01]  /*0da0*/  IMAD.IADD R2, R2, 0x1, -R9 ;  /* 0x0000000102027824 */ /* 0x000fe200078e0a09 */
[----:B------:R-:W-:Y:S01]  /*0db0*/  LEA R185, R3, UR38, 0x1 ;  /* 0x0000002603b97c11 */ /* 0x000fe2000f8e08ff */
[C---:B------:R-:W-:Y:S01]  /*0dc0*/  VIADD R196, R189.reuse, 0xc0 ;  /* 0x000000c0bdc47836 */ /* 0x040fe20000000000 */
[----:B------:R-:W-:Y:S01]  /*0dd0*/  LOP3.LUT R6, R6, 0xfffffe, RZ, 0xc0, !PT ;  /* 0x00fffffe06067812 */ /* 0x000fe200078ec0ff */
[----:B------:R-:W-:Y:S01]  /*0de0*/  VIADD R195, R189, 0x100 ;  /* 0x00000100bdc37836 */ /* 0x000fe20000000000 */
[----:B------:R-:W-:Y:S01]  /*0df0*/  SEL R187, R187, 0xffffffc0, !P2 ;  /* 0xffffffc0bbbb7807 */ /* 0x000fe20005000000 */
        /* <DEDUP_REMOVED lines=16> */
[----:B------:R-:W-:-:S02]  /*0f00*/  IMAD.IADD R188, R188, 0x1, R187 ;  /* 0x00000001bcbc7824 */ /* 0x000fc400078e02bb */
[----:B------:R-:W-:Y:S02]  /*0f10*/  IMAD.MOV.U32 R2, RZ, RZ, RZ ;  /* 0x000000ffff027224 */ /* 0x000fe400078e00ff */
[----:B------:R-:W-:Y:S02]  /*0f20*/  IMAD.SHL.U32 R184, R6, 0x100, RZ ;  /* 0x0000010006b87824 */ /* 0x000fe400078e00ff */
[----:B------:R-:W-:Y:S02]  /*0f30*/  IMAD R190, R190, 0x8, R19 ;  /* 0x00000008bebe7824 */ /* 0x000fe400078e0213 */
[----:B------:R-:W-:-:S07]  /*0f40*/  IMAD.IADD R187, R187, 0x1, R186 ;  /* 0x00000001bbbb7824 */ /* 0x000fce00078e02ba */
.L_x_2012:
[----:B-1-3--:R-:W0:Y:S01]  /*0f50*/  LDC R4, c[0x0][0xd60] ;  /* 0x00035800ff047b82 */ /* 0x00ae220000000800 */
[----:B------:R-:W-:Y:S01]  /*0f60*/  ULDC UR4, c[0x0][0xd78] ;  /* 0x00035e0000047ab9 */ /* 0x000fe20000000800 */
[----:B0-----:R-:W-:-:S13]  /*0f70*/  ISETP.NE.AND P0, PT, R4, 0x1, PT ;  /* 0x000000010400780c */ /* 0x001fda0003f05270 */
[----:B------:R-:W0:Y:S08]  /*0f80*/  @P0 LDC R0, c[0x0][0xd64] ;  /* 0x00035900ff000b82 */ /* 0x000e300000000800 */
[----:B--2---:R-:W1:Y:S01]  /*0f90*/  @P0 LDC R6, c[0x0][0xd68] ;  /* 0x00035a00ff060b82 */ /* 0x004e620000000800 */
[----:B0-----:R-:W-:-:S04]  /*0fa0*/  @P0 IMAD.HI.U32 R3, R17, R0, RZ ;  /* 0x0000000011030227 */ /* 0x001fc800078e00ff */
[----:B------:R-:W-:Y:S01]  /*0fb0*/  IMAD.MOV.U32 R0, RZ, RZ, R17 ;  /* 0x000000ffff007224 */ /* 0x000fe200078e0011 */
[----:B-1----:R-:W-:-:S04]  /*0fc0*/  @P0 SHF.R.U32.HI R0, RZ, R6, R3 ;  /* 0x00000006ff000219 */ /* 0x002fc80000011603 */
[----:B------:R-:W-:Y:S01]  /*0fd0*/  ISETP.GE.AND P0, PT, R0, UR4, PT ;  /* 0x0000000400007c0c */ /* 0x000fe2000bf06270 */
[----:B------:R-:W-:-:S04]  /*0fe0*/  IMAD.MOV R3, RZ, RZ, -R0 ;  /* 0x000000ffff037224 */ /* 0x000fc800078e0a00 */
[----:B------:R-:W-:-:S08]  /*0ff0*/  IMAD R9, R4, R3, R17 ;  /* 0x0000000304097224 */ /* 0x000fd000078e0211 */
[----:B----4-:R-:W-:Y:S05]  /*1000*/  @!P0 BRA `(.L_x_1903) ;  /* 0x0000000000208947 */ /* 0x010fea0003800000 */
[----:B------:R-:W0:Y:S01]  /*1010*/  LDC R6, c[0x0][0xd6c] ;  /* 0x00035b00ff067b82 */ /* 0x000e220000000800 */
[----:B------:R-:W-:Y:S01]  /*1020*/  IMAD.MOV.U32 R3, RZ, RZ, R9 ;  /* 0x000000ffff037224 */ /* 0x000fe200078e0009 */
[----:B0-----:R-:W-:-:S13]  /*1030*/  ISETP.NE.AND P0, PT, R6, 0x1, PT ;  /* 0x000000010600780c */ /* 0x001fda0003f05270 */
[----:B------:R-:W0:Y:S02]  /*1040*/  @P0 LDC.64 R4, c[0x0][0xd70] ;  /* 0x00035c00ff040b82 */ /* 0x000e240000000a00 */
[----:B0-----:R-:W-:-:S05]  /*1050*/  @P0 IMAD.HI.U32 R4, R9, R4, RZ ;  /* 0x0000000409040227 */ /* 0x001fca00078e00ff */
[----:B------:R-:W-:-:S05]  /*1060*/  @P0 SHF.R.U32.HI R3, RZ, R5, R4 ;  /* 0x00000005ff030219 */ /* 0x000fca0000011604 */
[----:B------:R-:W-:Y:S01]  /*1070*/  IMAD R4, R3, R6, RZ ;  /* 0x0000000603047224 */ /* 0x000fe200078e02ff */
[----:B------:R-:W-:Y:S06]  /*1080*/  BRA `(.L_x_1904) ;  /* 0x00000000001c7947 */ /* 0x000fec0003800000 */
.L_x_1903:
[----:B------:R-:W0:Y:S01]  /*1090*/  LDC R6, c[0x0][0xd54] ;  /* 0x00035500ff067b82 */ /* 0x000e220000000800 */
[----:B------:R-:W-:Y:S01]  /*10a0*/  IMAD.MOV.U32 R3, RZ, RZ, R9 ;  /* 0x000000ffff037224 */ /* 0x000fe200078e0009 */
[----:B0-----:R-:W-:-:S13]  /*10b0*/  ISETP.NE.AND P0, PT, R6, 0x1, PT ;  /* 0x000000010600780c */ /* 0x001fda0003f05270 */
[----:B------:R-:W0:Y:S02]  /*10c0*/  @P0 LDC.64 R4, c[0x0][0xd58] ;  /* 0x00035600ff040b82 */ /* 0x000e240000000a00 */
[----:B0-----:R-:W-:-:S05]  /*10d0*/  @P0 IMAD.HI.U32 R4, R9, R4, RZ ;  /* 0x0000000409040227 */ /* 0x001fca00078e00ff */
[----:B------:R-:W-:-:S05]  /*10e0*/  @P0 SHF.R.U32.HI R3, RZ, R5, R4 ;  /* 0x00000005ff030219 */ /* 0x000fca0000011604 */
[----:B------:R-:W-:-:S07]  /*10f0*/  IMAD R4, R3, R6, RZ ;  /* 0x0000000603047224 */ /* 0x000fce00078e02ff */
.L_x_1904:
[----:B------:R-:W2:Y:S01]  /*1100*/  LDL R8, [R1+0x4] ;  /* 0x0000040001087983 */ /* 0x000ea20000100800 */
[----:B------:R-:W0:Y:S01]  /*1110*/  LDC R193, c[0x0][0xd48] ;  /* 0x00035200ffc17b82 */ /* 0x000e220000000800 */
[----:B------:R-:W-:Y:S01]  /*1120*/  ULDC.64 UR4, c[0x0][0x418] ;  /* 0x0001060000047ab9 */ /* 0x000fe20000000a00 */
[----:B------:R-:W-:Y:S01]  /*1130*/  IMAD.IADD R5, R9, 0x1, -R4 ;  /* 0x0000000109057824 */ /* 0x000fe200078e0a04 */
[----:B------:R-:W-:Y:S01]  /*1140*/  ISETP.NE.U32.AND P0, PT, RZ, UR4, PT ;  /* 0x00000004ff007c0c */ /* 0x000fe2000bf05070 */
[----:B------:R-:W-:Y:S01]  /*1150*/  ULDC UR4, c[0x0][0xd54] ;  /* 0x0003550000047ab9 */ /* 0x000fe20000000800 */
[----:B------:R-:W-:Y:S01]  /*1160*/  LOP3.LUT R3, RZ, R3, RZ, 0x33, !PT ;  /* 0x00000003ff037212 */ /* 0x000fe200078e33ff */
[----:B------:R-:W-:Y:S01]  /*1170*/  IMAD R9, R0, UR4, R5 ;  /* 0x0000000400097c24 */ /* 0x000fe2000f8e0205 */
[----:B------:R-:W-:Y:S01]  /*1180*/  ISETP.NE.AND.EX P0, PT, RZ, UR5, PT, P0 ;  /* 0x00000005ff007c0c */ /* 0x000fe2000bf05300 */
[----:B------:R-:W1:Y:S01]  /*1190*/  LDC R17, c[0x0][0x424] ;  /* 0x00010900ff117b82 */ /* 0x000e620000000800 */
[----:B------:R-:W-:Y:S01]  /*11a0*/  ULDC UR4, c[0x0][0xd3c] ;  /* 0x00034f0000047ab9 */ /* 0x000fe20000000800 */
[----:B------:R-:W-:-:S02]  /*11b0*/  IMAD.MOV.U32 R192, RZ, RZ, R9 ;  /* 0x000000ffffc07224 */ /* 0x000fc400078e0009 */
[----:B------:R-:W-:-:S04]  /*11c0*/  VIADD R3, R3, UR4 ;  /* 0x0000000403037c36 */ /* 0x000fc80008000000 */
[----:B------:R-:W3:Y:S01]  /*11d0*/  LDC R224, c[0x0][0x2f0] ;  /* 0x0000bc00ffe07b82 */ /* 0x000ee20000000800 */
[----:B------:R-:W-:Y:S01]  /*11e0*/  IMAD.SHL.U32 R23, R3, 0x40, RZ ;  /* 0x0000004003177824 */ /* 0x000fe200078e00ff */
[----:B0-----:R-:W-:Y:S02]  /*11f0*/  ISETP.NE.AND P1, PT, R193, 0x1, PT ;  /* 0x00000001c100780c */ /* 0x001fe40003f25270 */
[----:B-1----:R-:W-:-:S11]  /*1200*/  SEL R17, R17, 0x1, P0 ;  /* 0x0000000111117807 */ /* 0x002fd60000000000 */
[----:B------:R-:W0:Y:S01]  /*1210*/  @P1 LDC R6, c[0x0][0xd4c] ;  /* 0x00035300ff061b82 */ /* 0x000e220000000800 */
[----:B---3--:R-:W-:-:S07]  /*1220*/  IMAD R4, R17, R224, 0x3f ;  /* 0x0000003f11047424 */ /* 0x008fce00078e02e0 */
[----:B------:R-:W1:Y:S01]  /*1230*/  @P1 LDC R7, c[0x0][0xd50] ;  /* 0x00035400ff071b82 */ /* 0x000e620000000800 */
[----:B------:R-:W-:-:S04]  /*1240*/  SHF.R.S32.HI R5, RZ, 0x1f, R4 ;  /* 0x0000001fff057819 */ /* 0x000fc80000011404 */
[----:B------:R-:W-:-:S04]  /*1250*/  LEA.HI R5, R5, R4, RZ, 0x6 ;  /* 0x0000000405057211 */ /* 0x000fc800078f30ff */
[----:B------:R-:W-:Y:S01]  /*1260*/  SHF.R.S32.HI R5, RZ, 0x6, R5 ;  /* 0x00000006ff057819 */ /* 0x000fe20000011405 */
[----:B0-----:R-:W-:-:S05]  /*1270*/  @P1 IMAD.HI.U32 R0, R9, R6, RZ ;  /* 0x0000000609001227 */ /* 0x001fca00078e00ff */
[----:B-1----:R-:W-:-:S05]  /*1280*/  @P1 SHF.R.U32.HI R192, RZ, R7, R0 ;  /* 0x00000007ffc01219 */ /* 0x002fca0000011600 */
[----:B------:R-:W-:-:S04]  /*1290*/  IMAD.MOV R0, RZ, RZ, -R192 ;  /* 0x000000ffff007224 */ /* 0x000fc800078e0ac0 */
[----:B------:R-:W-:Y:S01]  /*12a0*/  IMAD R193, R193, R0, R9 ;  /* 0x00000000c1c17224 */ /* 0x000fe200078e0209 */
[----:B--2---:R-:W-:-:S13]  /*12b0*/  ISETP.NE.AND P0, PT, R8, 0x1, PT ;  /* 0x000000010800780c */ /* 0x004fda0003f05270 */
[----:B------:R-:W-:Y:S05]  /*12c0*/  @!P0 BRA `(.L_x_1905) ;  /* 0x0000001c00f08947 */ /* 0x000fea0003800000 */
[----:B------:R-:W0:Y:S08]  /*12d0*/  LDC R0, c[0x0][0x448] ;  /* 0x00011200ff007b82 */ /* 0x000e300000000800 */
[----:B------:R-:W1:Y:S08]  /*12e0*/  LDC.64 R10, c[0x0][0xad8] ;  /* 0x0002b600ff0a7b82 */ /* 0x000e700000000a00 */
[----:B------:R-:W2:Y:S01]  /*12f0*/  LDC R8, c[0x0][0x288] ;  /* 0x0000a200ff087b82 */ /* 0x000ea20000000800 */
[----:B0-----:R-:W-:Y:S01]  /*1300*/  ISETP.NE.AND P1, PT, R0, 0x1, PT ;  /* 0x000000010000780c */ /* 0x001fe20003f25270 */
[----:B------:R-:W-:Y:S01]  /*1310*/  VIADD R0, R23, 0x3f ;  /* 0x0000003f17007836 */ /* 0x000fe20000000000 */
[----:B-1----:R-:W-:-:S11]  /*1320*/  ISETP.GE.AND P2, PT, R11, 0x1, PT ;  /* 0x000000010b00780c */ /* 0x002fd60003f46270 */
[----:B------:R-:W0:Y:S01]  /*1330*/  @P1 LDC R3, c[0x0][0x44c] ;  /* 0x00011300ff031b82 */ /* 0x000e220000000800 */
[----:B--2---:R-:W-:-:S07]  /*1340*/  IADD3 R4, -R8, 0x1, RZ ;  /* 0x0000000108047810 */ /* 0x004fce0007ffe1ff */
[----:B------:R-:W1:Y:S01]  /*1350*/  @P1 LDC R6, c[0x0][0x450] ;  /* 0x00011400ff061b82 */ /* 0x000e620000000800 */
[----:B------:R-:W-:Y:S02]  /*1360*/  IMAD R7, R17, R224, R4 ;  /* 0x000000e011077224 */ /* 0x000fe400078e0204 */
[----:B0-----:R-:W-:-:S05]  /*1370*/  @P1 IMAD.HI.U32 R3, R0, R3, RZ ;  /* 0x0000000300031227 */ /* 0x001fca00078e00ff */
[----:B-1----:R-:W-:-:S05]  /*1380*/  @P1 SHF.R.U32.HI R0, RZ, R6, R3 ;  /* 0x00000006ff001219 */ /* 0x002fca0000011603 */
[----:B------:R-:W-:-:S04]  /*1390*/  IMAD.IADD R9, R7, 0x1, R0 ;  /* 0x0000000107097824 */ /* 0x000fc800078e0200 */
        /* <DEDUP_REMOVED lines=12> */
.L_x_1907:
[----:B------:R-:W-:-:S13]  /*1460*/  ISETP.NE.AND P0, PT, R11, 0x1, PT ;  /* 0x000000010b00780c */ /* 0x000fda0003f05270 */
[----:B------:R-:W0:Y:S02]  /*1470*/  @P0 LDC.64 R6, c[0x0][0xae0] ;  /* 0x0002b800ff060b82 */ /* 0x000e240000000a00 */
[----:B0-----:R-:W-:-:S05]  /*1480*/  @P0 IMAD.HI.U32 R4, R3, R6, RZ ;  /* 0x0000000603040227 */ /* 0x001fca00078e00ff */
[----:B------:R-:W-:-:S07]  /*1490*/  @P0 SHF.R.U32.HI R3, RZ, R7, R4 ;  /* 0x00000007ff030219 */ /* 0x000fce0000011604 */
.L_x_1908:
[----:B------:R-:W-:-:S05]  /*14a0*/  IMAD R3, R3, R11, R11 ;  /* 0x0000000b03037224 */ /* 0x000fca00078e020b */
[----:B------:R-:W-:-:S07]  /*14b0*/  VIMNMX R0, R0, R3, PT ;  /* 0x0000000300007248 */ /* 0x000fce0003fe0100 */
.L_x_1906:
[----:B------:R-:W0:Y:S01]  /*14c0*/  @P1 LDC R4, c[0x0][0x44c] ;  /* 0x00011300ff041b82 */ /* 0x000e220000000800 */
[----:B------:R-:W-:Y:S01]  /*14d0*/  VIADD R0, R0, 0x3f ;  /* 0x0000003f00007836 */ /* 0x000fe20000000000 */
[----:B------:R-:W-:Y:S01]  /*14e0*/  ULDC UR4, c[0x0][0xad4] ;  /* 0x0002b50000047ab9 */ /* 0x000fe20000000800 */
[----:B------:R-:W-:Y:S02]  /*14f0*/  IMAD.MOV.U32 R6, RZ, RZ, R23 ;  /* 0x000000ffff067224 */ /* 0x000fe400078e0017 */
[----:B------:R-:W-:Y:S01]  /*1500*/  IMAD R17, R17, R224, -R8 ;  /* 0x000000e011117224 */ /* 0x000fe200078e0a08 */
[----:B------:R-:W-:Y:S02]  /*1510*/  SHF.R.S32.HI R3, RZ, 0x1f, R0 ;  /* 0x0000001fff037819 */ /* 0x000fe40000011400 */
[----:B------:R-:W1:Y:S02]  /*1520*/  @P1 LDC R7, c[0x0][0x450] ;  /* 0x00011400ff071b82 */ /* 0x000e640000000800 */
[----:B------:R-:W-:Y:S01]  /*1530*/  LEA.HI R3, R3, R0, RZ, 0x6 ;  /* 0x0000000003037211 */ /* 0x000fe200078f30ff */
[----:B0-----:R-:W-:-:S05]  /*1540*/  @P1 IMAD.HI.U32 R4, R23, R4, RZ ;  /* 0x0000000417041227 */ /* 0x001fca00078e00ff */
[----:B-1----:R-:W-:Y:S02]  /*1550*/  @P1 SHF.R.U32.HI R6, RZ, R7, R4 ;  /* 0x00000007ff061219 */ /* 0x002fe40000011604 */
[----:B------:R-:W-:-:S03]  /*1560*/  SHF.R.S32.HI R4, RZ, 0x6, R3 ;  /* 0x00000006ff047819 */ /* 0x000fc60000011403 */
[----:B------:R-:W-:Y:S01]  /*1570*/  IMAD.IADD R17, R17, 0x1, R6 ;  /* 0x0000000111117824 */ /* 0x000fe200078e0206 */
[----:B------:R-:W-:-:S03]  /*1580*/  VIMNMX R4, R5, R4, PT ;  /* 0x0000000405047248 */ /* 0x000fc60003fe0100 */
        /* <DEDUP_REMOVED lines=11> */
.L_x_1910:
[----:B------:R-:W-:-:S13]  /*1640*/  ISETP.NE.AND P0, PT, R11, 0x1, PT ;  /* 0x000000010b00780c */ /* 0x000fda0003f05270 */
[----:B------:R-:W0:Y:S02]  /*1650*/  @P0 LDC.64 R6, c[0x0][0xae0] ;  /* 0x0002b800ff060b82 */ /* 0x000e240000000a00 */
[----:B0-----:R-:W-:-:S05]  /*1660*/  @P0 IMAD.HI.U32 R0, R17, R6, RZ ;  /* 0x0000000611000227 */ /* 0x001fca00078e00ff */
[----:B------:R-:W-:-:S07]  /*1670*/  @P0 SHF.R.U32.HI R17, RZ, R7, R0 ;  /* 0x00000007ff110219 */ /* 0x000fce0000011600 */
.L_x_1911:
[----:B------:R-:W-:-:S05]  /*1680*/  IMAD R0, R17, R11, RZ ;  /* 0x0000000b11007224 */ /* 0x000fca00078e02ff */
[----:B------:R-:W-:-:S07]  /*1690*/  VIMNMX R3, R3, R0, !PT ;  /* 0x0000000003037248 */ /* 0x000fce0007fe0100 */
.L_x_1909:
[----:B------:R-:W-:Y:S01]  /*16a0*/  SHF.R.S32.HI R6, RZ, 0x1f, R3 ;  /* 0x0000001fff067819 */ /* 0x000fe20000011403 */
[----:B------:R-:W-:Y:S01]  /*16b0*/  IMAD.MOV.U32 R0, RZ, RZ, RZ ;  /* 0x000000ffff007224 */ /* 0x000fe200078e00ff */
[----:B------:R-:W-:Y:S02]  /*16c0*/  PLOP3.LUT P0, PT, PT, PT, PT, 0x80, 0x0 ;  /* 0x000000000000781c */ /* 0x000fe40003f0f070 */
[----:B------:R-:W-:Y:S02]  /*16d0*/  CS2R R150, SRZ ;  /* 0x0000000000967805 */ /* 0x000fe4000001ff00 */
[----:B------:R-:W-:Y:S01]  /*16e0*/  LEA.HI R6, R6, R3, RZ, 0x6 ;  /* 0x0000000306067211 */ /* 0x000fe200078f30ff */
[----:B------:R-:W-:Y:S01]  /*16f0*/  IMAD.MOV.U32 R3, RZ, RZ, RZ ;  /* 0x000000ffff037224 */ /* 0x000fe200078e00ff */
[----:B------:R-:W-:Y:S02]  /*1700*/  CS2R R148, SRZ ;  /* 0x0000000000947805 */ /* 0x000fe4000001ff00 */
[----:B------:R-:W-:-:S02]  /*1710*/  CS2R R146, SRZ ;  /* 0x0000000000927805 */ /* 0x000fc4000001ff00 */
[----:B------:R-:W-:Y:S02]  /*1720*/  SHF.R.S32.HI R5, RZ, 0x6, R6 ;  /* 0x00000006ff057819 */ /* 0x000fe40000011406 */
[----:B------:R-:W-:Y:S02]  /*1730*/  CS2R R144, SRZ ;  /* 0x0000000000907805 */ /* 0x000fe4000001ff00 */
[----:B------:R-:W-:Y:S02]  /*1740*/  CS2R R142, SRZ ;  /* 0x00000000008e7805 */ /* 0x000fe4000001ff00 */
[----:B------:R-:W-:Y:S02]  /*1750*/  CS2R R140, SRZ ;  /* 0x00000000008c7805 */ /* 0x000fe4000001ff00 */
[----:B------:R-:W-:Y:S02]  /*1760*/  VIMNMX R5, RZ, R5, !PT ;  /* 0x00000005ff057248 */ /* 0x000fe40007fe0100 */
[----:B------:R-:W-:-:S02]  /*1770*/  CS2R R138, SRZ ;  /* 0x00000000008a7805 */ /* 0x000fc4000001ff00 */
[----:B------:R-:W-:Y:S02]  /*1780*/  CS2R R136, SRZ ;  /* 0x0000000000887805 */ /* 0x000fe4000001ff00 */
[----:B------:R-:W-:Y:S02]  /*1790*/  CS2R R134, SRZ ;  /* 0x0000000000867805 */ /* 0x000fe4000001ff00 */
[----:B------:R-:W-:Y:S02]  /*17a0*/  ISETP.GT.AND P1, PT, R4, R5, PT ;  /* 0x000000050400720c */ /* 0x000fe40003f24270 */
        /* <DEDUP_REMOVED lines=53> */
[----:B------:R-:W-:Y:S01]  /*1b00*/  CS2R R30, SRZ ;  /* 0x00000000001e7805 */ /* 0x000fe2000001ff00 */
[----:B------:R-:W-:Y:S01]  /*1b10*/  IMAD.MOV.U32 R6, RZ, RZ, RZ ;  /* 0x000000ffff067224 */ /* 0x000fe200078e00ff */
[----:B------:R-:W-:Y:S01]  /*1b20*/  CS2R R26, SRZ ;  /* 0x00000000001a7805 */ /* 0x000fe2000001ff00 */
[----:B------:R-:W-:Y:S01]  /*1b30*/  IMAD.MOV.U32 R21, RZ, RZ, RZ ;  /* 0x000000ffff157224 */ /* 0x000fe200078e00ff */
[----:B------:R-:W-:Y:S06]  /*1b40*/  @!P1 BRA `(.L_x_1912) ;  /* 0x000000f0009c9947 */ /* 0x000fec0003800000 */
        /* <DEDUP_REMOVED lines=49> */
.L_x_1913:
[----:B------:R-:W-:Y:S01]  /*1e60*/  ULEA UR6, UR36, UR38, 0x3 ;  /* 0x0000002624067291 */ /* 0x000fe2000f8e183f */
[----:B------:R-:W-:-:S03]  /*1e70*/  VIADD R4, R4, 0xfffffffe ;  /* 0xfffffffe04047836 */ /* 0x000fc60000000000 */
[----:B------:R-:W-:Y:S02]  /*1e80*/  UIADD3 UR6, UR6, 0x38860, URZ ;  /* 0x0003886006067890 */ /* 0x000fe4000fffe03f */
[----:B------:R-:W-:Y:S02]  /*1e90*/  ISETP.GE.AND P0, PT, R4, R5, PT ;  /* 0x000000050400720c */ /* 0x000fe40003f06270 */
[----:B------:R-:W-:-:S09]  /*1ea0*/  UPRMT UR6, UR39, 0x654, UR6 ;  /* 0x0000065427067896 */ /* 0x000fd20008000006 */
[----:B------:R-:W-:Y:S02]  /*1eb0*/  SYNCS.ARRIVE.TRANS64.RED.A1T0 RZ, [UR6], RZ ;  /* 0x000000ffffff79a7 */ /* 0x000fe40008100406 */
[----:B------:R-:W-:Y:S05]  /*1ec0*/  @!P0 BRA `(.L_x_1914) ;  /* 0x0000000800b08947 */ /* 0x000fea0003800000 */
.L_x_1916:
[----:B------:R-:W-:Y:S01]  /*1ed0*/  BAR.SYNC.DEFER_BLOCKING 0xe, 0x100 ;  /* 0x0384000000007b1d */ /* 0x000fe20000010000 */
[----:B------:R-:W-:Y:S01]  /*1ee0*/  IMAD.U32 R0, RZ, RZ, UR36 ;  /* 0x00000024ff007e24 */ /* 0x000fe2000f8e00ff */
[----:B------:R-:W-:Y:S01]  /*1ef0*/  UIADD3 UR36, UR36, 0x1, URZ ;  /* 0x0000000124247890 */ /* 0x000fe2000fffe03f */
[C---:B------:R-:W-:Y:S01]  /*1f00*/  ISETP.GT.AND P0, PT, R4.reuse, R5, PT ;  /* 0x000000050400720c */ /* 0x040fe20003f04270 */
        /* <DEDUP_REMOVED lines=163> */
.L_x_1915:
[----:B------:R-:W-:-:S04]  /*2940*/  ULEA UR6, UR36, UR38, 0x3 ;  /* 0x0000002624067291 */ /* 0x000fc8000f8e183f */
[----:B------:R-:W-:-:S04]  /*2950*/  UIADD3 UR6, UR6, 0x38860, URZ ;  /* 0x0003886006067890 */ /* 0x000fc8000fffe03f */
[----:B------:R-:W-:-:S09]  /*2960*/  UPRMT UR6, UR39, 0x654, UR6 ;  /* 0x0000065427067896 */ /* 0x000fd20008000006 */
[----:B------:R-:W-:Y:S01]  /*2970*/  SYNCS.ARRIVE.TRANS64.RED.A1T0 RZ, [UR6], RZ ;  /* 0x000000ffffff79a7 */ /* 0x000fe20008100406 */
[----:B------:R-:W-:Y:S05]  /*2980*/  @P0 BRA `(.L_x_1916) ;  /* 0xfffffff400500947 */ /* 0x000fea000383ffff */
.L_x_1914:
[----:B------:R-:W-:Y:S01]  /*2990*/  BAR.SYNC.DEFER_BLOCKING 0xe, 0x100 ;  /* 0x0384000000007b1d */ /* 0x000fe20000010000 */
[----:B------:R-:W-:Y:S01]  /*29a0*/  IMAD.U32 R0, RZ, RZ, UR36 ;  /* 0x00000024ff007e24 */ /* 0x000fe2000f8e00ff */
[----:B------:R-:W-:Y:S01]  /*29b0*/  UIADD3 UR36, UR36, 0x1, URZ ;  /* 0x0000000124247890 */ /* 0x000fe2000fffe03f */
[----:B------:R-:W-:Y:S02]  /*29c0*/  PLOP3.LUT P0, PT, PT, PT, PT, 0x8, 0x0 ;  /* 0x000000000000781c */ /* 0x000fe40003f0e170 */
        /* <DEDUP_REMOVED lines=140> */
.L_x_1905:
[----:B------:R-:W0:Y:S01]  /*3290*/  LDC R225, c[0x0][0x448] ;  /* 0x00011200ffe17b82 */ /* 0x000e220000000800 */
[----:B------:R-:W-:Y:S01]  /*32a0*/  VIADD R0, R23, 0x3f ;  /* 0x0000003f17007836 */ /* 0x000fe20000000000 */
[----:B------:R-:W-:-:S06]  /*32b0*/  LOP3.LUT R16, R16, 0xfffffffd, RZ, 0xc0, !PT ;  /* 0xfffffffd10107812 */ /* 0x000fcc00078ec0ff */
[----:B------:R-:W1:Y:S08]  /*32c0*/  LDC.64 R8, c[0x0][0xad8] ;  /* 0x0002b600ff087b82 */ /* 0x000e700000000a00 */
[----:B------:R-:W2:Y:S01]  /*32d0*/  LDC R6, c[0x0][0x288] ;  /* 0x0000a200ff067b82 */ /* 0x000ea20000000800 */
[----:B0-----:R-:W-:Y:S02]  /*32e0*/  ISETP.NE.AND P2, PT, R225, 0x1, PT ;  /* 0x00000001e100780c */ /* 0x001fe40003f45270 */
[----:B-1----:R-:W-:-:S11]  /*32f0*/  ISETP.GE.AND P1, PT, R9, 0x1, PT ;  /* 0x000000010900780c */ /* 0x002fd60003f26270 */
[----:B------:R-:W0:Y:S01]  /*3300*/  @P2 LDC R3, c[0x0][0x44c] ;  /* 0x00011300ff032b82 */ /* 0x000e220000000800 */
[----:B------:R-:W-:Y:S02]  /*3310*/  @P2 LOP3.LUT R16, R16, 0x2, RZ, 0xfc, !PT ;  /* 0x0000000210102812 */ /* 0x000fe400078efcff */
[----:B--2---:R-:W-:Y:S02]  /*3320*/  IADD3 R7, -R6, 0x1, RZ ;  /* 0x0000000106077810 */ /* 0x004fe40007ffe1ff */
[----:B------:R-:W-:-:S03]  /*3330*/  LOP3.LUT R16, R16, 0xfffffffe, RZ, 0xc0, !PT ;  /* 0xfffffffe10107812 */ /* 0x000fc600078ec0ff */
[----:B------:R-:W1:Y:S01]  /*3340*/  @P2 LDC R4, c[0x0][0x450] ;  /* 0x00011400ff042b82 */ /* 0x000e620000000800 */
[----:B------:R-:W-:Y:S01]  /*3350*/  IMAD R7, R17, R224, R7 ;  /* 0x000000e011077224 */ /* 0x000fe200078e0207 */
[----:B------:R-:W-:Y:S01]  /*3360*/  @P1 LOP3.LUT R16, R16, 0x1, RZ, 0xfc, !PT ;  /* 0x0000000110101812 */ /* 0x000fe200078efcff */
        /* <DEDUP_REMOVED lines=15> */
.L_x_1918:
[----:B------:R-:W-:-:S13]  /*3460*/  ISETP.NE.AND P0, PT, R9, 0x1, PT ;  /* 0x000000010900780c */ /* 0x000fda0003f05270 */
[----:B------:R-:W0:Y:S02]  /*3470*/  @P0 LDC.64 R10, c[0x0][0xae0] ;  /* 0x0002b800ff0a0b82 */ /* 0x000e240000000a00 */
[----:B0-----:R-:W-:-:S05]  /*3480*/  @P0 IMAD.HI.U32 R4, R3, R10, RZ ;  /* 0x0000000a03040227 */ /* 0x001fca00078e00ff */
[----:B------:R-:W-:-:S07]  /*3490*/  @P0 SHF.R.U32.HI R3, RZ, R11, R4 ;  /* 0x0000000bff030219 */ /* 0x000fce0000011604 */
.L_x_1919:
[----:B------:R-:W-:-:S05]  /*34a0*/  IMAD R3, R3, R9, R9 ;  /* 0x0000000903037224 */ /* 0x000fca00078e0209 */
[----:B------:R-:W-:-:S07]  /*34b0*/  VIMNMX R0, R0, R3, PT ;  /* 0x0000000300007248 */ /* 0x000fce0003fe0100 */
.L_x_1917:
[----:B------:R-:W0:Y:S01]  /*34c0*/  @P2 LDC R4, c[0x0][0x44c] ;  /* 0x00011300ff042b82 */ /* 0x000e220000000800 */
[----:B------:R-:W-:Y:S01]  /*34d0*/  VIADD R0, R0, 0x3f ;  /* 0x0000003f00007836 */ /* 0x000fe20000000000 */
[----:B------:R-:W-:Y:S01]  /*34e0*/  ULDC UR4, c[0x0][0xad4] ;  /* 0x0002b50000047ab9 */ /* 0x000fe20000000800 */
[----:B------:R-:W-:Y:S02]  /*34f0*/  IMAD.MOV.U32 R7, RZ, RZ, R23 ;  /* 0x000000ffff077224 */ /* 0x000fe400078e0017 */
[----:B------:R-:W-:Y:S01]  /*3500*/  IMAD R224, R17, R224, -R6 ;  /* 0x000000e011e07224 */ /* 0x000fe200078e0a06 */
[----:B------:R-:W-:Y:S02]  /*3510*/  SHF.R.S32.HI R3, RZ, 0x1f, R0 ;  /* 0x0000001fff037819 */ /* 0x000fe40000011400 */
[----:B------:R-:W1:Y:S02]  /*3520*/  @P2 LDC R11, c[0x0][0x450] ;  /* 0x00011400ff0b2b82 */ /* 0x000e640000000800 */
[----:B------:R-:W-:-:S04]  /*3530*/  LEA.HI R3, R3, R0, RZ, 0x6 ;  /* 0x0000000003037211 */ /* 0x000fc800078f30ff */
[----:B------:R-:W-:-:S04]  /*3540*/  SHF.R.S32.HI R168, RZ, 0x6, R3 ;  /* 0x00000006ffa87819 */ /* 0x000fc80000011403 */
[----:B------:R-:W-:Y:S01]  /*3550*/  VIMNMX R168, R5, R168, PT ;  /* 0x000000a805a87248 */ /* 0x000fe20003fe0100 */
[----:B0-----:R-:W-:-:S05]  /*3560*/  @P2 IMAD.HI.U32 R4, R23, R4, RZ ;  /* 0x0000000417042227 */ /* 0x001fca00078e00ff */
[----:B-1----:R-:W-:-:S05]  /*3570*/  @P2 SHF.R.U32.HI R7, RZ, R11, R4 ;  /* 0x0000000bff072219 */ /* 0x002fca0000011604 */
[----:B------:R-:W-:-:S04]  /*3580*/  IMAD.IADD R0, R224, 0x1, R7 ;  /* 0x00000001e0007824 */ /* 0x000fc800078e0207 */
        /* <DEDUP_REMOVED lines=11> */
.L_x_1921:
[----:B------:R-:W-:-:S13]  /*3640*/  ISETP.NE.AND P0, PT, R9, 0x1, PT ;  /* 0x000000010900780c */ /* 0x000fda0003f05270 */
[----:B------:R-:W0:Y:S02]  /*3650*/  @P0 LDC.64 R4, c[0x0][0xae0] ;  /* 0x0002b800ff040b82 */ /* 0x000e240000000a00 */
[----:B0-----:R-:W-:-:S05]  /*3660*/  @P0 IMAD.HI.U32 R4, R0, R4, RZ ;  /* 0x0000000400040227 */ /* 0x001fca00078e00ff */
[----:B------:R-:W-:-:S07]  /*3670*/  @P0 SHF.R.U32.HI R0, RZ, R5, R4 ;  /* 0x00000005ff000219 */ /* 0x000fce0000011604 */
.L_x_1922:
[----:B------:R-:W-:-:S05]  /*3680*/  IMAD R0, R0, R9, RZ ;  /* 0x0000000900007224 */ /* 0x000fca00078e02ff */
[----:B------:R-:W-:-:S07]  /*3690*/  VIMNMX R3, R3, R0, !PT ;  /* 0x0000000003037248 */ /* 0x000fce0007fe0100 */
.L_x_1920:
        /* <DEDUP_REMOVED lines=105> */
.L_x_1923:
[----:B------:R-:W-:Y:S02]  /*3d30*/  LEA.HI R0, R220, R220, RZ, 0x1 ;  /* 0x000000dcdc007211 */ /* 0x000fe400078f08ff */
[----:B------:R-:W-:Y:S02]  /*3d40*/  ISETP.NE.AND P0, PT, R22, 0x3, PT ;  /* 0x000000031600780c */ /* 0x000fe40003f05270 */
[----:B------:R-:W-:-:S05]  /*3d50*/  LOP3.LUT R3, R0, 0xfffffffe, RZ, 0xc0, !PT ;  /* 0xfffffffe00037812 */ /* 0x000fca00078ec0ff */
[----:B------:R-:W-:-:S05]  /*3d60*/  IMAD.IADD R0, R220, 0x1, -R3 ;  /* 0x00000001dc007824 */ /* 0x000fca00078e0a03 */
[----:B------:R-:W-:-:S04]  /*3d70*/  SHF.L.U32 R0, R0, 0x1f, RZ ;  /* 0x0000001f00007819 */ /* 0x000fc800000006ff */
[----:B------:R-:W0:Y:S02]  /*3d80*/  SYNCS.PHASECHK.TRANS64.TRYWAIT P1, [UR38+0x38800], R0 ;  /* 0x03880000ff0075a7 */ /* 0x000e240008020166 */
[----:B0-----:R-:W-:Y:S05]  /*3d90*/  @!P1 BRA `(.L_x_1924) ;  /* 0x0000014c006c9947 */ /* 0x001fea0003800000 */
.L_x_2086:
[----:B------:R-:W-:Y:S05]  /*3da0*/  @!P0 BRA `(.L_x_1925) ;  /* 0x0000000000048947 */ /* 0x000fea0003800000 */
[----:B------:R-:W-:Y:S01]  /*3db0*/  BPT.TRAP 0x1 ;  /* 0x000000040000795c */ /* 0x000fe20000300000 */
.L_x_1925:
[----:B------:R-:W-:Y:S01]  /*3dc0*/  IMAD.U32 R8, RZ, RZ, UR36 ;  /* 0x00000024ff087e24 */ /* 0x000fe2000f8e00ff */
[----:B0-----:R-:W-:-:S04]  /*3dd0*/  SHF.L.U32 R3, R2, 0x1f, RZ ;  /* 0x0000001f02037819 */ /* 0x001fc800000006ff */
[----:B------:R-:W-:-:S04]  /*3de0*/  LEA R8, R8, UR38, 0x3 ;  /* 0x0000002608087c11 */ /* 0x000fc8000f8e18ff */
[----:B------:R0:W1:Y:S01]  /*3df0*/  SYNCS.PHASECHK.TRANS64.TRYWAIT P1, [R8+URZ+0x38830], R3 ;  /* 0x03883003080075a7 */ /* 0x000062000802017f */
[----:B------:R-:W-:Y:S05]  /*3e00*/  @!P0 BRA `(.L_x_1926) ;  /* 0x0000000000048947 */ /* 0x000fea0003800000 */
[----:B------:R-:W-:Y:S01]  /*3e10*/  BPT.TRAP 0x1 ;  /* 0x000000040000795c */ /* 0x000fe20000300000 */
.L_x_1926:
[----:B-1----:R-:W-:Y:S05]  /*3e20*/  @P1 BRA `(.L_x_1927) ;  /* 0x0000000000081947 */ /* 0x002fea0003800000 */
[----:B------:R-:W1:Y:S02]  /*3e30*/  SYNCS.PHASECHK.TRANS64.TRYWAIT P1, [R8+URZ+0x38830], R3 ;  /* 0x03883003080075a7 */ /* 0x000e64000802017f */
[----:B-1----:R-:W-:Y:S05]  /*3e40*/  @!P1 BRA `(.L_x_1928) ;  /* 0x0000014c00589947 */ /* 0x002fea0003800000 */
.L_x_1927:
[----:B------:R-:W-:-:S04]  /*3e50*/  UIADD3 UR4, UR38, 0x22400, URZ ;  /* 0x0002240026047890 */ /* 0x000fc8000fffe03f */
[----:B------:R-:W-:-:S04]  /*3e60*/  USHF.R.U32.HI UR4, URZ, 0x4, UR4 ;  /* 0x000000043f047899 */ /* 0x000fc80008011604 */
[----:B------:R-:W-:-:S06]  /*3e70*/  ULOP3.LUT UR4, UR4, 0x3fff, URZ, 0xc0, !UPT ;  /* 0x00003fff04047892 */ /* 0x000fcc000f8ec03f */
[----:B------:R-:W-:Y:S01]  /*3e80*/  IMAD.U32 R4, RZ, RZ, UR4 ;  /* 0x00000004ff047e24 */ /* 0x000fe2000f8e00ff */
        /* <DEDUP_REMOVED lines=34> */
[----:B------:R-:W2:Y:S02]  /*40b0*/  SYNCS.PHASECHK.TRANS64.TRYWAIT P1, [UR38+0x38810], R0 ;  /* 0x03881000ff0075a7 */ /* 0x000ea40008020166 */
[----:B--2---:R-:W-:Y:S05]  /*40c0*/  @!P1 BRA `(.L_x_1929) ;  /* 0x0000014800cc9947 */ /* 0x004fea0003800000 */
.L_x_2087:
[----:B------:R-:W-:Y:S05]  /*40d0*/  @!P0 BRA `(.L_x_1930) ;  /* 0x0000000000048947 */ /* 0x000fea0003800000 */
[----:B------:R-:W-:Y:S01]  /*40e0*/  BPT.TRAP 0x1 ;  /* 0x000000040000795c */ /* 0x000fe20000300000 */
.L_x_1930:
[----:B------:R3:W4:Y:S01]  /*40f0*/  SYNCS.PHASECHK.TRANS64.TRYWAIT P1, [R8+URZ+0x38850], R3 ;  /* 0x03885003080075a7 */ /* 0x000722000802017f */
[----:B------:R-:W-:Y:S05]  /*4100*/  @!P0 BRA `(.L_x_1931) ;  /* 0x0000000000048947 */ /* 0x000fea0003800000 */
[----:B------:R-:W-:Y:S01]  /*4110*/  BPT.TRAP 0x1 ;  /* 0x000000040000795c */ /* 0x000fe20000300000 */
.L_x_1931:
[----:B----4-:R-:W-:Y:S05]  /*4120*/  @P1 BRA `(.L_x_1932) ;  /* 0x0000000000081947 */ /* 0x010fea0003800000 */
[----:B------:R-:W4:Y:S02]  /*4130*/  SYNCS.PHASECHK.TRANS64.TRYWAIT P1, [R8+URZ+0x38850], R3 ;  /* 0x03885003080075a7 */ /* 0x000f24000802017f */
[----:B----4-:R-:W-:Y:S05]  /*4140*/  @!P1 BRA `(.L_x_1933) ;  /* 0x0000014800c49947 */ /* 0x010fea0003800000 */
.L_x_1932:
[----:B------:R-:W-:Y:S01]  /*4150*/  UIADD3 UR4, UR38, 0x400, URZ ;  /* 0x0000040026047890 */ /* 0x000fe2000fffe03f */
[----:B------:R-:W-:Y:S01]  /*4160*/  WARPGROUP.ARRIVE ;  /* 0x00000000000079c5 */ /* 0x000fe20000000000 */
[----:B------:R-:W-:-:S05]  /*4170*/  UIADD3 UR5, UR38, 0x26400, URZ ;  /* 0x0002640026057890 */ /* 0x000fca000fffe03f */
[----:B--2---:R-:W2:Y:S01]  /*4180*/  S2R R0, SR_TID.X ;  /* 0x0000000000007919 */ /* 0x004ea20000002100 */
        /* <DEDUP_REMOVED lines=10> */
[----:B------:R-:W-:Y:S01]  /*4230*/  UMOV UR24, UR6 ;  /* 0x0000000600187c82 */ /* 0x000fe20008000000 */
[----:B------:R-:W-:-:S03]  /*4240*/  UIADD3 UR30, UR26, 0x2, URZ ;  /* 0x000000021a1e7890 */ /* 0x000fc6000fffe03f */
[----:B------:R-:W-:Y:S01]  /*4250*/  HGMMA.64x64x16.F32 R24, gdesc[UR24], R24, gsb0 ;  /* 0x00e00000181879f0 */ /* 0x000fe20008000818 */
[----:B------:R-:W-:Y:S01]  /*4260*/  UMOV UR29, 0x40000040 ;  /* 0x40000040001d7882 */ /* 0x000fe20000000000 */
[----:B------:R-:W-:Y:S01]  /*4270*/  UMOV UR31, 0x40000040 ;  /* 0x40000040001f7882 */ /* 0x000fe20000000000 */
[----:B------:R-:W-:Y:S02]  /*4280*/  UIADD3 UR11, UR6, 0x800, URZ ;  /* 0x00000800060b7890 */ /* 0x000fe4000fffe03f */
[----:B------:R-:W-:Y:S01]  /*4290*/  UIADD3 UR14, UR26, 0x800, URZ ;  /* 0x000008001a0e7890 */ /* 0x000fe2000fffe03f */
[----:B--2---:R-:W-:-:S06]  /*42a0*/  SHF.R.U32.HI R0, RZ, 0x7, R0 ;  /* 0x00000007ff007819 */ /* 0x004fcc0000011600 */
[----:B------:R-:W2:Y:S02]  /*42b0*/  SHFL.IDX PT, R0, R0, RZ, 0x1f ;  /* 0x00001fff00007589 */ /* 0x000ea400000e0000 */
[----:B--2---:R-:W-:-:S13]  /*42c0*/  R2UR UR5, R0 ;  /* 0x00000000000572ca */ /* 0x004fda00000e0000 */
        /* <DEDUP_REMOVED lines=251> */
.L_x_1934:
[----:B------:R-:W-:Y:S01]  /*5280*/  ISETP.NE.AND P2, PT, R225, 0x1, PT ;  /* 0x00000001e100780c */ /* 0x000fe20003f45270 */
[----:B------:R-:W-:Y:S01]  /*5290*/  IMAD.IADD R0, R190, 0x1, R23 ;  /* 0x00000001be007824 */ /* 0x000fe200078e0217 */
[----:B------:R-:W-:Y:S01]  /*52a0*/  R2UR UR5, R8 ;  /* 0x00000000080572ca */ /* 0x000fe200000e0000 */
[----:B------:R-:W-:Y:S01]  /*52b0*/  ULDC UR15, c[0x0][0x2f0] ;  /* 0x0000bc00000f7ab9 */ /* 0x000fe20000000800 */
[----:B------:R-:W-:Y:S01]  /*52c0*/  LOP3.LUT P1, RZ, R16, 0x1, RZ, 0xc0, !PT ;  /* 0x0000000110ff7812 */ /* 0x000fe2000782c0ff */
[----:B------:R-:W-:Y:S01]  /*52d0*/  ULDC UR18, c[0x0][0xad4] ;  /* 0x0002b50000127ab9 */ /* 0x000fe20000000800 */
[----:B------:R-:W-:Y:S01]  /*52e0*/  LEA R12, R168, 0xffffffc0, 0x6 ;  /* 0xffffffc0a80c7811 */ /* 0x000fe200078e30ff */
[----:B------:R-:W-:-:S06]  /*52f0*/  ULDC UR7, c[0x0][0xad8] ;  /* 0x0002b60000077ab9 */ /* 0x000fcc0000000800 */
[----:B01-34-:R-:W0:Y:S02]  /*5300*/  @P2 LDC R3, c[0x0][0x44c] ;  /* 0x00011300ff032b82 */ /* 0x01be240000000800 */
[----:B------:R-:W-:-:S04]  /*5310*/  UIADD3 UR5, UR5, 0x38840, URZ ;  /* 0x0003884005057890 */ /* 0x000fc8000fffe03f */
[----:B------:R-:W-:Y:S02]  /*5320*/  UPRMT UR5, UR39, 0x654, UR5 ;  /* 0x0000065427057896 */ /* 0x000fe40008000005 */
[----:B------:R-:W1:Y:S07]  /*5330*/  @P2 LDC R6, c[0x0][0x450] ;  /* 0x00011400ff062b82 */ /* 0x000e6e0000000800 */
[----:B------:R-:W-:Y:S01]  /*5340*/  SYNCS.ARRIVE.TRANS64.RED.A1T0 RZ, [UR5], RZ ;  /* 0x000000ffffff79a7 */ /* 0x000fe20008100405 */
[----:B------:R-:W-:Y:S01]  /*5350*/  ULDC UR5, c[0x0][0x288] ;  /* 0x0000a20000057ab9 */ /* 0x000fe20000000800 */
[----:B0-----:R-:W-:-:S05]  /*5360*/  @P2 IMAD.HI.U32 R3, R0, R3, RZ ;  /* 0x0000000300032227 */ /* 0x001fca00078e00ff */
[----:B-1----:R-:W-:Y:S01]  /*5370*/  @P2 SHF.R.U32.HI R0, RZ, R6, R3 ;  /* 0x00000006ff002219 */ /* 0x002fe20000011603 */
[----:B------:R-:W-:Y:S02]  /*5380*/  IMAD.MOV.U32 R3, RZ, RZ, -0x40 ;  /* 0xffffffc0ff037424 */ /* 0x000fe400078e00ff */
[----:B------:R-:W-:Y:S01]  /*5390*/  IMAD.U32 R6, RZ, RZ, UR5 ;  /* 0x00000005ff067e24 */ /* 0x000fe2000f8e00ff */
[----:B------:R-:W-:Y:S01]  /*53a0*/  ULOP3.LUT UR5, URZ, UR18, URZ, 0x33, !UPT ;  /* 0x000000123f057292 */ /* 0x000fe2000f8e333f */
[----:B------:R-:W0:Y:S01]  /*53b0*/  SHFL.IDX PT, R20, R0, RZ, 0x1c1f ;  /* 0x001c1fff00147589 */ /* 0x000e2200000e0000 */
[----:B------:R-:W-:Y:S02]  /*53c0*/  IMAD R10, R168, R3, 0x41 ;  /* 0x00000041a80a7424 */ /* 0x000fe400078e0203 */
[C---:B------:R-:W-:Y:S02]  /*53d0*/  IMAD R3, R17.reuse, UR15, -R12 ;  /* 0x0000000f11037c24 */ /* 0x040fe4000f8e0a0c */
[----:B------:R-:W-:-:S02]  /*53e0*/  IMAD R5, R17, UR15, R10 ;  /* 0x0000000f11057c24 */ /* 0x000fc4000f8e020a */
[--C-:B------:R-:W-:Y:S02]  /*53f0*/  IMAD.IADD R9, R3, 0x1, -R18.reuse ;  /* 0x0000000103097824 */ /* 0x100fe400078e0a12 */
[----:B------:R-:W-:Y:S01]  /*5400*/  VIADD R13, R10, 0xffffffff ;  /* 0xffffffff0a0d7836 */ /* 0x000fe20000000000 */
[----:B------:R-:W-:-:S05]  /*5410*/  IADD3 R5, R5, -R6, -R18 ;  /* 0x8000000605057210 */ /* 0x000fca0007ffe812 */
[C---:B------:R-:W-:Y:S02]  /*5420*/  VIADD R14, R5.reuse, UR7 ;  /* 0x00000007050e7c36 */ /* 0x040fe40008000000 */
[----:B------:R-:W-:-:S03]  /*5430*/  VIADD R11, R5, UR5 ;  /* 0x00000005050b7c36 */ /* 0x000fc60008000000 */
[----:B0-----:R-:W-:Y:S01]  /*5440*/  VIADDMNMX R3, R20, R14, R9, PT ;  /* 0x0000000e14037246 */ /* 0x001fe20003800109 */
[----:B------:R-:W-:Y:S01]  /*5450*/  IMAD.IADD R5, R11, 0x1, R20 ;  /* 0x000000010b057824 */ /* 0x000fe200078e0214 */
[----:B------:R-:W-:Y:S06]  /*5460*/  @!P1 BRA `(.L_x_1935) ;  /* 0x0000000000649947 */ /* 0x000fec0003800000 */
        /* <DEDUP_REMOVED lines=14> */
.L_x_1937:
[----:B------:R-:W-:Y:S02]  /*5550*/  ULDC UR5, c[0x0][0xadc] ;  /* 0x0002b70000057ab9 */ /* 0x000fe40000000800 */
[----:B------:R-:W-:-:S05]  /*5560*/  IMAD.U32 R15, RZ, RZ, UR5 ;  /* 0x00000005ff0f7e24 */ /* 0x000fca000f8e00ff */
[----:B------:R-:W-:-:S13]  /*5570*/  ISETP.NE.AND P1, PT, R15, 0x1, PT ;  /* 0x000000010f00780c */ /* 0x000fda0003f25270 */
[----:B------:R-:W0:Y:S02]  /*5580*/  @P1 LDC.64 R20, c[0x0][0xae0] ;  /* 0x0002b800ff141b82 */ /* 0x000e240000000a00 */
[----:B0-----:R-:W-:-:S05]  /*5590*/  @P1 IMAD.HI.U32 R10, R7, R20, RZ ;  /* 0x00000014070a1227 */ /* 0x001fca00078e00ff */
[----:B------:R-:W-:-:S07]  /*55a0*/  @P1 SHF.R.U32.HI R7, RZ, R21, R10 ;  /* 0x00000015ff071219 */ /* 0x000fce000001160a */
.L_x_1938:
[----:B------:R-:W-:Y:S05]  /*55b0*/  BSYNC B0 ;  /* 0x0000000000007941 */ /* 0x000fea0003800000 */
.L_x_1936:
[----:B------:R-:W-:-:S04]  /*55c0*/  IMAD R7, R7, R15, -R12 ;  /* 0x0000000f07077224 */ /* 0x000fc800078e0a0c */
[----:B------:R-:W-:-:S05]  /*55d0*/  IMAD.IADD R10, R7, 0x1, -R18 ;  /* 0x00000001070a7824 */ /* 0x000fca00078e0a12 */
[----:B------:R-:W-:Y:S02]  /*55e0*/  VIADDMNMX R3, R10, R15, R3, PT ;  /* 0x0000000f0a037246 */ /* 0x000fe40003800103 */
[----:B------:R-:W-:-:S07]  /*55f0*/  VIMNMX R5, R5, R10, !PT ;  /* 0x0000000a05057248 */ /* 0x000fce0007fe0100 */
.L_x_1935:
[C---:B------:R-:W-:Y:S01]  /*5600*/  ISETP.GE.AND P2, PT, R13.reuse, 0x9, PT ;  /* 0x000000090d00780c */ /* 0x040fe20003f46270 */
[----:B------:R-:W0:Y:S01]  /*5610*/  SHFL.IDX PT, R0, R0, 0x1, 0x1c1f ;  /* 0x003c1f0000007f89 */ /* 0x000e2200000e0000 */
[----:B------:R-:W-:Y:S02]  /*5620*/  ISETP.GE.AND P1, PT, R13, 0x2, PT ;  /* 0x000000020d00780c */ /* 0x000fe40003f26270 */
[C---:B------:R-:W-:Y:S02]  /*5630*/  ISETP.GT.AND P3, PT, R5.reuse, 0x8, !P2 ;  /* 0x000000080500780c */ /* 0x040fe40005764270 */
[----:B------:R-:W-:Y:S02]  /*5640*/  ISETP.GT.AND P4, PT, R5, 0x1, !P1 ;  /* 0x000000010500780c */ /* 0x000fe40004f84270 */
[----:B------:R-:W-:Y:S02]  /*5650*/  ISETP.LT.OR P3, PT, R3, 0x9, P3 ;  /* 0x000000090300780c */ /* 0x000fe40001f61670 */
[----:B------:R-:W-:-:S02]  /*5660*/  ISETP.GE.AND P5, PT, R13, 0xa, PT ;  /* 0x0000000a0d00780c */ /* 0x000fc40003fa6270 */
[----:B------:R-:W-:Y:S02]  /*5670*/  FSEL R28, R28, -INF , !P3 ;  /* 0xff8000001c1c7808 */ /* 0x000fe40005800000 */
[----:B------:R-:W-:Y:S02]  /*5680*/  ISETP.LT.OR P4, PT, R3, 0x2, P4 ;  /* 0x000000020300780c */ /* 0x000fe40002781670 */
[----:B------:R-:W-:Y:S02]  /*5690*/  ISETP.GT.AND P3, PT, R5, 0x9, !P5 ;  /* 0x000000090500780c */ /* 0x000fe40006f64270 */
[----:B------:R-:W-:Y:S02]  /*56a0*/  FSEL R20, R25, -INF , !P4 ;  /* 0xff80000019147808 */ /* 0x000fe40006000000 */
[----:B------:R-:W-:Y:S02]  /*56b0*/  ISETP.LT.OR P3, PT, R3, 0xa, P3 ;  /* 0x0000000a0300780c */ /* 0x000fe40001f61670 */
[----:B------:R-:W-:-:S02]  /*56c0*/  ISETP.GE.AND P4, PT, R13, 0x11, PT ;  /* 0x000000110d00780c */ /* 0x000fc40003f86270 */
[----:B------:R-:W-:Y:S01]  /*56d0*/  FSEL R56, R29, -INF , !P3 ;  /* 0xff8000001d387808 */ /* 0x000fe20005800000 */
[----:B0-----:R-:W-:Y:S01]  /*56e0*/  IMAD.IADD R7, R11, 0x1, R0 ;  /* 0x000000010b077824 */ /* 0x001fe200078e0200 */
        /* <DEDUP_REMOVED lines=23> */
[----:B------:R-:W-:Y:S02]  /*5860*/  ISETP.GE.AND P4, PT, R13, 0x22, PT ;  /* 0x000000220d00780c */ /* 0x000fe40003f86270 */
        /* <DEDUP_REMOVED lines=26> */
[----:B------:R-:W-:Y:S02]  /*5a10*/  ISETP.GE.AND P3, PT, R13, 0x39, PT ;  /* 0x000000390d00780c */ /* 0x000fe40003f66270 */
[----:B------:R-:W-:Y:S02]  /*5a20*/  P2R R15, PR, RZ, 0x20 ;  /* 0x00000020ff0f7803 */ /* 0x000fe40000000000 */
[----:B------:R-:W-:-:S02]  /*5a30*/  ISETP.GT.AND P4, PT, R5, 0x38, !P3 ;  /* 0x000000380500780c */ /* 0x000fc40005f84270 */
[----:B------:R-:W-:Y:S02]  /*5a40*/  ISETP.GE.AND P5, PT, R13, 0x3a, PT ;  /* 0x0000003a0d00780c */ /* 0x000fe40003fa6270 */
[----:B------:R-:W-:-:S04]  /*5a50*/  ISETP.LT.OR P4, PT, R3, 0x39, P4 ;  /* 0x000000390300780c */ /* 0x000fc80002781670 */
[----:B------:R-:W-:Y:S02]  /*5a60*/  FSEL R52, R52, -INF , !P4 ;  /* 0xff80000034347808 */ /* 0x000fe40006000000 */
[----:B------:R-:W-:-:S04]  /*5a70*/  ISETP.GT.AND P4, PT, R5, RZ, !P6 ;  /* 0x000000ff0500720c */ /* 0x000fc80007784270 */
[----:B------:R-:W-:-:S04]  /*5a80*/  ISETP.LT.OR P4, PT, R3, 0x1, P4 ;  /* 0x000000010300780c */ /* 0x000fc80002781670 */
[----:B------:R-:W-:Y:S02]  /*5a90*/  FSEL R24, R24, -INF , !P4 ;  /* 0xff80000018187808 */ /* 0x000fe40006000000 */
[----:B------:R-:W-:-:S04]  /*5aa0*/  ISETP.GT.AND P4, PT, R5, 0x39, !P5 ;  /* 0x000000390500780c */ /* 0x000fc80006f84270 */
[----:B------:R-:W-:Y:S02]  /*5ab0*/  ISETP.LT.OR P4, PT, R3, 0x3a, P4 ;  /* 0x0000003a0300780c */ /* 0x000fe40002781670 */
[----:B------:R-:W-:Y:S02]  /*5ac0*/  VIADDMNMX R3, R0, R14, R9, PT ;  /* 0x0000000e00037246 */ /* 0x000fe40003800109 */
[----:B------:R-:W-:Y:S02]  /*5ad0*/  FSEL R174, R53, -INF , !P4 ;  /* 0xff80000035ae7808 */ /* 0x000fe40006000000 */
[----:B------:R-:W-:-:S13]  /*5ae0*/  LOP3.LUT P4, RZ, R16, 0x1, RZ, 0xc0, !PT ;  /* 0x0000000110ff7812 */ /* 0x000fda000788c0ff */
[----:B------:R-:W-:Y:S05]  /*5af0*/  @!P4 BRA `(.L_x_1939) ;  /* 0x000000000064c947 */ /* 0x000fea0003800000 */
        /* <DEDUP_REMOVED lines=14> */
.L_x_1941:
[----:B------:R-:W-:Y:S02]  /*5be0*/  ULDC UR5, c[0x0][0xadc] ;  /* 0x0002b70000057ab9 */ /* 0x000fe40000000800 */
[----:B------:R-:W-:-:S05]  /*5bf0*/  IMAD.U32 R9, RZ, RZ, UR5 ;  /* 0x00000005ff097e24 */ /* 0x000fca000f8e00ff */
[----:B------:R-:W-:-:S13]  /*5c00*/  ISETP.NE.AND P4, PT, R9, 0x1, PT ;  /* 0x000000010900780c */ /* 0x000fda0003f85270 */
[----:B------:R-:W0:Y:S02]  /*5c10*/  @P4 LDC.64 R10, c[0x0][0xae0] ;  /* 0x0002b800ff0a4b82 */ /* 0x000e240000000a00 */
[----:B0-----:R-:W-:-:S05]  /*5c20*/  @P4 IMAD.HI.U32 R0, R5, R10, RZ ;  /* 0x0000000a05004227 */ /* 0x001fca00078e00ff */
[----:B------:R-:W-:-:S07]  /*5c30*/  @P4 SHF.R.U32.HI R5, RZ, R11, R0 ;  /* 0x0000000bff054219 */ /* 0x000fce0000011600 */
.L_x_1942:
[----:B------:R-:W-:Y:S05]  /*5c40*/  BSYNC B0 ;  /* 0x0000000000007941 */ /* 0x000fea0003800000 */
.L_x_1940:
[----:B------:R-:W-:-:S04]  /*5c50*/  IMAD R5, R5, R9, -R12 ;  /* 0x0000000905057224 */ /* 0x000fc800078e0a0c */
[----:B------:R-:W-:-:S05]  /*5c60*/  IMAD.IADD R0, R5, 0x1, -R18 ;  /* 0x0000000105007824 */ /* 0x000fca00078e0a12 */
[----:B------:R-:W-:Y:S02]  /*5c70*/  VIADDMNMX R3, R0, R9, R3, PT ;  /* 0x0000000900037246 */ /* 0x000fe40003800103 */
[----:B------:R-:W-:-:S07]  /*5c80*/  VIMNMX R7, R7, R0, !PT ;  /* 0x0000000007077248 */ /* 0x000fce0007fe0100 */
.L_x_1939:
[----:B------:R-:W-:Y:S01]  /*5c90*/  FMNMX.FTZ R0, R24, R20, !PT ;  /* 0x0000001418007209 */ /* 0x000fe20007810000 */
[----:B------:R-:W-:Y:S01]  /*5ca0*/  ULDC UR11, c[0x0][0xa80] ;  /* 0x0002a000000b7ab9 */ /* 0x000fe20000000800 */
[----:B------:R-:W-:Y:S01]  /*5cb0*/  ISETP.GT.AND P1, PT, R7, 0x1, !P1 ;  /* 0x000000010700780c */ /* 0x000fe20004f24270 */
[----:B------:R-:W-:Y:S01]  /*5cc0*/  ULEA UR10, UR36, UR37, 0xc ;  /* 0x00000025240a7291 */ /* 0x000fe2000f8e603f */
[----:B------:R-:W-:Y:S01]  /*5cd0*/  FMNMX.FTZ R0, R28, R0, !PT ;  /* 0x000000001c007209 */ /* 0x000fe20007810000 */
[----:B------:R-:W-:Y:S01]  /*5ce0*/  UMOV UR23, 0x40000040 ;  /* 0x4000004000177882 */ /* 0x000fe20000000000 */
[----:B------:R-:W-:Y:S01]  /*5cf0*/  ISETP.LT.OR P1, PT, R3, 0x2, P1 ;  /* 0x000000020300780c */ /* 0x000fe20000f21670 */
[----:B------:R-:W-:Y:S01]  /*5d00*/  UIADD3 UR14, UR10, 0x80, URZ ;  /* 0x000000800a0e7890 */ /* 0x000fe2000fffe03f */
[----:B------:R-:W-:Y:S02]  /*5d10*/  FMNMX.FTZ R0, R56, R0, !PT ;  /* 0x0000000038007209 */ /* 0x000fe40007810000 */
[----:B------:R-:W-:Y:S01]  /*5d20*/  FSEL R27, R27, -INF , !P1 ;  /* 0xff8000001b1b7808 */ /* 0x000fe20004800000 */
[----:B------:R-:W-:Y:S01]  /*5d30*/  UMOV UR22, UR10 ;  /* 0x0000000a00167c82 */ /* 0x000fe20008000000 */
[----:B------:R-:W-:Y:S01]  /*5d40*/  BAR.SYNC.DEFER_BLOCKING 0xf, 0x100 ;  /* 0x03c4000000007b1d */ /* 0x000fe20000010000 */
        /* <DEDUP_REMOVED lines=14> */
[----:B------:R-:W-:Y:S02]  /*5e30*/  FMNMX.FTZ R0, R44, R0, !PT ;  /* 0x000000002c007209 */ /* 0x000fe40007810000 */
[----:B------:R-:W-:Y:S02]  /*5e40*/  ISETP.NE.AND P1, PT, R25, RZ, PT ;  /* 0x000000ff1900720c */ /* 0x000fe40003f25270 */
[----:B------:R-:W-:Y:S02]  /*5e50*/  FMNMX.FTZ R0, R170, R0, !PT ;  /* 0x00000000aa007209 */ /* 0x000fe40007810000 */
[----:B------:R-:W-:Y:S02]  /*5e60*/  ISETP.GT.AND P1, PT, R7, 0x11, !P1 ;  /* 0x000000110700780c */ /* 0x000fe40004f24270 */
[----:B------:R-:W-:-:S02]  /*5e70*/  FMNMX.FTZ R0, R48, R0, !PT ;  /* 0x0000000030007209 */ /* 0x000fc40007810000 */
[----:B------:R-:W-:Y:S02]  /*5e80*/  ISETP.LT.OR P1, PT, R3, 0x12, P1 ;  /* 0x000000120300780c */ /* 0x000fe40000f21670 */
[----:B------:R-:W-:Y:S02]  /*5e90*/  FMNMX.FTZ R0, R172, R0, !PT ;  /* 0x00000000ac007209 */ /* 0x000fe40007810000 */
[----:B------:R-:W-:Y:S02]  /*5ea0*/  FSEL R35, R35, -INF , !P1 ;  /* 0xff80000023237808 */ /* 0x000fe40004800000 */
[----:B------:R-:W-:Y:S02]  /*5eb0*/  ISETP.NE.AND P1, PT, R29, RZ, PT ;  /* 0x000000ff1d00720c */ /* 0x000fe40003f25270 */
[----:B------:R-:W-:Y:S02]  /*5ec0*/  FMNMX.FTZ R0, R52, R0, !PT ;  /* 0x0000000034007209 */ /* 0x000fe40007810000 */
[----:B------:R-:W-:-:S02]  /*5ed0*/  ISETP.GT.AND P1, PT, R7, 0x18, !P1 ;  /* 0x000000180700780c */ /* 0x000fc40004f24270 */
[----:B------:R-:W-:Y:S02]  /*5ee0*/  FMNMX.FTZ R10, R174, R0, !PT ;  /* 0x00000000ae0a7209 */ /* 0x000fe40007810000 */
[----:B------:R-:W-:Y:S02]  /*5ef0*/  ISETP.LT.OR P1, PT, R3, 0x19, P1 ;  /* 0x000000190300780c */ /* 0x000fe40000f21670 */
[----:B------:R-:W-:Y:S01]  /*5f00*/  ISETP.GT.AND P2, PT, R7, 0x8, !P2 ;  /* 0x000000080700780c */ /* 0x000fe20005744270 */
[----:B------:R-:W0:Y:S01]  /*5f10*/  SHFL.BFLY PT, R5, R10, 0x2, 0x1f ;  /* 0x0c401f000a057f89 */ /* 0x000e2200000e0000 */
[----:B------:R-:W-:Y:S02]  /*5f20*/  FSEL R38, R38, -INF , !P1 ;  /* 0xff80000026267808 */ /* 0x000fe40004800000 */
[----:B------:R-:W-:Y:S02]  /*5f30*/  ISETP.NE.AND P1, PT, R33, RZ, PT ;  /* 0x000000ff2100720c */ /* 0x000fe40003f25270 */
[----:B------:R-:W-:-:S02]  /*5f40*/  ISETP.LT.OR P2, PT, R3, 0x9, P2 ;  /* 0x000000090300780c */ /* 0x000fc40001741670 */
[----:B------:R-:W-:Y:S02]  /*5f50*/  ISETP.GT.AND P1, PT, R7, 0x19, !P1 ;  /* 0x000000190700780c */ /* 0x000fe40004f24270 */
[----:B------:R-:W-:Y:S02]  /*5f60*/  FSEL R30, R30, -INF , !P2 ;  /* 0xff8000001e1e7808 */ /* 0x000fe40005000000 */
[----:B------:R-:W-:Y:S02]  /*5f70*/  ISETP.LT.OR P1, PT, R3, 0x1a, P1 ;  /* 0x0000001a0300780c */ /* 0x000fe40000f21670 */
[----:B------:R-:W-:Y:S02]  /*5f80*/  ISETP.NE.AND P2, PT, R41, RZ, PT ;  /* 0x000000ff2900720c */ /* 0x000fe40003f45270 */
[----:B------:R-:W-:Y:S02]  /*5f90*/  FSEL R39, R39, -INF , !P1 ;  /* 0xff80000027277808 */ /* 0x000fe40004800000 */
[----:B------:R-:W-:-:S02]  /*5fa0*/  ISETP.NE.AND P1, PT, R37, RZ, PT ;  /* 0x000000ff2500720c */ /* 0x000fc40003f25270 */
[----:B------:R-:W-:Y:S02]  /*5fb0*/  ISETP.NE.AND P4, PT, R59, RZ, PT ;  /* 0x000000ff3b00720c */ /* 0x000fe40003f85270 */
[C---:B------:R-:W-:Y:S02]  /*5fc0*/  ISETP.GT.AND P1, PT, R7.reuse, 0x20, !P1 ;  /* 0x000000200700780c */ /* 0x040fe40004f24270 */
[----:B------:R-:W-:Y:S02]  /*5fd0*/  ISETP.GT.AND P6, PT, R7, RZ, !P6 ;  /* 0x000000ff0700720c */ /* 0x000fe400077c4270 */
[----:B------:R-:W-:Y:S02]  /*5fe0*/  ISETP.LT.OR P1, PT, R3, 0x21, P1 ;  /* 0x000000210300780c */ /* 0x000fe40000f21670 */
[----:B0-----:R-:W-:Y:S02]  /*5ff0*/  FMNMX.FTZ R11, R10, R5, !PT ;  /* 0x000000050a0b7209 */ /* 0x001fe40007810000 */
[----:B------:R-:W-:-:S02]  /*6000*/  FSEL R42, R42, -INF , !P1 ;  /* 0xff8000002a2a7808 */ /* 0x000fc40004800000 */
[----:B------:R-:W-:Y:S01]  /*6010*/  ISETP.NE.AND P1, PT, R57, RZ, PT ;  /* 0x000000ff3900720c */ /* 0x000fe20003f25270 */
[----:B------:R-:W0:Y:S01]  /*6020*/  SHFL.BFLY PT, R0, R11, 0x1, 0x1f ;  /* 0x0c201f000b007f89 */ /* 0x000e2200000e0000 */
[----:B------:R-:W-:Y:S02]  /*6030*/  ISETP.LT.OR P6, PT, R3, 0x1, P6 ;  /* 0x000000010300780c */ /* 0x000fe400037c1670 */
[----:B------:R-:W-:Y:S02]  /*6040*/  ISETP.GT.AND P1, PT, R7, 0x21, !P1 ;  /* 0x000000210700780c */ /* 0x000fe40004f24270 */
[----:B------:R-:W-:Y:S02]  /*6050*/  FSEL R26, R26, -INF , !P6 ;  /* 0xff8000001a1a7808 */ /* 0x000fe40007000000 */
[----:B------:R-:W-:Y:S02]  /*6060*/  ISETP.LT.OR P1, PT, R3, 0x22, P1 ;  /* 0x000000220300780c */ /* 0x000fe40000f21670 */
[----:B------:R-:W-:-:S02]  /*6070*/  FMNMX.FTZ R9, R26, R27, !PT ;  /* 0x0000001b1a097209 */ /* 0x000fc40007810000 */
[----:B------:R-:W-:Y:S02]  /*6080*/  FSEL R43, R43, -INF , !P1 ;  /* 0xff8000002b2b7808 */ /* 0x000fe40004800000 */
[----:B------:R-:W-:Y:S02]  /*6090*/  ISETP.GT.AND P1, PT, R7, 0x28, !P2 ;  /* 0x000000280700780c */ /* 0x000fe40005724270 */
[----:B------:R-:W-:Y:S02]  /*60a0*/  ISETP.NE.AND P2, PT, R45, RZ, PT ;  /* 0x000000ff2d00720c */ /* 0x000fe40003f45270 */
[----:B------:R-:W-:Y:S02]  /*60b0*/  ISETP.LT.OR P1, PT, R3, 0x29, P1 ;  /* 0x000000290300780c */ /* 0x000fe40000f21670 */
[----:B------:R-:W-:Y:S02]  /*60c0*/  ISETP.GT.AND P3, PT, R7, 0x38, !P3 ;  /* 0x000000380700780c */ /* 0x000fe40005f64270 */
[----:B------:R-:W-:-:S02]  /*60d0*/  FSEL R46, R46, -INF , !P1 ;  /* 0xff8000002e2e7808 */ /* 0x000fc40004800000 */
[----:B------:R-:W-:Y:S02]  /*60e0*/  ISETP.GT.AND P1, PT, R7, 0x29, !P4 ;  /* 0x000000290700780c */ /* 0x000fe40006724270 */
[----:B0-----:R-:W-:Y:S02]  /*60f0*/  FMNMX.FTZ R5, R11, R0, !PT ;  /* 0x000000000b057209 */ /* 0x001fe40007810000 */
[----:B------:R-:W-:Y:S02]  /*6100*/  ISETP.LT.OR P1, PT, R3, 0x2a, P1 ;  /* 0x0000002a0300780c */ /* 0x000fe40000f21670 */
[----:B------:R-:W-:Y:S01]  /*6110*/  ISETP.NE.AND P4, PT, R61, RZ, PT ;  /* 0x000000ff3d00720c */ /* 0x000fe20003f85270 */
[----:B------:R-:W-:Y:S01]  /*6120*/  FMUL.FTZ R0, R5, UR11 ;  /* 0x0000000b05007c20 */ /* 0x000fe20008410000 */
[----:B------:R-:W-:Y:S02]  /*6130*/  FSEL R47, R47, -INF , !P1 ;  /* 0xff8000002f2f7808 */ /* 0x000fe40004800000 */
[----:B------:R-:W-:-:S02]  /*6140*/  FSETP.NEU.FTZ.AND P1, PT, R5, -INF , PT ;  /* 0xff8000000500780b */ /* 0x000fc40003f3d000 */
[C---:B------:R-:W-:Y:S02]  /*6150*/  ISETP.GT.AND P5, PT, R7.reuse, 0x39, !P5 ;  /* 0x000000390700780c */ /* 0x040fe40006fa4270 */
[----:B------:R-:W-:Y:S02]  /*6160*/  FSEL R25, R0, RZ, P1 ;  /* 0x000000ff00197208 */ /* 0x000fe40000800000 */
[----:B------:R-:W-:Y:S02]  /*6170*/  FMNMX.FTZ R0, R30, R9, !PT ;  /* 0x000000091e007209 */ /* 0x000fe40007810000 */
[----:B------:R-:W-:Y:S01]  /*6180*/  ISETP.GT.AND P1, PT, R7, 0x30, !P2 ;  /* 0x000000300700780c */ /* 0x000fe20005724270 */
[--C-:B------:R-:W-:Y:S01]  /*6190*/  FFMA.FTZ R11, R20, UR11, -R25.reuse ;  /* 0x0000000b140b7c23 */ /* 0x100fe20008010819 */
[----:B------:R-:W-:Y:S01]  /*61a0*/  FMNMX.FTZ R9, R31, R0, !PT ;  /* 0x000000001f097209 */ /* 0x000fe20007810000 */
[--C-:B------:R-:W-:Y:S01]  /*61b0*/  FFMA.FTZ R21, R32, UR11, -R25.reuse ;  /* 0x0000000b20157c23 */ /* 0x100fe20008010819 */
[----:B------:R-:W-:Y:S01]  /*61c0*/  ISETP.GT.AND P2, PT, R7, 0x31, !P4 ;  /* 0x000000310700780c */ /* 0x000fe20006744270 */
[--C-:B------:R-:W-:Y:S01]  /*61d0*/  FFMA.FTZ R12, R58, UR11, -R25.reuse ;  /* 0x0000000b3a0c7c23 */ /* 0x100fe20008010819 */
[----:B------:R-:W-:Y:S01]  /*61e0*/  FMNMX.FTZ R0, R34, R9, !PT ;  /* 0x0000000922007209 */ /* 0x000fe20007810000 */
[--C-:B------:R-:W-:Y:S01]  /*61f0*/  FFMA.FTZ R13, R36, UR11, -R25.reuse ;  /* 0x0000000b240d7c23 */ /* 0x100fe20008010819 */
[----:B------:R-:W-:Y:S01]  /*6200*/  ISETP.LT.OR P1, PT, R3, 0x31, P1 ;  /* 0x000000310300780c */ /* 0x000fe20000f21670 */
[--C-:B------:R-:W-:Y:S01]  /*6210*/  FFMA.FTZ R14, R60, UR11, -R25.reuse ;  /* 0x0000000b3c0e7c23 */ /* 0x100fe20008010819 */
[----:B------:R-:W-:Y:S01]  /*6220*/  FMNMX.FTZ R9, R35, R0, !PT ;  /* 0x0000000023097209 */ /* 0x000fe20007810000 */
[--C-:B------:R-:W-:Y:S01]  /*6230*/  FFMA.FTZ R15, R40, UR11, -R25.reuse ;  /* 0x0000000b280f7c23 */ /* 0x100fe20008010819 */
[----:B------:R-:W-:Y:S01]  /*6240*/  ISETP.LT.OR P2, PT, R3, 0x32, P2 ;  /* 0x000000320300780c */ /* 0x000fe20001741670 */
[--C-:B------:R-:W-:Y:S01]  /*6250*/  FFMA.FTZ R170, R170, UR11, -R25.reuse ;  /* 0x0000000baaaa7c23 */ /* 0x100fe20008010819 */
[----:B------:R-:W-:Y:S01]  /*6260*/  FMNMX.FTZ R0, R38, R9, !PT ;  /* 0x0000000926007209 */ /* 0x000fe20007810000 */
[--C-:B------:R-:W-:Y:S01]  /*6270*/  FFMA.FTZ R169, R48, UR11, -R25.reuse ;  /* 0x0000000b30a97c23 */ /* 0x100fe20008010819 */
[----:B------:R-:W-:Y:S01]  /*6280*/  FSEL R50, R50, -INF , !P1 ;  /* 0xff80000032327808 */ /* 0x000fe20004800000 */
[--C-:B------:R-:W-:Y:S01]  /*6290*/  FFMA.FTZ R172, R172, UR11, -R25.reuse ;  /* 0x0000000bacac7c23 */ /* 0x100fe20008010819 */
[----:B------:R-:W-:Y:S01]  /*62a0*/  FMNMX.FTZ R9, R39, R0, !PT ;  /* 0x0000000027097209 */ /* 0x000fe20007810000 */
[--C-:B------:R-:W-:Y:S01]  /*62b0*/  FFMA.FTZ R171, R52, UR11, -R25.reuse ;  /* 0x0000000b34ab7c23 */ /* 0x100fe20008010819 */
[----:B------:R-:W-:Y:S01]  /*62c0*/  ISETP.LT.OR P3, PT, R3, 0x39, P3 ;  /* 0x000000390300780c */ /* 0x000fe20001f61670 */
[----:B------:R-:W-:Y:S01]  /*62d0*/  FFMA.FTZ R174, R174, UR11, -R25 ;  /* 0x0000000baeae7c23 */ /* 0x000fe20008010819 */
[----:B------:R-:W-:Y:S01]  /*62e0*/  FMNMX.FTZ R0, R42, R9, !PT ;  /* 0x000000092a007209 */ /* 0x000fe20007810000 */
[----:B------:R-:W-:Y:S01]  /*62f0*/  MUFU.EX2 R12, R12 ;  /* 0x0000000c000c7308 */ /* 0x000fe20000000800 */
[----:B------:R-:W-:-:S02]  /*6300*/  FSEL R51, R51, -INF , !P2 ;  /* 0xff80000033337808 */ /* 0x000fc40005000000 */
[----:B------:R-:W-:Y:S01]  /*6310*/  FMNMX.FTZ R9, R43, R0, !PT ;  /* 0x000000002b097209 */ /* 0x000fe20007810000 */
[--C-:B------:R-:W-:Y:S01]  /*6320*/  FFMA.FTZ R0, R24, UR11, -R25.reuse ;  /* 0x0000000b18007c23 */ /* 0x100fe20008010819 */
[----:B------:R-:W-:Y:S02]  /*6330*/  ISETP.LT.OR P5, PT, R3, 0x3a, P5 ;  /* 0x0000003a0300780c */ /* 0x000fe40002fa1670 */
[----:B------:R-:W-:Y:S01]  /*6340*/  FMNMX.FTZ R10, R46, R9, !PT ;  /* 0x000000092e0a7209 */ /* 0x000fe20007810000 */
[----:B------:R-:W-:Y:S01]  /*6350*/  MUFU.EX2 R3, R11 ;  /* 0x0000000b00037308 */ /* 0x000fe20000000800 */
[----:B------:R-:W-:Y:S01]  /*6360*/  FSEL R54, R54, -INF , !P3 ;  /* 0xff80000036367808 */ /* 0x000fe20005800000 */
[----:B------:R-:W-:Y:S01]  /*6370*/  FFMA.FTZ R9, R28, UR11, -R25 ;  /* 0x0000000b1c097c23 */ /* 0x000fe20008010819 */
[----:B------:R-:W-:Y:S02]  /*6380*/  FMNMX.FTZ R7, R47, R10, !PT ;  /* 0x0000000a2f077209 */ /* 0x000fe40007810000 */
[----:B------:R-:W-:-:S02]  /*6390*/  FSEL R55, R55, -INF , !P5 ;  /* 0xff80000037377808 */ /* 0x000fc40006800000 */
[----:B------:R-:W-:Y:S01]  /*63a0*/  FMNMX.FTZ R10, R50, R7, !PT ;  /* 0x00000007320a7209 */ /* 0x000fe20007810000 */
[----:B------:R0:W1:Y:S03]  /*63b0*/  MUFU.EX2 R11, R21 ;  /* 0x00000015000b7308 */ /* 0x0000660000000800 */
[----:B------:R-:W-:-:S04]  /*63c0*/  FMNMX.FTZ R7, R51, R10, !PT ;  /* 0x0000000a33077209 */ /* 0x000fc80007810000 */
[----:B------:R-:W-:Y:S01]  /*63d0*/  FMNMX.FTZ R10, R54, R7, !PT ;  /* 0x00000007360a7209 */ /* 0x000fe20007810000 */
[----:B------:R-:W2:Y:S01]  /*63e0*/  MUFU.EX2 R0, R0 ;  /* 0x0000000000007308 */ /* 0x000ea20000000800 */
[--C-:B0-----:R-:W-:Y:S02]  /*63f0*/  FFMA.FTZ R21, R44, UR11, -R25.reuse ;  /* 0x0000000b2c157c23 */ /* 0x101fe40008010819 */
[----:B------:R-:W-:Y:S01]  /*6400*/  FMNMX.FTZ R7, R55, R10, !PT ;  /* 0x0000000a37077209 */ /* 0x000fe20007810000 */
[----:B------:R-:W-:-:S04]  /*6410*/  FFMA.FTZ R10, R56, UR11, -R25 ;  /* 0x0000000b380a7c23 */ /* 0x000fc80008010819 */
[----:B------:R-:W0:Y:S01]  /*6420*/  SHFL.BFLY PT, R20, R7, 0x2, 0x1f ;  /* 0x0c401f0007147f89 */ /* 0x000e2200000e0000 */
[----:B------:R-:W-:Y:S01]  /*6430*/  MUFU.EX2 R9, R9 ;  /* 0x0000000900097308 */ /* 0x000fe20000000800 */
[----:B-1----:R-:W-:-:S07]  /*6440*/  F2FP.F16.F32.PACK_AB R156, R12, R11 ;  /* 0x0000000b0c9c723e */ /* 0x002fce00000000ff */
[----:B------:R-:W1:Y:S01]  /*6450*/  MUFU.EX2 R10, R10 ;  /* 0x0000000a000a7308 */ /* 0x000e620000000800 */
[----:B--2---:R-:W-:Y:S01]  /*6460*/  F2FP.F16.F32.PACK_AB R152, R3, R0 ;  /* 0x000000000398723e */ /* 0x004fe200000000ff */
[----:B------:R-:W-:-:S06]  /*6470*/  FADD.FTZ R0, R0, R3 ;  /* 0x0000000300007221 */ /* 0x000fcc0000010000 */
[----:B------:R-:W-:Y:S01]  /*6480*/  MUFU.EX2 R13, R13 ;  /* 0x0000000d000d7308 */ /* 0x000fe20000000800 */
[----:B0-----:R-:W-:Y:S01]  /*6490*/  FMNMX.FTZ R24, R7, R20, !PT ;  /* 0x0000001407187209 */ /* 0x001fe20007810000 */
[----:B------:R-:W-:-:S06]  /*64a0*/  FFMA.FTZ R20, R62, UR11, -R25 ;  /* 0x0000000b3e147c23 */ /* 0x000fcc0008010819 */
[----:B------:R-:W0:Y:S01]  /*64b0*/  MUFU.EX2 R14, R14 ;  /* 0x0000000e000e7308 */ /* 0x000e220000000800 */
[C---:B-1----:R-:W-:Y:S01]  /*64c0*/  F2FP.F16.F32.PACK_AB R154, R10.reuse, R9 ;  /* 0x000000090a9a723e */ /* 0x042fe200000000ff */
[----:B------:R-:W-:Y:S01]  /*64d0*/  FADD.FTZ R9, R9, R0 ;  /* 0x0000000009097221 */ /* 0x000fe20000010000 */
[----:B------:R-:W1:Y:S03]  /*64e0*/  SHFL.BFLY PT, R7, R24, 0x1, 0x1f ;  /* 0x0c201f0018077f89 */ /* 0x000e6600000e0000 */
[----:B------:R-:W-:Y:S02]  /*64f0*/  FADD.FTZ R10, R10, R9 ;  /* 0x000000090a0a7221 */ /* 0x000fe40000010000 */
[----:B------:R-:W-:Y:S02]  /*6500*/  MUFU.EX2 R15, R15 ;  /* 0x0000000f000f7308 */ /* 0x000fe40000000800 */
[----:B------:R-:W-:-:S04]  /*6510*/  FADD.FTZ R11, R11, R10 ;  /* 0x0000000a0b0b7221 */ /* 0x000fc80000010000 */
[----:B------:R-:W-:Y:S02]  /*6520*/  FADD.FTZ R12, R12, R11 ;  /* 0x0000000b0c0c7221 */ /* 0x000fe40000010000 */
[----:B------:R-:W2:Y:S01]  /*6530*/  MUFU.EX2 R20, R20 ;  /* 0x0000001400147308 */ /* 0x000ea20000000800 */
[----:B0-----:R-:W-:Y:S01]  /*6540*/  F2FP.F16.F32.PACK_AB R158, R14, R13 ;  /* 0x0000000d0e9e723e */ /* 0x001fe200000000ff */
[----:B------:R-:W-:-:S04]  /*6550*/  FADD.FTZ R13, R13, R12 ;  /* 0x0000000c0d0d7221 */ /* 0x000fc80000010000 */
[----:B------:R-:W-:Y:S02]  /*6560*/  FADD.FTZ R14, R14, R13 ;  /* 0x0000000d0e0e7221 */ /* 0x000fe40000010000 */
[----:B------:R-:W-:Y:S01]  /*6570*/  MUFU.EX2 R21, R21 ;  /* 0x0000001500157308 */ /* 0x000fe20000000800 */
[----:B-1----:R-:W-:-:S04]  /*6580*/  FMNMX.FTZ R7, R24, R7, !PT ;  /* 0x0000000718077209 */ /* 0x002fc80007810000 */
[C---:B------:R-:W-:Y:S01]  /*6590*/  FSETP.NEU.FTZ.AND P1, PT, R7.reuse, -INF , PT ;  /* 0xff8000000700780b */ /* 0x040fe20003f3d000 */
[----:B------:R-:W-:Y:S02]  /*65a0*/  FMUL.FTZ R24, R7, UR11 ;  /* 0x0000000b07187c20 */ /* 0x000fe40008410000 */
[----:B------:R-:W0:Y:S01]  /*65b0*/  MUFU.EX2 R170, R170 ;  /* 0x000000aa00aa7308 */ /* 0x000e220000000800 */
[----:B--2---:R-:W-:Y:S01]  /*65c0*/  F2FP.F16.F32.PACK_AB R160, R20, R15 ;  /* 0x0000000f14a0723e */ /* 0x004fe200000000ff */
[----:B------:R-:W-:Y:S01]  /*65d0*/  FADD.FTZ R15, R15, R14 ;  /* 0x0000000e0f0f7221 */ /* 0x000fe20000010000 */
[----:B------:R-:W-:-:S03]  /*65e0*/  FSEL R24, R24, RZ, P1 ;  /* 0x000000ff18187208 */ /* 0x000fc60000800000 */
[----:B------:R-:W-:Y:S02]  /*65f0*/  FADD.FTZ R20, R20, R15 ;  /* 0x0000000f14147221 */ /* 0x000fe40000010000 */
        /* <DEDUP_REMOVED lines=63> */
[----:B------:R-:W2:Y:S08]  /*69f0*/  MUFU.EX2 R201, R201 ;  /* 0x000000c900c97308 */ /* 0x000eb00000000800 */
[----:B------:R-:W3:Y:S01]  /*6a00*/  MUFU.EX2 R206, R206 ;  /* 0x000000ce00ce7308 */ /* 0x000ee20000000800 */
[----:B0-----:R-:W-:Y:S01]  /*6a10*/  F2FP.F16.F32.PACK_AB R165, R204, R199 ;  /* 0x000000c7cca5723e */ /* 0x001fe200000000ff */
[----:B------:R-:W-:-:S04]  /*6a20*/  FADD.FTZ R199, R199, R202 ;  /* 0x000000cac7c77221 */ /* 0x000fc80000010000 */
[----:B------:R-:W-:-:S04]  /*6a30*/  FADD.FTZ R204, R204, R199 ;  /* 0x000000c7cccc7221 */ /* 0x000fc80000010000 */
[----:B--2---:R-:W-:Y:S01]  /*6a40*/  FADD.FTZ R3, R201, R204 ;  /* 0x000000ccc9037221 */ /* 0x004fe20000010000 */
[----:B---3--:R-:W-:-:S03]  /*6a50*/  F2FP.F16.F32.PACK_AB R167, R206, R201 ;  /* 0x000000c9cea7723e */ /* 0x008fc600000000ff */
[----:B------:R-:W-:Y:S02]  /*6a60*/  FADD.FTZ R3, R206, R3 ;  /* 0x00000003ce037221 */ /* 0x000fe40000010000 */
[----:B------:R1:W-:Y:S01]  /*6a70*/  STSM.16.M88.4 [R187], R164 ;  /* 0x000000a4bb007844 */ /* 0x0003e20000000200 */
[----:B------:R-:W-:-:S06]  /*6a80*/  WARPGROUP.ARRIVE ;  /* 0x00000000000079c5 */ /* 0x000fcc0000000000 */
[----:B------:R-:W-:Y:S01]  /*6a90*/  HGMMA.64x256x16.F32 R24, R152, gdesc[UR20].tnspB, RZ, !UPT, gsb0 ;  /* 0x43e0001498187df0 */ /* 0x000fe2000c0008ff */
[----:B------:R-:W-:Y:S01]  /*6aa0*/  UMOV UR22, UR14 ;  /* 0x0000000e00167c82 */ /* 0x000fe20008000000 */
[----:B------:R-:W-:Y:S01]  /*6ab0*/  UMOV UR23, 0x40000040 ;  /* 0x4000004000177882 */ /* 0x000fe20000000000 */
[----:B------:R-:W-:Y:S02]  /*6ac0*/  UIADD3 UR14, UR10, 0x100, URZ ;  /* 0x000001000a0e7890 */ /* 0x000fe4000fffe03f */
[----:B------:R-:W-:Y:S01]  /*6ad0*/  UIADD3 UR10, UR10, 0x180, URZ ;  /* 0x000001800a0a7890 */ /* 0x000fe2000fffe03f */
[----:B------:R-:W-:Y:S02]  /*6ae0*/  WARPGROUP.DEPBAR.LE gsb0, 0x0 ;  /* 0x00008000000079c5 */ /* 0x000fe40000010000 */
[----:B------:R-:W-:-:S15]  /*6af0*/  WARPGROUP.ARRIVE ;  /* 0x00000000000079c5 */ /* 0x000fde0000000000 */
[----:B------:R-:W-:-:S05]  /*6b00*/  NOP ;  /* 0x0000000000007918 */ /* 0x000fca0000000000 */
[----:B------:R-:W-:Y:S01]  /*6b10*/  HGMMA.64x256x16.F32 R24, R156, gdesc[UR20].tnspB, R24, gsb0 ;  /* 0x43e000149c187df0 */ /* 0x000fe20008000818 */
[----:B------:R-:W-:Y:S01]  /*6b20*/  UMOV UR22, UR14 ;  /* 0x0000000e00167c82 */ /* 0x000fe20008000000 */
[----:B------:R-:W-:Y:S01]  /*6b30*/  UMOV UR23, 0x40000040 ;  /* 0x4000004000177882 */ /* 0x000fe20000000000 */
[----:B------:R-:W-:Y:S02]  /*6b40*/  WARPGROUP.DEPBAR.LE gsb0, 0x0 ;  /* 0x00008000000079c5 */ /* 0x000fe40000010000 */
[----:B------:R-:W-:-:S15]  /*6b50*/  WARPGROUP.ARRIVE ;  /* 0x00000000000079c5 */ /* 0x000fde0000000000 */
[----:B------:R-:W-:-:S08]  /*6b60*/  NOP ;  /* 0x0000000000007918 */ /* 0x000fd00000000000 */
[----:B------:R-:W-:Y:S01]  /*6b70*/  HGMMA.64x256x16.F32 R24, R160, gdesc[UR20].tnspB, R24, gsb0 ;  /* 0x43e00014a0187df0 */ /* 0x000fe20008000818 */
[----:B------:R-:W-:Y:S01]  /*6b80*/  UMOV UR22, UR10 ;  /* 0x0000000a00167c82 */ /* 0x000fe20008000000 */
[----:B------:R-:W-:Y:S01]  /*6b90*/  UMOV UR23, 0x40000040 ;  /* 0x4000004000177882 */ /* 0x000fe20000000000 */
        /* <DEDUP_REMOVED lines=11> */
.L_x_1943:
[----:B------:R-:W-:Y:S01]  /*6c50*/  ISETP.NE.AND P2, PT, R225, 0x1, PT ;  /* 0x00000001e100780c */ /* 0x000fe20003f45270 */
[----:B------:R-:W-:Y:S01]  /*6c60*/  IMAD.MOV.U32 R9, RZ, RZ, R23 ;  /* 0x000000ffff097224 */ /* 0x000fe200078e0017 */
[----:B------:R-:W-:Y:S02]  /*6c70*/  R2UR UR5, R8 ;  /* 0x00000000080572ca */ /* 0x000fe400000e0000 */
[----:B------:R-:W-:-:S09]  /*6c80*/  LOP3.LUT P1, RZ, R16, 0x1, RZ, 0xc0, !PT ;  /* 0x0000000110ff7812 */ /* 0x000fd2000782c0ff */
[----:B------:R-:W0:Y:S02]  /*6c90*/  @P2 LDC R8, c[0x0][0x44c] ;  /* 0x00011300ff082b82 */ /* 0x000e240000000800 */
[----:B------:R-:W-:-:S04]  /*6ca0*/  UIADD3 UR5, UR5, 0x38860, URZ ;  /* 0x0003886005057890 */ /* 0x000fc8000fffe03f */
[----:B------:R-:W-:Y:S02]  /*6cb0*/  UPRMT UR5, UR39, 0x654, UR5 ;  /* 0x0000065427057896 */ /* 0x000fe40008000005 */
[----:B------:R-:W1:Y:S07]  /*6cc0*/  @P2 LDC R11, c[0x0][0x450] ;  /* 0x00011400ff0b2b82 */ /* 0x000e6e0000000800 */
[----:B------:R-:W-:Y:S01]  /*6cd0*/  SYNCS.ARRIVE.TRANS64.RED.A1T0 RZ, [UR5], RZ ;  /* 0x000000ffffff79a7 */ /* 0x000fe20008100405 */
[----:B0-----:R-:W-:-:S05]  /*6ce0*/  @P2 IMAD.HI.U32 R8, R23, R8, RZ ;  /* 0x0000000817082227 */ /* 0x001fca00078e00ff */
[----:B-1----:R-:W-:Y:S01]  /*6cf0*/  @P2 SHF.R.U32.HI R9, RZ, R11, R8 ;  /* 0x0000000bff092219 */ /* 0x002fe20000011608 */
[----:B------:R-:W-:-:S04]  /*6d00*/  VIADD R11, R168, 0xfffffffe ;  /* 0xfffffffea80b7836 */ /* 0x000fc80000000000 */
[----:B------:R-:W-:-:S04]  /*6d10*/  IMAD.IADD R224, R224, 0x1, R9 ;  /* 0x00000001e0e07824 */ /* 0x000fc800078e0209 */
[----:B------:R-:W-:Y:S01]  /*6d20*/  VIADD R10, R224, UR7 ;  /* 0x00000007e00a7c36 */ /* 0x000fe20008000000 */
[----:B------:R-:W-:Y:S06]  /*6d30*/  @!P1 BRA `(.L_x_1944) ;  /* 0x0000000000489947 */ /* 0x000fec0003800000 */
[C---:B------:R-:W-:Y:S01]  /*6d40*/  ISETP.GT.AND P1, PT, R224.reuse, RZ, PT ;  /* 0x000000ffe000720c */ /* 0x040fe20003f24270 */
[----:B------:R-:W-:-:S12]  /*6d50*/  VIADD R13, R224, 0xffffffff ;  /* 0xffffffffe00d7836 */ /* 0x000fd80000000000 */
[----:B------:R-:W-:Y:S05]  /*6d60*/  @P1 BRA `(.L_x_1945) ;  /* 0x0000000000201947 */ /* 0x000fea0003800000 */
[----:B------:R-:W0:Y:S01]  /*6d70*/  LDC R12, c[0x0][0xadc] ;  /* 0x0002b700ff0c7b82 */ /* 0x000e220000000800 */
[----:B------:R-:W-:Y:S01]  /*6d80*/  IMAD.MOV R13, RZ, RZ, -R224 ;  /* 0x000000ffff0d7224 */ /* 0x000fe200078e0ae0 */
[----:B0-----:R-:W-:-:S13]  /*6d90*/  ISETP.NE.AND P1, PT, R12, 0x1, PT ;  /* 0x000000010c00780c */ /* 0x001fda0003f25270 */
[----:B------:R-:W0:Y:S02]  /*6da0*/  @P1 LDC.64 R8, c[0x0][0xae0] ;  /* 0x0002b800ff081b82 */ /* 0x000e240000000a00 */
[----:B0-----:R-:W-:-:S05]  /*6db0*/  @P1 IMAD.HI.U32 R8, R13, R8, RZ ;  /* 0x000000080d081227 */ /* 0x001fca00078e00ff */
[----:B------:R-:W-:-:S04]  /*6dc0*/  @P1 SHF.R.U32.HI R13, RZ, R9, R8 ;  /* 0x00000009ff0d1219 */ /* 0x000fc80000011608 */
[----:B------:R-:W-:Y:S01]  /*6dd0*/  LOP3.LUT R13, RZ, R13, RZ, 0x33, !PT ;  /* 0x0000000dff0d7212 */ /* 0x000fe200078e33ff */
[----:B------:R-:W-:Y:S06]  /*6de0*/  BRA `(.L_x_1946) ;  /* 0x0000000000147947 */ /* 0x000fec0003800000 */
.L_x_1945:
[----:B------:R-:W0:Y:S02]  /*6df0*/  LDC R12, c[0x0][0xadc] ;  /* 0x0002b700ff0c7b82 */ /* 0x000e240000000800 */
[----:B0-----:R-:W-:-:S13]  /*6e00*/  ISETP.NE.AND P1, PT, R12, 0x1, PT ;  /* 0x000000010c00780c */ /* 0x001fda0003f25270 */
[----:B------:R-:W0:Y:S02]  /*6e10*/  @P1 LDC.64 R8, c[0x0][0xae0] ;  /* 0x0002b800ff081b82 */ /* 0x000e240000000a00 */
[----:B0-----:R-:W-:-:S05]  /*6e20*/  @P1 IMAD.HI.U32 R8, R13, R8, RZ ;  /* 0x000000080d081227 */ /* 0x001fca00078e00ff */
[----:B------:R-:W-:-:S07]  /*6e30*/  @P1 SHF.R.U32.HI R13, RZ, R9, R8 ;  /* 0x00000009ff0d1219 */ /* 0x000fce0000011608 */
.L_x_1946:
[----:B------:R-:W-:-:S05]  /*6e40*/  IMAD R13, R13, R12, R12 ;  /* 0x0000000c0d0d7224 */ /* 0x000fca00078e020c */
[----:B------:R-:W-:-:S07]  /*6e50*/  VIMNMX R10, R10, R13, PT ;  /* 0x0000000d0a0a7248 */ /* 0x000fce0003fe0100 */
.L_x_1944:
[----:B------:R-:W-:-:S04]  /*6e60*/  SHF.R.S32.HI R9, RZ, 0x1f, R10 ;  /* 0x0000001fff097819 */ /* 0x000fc8000001140a */
[----:B------:R-:W-:-:S04]  /*6e70*/  LEA.HI R9, R9, R10, RZ, 0x6 ;  /* 0x0000000a09097211 */ /* 0x000fc800078f30ff */
[----:B------:R-:W-:-:S04]  /*6e80*/  SHF.R.S32.HI R10, RZ, 0x6, R9 ;  /* 0x00000006ff0a7819 */ /* 0x000fc80000011409 */
[----:B------:R-:W-:-:S04]  /*6e90*/  VIMNMX R10, R191, R10, !PT ;  /* 0x0000000abf0a7248 */ /* 0x000fc80007fe0100 */
[----:B------:R-:W-:-:S13]  /*6ea0*/  ISETP.GE.AND P1, PT, R11, R10, PT ;  /* 0x0000000a0b00720c */ /* 0x000fda0003f26270 */
[----:B------:R-:W-:Y:S05]  /*6eb0*/  @!P1 BRA `(.L_x_1947) ;  /* 0x0000003400189947 */ /* 0x000fea0003800000 */
[----:B------:R-:W-:Y:S01]  /*6ec0*/  IMAD.MOV.U32 R13, RZ, RZ, R7 ;  /* 0x000000ffff0d7224 */ /* 0x000fe200078e0007 */
[----:B------:R-:W-:Y:S01]  /*6ed0*/  UMOV UR7, UR36 ;  /* 0x0000002400077c82 */ /* 0x000fe20008000000 */
[----:B------:R-:W-:-:S07]  /*6ee0*/  IMAD.MOV.U32 R12, RZ, RZ, R5 ;  /* 0x000000ffff0c7224 */ /* 0x000fce00078e0005 */
.L_x_1966:
[----:B------:R-:W-:-:S04]  /*6ef0*/  UIADD3 UR36, UR7, 0x1, URZ ;  /* 0x0000000107247890 */ /* 0x000fc8000fffe03f */
[----:B------:R-:W-:-:S04]  /*6f00*/  UISETP.NE.AND UP0, UPT, UR36, 0x2, UPT ;  /* 0x000000022400788c */ /* 0x000fc8000bf05270 */
[----:B------:R-:W-:Y:S02]  /*6f10*/  USEL UR5, URZ, 0x1, UP0 ;  /* 0x000000013f057887 */ /* 0x000fe40008000000 */
[----:B------:R-:W-:-:S04]  /*6f20*/  USEL UR36, UR36, URZ, UP0 ;  /* 0x0000003f24247287 */ /* 0x000fc80008000000 */
[----:B------:R-:W-:Y:S01]  /*6f30*/  LOP3.LUT R2, R2, UR5, RZ, 0x3c, !PT ;  /* 0x0000000502027c12 */ /* 0x000fe2000f8e3cff */
[----:B------:R-:W-:Y:S07]  /*6f40*/  @!P0 BRA `(.L_x_1948) ;  /* 0x0000000000048947 */ /* 0x000fee0003800000 */
[----:B------:R-:W-:Y:S01]  /*6f50*/  BPT.TRAP 0x1 ;  /* 0x000000040000795c */ /* 0x000fe20000300000 */
.L_x_1948:
[----:B------:R-:W-:Y:S01]  /*6f60*/  ULEA UR5, UR36, UR38, 0x3 ;  /* 0x0000002624057291 */ /* 0x000fe2000f8e183f */
[----:B------:R-:W-:-:S08]  /*6f70*/  SHF.L.U32 R5, R2, 0x1f, RZ ;  /* 0x0000001f02057819 */ /* 0x000fd000000006ff */
[----:B------:R0:W1:Y:S01]  /*6f80*/  SYNCS.PHASECHK.TRANS64.TRYWAIT P1, [UR5+0x38830], R5 ;  /* 0x03883005ff0075a7 */ /* 0x0000620008020145 */
[----:B------:R-:W-:Y:S05]  /*6f90*/  @!P0 BRA `(.L_x_1949) ;  /* 0x0000000000048947 */ /* 0x000fea0003800000 */
[----:B------:R-:W-:Y:S01]  /*6fa0*/  BPT.TRAP 0x1 ;  /* 0x000000040000795c */ /* 0x000fe20000300000 */
.L_x_1949:
[----:B-1----:R-:W-:Y:S05]  /*6fb0*/  @P1 BRA `(.L_x_1950) ;  /* 0x0000000000081947 */ /* 0x002fea0003800000 */
[----:B------:R-:W1:Y:S02]  /*6fc0*/  SYNCS.PHASECHK.TRANS64.TRYWAIT P1, [UR5+0x38830], R5 ;  /* 0x03883005ff0075a7 */ /* 0x000e640008020145 */
[----:B-1----:R-:W-:Y:S05]  /*6fd0*/  @!P1 BRA `(.L_x_1951) ;  /* 0x0000011c00349947 */ /* 0x002fea0003800000 */
.L_x_1950:
[----:B------:R-:W-:Y:S01]  /*6fe0*/  R2UR UR10, R4 ;  /* 0x00000000040a72ca */ /* 0x000fe200000e0000 */
[----:B------:R-:W-:Y:S01]  /*6ff0*/  WARPGROUP.ARRIVE ;  /* 0x00000000000079c5 */ /* 0x000fe20000000000 */
        /* <DEDUP_REMOVED lines=21> */
.L_x_1952:
[----:B------:R2:W3:Y:S01]  /*7150*/  SYNCS.PHASECHK.TRANS64.TRYWAIT P1, [UR5+0x38850], R5 ;  /* 0x03885005ff0075a7 */ /* 0x0004e20008020145 */
[----:B------:R-:W-:Y:S05]  /*7160*/  @!P0 BRA `(.L_x_1953) ;  /* 0x0000000000048947 */ /* 0x000fea0003800000 */
[----:B------:R-:W-:Y:S01]  /*7170*/  BPT.TRAP 0x1 ;  /* 0x000000040000795c */ /* 0x000fe20000300000 */
.L_x_1953:
[----:B---3--:R-:W-:Y:S05]  /*7180*/  @P1 BRA `(.L_x_1954) ;  /* 0x0000000000081947 */ /* 0x008fea0003800000 */
[----:B------:R-:W3:Y:S02]  /*7190*/  SYNCS.PHASECHK.TRANS64.TRYWAIT P1, [UR5+0x38850], R5 ;  /* 0x03885005ff0075a7 */ /* 0x000ee40008020145 */
[----:B---3--:R-:W-:Y:S05]  /*71a0*/  @!P1 BRA `(.L_x_1955) ;  /* 0x0000011800d89947 */ /* 0x008fea0003800000 */
.L_x_1954:
[----:B------:R-:W-:Y:S01]  /*71b0*/  ULEA UR26, UR36, UR4, 0xc ;  /* 0x00000004241a7291 */ /* 0x000fe2000f8e603f */
[----:B------:R-:W-:Y:S01]  /*71c0*/  WARPGROUP.ARRIVE ;  /* 0x00000000000079c5 */ /* 0x000fe20000000000 */
[----:B------:R-:W-:Y:S01]  /*71d0*/  UMOV UR27, 0x40000040 ;  /* 0x40000040001b7882 */ /* 0x000fe20000000000 */
[----:B------:R-:W-:-:S04]  /*71e0*/  UIADD3 UR28, UR6, 0x2, URZ ;  /* 0x00000002061c7890 */ /* 0x000fc8000fffe03f */
[----:B-1----:R-:W1:Y:S01]  /*71f0*/  S2R R6, SR_TID.X ;  /* 0x0000000000067919 */ /* 0x002e620000002100 */
[----:B------:R-:W-:Y:S01]  /*7200*/  UIADD3 UR30, UR26, 0x2, URZ ;  /* 0x000000021a1e7890 */ /* 0x000fe2000fffe03f */
[----:B------:R-:W-:Y:S01]  /*7210*/  UMOV UR29, 0x40000040 ;  /* 0x40000040001d7882 */ /* 0x000fe20000000000 */
[----:B------:R-:W-:Y:S01]  /*7220*/  UMOV UR31, 0x40000040 ;  /* 0x40000040001f7882 */ /* 0x000fe20000000000 */
[----:B------:R-:W-:Y:S01]  /*7230*/  HGMMA.64x64x16.F32 R152, gdesc[UR24], R152, gsb0 ;  /* 0x00e00000189879f0 */ /* 0x000fe20008000898 */
[----:B------:R-:W-:Y:S02]  /*7240*/  UIADD3 UR18, UR6, 0x800, URZ ;  /* 0x0000080006127890 */ /* 0x000fe4000fffe03f */
[----:B------:R-:W-:Y:S01]  /*7250*/  UIADD3 UR15, UR26, 0x800, URZ ;  /* 0x000008001a0f7890 */ /* 0x000fe2000fffe03f */
[----:B-1----:R-:W-:-:S05]  /*7260*/  SHF.R.U32.HI R6, RZ, 0x7, R6 ;  /* 0x00000007ff067819 */ /* 0x002fca0000011606 */
[----:B0-2---:R-:W0:Y:S02]  /*7270*/  SHFL.IDX PT, R5, R6, RZ, 0x1f ;  /* 0x00001fff06057589 */ /* 0x005e2400000e0000 */
[----:B0-----:R-:W-:-:S13]  /*7280*/  R2UR UR10, R5 ;  /* 0x00000000050a72ca */ /* 0x001fda00000e0000 */
[----:B------:R-:W-:-:S03]  /*7290*/  UISETP.GT.AND UP0, UPT, UR10, 0x7f, UPT ;  /* 0x0000007f0a00788c */ /* 0x000fc6000bf04270 */
[----:B------:R-:W-:Y:S01]  /*72a0*/  UMOV UR10, 0x4 ;  /* 0x00000004000a7882 */ /* 0x000fe20000000000 */
[----:B------:R-:W-:Y:S02]  /*72b0*/  USEL UR14, URZ, 0x2, !UP0 ;  /* 0x000000023f0e7887 */ /* 0x000fe4000c000000 */
[----:B------:R-:W-:Y:S01]  /*72c0*/  USEL UR11, UR10, 0x2, UP0 ;  /* 0x000000020a0b7887 */ /* 0x000fe20008000000 */
[----:B------:R-:W-:Y:S02]  /*72d0*/  WARPGROUP.DEPBAR.LE gsb0, 0x0 ;  /* 0x00008000000079c5 */ /* 0x000fe40000010000 */
[----:B------:R-:W-:Y:S01]  /*72e0*/  WARPGROUP.ARRIVE ;  /* 0x00000000000079c5 */ /* 0x000fe20000000000 */
[----:B------:R-:W-:-:S05]  /*72f0*/  USEL UR10, UR10, 0x6, !UP0 ;  /* 0x000000060a0a7887 */ /* 0x000fca000c000000 */
        /* <DEDUP_REMOVED lines=244> */
.L_x_1956:
[----:B------:R-:W-:Y:S01]  /*8240*/  ISETP.NE.AND P1, PT, R225, 0x1, PT ;  /* 0x00000001e100780c */ /* 0x000fe20003f25270 */
[----:B------:R-:W-:Y:S01]  /*8250*/  IMAD.IADD R199, R190, 0x1, R23 ;  /* 0x00000001bec77824 */ /* 0x000fe200078e0217 */
[----:B------:R-:W-:Y:S01]  /*8260*/  UIADD3 UR10, UR5, 0x38840, URZ ;  /* 0x00038840050a7890 */ /* 0x000fe2000fffe03f */
[----:B------:R-:W-:Y:S01]  /*8270*/  LOP3.LUT P5, RZ, R16, 0x1, RZ, 0xc0, !PT ;  /* 0x0000000110ff7812 */ /* 0x000fe200078ac0ff */
[----:B------:R-:W-:Y:S01]  /*8280*/  ULDC UR15, c[0x0][0x2f0] ;  /* 0x0000bc00000f7ab9 */ /* 0x000fe20000000800 */
[----:B------:R-:W-:Y:S01]  /*8290*/  ULDC UR18, c[0x0][0xad4] ;  /* 0x0002b50000127ab9 */ /* 0x000fe20000000800 */
[----:B------:R-:W-:Y:S01]  /*82a0*/  UPRMT UR10, UR39, 0x654, UR10 ;  /* 0x00000654270a7896 */ /* 0x000fe2000800000a */
[----:B------:R-:W-:-:S06]  /*82b0*/  ULDC UR11, c[0x0][0xad8] ;  /* 0x0002b600000b7ab9 */ /* 0x000fcc0000000800 */
[----:B------:R-:W0:Y:S08]  /*82c0*/  @P1 LDC R6, c[0x0][0x44c] ;  /* 0x00011300ff061b82 */ /* 0x000e300000000800 */
[----:B------:R-:W1:Y:S01]  /*82d0*/  @P1 LDC R8, c[0x0][0x450] ;  /* 0x00011400ff081b82 */ /* 0x000e620000000800 */
[----:B------:R-:W-:Y:S01]  /*82e0*/  SYNCS.ARRIVE.TRANS64.RED.A1T0 RZ, [UR10], RZ ;  /* 0x000000ffffff79a7 */ /* 0x000fe2000810040a */
[----:B------:R-:W-:Y:S01]  /*82f0*/  ULOP3.LUT UR10, URZ, UR18, URZ, 0x33, !UPT ;  /* 0x000000123f0a7292 */ /* 0x000fe2000f8e333f */
[----:B0-----:R-:W-:-:S05]  /*8300*/  @P1 IMAD.HI.U32 R5, R199, R6, RZ ;  /* 0x00000006c7051227 */ /* 0x001fca00078e00ff */
[----:B------:R-:W0:Y:S01]  /*8310*/  LDC R6, c[0x0][0x288] ;  /* 0x0000a200ff067b82 */ /* 0x000e220000000800 */
[----:B-1----:R-:W-:Y:S01]  /*8320*/  @P1 SHF.R.U32.HI R199, RZ, R8, R5 ;  /* 0x00000008ffc71219 */ /* 0x002fe20000011605 */
[----:B------:R-:W-:-:S04]  /*8330*/  IMAD.SHL.U32 R5, R11, 0x40, RZ ;  /* 0x000000400b057824 */ /* 0x000fc800078e00ff */
[----:B------:R-:W1:Y:S01]  /*8340*/  SHFL.IDX PT, R200, R199, RZ, 0x1c1f ;  /* 0x001c1fffc7c87589 */ /* 0x000e6200000e0000 */
[----:B------:R-:W-:-:S05]  /*8350*/  IADD3 R8, -R18, 0x1, -R5 ;  /* 0x0000000112087810 */ /* 0x000fca0007ffe905 */
[----:B------:R-:W-:-:S04]  /*8360*/  IMAD R7, R17, UR15, R8 ;  /* 0x0000000f11077c24 */ /* 0x000fc8000f8e0208 */
[----:B0-----:R-:W-:-:S04]  /*8370*/  IMAD.IADD R7, R7, 0x1, -R6 ;  /* 0x0000000107077824 */ /* 0x001fc800078e0a06 */
[C---:B------:R-:W-:Y:S02]  /*8380*/  VIADD R21, R7.reuse, UR11 ;  /* 0x0000000b07157c36 */ /* 0x040fe40008000000 */
[----:B------:R-:W-:Y:S01]  /*8390*/  VIADD R20, R7, UR10 ;  /* 0x0000000a07147c36 */ /* 0x000fe20008000000 */
[----:B------:R-:W-:Y:S01]  /*83a0*/  ULDC UR10, c[0x0][0xadc] ;  /* 0x0002b700000a7ab9 */ /* 0x000fe20000000800 */
[----:B-1----:R-:W-:Y:S02]  /*83b0*/  IMAD.IADD R15, R21, 0x1, R200 ;  /* 0x00000001150f7824 */ /* 0x002fe400078e02c8 */
[----:B------:R-:W-:Y:S01]  /*83c0*/  IMAD.IADD R14, R200, 0x1, R20 ;  /* 0x00000001c80e7824 */ /* 0x000fe200078e0214 */
[----:B------:R-:W-:Y:S06]  /*83d0*/  @!P5 BRA `(.L_x_1957) ;  /* 0x00000000005cd947 */ /* 0x000fec0003800000 */
        /* <DEDUP_REMOVED lines=8> */
[----:B------:R-:W0:Y:S02]  /*8460*/  @P1 LDC.64 R8, c[0x0][0xae0] ;  /* 0x0002b800ff081b82 */ /* 0x000e240000000a00 */
[----:B0-----:R-:W-:-:S05]  /*8470*/  @P1 IMAD.HI.U32 R8, R7, R8, RZ ;  /* 0x0000000807081227 */ /* 0x001fca00078e00ff */
[----:B------:R-:W-:-:S04]  /*8480*/  @P1 SHF.R.U32.HI R7, RZ, R9, R8 ;  /* 0x00000009ff071219 */ /* 0x000fc80000011608 */
[----:B------:R-:W-:Y:S01]  /*8490*/  LOP3.LUT R7, RZ, R7, RZ, 0x33, !PT ;  /* 0x00000007ff077212 */ /* 0x000fe200078e33ff */
[----:B------:R-:W-:Y:S06]  /*84a0*/  BRA `(.L_x_1960) ;  /* 0x0000000000147947 */ /* 0x000fec0003800000 */
.L_x_1959:
[----:B------:R-:W-:-:S05]  /*84b0*/  IMAD.U32 R200, RZ, RZ, UR10 ;  /* 0x0000000affc87e24 */ /* 0x000fca000f8e00ff */
[----:B------:R-:W-:-:S13]  /*84c0*/  ISETP.NE.AND P1, PT, R200, 0x1, PT ;  /* 0x00000001c800780c */ /* 0x000fda0003f25270 */
[----:B------:R-:W0:Y:S02]  /*84d0*/  @P1 LDC.64 R8, c[0x0][0xae0] ;  /* 0x0002b800ff081b82 */ /* 0x000e240000000a00 */
[----:B0-----:R-:W-:-:S05]  /*84e0*/  @P1 IMAD.HI.U32 R8, R7, R8, RZ ;  /* 0x0000000807081227 */ /* 0x001fca00078e00ff */
[----:B------:R-:W-:-:S07]  /*84f0*/  @P1 SHF.R.U32.HI R7, RZ, R9, R8 ;  /* 0x00000009ff071219 */ /* 0x000fce0000011608 */
.L_x_1960:
[----:B------:R-:W-:Y:S05]  /*8500*/  BSYNC B0 ;  /* 0x0000000000007941 */ /* 0x000fea0003800000 */
.L_x_1958:
[----:B------:R-:W-:-:S04]  /*8510*/  IMAD R7, R7, R200, -R5 ;  /* 0x000000c807077224 */ /* 0x000fc800078e0a05 */
[----:B------:R-:W-:-:S05]  /*8520*/  IMAD.IADD R7, R7, 0x1, -R18 ;  /* 0x0000000107077824 */ /* 0x000fca00078e0a12 */
[----:B------:R-:W-:Y:S02]  /*8530*/  VIADDMNMX R15, R7, R200, R15, PT ;  /* 0x000000c8070f7246 */ /* 0x000fe4000380010f */
[----:B------:R-:W-:-:S07]  /*8540*/  VIMNMX R14, R14, R7, !PT ;  /* 0x000000070e0e7248 */ /* 0x000fce0007fe0100 */
.L_x_1957:
[----:B------:R-:W-:Y:S01]  /*8550*/  ISETP.GT.AND P1, PT, R11, -0x1, PT ;  /* 0xffffffff0b00780c */ /* 0x000fe20003f24270 */
[----:B------:R-:W0:Y:S03]  /*8560*/  SHFL.IDX PT, R8, R199, 0x1, 0x1c1f ;  /* 0x003c1f00c7087f89 */ /* 0x000e2600000e0000 */
[C---:B------:R-:W-:Y:S02]  /*8570*/  ISETP.GT.AND P2, PT, R14.reuse, RZ, P1 ;  /* 0x000000ff0e00720c */ /* 0x040fe40000f44270 */
[C---:B------:R-:W-:Y:S02]  /*8580*/  ISETP.GT.AND P4, PT, R14.reuse, 0x1, P1 ;  /* 0x000000010e00780c */ /* 0x040fe40000f84270 */
[----:B------:R-:W-:Y:S02]  /*8590*/  ISETP.LT.OR P3, PT, R15, 0x1, P2 ;  /* 0x000000010f00780c */ /* 0x000fe40001761670 */
[----:B------:R-:W-:-:S02]  /*85a0*/  ISETP.GT.AND P2, PT, R14, 0x8, P1 ;  /* 0x000000080e00780c */ /* 0x000fc40000f44270 */
[----:B------:R-:W-:Y:S02]  /*85b0*/  FSEL R7, R152, -INF , !P3 ;  /* 0xff80000098077808 */ /* 0x000fe40005800000 */
[----:B------:R-:W-:Y:S02]  /*85c0*/  ISETP.GT.AND P3, PT, R14, 0x9, P1 ;  /* 0x000000090e00780c */ /* 0x000fe40000f64270 */
[C---:B------:R-:W-:Y:S02]  /*85d0*/  ISETP.LT.OR P4, PT, R15.reuse, 0x2, P4 ;  /* 0x000000020f00780c */ /* 0x040fe40002781670 */
[C---:B------:R-:W-:Y:S02]  /*85e0*/  ISETP.LT.OR P2, PT, R15.reuse, 0x9, P2 ;  /* 0x000000090f00780c */ /* 0x040fe40001741670 */
[----:B------:R-:W-:Y:S02]  /*85f0*/  ISETP.LT.OR P3, PT, R15, 0xa, P3 ;  /* 0x0000000a0f00780c */ /* 0x000fe40001f61670 */
[----:B------:R-:W-:-:S02]  /*8600*/  FSEL R153, R153, -INF , !P4 ;  /* 0xff80000099997808 */ /* 0x000fc40006000000 */
[----:B------:R-:W-:Y:S01]  /*8610*/  FSEL R156, R156, -INF , !P2 ;  /* 0xff8000009c9c7808 */ /* 0x000fe20005000000 */
[--C-:B0-----:R-:W-:Y:S01]  /*8620*/  IMAD.IADD R21, R21, 0x1, R8.reuse ;  /* 0x0000000115157824 */ /* 0x101fe200078e0208 */
[----:B------:R-:W-:Y:S01]  /*8630*/  FSEL R157, R157, -INF , !P3 ;  /* 0xff8000009d9d7808 */ /* 0x000fe20005800000 */
[----:B------:R-:W-:Y:S01]  /*8640*/  IMAD.IADD R20, R20, 0x1, R8 ;  /* 0x0000000114147824 */ /* 0x000fe200078e0208 */
[C---:B------:R-:W-:Y:S02]  /*8650*/  ISETP.GT.AND P4, PT, R14.reuse, 0x10, P1 ;  /* 0x000000100e00780c */ /* 0x040fe40000f84270 */
[C---:B------:R-:W-:Y:S02]  /*8660*/  ISETP.GT.AND P2, PT, R14.reuse, 0x11, P1 ;  /* 0x000000110e00780c */ /* 0x040fe40000f44270 */
[----:B------:R-:W-:Y:S02]  /*8670*/  ISETP.GT.AND P3, PT, R14, 0x18, P1 ;  /* 0x000000180e00780c */ /* 0x000fe40000f64270 */
[----:B------:R-:W-:-:S02]  /*8680*/  ISETP.LT.OR P4, PT, R15, 0x11, P4 ;  /* 0x000000110f00780c */ /* 0x000fc40002781670 */
[C---:B------:R-:W-:Y:S02]  /*8690*/  ISETP.LT.OR P2, PT, R15.reuse, 0x12, P2 ;  /* 0x000000120f00780c */ /* 0x040fe40001741670 */
[----:B------:R-:W-:Y:S02]  /*86a0*/  ISETP.LT.OR P3, PT, R15, 0x19, P3 ;  /* 0x000000190f00780c */ /* 0x000fe40001f61670 */
[----:B------:R-:W-:Y:S02]  /*86b0*/  FSEL R160, R160, -INF , !P4 ;  /* 0xff800000a0a07808 */ /* 0x000fe40006000000 */
[----:B------:R-:W-:Y:S02]  /*86c0*/  FSEL R161, R161, -INF , !P2 ;  /* 0xff800000a1a17808 */ /* 0x000fe40005000000 */
[----:B------:R-:W-:Y:S02]  /*86d0*/  FSEL R164, R164, -INF , !P3 ;  /* 0xff800000a4a47808 */ /* 0x000fe40005800000 */
[----:B------:R-:W-:-:S02]  /*86e0*/  ISETP.GT.AND P4, PT, R14, 0x19, P1 ;  /* 0x000000190e00780c */ /* 0x000fc40000f84270 */
[C---:B------:R-:W-:Y:S02]  /*86f0*/  ISETP.GT.AND P2, PT, R14.reuse, 0x20, P1 ;  /* 0x000000200e00780c */ /* 0x040fe40000f44270 */
[----:B------:R-:W-:Y:S02]  /*8700*/  ISETP.GT.AND P3, PT, R14, 0x21, P1 ;  /* 0x000000210e00780c */ /* 0x000fe40000f64270 */
[C---:B------:R-:W-:Y:S02]  /*8710*/  ISETP.LT.OR P4, PT, R15.reuse, 0x1a, P4 ;  /* 0x0000001a0f00780c */ /* 0x040fe40002781670 */
[C---:B------:R-:W-:Y:S02]  /*8720*/  ISETP.LT.OR P2, PT, R15.reuse, 0x21, P2 ;  /* 0x000000210f00780c */ /* 0x040fe40001741670 */
[----:B------:R-:W-:Y:S02]  /*8730*/  ISETP.LT.OR P3, PT, R15, 0x22, P3 ;  /* 0x000000220f00780c */ /* 0x000fe40001f61670 */
[----:B------:R-:W-:-:S02]  /*8740*/  FSEL R165, R165, -INF , !P4 ;  /* 0xff800000a5a57808 */ /* 0x000fc40006000000 */
[----:B------:R-:W-:Y:S02]  /*8750*/  FSEL R168, R168, -INF , !P2 ;  /* 0xff800000a8a87808 */ /* 0x000fe40005000000 */
[----:B------:R-:W-:Y:S02]  /*8760*/  FSEL R169, R169, -INF , !P3 ;  /* 0xff800000a9a97808 */ /* 0x000fe40005800000 */
        /* <DEDUP_REMOVED lines=17> */
[----:B------:R-:W-:Y:S01]  /*8880*/  FSEL R181, R181, -INF , !P3 ;  /* 0xff800000b5b57808 */ /* 0x000fe20005800000 */
        /* <DEDUP_REMOVED lines=14> */
.L_x_1963:
[----:B------:R-:W-:-:S05]  /*8970*/  IMAD.U32 R152, RZ, RZ, UR10 ;  /* 0x0000000aff987e24 */ /* 0x000fca000f8e00ff */
[----:B------:R-:W-:-:S13]  /*8980*/  ISETP.NE.AND P2, PT, R152, 0x1, PT ;  /* 0x000000019800780c */ /* 0x000fda0003f45270 */
[----:B------:R-:W0:Y:S02]  /*8990*/  @P2 LDC.64 R8, c[0x0][0xae0] ;  /* 0x0002b800ff082b82 */ /* 0x000e240000000a00 */
[----:B0-----:R-:W-:-:S05]  /*89a0*/  @P2 IMAD.HI.U32 R8, R14, R8, RZ ;  /* 0x000000080e082227 */ /* 0x001fca00078e00ff */
[----:B------:R-:W-:-:S07]  /*89b0*/  @P2 SHF.R.U32.HI R14, RZ, R9, R8 ;  /* 0x00000009ff0e2219 */ /* 0x000fce0000011608 */
.L_x_1964:
[----:B------:R-:W-:Y:S05]  /*89c0*/  BSYNC B0 ;  /* 0x0000000000007941 */ /* 0x000fea0003800000 */
.L_x_1962:
[----:B------:R-:W-:-:S04]  /*89d0*/  IMAD R5, R14, R152, -R5 ;  /* 0x000000980e057224 */ /* 0x000fc800078e0a05 */
[----:B------:R-:W-:-:S05]  /*89e0*/  IMAD.IADD R5, R5, 0x1, -R18 ;  /* 0x0000000105057824 */ /* 0x000fca00078e0a12 */
[----:B------:R-:W-:Y:S02]  /*89f0*/  VIADDMNMX R21, R5, R152, R21, PT ;  /* 0x0000009805157246 */ /* 0x000fe40003800115 */
[----:B------:R-:W-:-:S07]  /*8a00*/  VIMNMX R20, R20, R5, !PT ;  /* 0x0000000514147248 */ /* 0x000fce0007fe0100 */
.L_x_1961:
[----:B------:R-:W-:Y:S01]  /*8a10*/  FMNMX.FTZ R8, R7, R12, !PT ;  /* 0x0000000c07087209 */ /* 0x000fe20007810000 */
[----:B------:R-:W-:Y:S01]  /*8a20*/  ULDC UR11, c[0x0][0xa80] ;  /* 0x0002a000000b7ab9 */ /* 0x000fe20000000800 */
[----:B------:R-:W-:Y:S01]  /*8a30*/  ISETP.GT.AND P2, PT, R20, 0x1, P1 ;  /* 0x000000011400780c */ /* 0x000fe20000f44270 */
        /* <DEDUP_REMOVED lines=8> */
[----:B------:R-:W-:-:S02]  /*8ac0*/  FMNMX.FTZ R5, R157, R8, !PT ;  /* 0x000000089d057209 */ /* 0x000fc40007810000 */
[----:B------:R-:W-:Y:S02]  /*8ad0*/  ISETP.GT.AND P2, PT, R20, RZ, P1 ;  /* 0x000000ff1400720c */ /* 0x000fe40000f44270 */
[----:B------:R-:W-:Y:S02]  /*8ae0*/  FMNMX.FTZ R8, R160, R5, !PT ;  /* 0x00000005a0087209 */ /* 0x000fe40007810000 */
[----:B------:R-:W-:Y:S02]  /*8af0*/  ISETP.GT.AND P4, PT, R20, 0x9, P1 ;  /* 0x000000091400780c */ /* 0x000fe40000f84270 */
[----:B------:R-:W-:Y:S02]  /*8b00*/  FMNMX.FTZ R5, R161, R8, !PT ;  /* 0x00000008a1057209 */ /* 0x000fe40007810000 */
[----:B------:R-:W-:Y:S02]  /*8b10*/  ISETP.LT.OR P2, PT, R21, 0x1, P2 ;  /* 0x000000011500780c */ /* 0x000fe40001741670 */
[----:B------:R-:W-:-:S02]  /*8b20*/  FMNMX.FTZ R8, R164, R5, !PT ;  /* 0x00000005a4087209 */ /* 0x000fc40007810000 */
[----:B------:R-:W-:Y:S02]  /*8b30*/  ISETP.GT.AND P3, PT, R20, 0x8, P1 ;  /* 0x000000081400780c */ /* 0x000fe40000f64270 */
[----:B------:R-:W-:Y:S02]  /*8b40*/  FMNMX.FTZ R5, R165, R8, !PT ;  /* 0x00000008a5057209 */ /* 0x000fe40007810000 */
[----:B------:R-:W-:Y:S02]  /*8b50*/  ISETP.LT.OR P4, PT, R21, 0xa, P4 ;  /* 0x0000000a1500780c */ /* 0x000fe40002781670 */
[----:B------:R-:W-:Y:S02]  /*8b60*/  FMNMX.FTZ R8, R168, R5, !PT ;  /* 0x00000005a8087209 */ /* 0x000fe40007810000 */
[----:B------:R-:W-:Y:S02]  /*8b70*/  FSEL R154, R154, -INF , !P2 ;  /* 0xff8000009a9a7808 */ /* 0x000fe40005000000 */
[----:B------:R-:W-:-:S02]  /*8b80*/  FMNMX.FTZ R5, R169, R8, !PT ;  /* 0x00000008a9057209 */ /* 0x000fc40007810000 */
[----:B------:R-:W-:Y:S02]  /*8b90*/  ISETP.LT.OR P3, PT, R21, 0x9, P3 ;  /* 0x000000091500780c */ /* 0x000fe40001f61670 */
[----:B------:R-:W-:Y:S02]  /*8ba0*/  FMNMX.FTZ R8, R172, R5, !PT ;  /* 0x00000005ac087209 */ /* 0x000fe40007810000 */
[----:B------:R-:W-:Y:S02]  /*8bb0*/  FSEL R159, R159, -INF , !P4 ;  /* 0xff8000009f9f7808 */ /* 0x000fe40006000000 */
[----:B------:R-:W-:Y:S02]  /*8bc0*/  FMNMX.FTZ R5, R173, R8, !PT ;  /* 0x00000008ad057209 */ /* 0x000fe40007810000 */
[----:B------:R-:W-:Y:S02]  /*8bd0*/  ISETP.GT.AND P4, PT, R20, 0x11, P1 ;  /* 0x000000111400780c */ /* 0x000fe40000f84270 */
[----:B------:R-:W-:-:S02]  /*8be0*/  FMNMX.FTZ R8, R176, R5, !PT ;  /* 0x00000005b0087209 */ /* 0x000fc40007810000 */
[----:B------:R-:W-:Y:S02]  /*8bf0*/  FSEL R158, R158, -INF , !P3 ;  /* 0xff8000009e9e7808 */ /* 0x000fe40005800000 */
[----:B------:R-:W-:Y:S02]  /*8c00*/  FMNMX.FTZ R5, R177, R8, !PT ;  /* 0x00000008b1057209 */ /* 0x000fe40007810000 */
[----:B------:R-:W-:Y:S02]  /*8c10*/  ISETP.GT.AND P3, PT, R20, 0x10, P1 ;  /* 0x000000101400780c */ /* 0x000fe40000f64270 */
[----:B------:R-:W-:Y:S02]  /*8c20*/  FMNMX.FTZ R8, R180, R5, !PT ;  /* 0x00000005b4087209 */ /* 0x000fe40007810000 */
[----:B------:R-:W-:Y:S02]  /*8c30*/  ISETP.LT.OR P4, PT, R21, 0x12, P4 ;  /* 0x000000121500780c */ /* 0x000fe40002781670 */
[----:B------:R-:W-:-:S02]  /*8c40*/  FMNMX.FTZ R8, R181, R8, !PT ;  /* 0x00000008b5087209 */ /* 0x000fc40007810000 */
[----:B------:R-:W-:Y:S02]  /*8c50*/  ISETP.LT.OR P3, PT, R21, 0x11, P3 ;  /* 0x000000111500780c */ /* 0x000fe40001f61670 */
[----:B------:R-:W-:Y:S01]  /*8c60*/  FSEL R163, R163, -INF , !P4 ;  /* 0xff800000a3a37808 */ /* 0x000fe20006000000 */
[----:B------:R-:W0:Y:S01]  /*8c70*/  SHFL.BFLY PT, R5, R8, 0x2, 0x1f ;  /* 0x0c401f0008057f89 */ /* 0x000e2200000e0000 */
[----:B------:R-:W-:Y:S02]  /*8c80*/  ISETP.GT.AND P4, PT, R20, 0x20, P1 ;  /* 0x000000201400780c */ /* 0x000fe40000f84270 */
[----:B------:R-:W-:Y:S02]  /*8c90*/  FSEL R162, R162, -INF , !P3 ;  /* 0xff800000a2a27808 */ /* 0x000fe40005800000 */
[----:B------:R-:W-:Y:S02]  /*8ca0*/  ISETP.GT.AND P2, PT, R20, 0x18, P1 ;  /* 0x000000181400780c */ /* 0x000fe40000f44270 */
[----:B------:R-:W-:-:S02]  /*8cb0*/  ISETP.LT.OR P4, PT, R21, 0x21, P4 ;  /* 0x000000211500780c */ /* 0x000fc40002781670 */
[----:B------:R-:W-:Y:S02]  /*8cc0*/  ISETP.GT.AND P3, PT, R20, 0x19, P1 ;  /* 0x000000191400780c */ /* 0x000fe40000f64270 */
[C---:B------:R-:W-:Y:S02]  /*8cd0*/  ISETP.LT.OR P2, PT, R21.reuse, 0x19, P2 ;  /* 0x000000191500780c */ /* 0x040fe40001741670 */
[----:B------:R-:W-:Y:S02]  /*8ce0*/  FSEL R152, R170, -INF , !P4 ;  /* 0xff800000aa987808 */ /* 0x000fe40006000000 */
[----:B------:R-:W-:Y:S02]  /*8cf0*/  ISETP.LT.OR P3, PT, R21, 0x1a, P3 ;  /* 0x0000001a1500780c */ /* 0x000fe40001f61670 */
[----:B------:R-:W-:Y:S02]  /*8d00*/  FSEL R166, R166, -INF , !P2 ;  /* 0xff800000a6a67808 */ /* 0x000fe40005000000 */
[----:B------:R-:W-:-:S02]  /*8d10*/  ISETP.GT.AND P2, PT, R20, 0x21, P1 ;  /* 0x000000211400780c */ /* 0x000fc40000f44270 */
[----:B------:R-:W-:Y:S02]  /*8d20*/  FSEL R167, R167, -INF , !P3 ;  /* 0xff800000a7a77808 */ /* 0x000fe40005800000 */
[----:B------:R-:W-:Y:S02]  /*8d30*/  ISETP.GT.AND P3, PT, R20, 0x28, P1 ;  /* 0x000000281400780c */ /* 0x000fe40000f64270 */
[----:B0-----:R-:W-:Y:S02]  /*8d40*/  FMNMX.FTZ R9, R8, R5, !PT ;  /* 0x0000000508097209 */ /* 0x001fe40007810000 */
[----:B------:R-:W-:Y:S02]  /*8d50*/  FMNMX.FTZ R8, R154, R13, !PT ;  /* 0x0000000d9a087209 */ /* 0x000fe40007810000 */
[C---:B------:R-:W-:Y:S01]  /*8d60*/  ISETP.LT.OR P2, PT, R21.reuse, 0x22, P2 ;  /* 0x000000221500780c */ /* 0x040fe20001741670 */
[----:B------:R-:W0:Y:S01]  /*8d70*/  SHFL.BFLY PT, R14, R9, 0x1, 0x1f ;  /* 0x0c201f00090e7f89 */ /* 0x000e2200000e0000 */
[----:B------:R-:W-:-:S02]  /*8d80*/  ISETP.LT.OR P3, PT, R21, 0x29, P3 ;  /* 0x000000291500780c */ /* 0x000fc40001f61670 */
[----:B------:R-:W-:Y:S02]  /*8d90*/  FSEL R171, R171, -INF , !P2 ;  /* 0xff800000abab7808 */ /* 0x000fe40005000000 */
[----:B------:R-:W-:Y:S02]  /*8da0*/  ISETP.GT.AND P2, PT, R20, 0x29, P1 ;  /* 0x000000291400780c */ /* 0x000fe40000f44270 */
[----:B------:R-:W-:Y:S02]  /*8db0*/  FSEL R174, R174, -INF , !P3 ;  /* 0xff800000aeae7808 */ /* 0x000fe40005800000 */
[----:B------:R-:W-:Y:S02]  /*8dc0*/  ISETP.GT.AND P3, PT, R20, 0x30, P1 ;  /* 0x000000301400780c */ /* 0x000fe40000f64270 */
[C---:B------:R-:W-:Y:S02]  /*8dd0*/  ISETP.LT.OR P2, PT, R21.reuse, 0x2a, P2 ;  /* 0x0000002a1500780c */ /* 0x040fe40001741670 */
[----:B------:R-:W-:-:S02]  /*8de0*/  ISETP.LT.OR P3, PT, R21, 0x31, P3 ;  /* 0x000000311500780c */ /* 0x000fc40001f61670 */
[----:B------:R-:W-:Y:S02]  /*8df0*/  FSEL R199, R175, -INF , !P2 ;  /* 0xff800000afc77808 */ /* 0x000fe40005000000 */
[----:B------:R-:W-:Y:S02]  /*8e00*/  ISETP.GT.AND P2, PT, R20, 0x31, P1 ;  /* 0x000000311400780c */ /* 0x000fe40000f44270 */
[----:B------:R-:W-:Y:S02]  /*8e10*/  FSEL R178, R178, -INF , !P3 ;  /* 0xff800000b2b27808 */ /* 0x000fe40005800000 */
[----:B------:R-:W-:Y:S02]  /*8e20*/  ISETP.GT.AND P3, PT, R20, 0x38, P1 ;  /* 0x000000381400780c */ /* 0x000fe40000f64270 */
[----:B------:R-:W-:Y:S02]  /*8e30*/  ISETP.LT.OR P2, PT, R21, 0x32, P2 ;  /* 0x000000321500780c */ /* 0x000fe40001741670 */
[----:B0-----:R-:W-:-:S02]  /*8e40*/  FMNMX.FTZ R5, R9, R14, !PT ;  /* 0x0000000e09057209 */ /* 0x001fc40007810000 */
        /* <DEDUP_REMOVED lines=24> */
[----:B------:R-:W-:Y:S01]  /*8fd0*/  FSEL R183, R183, -INF , !P1 ;  /* 0xff800000b7b77808 */ /* 0x000fe20004800000 */
[--C-:B------:R-:W-:Y:S01]  /*8fe0*/  FFMA.FTZ R168, R168, UR11, -R200.reuse ;  /* 0x0000000ba8a87c23 */ /* 0x100fe200080108c8 */
[----:B------:R-:W-:Y:S01]  /*8ff0*/  FMNMX.FTZ R7, R171, R8, !PT ;  /* 0x00000008ab077209 */ /* 0x000fe20007810000 */
[--C-:B------:R-:W-:Y:S01]  /*9000*/  FFMA.FTZ R169, R169, UR11, -R200.reuse ;  /* 0x0000000ba9a97c23 */ /* 0x100fe200080108c8 */
[----:B------:R0:W-:Y:S01]  /*9010*/  MUFU.EX2 R8, R15 ;  /* 0x0000000f00087308 */ /* 0x0001e20000000800 */
[--C-:B------:R-:W-:Y:S01]  /*9020*/  FFMA.FTZ R172, R172, UR11, -R200.reuse ;  /* 0x0000000bacac7c23 */ /* 0x100fe200080108c8 */
[----:B------:R-:W-:Y:S01]  /*9030*/  FMNMX.FTZ R14, R174, R7, !PT ;  /* 0x00000007ae0e7209 */ /* 0x000fe20007810000 */
[--C-:B------:R-:W-:Y:S01]  /*9040*/  FFMA.FTZ R173, R173, UR11, -R200.reuse ;  /* 0x0000000badad7c23 */ /* 0x100fe200080108c8 */
[--C-:B------:R-:W-:Y:S01]  /*9050*/  FFMA.FTZ R176, R176, UR11, -R200.reuse ;  /* 0x0000000bb0b07c23 */ /* 0x100fe200080108c8 */
[--C-:B------:R-:W-:Y:S01]  /*9060*/  FFMA.FTZ R177, R177, UR11, -R200.reuse ;  /* 0x0000000bb1b17c23 */ /* 0x100fe200080108c8 */
[----:B------:R-:W-:Y:S01]  /*9070*/  FMNMX.FTZ R7, R199, R14, !PT ;  /* 0x0000000ec7077209 */ /* 0x000fe20007810000 */
[--C-:B------:R-:W-:Y:S01]  /*9080*/  FFMA.FTZ R180, R181, UR11, -R200.reuse ;  /* 0x0000000bb5b47c23 */ /* 0x100fe200080108c8 */
[----:B------:R1:W-:Y:S01]  /*9090*/  MUFU.EX2 R14, R156 ;  /* 0x0000009c000e7308 */ /* 0x0003e20000000800 */
[----:B0-----:R-:W-:Y:S01]  /*90a0*/  FFMA.FTZ R15, R157, UR11, -R200 ;  /* 0x0000000b9d0f7c23 */ /* 0x001fe200080108c8 */
[----:B------:R-:W-:-:S02]  /*90b0*/  FMNMX.FTZ R20, R178, R7, !PT ;  /* 0x00000007b2147209 */ /* 0x000fc40007810000 */
[----:B------:R-:W-:Y:S02]  /*90c0*/  FSEL R157, R5, RZ, P4 ;  /* 0x000000ff059d7208 */ /* 0x000fe40002000000 */
[----:B------:R-:W-:Y:S02]  /*90d0*/  FMNMX.FTZ R7, R153, R20, !PT ;  /* 0x0000001499077209 */ /* 0x000fe40007810000 */
[----:B------:R-:W-:Y:S01]  /*90e0*/  MUFU.EX2 R9, R9 ;  /* 0x0000000900097308 */ /* 0x000fe20000000800 */
[----:B------:R-:W-:Y:S01]  /*90f0*/  FADD.FTZ R157, -R157, R12 ;  /* 0x0000000c9d9d7221 */ /* 0x000fe20000010100 */
[----:B------:R-:W-:-:S03]  /*9100*/  FMNMX.FTZ R20, R182, R7, !PT ;  /* 0x00000007b6147209 */ /* 0x000fc60007810000 */
[----:B------:R-:W-:Y:S01]  /*9110*/  FMUL.FTZ R12, R157, UR11 ;  /* 0x0000000b9d0c7c20 */ /* 0x000fe20008410000 */
[----:B------:R-:W-:Y:S02]  /*9120*/  FMNMX.FTZ R7, R183, R20, !PT ;  /* 0x00000014b7077209 */ /* 0x000fe40007810000 */
[----:B------:R-:W-:Y:S03]  /*9130*/  MUFU.EX2 R15, R15 ;  /* 0x0000000f000f7308 */ /* 0x000fe60000000800 */
[----:B-1----:R-:W0:Y:S05]  /*9140*/  SHFL.BFLY PT, R156, R7, 0x2, 0x1f ;  /* 0x0c401f00079c7f89 */ /* 0x002e2a00000e0000 */
[----:B------:R-:W1:Y:S08]  /*9150*/  MUFU.EX2 R12, R12 ;  /* 0x0000000c000c7308 */ /* 0x000e700000000800 */
[----:B------:R-:W-:Y:S08]  /*9160*/  MUFU.EX2 R20, R160 ;  /* 0x000000a000147308 */ /* 0x000ff00000000800 */
[----:B------:R-:W2:Y:S01]  /*9170*/  MUFU.EX2 R21, R21 ;  /* 0x0000001500157308 */ /* 0x000ea20000000800 */
[-C--:B-1----:R-:W-:Y:S01]  /*9180*/  FMUL.FTZ R24, R24, R12.reuse ;  /* 0x0000000c18187220 */ /* 0x082fe20000410000 */
[----:B------:R-:W-:Y:S01]  /*9190*/  FMUL.FTZ R25, R25, R12 ;  /* 0x0000000c19197220 */ /* 0x000fe20000410000 */
        /* <DEDUP_REMOVED lines=29> */
[----:B0-----:R-:W-:Y:S01]  /*9370*/  FMNMX.FTZ R7, R156, R7, !PT ;  /* 0x000000079c077209 */ /* 0x001fe20007810000 */
[----:B------:R-:W0:Y:S01]  /*9380*/  MUFU.EX2 R169, R169 ;  /* 0x000000a900a97308 */ /* 0x000e220000000800 */
[-C--:B------:R-:W-:Y:S01]  /*9390*/  FMUL.FTZ R76, R76, R12.reuse ;  /* 0x0000000c4c4c7220 */ /* 0x080fe20000410000 */
[-C--:B------:R-:W-:Y:S01]  /*93a0*/  FMUL.FTZ R77, R77, R12.reuse ;  /* 0x0000000c4d4d7220 */ /* 0x080fe20000410000 */
[C---:B------:R-:W-:Y:S01]  /*93b0*/  FSETP.NEU.FTZ.AND P2, PT, R7.reuse, -INF , PT ;  /* 0xff8000000700780b */ /* 0x040fe20003f5d000 */
[----:B------:R-:W-:Y:S01]  /*93c0*/  FMUL.FTZ R156, R7, UR11 ;  /* 0x0000000b079c7c20 */ /* 0x000fe20008410000 */
[-C--:B------:R-:W-:Y:S01]  /*93d0*/  FMUL.FTZ R80, R80, R12.reuse ;  /* 0x0000000c50507220 */ /* 0x080fe20000410000 */
[-C--:B------:R-:W-:Y:S01]  /*93e0*/  FMUL.FTZ R81, R81, R12.reuse ;  /* 0x0000000c51517220 */ /* 0x080fe20000410000 */
[-C--:B------:R-:W-:Y:S01]  /*93f0*/  FMUL.FTZ R84, R84, R12.reuse ;  /* 0x0000000c54547220 */ /* 0x080fe20000410000 */
[----:B------:R-:W-:Y:S01]  /*9400*/  MUFU.EX2 R172, R172 ;  /* 0x000000ac00ac7308 */ /* 0x000fe20000000800 */
[----:B------:R-:W-:Y:S01]  /*9410*/  FSEL R156, R156, RZ, P2 ;  /* 0x000000ff9c9c7208 */ /* 0x000fe20001000000 */
[-C--:B------:R-:W-:Y:S01]  /*9420*/  FMUL.FTZ R85, R85, R12.reuse ;  /* 0x0000000c55557220 */ /* 0x080fe20000410000 */
[-C--:B------:R-:W-:Y:S01]  /*9430*/  FMUL.FTZ R88, R88, R12.reuse ;  /* 0x0000000c58587220 */ /* 0x080fe20000410000 */
[-C--:B------:R-:W-:Y:S01]  /*9440*/  FMUL.FTZ R89, R89, R12.reuse ;  /* 0x0000000c59597220 */ /* 0x080fe20000410000 */
[----:B------:R-:W-:Y:S01]  /*9450*/  FMUL.FTZ R92, R92, R12 ;  /* 0x0000000c5c5c7220 */ /* 0x000fe20000410000 */
[--C-:B------:R-:W-:Y:S01]  /*9460*/  FFMA.FTZ R200, R154, UR11, -R156.reuse ;  /* 0x0000000b9ac87c23 */ /* 0x100fe2000801089c */
[----:B------:R-:W-:Y:S01]  /*9470*/  FSEL R154, R7, RZ, P2 ;  /* 0x000000ff079a7208 */ /* 0x000fe20001000000 */
[----:B------:R-:W-:Y:S01]  /*9480*/  FFMA.FTZ R181, R155, UR11, -R156 ;  /* 0x0000000b9bb57c23 */ /* 0x000fe2000801089c */
[----:B------:R-:W-:-:S02]  /*9490*/  IMAD.MOV R155, RZ, RZ, -R184 ;  /* 0x000000ffff9b7224 */ /* 0x000fc400078e0ab8 */
[--C-:B------:R-:W-:Y:S01]  /*94a0*/  FFMA.FTZ R201, R158, UR11, -R156.reuse ;  /* 0x0000000b9ec97c23 */ /* 0x100fe2000801089c */
[----:B------:R-:W-:Y:S02]  /*94b0*/  IMAD.U32 R158, RZ, RZ, UR7 ;  /* 0x00000007ff9e7e24 */ /* 0x000fe4000f8e00ff */
[----:B------:R-:W-:Y:S01]  /*94c0*/  FADD.FTZ R154, -R154, R13 ;  /* 0x0000000d9a9a7221 */ /* 0x000fe20000010100 */
[--C-:B------:R-:W-:Y:S01]  /*94d0*/  FFMA.FTZ R202, R159, UR11, -R156.reuse ;  /* 0x0000000b9fca7c23 */ /* 0x100fe2000801089c */
[----:B------:R-:W-:Y:S01]  /*94e0*/  ISETP.NE.AND P1, PT, R18, R155, PT ;  /* 0x0000009b1200720c */ /* 0x000fe20003f25270 */
[--C-:B------:R-:W-:Y:S01]  /*94f0*/  FFMA.FTZ R203, R162, UR11, -R156.reuse ;  /* 0x0000000ba2cb7c23 */ /* 0x100fe2000801089c */
[----:B------:R-:W-:Y:S01]  /*9500*/  FMUL.FTZ R13, R154, UR11 ;  /* 0x0000000b9a0d7c20 */ /* 0x000fe20008410000 */
[--C-:B------:R-:W-:Y:S01]  /*9510*/  FFMA.FTZ R204, R199, UR11, -R156.reuse ;  /* 0x0000000bc7cc7c23 */ /* 0x100fe2000801089c */
[--C-:B------:R-:W-:Y:S01]  /*9520*/  FFMA.FTZ R163, R163, UR11, -R156.reuse ;  /* 0x0000000ba3a37c23 */ /* 0x100fe2000801089c */
[--C-:B------:R-:W-:Y:S01]  /*9530*/  FFMA.FTZ R166, R166, UR11, -R156.reuse ;  /* 0x0000000ba6a67c23 */ /* 0x100fe2000801089c */
[--C-:B------:R-:W-:Y:S01]  /*9540*/  FFMA.FTZ R167, R167, UR11, -R156.reuse ;  /* 0x0000000ba7a77c23 */ /* 0x100fe2000801089c */
[--C-:B------:R-:W-:Y:S01]  /*9550*/  FFMA.FTZ R205, R178, UR11, -R156.reuse ;  /* 0x0000000bb2cd7c23 */ /* 0x100fe2000801089c */
[----:B------:R-:W1:Y:S01]  /*9560*/  MUFU.EX2 R13, R13 ;  /* 0x0000000d000d7308 */ /* 0x000e620000000800 */
[--C-:B------:R-:W-:Y:S01]  /*9570*/  FFMA.FTZ R206, R153, UR11, -R156.reuse ;  /* 0x0000000b99ce7c23 */ /* 0x100fe2000801089c */
[--C-:B------:R-:W-:Y:S01]  /*9580*/  FFMA.FTZ R207, R182, UR11, -R156.reuse ;  /* 0x0000000bb6cf7c23 */ /* 0x100fe2000801089c */
[--C-:B------:R-:W-:Y:S01]  /*9590*/  FFMA.FTZ R208, R183, UR11, -R156.reuse ;  /* 0x0000000bb7d07c23 */ /* 0x100fe2000801089c */
[----:B------:R-:W-:Y:S01]  /*95a0*/  FFMA.FTZ R157, R152, UR11, -R156 ;  /* 0x0000000b989d7c23 */ /* 0x000fe2000801089c */
[----:B------:R-:W-:-:S02]  /*95b0*/  @!P1 IMAD R154, R158, 0x40, R19 ;  /* 0x000000409e9a9824 */ /* 0x000fc400078e0213 */
[--C-:B------:R-:W-:Y:S01]  /*95c0*/  FFMA.FTZ R158, R171, UR11, -R156.reuse ;  /* 0x0000000bab9e7c23 */ /* 0x100fe2000801089c */
[----:B------:R-:W-:Y:S01]  /*95d0*/  FFMA.FTZ R159, R174, UR11, -R156 ;  /* 0x0000000bae9f7c23 */ /* 0x000fe2000801089c */
[----:B------:R-:W-:Y:S01]  /*95e0*/  MUFU.EX2 R200, R200 ;  /* 0x000000c800c87308 */ /* 0x000fe20000000800 */
[----:B------:R-:W-:Y:S01]  /*95f0*/  F2FP.F16.F32.PACK_AB R152, R8, R9 ;  /* 0x000000090898723e */ /* 0x000fe200000000ff */
[-C--:B------:R-:W-:Y:S01]  /*9600*/  FMUL.FTZ R93, R93, R12.reuse ;  /* 0x0000000c5d5d7220 */ /* 0x080fe20000410000 */
[----:B------:R-:W-:Y:S01]  /*9610*/  @!P1 LEA R155, R154, UR38, 0x2 ;  /* 0x000000269a9b9c11 */ /* 0x000fe2000f8e10ff */
[----:B------:R-:W-:Y:S01]  /*9620*/  FMUL.FTZ R96, R96, R12 ;  /* 0x0000000c60607220 */ /* 0x000fe20000410000 */
[----:B------:R-:W-:Y:S01]  /*9630*/  F2FP.F16.F32.PACK_AB R154, R15, R14 ;  /* 0x0000000e0f9a723e */ /* 0x000fe200000000ff */
[----:B------:R-:W-:Y:S01]  /*9640*/  FMUL.FTZ R97, R97, R12 ;  /* 0x0000000c61617220 */ /* 0x000fe20000410000 */
[----:B--2---:R-:W-:Y:S01]  /*9650*/  F2FP.F16.F32.PACK_AB R156, R21, R20 ;  /* 0x00000014159c723e */ /* 0x004fe200000000ff */
[----:B------:R-:W-:Y:S01]  /*9660*/  @!P1 STS [R155+0x38400], R12 ;  /* 0x0384000c9b009388 */ /* 0x000fe20000000800 */
[----:B------:R-:W2:Y:S01]  /*9670*/  MUFU.EX2 R181, R181 ;  /* 0x000000b500b57308 */ /* 0x000ea20000000800 */
[----:B0-----:R-:W-:Y:S01]  /*9680*/  F2FP.F16.F32.PACK_AB R160, R169, R168 ;  /* 0x000000a8a9a0723e */ /* 0x001fe200000000ff */
[-C--:B------:R-:W-:Y:S01]  /*9690*/  FMUL.FTZ R100, R100, R12.reuse ;  /* 0x0000000c64647220 */ /* 0x080fe20000410000 */
[----:B-1----:R0:W-:Y:S01]  /*96a0*/  @!P1 STS [R155+0x38420], R13 ;  /* 0x0384200d9b009388 */ /* 0x0021e20000000800 */
        /* <DEDUP_REMOVED lines=12> */
[----:B------:R-:W0:Y:S01]  /*9770*/  MUFU.EX2 R202, R202 ;  /* 0x000000ca00ca7308 */ /* 0x000e220000000800 */
[----:B--2---:R-:W-:Y:S01]  /*9780*/  F2FP.F16.F32.PACK_AB R153, R181, R200 ;  /* 0x000000c8b599723e */ /* 0x004fe200000000ff */
        /* <DEDUP_REMOVED lines=17> */
[----:B------:R-:W-:Y:S01]  /*98a0*/  FMUL.FTZ R149, R149, R12 ;  /* 0x0000000c95957220 */ /* 0x000fe20000410000 */
        /* <DEDUP_REMOVED lines=21> */
[-C--:B------:R-:W-:Y:S01]  /*9a00*/  FMUL.FTZ R62, R62, R13.reuse ;  /* 0x0000000d3e3e7220 */ /* 0x080fe20000410000 */
[-C--:B------:R-:W-:Y:S01]  /*9a10*/  FMUL.FTZ R63, R63, R13.reuse ;  /* 0x0000000d3f3f7220 */ /* 0x080fe20000410000 */
[-C--:B------:R-:W-:Y:S01]  /*9a20*/  FMUL.FTZ R66, R66, R13.reuse ;  /* 0x0000000d42427220 */ /* 0x080fe20000410000 */
[-C--:B------:R-:W-:Y:S01]  /*9a30*/  FMUL.FTZ R67, R67, R13.reuse ;  /* 0x0000000d43437220 */ /* 0x080fe20000410000 */
        /* <DEDUP_REMOVED lines=11> */
[----:B------:R2:W3:Y:S01]  /*9af0*/  MUFU.EX2 R183, R158 ;  /* 0x0000009e00b77308 */ /* 0x0004e20000000800 */
[----:B-1----:R-:W-:Y:S01]  /*9b00*/  F2FP.F16.F32.PACK_AB R157, R174, R203 ;  /* 0x000000cbae9d723e */ /* 0x002fe200000000ff */
[-C--:B------:R-:W-:Y:S01]  /*9b10*/  FMUL.FTZ R90, R90, R13.reuse ;  /* 0x0000000d5a5a7220 */ /* 0x080fe20000410000 */
[----:B0-----:R-:W-:Y:S01]  /*9b20*/  F2FP.F16.F32.PACK_AB R162, R173, R172 ;  /* 0x000000acada2723e */ /* 0x001fe200000000ff */
[-C--:B------:R-:W-:Y:S01]  /*9b30*/  FMUL.FTZ R91, R91, R13.reuse ;  /* 0x0000000d5b5b7220 */ /* 0x080fe20000410000 */
[-C--:B------:R-:W-:Y:S01]  /*9b40*/  FMUL.FTZ R94, R94, R13.reuse ;  /* 0x0000000d5e5e7220 */ /* 0x080fe20000410000 */
[-C--:B------:R-:W-:Y:S01]  /*9b50*/  FMUL.FTZ R95, R95, R13.reuse ;  /* 0x0000000d5f5f7220 */ /* 0x080fe20000410000 */
[-C--:B------:R-:W-:Y:S01]  /*9b60*/  FMUL.FTZ R98, R98, R13.reuse ;  /* 0x0000000d62627220 */ /* 0x080fe20000410000 */
[----:B------:R0:W-:Y:S01]  /*9b70*/  MUFU.EX2 R199, R159 ;  /* 0x0000009f00c77308 */ /* 0x0001e20000000800 */
[----:B--2---:R-:W-:Y:S01]  /*9b80*/  F2FP.F16.F32.PACK_AB R158, R175, R170 ;  /* 0x000000aaaf9e723e */ /* 0x004fe200000000ff */
[-C--:B------:R-:W-:Y:S01]  /*9b90*/  FMUL.FTZ R99, R99, R13.reuse ;  /* 0x0000000d63637220 */ /* 0x080fe20000410000 */
[-C--:B------:R-:W-:Y:S01]  /*9ba0*/  FMUL.FTZ R102, R102, R13.reuse ;  /* 0x0000000d66667220 */ /* 0x080fe20000410000 */
[-C--:B------:R-:W-:Y:S01]  /*9bb0*/  FMUL.FTZ R103, R103, R13.reuse ;  /* 0x0000000d67677220 */ /* 0x080fe20000410000 */
[-C--:B------:R-:W-:Y:S01]  /*9bc0*/  FMUL.FTZ R106, R106, R13.reuse ;  /* 0x0000000d6a6a7220 */ /* 0x080fe20000410000 */
[-C--:B------:R-:W-:Y:S01]  /*9bd0*/  FMUL.FTZ R107, R107, R13.reuse ;  /* 0x0000000d6b6b7220 */ /* 0x080fe20000410000 */
[----:B------:R-:W-:Y:S01]  /*9be0*/  FMUL.FTZ R110, R110, R13 ;  /* 0x0000000d6e6e7220 */ /* 0x000fe20000410000 */
[----:B------:R-:W1:Y:S01]  /*9bf0*/  MUFU.EX2 R204, R204 ;  /* 0x000000cc00cc7308 */ /* 0x000e620000000800 */
[----:B0-----:R-:W-:Y:S01]  /*9c00*/  F2FP.F16.F32.PACK_AB R159, R178, R171 ;  /* 0x000000abb29f723e */ /* 0x001fe200000000ff */
[-C--:B------:R-:W-:Y:S01]  /*9c10*/  FMUL.FTZ R111, R111, R13.reuse ;  /* 0x0000000d6f6f7220 */ /* 0x080fe20000410000 */
[----:B---3--:R-:W-:Y:S01]  /*9c20*/  F2FP.F16.F32.PACK_AB R161, R183, R182 ;  /* 0x000000b6b7a1723e */ /* 0x008fe200000000ff */
        /* <DEDUP_REMOVED lines=23> */
[----:B------:R-:W-:Y:S01]  /*9da0*/  FMUL.FTZ R151, R151, R13 ;  /* 0x0000000d97977220 */ /* 0x000fe20000410000 */
[----:B------:R1:W-:Y:S01]  /*9db0*/  STSM.16.M88.4 [R185+0x36400], R152 ;  /* 0x03640098b9007844 */ /* 0x0003e20000000200 */
[----:B------:R-:W-:Y:S01]  /*9dc0*/  FFMA.FTZ R9, R12, R0, R9 ;  /* 0x000000000c097223 */ /* 0x000fe20000010009 */
[----:B------:R-:W-:-:S02]  /*9dd0*/  FFMA.FTZ R200, R13, R3, R200 ;  /* 0x000000030dc87223 */ /* 0x000fc400000100c8 */
[----:B------:R-:W2:Y:S01]  /*9de0*/  MUFU.EX2 R180, R180 ;  /* 0x000000b400b47308 */ /* 0x000ea20000000800 */
[----:B0-----:R-:W-:Y:S01]  /*9df0*/  F2FP.F16.F32.PACK_AB R164, R177, R176 ;  /* 0x000000b0b1a4723e */ /* 0x001fe200000000ff */
[----:B------:R1:W-:Y:S01]  /*9e00*/  STSM.16.M88.4 [R186], R156 ;  /* 0x0000009cba007844 */ /* 0x0003e20000000200 */
[----:B------:R-:W-:Y:S01]  /*9e10*/  FADD.FTZ R9, R8, R9 ;  /* 0x0000000908097221 */ /* 0x000fe20000010000 */
[----:B------:R-:W-:Y:S02]  /*9e20*/  FADD.FTZ R200, R181, R200 ;  /* 0x000000c8b5c87221 */ /* 0x000fe40000010000 */
[----:B------:R1:W-:Y:S01]  /*9e30*/  STSM.16.M88.4 [R188], R160 ;  /* 0x000000a0bc007844 */ /* 0x0003e20000000200 */
[----:B------:R-:W-:Y:S01]  /*9e40*/  FADD.FTZ R14, R14, R9 ;  /* 0x000000090e0e7221 */ /* 0x000fe20000010000 */
[----:B------:R-:W-:Y:S01]  /*9e50*/  MUFU.EX2 R205, R205 ;  /* 0x000000cd00cd7308 */ /* 0x000fe20000000800 */
[----:B------:R-:W-:Y:S02]  /*9e60*/  FADD.FTZ R201, R201, R200 ;  /* 0x000000c8c9c97221 */ /* 0x000fe40000010000 */
[----:B------:R-:W-:-:S02]  /*9e70*/  FADD.FTZ R15, R15, R14 ;  /* 0x0000000e0f0f7221 */ /* 0x000fc40000010000 */
[----:B------:R-:W-:Y:S02]  /*9e80*/  FADD.FTZ R202, R202, R201 ;  /* 0x000000c9caca7221 */ /* 0x000fe40000010000 */
[----:B------:R-:W-:Y:S01]  /*9e90*/  FADD.FTZ R20, R20, R15 ;  /* 0x0000000f14147221 */ /* 0x000fe20000010000 */
[----:B------:R-:W0:Y:S01]  /*9ea0*/  MUFU.EX2 R206, R206 ;  /* 0x000000ce00ce7308 */ /* 0x000e220000000800 */
[----:B--2---:R-:W-:Y:S01]  /*9eb0*/  F2FP.F16.F32.PACK_AB R166, R180, R179 ;  /* 0x000000b3b4a6723e */ /* 0x004fe200000000ff */
        /* <DEDUP_REMOVED lines=9> */
[----:B------:R-:W2:Y:S01]  /*9f50*/  MUFU.EX2 R208, R208 ;  /* 0x000000d000d07308 */ /* 0x000ea20000000800 */
[----:B0-----:R-:W-:Y:S01]  /*9f60*/  F2FP.F16.F32.PACK_AB R165, R206, R205 ;  /* 0x000000cdcea5723e */ /* 0x001fe200000000ff */
[----:B------:R-:W-:Y:S01]  /*9f70*/  FADD.FTZ R182, R182, R171 ;  /* 0x000000abb6b67221 */ /* 0x000fe20000010000 */
[----:B------:R-:W-:-:S03]  /*9f80*/  FADD.FTZ R169, R169, R168 ;  /* 0x000000a8a9a97221 */ /* 0x000fc60000010000 */
[----:B------:R-:W-:Y:S01]  /*9f90*/  FADD.FTZ R182, R183, R182 ;  /* 0x000000b6b7b67221 */ /* 0x000fe20000010000 */
[----:B------:R-:W-:-:S03]  /*9fa0*/  FADD.FTZ R172, R172, R169 ;  /* 0x000000a9acac7221 */ /* 0x000fc60000010000 */
[----:B------:R-:W-:Y:S01]  /*9fb0*/  FADD.FTZ R199, R199, R182 ;  /* 0x000000b6c7c77221 */ /* 0x000fe20000010000 */
[----:B------:R-:W-:-:S03]  /*9fc0*/  FADD.FTZ R173, R173, R172 ;  /* 0x000000acadad7221 */ /* 0x000fc60000010000 */
[----:B------:R-:W-:Y:S01]  /*9fd0*/  FADD.FTZ R204, R204, R199 ;  /* 0x000000c7cccc7221 */ /* 0x000fe20000010000 */
[----:B------:R-:W-:Y:S01]  /*9fe0*/  FADD.FTZ R176, R176, R173 ;  /* 0x000000adb0b07221 */ /* 0x000fe20000010000 */
[----:B--2---:R-:W-:Y:S02]  /*9ff0*/  F2FP.F16.F32.PACK_AB R167, R208, R207 ;  /* 0x000000cfd0a7723e */ /* 0x004fe400000000ff */
[----:B------:R-:W-:Y:S01]  /*a000*/  FADD.FTZ R205, R205, R204 ;  /* 0x000000cccdcd7221 */ /* 0x000fe20000010000 */
[----:B------:R-:W-:Y:S02]  /*a010*/  FADD.FTZ R176, R177, R176 ;  /* 0x000000b0b1b07221 */ /* 0x000fe40000010000 */
[----:B------:R1:W-:Y:S01]  /*a020*/  STSM.16.M88.4 [R187], R164 ;  /* 0x000000a4bb007844 */ /* 0x0003e20000000200 */
[----:B------:R-:W-:Y:S01]  /*a030*/  WARPGROUP.ARRIVE ;  /* 0x00000000000079c5 */ /* 0x000fe20000000000 */
[----:B------:R-:W-:Y:S01]  /*a040*/  FADD.FTZ R206, R206, R205 ;  /* 0x000000cdcece7221 */ /* 0x000fe20000010000 */
[----:B------:R-:W-:-:S03]  /*a050*/  FADD.FTZ R179, R179, R176 ;  /* 0x000000b0b3b37221 */ /* 0x000fc60000010000 */
[----:B------:R-:W-:Y:S01]  /*a060*/  FADD.FTZ R3, R207, R206 ;  /* 0x000000cecf037221 */ /* 0x000fe20000010000 */
[----:B------:R-:W-:Y:S01]  /*a070*/  HGMMA.64x256x16.F32 R24, R152, gdesc[UR20].tnspB, R24, gsb0 ;  /* 0x43e0001498187df0 */ /* 0x000fe20008000818 */
[----:B------:R-:W-:Y:S01]  /*a080*/  UMOV UR22, UR14 ;  /* 0x0000000e00167c82 */ /* 0x000fe20008000000 */
[----:B------:R-:W-:Y:S01]  /*a090*/  UMOV UR23, 0x40000040 ;  /* 0x4000004000177882 */ /* 0x000fe20000000000 */
[----:B------:R-:W-:Y:S01]  /*a0a0*/  UIADD3 UR14, UR10, 0x100, URZ ;  /* 0x000001000a0e7890 */ /* 0x000fe2000fffe03f */
[----:B------:R-:W-:Y:S01]  /*a0b0*/  FADD.FTZ R0, R180, R179 ;  /* 0x000000b3b4007221 */ /* 0x000fe20000010000 */
[----:B------:R-:W-:Y:S01]  /*a0c0*/  UIADD3 UR10, UR10, 0x180, URZ ;  /* 0x000001800a0a7890 */ /* 0x000fe2000fffe03f */
[----:B------:R-:W-:Y:S01]  /*a0d0*/  FADD.FTZ R3, R208, R3 ;  /* 0x00000003d0037221 */ /* 0x000fe20000010000 */
[----:B------:R-:W-:Y:S02]  /*a0e0*/  WARPGROUP.DEPBAR.LE gsb0, 0x0 ;  /* 0x00008000000079c5 */ /* 0x000fe40000010000 */
[----:B------:R-:W-:-:S15]  /*a0f0*/  WARPGROUP.ARRIVE ;  /* 0x00000000000079c5 */ /* 0x000fde0000000000 */
[----:B------:R-:W-:-:S04]  /*a100*/  NOP ;  /* 0x0000000000007918 */ /* 0x000fc80000000000 */
        /* <DEDUP_REMOVED lines=24> */
.L_x_1965:
[----:B------:R-:W-:Y:S01]  /*a290*/  UIADD3 UR5, UR5, 0x38860, URZ ;  /* 0x0003886005057890 */ /* 0x000fe2000fffe03f */
[C---:B------:R-:W-:Y:S01]  /*a2a0*/  ISETP.GT.AND P1, PT, R11.reuse, R10, PT ;  /* 0x0000000a0b00720c */ /* 0x040fe20003f24270 */
[----:B------:R-:W-:Y:S01]  /*a2b0*/  UMOV UR7, UR36 ;  /* 0x0000002400077c82 */ /* 0x000fe20008000000 */
[----:B------:R-:W-:Y:S01]  /*a2c0*/  VIADD R11, R11, 0xffffffff ;  /* 0xffffffff0b0b7836 */ /* 0x000fe20000000000 */
[----:B------:R-:W-:Y:S01]  /*a2d0*/  UPRMT UR5, UR39, 0x654, UR5 ;  /* 0x0000065427057896 */ /* 0x000fe20008000005 */
[----:B------:R-:W-:Y:S02]  /*a2e0*/  IMAD.MOV.U32 R13, RZ, RZ, R7 ;  /* 0x000000ffff0d7224 */ /* 0x000fe400078e0007 */
[----:B------:R-:W-:-:S06]  /*a2f0*/  IMAD.MOV.U32 R12, RZ, RZ, R5 ;  /* 0x000000ffff0c7224 */ /* 0x000fcc00078e0005 */
[----:B------:R-:W-:Y:S01]  /*a300*/  SYNCS.ARRIVE.TRANS64.RED.A1T0 RZ, [UR5], RZ ;  /* 0x000000ffffff79a7 */ /* 0x000fe20008100405 */
[----:B------:R-:W-:Y:S05]  /*a310*/  @P1 BRA `(.L_x_1966) ;  /* 0xffffffc800f41947 */ /* 0x000fea000383ffff */
.L_x_1947:
[----:B------:R-:W-:Y:S01]  /*a320*/  ISETP.NE.AND P2, PT, R225, 0x1, PT ;  /* 0x00000001e100780c */ /* 0x000fe20003f45270 */
[----:B------:R-:W-:Y:S01]  /*a330*/  VIADD R8, R23, 0x3f ;  /* 0x0000003f17087836 */ /* 0x000fe20000000000 */
[----:B------:R-:W-:Y:S02]  /*a340*/  LOP3.LUT P1, RZ, R16, 0x1, RZ, 0xc0, !PT ;  /* 0x0000000110ff7812 */ /* 0x000fe4000782c0ff */
[----:B------:R-:W-:Y:S01]  /*a350*/  IADD3 R12, -R6, 0x1, RZ ;  /* 0x00000001060c7810 */ /* 0x000fe20007ffe1ff */
[----:B------:R-:W-:-:S04]  /*a360*/  IMAD.MOV.U32 R6, RZ, RZ, R8 ;  /* 0x000000ffff067224 */ /* 0x000fc800078e0008 */
[----:B------:R-:W-:-:S04]  /*a370*/  IMAD R13, R17, UR15, R12 ;  /* 0x0000000f110d7c24 */ /* 0x000fc8000f8e020c */
[----:B------:R-:W0:Y:S08]  /*a380*/  @P2 LDC R9, c[0x0][0x44c] ;  /* 0x00011300ff092b82 */ /* 0x000e300000000800 */
[----:B------:R-:W1:Y:S01]  /*a390*/  @P2 LDC R10, c[0x0][0x450] ;  /* 0x00011400ff0a2b82 */ /* 0x000e620000000800 */
[----:B0-----:R-:W-:-:S05]  /*a3a0*/  @P2 IMAD.HI.U32 R9, R8, R9, RZ ;  /* 0x0000000908092227 */ /* 0x001fca00078e00ff */
[----:B-1----:R-:W-:-:S05]  /*a3b0*/  @P2 SHF.R.U32.HI R6, RZ, R10, R9 ;  /* 0x0000000aff062219 */ /* 0x002fca0000011609 */
[----:B------:R-:W-:-:S04]  /*a3c0*/  IMAD.IADD R6, R13, 0x1, R6 ;  /* 0x000000010d067824 */ /* 0x000fc800078e0206 */
[----:B------:R-:W-:Y:S01]  /*a3d0*/  VIADD R10, R6, -UR18 ;  /* 0x80000012060a7c36 */ /* 0x000fe20008000000 */
[----:B------:R-:W-:Y:S06]  /*a3e0*/  @!P1 BRA `(.L_x_1967) ;  /* 0x0000000000449947 */ /* 0x000fec0003800000 */
[----:B------:R-:W-:-:S13]  /*a3f0*/  ISETP.GT.AND P1, PT, R6, -0x1, PT ;  /* 0xffffffff0600780c */ /* 0x000fda0003f24270 */
[----:B------:R-:W-:Y:S05]  /*a400*/  @P1 BRA `(.L_x_1968) ;  /* 0x0000000000201947 */ /* 0x000fea0003800000 */
[----:B------:R-:W0:Y:S01]  /*a410*/  LDC R15, c[0x0][0xadc] ;  /* 0x0002b700ff0f7b82 */ /* 0x000e220000000800 */
[----:B------:R-:W-:Y:S02]  /*a420*/  LOP3.LUT R13, RZ, R6, RZ, 0x33, !PT ;  /* 0x00000006ff0d7212 */ /* 0x000fe400078e33ff */
[----:B0-----:R-:W-:-:S13]  /*a430*/  ISETP.NE.AND P1, PT, R15, 0x1, PT ;  /* 0x000000010f00780c */ /* 0x001fda0003f25270 */
[----:B------:R-:W0:Y:S02]  /*a440*/  @P1 LDC.64 R8, c[0x0][0xae0] ;  /* 0x0002b800ff081b82 */ /* 0x000e240000000a00 */
[----:B0-----:R-:W-:-:S05]  /*a450*/  @P1 IMAD.HI.U32 R8, R13, R8, RZ ;  /* 0x000000080d081227 */ /* 0x001fca00078e00ff */
[----:B------:R-:W-:-:S04]  /*a460*/  @P1 SHF.R.U32.HI R13, RZ, R9, R8 ;  /* 0x00000009ff0d1219 */ /* 0x000fc80000011608 */
[----:B------:R-:W-:Y:S01]  /*a470*/  LOP3.LUT R6, RZ, R13, RZ, 0x33, !PT ;  /* 0x0000000dff067212 */ /* 0x000fe200078e33ff */
[----:B------:R-:W-:Y:S06]  /*a480*/  BRA `(.L_x_1969) ;  /* 0x0000000000147947 */ /* 0x000fec0003800000 */
.L_x_1968:
[----:B------:R-:W0:Y:S02]  /*a490*/  LDC R15, c[0x0][0xadc] ;  /* 0x0002b700ff0f7b82 */ /* 0x000e240000000800 */
[----:B0-----:R-:W-:-:S13]  /*a4a0*/  ISETP.NE.AND P1, PT, R15, 0x1, PT ;  /* 0x000000010f00780c */ /* 0x001fda0003f25270 */
[----:B------:R-:W0:Y:S02]  /*a4b0*/  @P1 LDC.64 R8, c[0x0][0xae0] ;  /* 0x0002b800ff081b82 */ /* 0x000e240000000a00 */
[----:B0-----:R-:W-:-:S05]  /*a4c0*/  @P1 IMAD.HI.U32 R8, R6, R8, RZ ;  /* 0x0000000806081227 */ /* 0x001fca00078e00ff */
[----:B------:R-:W-:-:S07]  /*a4d0*/  @P1 SHF.R.U32.HI R6, RZ, R9, R8 ;  /* 0x00000009ff061219 */ /* 0x000fce0000011608 */
.L_x_1969:
[----:B------:R-:W-:-:S05]  /*a4e0*/  IMAD R9, R6, R15, RZ ;  /* 0x0000000f06097224 */ /* 0x000fca00078e02ff */
[----:B------:R-:W-:-:S07]  /*a4f0*/  VIMNMX R10, R10, R9, !PT ;  /* 0x000000090a0a7248 */ /* 0x000fce0007fe0100 */
.L_x_1967:
[----:B------:R-:W-:-:S05]  /*a500*/  VIADD R10, R10, 0x3f ;  /* 0x0000003f0a0a7836 */ /* 0x000fca0000000000 */
        /* <DEDUP_REMOVED lines=9> */
.L_x_1981:
[----:B------:R-:W-:Y:S01]  /*a5a0*/  UIADD3 UR36, UR7, 0x1, URZ ;  /* 0x0000000107247890 */ /* 0x000fe2000fffe03f */
[----:B------:R-:W-:Y:S02]  /*a5b0*/  IMAD.MOV.U32 R5, RZ, RZ, R11 ;  /* 0x000000ffff057224 */ /* 0x000fe400078e000b */
[----:B------:R-:W-:Y:S01]  /*a5c0*/  VIADD R11, R11, 0xffffffff ;  /* 0xffffffff0b0b7836 */ /* 0x000fe20000000000 */
[----:B------:R-:W-:Y:S02]  /*a5d0*/  UISETP.NE.AND UP0, UPT, UR36, 0x2, UPT ;  /* 0x000000022400788c */ /* 0x000fe4000bf05270 */
[----:B------:R-:W-:Y:S02]  /*a5e0*/  ISETP.GT.AND P1, PT, R5, R6, PT ;  /* 0x000000060500720c */ /* 0x000fe40003f24270 */
[----:B------:R-:W-:Y:S02]  /*a5f0*/  USEL UR5, URZ, 0x1, UP0 ;  /* 0x000000013f057887 */ /* 0x000fe40008000000 */
[----:B------:R-:W-:-:S04]  /*a600*/  USEL UR36, UR36, URZ, UP0 ;  /* 0x0000003f24247287 */ /* 0x000fc80008000000 */
[----:B------:R-:W-:Y:S01]  /*a610*/  LOP3.LUT R2, R2, UR5, RZ, 0x3c, !PT ;  /* 0x0000000502027c12 */ /* 0x000fe2000f8e3cff */
[----:B------:R-:W-:Y:S07]  /*a620*/  @!P0 BRA `(.L_x_1971) ;  /* 0x0000000000048947 */ /* 0x000fee0003800000 */
[----:B------:R-:W-:Y:S01]  /*a630*/  BPT.TRAP 0x1 ;  /* 0x000000040000795c */ /* 0x000fe20000300000 */
.L_x_1971:
[----:B------:R-:W-:Y:S01]  /*a640*/  ULEA UR5, UR36, UR38, 0x3 ;  /* 0x0000002624057291 */ /* 0x000fe2000f8e183f */
[----:B------:R-:W-:-:S08]  /*a650*/  SHF.L.U32 R5, R2, 0x1f, RZ ;  /* 0x0000001f02057819 */ /* 0x000fd000000006ff */
[----:B------:R0:W1:Y:S01]  /*a660*/  SYNCS.PHASECHK.TRANS64.TRYWAIT P2, [UR5+0x38830], R5 ;  /* 0x03883005ff0075a7 */ /* 0x0000620008040145 */
[----:B------:R-:W-:Y:S05]  /*a670*/  @!P0 BRA `(.L_x_1972) ;  /* 0x0000000000048947 */ /* 0x000fea0003800000 */
[----:B------:R-:W-:Y:S01]  /*a680*/  BPT.TRAP 0x1 ;  /* 0x000000040000795c */ /* 0x000fe20000300000 */
.L_x_1972:
[----:B-1----:R-:W-:Y:S05]  /*a690*/  @P2 BRA `(.L_x_1973) ;  /* 0x0000000000082947 */ /* 0x002fea0003800000 */
[----:B------:R-:W1:Y:S02]  /*a6a0*/  SYNCS.PHASECHK.TRANS64.TRYWAIT P2, [UR5+0x38830], R5 ;  /* 0x03883005ff0075a7 */ /* 0x000e640008040145 */
[----:B-1----:R-:W-:Y:S05]  /*a6b0*/  @!P2 BRA `(.L_x_1974) ;  /* 0x000000e400aca947 */ /* 0x002fea0003800000 */
.L_x_1973:
        /* <DEDUP_REMOVED lines=23> */
.L_x_1975:
[----:B------:R2:W3:Y:S01]  /*a830*/  SYNCS.PHASECHK.TRANS64.TRYWAIT P2, [UR5+0x38850], R5 ;  /* 0x03885005ff0075a7 */ /* 0x0004e20008040145 */
[----:B------:R-:W-:Y:S05]  /*a840*/  @!P0 BRA `(.L_x_1976) ;  /* 0x0000000000048947 */ /* 0x000fea0003800000 */
[----:B------:R-:W-:Y:S01]  /*a850*/  BPT.TRAP 0x1 ;  /* 0x000000040000795c */ /* 0x000fe20000300000 */
.L_x_1976:
[----:B---3--:R-:W-:Y:S05]  /*a860*/  @P2 BRA `(.L_x_1977) ;  /* 0x0000000000082947 */ /* 0x008fea0003800000 */
[----:B------:R-:W3:Y:S02]  /*a870*/  SYNCS.PHASECHK.TRANS64.TRYWAIT P2, [UR5+0x38850], R5 ;  /* 0x03885005ff0075a7 */ /* 0x000ee40008040145 */
[----:B---3--:R-:W-:Y:S05]  /*a880*/  @!P2 BRA `(.L_x_1978) ;  /* 0x000000e40050a947 */ /* 0x008fea0003800000 */
.L_x_1977:
[----:B------:R-:W-:Y:S01]  /*a890*/  ULEA UR26, UR36, UR4, 0xc ;  /* 0x00000004241a7291 */ /* 0x000fe2000f8e603f */
[----:B------:R-:W-:Y:S01]  /*a8a0*/  WARPGROUP.ARRIVE ;  /* 0x00000000000079c5 */ /* 0x000fe20000000000 */
[----:B------:R-:W-:Y:S01]  /*a8b0*/  UMOV UR27, 0x40000040 ;  /* 0x40000040001b7882 */ /* 0x000fe20000000000 */
[----:B------:R-:W-:-:S04]  /*a8c0*/  UIADD3 UR28, UR6, 0x2, URZ ;  /* 0x00000002061c7890 */ /* 0x000fc8000fffe03f */
[----:B------:R-:W3:Y:S01]  /*a8d0*/  S2R R7, SR_TID.X ;  /* 0x0000000000077919 */ /* 0x000ee20000002100 */
[----:B------:R-:W-:Y:S01]  /*a8e0*/  UIADD3 UR30, UR26, 0x2, URZ ;  /* 0x000000021a1e7890 */ /* 0x000fe2000fffe03f */
[----:B------:R-:W-:Y:S01]  /*a8f0*/  UMOV UR29, 0x40000040 ;  /* 0x40000040001d7882 */ /* 0x000fe20000000000 */
[----:B------:R-:W-:Y:S01]  /*a900*/  UMOV UR31, 0x40000040 ;  /* 0x40000040001f7882 */ /* 0x000fe20000000000 */
[----:B------:R-:W-:Y:S01]  /*a910*/  HGMMA.64x64x16.F32 R152, gdesc[UR24], R152, gsb0 ;  /* 0x00e00000189879f0 */ /* 0x000fe20008000898 */
[----:B------:R-:W-:Y:S02]  /*a920*/  UIADD3 UR15, UR6, 0x800, URZ ;  /* 0x00000800060f7890 */ /* 0x000fe4000fffe03f */
[----:B------:R-:W-:Y:S01]  /*a930*/  UIADD3 UR18, UR26, 0x800, URZ ;  /* 0x000008001a127890 */ /* 0x000fe2000fffe03f */
[----:B---3--:R-:W-:-:S05]  /*a940*/  SHF.R.U32.HI R7, RZ, 0x7, R7 ;  /* 0x00000007ff077819 */ /* 0x008fca0000011607 */
[----:B012---:R-:W0:Y:S02]  /*a950*/  SHFL.IDX PT, R5, R7, RZ, 0x1f ;  /* 0x00001fff07057589 */ /* 0x007e2400000e0000 */
        /* <DEDUP_REMOVED lines=252> */
.L_x_1979:
        /* <DEDUP_REMOVED lines=14> */
[----:B------:R-:W-:Y:S01]  /*ba00*/  FMNMX.FTZ R10, R164, R5, !PT ;  /* 0x00000005a40a7209 */ /* 0x000fe20007810000 */
[----:B------:R-:W-:Y:S01]  /*ba10*/  UMOV UR18, UR10 ;  /* 0x0000000a00127c82 */ /* 0x000fe20008000000 */
        /* <DEDUP_REMOVED lines=17> */
[----:B------:R-:W-:Y:S02]  /*bb30*/  FMNMX.FTZ R10, R162, R5, !PT ;  /* 0x00000005a20a7209 */ /* 0x000fe40007810000 */
[----:B0-----:R-:W-:Y:S02]  /*bb40*/  FMNMX.FTZ R5, R12, R7, !PT ;  /* 0x000000070c057209 */ /* 0x001fe40007810000 */
[----:B------:R-:W-:-:S03]  /*bb50*/  FMNMX.FTZ R7, R163, R10, !PT ;  /* 0x0000000aa3077209 */ /* 0x000fc60007810000 */
[C---:B------:R-:W-:Y:S01]  /*bb60*/  FADD.FTZ R10, -R5.reuse, R8 ;  /* 0x00000008050a7221 */ /* 0x040fe20000010100 */
[----:B------:R-:W-:Y:S01]  /*bb70*/  FMNMX.FTZ R8, R166, R7, !PT ;  /* 0x00000007a6087209 */ /* 0x000fe20007810000 */
[----:B------:R-:W-:Y:S02]  /*bb80*/  FMUL.FTZ R201, R5, UR11 ;  /* 0x0000000b05c97c20 */ /* 0x000fe40008410000 */
[----:B------:R-:W-:Y:S01]  /*bb90*/  FMUL.FTZ R9, R10, UR11 ;  /* 0x0000000b0a097c20 */ /* 0x000fe20008410000 */
[----:B------:R-:W-:Y:S01]  /*bba0*/  FMNMX.FTZ R7, R167, R8, !PT ;  /* 0x00000008a7077209 */ /* 0x000fe20007810000 */
[--C-:B------:R-:W-:Y:S01]  /*bbb0*/  FFMA.FTZ R152, R152, UR11, -R201.reuse ;  /* 0x0000000b98987c23 */ /* 0x100fe200080108c9 */
[--C-:B------:R-:W-:Y:S01]  /*bbc0*/  FFMA.FTZ R13, R153, UR11, -R201.reuse ;  /* 0x0000000b990d7c23 */ /* 0x100fe200080108c9 */
[----:B------:R-:W-:Y:S01]  /*bbd0*/  IMAD.MOV R153, RZ, RZ, -R184 ;  /* 0x000000ffff997224 */ /* 0x000fe200078e0ab8 */
[----:B------:R-:W-:Y:S01]  /*bbe0*/  FMNMX.FTZ R8, R170, R7, !PT ;  /* 0x00000007aa087209 */ /* 0x000fe20007810000 */
[--C-:B------:R-:W-:Y:S01]  /*bbf0*/  FFMA.FTZ R20, R168, UR11, -R201.reuse ;  /* 0x0000000ba8147c23 */ /* 0x100fe200080108c9 */
[--C-:B------:R-:W-:Y:S01]  /*bc00*/  FFMA.FTZ R168, R172, UR11, -R201.reuse ;  /* 0x0000000baca87c23 */ /* 0x100fe200080108c9 */
[--C-:B------:R-:W-:Y:S01]  /*bc10*/  FFMA.FTZ R172, R176, UR11, -R201.reuse ;  /* 0x0000000bb0ac7c23 */ /* 0x100fe200080108c9 */
[----:B------:R-:W-:Y:S01]  /*bc20*/  FMNMX.FTZ R7, R171, R8, !PT ;  /* 0x00000008ab077209 */ /* 0x000fe20007810000 */
[--C-:B------:R-:W-:Y:S01]  /*bc30*/  FFMA.FTZ R176, R180, UR11, -R201.reuse ;  /* 0x0000000bb4b07c23 */ /* 0x100fe200080108c9 */
[----:B------:R-:W-:Y:S01]  /*bc40*/  MUFU.EX2 R8, R152 ;  /* 0x0000009800087308 */ /* 0x000fe20000000800 */
[----:B------:R-:W-:Y:S01]  /*bc50*/  ISETP.NE.AND P2, PT, R18, R153, PT ;  /* 0x000000991200720c */ /* 0x000fe20003f45270 */
        /* <DEDUP_REMOVED lines=12> */
[----:B------:R-:W-:Y:S01]  /*bd20*/  FFMA.FTZ R181, R181, UR11, -R201 ;  /* 0x0000000bb5b57c23 */ /* 0x000fe200080108c9 */
[----:B------:R-:W-:Y:S01]  /*bd30*/  FMNMX.FTZ R7, R179, R10, !PT ;  /* 0x0000000ab3077209 */ /* 0x000fe20007810000 */
[----:B------:R-:W-:Y:S03]  /*bd40*/  MUFU.EX2 R13, R13 ;  /* 0x0000000d000d7308 */ /* 0x000fe60000000800 */
[----:B------:R-:W-:-:S04]  /*bd50*/  FMNMX.FTZ R12, R182, R7, !PT ;  /* 0x00000007b60c7209 */ /* 0x000fc80007810000 */
[----:B------:R-:W-:Y:S01]  /*bd60*/  FMNMX.FTZ R7, R183, R12, !PT ;  /* 0x0000000cb7077209 */ /* 0x000fe20007810000 */
[----:B------:R-:W-:Y:S01]  /*bd70*/  FFMA.FTZ R12, R160, UR11, -R201 ;  /* 0x0000000ba00c7c23 */ /* 0x000fe200080108c9 */
[----:B------:R-:W-:Y:S01]  /*bd80*/  MUFU.EX2 R10, R156 ;  /* 0x0000009c000a7308 */ /* 0x000fe20000000800 */
[-C--:B0-----:R-:W-:Y:S01]  /*bd90*/  FMUL.FTZ R24, R24, R9.reuse ;  /* 0x0000000918187220 */ /* 0x081fe20000410000 */
        /* <DEDUP_REMOVED lines=68> */
[----:B------:R-:W-:Y:S01]  /*c1e0*/  FFMA.FTZ R201, R154, UR11, -R152 ;  /* 0x0000000b9ac97c23 */ /* 0x000fe20008010898 */
[----:B------:R-:W-:-:S02]  /*c1f0*/  IMAD.U32 R154, RZ, RZ, UR7 ;  /* 0x00000007ff9a7e24 */ /* 0x000fc4000f8e00ff */
[--C-:B------:R-:W-:Y:S01]  /*c200*/  FFMA.FTZ R200, R155, UR11, -R152.reuse ;  /* 0x0000000b9bc87c23 */ /* 0x100fe20008010898 */
[--C-:B------:R-:W-:Y:S01]  /*c210*/  FFMA.FTZ R202, R158, UR11, -R152.reuse ;  /* 0x0000000b9eca7c23 */ /* 0x100fe20008010898 */
[--C-:B------:R-:W-:Y:S01]  /*c220*/  FFMA.FTZ R203, R159, UR11, -R152.reuse ;  /* 0x0000000b9fcb7c23 */ /* 0x100fe20008010898 */
[----:B------:R-:W0:Y:S01]  /*c230*/  MUFU.EX2 R180, R180 ;  /* 0x000000b400b47308 */ /* 0x000e220000000800 */
        /* <DEDUP_REMOVED lines=22> */
[----:B------:R-:W-:Y:S01]  /*c3a0*/  FMUL.FTZ R30, R30, R180 ;  /* 0x000000b41e1e7220 */ /* 0x000fe20000410000 */
[----:B------:R-:W0:Y:S01]  /*c3b0*/  MUFU.EX2 R200, R200 ;  /* 0x000000c800c87308 */ /* 0x000e220000000800 */
[----:B------:R-:W-:Y:S01]  /*c3c0*/  F2FP.F16.F32.PACK_AB R160, R169, R20 ;  /* 0x00000014a9a0723e */ /* 0x000fe200000000ff */
        /* <DEDUP_REMOVED lines=63> */
[----:B-1----:R-:W-:Y:S01]  /*c7c0*/  F2FP.F16.F32.PACK_AB R159, R207, R206 ;  /* 0x000000cecf9f723e */ /* 0x002fe200000000ff */
[-C--:B------:R-:W-:Y:S01]  /*c7d0*/  FMUL.FTZ R131, R131, R180.reuse ;  /* 0x000000b483837220 */ /* 0x080fe20000410000 */
[-C--:B------:R-:W-:Y:S01]  /*c7e0*/  FMUL.FTZ R132, R132, R9.reuse ;  /* 0x0000000984847220 */ /* 0x080fe20000410000 */
[-C--:B------:R-:W-:Y:S01]  /*c7f0*/  FMUL.FTZ R133, R133, R9.reuse ;  /* 0x0000000985857220 */ /* 0x080fe20000410000 */
[-C--:B------:R-:W-:Y:S01]  /*c800*/  FMUL.FTZ R134, R134, R180.reuse ;  /* 0x000000b486867220 */ /* 0x080fe20000410000 */
[----:B------:R-:W-:Y:S01]  /*c810*/  FMUL.FTZ R135, R135, R180 ;  /* 0x000000b487877220 */ /* 0x000fe20000410000 */
        /* <DEDUP_REMOVED lines=15> */
[-C--:B------:R-:W-:Y:S01]  /*c910*/  FMUL.FTZ R148, R148, R9.reuse ;  /* 0x0000000994947220 */ /* 0x080fe20000410000 */
[----:B------:R-:W-:Y:S01]  /*c920*/  FMUL.FTZ R149, R149, R9 ;  /* 0x0000000995957220 */ /* 0x000fe20000410000 */
[----:B------:R-:W0:Y:S01]  /*c930*/  MUFU.EX2 R175, R175 ;  /* 0x000000af00af7308 */ /* 0x000e220000000800 */
[----:B-1----:R-:W-:Y:S01]  /*c940*/  F2FP.F16.F32.PACK_AB R161, R171, R170 ;  /* 0x000000aaaba1723e */ /* 0x002fe200000000ff */
[-C--:B------:R-:W-:Y:S01]  /*c950*/  FMUL.FTZ R150, R150, R180.reuse ;  /* 0x000000b496967220 */ /* 0x080fe20000410000 */
[----:B------:R-:W-:Y:S01]  /*c960*/  FMUL.FTZ R151, R151, R180 ;  /* 0x000000b497977220 */ /* 0x000fe20000410000 */
[----:B------:R1:W-:Y:S01]  /*c970*/  STSM.16.M88.4 [R185+0x36400], R152 ;  /* 0x03640098b9007844 */ /* 0x0003e20000000200 */
[----:B------:R-:W-:Y:S01]  /*c980*/  FFMA.FTZ R0, R9, R0, R8 ;  /* 0x0000000009007223 */ /* 0x000fe20000010008 */
[----:B------:R-:W-:-:S02]  /*c990*/  FFMA.FTZ R3, R180, R3, R201 ;  /* 0x00000003b4037223 */ /* 0x000fc400000100c9 */
[----:B------:R-:W-:Y:S01]  /*c9a0*/  MUFU.EX2 R172, R172 ;  /* 0x000000ac00ac7308 */ /* 0x000fe20000000800 */
[----:B------:R1:W-:Y:S01]  /*c9b0*/  STSM.16.M88.4 [R186], R156 ;  /* 0x0000009cba007844 */ /* 0x0003e20000000200 */
        /* <DEDUP_REMOVED lines=31> */
[----:B------:R-:W-:Y:S01]  /*cbb0*/  FADD.FTZ R172, R172, R173 ;  /* 0x000000adacac7221 */ /* 0x000fe20000010000 */
[----:B------:R-:W-:Y:S03]  /*cbc0*/  MUFU.EX2 R182, R182 ;  /* 0x000000b600b67308 */ /* 0x000fe60000000800 */
[----:B------:R-:W-:-:S04]  /*cbd0*/  FADD.FTZ R177, R177, R172 ;  /* 0x000000acb1b17221 */ /* 0x000fc80000010000 */
[----:B------:R-:W-:Y:S01]  /*cbe0*/  FADD.FTZ R0, R176, R177 ;  /* 0x000000b1b0007221 */ /* 0x000fe20000010000 */
[----:B------:R-:W0:Y:S01]  /*cbf0*/  MUFU.EX2 R183, R183 ;  /* 0x000000b700b77308 */ /* 0x000e220000000800 */
[----:B--2---:R-:W-:Y:S01]  /*cc00*/  F2FP.F16.F32.PACK_AB R165, R179, R178 ;  /* 0x000000b2b3a5723e */ /* 0x004fe200000000ff */
[----:B------:R-:W-:Y:S01]  /*cc10*/  FADD.FTZ R178, R178, R175 ;  /* 0x000000afb2b27221 */ /* 0x000fe20000010000 */
[----:B------:R-:W-:-:S03]  /*cc20*/  FADD.FTZ R0, R181, R0 ;  /* 0x00000000b5007221 */ /* 0x000fc60000010000 */
[----:B------:R-:W-:Y:S01]  /*cc30*/  FADD.FTZ R179, R179, R178 ;  /* 0x000000b2b3b37221 */ /* 0x000fe20000010000 */
[----:B0-----:R-:W-:-:S03]  /*cc40*/  F2FP.F16.F32.PACK_AB R167, R183, R182 ;  /* 0x000000b6b7a7723e */ /* 0x001fc600000000ff */
[----:B------:R-:W-:Y:S02]  /*cc50*/  FADD.FTZ R182, R182, R179 ;  /* 0x000000b3b6b67221 */ /* 0x000fe40000010000 */
[----:B------:R1:W-:Y:S01]  /*cc60*/  STSM.16.M88.4 [R187], R164 ;  /* 0x000000a4bb007844 */ /* 0x0003e20000000200 */
[----:B------:R-:W-:Y:S01]  /*cc70*/  WARPGROUP.ARRIVE ;  /* 0x00000000000079c5 */ /* 0x000fe20000000000 */
[----:B------:R-:W-:-:S05]  /*cc80*/  FADD.FTZ R3, R183, R182 ;  /* 0x000000b6b7037221 */ /* 0x000fca0000010000 */
[----:B------:R-:W-:Y:S01]  /*cc90*/  HGMMA.64x256x16.F32 R24, R152, gdesc[UR12].tnspB, R24, gsb0 ;  /* 0x43e0000c98187df0 */ /* 0x000fe20008000818 */
[----:B------:R-:W-:Y:S01]  /*cca0*/  UIADD3 UR14, UR14, 0x180, URZ ;  /* 0x000001800e0e7890 */ /* 0x000fe2000fffe03f */
        /* <DEDUP_REMOVED lines=26> */
.L_x_1980:
[----:B------:R-:W-:Y:S01]  /*ce50*/  UIADD3 UR5, UR5, 0x38860, URZ ;  /* 0x0003886005057890 */ /* 0x000fe2000fffe03f */
[----:B------:R-:W-:Y:S01]  /*ce60*/  IMAD.MOV.U32 R200, RZ, RZ, R7 ;  /* 0x000000ffffc87224 */ /* 0x000fe200078e0007 */
[----:B------:R-:W-:Y:S01]  /*ce70*/  UMOV UR7, UR36 ;  /* 0x0000002400077c82 */ /* 0x000fe20008000000 */
[----:B------:R-:W-:Y:S01]  /*ce80*/  IMAD.MOV.U32 R8, RZ, RZ, R5 ;  /* 0x000000ffff087224 */ /* 0x000fe200078e0005 */
[----:B------:R-:W-:-:S09]  /*ce90*/  UPRMT UR5, UR39, 0x654, UR5 ;  /* 0x0000065427057896 */ /* 0x000fd20008000005 */
[----:B------:R-:W-:Y:S01]  /*cea0*/  SYNCS.ARRIVE.TRANS64.RED.A1T0 RZ, [UR5], RZ ;  /* 0x000000ffffff79a7 */ /* 0x000fe20008100405 */
[----:B------:R-:W-:Y:S05]  /*ceb0*/  @P1 BRA `(.L_x_1981) ;  /* 0xffffffd400b81947 */ /* 0x000fea000383ffff */
.L_x_1970:
[----:B------:R-:W-:-:S13]  /*cec0*/  ISETP.GE.AND P1, PT, R11, R191, PT ;  /* 0x000000bf0b00720c */ /* 0x000fda0003f26270 */
[----:B------:R-:W-:Y:S05]  /*ced0*/  @!P1 BRA `(.L_x_1982) ;  /* 0x00000034000c9947 */ /* 0x000fea0003800000 */
[----:B------:R-:W-:Y:S01]  /*cee0*/  IMAD.MOV.U32 R9, RZ, RZ, R7 ;  /* 0x000000ffff097224 */ /* 0x000fe200078e0007 */
[----:B------:R-:W-:Y:S01]  /*cef0*/  UMOV UR5, UR36 ;  /* 0x0000002400057c82 */ /* 0x000fe20008000000 */
[----:B------:R-:W-:-:S07]  /*cf00*/  IMAD.MOV.U32 R8, RZ, RZ, R5 ;  /* 0x000000ffff087224 */ /* 0x000fce00078e0005 */
.L_x_2001:
[----:B------:R-:W-:-:S04]  /*cf10*/  UIADD3 UR36, UR5, 0x1, URZ ;  /* 0x0000000105247890 */ /* 0x000fc8000fffe03f */
[----:B------:R-:W-:-:S04]  /*cf20*/  UISETP.NE.AND UP0, UPT, UR36, 0x2, UPT ;  /* 0x000000022400788c */ /* 0x000fc8000bf05270 */
[----:B------:R-:W-:Y:S02]  /*cf30*/  USEL UR7, URZ, 0x1, UP0 ;  /* 0x000000013f077887 */ /* 0x000fe40008000000 */
[----:B------:R-:W-:-:S04]  /*cf40*/  USEL UR36, UR36, URZ, UP0 ;  /* 0x0000003f24247287 */ /* 0x000fc80008000000 */
[----:B------:R-:W-:Y:S01]  /*cf50*/  LOP3.LUT R2, R2, UR7, RZ, 0x3c, !PT ;  /* 0x0000000702027c12 */ /* 0x000fe2000f8e3cff */
[----:B------:R-:W-:Y:S07]  /*cf60*/  @!P0 BRA `(.L_x_1983) ;  /* 0x0000000000048947 */ /* 0x000fee0003800000 */
[----:B------:R-:W-:Y:S01]  /*cf70*/  BPT.TRAP 0x1 ;  /* 0x000000040000795c */ /* 0x000fe20000300000 */
.L_x_1983:
[----:B------:R-:W-:Y:S01]  /*cf80*/  ULEA UR7, UR36, UR38, 0x3 ;  /* 0x0000002624077291 */ /* 0x000fe2000f8e183f */
[----:B------:R-:W-:-:S08]  /*cf90*/  SHF.L.U32 R5, R2, 0x1f, RZ ;  /* 0x0000001f02057819 */ /* 0x000fd000000006ff */
[----:B------:R0:W1:Y:S01]  /*cfa0*/  SYNCS.PHASECHK.TRANS64.TRYWAIT P1, [UR7+0x38830], R5 ;  /* 0x03883005ff0075a7 */ /* 0x0000620008020147 */
[----:B------:R-:W-:Y:S05]  /*cfb0*/  @!P0 BRA `(.L_x_1984) ;  /* 0x0000000000048947 */ /* 0x000fea0003800000 */
[----:B------:R-:W-:Y:S01]  /*cfc0*/  BPT.TRAP 0x1 ;  /* 0x000000040000795c */ /* 0x000fe20000300000 */
.L_x_1984:
[----:B-1----:R-:W-:Y:S05]  /*cfd0*/  @P1 BRA `(.L_x_1985) ;  /* 0x0000000000081947 */ /* 0x002fea0003800000 */
[----:B------:R-:W1:Y:S02]  /*cfe0*/  SYNCS.PHASECHK.TRANS64.TRYWAIT P1, [UR7+0x38830], R5 ;  /* 0x03883005ff0075a7 */ /* 0x000e640008020147 */
[----:B-1----:R-:W-:Y:S05]  /*cff0*/  @!P1 BRA `(.L_x_1986) ;  /* 0x000000bc008c9947 */ /* 0x002fea0003800000 */
.L_x_1985:
        /* <DEDUP_REMOVED lines=23> */
.L_x_1987:
[----:B------:R2:W3:Y:S01]  /*d170*/  SYNCS.PHASECHK.TRANS64.TRYWAIT P1, [UR7+0x38850], R5 ;  /* 0x03885005ff0075a7 */ /* 0x0004e20008020147 */
[----:B------:R-:W-:Y:S05]  /*d180*/  @!P0 BRA `(.L_x_1988) ;  /* 0x0000000000048947 */ /* 0x000fea0003800000 */
[----:B------:R-:W-:Y:S01]  /*d190*/  BPT.TRAP 0x1 ;  /* 0x000000040000795c */ /* 0x000fe20000300000 */
.L_x_1988:
[----:B---3--:R-:W-:Y:S05]  /*d1a0*/  @P1 BRA `(.L_x_1989) ;  /* 0x0000000000081947 */ /* 0x008fea0003800000 */
[----:B------:R-:W3:Y:S02]  /*d1b0*/  SYNCS.PHASECHK.TRANS64.TRYWAIT P1, [UR7+0x38850], R5 ;  /* 0x03885005ff0075a7 */ /* 0x000ee40008020147 */
[----:B---3--:R-:W-:Y:S05]  /*d1c0*/  @!P1 BRA `(.L_x_1990) ;  /* 0x000000bc00309947 */ /* 0x008fea0003800000 */
.L_x_1989:
        /* <DEDUP_REMOVED lines=265> */
.L_x_1991:
        /* <DEDUP_REMOVED lines=11> */
[----:B------:R-:W-:-:S02]  /*e310*/  ULDC UR10, c[0x0][0xad4] ;  /* 0x0002b500000a7ab9 */ /* 0x000fc40000000800 */
[----:B------:R-:W-:Y:S01]  /*e320*/  ULOP3.LUT UR10, URZ, UR10, URZ, 0x33, !UPT ;  /* 0x0000000a3f0a7292 */ /* 0x000fe2000f8e333f */
[----:B0-----:R-:W-:-:S05]  /*e330*/  @P1 IMAD.HI.U32 R5, R20, R5, RZ ;  /* 0x0000000514051227 */ /* 0x001fca00078e00ff */
[----:B-1----:R-:W-:Y:S01]  /*e340*/  @P1 SHF.R.U32.HI R20, RZ, R6, R5 ;  /* 0x00000006ff141219 */ /* 0x002fe20000011605 */
[----:B------:R-:W-:-:S04]  /*e350*/  IMAD.SHL.U32 R5, R11, 0x40, RZ ;  /* 0x000000400b057824 */ /* 0x000fc800078e00ff */
[----:B------:R-:W0:Y:S01]  /*e360*/  SHFL.IDX PT, R7, R20, RZ, 0x1c1f ;  /* 0x001c1fff14077589 */ /* 0x000e2200000e0000 */
[----:B------:R-:W-:-:S05]  /*e370*/  IADD3 R6, -R18, 0x1, -R5 ;  /* 0x0000000112067810 */ /* 0x000fca0007ffe905 */
[----:B------:R-:W-:-:S04]  /*e380*/  IMAD R6, R17, UR11, R6 ;  /* 0x0000000b11067c24 */ /* 0x000fc8000f8e0206 */
[----:B------:R-:W-:-:S04]  /*e390*/  VIADD R6, R6, -UR14 ;  /* 0x8000000e06067c36 */ /* 0x000fc80008000000 */
[C---:B------:R-:W-:Y:S02]  /*e3a0*/  VIADD R10, R6.reuse, UR15 ;  /* 0x0000000f060a7c36 */ /* 0x040fe40008000000 */
[----:B------:R-:W-:Y:S01]  /*e3b0*/  VIADD R12, R6, UR10 ;  /* 0x0000000a060c7c36 */ /* 0x000fe20008000000 */
[----:B------:R-:W-:Y:S01]  /*e3c0*/  ULDC UR10, c[0x0][0xadc] ;  /* 0x0002b700000a7ab9 */ /* 0x000fe20000000800 */
[--C-:B0-----:R-:W-:Y:S02]  /*e3d0*/  IMAD.IADD R14, R10, 0x1, R7.reuse ;  /* 0x000000010a0e7824 */ /* 0x101fe400078e0207 */
[----:B------:R-:W-:Y:S01]  /*e3e0*/  IMAD.IADD R15, R12, 0x1, R7 ;  /* 0x000000010c0f7824 */ /* 0x000fe200078e0207 */
[----:B------:R-:W-:Y:S06]  /*e3f0*/  @!P5 BRA `(.L_x_1992) ;  /* 0x00000000005cd947 */ /* 0x000fec0003800000 */
        /* <DEDUP_REMOVED lines=13> */
.L_x_1994:
[----:B------:R-:W-:-:S05]  /*e4d0*/  IMAD.U32 R200, RZ, RZ, UR10 ;  /* 0x0000000affc87e24 */ /* 0x000fca000f8e00ff */
[----:B------:R-:W-:-:S13]  /*e4e0*/  ISETP.NE.AND P1, PT, R200, 0x1, PT ;  /* 0x00000001c800780c */ /* 0x000fda0003f25270 */
[----:B------:R-:W0:Y:S02]  /*e4f0*/  @P1 LDC.64 R6, c[0x0][0xae0] ;  /* 0x0002b800ff061b82 */ /* 0x000e240000000a00 */
[----:B0-----:R-:W-:-:S05]  /*e500*/  @P1 IMAD.HI.U32 R6, R13, R6, RZ ;  /* 0x000000060d061227 */ /* 0x001fca00078e00ff */
[----:B------:R-:W-:-:S07]  /*e510*/  @P1 SHF.R.U32.HI R13, RZ, R7, R6 ;  /* 0x00000007ff0d1219 */ /* 0x000fce0000011606 */
.L_x_1995:
[----:B------:R-:W-:Y:S05]  /*e520*/  BSYNC B0 ;  /* 0x0000000000007941 */ /* 0x000fea0003800000 */
.L_x_1993:
[----:B------:R-:W-:-:S04]  /*e530*/  IMAD R13, R13, R200, -R5 ;  /* 0x000000c80d0d7224 */ /* 0x000fc800078e0a05 */
[----:B------:R-:W-:-:S05]  /*e540*/  IMAD.IADD R13, R13, 0x1, -R18 ;  /* 0x000000010d0d7824 */ /* 0x000fca00078e0a12 */
[----:B------:R-:W-:Y:S02]  /*e550*/  VIADDMNMX R14, R13, R200, R14, PT ;  /* 0x000000c80d0e7246 */ /* 0x000fe4000380010e */
[----:B------:R-:W-:-:S07]  /*e560*/  VIMNMX R15, R15, R13, !PT ;  /* 0x0000000d0f0f7248 */ /* 0x000fce0007fe0100 */
.L_x_1992:
        /* <DEDUP_REMOVED lines=66> */
.L_x_1998:
[----:B------:R-:W-:-:S05]  /*e990*/  IMAD.U32 R20, RZ, RZ, UR10 ;  /* 0x0000000aff147e24 */ /* 0x000fca000f8e00ff */
[----:B------:R-:W-:-:S13]  /*e9a0*/  ISETP.NE.AND P2, PT, R20, 0x1, PT ;  /* 0x000000011400780c */ /* 0x000fda0003f45270 */
[----:B------:R-:W0:Y:S02]  /*e9b0*/  @P2 LDC.64 R6, c[0x0][0xae0] ;  /* 0x0002b800ff062b82 */ /* 0x000e240000000a00 */
[----:B0-----:R-:W-:-:S05]  /*e9c0*/  @P2 IMAD.HI.U32 R6, R14, R6, RZ ;  /* 0x000000060e062227 */ /* 0x001fca00078e00ff */
[----:B------:R-:W-:-:S07]  /*e9d0*/  @P2 SHF.R.U32.HI R14, RZ, R7, R6 ;  /* 0x00000007ff0e2219 */ /* 0x000fce0000011606 */
.L_x_1999:
[----:B------:R-:W-:Y:S05]  /*e9e0*/  BSYNC B0 ;  /* 0x0000000000007941 */ /* 0x000fea0003800000 */
.L_x_1997:
[----:B------:R-:W-:-:S04]  /*e9f0*/  IMAD R5, R14, R20, -R5 ;  /* 0x000000140e057224 */ /* 0x000fc800078e0a05 */
[----:B------:R-:W-:-:S05]  /*ea00*/  IMAD.IADD R5, R5, 0x1, -R18 ;  /* 0x0000000105057824 */ /* 0x000fca00078e0a12 */
[----:B------:R-:W-:Y:S02]  /*ea10*/  VIADDMNMX R10, R5, R20, R10, PT ;  /* 0x00000014050a7246 */ /* 0x000fe4000380010a */
[----:B------:R-:W-:-:S07]  /*ea20*/  VIMNMX R12, R12, R5, !PT ;  /* 0x000000050c0c7248 */ /* 0x000fce0007fe0100 */
.L_x_1996:
[----:B------:R-:W-:Y:S01]  /*ea30*/  FMNMX.FTZ R6, R13, R8, !PT ;  /* 0x000000080d067209 */ /* 0x000fe20007810000 */
[----:B------:R-:W-:Y:S01]  /*ea40*/  ULDC UR11, c[0x0][0xa80] ;  /* 0x0002a000000b7ab9 */ /* 0x000fe20000000800 */
[----:B------:R-:W-:Y:S01]  /*ea50*/  ISETP.GT.AND P2, PT, R12, 0x1, P1 ;  /* 0x000000010c00780c */ /* 0x000fe20000f44270 */
[----:B------:R-:W-:Y:S01]  /*ea60*/  ULEA UR10, UR36, UR37, 0xc ;  /* 0x00000025240a7291 */ /* 0x000fe2000f8e603f */
[----:B------:R-:W-:Y:S01]  /*ea70*/  FMNMX.FTZ R5, R153, R6, !PT ;  /* 0x0000000699057209 */ /* 0x000fe20007810000 */
[----:B------:R-:W-:Y:S01]  /*ea80*/  UMOV UR15, 0x40000040 ;  /* 0x40000040000f7882 */ /* 0x000fe20000000000 */
[----:B------:R-:W-:Y:S02]  /*ea90*/  ISETP.LT.OR P2, PT, R10, 0x2, P2 ;  /* 0x000000020a00780c */ /* 0x000fe40001741670 */
[----:B------:R-:W-:Y:S02]  /*eaa0*/  FMNMX.FTZ R6, R156, R5, !PT ;  /* 0x000000059c067209 */ /* 0x000fe40007810000 */
[----:B------:R-:W-:Y:S01]  /*eab0*/  FSEL R155, R155, -INF , !P2 ;  /* 0xff8000009b9b7808 */ /* 0x000fe20005000000 */
[----:B------:R-:W-:Y:S01]  /*eac0*/  UMOV UR14, UR10 ;  /* 0x0000000a000e7c82 */ /* 0x000fe20008000000 */
[----:B------:R-:W-:-:S02]  /*ead0*/  FMNMX.FTZ R5, R157, R6, !PT ;  /* 0x000000069d057209 */ /* 0x000fc40007810000 */
[----:B------:R-:W-:Y:S02]  /*eae0*/  ISETP.GT.AND P2, PT, R12, RZ, P1 ;  /* 0x000000ff0c00720c */ /* 0x000fe40000f44270 */
[----:B------:R-:W-:Y:S02]  /*eaf0*/  FMNMX.FTZ R6, R160, R5, !PT ;  /* 0x00000005a0067209 */ /* 0x000fe40007810000 */
[----:B------:R-:W-:Y:S02]  /*eb00*/  ISETP.LT.OR P2, PT, R10, 0x1, P2 ;  /* 0x000000010a00780c */ /* 0x000fe40001741670 */
[----:B------:R-:W-:Y:S02]  /*eb10*/  FMNMX.FTZ R5, R161, R6, !PT ;  /* 0x00000006a1057209 */ /* 0x000fe40007810000 */
[----:B------:R-:W-:Y:S02]  /*eb20*/  ISETP.GT.AND P3, PT, R12, 0x8, P1 ;  /* 0x000000080c00780c */ /* 0x000fe40000f64270 */
[----:B------:R-:W-:-:S02]  /*eb30*/  FMNMX.FTZ R6, R164, R5, !PT ;  /* 0x00000005a4067209 */ /* 0x000fc40007810000 */
[----:B------:R-:W-:Y:S02]  /*eb40*/  FSEL R154, R154, -INF , !P2 ;  /* 0xff8000009a9a7808 */ /* 0x000fe40005000000 */
        /* <DEDUP_REMOVED lines=18> */
[----:B------:R-:W-:Y:S01]  /*ec70*/  ISETP.GT.AND P2, PT, R12, 0x18, P1 ;  /* 0x000000180c00780c */ /* 0x000fe20000f44270 */
[----:B------:R-:W0:Y:S01]  /*ec80*/  SHFL.BFLY PT, R5, R6, 0x2, 0x1f ;  /* 0x0c401f0006057f89 */ /* 0x000e2200000e0000 */
[----:B------:R-:W-:Y:S02]  /*ec90*/  ISETP.LT.OR P4, PT, R10, 0x12, P4 ;  /* 0x000000120a00780c */ /* 0x000fe40002781670 */
[----:B------:R-:W-:Y:S02]  /*eca0*/  ISETP.GT.AND P3, PT, R12, 0x19, P1 ;  /* 0x000000190c00780c */ /* 0x000fe40000f64270 */
[----:B------:R-:W-:Y:S02]  /*ecb0*/  ISETP.LT.OR P2, PT, R10, 0x19, P2 ;  /* 0x000000190a00780c */ /* 0x000fe40001741670 */
[----:B------:R-:W-:-:S02]  /*ecc0*/  FSEL R163, R163, -INF , !P4 ;  /* 0xff800000a3a37808 */ /* 0x000fc40006000000 */
[----:B------:R-:W-:Y:S02]  /*ecd0*/  ISETP.GT.AND P4, PT, R12, 0x20, P1 ;  /* 0x000000200c00780c */ /* 0x000fe40000f84270 */
[----:B------:R-:W-:Y:S02]  /*ece0*/  ISETP.LT.OR P3, PT, R10, 0x1a, P3 ;  /* 0x0000001a0a00780c */ /* 0x000fe40001f61670 */
[----:B------:R-:W-:Y:S02]  /*ecf0*/  FSEL R166, R166, -INF , !P2 ;  /* 0xff800000a6a67808 */ /* 0x000fe40005000000 */
[----:B------:R-:W-:Y:S02]  /*ed00*/  ISETP.GT.AND P2, PT, R12, 0x21, P1 ;  /* 0x000000210c00780c */ /* 0x000fe40000f44270 */
[----:B------:R-:W-:Y:S02]  /*ed10*/  ISETP.LT.OR P4, PT, R10, 0x21, P4 ;  /* 0x000000210a00780c */ /* 0x000fe40002781670 */
[----:B------:R-:W-:-:S02]  /*ed20*/  FSEL R167, R167, -INF , !P3 ;  /* 0xff800000a7a77808 */ /* 0x000fc40005800000 */
[----:B------:R-:W-:Y:S02]  /*ed30*/  ISETP.GT.AND P3, PT, R12, 0x28, P1 ;  /* 0x000000280c00780c */ /* 0x000fe40000f64270 */
[----:B------:R-:W-:Y:S02]  /*ed40*/  ISETP.LT.OR P2, PT, R10, 0x22, P2 ;  /* 0x000000220a00780c */ /* 0x000fe40001741670 */
[----:B0-----:R-:W-:Y:S02]  /*ed50*/  FMNMX.FTZ R7, R6, R5, !PT ;  /* 0x0000000506077209 */ /* 0x001fe40007810000 */
[----:B------:R-:W-:Y:S02]  /*ed60*/  FMNMX.FTZ R6, R154, R9, !PT ;  /* 0x000000099a067209 */ /* 0x000fe40007810000 */
[----:B------:R-:W-:Y:S01]  /*ed70*/  FSEL R170, R170, -INF , !P4 ;  /* 0xff800000aaaa7808 */ /* 0x000fe20006000000 */
        /* <DEDUP_REMOVED lines=47> */
[----:B------:R-:W-:Y:S01]  /*f070*/  FFMA.FTZ R181, R181, UR11, -R20 ;  /* 0x0000000bb5b57c23 */ /* 0x000fe20008010814 */
[----:B------:R-:W-:Y:S01]  /*f080*/  FMNMX.FTZ R7, R152, R7, !PT ;  /* 0x0000000798077209 */ /* 0x000fe20007810000 */
[----:B------:R-:W-:Y:S01]  /*f090*/  IMAD.MOV R161, RZ, RZ, -R184 ;  /* 0x000000ffffa17224 */ /* 0x000fe200078e0ab8 */
[----:B------:R-:W-:Y:S01]  /*f0a0*/  MUFU.EX2 R13, R13 ;  /* 0x0000000d000d7308 */ /* 0x000fe20000000800 */
[----:B0-----:R-:W-:Y:S01]  /*f0b0*/  FFMA.FTZ R15, R157, UR11, -R20 ;  /* 0x0000000b9d0f7c23 */ /* 0x001fe20008010814 */
[----:B------:R-:W-:-:S02]  /*f0c0*/  FMNMX.FTZ R14, R178, R7, !PT ;  /* 0x00000007b20e7209 */ /* 0x000fc40007810000 */
[----:B------:R-:W-:Y:S02]  /*f0d0*/  FSEL R157, R5, RZ, P4 ;  /* 0x000000ff059d7208 */ /* 0x000fe40002000000 */
[----:B------:R-:W-:Y:S01]  /*f0e0*/  FMNMX.FTZ R7, R153, R14, !PT ;  /* 0x0000000e99077209 */ /* 0x000fe20007810000 */
[----:B------:R-:W-:Y:S01]  /*f0f0*/  FFMA.FTZ R14, R164, UR11, -R20 ;  /* 0x0000000ba40e7c23 */ /* 0x000fe20008010814 */
[----:B------:R-:W-:Y:S01]  /*f100*/  MUFU.EX2 R12, R12 ;  /* 0x0000000c000c7308 */ /* 0x000fe20000000800 */
[----:B------:R-:W-:Y:S01]  /*f110*/  FADD.FTZ R157, -R157, R8 ;  /* 0x000000089d9d7221 */ /* 0x000fe20000010100 */
[----:B------:R-:W-:-:S03]  /*f120*/  FMNMX.FTZ R7, R182, R7, !PT ;  /* 0x00000007b6077209 */ /* 0x000fc60007810000 */
[----:B------:R-:W-:Y:S01]  /*f130*/  FMUL.FTZ R20, R157, UR11 ;  /* 0x0000000b9d147c20 */ /* 0x000fe20008410000 */
[----:B------:R-:W-:Y:S02]  /*f140*/  FMNMX.FTZ R7, R156, R7, !PT ;  /* 0x000000079c077209 */ /* 0x000fe40007810000 */
[----:B------:R-:W-:Y:S03]  /*f150*/  MUFU.EX2 R8, R181 ;  /* 0x000000b500087308 */ /* 0x000fe60000000800 */
[----:B------:R-:W0:Y:S05]  /*f160*/  SHFL.BFLY PT, R160, R7, 0x2, 0x1f ;  /* 0x0c401f0007a07f89 */ /* 0x000e2a00000e0000 */
[----:B------:R-:W1:Y:S08]  /*f170*/  MUFU.EX2 R20, R20 ;  /* 0x0000001400147308 */ /* 0x000e700000000800 */
[----:B------:R-:W2:Y:S08]  /*f180*/  MUFU.EX2 R15, R15 ;  /* 0x0000000f000f7308 */ /* 0x000eb00000000800 */
[----:B------:R-:W-:Y:S01]  /*f190*/  MUFU.EX2 R10, R10 ;  /* 0x0000000a000a7308 */ /* 0x000fe20000000800 */
        /* <DEDUP_REMOVED lines=24> */
[----:B------:R-:W3:Y:S01]  /*f320*/  MUFU.EX2 R175, R175 ;  /* 0x000000af00af7308 */ /* 0x000ee20000000800 */
[-C--:B------:R-:W-:Y:S01]  /*f330*/  FMUL.FTZ R64, R64, R20.reuse ;  /* 0x0000001440407220 */ /* 0x080fe20000410000 */
[-C--:B------:R-:W-:Y:S01]  /*f340*/  FMUL.FTZ R65, R65, R20.reuse ;  /* 0x0000001441417220 */ /* 0x080fe20000410000 */
[-C--:B------:R-:W-:Y:S01]  /*f350*/  FMUL.FTZ R68, R68, R20.reuse ;  /* 0x0000001444447220 */ /* 0x080fe20000410000 */
[-C--:B------:R-:W-:Y:S01]  /*f360*/  FMUL.FTZ R69, R69, R20.reuse ;  /* 0x0000001445457220 */ /* 0x080fe20000410000 */
[-C--:B------:R-:W-:Y:S01]  /*f370*/  FMUL.FTZ R72, R72, R20.reuse ;  /* 0x0000001448487220 */ /* 0x080fe20000410000 */
[-C--:B------:R-:W-:Y:S01]  /*f380*/  FMUL.FTZ R73, R73, R20.reuse ;  /* 0x0000001449497220 */ /* 0x080fe20000410000 */
[----:B0-----:R-:W-:Y:S01]  /*f390*/  FMNMX.FTZ R7, R160, R7, !PT ;  /* 0x00000007a0077209 */ /* 0x001fe20007810000 */
[----:B------:R-:W-:Y:S01]  /*f3a0*/  MUFU.EX2 R168, R168 ;  /* 0x000000a800a87308 */ /* 0x000fe20000000800 */
        /* <DEDUP_REMOVED lines=15> */
[--C-:B------:R-:W-:Y:S01]  /*f4a0*/  FFMA.FTZ R155, R155, UR11, -R157.reuse ;  /* 0x0000000b9b9b7c23 */ /* 0x100fe2000801089d */
[----:B------:R-:W-:Y:S01]  /*f4b0*/  ISETP.NE.AND P1, PT, R18, R161, PT ;  /* 0x000000a11200720c */ /* 0x000fe20003f25270 */
[--C-:B------:R-:W-:Y:S01]  /*f4c0*/  FFMA.FTZ R183, R158, UR11, -R157.reuse ;  /* 0x0000000b9eb77c23 */ /* 0x100fe2000801089d */
[----:B------:R-:W-:Y:S01]  /*f4d0*/  FFMA.FTZ R200, R159, UR11, -R157 ;  /* 0x0000000b9fc87c23 */ /* 0x000fe2000801089d */
[----:B------:R-:W-:Y:S01]  /*f4e0*/  FADD.FTZ R154, -R154, R9 ;  /* 0x000000099a9a7221 */ /* 0x000fe20000010100 */
[----:B------:R0:W-:Y:S01]  /*f4f0*/  MUFU.EX2 R181, R155 ;  /* 0x0000009b00b57308 */ /* 0x0001e20000000800 */
[--C-:B------:R-:W-:Y:S01]  /*f500*/  FFMA.FTZ R199, R167, UR11, -R157.reuse ;  /* 0x0000000ba7c77c23 */ /* 0x100fe2000801089d */
[----:B------:R-:W-:Y:S01]  /*f510*/  FFMA.FTZ R201, R171, UR11, -R157 ;  /* 0x0000000babc97c23 */ /* 0x000fe2000801089d */
[----:B------:R-:W-:Y:S01]  /*f520*/  FMUL.FTZ R9, R154, UR11 ;  /* 0x0000000b9a097c20 */ /* 0x000fe20008410000 */
[----:B------:R-:W-:-:S02]  /*f530*/  IMAD.U32 R154, RZ, RZ, UR5 ;  /* 0x00000005ff9a7e24 */ /* 0x000fc4000f8e00ff */
[--C-:B------:R-:W-:Y:S01]  /*f540*/  FFMA.FTZ R203, R152, UR11, -R157.reuse ;  /* 0x0000000b98cb7c23 */ /* 0x100fe2000801089d */
[--C-:B------:R-:W-:Y:S01]  /*f550*/  FFMA.FTZ R162, R162, UR11, -R157.reuse ;  /* 0x0000000ba2a27c23 */ /* 0x100fe2000801089d */
[--C-:B------:R-:W-:Y:S01]  /*f560*/  FFMA.FTZ R163, R163, UR11, -R157.reuse ;  /* 0x0000000ba3a37c23 */ /* 0x100fe2000801089d */
[----:B------:R-:W-:Y:S01]  /*f570*/  FFMA.FTZ R166, R166, UR11, -R157 ;  /* 0x0000000ba6a67c23 */ /* 0x000fe2000801089d */
[----:B------:R-:W4:Y:S01]  /*f580*/  MUFU.EX2 R9, R9 ;  /* 0x0000000900097308 */ /* 0x000f220000000800 */
[----:B------:R-:W-:Y:S02]  /*f590*/  @!P1 IMAD R154, R154, 0x40, R19 ;  /* 0x000000409a9a9824 */ /* 0x000fe400078e0213 */
[--C-:B------:R-:W-:Y:S01]  /*f5a0*/  FFMA.FTZ R202, R178, UR11, -R157.reuse ;  /* 0x0000000bb2ca7c23 */ /* 0x100fe2000801089d */
[--C-:B------:R-:W-:Y:S01]  /*f5b0*/  FFMA.FTZ R205, R153, UR11, -R157.reuse ;  /* 0x0000000b99cd7c23 */ /* 0x100fe2000801089d */
[--C-:B------:R-:W-:Y:S01]  /*f5c0*/  FFMA.FTZ R204, R182, UR11, -R157.reuse ;  /* 0x0000000bb6cc7c23 */ /* 0x100fe2000801089d */
[--C-:B------:R-:W-:Y:S01]  /*f5d0*/  FFMA.FTZ R207, R156, UR11, -R157.reuse ;  /* 0x0000000b9ccf7c23 */ /* 0x100fe2000801089d */
[----:B0-----:R-:W-:Y:S01]  /*f5e0*/  @!P1 LEA R155, R154, UR38, 0x2 ;  /* 0x000000269a9b9c11 */ /* 0x001fe2000f8e10ff */
[--C-:B------:R-:W-:Y:S01]  /*f5f0*/  FFMA.FTZ R159, R170, UR11, -R157.reuse ;  /* 0x0000000baa9f7c23 */ /* 0x100fe2000801089d */
[----:B------:R-:W-:Y:S01]  /*f600*/  FFMA.FTZ R161, R174, UR11, -R157 ;  /* 0x0000000baea17c23 */ /* 0x000fe2000801089d */
[----:B------:R-:W0:Y:S01]  /*f610*/  MUFU.EX2 R180, R180 ;  /* 0x000000b400b47308 */ /* 0x000e220000000800 */
[----:B------:R-:W-:Y:S01]  /*f620*/  F2FP.F16.F32.PACK_AB R152, R6, R13 ;  /* 0x0000000d0698723e */ /* 0x000fe200000000ff */
[----:B------:R-:W-:Y:S01]  /*f630*/  @!P1 STS [R155+0x38400], R20 ;  /* 0x038400149b009388 */ /* 0x000fe20000000800 */
[----:B--2---:R-:W-:Y:S01]  /*f640*/  F2FP.F16.F32.PACK_AB R154, R15, R12 ;  /* 0x0000000c0f9a723e */ /* 0x004fe200000000ff */
[----:B------:R-:W-:Y:S01]  /*f650*/  FMUL.FTZ R93, R93, R20 ;  /* 0x000000145d5d7220 */ /* 0x000fe20000410000 */
[----:B-1----:R-:W-:Y:S01]  /*f660*/  F2FP.F16.F32.PACK_AB R156, R21, R10 ;  /* 0x0000000a159c723e */ /* 0x002fe200000000ff */
[----:B------:R-:W-:Y:S01]  /*f670*/  FMUL.FTZ R96, R96, R20 ;  /* 0x0000001460607220 */ /* 0x000fe20000410000 */
[----:B---3--:R-:W-:Y:S01]  /*f680*/  F2FP.F16.F32.PACK_AB R158, R175, R14 ;  /* 0x0000000eaf9e723e */ /* 0x008fe200000000ff */
[----:B----4-:R1:W-:Y:S01]  /*f690*/  @!P1 STS [R155+0x38420], R9 ;  /* 0x038420099b009388 */ /* 0x0103e20000000800 */
[----:B------:R-:W-:Y:S01]  /*f6a0*/  MUFU.EX2 R183, R183 ;  /* 0x000000b700b77308 */ /* 0x000fe20000000800 */
[----:B------:R-:W-:Y:S01]  /*f6b0*/  F2FP.F16.F32.PACK_AB R160, R169, R168 ;  /* 0x000000a8a9a0723e */ /* 0x000fe200000000ff */
        /* <DEDUP_REMOVED lines=112> */
[----:B------:R-:W-:Y:S01]  /*fdc0*/  FMUL.FTZ R151, R151, R9 ;  /* 0x0000000997977220 */ /* 0x000fe20000410000 */
[----:B------:R2:W-:Y:S01]  /*fdd0*/  STSM.16.M88.4 [R185+0x36400], R152 ;  /* 0x03640098b9007844 */ /* 0x0005e20000000200 */
[----:B------:R-:W-:Y:S01]  /*fde0*/  FFMA.FTZ R13, R20, R0, R13 ;  /* 0x00000000140d7223 */ /* 0x000fe2000001000d */
[----:B------:R-:W-:-:S02]  /*fdf0*/  FFMA.FTZ R180, R9, R3, R180 ;  /* 0x0000000309b47223 */ /* 0x000fc400000100b4 */
[----:B------:R2:W-:Y:S01]  /*fe00*/  STSM.16.M88.4 [R186], R156 ;  /* 0x0000009cba007844 */ /* 0x0005e20000000200 */
[----:B------:R-:W-:Y:S01]  /*fe10*/  MUFU.EX2 R202, R202 ;  /* 0x000000ca00ca7308 */ /* 0x000fe20000000800 */
[----:B-1----:R-:W-:Y:S01]  /*fe20*/  F2FP.F16.F32.PACK_AB R164, R177, R176 ;  /* 0x000000b0b1a4723e */ /* 0x002fe200000000ff */
[----:B------:R-:W-:Y:S01]  /*fe30*/  FADD.FTZ R13, R6, R13 ;  /* 0x0000000d060d7221 */ /* 0x000fe20000010000 */
[----:B------:R2:W-:Y:S01]  /*fe40*/  STSM.16.M88.4 [R188], R160 ;  /* 0x000000a0bc007844 */ /* 0x0005e20000000200 */
[----:B------:R-:W-:Y:S02]  /*fe50*/  FADD.FTZ R180, R181, R180 ;  /* 0x000000b4b5b47221 */ /* 0x000fe40000010000 */
[----:B------:R-:W-:Y:S02]  /*fe60*/  FADD.FTZ R12, R12, R13 ;  /* 0x0000000d0c0c7221 */ /* 0x000fe40000010000 */
[----:B------:R-:W1:Y:S01]  /*fe70*/  MUFU.EX2 R205, R205 ;  /* 0x000000cd00cd7308 */ /* 0x000e620000000800 */
        /* <DEDUP_REMOVED lines=11> */
[----:B-1----:R-:W-:Y:S01]  /*ff30*/  F2FP.F16.F32.PACK_AB R165, R205, R202 ;  /* 0x000000cacda5723e */ /* 0x002fe200000000ff */
        /* <DEDUP_REMOVED lines=8> */
[----:B0-----:R-:W-:Y:S02]  /*ffc0*/  F2FP.F16.F32.PACK_AB R167, R207, R204 ;  /* 0x000000cccfa7723e */ /* 0x001fe400000000ff */
        /* <DEDUP_REMOVED lines=8> */
[----:B------:R-:W-:Y:S01]  /*10050*/  UIADD3 UR14, UR10, 0x80, URZ ;  /* 0x000000800a0e7890 */ /* 0x000fe2000fffe03f */
[----:B------:R-:W-:Y:S01]  /*10060*/  FADD.FTZ R176, R177, R176 ;  /* 0x000000b0b1b07221 */ /* 0x000fe20000010000 */
[----:B------:R-:W-:Y:S01]  /*10070*/  UMOV UR15, 0x40000040 ;  /* 0x40000040000f7882 */ /* 0x000fe20000000000 */
[----:B------:R-:W-:Y:S02]  /*10080*/  FADD.FTZ R205, R205, R202 ;  /* 0x000000cacdcd7221 */ /* 0x000fe40000010000 */
[----:B------:R-:W-:Y:S02]  /*10090*/  FADD.FTZ R179, R179, R176 ;  /* 0x000000b0b3b37221 */ /* 0x000fe40000010000 */
[----:B------:R-:W-:Y:S02]  /*100a0*/  FADD.FTZ R204, R204, R205 ;  /* 0x000000cdcccc7221 */ /* 0x000fe40000010000 */
[----:B------:R-:W-:-:S02]  /*100b0*/  FADD.FTZ R0, R8, R179 ;  /* 0x000000b308007221 */ /* 0x000fc40000010000 */
[----:B------:R-:W-:Y:S01]  /*100c0*/  FADD.FTZ R3, R207, R204 ;  /* 0x000000cccf037221 */ /* 0x000fe20000010000 */
[----:B------:R-:W-:Y:S02]  /*100d0*/  WARPGROUP.DEPBAR.LE gsb0, 0x0 ;  /* 0x00008000000079c5 */ /* 0x000fe40000010000 */
[----:B------:R-:W-:-:S13]  /*100e0*/  WARPGROUP.ARRIVE ;  /* 0x00000000000079c5 */ /* 0x000fda0000000000 */
[----:B------:R-:W-:Y:S01]  /*100f0*/  HGMMA.64x256x16.F32 R24, R156, gdesc[UR12].tnspB, R24, gsb0 ;  /* 0x43e0000c9c187df0 */ /* 0x000fe20008000818 */
[----:B------:R-:W-:Y:S01]  /*10100*/  UIADD3 UR14, UR10, 0x100, URZ ;  /* 0x000001000a0e7890 */ /* 0x000fe2000fffe03f */
[----:B------:R-:W-:Y:S01]  /*10110*/  UMOV UR15, 0x40000040 ;  /* 0x40000040000f7882 */ /* 0x000fe20000000000 */
[----:B------:R-:W-:Y:S01]  /*10120*/  UIADD3 UR10, UR10, 0x180, URZ ;  /* 0x000001800a0a7890 */ /* 0x000fe2000fffe03f */
[----:B------:R-:W-:Y:S02]  /*10130*/  WARPGROUP.DEPBAR.LE gsb0, 0x0 ;  /* 0x00008000000079c5 */ /* 0x000fe40000010000 */
[----:B------:R-:W-:-:S15]  /*10140*/  WARPGROUP.ARRIVE ;  /* 0x00000000000079c5 */ /* 0x000fde0000000000 */
[----:B------:R-:W-:-:S07]  /*10150*/  NOP ;  /* 0x0000000000007918 */ /* 0x000fce0000000000 */
        /* <DEDUP_REMOVED lines=18> */
.L_x_2000:
        /* <DEDUP_REMOVED lines=9> */
.L_x_1982:
[----:B------:R-:W0:Y:S01]  /*10310*/  SHFL.BFLY PT, R9, R0, 0x2, 0x1f ;  /* 0x0c401f0000097f89 */ /* 0x000e2200000e0000 */
[----:B------:R-:W-:Y:S02]  /*10320*/  IMAD.U32 R8, RZ, RZ, UR11 ;  /* 0x0000000bff087e24 */ /* 0x000fe4000f8e00ff */
[----:B------:R-:W-:Y:S01]  /*10330*/  IMAD.U32 R12, RZ, RZ, UR11 ;  /* 0x0000000bff0c7e24 */ /* 0x000fe2000f8e00ff */
[----:B------:R-:W1:Y:S01]  /*10340*/  SHFL.BFLY PT, R6, R3, 0x2, 0x1f ;  /* 0x0c401f0003067f89 */ /* 0x000e6200000e0000 */
[----:B------:R-:W-:Y:S01]  /*10350*/  VIADD R220, R220, 0x1 ;  /* 0x00000001dcdc7836 */ /* 0x000fe20000000000 */
[----:B------:R-:W-:Y:S08]  /*10360*/  BAR.ARV 0x8, 0x100 ;  /* 0x0204000000007b1d */ /* 0x000ff00000002000 */
[----:B------:R-:W-:Y:S01]  /*10370*/  BAR.SYNC.DEFER_BLOCKING 0xf, 0x100 ;  /* 0x03c4000000007b1d */ /* 0x000fe20000010000 */
[----:B0-----:R-:W-:Y:S01]  /*10380*/  FADD.FTZ R4, R9, R0 ;  /* 0x0000000009047221 */ /* 0x001fe20000010000 */
[----:B------:R-:W-:-:S02]  /*10390*/  IMAD.MOV.U32 R0, RZ, RZ, RZ ;  /* 0x000000ffff007224 */ /* 0x000fc400078e00ff */
[----:B-1----:R-:W-:Y:S02]  /*103a0*/  FADD.FTZ R6, R6, R3 ;  /* 0x0000000306067221 */ /* 0x002fe40000010000 */
[----:B------:R-:W0:Y:S04]  /*103b0*/  SHFL.BFLY PT, R9, R4, 0x1, 0x1f ;  /* 0x0c201f0004097f89 */ /* 0x000e2800000e0000 */
[----:B------:R-:W1:Y:S01]  /*103c0*/  SHFL.BFLY PT, R11, R6, 0x1, 0x1f ;  /* 0x0c201f00060b7f89 */ /* 0x000e6200000e0000 */
[----:B0-----:R-:W-:Y:S01]  /*103d0*/  FADD.FTZ R10, R4, R9 ;  /* 0x00000009040a7221 */ /* 0x001fe20000010000 */
[----:B------:R-:W-:Y:S02]  /*103e0*/  IMAD.MOV R9, RZ, RZ, -R184 ;  /* 0x000000ffff097224 */ /* 0x000fe400078e0ab8 */
[----:B------:R-:W-:Y:S01]  /*103f0*/  IMAD.U32 R4, RZ, RZ, UR36 ;  /* 0x00000024ff047e24 */ /* 0x000fe2000f8e00ff */
[----:B------:R-:W-:Y:S01]  /*10400*/  UIADD3 UR36, UR36, 0x1, URZ ;  /* 0x0000000124247890 */ /* 0x000fe2000fffe03f */
[----:B------:R-:W-:-:S02]  /*10410*/  FSETP.NE.FTZ.AND P1, PT, R10, RZ, PT ;  /* 0x000000ff0a00720b */ /* 0x000fc40003f35000 */
[----:B------:R-:W-:Y:S01]  /*10420*/  ISETP.NE.AND P0, PT, R18, R9, PT ;  /* 0x000000091200720c */ /* 0x000fe20003f05270 */
[----:B-1----:R-:W-:Y:S01]  /*10430*/  FADD.FTZ R9, R6, R11 ;  /* 0x0000000b06097221 */ /* 0x002fe20000010000 */
[----:B------:R-:W-:-:S04]  /*10440*/  UISETP.NE.AND UP0, UPT, UR36, 0x2, UPT ;  /* 0x000000022400788c */ /* 0x000fc8000bf05270 */
[----:B------:R-:W-:Y:S01]  /*10450*/  FSETP.NE.FTZ.AND P2, PT, R9, RZ, PT ;  /* 0x000000ff0900720b */ /* 0x000fe20003f55000 */
[----:B------:R-:W-:Y:S02]  /*10460*/  USEL UR4, URZ, 0x1, UP0 ;  /* 0x000000013f047887 */ /* 0x000fe40008000000 */
[----:B------:R-:W-:Y:S02]  /*10470*/  USEL UR36, UR36, URZ, UP0 ;  /* 0x0000003f24247287 */ /* 0x000fe40008000000 */
[----:B------:R-:W0:Y:S01]  /*10480*/  @P1 MUFU.RCP R0, R10 ;  /* 0x0000000a00001308 */ /* 0x000e220000001000 */
[----:B------:R-:W-:Y:S01]  /*10490*/  @P1 FMUL.FTZ R8, R8, 0.69314718246459960938 ;  /* 0x3f31721808081820 */ /* 0x000fe20000410000 */
[----:B------:R-:W-:Y:S01]  /*104a0*/  @!P0 IMAD R3, R4, 0x40, R19 ;  /* 0x0000004004038824 */ /* 0x000fe200078e0213 */
[----:B------:R-:W-:Y:S01]  /*104b0*/  LOP3.LUT R2, R2, UR4, RZ, 0x3c, !PT ;  /* 0x0000000402027c12 */ /* 0x000fe2000f8e3cff */
[----:B------:R-:W-:-:S03]  /*104c0*/  IMAD.MOV.U32 R4, RZ, RZ, RZ ;  /* 0x000000ffff047224 */ /* 0x000fc600078e00ff */
[----:B------:R-:W-:Y:S01]  /*104d0*/  @!P0 LEA R3, R3, UR38, 0x2 ;  /* 0x0000002603038c11 */ /* 0x000fe2000f8e10ff */
[----:B------:R-:W1:Y:S08]  /*104e0*/  @P1 MUFU.LG2 R10, R10 ;  /* 0x0000000a000a1308 */ /* 0x000e700000000c00 */
[----:B------:R-:W2:Y:S01]  /*104f0*/  @P2 MUFU.RCP R4, R9 ;  /* 0x0000000900042308 */ /* 0x000ea20000001000 */
        /* <DEDUP_REMOVED lines=8> */
[----:B-1----:R-:W-:Y:S01]  /*10580*/  @P1 FMUL.FTZ R13, R10, 0.69314718246459960938 ;  /* 0x3f3172180a0d1820 */ /* 0x002fe20000410000 */
[-C--:B------:R-:W-:Y:S01]  /*10590*/  FMUL.FTZ R216, R36, R0.reuse ;  /* 0x0000000024d87220 */ /* 0x080fe20000410000 */
[-C--:B------:R-:W-:Y:S01]  /*105a0*/  FMUL.FTZ R213, R37, R0.reuse ;  /* 0x0000000025d57220 */ /* 0x080fe20000410000 */
[-C--:B------:R-:W-:Y:S01]  /*105b0*/  FMUL.FTZ R214, R40, R0.reuse ;  /* 0x0000000028d67220 */ /* 0x080fe20000410000 */
[-C--:B------:R-:W-:Y:S01]  /*105c0*/  FMUL.FTZ R211, R41, R0.reuse ;  /* 0x0000000029d37220 */ /* 0x080fe20000410000 */
[-C--:B------:R-:W-:Y:S01]  /*105d0*/  FMUL.FTZ R212, R44, R0.reuse ;  /* 0x000000002cd47220 */ /* 0x080fe20000410000 */
[-C--:B------:R-:W-:Y:S01]  /*105e0*/  FMUL.FTZ R209, R45, R0.reuse ;  /* 0x000000002dd17220 */ /* 0x080fe20000410000 */
[-C--:B------:R-:W-:Y:S01]  /*105f0*/  FMUL.FTZ R210, R48, R0.reuse ;  /* 0x0000000030d27220 */ /* 0x080fe20000410000 */
[----:B--2---:R1:W-:Y:S01]  /*10600*/  @!P0 STS [R3+0x38420], R4 ;  /* 0x0384200403008388 */ /* 0x0043e20000000800 */
[----:B0-----:R-:W-:Y:S01]  /*10610*/  @P2 FMUL.FTZ R9, R12, 0.69314718246459960938 ;  /* 0x3f3172180c092820 */ /* 0x001fe20000410000 */
[-C--:B------:R-:W-:Y:S01]  /*10620*/  FMUL.FTZ R207, R49, R0.reuse ;  /* 0x0000000031cf7220 */ /* 0x080fe20000410000 */
[-C--:B------:R-:W-:Y:S01]  /*10630*/  FMUL.FTZ R208, R52, R0.reuse ;  /* 0x0000000034d07220 */ /* 0x080fe20000410000 */
[-C--:B------:R-:W-:Y:S01]  /*10640*/  FMUL.FTZ R205, R53, R0.reuse ;  /* 0x0000000035cd7220 */ /* 0x080fe20000410000 */
[-C--:B------:R-:W-:Y:S01]  /*10650*/  FMUL.FTZ R206, R56, R0.reuse ;  /* 0x0000000038ce7220 */ /* 0x080fe20000410000 */
[-C--:B------:R-:W-:Y:S01]  /*10660*/  FMUL.FTZ R203, R57, R0.reuse ;  /* 0x0000000039cb7220 */ /* 0x080fe20000410000 */
[-C--:B------:R-:W-:Y:S01]  /*10670*/  FMUL.FTZ R204, R60, R0.reuse ;  /* 0x000000003ccc7220 */ /* 0x080fe20000410000 */
        /* <DEDUP_REMOVED lines=46> */
[----:B-1----:R-:W-:Y:S01]  /*10960*/  IMAD.MOV.U32 R3, RZ, RZ, -0x800000 ;  /* 0xff800000ff037424 */ /* 0x002fe200078e00ff */
[----:B------:R-:W-:Y:S01]  /*10970*/  PLOP3.LUT P0, PT, PT, PT, PT, 0x8, 0x0 ;  /* 0x000000000000781c */ /* 0x000fe20003f0e170 */
[----:B------:R-:W-:-:S02]  /*10980*/  IMAD.MOV.U32 R0, RZ, RZ, -0x800000 ;  /* 0xff800000ff007424 */ /* 0x000fc400078e00ff */
        /* <DEDUP_REMOVED lines=67> */
.L_x_1912:
[----:B------:R-:W0:Y:S08]  /*10dc0*/  S2UR UR39, SR_CgaCtaId ;  /* 0x00000000002779c3 */ /* 0x000e300000008800 */
[----:B------:R-:W-:Y:S06]  /*10dd0*/  BAR.SYNC.DEFER_BLOCKING 0x5, 0x180 ;  /* 0x0146000000007b1d */ /* 0x000fec0000010000 */
[----:B------:R-:W-:Y:S01]  /*10de0*/  UMOV UR38, 0x400 ;  /* 0x0000040000267882 */ /* 0x000fe20000000000 */
[----:B------:R-:W-:Y:S01]  /*10df0*/  BSSY B0, `(.L_x_2002) ;  /* 0x00002a9000007945 */ /* 0x000fe20003800000 */
[----:B0-----:R-:W-:-:S09]  /*10e00*/  ULEA UR38, UR39, UR38, 0x18 ;  /* 0x0000002627267291 */ /* 0x001fd2000f8ec03f */
[----:B------:R-:W0:Y:S01]  /*10e10*/  LDS R17, [UR38+0x388d0] ;  /* 0x0388d026ff117984 */ /* 0x000e220008000800 */
[----:B------:R-:W-:Y:S06]  /*10e20*/  BAR.ARV 0x4, 0x180 ;  /* 0x0106000000007b1d */ /* 0x000fec0000002000 */
[----:B------:R-:W-:Y:S05]  /*10e30*/  @P0 BRA `(.L_x_2003) ;  /* 0x0000001c00980947 */ /* 0x000fea0003800000 */
[----:B------:R-:W1:Y:S01]  /*10e40*/  S2UR UR6, SR_SWINHI ;  /* 0x00000000000679c3 */ /* 0x000e620000002f00 */
        /* <DEDUP_REMOVED lines=14> */
[----:B-1----:R-:W-:Y:S01]  /*10f30*/  UMOV UR5, UR6 ;  /* 0x0000000600057c82 */ /* 0x002fe20008000000 */
[----:B------:R-:W-:Y:S01]  /*10f40*/  F2FP.F16.F32.PACK_AB R146, R149, R148 ;  /* 0x000000949592723e */ /* 0x000fe200000000ff */
[----:B------:R-:W-:Y:S01]  /*10f50*/  IMAD.U32 R28, RZ, RZ, UR4 ;  /* 0x00000004ff1c7e24 */ /* 0x000fe2000f8e00ff */
[----:B------:R-:W-:Y:S01]  /*10f60*/  F2FP.F16.F32.PACK_AB R147, R151, R150 ;  /* 0x000000969793723e */ /* 0x000fe200000000ff */
[----:B------:R-:W-:-:S02]  /*10f70*/  IMAD.U32 R29, RZ, RZ, UR5 ;  /* 0x00000005ff1d7e24 */ /* 0x000fc4000f8e00ff */
[----:B------:R-:W-:-:S04]  /*10f80*/  IMAD.WIDE R4, R226, 0x2, R28 ;  /* 0x00000002e2047825 */ /* 0x000fc800078e021c */
[----:B------:R-:W-:Y:S01]  /*10f90*/  IMAD.WIDE R28, R7, 0x2, R28 ;  /* 0x00000002071c7825 */ /* 0x000fe200078e021c */
[C---:B------:R-:W-:Y:S02]  /*10fa0*/  IADD3 R57, P4, R4.reuse, 0x60, RZ ;  /* 0x0000006004397810 */ /* 0x040fe40007f9e0ff */
[C---:B------:R-:W-:Y:S02]  /*10fb0*/  IADD3 R53, P0, R4.reuse, 0x40, RZ ;  /* 0x0000004004357810 */ /* 0x040fe40007f1e0ff */
[----:B------:R-:W-:Y:S01]  /*10fc0*/  LOP3.LUT R52, R57, 0x380, RZ, 0xc0, !PT ;  /* 0x0000038039347812 */ /* 0x000fe200078ec0ff */
[--C-:B------:R-:W-:Y:S01]  /*10fd0*/  IMAD.X R65, RZ, RZ, R5.reuse, P4 ;  /* 0x000000ffff417224 */ /* 0x100fe200020e0605 */
[----:B------:R-:W-:Y:S01]  /*10fe0*/  IADD3 R49, P1, R4, 0x20, RZ ;  /* 0x0000002004317810 */ /* 0x000fe20007f3e0ff */
[--C-:B------:R-:W-:Y:S01]  /*10ff0*/  IMAD.X R37, RZ, RZ, R5.reuse, P0 ;  /* 0x000000ffff257224 */ /* 0x100fe200000e0605 */
[----:B------:R-:W-:Y:S02]  /*11000*/  LOP3.LUT R36, R53, 0x380, RZ, 0xc0, !PT ;  /* 0x0000038035247812 */ /* 0x000fe400078ec0ff */
[----:B------:R-:W-:Y:S01]  /*11010*/  SHF.R.U64 R52, R52, 0x3, RZ ;  /* 0x0000000334347819 */ /* 0x000fe200000012ff */
[----:B------:R-:W-:Y:S01]  /*11020*/  IMAD.X R33, RZ, RZ, R5, P1 ;  /* 0x000000ffff217224 */ /* 0x000fe200008e0605 */
[----:B------:R-:W-:-:S02]  /*11030*/  IADD3 R41, P3, R4, 0x2000, RZ ;  /* 0x0000200004297810 */ /* 0x000fc40007f7e0ff */
[----:B------:R-:W-:Y:S02]  /*11040*/  LOP3.LUT R32, R49, 0x380, RZ, 0xc0, !PT ;  /* 0x0000038031207812 */ /* 0x000fe400078ec0ff */
[----:B------:R-:W-:Y:S01]  /*11050*/  SHF.R.U64 R36, R36, 0x3, RZ ;  /* 0x0000000324247819 */ /* 0x000fe200000012ff */
[--C-:B------:R-:W-:Y:S01]  /*11060*/  IMAD.X R101, RZ, RZ, R5.reuse, P3 ;  /* 0x000000ffff657224 */ /* 0x100fe200018e0605 */
[----:B------:R-:W-:Y:S02]  /*11070*/  IADD3 R44, P2, R4, 0x2060, RZ ;  /* 0x00002060042c7810 */ /* 0x000fe40007f5e0ff */
[----:B------:R-:W-:Y:S02]  /*11080*/  LOP3.LUT R64, R52, R57, RZ, 0x3c, !PT ;  /* 0x0000003934407212 */ /* 0x000fe400078e3cff */
[----:B------:R-:W-:Y:S01]  /*11090*/  SHF.R.U64 R32, R32, 0x3, RZ ;  /* 0x0000000320207819 */ /* 0x000fe200000012ff */
[----:B------:R-:W-:Y:S01]  /*110a0*/  IMAD.X R113, RZ, RZ, R5, P2 ;  /* 0x000000ffff717224 */ /* 0x000fe200010e0605 */
[----:B------:R-:W-:-:S02]  /*110b0*/  LOP3.LUT R36, R36, R53, RZ, 0x3c, !PT ;  /* 0x0000003524247212 */ /* 0x000fc400078e3cff */
[----:B------:R-:W-:Y:S02]  /*110c0*/  LOP3.LUT R52, R41, 0x380, RZ, 0xc0, !PT ;  /* 0x0000038029347812 */ /* 0x000fe400078ec0ff */
[----:B------:R-:W-:Y:S02]  /*110d0*/  IADD3 R48, P6, R4, 0x2020, RZ ;  /* 0x0000202004307810 */ /* 0x000fe40007fde0ff */
[----:B------:R-:W-:Y:S02]  /*110e0*/  LOP3.LUT R53, R44, 0x380, RZ, 0xc0, !PT ;  /* 0x000003802c357812 */ /* 0x000fe400078ec0ff */
[----:B------:R-:W-:Y:S01]  /*110f0*/  LOP3.LUT R32, R32, R49, RZ, 0x3c, !PT ;  /* 0x0000003120207212 */ /* 0x000fe200078e3cff */
[----:B------:R-:W-:Y:S01]  /*11100*/  IMAD.X R105, RZ, RZ, R5, P6 ;  /* 0x000000ffff697224 */ /* 0x000fe200030e0605 */
[----:B------:R-:W-:Y:S02]  /*11110*/  SHF.R.U64 R52, R52, 0x3, RZ ;  /* 0x0000000334347819 */ /* 0x000fe400000012ff */
[----:B------:R-:W-:-:S02]  /*11120*/  IADD3 R8, P1, R4, 0x4000, RZ ;  /* 0x0000400004087810 */ /* 0x000fc40007f3e0ff */
[----:B------:R-:W-:Y:S02]  /*11130*/  LOP3.LUT R49, R48, 0x380, RZ, 0xc0, !PT ;  /* 0x0000038030317812 */ /* 0x000fe400078ec0ff */
[----:B------:R-:W-:Y:S01]  /*11140*/  SHF.R.U64 R53, R53, 0x3, RZ ;  /* 0x0000000335357819 */ /* 0x000fe200000012ff */
[--C-:B------:R-:W-:Y:S01]  /*11150*/  IMAD.X R123, RZ, RZ, R5.reuse, P1 ;  /* 0x000000ffff7b7224 */ /* 0x100fe200008e0605 */
[----:B------:R-:W-:Y:S02]  /*11160*/  IADD3 R10, P3, R4, 0x4060, RZ ;  /* 0x00004060040a7810 */ /* 0x000fe40007f7e0ff */
[----:B------:R-:W-:Y:S02]  /*11170*/  LOP3.LUT R100, R52, R41, RZ, 0x3c, !PT ;  /* 0x0000002934647212 */ /* 0x000fe400078e3cff */
[----:B------:R-:W-:Y:S01]  /*11180*/  IADD3 R45, P5, R4, 0x2040, RZ ;  /* 0x00002040042d7810 */ /* 0x000fe20007fbe0ff */
[----:B------:R-:W-:Y:S01]  /*11190*/  IMAD.X R9, RZ, RZ, R5, P3 ;  /* 0x000000ffff097224 */ /* 0x000fe200018e0605 */
[----:B------:R-:W-:-:S02]  /*111a0*/  SHF.R.U64 R49, R49, 0x3, RZ ;  /* 0x0000000331317819 */ /* 0x000fc400000012ff */
[----:B------:R-:W-:Y:S01]  /*111b0*/  LOP3.LUT R112, R53, R44, RZ, 0x3c, !PT ;  /* 0x0000002c35707212 */ /* 0x000fe200078e3cff */
[--C-:B------:R-:W-:Y:S01]  /*111c0*/  IMAD.X R109, RZ, RZ, R5.reuse, P5 ;  /* 0x000000ffff6d7224 */ /* 0x100fe200028e0605 */
[----:B------:R-:W-:Y:S02]  /*111d0*/  LOP3.LUT R41, R8, 0x380, RZ, 0xc0, !PT ;  /* 0x0000038008297812 */ /* 0x000fe400078ec0ff */
[----:B------:R-:W-:Y:S02]  /*111e0*/  IADD3 R40, P4, R4, 0x4040, RZ ;  /* 0x0000404004287810 */ /* 0x000fe40007f9e0ff */
[----:B------:R-:W-:Y:S02]  /*111f0*/  LOP3.LUT R53, R10, 0x380, RZ, 0xc0, !PT ;  /* 0x000003800a357812 */ /* 0x000fe400078ec0ff */
[----:B------:R-:W-:Y:S01]  /*11200*/  LOP3.LUT R56, R45, 0x380, RZ, 0xc0, !PT ;  /* 0x000003802d387812 */ /* 0x000fe200078ec0ff */
[----:B------:R-:W-:Y:S01]  /*11210*/  IMAD.X R131, RZ, RZ, R5, P4 ;  /* 0x000000ffff837224 */ /* 0x000fe200020e0605 */
[----:B------:R-:W-:-:S02]  /*11220*/  LOP3.LUT R104, R49, R48, RZ, 0x3c, !PT ;  /* 0x0000003031687212 */ /* 0x000fc400078e3cff */
[----:B------:R-:W-:Y:S02]  /*11230*/  SHF.R.U64 R41, R41, 0x3, RZ ;  /* 0x0000000329297819 */ /* 0x000fe400000012ff */
[----:B------:R-:W-:Y:S02]  /*11240*/  LOP3.LUT R49, R40, 0x380, RZ, 0xc0, !PT ;  /* 0x0000038028317812 */ /* 0x000fe400078ec0ff */
[----:B------:R-:W-:Y:S02]  /*11250*/  SHF.R.U64 R53, R53, 0x3, RZ ;  /* 0x0000000335357819 */ /* 0x000fe400000012ff */
[----:B------:R-:W-:Y:S02]  /*11260*/  IADD3 R7, P6, R4, 0x6000, RZ ;  /* 0x0000600004077810 */ /* 0x000fe40007fde0ff */
[----:B------:R-:W-:Y:S02]  /*11270*/  SHF.R.U64 R56, R56, 0x3, RZ ;  /* 0x0000000338387819 */ /* 0x000fe400000012ff */
[----:B------:R-:W-:Y:S01]  /*11280*/  LOP3.LUT R122, R41, R8, RZ, 0x3c, !PT ;  /* 0x00000008297a7212 */ /* 0x000fe200078e3cff */
[----:B------:R-:W-:Y:S01]  /*11290*/  IMAD.X R11, RZ, RZ, R5, P6 ;  /* 0x000000ffff0b7224 */ /* 0x000fe200030e0605 */
[----:B------:R-:W-:-:S02]  /*112a0*/  IADD3 R24, P0, R4, 0x4020, RZ ;  /* 0x0000402004187810 */ /* 0x000fc40007f1e0ff */
[----:B------:R-:W-:Y:S02]  /*112b0*/  SHF.R.U64 R49, R49, 0x3, RZ ;  /* 0x0000000331317819 */ /* 0x000fe400000012ff */
[----:B------:R-:W-:Y:S01]  /*112c0*/  LOP3.LUT R8, R53, R10, RZ, 0x3c, !PT ;  /* 0x0000000a35087212 */ /* 0x000fe200078e3cff */
[----:B------:R-:W-:Y:S01]  /*112d0*/  IMAD.X R127, RZ, RZ, R5, P0 ;  /* 0x000000ffff7f7224 */ /* 0x000fe200000e0605 */
[----:B------:R-:W-:Y:S02]  /*112e0*/  IADD3 R20, P1, R4, 0x6060, RZ ;  /* 0x0000606004147810 */ /* 0x000fe40007f3e0ff */
[----:B------:R-:W-:Y:S02]  /*112f0*/  LOP3.LUT R10, R7, 0x380, RZ, 0xc0, !PT ;  /* 0x00000380070a7812 */ /* 0x000fe400078ec0ff */
[----:B------:R-:W-:Y:S02]  /*11300*/  LOP3.LUT R108, R56, R45, RZ, 0x3c, !PT ;  /* 0x0000002d386c7212 */ /* 0x000fe400078e3cff */
[----:B------:R-:W-:-:S02]  /*11310*/  IADD3 R12, P5, R4, 0x6020, RZ ;  /* 0x00006020040c7810 */ /* 0x000fc40007fbe0ff */
[----:B------:R-:W-:Y:S02]  /*11320*/  LOP3.LUT R45, R24, 0x380, RZ, 0xc0, !PT ;  /* 0x00000380182d7812 */ /* 0x000fe400078ec0ff */
[----:B------:R-:W-:Y:S01]  /*11330*/  LOP3.LUT R130, R49, R40, RZ, 0x3c, !PT ;  /* 0x0000002831827212 */ /* 0x000fe200078e3cff */
[----:B------:R-:W-:Y:S01]  /*11340*/  IMAD.X R13, RZ, RZ, R5, P5 ;  /* 0x000000ffff0d7224 */ /* 0x000fe200028e0605 */
[----:B------:R-:W-:Y:S02]  /*11350*/  LOP3.LUT R49, R20, 0x380, RZ, 0xc0, !PT ;  /* 0x0000038014317812 */ /* 0x000fe400078ec0ff */
[----:B------:R-:W-:Y:S02]  /*11360*/  SHF.R.U64 R10, R10, 0x3, RZ ;  /* 0x000000030a0a7819 */ /* 0x000fe400000012ff */
[----:B------:R-:W-:Y:S02]  /*11370*/  SHF.R.U64 R45, R45, 0x3, RZ ;  /* 0x000000032d2d7819 */ /* 0x000fe400000012ff */
[----:B------:R-:W-:-:S02]  /*11380*/  SHF.R.U64 R49, R49, 0x3, RZ ;  /* 0x0000000331317819 */ /* 0x000fc400000012ff */
[----:B------:R-:W-:Y:S02]  /*11390*/  LOP3.LUT R10, R10, R7, RZ, 0x3c, !PT ;  /* 0x000000070a0a7212 */ /* 0x000fe400078e3cff */
[----:B------:R-:W-:Y:S02]  /*113a0*/  LOP3.LUT R25, R4, 0x380, RZ, 0xc0, !PT ;  /* 0x0000038004197812 */ /* 0x000fe400078ec0ff */
[----:B------:R-:W-:Y:S02]  /*113b0*/  IADD3 R7, P5, R28, 0x4000, RZ ;  /* 0x000040001c077810 */ /* 0x000fe40007fbe0ff */
[----:B------:R-:W-:Y:S02]  /*113c0*/  IADD3 R14, P2, R4, 0x6040, RZ ;  /* 0x00006040040e7810 */ /* 0x000fe40007f5e0ff */
[----:B------:R-:W-:Y:S02]  /*113d0*/  LOP3.LUT R126, R45, R24, RZ, 0x3c, !PT ;  /* 0x000000182d7e7212 */ /* 0x000fe400078e3cff */
[----:B------:R-:W-:Y:S01]  /*113e0*/  LOP3.LUT R24, R49, R20, RZ, 0x3c, !PT ;  /* 0x0000001431187212 */ /* 0x000fe200078e3cff */
[----:B------:R-:W-:Y:S01]  /*113f0*/  IMAD.X R15, RZ, RZ, R5, P2 ;  /* 0x000000ffff0f7224 */ /* 0x000fe200010e0605 */
[----:B------:R-:W-:-:S02]  /*11400*/  SHF.R.U64 R25, R25, 0x3, RZ ;  /* 0x0000000319197819 */ /* 0x000fc400000012ff */
[----:B------:R-:W-:Y:S02]  /*11410*/  LOP3.LUT R20, R7, 0x380, RZ, 0xc0, !PT ;  /* 0x0000038007147812 */ /* 0x000fe400078ec0ff */
[----:B------:R-:W-:Y:S02]  /*11420*/  LOP3.LUT R45, R14, 0x380, RZ, 0xc0, !PT ;  /* 0x000003800e2d7812 */ /* 0x000fe400078ec0ff */
[----:B------:R-:W-:Y:S01]  /*11430*/  LOP3.LUT R4, R25, R4, RZ, 0x3c, !PT ;  /* 0x0000000419047212 */ /* 0x000fe200078e3cff */
[----:B------:R-:W-:Y:S01]  /*11440*/  IMAD.X R25, RZ, RZ, R5, P1 ;  /* 0x000000ffff197224 */ /* 0x000fe200008e0605 */
[----:B------:R-:W-:Y:S02]  /*11450*/  SHF.R.U64 R20, R20, 0x3, RZ ;  /* 0x0000000314147819 */ /* 0x000fe400000012ff */
[----:B------:R-:W-:Y:S02]  /*11460*/  IADD3 R49, P2, R28, 0x1000, RZ ;  /* 0x000010001c317810 */ /* 0x000fe40007f5e0ff */
[----:B------:R-:W-:-:S02]  /*11470*/  SHF.R.U64 R45, R45, 0x3, RZ ;  /* 0x000000032d2d7819 */ /* 0x000fc400000012ff */
[----:B------:R-:W-:Y:S02]  /*11480*/  LOP3.LUT R20, R20, R7, RZ, 0x3c, !PT ;  /* 0x0000000714147212 */ /* 0x000fe400078e3cff */
[----:B------:R-:W-:Y:S02]  /*11490*/  MOV R53, R4 ;  /* 0x0000000400357202 */ /* 0x000fe40000000f00 */
[----:B------:R-:W-:Y:S02]  /*114a0*/  LOP3.LUT R48, R49, 0x380, RZ, 0xc0, !PT ;  /* 0x0000038031307812 */ /* 0x000fe400078ec0ff */
[----:B------:R-:W-:Y:S02]  /*114b0*/  F2FP.F16.F32.PACK_AB R4, R21, R181 ;  /* 0x000000b51504723e */ /* 0x000fe400000000ff */
[----:B------:R-:W-:Y:S02]  /*114c0*/  F2FP.F16.F32.PACK_AB R5, R27, R26 ;  /* 0x0000001a1b05723e */ /* 0x000fe400000000ff */
[----:B------:R-:W-:-:S02]  /*114d0*/  F2FP.F16.F32.PACK_AB R7, R31, R30 ;  /* 0x0000001e1f07723e */ /* 0x000fc400000000ff */
[----:B------:R-:W-:Y:S02]  /*114e0*/  LOP3.LUT R41, R12, 0x380, RZ, 0xc0, !PT ;  /* 0x000003800c297812 */ /* 0x000fe400078ec0ff */
[----:B------:R-:W-:Y:S01]  /*114f0*/  LOP3.LUT R14, R45, R14, RZ, 0x3c, !PT ;  /* 0x0000000e2d0e7212 */ /* 0x000fe200078e3cff */
[----:B------:R1:W-:Y:S01]  /*11500*/  STSM.16.M88.4 [R53], R4 ;  /* 0x0000000435007844 */ /* 0x0003e20000000200 */
[----:B------:R-:W-:Y:S02]  /*11510*/  IADD3 R45, P3, R28, 0x2000, RZ ;  /* 0x000020001c2d7810 */ /* 0x000fe40007f7e0ff */
[----:B------:R-:W-:Y:S01]  /*11520*/  SHF.R.U64 R48, R48, 0x3, RZ ;  /* 0x0000000330307819 */ /* 0x000fe200000012ff */
[----:B------:R-:W2:Y:S01]  /*11530*/  SHFL.IDX PT, R4, R221, RZ, 0x1f ;  /* 0x00001fffdd047589 */ /* 0x000ea200000e0000 */
[----:B------:R-:W-:Y:S02]  /*11540*/  SHF.R.U64 R41, R41, 0x3, RZ ;  /* 0x0000000329297819 */ /* 0x000fe400000012ff */
[----:B------:R-:W-:-:S02]  /*11550*/  LOP3.LUT R44, R45, 0x380, RZ, 0xc0, !PT ;  /* 0x000003802d2c7812 */ /* 0x000fc400078ec0ff */
[----:B------:R-:W-:Y:S01]  /*11560*/  LOP3.LUT R48, R48, R49, RZ, 0x3c, !PT ;  /* 0x0000003130307212 */ /* 0x000fe200078e3cff */
[----:B------:R-:W-:Y:S01]  /*11570*/  IMAD.X R49, RZ, RZ, R29, P2 ;  /* 0x000000ffff317224 */ /* 0x000fe200010e061d */
[----:B------:R-:W-:Y:S02]  /*11580*/  LOP3.LUT R12, R41, R12, RZ, 0x3c, !PT ;  /* 0x0000000c290c7212 */ /* 0x000fe400078e3cff */
[----:B------:R-:W-:Y:S02]  /*11590*/  IADD3 R41, P4, R28, 0x3000, RZ ;  /* 0x000030001c297810 */ /* 0x000fe40007f9e0ff */
[----:B------:R-:W-:Y:S02]  /*115a0*/  SHF.R.U64 R44, R44, 0x3, RZ ;  /* 0x000000032c2c7819 */ /* 0x000fe400000012ff */
[C---:B------:R-:W-:Y:S02]  /*115b0*/  IADD3 R61, P6, R28.reuse, 0x5000, RZ ;  /* 0x000050001c3d7810 */ /* 0x040fe40007fde0ff */
[----:B------:R-:W-:-:S02]  /*115c0*/  IADD3 R57, P0, R28, 0x6000, RZ ;  /* 0x000060001c397810 */ /* 0x000fc40007f1e0ff */
[C---:B------:R-:W-:Y:S02]  /*115d0*/  IADD3 R21, P1, R28.reuse, 0x7000, RZ ;  /* 0x000070001c157810 */ /* 0x040fe40007f3e0ff */
[----:B------:R-:W-:Y:S02]  /*115e0*/  IADD3 R97, P2, R28, 0x8000, RZ ;  /* 0x000080001c617810 */ /* 0x000fe40007f5e0ff */
[----:B------:R-:W-:Y:S01]  /*115f0*/  LOP3.LUT R40, R41, 0x380, RZ, 0xc0, !PT ;  /* 0x0000038029287812 */ /* 0x000fe200078ec0ff */
[--C-:B-1----:R-:W-:Y:S01]  /*11600*/  IMAD.X R53, RZ, RZ, R29.reuse, P1 ;  /* 0x000000ffff357224 */ /* 0x102fe200008e061d */
[----:B------:R-:W-:Y:S01]  /*11610*/  LOP3.LUT R44, R44, R45, RZ, 0x3c, !PT ;  /* 0x0000002d2c2c7212 */ /* 0x000fe200078e3cff */
[----:B------:R-:W-:Y:S01]  /*11620*/  IMAD.X R45, RZ, RZ, R29, P3 ;  /* 0x000000ffff2d7224 */ /* 0x000fe200018e061d */
[----:B------:R-:W-:Y:S02]  /*11630*/  LOP3.LUT R60, R61, 0x380, RZ, 0xc0, !PT ;  /* 0x000003803d3c7812 */ /* 0x000fe400078ec0ff */
[----:B------:R-:W-:-:S02]  /*11640*/  LOP3.LUT R56, R57, 0x380, RZ, 0xc0, !PT ;  /* 0x0000038039387812 */ /* 0x000fc400078ec0ff */
[----:B------:R-:W-:Y:S02]  /*11650*/  LOP3.LUT R52, R21, 0x380, RZ, 0xc0, !PT ;  /* 0x0000038015347812 */ /* 0x000fe400078ec0ff */
[----:B------:R-:W-:Y:S02]  /*11660*/  LOP3.LUT R96, R97, 0x380, RZ, 0xc0, !PT ;  /* 0x0000038061607812 */ /* 0x000fe400078ec0ff */
[----:B------:R-:W-:Y:S02]  /*11670*/  IADD3 R93, P3, R28, 0x9000, RZ ;  /* 0x000090001c5d7810 */ /* 0x000fe40007f7e0ff */
[----:B------:R-:W-:Y:S02]  /*11680*/  SHF.R.U64 R40, R40, 0x3, RZ ;  /* 0x0000000328287819 */ /* 0x000fe400000012ff */
[----:B------:R-:W-:Y:S02]  /*11690*/  SHF.R.U64 R60, R60, 0x3, RZ ;  /* 0x000000033c3c7819 */ /* 0x000fe400000012ff */
[----:B------:R-:W-:-:S02]  /*116a0*/  SHF.R.U64 R56, R56, 0x3, RZ ;  /* 0x0000000338387819 */ /* 0x000fc400000012ff */
[----:B------:R-:W-:Y:S02]  /*116b0*/  SHF.R.U64 R52, R52, 0x3, RZ ;  /* 0x0000000334347819 */ /* 0x000fe400000012ff */
[----:B------:R-:W-:Y:S02]  /*116c0*/  SHF.R.U64 R96, R96, 0x3, RZ ;  /* 0x0000000360607819 */ /* 0x000fe400000012ff */
        /* <DEDUP_REMOVED lines=12> */
[----:B------:R-:W-:Y:S02]  /*11790*/  SHF.R.U64 R92, R92, 0x3, RZ ;  /* 0x000000035c5c7819 */ /* 0x000fe400000012ff */
[C---:B------:R-:W-:Y:S02]  /*117a0*/  IADD3 R85, P5, R28.reuse, 0xb000, RZ ;  /* 0x0000b0001c557810 */ /* 0x040fe40007fbe0ff */
[C---:B------:R-:W-:Y:S02]  /*117b0*/  IADD3 R81, P6, R28.reuse, 0xc000, RZ ;  /* 0x0000c0001c517810 */ /* 0x040fe40007fde0ff */
[C---:B------:R-:W-:Y:S02]  /*117c0*/  IADD3 R77, P0, R28.reuse, 0xd000, RZ ;  /* 0x0000d0001c4d7810 */ /* 0x040fe40007f1e0ff */
[C---:B------:R-:W-:Y:S02]  /*117d0*/  IADD3 R73, P1, R28.reuse, 0xe000, RZ ;  /* 0x0000e0001c497810 */ /* 0x040fe40007f3e0ff */
[----:B------:R-:W-:-:S02]  /*117e0*/  IADD3 R69, P2, R28, 0xf000, RZ ;  /* 0x0000f0001c457810 */ /* 0x000fc40007f5e0ff */
[----:B------:R-:W-:Y:S02]  /*117f0*/  MOV R32, R32 ;  /* 0x0000002000207202 */ /* 0x000fe40000000f00 */
[----:B------:R-:W-:Y:S02]  /*11800*/  MOV R33, R64 ;  /* 0x0000004000217202 */ /* 0x000fe40000000f00 */
[----:B------:R-:W-:Y:S02]  /*11810*/  LOP3.LUT R88, R89, 0x380, RZ, 0xc0, !PT ;  /* 0x0000038059587812 */ /* 0x000fe400078ec0ff */
[----:B------:R-:W-:Y:S01]  /*11820*/  LOP3.LUT R92, R92, R93, RZ, 0x3c, !PT ;  /* 0x0000005d5c5c7212 */ /* 0x000fe200078e3cff */
[----:B------:R-:W-:Y:S01]  /*11830*/  IMAD.X R93, RZ, RZ, R29, P3 ;  /* 0x000000ffff5d7224 */ /* 0x000fe200018e061d */
[----:B------:R-:W-:Y:S02]  /*11840*/  LOP3.LUT R84, R85, 0x380, RZ, 0xc0, !PT ;  /* 0x0000038055547812 */ /* 0x000fe400078ec0ff */
[----:B------:R-:W-:-:S02]  /*11850*/  LOP3.LUT R80, R81, 0x380, RZ, 0xc0, !PT ;  /* 0x0000038051507812 */ /* 0x000fc400078ec0ff */
[----:B------:R-:W-:Y:S02]  /*11860*/  LOP3.LUT R76, R77, 0x380, RZ, 0xc0, !PT ;  /* 0x000003804d4c7812 */ /* 0x000fe400078ec0ff */
[----:B------:R-:W-:Y:S02]  /*11870*/  LOP3.LUT R72, R73, 0x380, RZ, 0xc0, !PT ;  /* 0x0000038049487812 */ /* 0x000fe400078ec0ff */
[----:B------:R-:W-:Y:S02]  /*11880*/  LOP3.LUT R68, R69, 0x380, RZ, 0xc0, !PT ;  /* 0x0000038045447812 */ /* 0x000fe400078ec0ff */
[----:B------:R-:W-:Y:S02]  /*11890*/  LOP3.LUT R65, R28, 0x380, RZ, 0xc0, !PT ;  /* 0x000003801c417812 */ /* 0x000fe400078ec0ff */
[----:B------:R-:W-:Y:S02]  /*118a0*/  MOV R36, R36 ;  /* 0x0000002400247202 */ /* 0x000fe40000000f00 */
[----:B--2---:R-:W-:-:S02]  /*118b0*/  ISETP.NE.AND P3, PT, R4, RZ, PT ;  /* 0x000000ff0400720c */ /* 0x004fc40003f65270 */
[----:B------:R-:W-:Y:S02]  /*118c0*/  MOV R108, R108 ;  /* 0x0000006c006c7202 */ /* 0x000fe40000000f00 */
[----:B------:R-:W-:Y:S02]  /*118d0*/  MOV R112, R112 ;  /* 0x0000007000707202 */ /* 0x000fe40000000f00 */
[----:B------:R-:W-:Y:S02]  /*118e0*/  MOV R37, R100 ;  /* 0x0000006400257202 */ /* 0x000fe40000000f00 */
[----:B------:R-:W-:Y:S02]  /*118f0*/  MOV R104, R104 ;  /* 0x0000006800687202 */ /* 0x000fe40000000f00 */
[----:B------:R-:W-:Y:S02]  /*11900*/  MOV R113, R8 ;  /* 0x0000000800717202 */ /* 0x000fe40000000f00 */
[----:B------:R-:W-:-:S02]  /*11910*/  MOV R109, R10 ;  /* 0x0000000a006d7202 */ /* 0x000fc40000000f00 */
[----:B------:R-:W-:Y:S02]  /*11920*/  F2FP.F16.F32.PACK_AB R4, R215, R217 ;  /* 0x000000d9d704723e */ /* 0x000fe400000000ff */
[----:B------:R-:W-:Y:S02]  /*11930*/  F2FP.F16.F32.PACK_AB R5, R35, R34 ;  /* 0x000000222305723e */ /* 0x000fe400000000ff */
        /* <DEDUP_REMOVED lines=9> */
[----:B------:R-:W-:Y:S02]  /*119d0*/  SHF.R.U64 R65, R65, 0x3, RZ ;  /* 0x0000000341417819 */ /* 0x000fe400000012ff */
[----:B------:R-:W-:Y:S02]  /*119e0*/  MOV R105, R12 ;  /* 0x0000000c00697202 */ /* 0x000fe40000000f00 */
[----:B------:R-:W-:-:S02]  /*119f0*/  MOV R101, R14 ;  /* 0x0000000e00657202 */ /* 0x000fc40000000f00 */
[----:B------:R-:W-:Y:S02]  /*11a00*/  F2FP.F16.F32.PACK_AB R8, R211, R214 ;  /* 0x000000d6d308723e */ /* 0x000fe400000000ff */
        /* <DEDUP_REMOVED lines=28> */
[----:B------:R-:W-:Y:S01]  /*11bd0*/  F2FP.F16.F32.PACK_AB R28, R199, R202 ;  /* 0x000000cac71c723e */ /* 0x000fe200000000ff */
[----:B------:R3:W-:Y:S01]  /*11be0*/  STSM.16.M88.4 [R37], R24 ;  /* 0x0000001825007844 */ /* 0x0007e20000000200 */
[----:B------:R-:W-:-:S02]  /*11bf0*/  F2FP.F16.F32.PACK_AB R29, R67, R66 ;  /* 0x00000042431d723e */ /* 0x000fc400000000ff */
[----:B------:R-:W-:Y:S02]  /*11c00*/  F2FP.F16.F32.PACK_AB R30, R182, R200 ;  /* 0x000000c8b61e723e */ /* 0x000fe400000000ff */
[----:B------:R-:W-:Y:S02]  /*11c10*/  F2FP.F16.F32.PACK_AB R31, R71, R70 ;  /* 0x00000046471f723e */ /* 0x000fe400000000ff */
[----:B-1----:R-:W-:Y:S02]  /*11c20*/  F2FP.F16.F32.PACK_AB R32, R179, R183 ;  /* 0x000000b7b320723e */ /* 0x002fe400000000ff */
[----:B--2---:R-:W-:Y:S01]  /*11c30*/  F2FP.F16.F32.PACK_AB R33, R75, R74 ;  /* 0x0000004a4b21723e */ /* 0x004fe200000000ff */
[----:B------:R-:W-:Y:S01]  /*11c40*/  STSM.16.M88.4 [R104], R28 ;  /* 0x0000001c68007844 */ /* 0x000fe20000000200 */
[----:B------:R-:W-:Y:S02]  /*11c50*/  F2FP.F16.F32.PACK_AB R34, R176, R180 ;  /* 0x000000b4b022723e */ /* 0x000fe400000000ff */
[----:B------:R-:W-:-:S02]  /*11c60*/  F2FP.F16.F32.PACK_AB R35, R79, R78 ;  /* 0x0000004e4f23723e */ /* 0x000fc400000000ff */
[----:B------:R-:W-:Y:S02]  /*11c70*/  F2FP.F16.F32.PACK_AB R36, R174, R177 ;  /* 0x000000b1ae24723e */ /* 0x000fe400000000ff */
[----:B---3--:R-:W-:Y:S01]  /*11c80*/  F2FP.F16.F32.PACK_AB R37, R83, R82 ;  /* 0x000000525325723e */ /* 0x008fe200000000ff */
[----:B------:R-:W-:Y:S01]  /*11c90*/  STSM.16.M88.4 [R108], R32 ;  /* 0x000000206c007844 */ /* 0x000fe20000000200 */
        /* <DEDUP_REMOVED lines=12> */
[----:B------:R-:W-:-:S02]  /*11d60*/  F2FP.F16.F32.PACK_AB R10, R163, R166 ;  /* 0x000000a6a30a723e */ /* 0x000fc400000000ff */
[----:B------:R-:W-:Y:S02]  /*11d70*/  F2FP.F16.F32.PACK_AB R11, R103, R102 ;  /* 0x00000066670b723e */ /* 0x000fe400000000ff */
[----:B------:R-:W-:Y:S02]  /*11d80*/  MOV R130, R130 ;  /* 0x0000008200827202 */ /* 0x000fe40000000f00 */
[----:B------:R-:W-:Y:S01]  /*11d90*/  F2FP.F16.F32.PACK_AB R12, R161, R164 ;  /* 0x000000a4a10c723e */ /* 0x000fe200000000ff */
[----:B------:R-:W-:Y:S01]  /*11da0*/  STSM.16.M88.4 [R126], R8 ;  /* 0x000000087e007844 */ /* 0x000fe20000000200 */
[----:B------:R-:W-:Y:S02]  /*11db0*/  F2FP.F16.F32.PACK_AB R13, R107, R106 ;  /* 0x0000006a6b0d723e */ /* 0x000fe400000000ff */
[----:B------:R-:W-:Y:S02]  /*11dc0*/  F2FP.F16.F32.PACK_AB R14, R159, R162 ;  /* 0x000000a29f0e723e */ /* 0x000fe400000000ff */
[----:B------:R-:W-:-:S02]  /*11dd0*/  F2FP.F16.F32.PACK_AB R15, R111, R110 ;  /* 0x0000006e6f0f723e */ /* 0x000fc400000000ff */
[----:B------:R-:W-:Y:S02]  /*11de0*/  F2FP.F16.F32.PACK_AB R24, R153, R160 ;  /* 0x000000a09918723e */ /* 0x000fe400000000ff */
[----:B------:R-:W-:Y:S01]  /*11df0*/  F2FP.F16.F32.PACK_AB R25, R115, R114 ;  /* 0x000000727319723e */ /* 0x000fe200000000ff */
[----:B------:R2:W-:Y:S01]  /*11e00*/  STSM.16.M88.4 [R130], R12 ;  /* 0x0000000c82007844 */ /* 0x0005e20000000200 */
[----:B------:R-:W-:Y:S02]  /*11e10*/  F2FP.F16.F32.PACK_AB R26, R117, R158 ;  /* 0x0000009e751a723e */ /* 0x000fe400000000ff */
[----:B------:R-:W-:Y:S02]  /*11e20*/  F2FP.F16.F32.PACK_AB R27, R119, R118 ;  /* 0x00000076771b723e */ /* 0x000fe400000000ff */
[----:B-1----:R-:W-:Y:S02]  /*11e30*/  F2FP.F16.F32.PACK_AB R122, R125, R124 ;  /* 0x0000007c7d7a723e */ /* 0x002fe400000000ff */
[----:B------:R-:W-:Y:S01]  /*11e40*/  F2FP.F16.F32.PACK_AB R123, R155, R154 ;  /* 0x0000009a9b7b723e */ /* 0x000fe200000000ff */
[----:B------:R1:W-:Y:S01]  /*11e50*/  STSM.16.M88.4 [R113], R24 ;  /* 0x0000001871007844 */ /* 0x0003e20000000200 */
[----:B------:R-:W-:-:S03]  /*11e60*/  F2FP.F16.F32.PACK_AB R131, R135, R134 ;  /* 0x000000868783723e */ /* 0x000fc600000000ff */
[----:B------:R1:W-:Y:S01]  /*11e70*/  STSM.16.M88.4 [R109], R120 ;  /* 0x000000786d007844 */ /* 0x0003e20000000200 */
[----:B--2---:R-:W-:Y:S02]  /*11e80*/  F2FP.F16.F32.PACK_AB R130, R133, R132 ;  /* 0x000000848582723e */ /* 0x004fe400000000ff */
[----:B------:R-:W-:Y:S02]  /*11e90*/  SHF.R.S32.HI R12, RZ, 0x1f, R193 ;  /* 0x0000001fff0c7819 */ /* 0x000fe400000114c1 */
[----:B------:R-:W-:Y:S01]  /*11ea0*/  SHF.R.S32.HI R13, RZ, 0x1f, R192 ;  /* 0x0000001fff0d7819 */ /* 0x000fe200000114c0 */
[----:B------:R1:W-:Y:S04]  /*11eb0*/  STSM.16.M88.4 [R105], R128 ;  /* 0x0000008069007844 */ /* 0x0003e80000000200 */
[----:B------:R1:W-:Y:S04]  /*11ec0*/  STSM.16.M88.4 [R101], R136 ;  /* 0x0000008865007844 */ /* 0x0003e80000000200 */
[----:B------:R1:W-:Y:S01]  /*11ed0*/  STSM.16.M88.4 [R100], R144 ;  /* 0x0000009064007844 */ /* 0x0003e20000000200 */
[----:B------:R-:W-:Y:S06]  /*11ee0*/  BAR.SYNC.DEFER_BLOCKING 0x1, 0x100 ;  /* 0x0044000000007b1d */ /* 0x000fec0000010000 */
[----:B------:R-:W-:Y:S05]  /*11ef0*/  @P3 BRA `(.L_x_2004) ;  /* 0x0000000000b43947 */ /* 0x000fea0003800000 */
[----:B------:R-:W2:Y:S01]  /*11f00*/  LDC R10, c[0x0][0xce8] ;  /* 0x00033a00ff0a7b82 */ /* 0x000ea20000000800 */
[----:B------:R-:W-:Y:S01]  /*11f10*/  ULDC.64 UR4, c[0x0][0xc90] ;  /* 0x0003240000047ab9 */ /* 0x000fe20000000a00 */
[----:B------:R-:W-:Y:S02]  /*11f20*/  IMAD.IADD R8, R190, 0x1, R23 ;  /* 0x00000001be087824 */ /* 0x000fe400078e0217 */
[----:B------:R-:W-:Y:S02]  /*11f30*/  IMAD R6, R12, UR4, RZ ;  /* 0x000000040c067c24 */ /* 0x000fe4000f8e02ff */
[----:B------:R-:W-:-:S04]  /*11f40*/  IMAD.WIDE.U32 R4, R193, UR4, RZ ;  /* 0x00000004c1047c25 */ /* 0x000fc8000f8e00ff */
[----:B------:R-:W-:Y:S01]  /*11f50*/  IMAD R9, R193, UR5, R6 ;  /* 0x00000005c1097c24 */ /* 0x000fe2000f8e0206 */
[----:B------:R-:W-:Y:S01]  /*11f60*/  ULDC.64 UR4, c[0x0][0xc98] ;  /* 0x0003260000047ab9 */ /* 0x000fe20000000a00 */
[----:B------:R-:W-:Y:S02]  /*11f70*/  IMAD.IADD R15, R19, 0x1, R23 ;  /* 0x00000001130f7824 */ /* 0x000fe400078e0217 */
[----:B------:R-:W-:Y:S02]  /*11f80*/  IMAD.IADD R5, R5, 0x1, R9 ;  /* 0x0000000105057824 */ /* 0x000fe400078e0209 */
[----:B------:R-:W-:Y:S01]  /*11f90*/  IMAD.WIDE.U32 R4, R192, UR4, R4 ;  /* 0x00000004c0047c25 */ /* 0x000fe2000f8e0004 */
[----:B--2---:R-:W-:-:S13]  /*11fa0*/  ISETP.NE.AND P0, PT, R10, 0x1, PT ;  /* 0x000000010a00780c */ /* 0x004fda0003f05270 */
[----:B------:R-:W2:Y:S08]  /*11fb0*/  @P0 LDC R7, c[0x0][0xcec] ;  /* 0x00033b00ff070b82 */ /* 0x000eb00000000800 */
[----:B------:R-:W3:Y:S01]  /*11fc0*/  @P0 LDC R11, c[0x0][0xcf0] ;  /* 0x00033c00ff0b0b82 */ /* 0x000ee20000000800 */
[----:B--2---:R-:W-:-:S04]  /*11fd0*/  @P0 IMAD.HI.U32 R6, R8, R7, RZ ;  /* 0x0000000708060227 */ /* 0x004fc800078e00ff */
[----:B------:R-:W-:Y:S01]  /*11fe0*/  IMAD.MOV.U32 R7, RZ, RZ, R8 ;  /* 0x000000ffff077224 */ /* 0x000fe200078e0008 */
[----:B---3--:R-:W-:Y:S01]  /*11ff0*/  @P0 SHF.R.U32.HI R7, RZ, R11, R6 ;  /* 0x0000000bff070219 */ /* 0x008fe20000011606 */
[----:B------:R-:W-:-:S03]  /*12000*/  IMAD R11, R13, UR4, RZ ;  /* 0x000000040d0b7c24 */ /* 0x000fc6000f8e02ff */
[----:B------:R-:W-:Y:S01]  /*12010*/  IADD3 R4, P0, R7, R4, RZ ;  /* 0x0000000407047210 */ /* 0x000fe20007f1e0ff */
[----:B------:R-:W-:-:S04]  /*12020*/  IMAD.MOV R9, RZ, RZ, -R7 ;  /* 0x000000ffff097224 */ /* 0x000fc800078e0a07 */
[----:B------:R-:W-:Y:S02]  /*12030*/  IMAD R9, R10, R9, R8 ;  /* 0x000000090a097224 */ /* 0x000fe400078e0208 */
[----:B------:R-:W-:Y:S01]  /*12040*/  IMAD R8, R192, UR5, R11 ;  /* 0x00000005c0087c24 */ /* 0x000fe2000f8e020b */
[----:B------:R-:W-:Y:S01]  /*12050*/  SHF.R.S32.HI R11, RZ, 0x1f, R7 ;  /* 0x0000001fff0b7819 */ /* 0x000fe20000011407 */
[----:B------:R-:W-:Y:S01]  /*12060*/  ULDC.64 UR4, c[0x0][0xc88] ;  /* 0x0003220000047ab9 */ /* 0x000fe20000000a00 */
[----:B------:R-:W-:Y:S02]  /*12070*/  SHF.R.S32.HI R6, RZ, 0x1f, R9 ;  /* 0x0000001fff067819 */ /* 0x000fe40000011409 */
[----:B------:R-:W-:-:S03]  /*12080*/  IADD3.X R5, R11, R5, R8, P0, !PT ;  /* 0x000000050b057210 */ /* 0x000fc600007fe408 */
[----:B------:R-:W-:Y:S02]  /*12090*/  IMAD R6, R6, UR4, RZ ;  /* 0x0000000406067c24 */ /* 0x000fe4000f8e02ff */
[----:B------:R-:W-:-:S04]  /*120a0*/  IMAD.WIDE.U32 R4, R9, UR4, R4 ;  /* 0x0000000409047c25 */ /* 0x000fc8000f8e0004 */
[----:B------:R-:W-:Y:S01]  /*120b0*/  IMAD R9, R9, UR5, R6 ;  /* 0x0000000509097c24 */ /* 0x000fe2000f8e0206 */
[----:B------:R-:W-:Y:S02]  /*120c0*/  ULDC.64 UR4, c[0x0][0xc50] ;  /* 0x0003140000047ab9 */ /* 0x000fe40000000a00 */
[C---:B------:R-:W-:Y:S01]  /*120d0*/  LEA R11, P0, R4.reuse, UR4, 0x2 ;  /* 0x00000004040b7c11 */ /* 0x040fe2000f8010ff */
[----:B------:R-:W-:Y:S01]  /*120e0*/  IMAD.IADD R5, R5, 0x1, R9 ;  /* 0x0000000105057824 */ /* 0x000fe200078e0209 */
[----:B------:R-:W-:Y:S01]  /*120f0*/  ULDC UR4, c[0x0][0xb88] ;  /* 0x0002e20000047ab9 */ /* 0x000fe20000000800 */
[----:B------:R-:W-:Y:S02]  /*12100*/  IMAD.MOV R9, RZ, RZ, -R184 ;  /* 0x000000ffff097224 */ /* 0x000fe400078e0ab8 */
[----:B------:R-:W-:Y:S01]  /*12110*/  SHFL.IDX PT, R6, R11, 0x1, 0x1c1f ;  /* 0x003c1f000b067f89 */ /* 0x000fe200000e0000 */
[----:B------:R-:W-:Y:S01]  /*12120*/  LEA.HI.X R14, R4, UR5, R5, 0x2, P0 ;  /* 0x00000005040e7c11 */ /* 0x000fe200080f1405 */
[----:B------:R-:W-:Y:S01]  /*12130*/  IMAD R8, R10, UR4, RZ ;  /* 0x000000040a087c24 */ /* 0x000fe2000f8e02ff */
[----:B------:R-:W-:Y:S01]  /*12140*/  ISETP.NE.AND P0, PT, R18, R9, PT ;  /* 0x000000091200720c */ /* 0x000fe20003f05270 */
[----:B------:R-:W-:Y:S01]  /*12150*/  SHFL.IDX PT, R4, R11, RZ, 0x1c1f ;  /* 0x001c1fff0b047589 */ /* 0x000fe200000e0000 */
[----:B------:R-:W-:-:S02]  /*12160*/  VIADD R9, R15, 0x8 ;  /* 0x000000080f097836 */ /* 0x000fc40000000000 */
[-C--:B------:R-:W-:Y:S01]  /*12170*/  ISETP.GE.OR P1, PT, R15, R8.reuse, P0 ;  /* 0x000000080f00720c */ /* 0x080fe20000726670 */
[----:B------:R-:W2:Y:S02]  /*12180*/  SHFL.IDX PT, R5, R14, RZ, 0x1c1f ;  /* 0x001c1fff0e057589 */ /* 0x000ea400000e0000 */
[----:B------:R-:W-:Y:S02]  /*12190*/  ISETP.GE.OR P0, PT, R9, R8, P0 ;  /* 0x000000080900720c */ /* 0x000fe40000706670 */
[----:B------:R-:W3:Y:S08]  /*121a0*/  SHFL.IDX PT, R7, R14, 0x1, 0x1c1f ;  /* 0x003c1f000e077f89 */ /* 0x000ef000000e0000 */
[----:B--2---:R2:W-:Y:S04]  /*121b0*/  @!P1 ST.E desc[UR40][R4.64], R3 ;  /* 0x0000000304009985 */ /* 0x0045e8000c101928 */
[----:B---3--:R2:W-:Y:S02]  /*121c0*/  @!P0 ST.E desc[UR40][R6.64], R0 ;  /* 0x0000000006008985 */ /* 0x0085e4000c101928 */
.L_x_2004:
[----:B------:R-:W3:Y:S01]  /*121d0*/  LDC R14, c[0x0][0xce8] ;  /* 0x00033a00ff0e7b82 */ /* 0x000ee20000000800 */
[----:B------:R-:W-:Y:S01]  /*121e0*/  ULDC UR8, c[0x0][0xbc8] ;  /* 0x0002f20000087ab9 */ /* 0x000fe20000000800 */
[----:B--2---:R2:W5:Y:S01]  /*121f0*/  LD.E.128 R4, desc[UR40][R20.64] ;  /* 0x0000002814047980 */ /* 0x004562000c101d00 */
[----:B------:R-:W-:Y:S01]  /*12200*/  ISETP.GE.AND P0, PT, R198, UR8, PT ;  /* 0x00000008c6007c0c */ /* 0x000fe2000bf06270 */
[----:B------:R-:W-:Y:S01]  /*12210*/  ULDC.64 UR4, c[0x0][0xbe8] ;  /* 0x0002fa0000047ab9 */ /* 0x000fe20000000a00 */
[----:B------:R-:W-:Y:S01]  /*12220*/  ISETP.GE.AND P1, PT, R189, UR8, PT ;  /* 0x00000008bd007c0c */ /* 0x000fe2000bf26270 */
[----:B------:R-:W5:Y:S01]  /*12230*/  LD.E.128 R64, desc[UR40][R64.64] ;  /* 0x0000002840407980 */ /* 0x000f62000c101d00 */
[----:B------:R-:W-:-:S03]  /*12240*/  SEL R3, RZ, 0xffffffff, P0 ;  /* 0xffffffffff037807 */ /* 0x000fc60000000000 */
[----:B------:R-:W5:Y:S01]  /*12250*/  LD.E.128 R48, desc[UR40][R48.64] ;  /* 0x0000002830307980 */ /* 0x000f62000c101d00 */
[----:B------:R-:W-:Y:S01]  /*12260*/  SEL R0, RZ, 0x1, P1 ;  /* 0x00000001ff007807 */ /* 0x000fe20000800000 */
[----:B------:R-:W-:Y:S01]  /*12270*/  IMAD.SHL.U32 R3, R3, 0x2, RZ ;  /* 0x0000000203037824 */ /* 0x000fe200078e00ff */
[----:B------:R-:W-:Y:S01]  /*12280*/  ULDC.64 UR6, c[0x0][0xb80] ;  /* 0x0002e00000067ab9 */ /* 0x000fe20000000a00 */
[----:B------:R-:W5:Y:S04]  /*12290*/  LD.E.128 R44, desc[UR40][R44.64] ;  /* 0x000000282c2c7980 */ /* 0x000f68000c101d00 */
[----:B------:R-:W5:Y:S04]  /*122a0*/  LD.E.128 R40, desc[UR40][R40.64] ;  /* 0x0000002828287980 */ /* 0x000f68000c101d00 */
[----:B------:R-:W5:Y:S01]  /*122b0*/  LD.E.128 R60, desc[UR40][R60.64] ;  /* 0x000000283c3c7980 */ /* 0x000f62000c101d00 */
[----:B---3--:R-:W-:-:S02]  /*122c0*/  ISETP.NE.AND P2, PT, R14, 0x1, PT ;  /* 0x000000010e00780c */ /* 0x008fc40003f45270 */
[----:B------:R-:W-:Y:S01]  /*122d0*/  ISETP.GE.AND P1, PT, R197, UR8, PT ;  /* 0x00000008c5007c0c */ /* 0x000fe2000bf26270 */
[----:B------:R-:W5:Y:S01]  /*122e0*/  LD.E.128 R56, desc[UR40][R56.64] ;  /* 0x0000002838387980 */ /* 0x000f62000c101d00 */
[----:B------:R-:W-:Y:S02]  /*122f0*/  LOP3.LUT R0, R3, 0x2, R0, 0xe2, !PT ;  /* 0x0000000203007812 */ /* 0x000fe400078ee200 */
[----:B------:R-:W-:Y:S01]  /*12300*/  SEL R3, RZ, 0xffffffff, P1 ;  /* 0xffffffffff037807 */ /* 0x000fe20000800000 */
[----:B------:R-:W5:Y:S04]  /*12310*/  LD.E.128 R52, desc[UR40][R52.64] ;  /* 0x0000002834347980 */ /* 0x000f68000c101d00 */
[----:B------:R-:W5:Y:S02]  /*12320*/  LD.E.128 R96, desc[UR40][R96.64] ;  /* 0x0000002860607980 */ /* 0x000f64000c101d00 */
[----:B------:R-:W3:Y:S01]  /*12330*/  @P2 LDC R15, c[0x0][0xcec] ;  /* 0x00033b00ff0f2b82 */ /* 0x000ee20000000800 */
[----:B------:R-:W-:Y:S01]  /*12340*/  IMAD.SHL.U32 R3, R3, 0x4, RZ ;  /* 0x0000000403037824 */ /* 0x000fe200078e00ff */
[----:B------:R-:W5:Y:S04]  /*12350*/  LD.E.128 R92, desc[UR40][R92.64] ;  /* 0x000000285c5c7980 */ /* 0x000f68000c101d00 */
[----:B------:R-:W5:Y:S02]  /*12360*/  LD.E.128 R88, desc[UR40][R88.64] ;  /* 0x0000002858587980 */ /* 0x000f64000c101d00 */
[----:B--2---:R-:W2:Y:S01]  /*12370*/  @P2 LDC R21, c[0x0][0xcf0] ;  /* 0x00033c00ff152b82 */ /* 0x004ea20000000800 */
[----:B------:R-:W-:Y:S01]  /*12380*/  IMAD R8, R12, UR4, RZ ;  /* 0x000000040c087c24 */ /* 0x000fe2000f8e02ff */
[----:B------:R-:W-:Y:S01]  /*12390*/  ISETP.GE.AND P0, PT, R196, UR8, PT ;  /* 0x00000008c4007c0c */ /* 0x000fe2000bf06270 */
[----:B------:R-:W5:Y:S01]  /*123a0*/  LD.E.128 R84, desc[UR40][R84.64] ;  /* 0x0000002854547980 */ /* 0x000f62000c101d00 */
[----:B------:R-:W-:Y:S01]  /*123b0*/  LOP3.LUT R3, R3, 0x4, R0, 0xe2, !PT ;  /* 0x0000000403037812 */ /* 0x000fe200078ee200 */
[----:B------:R-:W-:Y:S01]  /*123c0*/  IMAD R0, R218, 0x20, R219 ;  /* 0x00000020da007824 */ /* 0x000fe200078e02db */
[----:B------:R-:W-:Y:S01]  /*123d0*/  SEL R10, RZ, 0xffffffff, P0 ;  /* 0xffffffffff0a7807 */ /* 0x000fe20000000000 */
[----:B------:R-:W-:Y:S01]  /*123e0*/  IMAD R11, R193, UR5, R8 ;  /* 0x00000005c10b7c24 */ /* 0x000fe2000f8e0208 */
[----:B------:R-:W-:Y:S01]  /*123f0*/  ISETP.GE.AND P0, PT, R195, UR8, PT ;  /* 0x00000008c3007c0c */ /* 0x000fe2000bf06270 */
[----:B------:R-:W-:Y:S01]  /*12400*/  IMAD.WIDE.U32 R8, R193, UR4, RZ ;  /* 0x00000004c1087c25 */ /* 0x000fe2000f8e00ff */
[----:B------:R-:W-:Y:S01]  /*12410*/  ULDC.64 UR4, c[0x0][0xbf0] ;  /* 0x0002fc0000047ab9 */ /* 0x000fe20000000a00 */
[----:B------:R-:W5:Y:S02]  /*12420*/  LD.E.128 R80, desc[UR40][R80.64] ;  /* 0x0000002850507980 */ /* 0x000f64000c101d00 */
[----:B------:R-:W-:-:S02]  /*12430*/  IMAD.IADD R12, R23, 0x1, R0 ;  /* 0x00000001170c7824 */ /* 0x000fc400078e0200 */
[----:B------:R-:W-:Y:S01]  /*12440*/  IMAD.SHL.U32 R10, R10, 0x8, RZ ;  /* 0x000000080a0a7824 */ /* 0x000fe200078e00ff */
[----:B------:R-:W5:Y:S01]  /*12450*/  LD.E.128 R76, desc[UR40][R76.64] ;  /* 0x000000284c4c7980 */ /* 0x000f62000c101d00 */
[----:B------:R-:W-:Y:S01]  /*12460*/  IMAD.IADD R9, R9, 0x1, R11 ;  /* 0x0000000109097824 */ /* 0x000fe200078e020b */
[----:B------:R-:W-:Y:S01]  /*12470*/  SEL R11, RZ, 0xffffffff, P0 ;  /* 0xffffffffff0b7807 */ /* 0x000fe20000000000 */
[----:B---3--:R-:W-:Y:S01]  /*12480*/  @P2 IMAD.HI.U32 R0, R12, R15, RZ ;  /* 0x0000000f0c002227 */ /* 0x008fe200078e00ff */
[----:B------:R-:W-:Y:S01]  /*12490*/  LOP3.LUT R10, R10, 0x8, R3, 0xe2, !PT ;  /* 0x000000080a0a7812 */ /* 0x000fe200078ee203 */
[----:B------:R-:W5:Y:S02]  /*124a0*/  LD.E.128 R72, desc[UR40][R72.64] ;  /* 0x0000002848487980 */ /* 0x000f64000c101d00 */
[----:B------:R-:W-:Y:S01]  /*124b0*/  IMAD.MOV.U32 R3, RZ, RZ, R12 ;  /* 0x000000ffff037224 */ /* 0x000fe200078e000c */
[----:B--2---:R-:W-:Y:S01]  /*124c0*/  @P2 SHF.R.U32.HI R3, RZ, R21, R0 ;  /* 0x00000015ff032219 */ /* 0x004fe20000011600 */
[----:B------:R-:W-:Y:S01]  /*124d0*/  IMAD.SHL.U32 R11, R11, 0x10, RZ ;  /* 0x000000100b0b7824 */ /* 0x000fe200078e00ff */
[----:B------:R-:W5:Y:S01]  /*124e0*/  LD.E.128 R68, desc[UR40][R68.64] ;  /* 0x0000002844447980 */ /* 0x000f62000c101d00 */
[----:B------:R-:W-:Y:S01]  /*124f0*/  IMAD R13, R13, UR4, RZ ;  /* 0x000000040d0d7c24 */ /* 0x000fe2000f8e02ff */
[----:B------:R-:W-:-:S02]  /*12500*/  ISETP.GE.AND P0, PT, R194, UR8, PT ;  /* 0x00000008c2007c0c */ /* 0x000fc4000bf06270 */
[----:B------:R-:W-:Y:S01]  /*12510*/  LOP3.LUT R10, R11, 0x10, R10, 0xe2, !PT ;  /* 0x000000100b0a7812 */ /* 0x000fe200078ee20a */
[C---:B------:R-:W-:Y:S01]  /*12520*/  IMAD R13, R192.reuse, UR5, R13 ;  /* 0x00000005c00d7c24 */ /* 0x040fe2000f8e020d */
[----:B------:R-:W-:Y:S01]  /*12530*/  @!PT LDS RZ, [RZ] ;  /* 0x00000000fffff984 */ /* 0x000fe20000000800 */
[----:B------:R-:W-:Y:S01]  /*12540*/  @!PT LDS RZ, [RZ] ;  /* 0x00000000fffff984 */ /* 0x000fe20000000800 */
[----:B------:R-:W-:Y:S01]  /*12550*/  @!PT LDS RZ, [RZ] ;  /* 0x00000000fffff984 */ /* 0x000fe20000000800 */
[----:B------:R-:W-:Y:S01]  /*12560*/  @!PT LDS RZ, [RZ] ;  /* 0x00000000fffff984 */ /* 0x000fe20000000800 */
[----:B------:R2:W-:Y:S06]  /*12570*/  MEMBAR.ALL.CTA ;  /* 0x0000000000007992 */ /* 0x0005ec0000008000 */
[----:B--2---:R-:W2:Y:S01]  /*12580*/  FENCE.VIEW.ASYNC.S ;  /* 0x00000000000073c6 */ /* 0x004ea20000000000 */
[----:B------:R-:W-:Y:S01]  /*12590*/  IMAD.WIDE.U32 R192, R192, UR4, R8 ;  /* 0x00000004c0c07c25 */ /* 0x000fe2000f8e0008 */
[----:B------:R-:W-:Y:S01]  /*125a0*/  SHF.R.S32.HI R8, RZ, 0x1f, R3 ;  /* 0x0000001fff087819 */ /* 0x000fe20000011403 */
[----:B------:R-:W-:-:S02]  /*125b0*/  ULDC.64 UR4, c[0x0][0xbe0] ;  /* 0x0002f80000047ab9 */ /* 0x000fc40000000a00 */
[----:B------:R-:W-:Y:S01]  /*125c0*/  IMAD.MOV R11, RZ, RZ, -R3 ;  /* 0x000000ffff0b7224 */ /* 0x000fe200078e0a03 */
[----:B------:R-:W-:Y:S01]  /*125d0*/  SEL R0, RZ, 0xffffffff, P0 ;  /* 0xffffffffff007807 */ /* 0x000fe20000000000 */
[----:B------:R-:W-:Y:S02]  /*125e0*/  IMAD R8, R8, UR4, RZ ;  /* 0x0000000408087c24 */ /* 0x000fe4000f8e02ff */
[----:B------:R-:W-:Y:S02]  /*125f0*/  IMAD R11, R14, R11, R12 ;  /* 0x0000000b0e0b7224 */ /* 0x000fe400078e020c */
[----:B------:R-:W-:Y:S02]  /*12600*/  IMAD.IADD R193, R193, 0x1, R13 ;  /* 0x00000001c1c17824 */ /* 0x000fe400078e020d */
[----:B------:R-:W-:Y:S01]  /*12610*/  IMAD.SHL.U32 R15, R0, 0x20, RZ ;  /* 0x00000020000f7824 */ /* 0x000fe200078e00ff */
[----:B------:R-:W-:Y:S01]  /*12620*/  SHF.R.S32.HI R0, RZ, 0x1f, R11 ;  /* 0x0000001fff007819 */ /* 0x000fe2000001140b */
[----:B------:R-:W-:-:S02]  /*12630*/  IMAD R13, R3, UR5, R8 ;  /* 0x00000005030d7c24 */ /* 0x000fc4000f8e0208 */
        /* <DEDUP_REMOVED lines=8> */
[----:B-1----:R-:W-:Y:S01]  /*126c0*/  IMAD.IADD R27, R219, 0x1, R23 ;  /* 0x00000001db1b7824 */ /* 0x002fe200078e0217 */
[----:B------:R-:W-:Y:S01]  /*126d0*/  ISETP.GE.AND P0, PT, R222, UR8, PT ;  /* 0x00000008de007c0c */ /* 0x000fe2000bf06270 */
[----:B------:R-:W-:-:S02]  /*126e0*/  IMAD R28, R14, UR5, RZ ;  /* 0x000000050e1c7c24 */ /* 0x000fc4000f8e02ff */
[----:B------:R-:W-:Y:S01]  /*126f0*/  IMAD.WIDE.U32 R8, R11, UR4, R8 ;  /* 0x000000040b087c25 */ /* 0x000fe2000f8e0008 */
[----:B------:R-:W-:Y:S01]  /*12700*/  UIADD3 UR4, UR38, 0x38820, URZ ;  /* 0x0003882026047890 */ /* 0x000fe2000fffe03f */
[----:B------:R-:W-:Y:S02]  /*12710*/  SEL R0, RZ, 0x80, P0 ;  /* 0x00000080ff007807 */ /* 0x000fe40000000000 */
[----:B------:R-:W-:Y:S01]  /*12720*/  ISETP.GE.AND P0, PT, R27, R28, PT ;  /* 0x0000001c1b00720c */ /* 0x000fe20003f06270 */
[----:B------:R-:W-:Y:S01]  /*12730*/  IMAD.IADD R9, R9, 0x1, R13 ;  /* 0x0000000109097824 */ /* 0x000fe200078e020d */
[----:B------:R-:W-:Y:S01]  /*12740*/  UPRMT UR4, URZ, 0x654, UR4 ;  /* 0x000006543f047896 */ /* 0x000fe20008000004 */
[C---:B------:R-:W-:Y:S02]  /*12750*/  LEA R23, P1, R8.reuse, UR6, 0x1 ;  /* 0x0000000608177c11 */ /* 0x040fe4000f8208ff */
[----:B------:R-:W-:Y:S02]  /*12760*/  LOP3.LUT R10, R15, 0x20, R10, 0xe2, !PT ;  /* 0x000000200f0a7812 */ /* 0x000fe400078ee20a */
[----:B------:R-:W-:Y:S01]  /*12770*/  LEA.HI.X R26, R8, UR7, R9, 0x1, P1 ;  /* 0x00000007081a7c11 */ /* 0x000fe200088f0c09 */
[----:B------:R-:W-:Y:S01]  /*12780*/  BSSY B1, `(.L_x_2005) ;  /* 0x000002b000017945 */ /* 0x000fe20003800000 */
[----:B------:R-:W-:-:S02]  /*12790*/  LOP3.LUT R3, R10, R3, RZ, 0xfc, !PT ;  /* 0x000000030a037212 */ /* 0x000fc400078efcff */
[----:B--2---:R-:W-:Y:S01]  /*127a0*/  SYNCS.ARRIVE.TRANS64.RED.A1T0 RZ, [UR4], RZ ;  /* 0x000000ffffff79a7 */ /* 0x004fe20008100404 */
[----:B------:R1:W2:Y:S01]  /*127b0*/  SHFL.IDX PT, R10, R23, RZ, 0x181f ;  /* 0x00181fff170a7589 */ /* 0x0002a200000e0000 */
[----:B------:R-:W-:-:S03]  /*127c0*/  LOP3.LUT R0, R3, R0, RZ, 0xfc, !PT ;  /* 0x0000000003007212 */ /* 0x000fc600078efcff */
[----:B------:R1:W3:Y:S01]  /*127d0*/  SHFL.IDX PT, R11, R26, RZ, 0x181f ;  /* 0x00181fff1a0b7589 */ /* 0x0002e200000e0000 */
[----:B------:R-:W-:Y:S02]  /*127e0*/  SHF.R.S32.HI R29, RZ, 0x1f, R194 ;  /* 0x0000001fff1d7819 */ /* 0x000fe400000114c2 */
[----:B------:R-:W-:Y:S02]  /*127f0*/  SHF.R.S32.HI R30, RZ, 0x1f, R195 ;  /* 0x0000001fff1e7819 */ /* 0x000fe400000114c3 */
[----:B------:R-:W-:Y:S02]  /*12800*/  SHF.R.S32.HI R31, RZ, 0x1f, R196 ;  /* 0x0000001fff1f7819 */ /* 0x000fe400000114c4 */
[----:B------:R-:W-:Y:S02]  /*12810*/  SHF.R.S32.HI R32, RZ, 0x1f, R197 ;  /* 0x0000001fff207819 */ /* 0x000fe400000114c5 */
[----:B------:R-:W-:Y:S01]  /*12820*/  SHF.R.S32.HI R33, RZ, 0x1f, R198 ;  /* 0x0000001fff217819 */ /* 0x000fe200000114c6 */
[----:B-1----:R-:W-:Y:S06]  /*12830*/  @P0 BRA `(.L_x_2006) ;  /* 0x00000000007c0947 */ /* 0x002fec0003800000 */
[----:B------:R-:W-:Y:S02]  /*12840*/  ISETP.GE.AND P1, PT, R198, UR8, PT ;  /* 0x00000008c6007c0c */ /* 0x000fe4000bf26270 */
[----:B------:R-:W-:Y:S02]  /*12850*/  ISETP.GE.AND P0, PT, R189, UR8, PT ;  /* 0x00000008bd007c0c */ /* 0x000fe4000bf06270 */
[----:B------:R-:W-:Y:S02]  /*12860*/  ISETP.GE.AND P5, PT, R197, UR8, PT ;  /* 0x00000008c5007c0c */ /* 0x000fe4000bfa6270 */
[----:B------:R-:W-:-:S07]  /*12870*/  ISETP.GE.AND P3, PT, R196, UR8, PT ;  /* 0x00000008c4007c0c */ /* 0x000fce000bf66270 */
[CC--:B--2---:R-:W-:Y:S02]  /*12880*/  @!P1 LEA R12, P2, R198.reuse, R10.reuse, 0x1 ;  /* 0x0000000ac60c9211 */ /* 0x0c4fe400078408ff */
[----:B---3--:R-:W-:Y:S02]  /*12890*/  @!P0 IMAD.WIDE R8, R189, 0x2, R10 ;  /* 0x00000002bd088825 */ /* 0x008fe400078e020a */
        /* <DEDUP_REMOVED lines=25> */
.L_x_2006:
[----:B------:R-:W-:Y:S05]  /*12a30*/  BSYNC B1 ;  /* 0x0000000000017941 */ /* 0x000fea0003800000 */
.L_x_2005:
[----:B----45:R-:W-:Y:S01]  /*12a40*/  VIADD R4, R27, 0x20 ;  /* 0x000000201b047836 */ /* 0x030fe20000000000 */
[----:B------:R1:W4:Y:S04]  /*12a50*/  SHFL.IDX PT, R7, R26, 0x1, 0x181f ;  /* 0x00381f001a077f89 */ /* 0x00032800000e0000 */
[----:B------:R-:W-:Y:S01]  /*12a60*/  ISETP.GE.AND P0, PT, R4, R28, PT ;  /* 0x0000001c0400720c */ /* 0x000fe20003f06270 */
[----:B------:R1:W0:-:S12]  /*12a70*/  SHFL.IDX PT, R6, R23, 0x1, 0x181f ;  /* 0x00381f0017067f89 */ /* 0x00021800000e0000 */
[----:B-1----:R-:W-:Y:S05]  /*12a80*/  @P0 BRA `(.L_x_2007) ;  /* 0x0000000c007c0947 */ /* 0x002fea0003800000 */
[----:B------:R-:W-:Y:S02]  /*12a90*/  ISETP.GE.AND P0, PT, R189, UR8, PT ;  /* 0x00000008bd007c0c */ /* 0x000fe4000bf06270 */
[----:B------:R-:W-:Y:S02]  /*12aa0*/  ISETP.GE.AND P5, PT, R198, UR8, PT ;  /* 0x00000008c6007c0c */ /* 0x000fe4000bfa6270 */
[----:B------:R-:W-:Y:S02]  /*12ab0*/  ISETP.GE.AND P3, PT, R197, UR8, PT ;  /* 0x00000008c5007c0c */ /* 0x000fe4000bf66270 */
[----:B------:R-:W-:Y:S02]  /*12ac0*/  ISETP.GE.AND P2, PT, R196, UR8, PT ;  /* 0x00000008c4007c0c */ /* 0x000fe4000bf46270 */
[----:B------:R-:W-:-:S05]  /*12ad0*/  ISETP.GE.AND P1, PT, R195, UR8, PT ;  /* 0x00000008c3007c0c */ /* 0x000fca000bf26270 */
[----:B0---4-:R-:W-:Y:S02]  /*12ae0*/  @!P0 IMAD.WIDE R4, R189, 0x2, R6 ;  /* 0x00000002bd048825 */ /* 0x011fe400078e0206 */
[-C--:B------:R-:W-:Y:S02]  /*12af0*/  @!P5 LEA R8, P4, R198, R6.reuse, 0x1 ;  /* 0x00000006c608d211 */ /* 0x080fe400078808ff */
[----:B--2---:R-:W-:Y:S01]  /*12b00*/  @!P3 LEA R10, P6, R197, R6, 0x1 ;  /* 0x00000006c50ab211 */ /* 0x004fe200078c08ff */
[----:B------:R0:W-:Y:S01]  /*12b10*/  @!P0 ST.E.128 desc[UR40][R4.64], R48 ;  /* 0x0000003004008985 */ /* 0x0001e2000c101d28 */
[----:B------:R-:W-:Y:S02]  /*12b20*/  ISETP.GE.AND P0, PT, R194, UR8, PT ;  /* 0x00000008c2007c0c */ /* 0x000fe4000bf06270 */
[----:B------:R-:W-:Y:S02]  /*12b30*/  @!P5 LEA.HI.X R9, R198, R7, R33, 0x1, P4 ;  /* 0x00000007c609d211 */ /* 0x000fe400020f0c21 */
[----:B------:R-:W-:-:S02]  /*12b40*/  LOP3.LUT P4, RZ, R3, 0x40, RZ, 0xc0, !PT ;  /* 0x0000004003ff7812 */ /* 0x000fc4000788c0ff */
[----:B---3--:R-:W-:Y:S01]  /*12b50*/  @!P3 LEA.HI.X R11, R197, R7, R32, 0x1, P6 ;  /* 0x00000007c50bb211 */ /* 0x008fe200030f0c20 */
[----:B------:R1:W-:Y:S01]  /*12b60*/  @!P5 ST.E.128 desc[UR40][R8.64], R40 ;  /* 0x000000280800d985 */ /* 0x0003e2000c101d28 */
[----:B------:R-:W-:-:S03]  /*12b70*/  @!P2 LEA R12, P5, R196, R6, 0x1 ;  /* 0x00000006c40ca211 */ /* 0x000fc600078a08ff */
[----:B------:R1:W-:Y:S01]  /*12b80*/  @!P3 ST.E.128 desc[UR40][R10.64], R60 ;  /* 0x0000003c0a00b985 */ /* 0x0003e2000c101d28 */
[-C--:B------:R-:W-:Y:S02]  /*12b90*/  @!P2 LEA.HI.X R13, R196, R7.reuse, R31, 0x1, P5 ;  /* 0x00000007c40da211 */ /* 0x080fe400028f0c1f */
[CC--:B------:R-:W-:Y:S02]  /*12ba0*/  @!P0 LEA R14, P3, R194.reuse, R6.reuse, 0x1 ;  /* 0x00000006c20e8211 */ /* 0x0c0fe400078608ff */
[-C--:B0-----:R-:W-:Y:S01]  /*12bb0*/  @!P1 LEA R4, P6, R195, R6.reuse, 0x1 ;  /* 0x00000006c3049211 */ /* 0x081fe200078c08ff */
[----:B------:R1:W-:Y:S01]  /*12bc0*/  @!P2 ST.E.128 desc[UR40][R12.64], R52 ;  /* 0x000000340c00a985 */ /* 0x0003e2000c101d28 */
[----:B------:R-:W-:Y:S02]  /*12bd0*/  @P4 LEA R20, P5, R223, R6, 0x1 ;  /* 0x00000006df144211 */ /* 0x000fe400078a08ff */
[-C--:B------:R-:W-:Y:S02]  /*12be0*/  @!P1 LEA.HI.X R5, R195, R7.reuse, R30, 0x1, P6 ;  /* 0x00000007c3059211 */ /* 0x080fe400030f0c1e */
[----:B------:R-:W-:-:S02]  /*12bf0*/  @!P0 LEA.HI.X R15, R194, R7, R29, 0x1, P3 ;  /* 0x00000007c20f8211 */ /* 0x000fc400018f0c1d */
[----:B------:R-:W-:Y:S01]  /*12c00*/  @P4 LEA.HI.X R21, R223, R7, R229, 0x1, P5 ;  /* 0x00000007df154211 */ /* 0x000fe200028f0ce5 */
[----:B------:R1:W-:Y:S04]  /*12c10*/  @!P1 ST.E.128 desc[UR40][R4.64], R92 ;  /* 0x0000005c04009985 */ /* 0x0003e8000c101d28 */
[----:B------:R1:W-:Y:S01]  /*12c20*/  @!P0 ST.E.128 desc[UR40][R14.64], R84 ;  /* 0x000000540e008985 */ /* 0x0003e2000c101d28 */
[----:B------:R-:W-:-:S03]  /*12c30*/  LOP3.LUT P0, RZ, R0, 0x80, RZ, 0xc0, !PT ;  /* 0x0000008000ff7812 */ /* 0x000fc6000780c0ff */
[----:B------:R1:W-:Y:S10]  /*12c40*/  @P4 ST.E.128 desc[UR40][R20.64], R76 ;  /* 0x0000004c14004985 */ /* 0x0003f4000c101d28 */
[----:B------:R-:W-:Y:S05]  /*12c50*/  @!P0 BRA `(.L_x_2007) ;  /* 0x0000000c00088947 */ /* 0x000fea0003800000 */
[----:B-1----:R-:W-:-:S04]  /*12c60*/  LEA R4, P0, R222, R6, 0x1 ;  /* 0x00000006de047211 */ /* 0x002fc800078008ff */
[----:B------:R-:W-:-:S05]  /*12c70*/  LEA.HI.X R5, R222, R7, R228, 0x1, P0 ;  /* 0x00000007de057211 */ /* 0x000fca00000f0ce4 */
[----:B------:R0:W-:Y:S01]  /*12c80*/  ST.E.128 desc[UR40][R4.64], R68 ;  /* 0x0000004404007985 */ /* 0x0001e2000c101d28 */
[----:B------:R-:W-:Y:S05]  /*12c90*/  BRA `(.L_x_2007) ;  /* 0x0000000800f87947 */ /* 0x000fea0003800000 */
.L_x_2003:
[----:B------:R-:W1:Y:S01]  /*12ca0*/  LDC R14, c[0x0][0xce8] ;  /* 0x00033a00ff0e7b82 */ /* 0x000e620000000800 */
[----:B------:R-:W-:Y:S01]  /*12cb0*/  ULDC UR6, c[0x0][0xbc8] ;  /* 0x0002f20000067ab9 */ /* 0x000fe20000000800 */
[----:B------:R-:W-:Y:S01]  /*12cc0*/  ISETP.GE.AND P2, PT, R227, 0x40, PT ;  /* 0x00000040e300780c */ /* 0x000fe20003f46270 */
[----:B------:R-:W-:Y:S01]  /*12cd0*/  BSSY B1, `(.L_x_2008) ;  /* 0x0000036000017945 */ /* 0x000fe20003800000 */
[----:B------:R-:W-:Y:S02]  /*12ce0*/  ISETP.GE.AND P1, PT, R198, UR6, PT ;  /* 0x00000006c6007c0c */ /* 0x000fe4000bf26270 */
[----:B------:R-:W-:Y:S02]  /*12cf0*/  ISETP.GE.AND P3, PT, R189, UR6, PT ;  /* 0x00000006bd007c0c */ /* 0x000fe4000bf66270 */
[----:B------:R-:W-:Y:S02]  /*12d00*/  SEL R0, RZ, 0xffffffff, P1 ;  /* 0xffffffffff007807 */ /* 0x000fe40000800000 */
[----:B------:R-:W-:-:S02]  /*12d10*/  SEL R3, RZ, 0x1, P3 ;  /* 0x00000001ff037807 */ /* 0x000fc40001800000 */
[----:B------:R-:W-:Y:S01]  /*12d20*/  ISETP.GE.AND P1, PT, R197, UR6, PT ;  /* 0x00000006c5007c0c */ /* 0x000fe2000bf26270 */
[----:B------:R-:W-:Y:S01]  /*12d30*/  IMAD.SHL.U32 R4, R0, 0x2, RZ ;  /* 0x0000000200047824 */ /* 0x000fe200078e00ff */
[----:B------:R-:W-:Y:S01]  /*12d40*/  SHF.R.S32.HI R10, RZ, 0x1f, R193 ;  /* 0x0000001fff0a7819 */ /* 0x000fe200000114c1 */
[----:B------:R-:W-:Y:S01]  /*12d50*/  IMAD R0, R218, 0x20, R219 ;  /* 0x00000020da007824 */ /* 0x000fe200078e02db */
[----:B------:R-:W-:Y:S02]  /*12d60*/  SHF.R.S32.HI R11, RZ, 0x1f, R192 ;  /* 0x0000001fff0b7819 */ /* 0x000fe400000114c0 */
[----:B------:R-:W-:Y:S01]  /*12d70*/  LOP3.LUT R21, R4, 0x2, R3, 0xe2, !PT ;  /* 0x0000000204157812 */ /* 0x000fe200078ee203 */
[----:B------:R-:W-:Y:S01]  /*12d80*/  IMAD.IADD R13, R23, 0x1, R0 ;  /* 0x00000001170d7824 */ /* 0x000fe200078e0200 */
[----:B-1----:R-:W-:-:S13]  /*12d90*/  ISETP.NE.AND P0, PT, R14, 0x1, PT ;  /* 0x000000010e00780c */ /* 0x002fda0003f05270 */
[----:B------:R-:W1:Y:S08]  /*12da0*/  @P0 LDC R20, c[0x0][0xcec] ;  /* 0x00033b00ff140b82 */ /* 0x000e700000000800 */
[----:B------:R-:W2:Y:S01]  /*12db0*/  @P0 LDC R15, c[0x0][0xcf0] ;  /* 0x00033c00ff0f0b82 */ /* 0x000ea20000000800 */
[----:B------:R-:W-:Y:S05]  /*12dc0*/  @P2 BRA `(.L_x_2009) ;  /* 0x0000000000982947 */ /* 0x000fea0003800000 */
[----:B------:R-:W3:Y:S01]  /*12dd0*/  S2R R8, SR_TID.X ;  /* 0x0000000000087919 */ /* 0x000ee20000002100 */
[----:B------:R-:W4:Y:S01]  /*12de0*/  LDC R12, c[0x0][0xce8] ;  /* 0x00033a00ff0c7b82 */ /* 0x000f220000000800 */
[----:B------:R-:W-:Y:S02]  /*12df0*/  ULDC UR4, c[0x0][0xb88] ;  /* 0x0002e20000047ab9 */ /* 0x000fe40000000800 */
[----:B----4-:R-:W-:Y:S01]  /*12e00*/  IMAD R3, R12, UR4, RZ ;  /* 0x000000040c037c24 */ /* 0x010fe2000f8e02ff */
[----:B---3--:R-:W-:-:S04]  /*12e10*/  IADD3 R8, R23, -0x80, R8 ;  /* 0xffffff8017087810 */ /* 0x008fc80007ffe008 */
[----:B------:R-:W-:-:S13]  /*12e20*/  ISETP.GE.AND P2, PT, R8, R3, PT ;  /* 0x000000030800720c */ /* 0x000fda0003f46270 */
[----:B------:R-:W-:Y:S05]  /*12e30*/  @P2 BRA `(.L_x_2009) ;  /* 0x00000000007c2947 */ /* 0x000fea0003800000 */
[----:B------:R-:W-:Y:S01]  /*12e40*/  ISETP.NE.AND P2, PT, R12, 0x1, PT ;  /* 0x000000010c00780c */ /* 0x000fe20003f45270 */
[----:B------:R-:W-:Y:S01]  /*12e50*/  ULDC.64 UR4, c[0x0][0xc90] ;  /* 0x0003240000047ab9 */ /* 0x000fe20000000a00 */
[----:B------:R-:W-:Y:S02]  /*12e60*/  IMAD.MOV.U32 R3, RZ, RZ, R8 ;  /* 0x000000ffff037224 */ /* 0x000fe400078e0008 */
[----:B------:R-:W-:-:S04]  /*12e70*/  IMAD R6, R10, UR4, RZ ;  /* 0x000000040a067c24 */ /* 0x000fc8000f8e02ff */
[----:B------:R-:W-:-:S05]  /*12e80*/  IMAD R7, R193, UR5, R6 ;  /* 0x00000005c1077c24 */ /* 0x000fca000f8e0206 */
[----:B------:R-:W3:Y:S08]  /*12e90*/  @P2 LDC R5, c[0x0][0xcec] ;  /* 0x00033b00ff052b82 */ /* 0x000ef00000000800 */
[----:B------:R-:W4:Y:S01]  /*12ea0*/  @P2 LDC R9, c[0x0][0xcf0] ;  /* 0x00033c00ff092b82 */ /* 0x000f220000000800 */
[----:B---3--:R-:W-:-:S04]  /*12eb0*/  @P2 IMAD.HI.U32 R0, R8, R5, RZ ;  /* 0x0000000508002227 */ /* 0x008fc800078e00ff */
[----:B------:R-:W-:Y:S01]  /*12ec0*/  IMAD.WIDE.U32 R4, R193, UR4, RZ ;  /* 0x00000004c1047c25 */ /* 0x000fe2000f8e00ff */
[----:B------:R-:W-:Y:S01]  /*12ed0*/  ULDC.64 UR4, c[0x0][0xc98] ;  /* 0x0003260000047ab9 */ /* 0x000fe20000000a00 */
[----:B----4-:R-:W-:Y:S02]  /*12ee0*/  @P2 SHF.R.U32.HI R3, RZ, R9, R0 ;  /* 0x00000009ff032219 */ /* 0x010fe40000011600 */
[----:B------:R-:W-:Y:S02]  /*12ef0*/  IMAD.IADD R5, R5, 0x1, R7 ;  /* 0x0000000105057824 */ /* 0x000fe400078e0207 */
[----:B------:R-:W-:Y:S02]  /*12f00*/  IMAD R9, R11, UR4, RZ ;  /* 0x000000040b097c24 */ /* 0x000fe4000f8e02ff */
[----:B------:R-:W-:Y:S02]  /*12f10*/  IMAD.MOV R7, RZ, RZ, -R3 ;  /* 0x000000ffff077224 */ /* 0x000fe400078e0a03 */
[----:B------:R-:W-:-:S04]  /*12f20*/  IMAD.WIDE.U32 R4, R192, UR4, R4 ;  /* 0x00000004c0047c25 */ /* 0x000fc8000f8e0004 */
[----:B------:R-:W-:Y:S01]  /*12f30*/  IMAD R7, R12, R7, R8 ;  /* 0x000000070c077224 */ /* 0x000fe200078e0208 */
[----:B------:R-:W-:Y:S01]  /*12f40*/  IADD3 R4, P2, R3, R4, RZ ;  /* 0x0000000403047210 */ /* 0x000fe20007f5e0ff */
        /* <DEDUP_REMOVED lines=14> */
.L_x_2009:
[----:B------:R-:W-:Y:S05]  /*13030*/  BSYNC B1 ;  /* 0x0000000000017941 */ /* 0x000fea0003800000 */
.L_x_2008:
[----:B------:R-:W-:Y:S01]  /*13040*/  ULDC.64 UR4, c[0x0][0xbe8] ;  /* 0x0002fa0000047ab9 */ /* 0x000fe20000000a00 */
[----:B-1----:R-:W-:Y:S01]  /*13050*/  @P0 IMAD.HI.U32 R0, R13, R20, RZ ;  /* 0x000000140d000227 */ /* 0x002fe200078e00ff */
[----:B---3--:R-:W-:Y:S01]  /*13060*/  SEL R6, RZ, 0xffffffff, P1 ;  /* 0xffffffffff067807 */ /* 0x008fe20000800000 */
[----:B------:R-:W-:Y:S01]  /*13070*/  BSSY B1, `(.L_x_2010) ;  /* 0x000005c000017945 */ /* 0x000fe20003800000 */
[----:B------:R-:W-:Y:S01]  /*13080*/  ISETP.GE.AND P2, PT, R196, UR6, PT ;  /* 0x00000006c4007c0c */ /* 0x000fe2000bf46270 */
[----:B------:R-:W-:Y:S01]  /*13090*/  IMAD R4, R10, UR4, RZ ;  /* 0x000000040a047c24 */ /* 0x000fe2000f8e02ff */
[----:B------:R-:W-:Y:S01]  /*130a0*/  ISETP.GE.AND P1, PT, R195, UR6, PT ;  /* 0x00000006c3007c0c */ /* 0x000fe2000bf26270 */
[----:B------:R-:W-:Y:S01]  /*130b0*/  IMAD.MOV.U32 R3, RZ, RZ, R13 ;  /* 0x000000ffff037224 */ /* 0x000fe200078e000d */
[----:B--2---:R-:W-:Y:S01]  /*130c0*/  @P0 SHF.R.U32.HI R3, RZ, R15, R0 ;  /* 0x0000000fff030219 */ /* 0x004fe20000011600 */
[C---:B------:R-:W-:Y:S01]  /*130d0*/  IMAD R7, R193.reuse, UR5, R4 ;  /* 0x00000005c1077c24 */ /* 0x040fe2000f8e0204 */
[----:B------:R-:W-:Y:S01]  /*130e0*/  SEL R0, RZ, 0xffffffff, P2 ;  /* 0xffffffffff007807 */ /* 0x000fe20001000000 */
[----:B------:R-:W-:Y:S01]  /*130f0*/  IMAD.SHL.U32 R6, R6, 0x4, RZ ;  /* 0x0000000406067824 */ /* 0x000fe200078e00ff */
[----:B------:R-:W-:Y:S01]  /*13100*/  ISETP.GE.AND P0, PT, R194, UR6, PT ;  /* 0x00000006c2007c0c */ /* 0x000fe2000bf06270 */
[----:B------:R-:W-:Y:S01]  /*13110*/  IMAD.WIDE.U32 R4, R193, UR4, RZ ;  /* 0x00000004c1047c25 */ /* 0x000fe2000f8e00ff */
[----:B------:R-:W-:Y:S01]  /*13120*/  ULDC.64 UR4, c[0x0][0xbf0] ;  /* 0x0002fc0000047ab9 */ /* 0x000fe20000000a00 */
[----:B------:R-:W-:-:S02]  /*13130*/  ISETP.GE.AND P2, PT, R222, UR6, PT ;  /* 0x00000006de007c0c */ /* 0x000fc4000bf46270 */
[----:B------:R-:W-:Y:S01]  /*13140*/  IMAD.IADD R5, R5, 0x1, R7 ;  /* 0x0000000105057824 */ /* 0x000fe200078e0207 */
[----:B------:R-:W-:Y:S01]  /*13150*/  LOP3.LUT R21, R6, 0x4, R21, 0xe2, !PT ;  /* 0x0000000406157812 */ /* 0x000fe200078ee215 */
[----:B------:R-:W-:Y:S01]  /*13160*/  IMAD R7, R11, UR4, RZ ;  /* 0x000000040b077c24 */ /* 0x000fe2000f8e02ff */
[----:B------:R-:W-:Y:S01]  /*13170*/  SHF.R.S32.HI R26, RZ, 0x1f, R194 ;  /* 0x0000001fff1a7819 */ /* 0x000fe200000114c2 */
[----:B------:R-:W-:Y:S01]  /*13180*/  IMAD.SHL.U32 R6, R0, 0x8, RZ ;  /* 0x0000000800067824 */ /* 0x000fe200078e00ff */
[----:B------:R-:W-:Y:S01]  /*13190*/  SHF.R.S32.HI R27, RZ, 0x1f, R195 ;  /* 0x0000001fff1b7819 */ /* 0x000fe200000114c3 */
[----:B------:R-:W-:Y:S01]  /*131a0*/  IMAD.MOV R0, RZ, RZ, -R3 ;  /* 0x000000ffff007224 */ /* 0x000fe200078e0a03 */
[----:B------:R-:W-:Y:S01]  /*131b0*/  SHF.R.S32.HI R28, RZ, 0x1f, R196 ;  /* 0x0000001fff1c7819 */ /* 0x000fe200000114c4 */
[----:B------:R-:W-:Y:S01]  /*131c0*/  IMAD R9, R192, UR5, R7 ;  /* 0x00000005c0097c24 */ /* 0x000fe2000f8e0207 */
[----:B------:R-:W-:Y:S01]  /*131d0*/  LOP3.LUT R21, R6, 0x8, R21, 0xe2, !PT ;  /* 0x0000000806157812 */ /* 0x000fe200078ee215 */
[----:B------:R-:W-:Y:S01]  /*131e0*/  IMAD R7, R14, R0, R13 ;  /* 0x000000000e077224 */ /* 0x000fe200078e020d */
[----:B------:R-:W-:Y:S01]  /*131f0*/  SHF.R.S32.HI R0, RZ, 0x1f, R3 ;  /* 0x0000001fff007819 */ /* 0x000fe20000011403 */
[----:B------:R-:W-:Y:S01]  /*13200*/  IMAD.WIDE.U32 R192, R192, UR4, R4 ;  /* 0x00000004c0c07c25 */ /* 0x000fe2000f8e0004 */
[----:B------:R-:W-:Y:S01]  /*13210*/  ULDC.64 UR4, c[0x0][0xbe0] ;  /* 0x0002f80000047ab9 */ /* 0x000fe20000000a00 */
[----:B------:R-:W-:-:S02]  /*13220*/  SEL R4, RZ, 0xffffffff, P1 ;  /* 0xffffffffff047807 */ /* 0x000fc40000800000 */
[----:B------:R-:W-:Y:S01]  /*13230*/  IMAD.IADD R193, R193, 0x1, R9 ;  /* 0x00000001c1c17824 */ /* 0x000fe200078e0209 */
[----:B------:R-:W-:Y:S01]  /*13240*/  SEL R6, RZ, 0xffffffff, P0 ;  /* 0xffffffffff067807 */ /* 0x000fe20000000000 */
[----:B------:R-:W-:Y:S01]  /*13250*/  IMAD R0, R0, UR4, RZ ;  /* 0x0000000400007c24 */ /* 0x000fe2000f8e02ff */
[----:B------:R-:W-:Y:S01]  /*13260*/  ISETP.GE.AND P0, PT, R223, UR6, PT ;  /* 0x00000006df007c0c */ /* 0x000fe2000bf06270 */
[----:B------:R-:W-:Y:S01]  /*13270*/  IMAD.SHL.U32 R8, R4, 0x10, RZ ;  /* 0x0000001004087824 */ /* 0x000fe200078e00ff */
[----:B------:R-:W-:Y:S01]  /*13280*/  SHF.R.S32.HI R29, RZ, 0x1f, R197 ;  /* 0x0000001fff1d7819 */ /* 0x000fe200000114c5 */
[C---:B------:R-:W-:Y:S01]  /*13290*/  IMAD R9, R3.reuse, UR5, R0 ;  /* 0x0000000503097c24 */ /* 0x040fe2000f8e0200 */
[----:B------:R-:W-:Y:S01]  /*132a0*/  SHF.R.S32.HI R0, RZ, 0x1f, R7 ;  /* 0x0000001fff007819 */ /* 0x000fe20000011407 */
[----:B------:R-:W-:Y:S01]  /*132b0*/  IMAD.WIDE.U32 R4, R3, UR4, R192 ;  /* 0x0000000403047c25 */ /* 0x000fe2000f8e00c0 */
[----:B------:R-:W-:Y:S01]  /*132c0*/  ULDC.64 UR4, c[0x0][0xbd8] ;  /* 0x0002f60000047ab9 */ /* 0x000fe20000000a00 */
[----:B------:R-:W-:-:S02]  /*132d0*/  LOP3.LUT R21, R8, 0x10, R21, 0xe2, !PT ;  /* 0x0000001008157812 */ /* 0x000fc400078ee215 */
[----:B------:R-:W-:Y:S01]  /*132e0*/  IMAD.IADD R5, R5, 0x1, R9 ;  /* 0x0000000105057824 */ /* 0x000fe200078e0209 */
[----:B------:R-:W-:Y:S01]  /*132f0*/  SHF.R.S32.HI R30, RZ, 0x1f, R198 ;  /* 0x0000001fff1e7819 */ /* 0x000fe200000114c6 */
[----:B------:R-:W-:Y:S02]  /*13300*/  IMAD R0, R0, UR4, RZ ;  /* 0x0000000400007c24 */ /* 0x000fe4000f8e02ff */
[----:B------:R-:W-:Y:S01]  /*13310*/  IMAD.WIDE.U32 R4, R7, UR4, R4 ;  /* 0x0000000407047c25 */ /* 0x000fe2000f8e0004 */
[----:B------:R-:W-:-:S03]  /*13320*/  ULDC UR4, c[0x0][0xb88] ;  /* 0x0002e20000047ab9 */ /* 0x000fc60000000800 */
[----:B------:R-:W-:Y:S02]  /*13330*/  IMAD.IADD R24, R219, 0x1, R23 ;  /* 0x00000001db187824 */ /* 0x000fe400078e0217 */
[----:B------:R-:W-:Y:S02]  /*13340*/  IMAD R25, R14, UR4, RZ ;  /* 0x000000040e197c24 */ /* 0x000fe4000f8e02ff */
[----:B------:R-:W-:Y:S01]  /*13350*/  IMAD R3, R7, UR5, R0 ;  /* 0x0000000507037c24 */ /* 0x000fe2000f8e0200 */
[----:B------:R-:W-:Y:S01]  /*13360*/  SEL R0, RZ, 0x40, P0 ;  /* 0x00000040ff007807 */ /* 0x000fe20000000000 */
[----:B------:R-:W-:Y:S01]  /*13370*/  IMAD.SHL.U32 R6, R6, 0x20, RZ ;  /* 0x0000002006067824 */ /* 0x000fe200078e00ff */
[----:B------:R-:W-:Y:S01]  /*13380*/  ISETP.GE.AND P0, PT, R24, R25, PT ;  /* 0x000000191800720c */ /* 0x000fe20003f06270 */
[----:B------:R-:W-:Y:S01]  /*13390*/  ULDC.64 UR4, c[0x0][0xb80] ;  /* 0x0002e00000047ab9 */ /* 0x000fe20000000a00 */
[----:B------:R-:W-:Y:S01]  /*133a0*/  IMAD.IADD R3, R5, 0x1, R3 ;  /* 0x0000000105037824 */ /* 0x000fe200078e0203 */
[----:B------:R-:W-:-:S02]  /*133b0*/  LEA R20, P1, R4, UR4, 0x1 ;  /* 0x0000000404147c11 */ /* 0x000fc4000f8208ff */
[----:B------:R-:W-:Y:S02]  /*133c0*/  LOP3.LUT R21, R6, 0x20, R21, 0xe2, !PT ;  /* 0x0000002006157812 */ /* 0x000fe400078ee215 */
[----:B------:R-:W-:Y:S01]  /*133d0*/  LEA.HI.X R3, R4, UR5, R3, 0x1, P1 ;  /* 0x0000000504037c11 */ /* 0x000fe200088f0c03 */
[----:B------:R1:W2:Y:S01]  /*133e0*/  SHFL.IDX PT, R6, R20, RZ, 0x181f ;  /* 0x00181fff14067589 */ /* 0x0002a200000e0000 */
[----:B------:R-:W-:Y:S02]  /*133f0*/  LOP3.LUT R21, R21, R0, RZ, 0xfc, !PT ;  /* 0x0000000015157212 */ /* 0x000fe400078efcff */
[----:B------:R-:W-:Y:S01]  /*13400*/  SEL R0, RZ, 0x80, P2 ;  /* 0x00000080ff007807 */ /* 0x000fe20001000000 */
[----:B------:R1:W3:Y:S03]  /*13410*/  SHFL.IDX PT, R7, R3, RZ, 0x181f ;  /* 0x00181fff03077589 */ /* 0x0002e600000e0000 */
[----:B------:R-:W-:Y:S01]  /*13420*/  LOP3.LUT R23, R21, R0, RZ, 0xfc, !PT ;  /* 0x0000000015177212 */ /* 0x000fe200078efcff */
[----:B------:R-:W-:Y:S06]  /*13430*/  @P0 BRA `(.L_x_2011) ;  /* 0x00000000007c0947 */ /* 0x000fec0003800000 */
[----:B------:R-:W-:Y:S02]  /*13440*/  ISETP.GE.AND P2, PT, R198, UR6, PT ;  /* 0x00000006c6007c0c */ /* 0x000fe4000bf46270 */
[----:B------:R-:W-:Y:S02]  /*13450*/  ISETP.GE.AND P1, PT, R189, UR6, PT ;  /* 0x00000006bd007c0c */ /* 0x000fe4000bf26270 */
[----:B------:R-:W-:Y:S02]  /*13460*/  ISETP.GE.AND P5, PT, R197, UR6, PT ;  /* 0x00000006c5007c0c */ /* 0x000fe4000bfa6270 */
[----:B------:R-:W-:-:S07]  /*13470*/  ISETP.GE.AND P3, PT, R196, UR6, PT ;  /* 0x00000006c4007c0c */ /* 0x000fce000bf66270 */
[CC--:B--2---:R-:W-:Y:S02]  /*13480*/  @!P2 LEA R8, P0, R198.reuse, R6.reuse, 0x1 ;  /* 0x00000006c608a211 */ /* 0x0c4fe400078008ff */
[----:B---3--:R-:W-:Y:S02]  /*13490*/  @!P1 IMAD.WIDE R4, R189, 0x2, R6 ;  /* 0x00000002bd049825 */ /* 0x008fe400078e0206 */
        /* <DEDUP_REMOVED lines=12> */
[----:B--2---:R-:W-:-:S02]  /*13560*/  @!P1 LEA R8, P6, R194, R6, 0x1 ;  /* 0x00000006c2089211 */ /* 0x004fc400078c08ff */
        /* <DEDUP_REMOVED lines=12> */
.L_x_2011:
[----:B------:R-:W-:Y:S05]  /*13630*/  BSYNC B1 ;  /* 0x0000000000017941 */ /* 0x000fea0003800000 */
.L_x_2010:
[----:B------:R-:W-:Y:S01]  /*13640*/  VIADD R0, R24, 0x20 ;  /* 0x0000002018007836 */ /* 0x000fe20000000000 */
[----:B---34-:R3:W4:Y:S04]  /*13650*/  SHFL.IDX PT, R7, R3, 0x1, 0x181f ;  /* 0x00381f0003077f89 */ /* 0x01872800000e0000 */
[----:B------:R-:W-:Y:S01]  /*13660*/  ISETP.GE.AND P0, PT, R0, R25, PT ;  /* 0x000000190000720c */ /* 0x000fe20003f06270 */
[----:B--2---:R3:W2:-:S12]  /*13670*/  SHFL.IDX PT, R6, R20, 0x1, 0x181f ;  /* 0x00381f0014067f89 */ /* 0x00469800000e0000 */
[----:B---3--:R-:W-:Y:S05]  /*13680*/  @P0 BRA `(.L_x_2007) ;  /* 0x00000000007c0947 */ /* 0x008fea0003800000 */
[----:B------:R-:W-:Y:S02]  /*13690*/  ISETP.GE.AND P2, PT, R198, UR6, PT ;  /* 0x00000006c6007c0c */ /* 0x000fe4000bf46270 */
[----:B------:R-:W-:Y:S02]  /*136a0*/  ISETP.GE.AND P3, PT, R189, UR6, PT ;  /* 0x00000006bd007c0c */ /* 0x000fe4000bf66270 */
[----:B------:R-:W-:Y:S02]  /*136b0*/  ISETP.GE.AND P5, PT, R197, UR6, PT ;  /* 0x00000006c5007c0c */ /* 0x000fe4000bfa6270 */
[----:B------:R-:W-:Y:S02]  /*136c0*/  ISETP.GE.AND P4, PT, R196, UR6, PT ;  /* 0x00000006c4007c0c */ /* 0x000fe4000bf86270 */
[----:B------:R-:W-:-:S05]  /*136d0*/  LOP3.LUT P1, RZ, R21, 0x40, RZ, 0xc0, !PT ;  /* 0x0000004015ff7812 */ /* 0x000fca000782c0ff */
[CC--:B--2---:R-:W-:Y:S02]  /*136e0*/  @!P2 LEA R8, P0, R198.reuse, R6.reuse, 0x1 ;  /* 0x00000006c608a211 */ /* 0x0c4fe400078008ff */
[----:B----4-:R-:W-:Y:S02]  /*136f0*/  @!P3 IMAD.WIDE R4, R189, 0x2, R6 ;  /* 0x00000002bd04b825 */ /* 0x010fe400078e0206 */
        /* <DEDUP_REMOVED lines=13> */
[-C--:B--2---:R-:W-:Y:S02]  /*137d0*/  @!P2 LEA R4, P6, R194, R6.reuse, 0x1 ;  /* 0x00000006c204a211 */ /* 0x084fe400078c08ff */
[-C--:B-1----:R-:W-:Y:S02]  /*137e0*/  @P1 LEA R20, P4, R223, R6.reuse, 0x1 ;  /* 0x00000006df141211 */ /* 0x082fe400078808ff */
        /* <DEDUP_REMOVED lines=9> */
.L_x_2007:
[----:B------:R-:W-:Y:S05]  /*13880*/  BSYNC B0 ;  /* 0x0000000000007941 */ /* 0x000fea0003800000 */
.L_x_2002:
[----:B------:R-:W-:Y:S02]  /*13890*/  ULDC UR4, c[0x0][0xd38] ;  /* 0x00034e0000047ab9 */ /* 0x000fe40000000800 */
[----:B0-----:R-:W-:-:S13]  /*138a0*/  ISETP.GE.AND P0, PT, R17, UR4, PT ;  /* 0x0000000411007c0c */ /* 0x001fda000bf06270 */
[----:B------:R-:W-:Y:S05]  /*138b0*/  @!P0 BRA `(.L_x_2012) ;  /* 0xfffffed400a48947 */ /* 0x000fea000383ffff */
[----:B------:R-:W-:Y:S05]  /*138c0*/  EXIT ;  /* 0x000000000000794d */ /* 0x000fea0003800000 */
.L_x_1901:
        /* <DEDUP_REMOVED lines=17> */
[----:B------:R-:W-:Y:S01]  /*139e0*/  ULDC UR5, c[0x0][0x3b8] ;  /* 0x0000ee0000057ab9 */ /* 0x000fe20000000800 */
[----:B------:R-:W-:Y:S01]  /*139f0*/  LOP3.LUT R16, R16, 0xfffffdff, RZ, 0xc0, !PT ;  /* 0xfffffdff10107812 */ /* 0x000fe200078ec0ff */
[----:B------:R-:W0:Y:S01]  /*13a00*/  S2UR UR6, SR_CgaCtaId ;  /* 0x00000000000679c3 */ /* 0x000e220000008800 */
[----:B------:R-:W-:Y:S01]  /*13a10*/  LOP3.LUT R12, R32, 0x38, RZ, 0xc0, !PT ;  /* 0x00000038200c7812 */ /* 0x000fe200078ec0ff */
[----:B------:R1:W-:Y:S01]  /*13a20*/  STL [R1+0x18], RZ ;  /* 0x000018ff01007387 */ /* 0x0003e20000100800 */
[----:B------:R-:W-:Y:S01]  /*13a30*/  LOP3.LUT R13, R2, 0x7f, RZ, 0xc0, !PT ;  /* 0x0000007f020d7812 */ /* 0x000fe200078ec0ff */
[----:B------:R-:W-:Y:S01]  /*13a40*/  ULDC.64 UR42, c[0x0][0x2f0] ;  /* 0x0000bc00002a7ab9 */ /* 0x000fe20000000a00 */
[C---:B------:R-:W-:Y:S01]  /*13a50*/  LOP3.LUT R0, R12.reuse, 0x40, RZ, 0xfc, !PT ;  /* 0x000000400c007812 */ /* 0x040fe200078efcff */
[----:B------:R-:W-:Y:S01]  /*13a60*/  ULDC UR7, c[0x0][0x2b8] ;  /* 0x0000ae0000077ab9 */ /* 0x000fe20000000800 */
[----:B------:R-:W-:Y:S01]  /*13a70*/  ISETP.GE.AND P6, PT, R12, UR4, PT ;  /* 0x000000040c007c0c */ /* 0x000fe2000bfc6270 */
[----:B------:R-:W-:Y:S01]  /*13a80*/  ULDC UR38, c[0x0][0x288] ;  /* 0x0000a20000267ab9 */ /* 0x000fe20000000800 */
[C---:B------:R-:W-:Y:S01]  /*13a90*/  ISETP.GE.AND P1, PT, R0.reuse, UR4, PT ;  /* 0x0000000400007c0c */ /* 0x040fe2000bf26270 */
[----:B------:R-:W-:Y:S01]  /*13aa0*/  ULDC UR39, c[0x0][0x448] ;  /* 0x0001120000277ab9 */ /* 0x000fe20000000800 */
[----:B------:R-:W-:Y:S01]  /*13ab0*/  ISETP.GE.AND P0, PT, R0, UR5, PT ;  /* 0x0000000500007c0c */ /* 0x000fe2000bf06270 */
[----:B------:R-:W-:Y:S01]  /*13ac0*/  IMAD.U32 R36, RZ, RZ, UR8 ;  /* 0x00000008ff247e24 */ /* 0x000fe2000f8e00ff */
[C---:B------:R-:W-:Y:S01]  /*13ad0*/  ISETP.GE.AND P5, PT, R12.reuse, UR5, PT ;  /* 0x000000050c007c0c */ /* 0x040fe2000bfa6270 */
[----:B------:R-:W-:Y:S01]  /*13ae0*/  IMAD.MOV.U32 R23, RZ, RZ, 0x1 ;  /* 0x00000001ff177424 */ /* 0x000fe200078e00ff */
[C---:B------:R-:W-:Y:S01]  /*13af0*/  LOP3.LUT R3, R12.reuse, 0x180, RZ, 0xfc, !PT ;  /* 0x000001800c037812 */ /* 0x040fe200078efcff */
[----:B------:R-:W-:Y:S01]  /*13b00*/  IMAD.MOV.U32 R18, RZ, RZ, RZ ;  /* 0x000000ffff127224 */ /* 0x000fe200078e00ff */
[C---:B------:R-:W-:Y:S01]  /*13b10*/  LOP3.LUT R9, R12.reuse, 0x80, RZ, 0xfc, !PT ;  /* 0x000000800c097812 */ /* 0x040fe200078efcff */
[----:B------:R-:W-:Y:S01]  /*13b20*/  UIMAD UR39, UR39, UR38, URZ ;  /* 0x00000026272772a4 */ /* 0x000fe2000f8e023f */
[----:B------:R-:W-:Y:S01]  /*13b30*/  LOP3.LUT R4, R12, 0x1c0, RZ, 0xfc, !PT ;  /* 0x000001c00c047812 */ /* 0x000fe200078efcff */
[----:B------:R-:W-:Y:S01]  /*13b40*/  ULDC UR48, c[0x0][0xc] ;  /* 0x0000030000307ab9 */ /* 0x000fe20000000800 */
[----:B------:R-:W-:-:S02]  /*13b50*/  ISETP.GE.AND P2, PT, R3, UR5, PT ;  /* 0x0000000503007c0c */ /* 0x000fc4000bf46270 */
[----:B------:R-:W-:Y:S02]  /*13b60*/  @P1 LOP3.LUT R16, R16, 0x200, RZ, 0xfc, !PT ;  /* 0x0000020010101812 */ /* 0x000fe400078efcff */
[----:B------:R-:W-:Y:S02]  /*13b70*/  ISETP.GE.AND P4, PT, R9, UR4, PT ;  /* 0x0000000409007c0c */ /* 0x000fe4000bf86270 */
[----:B------:R-:W-:Y:S02]  /*13b80*/  LOP3.LUT R16, R16, 0xfffbffff, RZ, 0xc0, !PT ;  /* 0xfffbffff10107812 */ /* 0x000fe400078ec0ff */
[----:B------:R-:W-:Y:S02]  /*13b90*/  ISETP.GE.AND P3, PT, R3, UR4, PT ;  /* 0x0000000403007c0c */ /* 0x000fe4000bf66270 */
[----:B------:R-:W-:Y:S02]  /*13ba0*/  @P0 LOP3.LUT R16, R16, 0x40000, RZ, 0xfc, !PT ;  /* 0x0004000010100812 */ /* 0x000fe400078efcff */
[----:B------:R-:W-:-:S02]  /*13bb0*/  ISETP.GE.AND P1, PT, R4, UR4, PT ;  /* 0x0000000404007c0c */ /* 0x000fc4000bf26270 */
[----:B------:R-:W-:Y:S02]  /*13bc0*/  LOP3.LUT R16, R16, 0xfffffbff, RZ, 0xc0, !PT ;  /* 0xfffffbff10107812 */ /* 0x000fe400078ec0ff */
[----:B------:R-:W-:Y:S02]  /*13bd0*/  SEL R3, RZ, 0x40, P2 ;  /* 0x00000040ff037807 */ /* 0x000fe40001000000 */
[----:B------:R-:W-:Y:S02]  /*13be0*/  @P6 LOP3.LUT R16, R16, 0x400, RZ, 0xfc, !PT ;  /* 0x0000040010106812 */ /* 0x000fe400078efcff */
[----:B------:R-:W-:Y:S02]  /*13bf0*/  LOP3.LUT R10, R12, 0xc0, RZ, 0xfc, !PT ;  /* 0x000000c00c0a7812 */ /* 0x000fe400078efcff */
[----:B------:R-:W-:Y:S02]  /*13c00*/  LOP3.LUT R16, R16, 0xfff7ffff, RZ, 0xc0, !PT ;  /* 0xfff7ffff10107812 */ /* 0x000fe400078ec0ff */
[----:B------:R-:W-:-:S02]  /*13c10*/  ISETP.GE.AND P2, PT, R0, UR4, PT ;  /* 0x0000000400007c0c */ /* 0x000fc4000bf46270 */
[----:B------:R-:W-:Y:S02]  /*13c20*/  @P5 LOP3.LUT R16, R16, 0x80000, RZ, 0xfc, !PT ;  /* 0x0008000010105812 */ /* 0x000fe400078efcff */
[----:B------:R-:W-:Y:S02]  /*13c30*/  ISETP.GE.AND P0, PT, R4, UR5, PT ;  /* 0x0000000504007c0c */ /* 0x000fe4000bf06270 */
[----:B------:R-:W-:Y:S02]  /*13c40*/  SEL R4, RZ, 0x40, P3 ;  /* 0x00000040ff047807 */ /* 0x000fe40001800000 */
[----:B------:R-:W-:Y:S02]  /*13c50*/  SEL R33, RZ, 0x80, P1 ;  /* 0x00000080ff217807 */ /* 0x000fe40000800000 */
[----:B------:R-:W-:Y:S02]  /*13c60*/  ISETP.GE.AND P3, PT, R0, UR5, PT ;  /* 0x0000000500007c0c */ /* 0x000fe4000bf66270 */
[----:B------:R-:W-:-:S02]  /*13c70*/  ISETP.GE.AND P1, PT, R10, UR4, PT ;  /* 0x000000040a007c0c */ /* 0x000fc4000bf26270 */
[----:B------:R-:W-:Y:S02]  /*13c80*/  SEL R0, RZ, 0xffffffff, P2 ;  /* 0xffffffffff007807 */ /* 0x000fe40001000000 */
[----:B------:R-:W-:Y:S02]  /*13c90*/  LOP3.LUT R16, R16, 0xffffffdf, RZ, 0xc0, !PT ;  /* 0xffffffdf10107812 */ /* 0x000fe400078ec0ff */
[----:B------:R-:W-:Y:S01]  /*13ca0*/  SEL R7, RZ, 0xffffffff, P3 ;  /* 0xffffffffff077807 */ /* 0x000fe20001800000 */
[----:B------:R-:W-:Y:S01]  /*13cb0*/  IMAD.SHL.U32 R8, R0, 0x2, RZ ;  /* 0x0000000200087824 */ /* 0x000fe200078e00ff */
[----:B------:R-:W-:Y:S02]  /*13cc0*/  @P4 LOP3.LUT R16, R16, 0x20, RZ, 0xfc, !PT ;  /* 0x0000002010104812 */ /* 0x000fe400078efcff */
[----:B------:R-:W-:Y:S01]  /*13cd0*/  SEL R0, RZ, 0xffffff80, P0 ;  /* 0xffffff80ff007807 */ /* 0x000fe20000000000 */
[----:B------:R-:W-:Y:S01]  /*13ce0*/  IMAD.SHL.U32 R7, R7, 0x2, RZ ;  /* 0x0000000207077824 */ /* 0x000fe200078e00ff */
[----:B------:R-:W-:-:S02]  /*13cf0*/  ISETP.GE.AND P0, PT, R9, UR5, PT ;  /* 0x0000000509007c0c */ /* 0x000fc4000bf06270 */
[----:B------:R-:W-:Y:S02]  /*13d00*/  LOP3.LUT R16, R16, 0xffffffef, RZ, 0xc0, !PT ;  /* 0xffffffef10107812 */ /* 0x000fe400078ec0ff */
[----:B------:R-:W-:Y:S02]  /*13d10*/  SEL R9, RZ, 0x4, P0 ;  /* 0x00000004ff097807 */ /* 0x000fe40000000000 */
[----:B------:R-:W-:Y:S02]  /*13d20*/  @P1 LOP3.LUT R16, R16, 0x10, RZ, 0xfc, !PT ;  /* 0x0000001010101812 */ /* 0x000fe400078efcff */
[----:B------:R-:W-:Y:S02]  /*13d30*/  SEL R5, RZ, 0x1, P6 ;  /* 0x00000001ff057807 */ /* 0x000fe40003000000 */
[----:B------:R-:W-:Y:S02]  /*13d40*/  LOP3.LUT R16, R16, 0xfffdffff, RZ, 0xc0, !PT ;  /* 0xfffdffff10107812 */ /* 0x000fe400078ec0ff */
[----:B------:R-:W-:-:S02]  /*13d50*/  SEL R6, RZ, 0x1, P5 ;  /* 0x00000001ff067807 */ /* 0x000fc40002800000 */
[----:B------:R-:W-:Y:S02]  /*13d60*/  @P0 LOP3.LUT R16, R16, 0x20000, RZ, 0xfc, !PT ;  /* 0x0002000010100812 */ /* 0x000fe400078efcff */
[----:B------:R-:W-:Y:S02]  /*13d70*/  ISETP.GE.AND P0, PT, R10, UR5, PT ;  /* 0x000000050a007c0c */ /* 0x000fe4000bf06270 */
[----:B------:R-:W-:Y:S02]  /*13d80*/  LOP3.LUT R5, R8, 0x2, R5, 0xe2, !PT ;  /* 0x0000000208057812 */ /* 0x000fe400078ee205 */
[----:B------:R-:W-:Y:S02]  /*13d90*/  LOP3.LUT R8, R7, 0x2, R6, 0xe2, !PT ;  /* 0x0000000207087812 */ /* 0x000fe400078ee206 */
[----:B------:R-:W-:Y:S02]  /*13da0*/  SEL R10, RZ, 0x8, P0 ;  /* 0x00000008ff0a7807 */ /* 0x000fe40000000000 */
[----:B------:R-:W-:-:S02]  /*13db0*/  LOP3.LUT R16, R16, 0xfffeffff, RZ, 0xc0, !PT ;  /* 0xfffeffff10107812 */ /* 0x000fc400078ec0ff */
[----:B------:R-:W-:Y:S02]  /*13dc0*/  LOP3.LUT R9, R10, R8, R9, 0xfe, !PT ;  /* 0x000000080a097212 */ /* 0x000fe400078efe09 */
[----:B------:R-:W-:Y:S02]  /*13dd0*/  LOP3.LUT R10, R12, 0x100, RZ, 0xfc, !PT ;  /* 0x000001000c0a7812 */ /* 0x000fe400078efcff */
[----:B------:R-:W-:Y:S02]  /*13de0*/  @P0 LOP3.LUT R16, R16, 0x10000, RZ, 0xfc, !PT ;  /* 0x0001000010100812 */ /* 0x000fe400078efcff */
[----:B------:R-:W-:Y:S02]  /*13df0*/  ISETP.GE.AND P0, PT, R10, UR4, PT ;  /* 0x000000040a007c0c */ /* 0x000fe4000bf06270 */
[----:B------:R-:W-:Y:S02]  /*13e00*/  SEL R6, RZ, 0x4, P4 ;  /* 0x00000004ff067807 */ /* 0x000fe40002000000 */
[----:B------:R-:W-:-:S02]  /*13e10*/  SEL R7, RZ, 0x8, P1 ;  /* 0x00000008ff077807 */ /* 0x000fc40000800000 */
[----:B------:R-:W-:Y:S02]  /*13e20*/  LOP3.LUT R16, R16, 0xfffffff7, RZ, 0xc0, !PT ;  /* 0xfffffff710107812 */ /* 0x000fe400078ec0ff */
[----:B------:R-:W-:Y:S02]  /*13e30*/  LOP3.LUT R11, R12, 0x140, RZ, 0xfc, !PT ;  /* 0x000001400c0b7812 */ /* 0x000fe400078efcff */
[----:B------:R-:W-:Y:S02]  /*13e40*/  LOP3.LUT R6, R7, R5, R6, 0xfe, !PT ;  /* 0x0000000507067212 */ /* 0x000fe400078efe06 */
[----:B------:R-:W-:Y:S02]  /*13e50*/  SEL R7, RZ, 0x10, P0 ;  /* 0x00000010ff077807 */ /* 0x000fe40000000000 */
[----:B------:R-:W-:Y:S02]  /*13e60*/  @P0 LOP3.LUT R16, R16, 0x8, RZ, 0xfc, !PT ;  /* 0x0000000810100812 */ /* 0x000fe400078efcff */
[----:B------:R-:W-:-:S02]  /*13e70*/  ISETP.GE.AND P0, PT, R11, UR4, PT ;  /* 0x000000040b007c0c */ /* 0x000fc4000bf06270 */
[----:B------:R-:W-:Y:S02]  /*13e80*/  LOP3.LUT R16, R16, 0xfffffffb, RZ, 0xc0, !PT ;  /* 0xfffffffb10107812 */ /* 0x000fe400078ec0ff */
[----:B------:R-:W-:Y:S02]  /*13e90*/  SEL R8, RZ, 0x20, P0 ;  /* 0x00000020ff087807 */ /* 0x000fe40000000000 */
[----:B------:R-:W-:Y:S02]  /*13ea0*/  LOP3.LUT R5, R32, 0x1f8, RZ, 0xc0, !PT ;  /* 0x000001f820057812 */ /* 0x000fe400078ec0ff */
[----:B------:R-:W-:Y:S02]  /*13eb0*/  ISETP.GE.AND P1, PT, R12, UR43, PT ;  /* 0x0000002b0c007c0c */ /* 0x000fe4000bf26270 */
[----:B------:R-:W-:Y:S01]  /*13ec0*/  LOP3.LUT R5, R5, 0x38, R2, 0x78, !PT ;  /* 0x0000003805057812 */ /* 0x000fe200078e7802 */
[----:B------:R-:W-:Y:S01]  /*13ed0*/  IMAD.SHL.U32 R2, R2, 0x10, RZ ;  /* 0x0000001002027824 */ /* 0x000fe200078e00ff */
[----:B------:R-:W-:-:S02]  /*13ee0*/  LOP3.LUT R7, R8, R6, R7, 0xfe, !PT ;  /* 0x0000000608077212 */ /* 0x000fc400078efe07 */
[----:B------:R-:W-:Y:S02]  /*13ef0*/  @P0 LOP3.LUT R16, R16, 0x4, RZ, 0xfc, !PT ;  /* 0x0000000410100812 */ /* 0x000fe400078efcff */
[----:B------:R-:W-:Y:S02]  /*13f00*/  ISETP.GE.AND P0, PT, R10, UR5, PT ;  /* 0x000000050a007c0c */ /* 0x000fe4000bf06270 */
[----:B------:R-:W-:Y:S02]  /*13f10*/  LOP3.LUT R16, R16, 0xffff7fff, RZ, 0xc0, !PT ;  /* 0xffff7fff10107812 */ /* 0x000fe400078ec0ff */
[----:B------:R-:W-:Y:S02]  /*13f20*/  SEL R10, RZ, 0x10, P0 ;  /* 0x00000010ff0a7807 */ /* 0x000fe40000000000 */
[----:B------:R-:W-:Y:S02]  /*13f30*/  LOP3.LUT R32, R5, 0x200, R32, 0xf8, !PT ;  /* 0x0000020005207812 */ /* 0x000fe400078ef820 */
[----:B------:R-:W-:-:S02]  /*13f40*/  LOP3.LUT R5, R37, 0x2, RZ, 0xfc, !PT ;  /* 0x0000000225057812 */ /* 0x000fc400078efcff */
[----:B------:R-:W-:Y:S02]  /*13f50*/  SHF.R.U32.HI R5, RZ, 0x3, R13 ;  /* 0x00000003ff057819 */ /* 0x000fe4000001160d */
[----:B------:R-:W-:Y:S02]  /*13f60*/  LOP3.LUT R4, R7, R4, RZ, 0xfc, !PT ;  /* 0x0000000407047212 */ /* 0x000fe400078efcff */
[----:B------:R-:W-:Y:S02]  /*13f70*/  @P0 LOP3.LUT R16, R16, 0x8000, RZ, 0xfc, !PT ;  /* 0x0000800010100812 */ /* 0x000fe400078efcff */
[----:B------:R-:W-:Y:S01]  /*13f80*/  ISETP.GE.AND P0, PT, R11, UR5, PT ;  /* 0x000000050b007c0c */ /* 0x000fe2000bf06270 */
[----:B------:R-:W-:Y:S01]  /*13f90*/  ULDC.64 UR4, c[0x0][0x418] ;  /* 0x0001060000047ab9 */ /* 0x000fe20000000a00 */
[----:B------:R-:W-:Y:S01]  /*13fa0*/  LOP3.LUT R2, R5, 0x70, R2, 0xf8, !PT ;  /* 0x0000007005027812 */ /* 0x000fe200078ef802 */
[----:B------:R-:W-:Y:S01]  /*13fb0*/  UISETP.NE.U32.AND UP0, UPT, UR4, URZ, UPT ;  /* 0x0000003f0400728c */ /* 0x000fe2000bf05070 */
[----:B------:R-:W-:-:S02]  /*13fc0*/  SEL R11, RZ, 0x20, P0 ;  /* 0x00000020ff0b7807 */ /* 0x000fc40000000000 */
[----:B------:R-:W-:Y:S01]  /*13fd0*/  LOP3.LUT R16, R16, 0xffffbfff, RZ, 0xc0, !PT ;  /* 0xffffbfff10107812 */ /* 0x000fe200078ec0ff */
[----:B------:R-:W-:Y:S01]  /*13fe0*/  UISETP.NE.AND.EX UP0, UPT, UR5, URZ, UPT, UP0 ;  /* 0x0000003f0500728c */ /* 0x000fe2000bf05300 */
[----:B------:R-:W-:Y:S01]  /*13ff0*/  LOP3.LUT R10, R11, R9, R10, 0xfe, !PT ;  /* 0x000000090b0a7212 */ /* 0x000fe200078efe0a */
[----:B------:R-:W-:Y:S01]  /*14000*/  ULDC UR4, c[0x0][0x424] ;  /* 0x0001090000047ab9 */ /* 0x000fe20000000800 */
[----:B------:R-:W-:Y:S01]  /*14010*/  UMOV UR5, 0x400 ;  /* 0x0000040000057882 */ /* 0x000fe20000000000 */
[----:B------:R-:W-:Y:S01]  /*14020*/  USEL UR4, UR4, 0x1, UP0 ;  /* 0x0000000104047887 */ /* 0x000fe20008000000 */
[----:B------:R-:W-:Y:S01]  /*14030*/  LOP3.LUT R3, R10, R3, RZ, 0xfc, !PT ;  /* 0x000000030a037212 */ /* 0x000fe200078efcff */
[----:B0-----:R-:W-:Y:S01]  /*14040*/  ULEA UR5, UR6, UR5, 0x18 ;  /* 0x0000000506057291 */ /* 0x001fe2000f8ec03f */
[----:B------:R-:W-:Y:S01]  /*14050*/  @P0 LOP3.LUT R16, R16, 0x4000, RZ, 0xfc, !PT ;  /* 0x0000400010100812 */ /* 0x000fe200078efcff */
[----:B------:R-:W-:Y:S01]  /*14060*/  UIMAD UR42, UR4, UR42, URZ ;  /* 0x0000002a042a72a4 */ /* 0x000fe2000f8e023f */
[----:B------:R-:W-:-:S02]  /*14070*/  LOP3.LUT R0, R3, 0x80, R0, 0xc8, !PT ;  /* 0x0000008003007812 */ /* 0x000fc400078ec800 */
[----:B------:R-:W-:Y:S01]  /*14080*/  LOP3.LUT R3, R3, 0x40, RZ, 0xc0, !PT ;  /* 0x0000004003037812 */ /* 0x000fe200078ec0ff */
[----:B------:R-:W-:Y:S01]  /*14090*/  UIADD3 UR4, UR42, 0x3f, URZ ;  /* 0x0000003f2a047890 */ /* 0x000fe2000fffe03f */
[----:B------:R-:W-:Y:S01]  /*140a0*/  SHF.R.U32.HI R0, RZ, 0x3, R0 ;  /* 0x00000003ff007819 */ /* 0x000fe20000011600 */
[----:B------:R-:W-:Y:S01]  /*140b0*/  IMAD.U32 R17, RZ, RZ, UR5 ;  /* 0x00000005ff117e24 */ /* 0x000fe2000f8e00ff */
[----:B------:R-:W-:Y:S01]  /*140c0*/  SHF.R.U32.HI R2, RZ, 0x2, R3 ;  /* 0x00000002ff027819 */ /* 0x000fe20000011603 */
[----:B------:R-:W-:Y:S01]  /*140d0*/  USHF.R.S32.HI UR5, URZ, 0x1f, UR4 ;  /* 0x0000001f3f057899 */ /* 0x000fe20008011404 */
[----:B------:R-:W-:Y:S01]  /*140e0*/  ISETP.GE.AND P0, PT, R12, UR7, PT ;  /* 0x000000070c007c0c */ /* 0x000fe2000bf06270 */
[----:B------:R-:W-:Y:S01]  /*140f0*/  IMAD R22, R32, 0x2, R17 ;  /* 0x0000000220167824 */ /* 0x000fe200078e0211 */
[----:B------:R-:W-:Y:S01]  /*14100*/  LOP3.LUT R16, R16, 0xffefffff, RZ, 0xc0, !PT ;  /* 0xffefffff10107812 */ /* 0x000fe200078ec0ff */
[----:B------:R1:W-:Y:S01]  /*14110*/  STL [R1+0xc], R2 ;  /* 0x00000c0201007387 */ /* 0x0003e20000100800 */
[----:B------:R-:W-:Y:S01]  /*14120*/  LOP3.LUT R33, R4, R33, RZ, 0xfc, !PT ;  /* 0x0000002104217212 */ /* 0x000fe200078efcff */
[----:B------:R-:W-:Y:S01]  /*14130*/  ULEA.HI UR5, UR5, UR4, URZ, 0x6 ;  /* 0x0000000405057291 */ /* 0x000fe2000f8f303f */
[----:B------:R-:W-:Y:S01]  /*14140*/  LOP3.LUT R16, R16, 0xfffffffd, RZ, 0xc0, !PT ;  /* 0xfffffffd10107812 */ /* 0x000fe200078ec0ff */
[----:B------:R1:W-:Y:S01]  /*14150*/  STL [R1+0x8], R0 ;  /* 0x0000080001007387 */ /* 0x0003e20000100800 */
[----:B------:R-:W-:Y:S01]  /*14160*/  LOP3.LUT R29, R4, 0x40, RZ, 0xc0, !PT ;  /* 0x00000040041d7812 */ /* 0x000fe200078ec0ff */
[----:B------:R-:W-:Y:S01]  /*14170*/  UIADD3 UR47, UR42, 0x1, -UR38 ;  /* 0x000000012a2f7890 */ /* 0x000fe2000fffe826 */
[----:B------:R-:W-:Y:S01]  /*14180*/  LOP3.LUT R28, R33, 0x80, RZ, 0xc0, !PT ;  /* 0x00000080211c7812 */ /* 0x000fe200078ec0ff */
[----:B------:R-:W-:Y:S01]  /*14190*/  UIADD3 UR38, UR42, -UR38, URZ ;  /* 0x800000262a267290 */ /* 0x000fe2000fffe03f */
[----:B------:R-:W-:Y:S01]  /*141a0*/  @P1 LOP3.LUT R16, R16, 0x2, RZ, 0xfc, !PT ;  /* 0x0000000210101812 */ /* 0x000fe200078efcff */
[----:B------:R-:W-:Y:S01]  /*141b0*/  USHF.R.S32.HI UR37, URZ, 0x6, UR5 ;  /* 0x000000063f257899 */ /* 0x000fe20008011405 */
[----:B------:R-:W-:-:S02]  /*141c0*/  SHF.R.U32.HI R29, RZ, 0x2, R29 ;  /* 0x00000002ff1d7819 */ /* 0x000fc4000001161d */
[----:B------:R-:W-:Y:S02]  /*141d0*/  SHF.R.U32.HI R28, RZ, 0x3, R28 ;  /* 0x00000003ff1c7819 */ /* 0x000fe4000001161c */
[----:B-1----:R-:W-:-:S07]  /*141e0*/  @P0 LOP3.LUT R16, R16, 0x100000, RZ, 0xfc, !PT ;  /* 0x0010000010100812 */ /* 0x002fce00078efcff */
.L_x_2072:
        /* <DEDUP_REMOVED lines=13> */
[----:B0123-5:R-:W-:Y:S05]  /*142c0*/  @P0 BRA `(.L_x_2014) ;  /* 0x0000000000200947 */ /* 0x02ffea0003800000 */
        /* <DEDUP_REMOVED lines=8> */
.L_x_2014:
[----:B------:R-:W-:Y:S01]  /*14350*/  ULDC UR8, c[0x0][0xd54] ;  /* 0x0003550000087ab9 */ /* 0x000fe20000000800 */
[----:B------:R-:W-:Y:S01]  /*14360*/  UMOV UR6, UR7 ;  /* 0x0000000700067c82 */ /* 0x000fe20008000000 */
[----:B------:R-:W-:-:S11]  /*14370*/  UISETP.NE.AND UP0, UPT, UR8, 0x1, UPT ;  /* 0x000000010800788c */ /* 0x000fd6000bf05270 */
[----:B------:R-:W-:Y:S02]  /*14380*/  @UP0 ULDC.64 UR10, c[0x0][0xd58] ;  /* 0x00035600000a0ab9 */ /* 0x000fe40000000a00 */
[----:B------:R-:W-:-:S04]  /*14390*/  UIMAD.WIDE.U32 UR4, UR7, UR10, URZ ;  /* 0x0000000a070472a5 */ /* 0x000fc8000f8e003f */
[----:B------:R-:W-:-:S04]  /*143a0*/  @UP0 USHF.R.U32.HI UR6, URZ, UR11, UR5 ;  /* 0x0000000b3f060299 */ /* 0x000fc80008011605 */
[----:B------:R-:W-:-:S12]  /*143b0*/  UIMAD UR4, UR6, UR8, URZ ;  /* 0x00000008060472a4 */ /* 0x000fd8000f8e023f */
.L_x_2015:
        /* <DEDUP_REMOVED lines=18> */
[----:B------:R-:W-:Y:S01]  /*144e0*/  IMAD.U32 R3, RZ, RZ, UR5 ;  /* 0x00000005ff037e24 */ /* 0x000fe2000f8e00ff */
[----:B------:R-:W-:Y:S01]  /*144f0*/  ULDC UR5, c[0x0][0x448] ;  /* 0x0001120000057ab9 */ /* 0x000fe20000000800 */
[----:B------:R-:W-:Y:S01]  /*14500*/  IMAD.U32 R2, RZ, RZ, UR4 ;  /* 0x00000004ff027e24 */ /* 0x000fe2000f8e00ff */
        /* <DEDUP_REMOVED lines=27> */
.L_x_2017:
[----:B------:R-:W-:-:S11]  /*146c0*/  UISETP.NE.AND UP1, UPT, UR5, 0x1, UPT ;  /* 0x000000010500788c */ /* 0x000fd6000bf25270 */
[----:B------:R-:W-:Y:S02]  /*146d0*/  @UP1 ULDC.64 UR10, c[0x0][0xae0] ;  /* 0x0002b800000a1ab9 */ /* 0x000fe40000000a00 */
[----:B------:R-:W-:-:S04]  /*146e0*/  UIMAD.WIDE.U32 UR6, UR8, UR10, URZ ;  /* 0x0000000a080672a5 */ /* 0x000fc8000f8e003f */
[----:B------:R-:W-:-:S12]  /*146f0*/  @UP1 USHF.R.U32.HI UR8, URZ, UR11, UR7 ;  /* 0x0000000b3f081299 */ /* 0x000fd80008011607 */
.L_x_2018:
[----:B------:R-:W-:-:S04]  /*14700*/  UIMAD UR8, UR8, UR5, UR5 ;  /* 0x00000005080872a4 */ /* 0x000fc8000f8e0205 */
[----:B------:R-:W-:-:S04]  /*14710*/  UISETP.LT.AND UP1, UPT, UR4, UR8, UPT ;  /* 0x000000080400728c */ /* 0x000fc8000bf21270 */
[----:B------:R-:W-:-:S12]  /*14720*/  USEL UR4, UR4, UR8, UP1 ;  /* 0x0000000804047287 */ /* 0x000fd80008800000 */
.L_x_2016:
        /* <DEDUP_REMOVED lines=27> */
.L_x_2020:
[----:B------:R-:W-:-:S11]  /*148e0*/  UISETP.NE.AND UP0, UPT, UR5, 0x1, UPT ;  /* 0x000000010500788c */ /* 0x000fd6000bf05270 */
[----:B------:R-:W-:Y:S02]  /*148f0*/  @UP0 ULDC.64 UR10, c[0x0][0xae0] ;  /* 0x0002b800000a0ab9 */ /* 0x000fe40000000a00 */
[----:B------:R-:W-:-:S04]  /*14900*/  UIMAD.WIDE.U32 UR6, UR4, UR10, URZ ;  /* 0x0000000a040672a5 */ /* 0x000fc8000f8e003f */
[----:B------:R-:W-:-:S12]  /*14910*/  @UP0 USHF.R.U32.HI UR4, URZ, UR11, UR7 ;  /* 0x0000000b3f040299 */ /* 0x000fd80008011607 */
.L_x_2021:
[----:B------:R-:W-:-:S04]  /*14920*/  UIMAD UR4, UR4, UR5, URZ ;  /* 0x00000005040472a4 */ /* 0x000fc8000f8e023f */
[----:B------:R-:W-:-:S04]  /*14930*/  UISETP.LT.AND UP0, UPT, UR8, UR4, UPT ;  /* 0x000000040800728c */ /* 0x000fc8000bf01270 */
[----:B------:R-:W-:-:S12]  /*14940*/  USEL UR8, UR8, UR4, !UP0 ;  /* 0x0000000408087287 */ /* 0x000fd8000c000000 */
.L_x_2019:
        /* <DEDUP_REMOVED lines=26> */
.L_x_2023:
        /* <DEDUP_REMOVED lines=20> */
.L_x_2026:
[----:B------:R-:W-:Y:S05]  /*14c30*/  BSYNC B6 ;  /* 0x0000000000067941 */ /* 0x000fea0003800000 */
.L_x_2025:
        /* <DEDUP_REMOVED lines=20> */
.L_x_2029:
        /* <DEDUP_REMOVED lines=15> */
.L_x_2028:
[----:B------:R-:W-:Y:S05]  /*14e70*/  BSYNC B6 ;  /* 0x0000000000067941 */ /* 0x000fea0003800000 */
.L_x_2027:
        /* <DEDUP_REMOVED lines=9> */
[----:B------:R-:W-:Y:S01]  /*14f10*/  ULDC UR4, c[0x0][0xd48] ;  /* 0x0003520000047ab9 */ /* 0x000fe20000000800 */
[----:B------:R-:W-:-:S05]  /*14f20*/  IMAD.U32 R3, RZ, RZ, UR5 ;  /* 0x00000005ff037e24 */ /* 0x000fca000f8e00ff */
[----:B------:R1:W5:Y:S01]  /*14f30*/  @P0 LDG.E R26, desc[UR40][R2.64] ;  /* 0x00000028021a0981 */ /* 0x000362000c1e1900 */
[----:B------:R-:W-:Y:S01]  /*14f40*/  IMAD.U32 R25, RZ, RZ, UR44 ;  /* 0x0000002cff197e24 */ /* 0x000fe2000f8e00ff */
[----:B------:R-:W-:Y:S01]  /*14f50*/  UMOV UR5, 0xffffffff ;  /* 0xffffffff00057882 */ /* 0x000fe20000000000 */
[----:B------:R-:W-:-:S03]  /*14f60*/  IMAD.U32 R19, RZ, RZ, UR4 ;  /* 0x00000004ff137e24 */ /* 0x000fc6000f8e00ff */
[----:B------:R-:W-:Y:S01]  /*14f70*/  LEA R25, R25, 0xffffffc0, 0x6 ;  /* 0xffffffc019197811 */ /* 0x000fe200078e30ff */
[----:B------:R-:W-:Y:S06]  /*14f80*/  BRA.DIV UR5, `(.L_x_2030) ;  /* 0x0000003e05d87947 */ /* 0x000fec000b800000 */
.L_x_2089:
[----:B------:R-:W2:Y:S01]  /*14f90*/  S2R R0, SR_TID.X ;  /* 0x0000000000007919 */ /* 0x000ea20000002100 */
[----:B0-----:R-:W-:Y:S01]  /*14fa0*/  ISETP.NE.AND P1, PT, R20, 0x1, PT ;  /* 0x000000011400780c */ /* 0x001fe20003f25270 */
[----:B------:R-:W-:Y:S01]  /*14fb0*/  IMAD.MOV.U32 R35, RZ, RZ, RZ ;  /* 0x000000ffff237224 */ /* 0x000fe200078e00ff */
[----:B-----5:R-:W-:Y:S01]  /*14fc0*/  SHF.R.S32.HI R30, RZ, 0x1f, R26 ;  /* 0x0000001fff1e7819 */ /* 0x020fe2000001141a */
[----:B------:R-:W0:Y:S01]  /*14fd0*/  S2R R11, SR_TID.X ;  /* 0x00000000000b7919 */ /* 0x000e220000002100 */
[----:B------:R-:W-:-:S09]  /*14fe0*/  LOP3.LUT R16, R16, 0xffffdfff, RZ, 0xc0, !PT ;  /* 0xffffdfff10107812 */ /* 0x000fd200078ec0ff */
[----:B------:R-:W3:Y:S01]  /*14ff0*/  @P1 LDC R5, c[0x0][0x434] ;  /* 0x00010d00ff051b82 */ /* 0x000ee20000000800 */
[----:B------:R-:W-:-:S07]  /*15000*/  @P1 LOP3.LUT R16, R16, 0x2000, RZ, 0xfc, !PT ;  /* 0x0000200010101812 */ /* 0x000fce00078efcff */
[----:B------:R-:W4:Y:S01]  /*15010*/  @P1 LDC R7, c[0x0][0x438] ;  /* 0x00010e00ff071b82 */ /* 0x000f220000000800 */
[----:B--2---:R-:W-:Y:S01]  /*15020*/  LOP3.LUT R0, R0, 0x7f, RZ, 0xc0, !PT ;  /* 0x0000007f00007812 */ /* 0x004fe200078ec0ff */
[----:B0-----:R-:W-:-:S03]  /*15030*/  IMAD.SHL.U32 R11, R11, 0x10, RZ ;  /* 0x000000100b0b7824 */ /* 0x001fc600078e00ff */
[----:B------:R-:W-:-:S04]  /*15040*/  SHF.R.U32.HI R0, RZ, 0x3, R0 ;  /* 0x00000003ff007819 */ /* 0x000fc80000011600 */
[----:B------:R-:W-:-:S05]  /*15050*/  LOP3.LUT R11, R0, 0x70, R11, 0xf8, !PT ;  /* 0x00000070000b7812 */ /* 0x000fca00078ef80b */
[----:B------:R-:W-:-:S05]  /*15060*/  IMAD.IADD R0, R11, 0x1, R25 ;  /* 0x000000010b007824 */ /* 0x000fca00078e0219 */
[C---:B------:R-:W-:Y:S01]  /*15070*/  ISETP.GE.AND P0, PT, R0.reuse, UR42, PT ;  /* 0x0000002a00007c0c */ /* 0x040fe2000bf06270 */
[----:B------:R-:W-:-:S03]  /*15080*/  IMAD.IADD R0, R0, 0x1, R31 ;  /* 0x0000000100007824 */ /* 0x000fc600078e021f */
[----:B------:R-:W-:Y:S01]  /*15090*/  ISETP.GT.U32.OR P0, PT, R11, 0x3f, P0 ;  /* 0x0000003f0b00780c */ /* 0x000fe20000704470 */
[----:B---3--:R-:W-:-:S04]  /*150a0*/  @P1 IMAD.HI.U32 R4, R0, R5, RZ ;  /* 0x0000000500041227 */ /* 0x008fc800078e00ff */
[----:B------:R-:W-:Y:S01]  /*150b0*/  IMAD.MOV.U32 R6, RZ, RZ, R0 ;  /* 0x000000ffff067224 */ /* 0x000fe200078e0000 */
[----:B----4-:R-:W-:-:S07]  /*150c0*/  @P1 SHF.R.U32.HI R6, RZ, R7, R4 ;  /* 0x00000007ff061219 */ /* 0x010fce0000011604 */
[----:B-1----:R-:W0:Y:S01]  /*150d0*/  @!P0 LDC.64 R2, c[0x0][0x428] ;  /* 0x00010a00ff028b82 */ /* 0x002e220000000a00 */
[----:B------:R-:W-:-:S07]  /*150e0*/  @!P0 SHF.R.S32.HI R7, RZ, 0x1f, R6 ;  /* 0x0000001fff078819 */ /* 0x000fce0000011406 */
[----:B------:R-:W1:Y:S01]  /*150f0*/  @!P0 LDC.64 R4, c[0x0][0x418] ;  /* 0x00010600ff048b82 */ /* 0x000e620000000a00 */
[----:B0-----:R-:W-:-:S04]  /*15100*/  @!P0 IMAD R8, R30, R2, RZ ;  /* 0x000000021e088224 */ /* 0x001fc800078e02ff */
[C---:B------:R-:W-:Y:S02]  /*15110*/  @!P0 IMAD R9, R26.reuse, R3, R8 ;  /* 0x000000031a098224 */ /* 0x040fe400078e0208 */
[----:B------:R-:W-:-:S04]  /*15120*/  @!P0 IMAD.WIDE.U32 R2, R26, R2, R6 ;  /* 0x000000021a028225 */ /* 0x000fc800078e0006 */
[----:B------:R-:W-:Y:S01]  /*15130*/  @!P0 IMAD.IADD R3, R3, 0x1, R9 ;  /* 0x0000000103038824 */ /* 0x000fe200078e0209 */
[----:B-1----:R-:W-:-:S04]  /*15140*/  @!P0 LEA R4, P1, R2, R4, 0x2 ;  /* 0x0000000402048211 */ /* 0x002fc800078210ff */
[----:B------:R-:W-:Y:S01]  /*15150*/  @!P0 LEA.HI.X R5, R2, R5, R3, 0x2, P1 ;  /* 0x0000000502058211 */ /* 0x000fe200008f1403 */
[----:B------:R-:W-:-:S04]  /*15160*/  IMAD.MOV R3, RZ, RZ, -R6 ;  /* 0x000000ffff037224 */ /* 0x000fc800078e0a06 */
[----:B------:R-:W-:Y:S01]  /*15170*/  IMAD R0, R20, R3, R0 ;  /* 0x0000000314007224 */ /* 0x000fe200078e0200 */
[----:B------:R-:W-:Y:S01]  /*15180*/  LOP3.LUT R10, R37, 0x2, RZ, 0xfc, !PT ;  /* 0x00000002250a7812 */ /* 0x000fe200078efcff */
[----:B------:R0:W5:Y:S01]  /*15190*/  @!P0 LDG.E R35, desc[UR40][R4.64] ;  /* 0x0000002804238981 */ /* 0x000162000c1e1900 */
[----:B------:R-:W-:Y:S01]  /*151a0*/  ISETP.GT.U32.AND P1, PT, R11, 0x3f, PT ;  /* 0x0000003f0b00780c */ /* 0x000fe20003f24070 */
[----:B------:R-:W-:Y:S01]  /*151b0*/  IMAD R2, RZ, RZ, -UR36 ;  /* 0x80000024ff027e24 */ /* 0x000fe2000f8e02ff */
[----:B------:R-:W-:Y:S01]  /*151c0*/  ISETP.NE.AND P0, PT, R10, 0x3, PT ;  /* 0x000000030a00780c */ /* 0x000fe20003f05270 */
[----:B------:R0:W-:Y:S01]  /*151d0*/  STL [R1], R0 ;  /* 0x0000000001007387 */ /* 0x0001e20000100800 */
[----:B------:R-:W-:Y:S01]  /*151e0*/  LOP3.LUT R16, R16, 0xfffff7ff, RZ, 0xc0, !PT ;  /* 0xfffff7ff10107812 */ /* 0x000fe200078ec0ff */
[----:B------:R-:W-:-:S03]  /*151f0*/  IMAD R19, R19, R2, UR46 ;  /* 0x0000002e13137e24 */ /* 0x000fc6000f8e0202 */
[----:B------:R-:W-:Y:S02]  /*15200*/  LOP3.LUT R16, R16, 0xfffffffe, RZ, 0xc0, !PT ;  /* 0xfffffffe10107812 */ /* 0x000fe400078ec0ff */
[----:B------:R-:W-:-:S03]  /*15210*/  SHF.R.S32.HI R24, RZ, 0x1f, R19 ;  /* 0x0000001fff187819 */ /* 0x000fc60000011413 */
[----:B------:R-:W-:-:S04]  /*15220*/  @P1 LOP3.LUT R16, R16, 0x1, RZ, 0xfc, !PT ;  /* 0x0000000110101812 */ /* 0x000fc800078efcff */
[----:B------:R-:W-:Y:S01]  /*15230*/  @P0 LOP3.LUT R16, R16, 0x800, RZ, 0xfc, !PT ;  /* 0x0000080010100812 */ /* 0x000fe200078efcff */
[----:B0-----:R-:W-:Y:S06]  /*15240*/  @!P0 BRA `(.L_x_2031) ;  /* 0x0000000000048947 */ /* 0x001fec0003800000 */
[----:B------:R-:W-:Y:S01]  /*15250*/  BPT.TRAP 0x1 ;  /* 0x000000040000795c */ /* 0x000fe20000300000 */
.L_x_2031:
[----:B------:R-:W-:Y:S01]  /*15260*/  IMAD R27, R18, 0x8, R17 ;  /* 0x00000008121b7824 */ /* 0x000fe200078e0211 */
[----:B------:R-:W-:Y:S01]  /*15270*/  SHF.L.U32 R0, R23, 0x1f, RZ ;  /* 0x0000001f17007819 */ /* 0x000fe200000006ff */
[----:B------:R-:W-:Y:S03]  /*15280*/  BSSY B0, `(.L_x_2032) ;  /* 0x0000003000007945 */ /* 0x000fe60003800000 */
[----:B------:R-:W0:Y:S02]  /*15290*/  SYNCS.PHASECHK.TRANS64.TRYWAIT P0, [R27+URZ+0x38840], R0 ;  /* 0x038840001b0075a7 */ /* 0x000e24000800017f */
[----:B0-----:R-:W-:Y:S05]  /*152a0*/  @!P0 BRA `(.L_x_2033) ;  /* 0x0000003c003c8947 */ /* 0x001fea0003800000 */
.L_x_2090:
[----:B------:R-:W-:Y:S05]  /*152b0*/  BSYNC B0 ;  /* 0x0000000000007941 */ /* 0x000fea0003800000 */
.L_x_2032:
[----:B------:R-:W0:Y:S01]  /*152c0*/  LDL R2, [R1] ;  /* 0x0000000001027983 */ /* 0x000e220000100800 */
[----:B------:R-:W-:Y:S01]  /*152d0*/  ULDC.64 UR4, c[0x0][0x300] ;  /* 0x0000c00000047ab9 */ /* 0x000fe20000000a00 */
[----:B------:R-:W-:Y:S01]  /*152e0*/  LOP3.LUT P2, RZ, R16, 0x2, RZ, 0xc0, !PT ;  /* 0x0000000210ff7812 */ /* 0x000fe2000784c0ff */
[----:B------:R-:W1:Y:S01]  /*152f0*/  S2R R4, SR_TID.X ;  /* 0x0000000000047919 */ /* 0x000e620000002100 */
[----:B------:R-:W2:Y:S01]  /*15300*/  S2R R7, SR_TID.X ;  /* 0x0000000000077919 */ /* 0x000ea20000002100 */
[----:B-1----:R-:W-:-:S04]  /*15310*/  LOP3.LUT R4, R4, 0x7f, RZ, 0xc0, !PT ;  /* 0x0000007f04047812 */ /* 0x002fc800078ec0ff */
[----:B------:R-:W-:Y:S01]  /*15320*/  SHF.R.U32.HI R4, RZ, 0x3, R4 ;  /* 0x00000003ff047819 */ /* 0x000fe20000011604 */
[----:B--2---:R-:W-:-:S03]  /*15330*/  IMAD.SHL.U32 R7, R7, 0x8, RZ ;  /* 0x0000000807077824 */ /* 0x004fc600078e00ff */
[----:B------:R-:W-:Y:S01]  /*15340*/  IADD3 R25, -R4, UR42, -R25 ;  /* 0x0000002a04197c10 */ /* 0x000fe2000fffe919 */
[----:B------:R-:W-:Y:S01]  /*15350*/  IMAD R4, R18, 0x1000, R32 ;  /* 0x0000100012047824 */ /* 0x000fe200078e0220 */
[----:B------:R-:W-:Y:S02]  /*15360*/  LOP3.LUT R7, R7, 0x38, RZ, 0xc0, !PT ;  /* 0x0000003807077812 */ /* 0x000fe400078ec0ff */
[----:B0-----:R-:W-:-:S05]  /*15370*/  SHF.R.S32.HI R0, RZ, 0x1f, R2 ;  /* 0x0000001fff007819 */ /* 0x001fca0000011402 */
[----:B------:R0:W-:Y:S02]  /*15380*/  STL [R1+0x10], R0 ;  /* 0x0000100001007387 */ /* 0x0001e40000100800 */
[----:B0-----:R-:W-:-:S04]  /*15390*/  IMAD R0, R0, UR4, RZ ;  /* 0x0000000400007c24 */ /* 0x001fc8000f8e02ff */
[C---:B------:R-:W-:Y:S01]  /*153a0*/  IMAD R5, R2.reuse, UR5, R0 ;  /* 0x0000000502057c24 */ /* 0x040fe2000f8e0200 */
[----:B-----5:R-:W-:Y:S01]  /*153b0*/  SHF.R.S32.HI R0, RZ, 0x1f, R35 ;  /* 0x0000001fff007819 */ /* 0x020fe20000011423 */
[----:B------:R-:W-:Y:S01]  /*153c0*/  IMAD.WIDE.U32 R2, R2, UR4, RZ ;  /* 0x0000000402027c25 */ /* 0x000fe2000f8e00ff */
[----:B------:R-:W-:-:S03]  /*153d0*/  ULDC.64 UR4, c[0x0][0x310] ;  /* 0x0000c40000047ab9 */ /* 0x000fc60000000a00 */
[----:B------:R0:W-:Y:S01]  /*153e0*/  STL [R1+0x14], R0 ;  /* 0x0000140001007387 */ /* 0x0001e20000100800 */
[----:B------:R-:W-:Y:S02]  /*153f0*/  IMAD.IADD R3, R3, 0x1, R5 ;  /* 0x0000000103037824 */ /* 0x000fe400078e0205 */
[----:B------:R-:W-:-:S04]  /*15400*/  IMAD.WIDE.U32 R2, R35, UR4, R2 ;  /* 0x0000000423027c25 */ /* 0x000fc8000f8e0002 */
[----:B0-----:R-:W-:-:S04]  /*15410*/  IMAD R0, R0, UR4, RZ ;  /* 0x0000000400007c24 */ /* 0x001fc8000f8e02ff */
        /* <DEDUP_REMOVED lines=10> */
[----:B------:R-:W-:Y:S02]  /*154c0*/  LEA.HI.X R5, R2, UR5, R5, 0x1, P0 ;  /* 0x0000000502057c11 */ /* 0x000fe400080f0c05 */
[----:B------:R-:W-:Y:S01]  /*154d0*/  ISETP.GE.AND P0, PT, R25, 0x1, PT ;  /* 0x000000011900780c */ /* 0x000fe20003f06270 */
[----:B------:R-:W-:-:S12]  /*154e0*/  BRA.DIV UR4, `(.L_x_2034) ;  /* 0x0000003a04c07947 */ /* 0x000fd8000b800000 */
[----:B------:R-:W0:Y:S01]  /*154f0*/  SHFL.IDX PT, R14, R0, RZ, 0x181f ;  /* 0x00181fff000e7589 */ /* 0x000e2200000e0000 */
[----:B------:R-:W-:-:S03]  /*15500*/  @P0 IMAD R6, R4, 0x2, R17 ;  /* 0x0000000204060824 */ /* 0x000fc600078e0211 */
[----:B------:R-:W1:Y:S01]  /*15510*/  SHFL.IDX PT, R2, R5, RZ, 0x181f ;  /* 0x00181fff05027589 */ /* 0x000e6200000e0000 */
[----:B0-----:R-:W-:-:S03]  /*15520*/  @P0 LEA R3, P1, R7, R14, 0x1 ;  /* 0x0000000e07030211 */ /* 0x001fc600078208ff */
[----:B------:R-:W0:Y:S02]  /*15530*/  SHFL.IDX PT, R14, R0, 0x1, 0x181f ;  /* 0x00381f00000e7f89 */ /* 0x000e2400000e0000 */
[----:B-1----:R-:W-:-:S05]  /*15540*/  @P0 IMAD.X R2, RZ, RZ, R2, P1 ;  /* 0x000000ffff020224 */ /* 0x002fca00008e0602 */
[----:B------:R-:W-:-:S04]  /*15550*/  @P0 LOP3.LUT R3, R3, R2, RZ, 0x3c, !PT ;  /* 0x0000000203030212 */ /* 0x000fc800078e3cff */
[----:B------:R-:W-:-:S04]  /*15560*/  @P0 LOP3.LUT R2, R3, R2, RZ, 0x3c, !PT ;  /* 0x0000000203020212 */ /* 0x000fc800078e3cff */
[----:B------:R-:W-:-:S05]  /*15570*/  @P0 LOP3.LUT R3, R3, R2, RZ, 0x3c, !PT ;  /* 0x0000000203030212 */ /* 0x000fca00078e3cff */
[----:B------:R1:W-:Y:S01]  /*15580*/  @P0 LDGSTS.E.BYPASS.LTC128B.128 [R6+0x22400], desc[UR40][R2.64], !P2 ;  /* 0x2240000002060fae */ /* 0x0003e2000d101d68 */
[----:B------:R-:W-:-:S03]  /*15590*/  ISETP.GE.AND P0, PT, R25, 0x11, PT ;  /* 0x000000111900780c */ /* 0x000fc60003f06270 */
[----:B-1----:R-:W1:Y:S10]  /*155a0*/  SHFL.IDX PT, R2, R5, 0x1, 0x181f ;  /* 0x00381f0005027f89 */ /* 0x002e7400000e0000 */
[----:B0-----:R-:W-:Y:S01]  /*155b0*/  @P0 LEA R3, P1, R7, R14, 0x1 ;  /* 0x0000000e07030211 */ /* 0x001fe200078208ff */
[----:B------:R-:W-:Y:S01]  /*155c0*/  @P0 IMAD R6, R4, 0x2, R17 ;  /* 0x0000000204060824 */ /* 0x000fe200078e0211 */
[----:B------:R-:W0:Y:S03]  /*155d0*/  SHFL.IDX PT, R14, R0, 0x2, 0x181f ;  /* 0x00581f00000e7f89 */ /* 0x000e2600000e0000 */
        /* <DEDUP_REMOVED lines=9> */
[----:B------:R-:W0:Y:S04]  /*15670*/  SHFL.IDX PT, R5, R5, 0x3, 0x181f ;  /* 0x00781f0005057f89 */ /* 0x000e2800000e0000 */
[----:B------:R2:W3:Y:S01]  /*15680*/  SHFL.IDX PT, R14, R0, 0x3, 0x181f ;  /* 0x00781f00000e7f89 */ /* 0x0004e200000e0000 */
[----:B-1----:R-:W-:-:S05]  /*15690*/  @P0 IMAD.X R2, RZ, RZ, R2, P1 ;  /* 0x000000ffff020224 */ /* 0x002fca00008e0602 */
[----:B------:R-:W-:-:S04]  /*156a0*/  @P0 LOP3.LUT R3, R3, R2, RZ, 0x3c, !PT ;  /* 0x0000000203030212 */ /* 0x000fc800078e3cff */
[----:B------:R-:W-:-:S04]  /*156b0*/  @P0 LOP3.LUT R2, R3, R2, RZ, 0x3c, !PT ;  /* 0x0000000203020212 */ /* 0x000fc800078e3cff */
[----:B------:R-:W-:-:S05]  /*156c0*/  @P0 LOP3.LUT R3, R3, R2, RZ, 0x3c, !PT ;  /* 0x0000000203030212 */ /* 0x000fca00078e3cff */
[----:B0--3--:R2:W-:Y:S02]  /*156d0*/  @P0 LDGSTS.E.BYPASS.LTC128B.128 [R6+0x23400], desc[UR40][R2.64], !P2 ;  /* 0x2340000002060fae */ /* 0x0095e4000d101d68 */
.L_x_2100:
[----:B------:R-:W-:-:S13]  /*156e0*/  ISETP.GE.AND P0, PT, R25, 0x31, PT ;  /* 0x000000311900780c */ /* 0x000fda0003f06270 */
[----:B--2---:R-:W-:-:S05]  /*156f0*/  @P0 LEA R2, P1, R7, R14, 0x1 ;  /* 0x0000000e07020211 */ /* 0x004fca00078208ff */
        /* <DEDUP_REMOVED lines=8> */
.L_x_2035:
        /* <DEDUP_REMOVED lines=11> */
.L_x_2036:
[----:B------:R1:W-:Y:S02]  /*15830*/  SYNCS.ARRIVE.TRANS64.A1T0 RZ, [R27+URZ+0x38830], RZ ;  /* 0x038830ff1bff79a7 */ /* 0x0003e4000810003f */
[----:B------:R-:W-:Y:S05]  /*15840*/  WARPSYNC.ALL ;  /* 0x0000000000007948 */ /* 0x000fea0003800000 */
[----:B------:R-:W-:Y:S01]  /*15850*/  VIADD R0, R17, 0x20400 ;  /* 0x0002040011007836 */ /* 0x000fe20000000000 */
[----:B------:R-:W-:Y:S01]  /*15860*/  BAR.SYNC.DEFER_BLOCKING 0x8, 0x100 ;  /* 0x0204000000007b1d */ /* 0x000fe20000010000 */
[----:B------:R-:W-:-:S03]  /*15870*/  USHF.R.S32.HI UR50, URZ, 0x1f, UR36 ;  /* 0x0000001f3f327899 */ /* 0x000fc60008011424 */
[----:B------:R-:W-:Y:S02]  /*15880*/  LOP3.LUT P0, RZ, R0, 0x3ff, RZ, 0xc0, !PT ;  /* 0x000003ff00ff7812 */ /* 0x000fe4000780c0ff */
[----:B------:R-:W-:Y:S11]  /*15890*/  BSSY B6, `(.L_x_2037) ;  /* 0x0000012000067945 */ /* 0x000ff60003800000 */
        /* <DEDUP_REMOVED lines=17> */
.L_x_2038:
[----:B------:R-:W-:Y:S05]  /*159b0*/  BSYNC B6 ;  /* 0x0000000000067941 */ /* 0x000fea0003800000 */
.L_x_2037:
[----:B0-----:R-:W0:Y:S01]  /*159c0*/  S2R R2, SR_TID.X ;  /* 0x0000000000027919 */ /* 0x001e220000002100 */
[----:B------:R-:W-:Y:S01]  /*159d0*/  UISETP.NE.AND UP0, UPT, UR49, URZ, UPT ;  /* 0x0000003f3100728c */ /* 0x000fe2000bf05270 */
[----:B------:R-:W-:Y:S01]  /*159e0*/  R2UR UR6, R24 ;  /* 0x00000000180672ca */ /* 0x000fe200000e0000 */
[----:B------:R-:W-:Y:S01]  /*159f0*/  ULDC.64 UR8, c[0x0][0x2d8] ;  /* 0x0000b60000087ab9 */ /* 0x000fe20000000a00 */
[----:B------:R-:W-:Y:S01]  /*15a00*/  R2UR UR7, R19 ;  /* 0x00000000130772ca */ /* 0x000fe200000e0000 */
[----:B------:R-:W2:Y:S01]  /*15a10*/  S2R R7, SR_TID.X ;  /* 0x0000000000077919 */ /* 0x000ea20000002100 */
[----:B------:R-:W-:Y:S02]  /*15a20*/  LOP3.LUT P5, RZ, R16, 0x100000, RZ, 0xc0, !PT ;  /* 0x0010000010ff7812 */ /* 0x000fe400078ac0ff */
[----:B------:R-:W-:-:S04]  /*15a30*/  PLOP3.LUT P0, PT, PT, PT, UP0, 0x80, 0x0 ;  /* 0x000000000000781c */ /* 0x000fc80003f0f008 */
[----:B------:R-:W-:-:S03]  /*15a40*/  @UP0 ULDC UR4, c[0x0][0x44c] ;  /* 0x0001130000040ab9 */ /* 0x000fc60000000800 */
[----:B------:R-:W-:-:S04]  /*15a50*/  UIMAD UR6, UR6, UR8, URZ ;  /* 0x00000008060672a4 */ /* 0x000fc8000f8e023f */
[----:B------:R-:W-:Y:S01]  /*15a60*/  UIMAD UR6, UR7, UR9, UR6 ;  /* 0x00000009070672a4 */ /* 0x000fe2000f8e0206 */
[----:B0-----:R-:W-:-:S04]  /*15a70*/  LOP3.LUT R2, R2, 0x7f, RZ, 0xc0, !PT ;  /* 0x0000007f02027812 */ /* 0x001fc800078ec0ff */
[----:B------:R-:W-:Y:S01]  /*15a80*/  SHF.R.U32.HI R20, RZ, 0x3, R2 ;  /* 0x00000003ff147819 */ /* 0x000fe20000011602 */
[----:B--2---:R-:W-:Y:S01]  /*15a90*/  IMAD.SHL.U32 R7, R7, 0x8, RZ ;  /* 0x0000000807077824 */ /* 0x004fe200078e00ff */
[----:B------:R-:W0:Y:S04]  /*15aa0*/  S2R R2, SR_TID.X ;  /* 0x0000000000027919 */ /* 0x000e280000002100 */
[----:B------:R-:W-:Y:S01]  /*15ab0*/  LOP3.LUT R7, R7, 0x38, RZ, 0xc0, !PT ;  /* 0x0000003807077812 */ /* 0x000fe200078ec0ff */
[----:B0-----:R-:W-:-:S05]  /*15ac0*/  IMAD.SHL.U32 R2, R2, 0x10, RZ ;  /* 0x0000001002027824 */ /* 0x001fca00078e00ff */
[----:B------:R-:W-:Y:S02]  /*15ad0*/  LOP3.LUT R2, R20, 0x70, R2, 0xf8, !PT ;  /* 0x0000007014027812 */ /* 0x000fe400078ef802 */
[----:B------:R-:W0:Y:S03]  /*15ae0*/  S2R R20, SR_TID.X ;  /* 0x0000000000147919 */ /* 0x000e260000002100 */
[----:B------:R-:W-:-:S04]  /*15af0*/  VIADD R34, R2, UR43 ;  /* 0x0000002b02227c36 */ /* 0x000fc80008000000 */
[----:B------:R-:W-:Y:S01]  /*15b00*/  @P0 IMAD.HI.U32 R2, R34, UR4, RZ ;  /* 0x0000000422020c27 */ /* 0x000fe2000f8e00ff */
[----:B------:R-:W-:Y:S01]  /*15b10*/  PLOP3.LUT P0, PT, PT, PT, UP0, 0x80, 0x0 ;  /* 0x000000000000781c */ /* 0x000fe20003f0f008 */
[----:B------:R-:W-:Y:S02]  /*15b20*/  @UP0 ULDC UR4, c[0x0][0x450] ;  /* 0x0001140000040ab9 */ /* 0x000fe40000000800 */
[----:B------:R-:W-:-:S10]  /*15b30*/  IMAD.MOV.U32 R0, RZ, RZ, R34 ;  /* 0x000000ffff007224 */ /* 0x000fd400078e0022 */
[----:B------:R-:W-:Y:S02]  /*15b40*/  @P0 SHF.R.U32.HI R0, RZ, UR4, R2 ;  /* 0x00000004ff000c19 */ /* 0x000fe40008011602 */
[----:B------:R-:W-:Y:S02]  /*15b50*/  R2UR UR4, R19 ;  /* 0x00000000130472ca */ /* 0x000fe400000e0000 */
[----:B0-----:R-:W-:-:S11]  /*15b60*/  LOP3.LUT R20, R20, 0x7f, RZ, 0xc0, !PT ;  /* 0x0000007f14147812 */ /* 0x001fd600078ec0ff */
[----:B------:R-:W-:Y:S01]  /*15b70*/  UIMAD.WIDE.U32 UR4, UR4, UR8, URZ ;  /* 0x00000008040472a5 */ /* 0x000fe2000f8e003f */
[----:B------:R-:W-:Y:S02]  /*15b80*/  SHF.R.U32.HI R8, RZ, 0x3, R20 ;  /* 0x00000003ff087819 */ /* 0x000fe40000011614 */
[----:B------:R-:W-:Y:S01]  /*15b90*/  ULDC.64 UR8, c[0x0][0x2e0] ;  /* 0x0000b80000087ab9 */ /* 0x000fe20000000a00 */
[----:B------:R-:W-:Y:S02]  /*15ba0*/  UIADD3 UR5, UR5, UR6, URZ ;  /* 0x0000000605057290 */ /* 0x000fe4000fffe03f */
[----:B------:R-:W-:Y:S02]  /*15bb0*/  UIMAD UR6, UR50, UR8, URZ ;  /* 0x00000008320672a4 */ /* 0x000fe4000f8e023f */
[----:B------:R-:W-:Y:S02]  /*15bc0*/  UIMAD.WIDE.U32 UR4, UR36, UR8, UR4 ;  /* 0x00000008240472a5 */ /* 0x000fe4000f8e0004 */
[----:B------:R-:W-:-:S04]  /*15bd0*/  UIMAD UR6, UR36, UR9, UR6 ;  /* 0x00000009240672a4 */ /* 0x000fc8000f8e0206 */
[----:B------:R-:W-:Y:S01]  /*15be0*/  IMAD.U32 R4, RZ, RZ, UR4 ;  /* 0x00000004ff047e24 */ /* 0x000fe2000f8e00ff */
[----:B------:R-:W-:Y:S02]  /*15bf0*/  UIADD3 UR6, UR5, UR6, URZ ;  /* 0x0000000605067290 */ /* 0x000fe4000fffe03f */
[----:B------:R-:W-:Y:S02]  /*15c00*/  IMAD.U32 R5, RZ, RZ, UR5 ;  /* 0x00000005ff057e24 */ /* 0x000fe4000f8e00ff */
[----:B------:R-:W-:Y:S01]  /*15c10*/  IMAD.MOV.U32 R2, RZ, RZ, R4 ;  /* 0x000000ffff027224 */ /* 0x000fe200078e0004 */
[----:B------:R-:W-:Y:S01]  /*15c20*/  SHF.R.S32.HI R4, RZ, 0x1f, R0 ;  /* 0x0000001fff047819 */ /* 0x000fe20000011400 */
[----:B------:R-:W-:Y:S01]  /*15c30*/  ULDC.64 UR4, c[0x0][0x2d0] ;  /* 0x0000b40000047ab9 */ /* 0x000fe20000000a00 */
[----:B------:R-:W-:-:S03]  /*15c40*/  IMAD.U32 R3, RZ, RZ, UR6 ;  /* 0x00000006ff037e24 */ /* 0x000fc6000f8e00ff */
[----:B------:R-:W-:Y:S02]  /*15c50*/  IMAD R5, R4, UR4, RZ ;  /* 0x0000000404057c24 */ /* 0x000fe4000f8e02ff */
[----:B------:R-:W-:Y:S01]  /*15c60*/  IMAD.WIDE.U32 R2, R0, UR4, R2 ;  /* 0x0000000400027c25 */ /* 0x000fe2000f8e0002 */
[----:B------:R-:W-:-:S03]  /*15c70*/  ULDC UR4, c[0x0][0x448] ;  /* 0x0001120000047ab9 */ /* 0x000fc60000000800 */
[----:B------:R-:W-:Y:S02]  /*15c80*/  IMAD R4, R0, UR5, R5 ;  /* 0x0000000500047c24 */ /* 0x000fe4000f8e0205 */
[----:B------:R-:W-:Y:S02]  /*15c90*/  IMAD.MOV R0, RZ, RZ, -R0 ;  /* 0x000000ffff007224 */ /* 0x000fe400078e0a00 */
[----:B------:R-:W-:Y:S02]  /*15ca0*/  IMAD.IADD R3, R3, 0x1, R4 ;  /* 0x0000000103037824 */ /* 0x000fe400078e0204 */
[----:B------:R-:W-:Y:S01]  /*15cb0*/  IMAD R0, R0, UR4, R34 ;  /* 0x0000000400007c24 */ /* 0x000fe2000f8e0222 */
[----:B------:R-:W-:-:S03]  /*15cc0*/  ULDC.64 UR4, c[0x0][0x2c8] ;  /* 0x0000b20000047ab9 */ /* 0x000fc60000000a00 */
[----:B------:R-:W-:Y:S01]  /*15cd0*/  IMAD.WIDE.U32 R2, R0, UR4, R2 ;  /* 0x0000000400027c25 */ /* 0x000fe2000f8e0002 */
[----:B------:R-:W-:-:S05]  /*15ce0*/  SHF.R.S32.HI R4, RZ, 0x1f, R0 ;  /* 0x0000001fff047819 */ /* 0x000fca0000011400 */
[----:B------:R-:W-:-:S04]  /*15cf0*/  IMAD R4, R4, UR4, RZ ;  /* 0x0000000404047c24 */ /* 0x000fc8000f8e02ff */
        /* <DEDUP_REMOVED lines=8> */
[----:B------:R-:W-:Y:S01]  /*15d80*/  VIADD R4, R8, UR43 ;  /* 0x0000002b08047c36 */ /* 0x000fe20008000000 */
[----:B------:R-:W-:Y:S02]  /*15d90*/  LOP3.LUT R16, R16, 0xfffffeff, RZ, 0xc0, !PT ;  /* 0xfffffeff10107812 */ /* 0x000fe400078ec0ff */
[----:B------:R-:W2:Y:S01]  /*15da0*/  SHFL.IDX PT, R2, R5, RZ, 0x181f ;  /* 0x00181fff05027589 */ /* 0x000ea200000e0000 */
[C---:B------:R-:W-:Y:S01]  /*15db0*/  VIADD R6, R4.reuse, 0x10 ;  /* 0x0000001004067836 */ /* 0x040fe20000000000 */
[----:B------:R-:W-:Y:S02]  /*15dc0*/  ISETP.GE.AND P1, PT, R4, UR39, PT ;  /* 0x0000002704007c0c */ /* 0x000fe4000bf26270 */
[----:B------:R-:W-:Y:S11]  /*15dd0*/  SHFL.IDX PT, R14, R0, 0x3, 0x181f ;  /* 0x00781f00000e7f89 */ /* 0x000ff600000e0000 */
[----:B------:R-:W-:-:S04]  /*15de0*/  @P1 LOP3.LUT R16, R16, 0x100, RZ, 0xfc, !PT ;  /* 0x0000010010101812 */ /* 0x000fc800078efcff */
[----:B------:R-:W-:Y:S02]  /*15df0*/  LOP3.LUT R16, R16, 0xffffff7f, RZ, 0xc0, !PT ;  /* 0xffffff7f10107812 */ /* 0x000fe400078ec0ff */
[----:B0-----:R-:W-:-:S05]  /*15e00*/  @!P1 LEA R3, P0, R7, R3, 0x1 ;  /* 0x0000000307039211 */ /* 0x001fca00078008ff */
[----:B--2---:R-:W-:-:S05]  /*15e10*/  @!P1 IMAD.X R2, RZ, RZ, R2, P0 ;  /* 0x000000ffff029224 */ /* 0x004fca00000e0602 */
[----:B------:R-:W-:-:S04]  /*15e20*/  @!P1 LOP3.LUT R3, R3, R2, RZ, 0x3c, !PT ;  /* 0x0000000203039212 */ /* 0x000fc800078e3cff */
[----:B------:R-:W-:-:S04]  /*15e30*/  @!P1 LOP3.LUT R2, R3, R2, RZ, 0x3c, !PT ;  /* 0x0000000203029212 */ /* 0x000fc800078e3cff */
[----:B------:R-:W-:-:S05]  /*15e40*/  @!P1 LOP3.LUT R3, R3, R2, RZ, 0x3c, !PT ;  /* 0x0000000203039212 */ /* 0x000fca00078e3cff */
[----:B------:R0:W-:Y:S01]  /*15e50*/  @!P1 LDGSTS.E.BYPASS.LTC128B.128 [R22+0x20400], desc[UR40][R2.64], !P5 ;  /* 0x2040000002169fae */ /* 0x0001e2000e901d68 */
[----:B------:R-:W-:Y:S01]  /*15e60*/  ISETP.GE.AND P1, PT, R6, UR39, PT ;  /* 0x0000002706007c0c */ /* 0x000fe2000bf26270 */
[----:B------:R-:W-:Y:S02]  /*15e70*/  VIADD R6, R4, 0x20 ;  /* 0x0000002004067836 */ /* 0x000fe40000000000 */
[----:B0-----:R-:W0:Y:S10]  /*15e80*/  SHFL.IDX PT, R3, R0, 0x1, 0x181f ;  /* 0x00381f0000037f89 */ /* 0x001e3400000e0000 */
[----:B------:R-:W-:Y:S01]  /*15e90*/  @P1 LOP3.LUT R16, R16, 0x80, RZ, 0xfc, !PT ;  /* 0x0000008010101812 */ /* 0x000fe200078efcff */
[----:B------:R-:W2:Y:S03]  /*15ea0*/  SHFL.IDX PT, R2, R5, 0x1, 0x181f ;  /* 0x00381f0005027f89 */ /* 0x000ea600000e0000 */
[----:B------:R-:W-:-:S02]  /*15eb0*/  LOP3.LUT R16, R16, 0xffffffbf, RZ, 0xc0, !PT ;  /* 0xffffffbf10107812 */ /* 0x000fc400078ec0ff */
[----:B0-----:R-:W-:-:S05]  /*15ec0*/  @!P1 LEA R3, P0, R7, R3, 0x1 ;  /* 0x0000000307039211 */ /* 0x001fca00078008ff */
[----:B--2---:R-:W-:-:S05]  /*15ed0*/  @!P1 IMAD.X R2, RZ, RZ, R2, P0 ;  /* 0x000000ffff029224 */ /* 0x004fca00000e0602 */
[----:B------:R-:W-:-:S04]  /*15ee0*/  @!P1 LOP3.LUT R3, R3, R2, RZ, 0x3c, !PT ;  /* 0x0000000203039212 */ /* 0x000fc800078e3cff */
[----:B------:R-:W-:-:S04]  /*15ef0*/  @!P1 LOP3.LUT R2, R3, R2, RZ, 0x3c, !PT ;  /* 0x0000000203029212 */ /* 0x000fc800078e3cff */
[----:B------:R-:W-:-:S05]  /*15f00*/  @!P1 LOP3.LUT R3, R3, R2, RZ, 0x3c, !PT ;  /* 0x0000000203039212 */ /* 0x000fca00078e3cff */
[----:B------:R0:W-:Y:S01]  /*15f10*/  @!P1 LDGSTS.E.BYPASS.LTC128B.128 [R22+0x20c00], desc[UR40][R2.64], !P5 ;  /* 0x20c0000002169fae */ /* 0x0001e2000e901d68 */
[----:B------:R-:W-:-:S03]  /*15f20*/  ISETP.GE.AND P1, PT, R6, UR39, PT ;  /* 0x0000002706007c0c */ /* 0x000fc6000bf26270 */
[----:B0-----:R-:W0:Y:S10]  /*15f30*/  SHFL.IDX PT, R3, R0, 0x2, 0x181f ;  /* 0x00581f0000037f89 */ /* 0x001e3400000e0000 */
[----:B------:R-:W-:Y:S01]  /*15f40*/  @P1 LOP3.LUT R16, R16, 0x40, RZ, 0xfc, !PT ;  /* 0x0000004010101812 */ /* 0x000fe200078efcff */
[----:B------:R-:W2:Y:S04]  /*15f50*/  SHFL.IDX PT, R2, R5, 0x2, 0x181f ;  /* 0x00581f0005027f89 */ /* 0x000ea800000e0000 */
[----:B------:R-:W3:Y:S01]  /*15f60*/  SHFL.IDX PT, R5, R5, 0x3, 0x181f ;  /* 0x00781f0005057f89 */ /* 0x000ee200000e0000 */
[----:B0-----:R-:W-:-:S05]  /*15f70*/  @!P1 LEA R3, P0, R7, R3, 0x1 ;  /* 0x0000000307039211 */ /* 0x001fca00078008ff */
[----:B--2---:R-:W-:-:S05]  /*15f80*/  @!P1 IMAD.X R2, RZ, RZ, R2, P0 ;  /* 0x000000ffff029224 */ /* 0x004fca00000e0602 */
[----:B------:R-:W-:-:S04]  /*15f90*/  @!P1 LOP3.LUT R3, R3, R2, RZ, 0x3c, !PT ;  /* 0x0000000203039212 */ /* 0x000fc800078e3cff */
[----:B------:R-:W-:-:S04]  /*15fa0*/  @!P1 LOP3.LUT R2, R3, R2, RZ, 0x3c, !PT ;  /* 0x0000000203029212 */ /* 0x000fc800078e3cff */
[----:B------:R-:W-:-:S05]  /*15fb0*/  @!P1 LOP3.LUT R3, R3, R2, RZ, 0x3c, !PT ;  /* 0x0000000203039212 */ /* 0x000fca00078e3cff */
[----:B---3--:R0:W-:Y:S02]  /*15fc0*/  @!P1 LDGSTS.E.BYPASS.LTC128B.128 [R22+0x21400], desc[UR40][R2.64], !P5 ;  /* 0x2140000002169fae */ /* 0x0081e4000e901d68 */
.L_x_2109:
[----:B------:R-:W-:Y:S01]  /*15fd0*/  VIADD R4, R4, 0x30 ;  /* 0x0000003004047836 */ /* 0x000fe20000000000 */
[----:B------:R-:W-:-:S04]  /*15fe0*/  LOP3.LUT R16, R16, 0xffffefff, RZ, 0xc0, !PT ;  /* 0xffffefff10107812 */ /* 0x000fc800078ec0ff */
[----:B------:R-:W-:-:S13]  /*15ff0*/  ISETP.GE.AND P1, PT, R4, UR39, PT ;  /* 0x0000002704007c0c */ /* 0x000fda000bf26270 */
[----:B0-----:R-:W-:Y:S02]  /*16000*/  @!P1 LEA R2, P0, R7, R14, 0x1 ;  /* 0x0000000e07029211 */ /* 0x001fe400078008ff */
[----:B------:R-:W-:-:S03]  /*16010*/  @P1 LOP3.LUT R16, R16, 0x1000, RZ, 0xfc, !PT ;  /* 0x0000100010101812 */ /* 0x000fc600078efcff */
[----:B------:R-:W-:Y:S01]  /*16020*/  @!P1 IMAD.X R3, RZ, RZ, R5, P0 ;  /* 0x000000ffff039224 */ /* 0x000fe200000e0605 */
[----:B------:R-:W-:-:S04]  /*16030*/  PLOP3.LUT P0, PT, PT, PT, PT, 0x80, 0x0 ;  /* 0x000000000000781c */ /* 0x000fc80003f0f070 */
[----:B------:R-:W-:Y:S01]  /*16040*/  @!PT LDS RZ, [RZ] ;  /* 0x00000000fffff984 */ /* 0x000fe20000000800 */
[----:B------:R-:W-:Y:S01]  /*16050*/  @!PT LDS RZ, [RZ] ;  /* 0x00000000fffff984 */ /* 0x000fe20000000800 */
[----:B------:R-:W-:Y:S01]  /*16060*/  @!PT LDS RZ, [RZ] ;  /* 0x00000000fffff984 */ /* 0x000fe20000000800 */
[----:B------:R0:W-:Y:S01]  /*16070*/  @!P1 LDGSTS.E.BYPASS.LTC128B.128 [R22+0x21c00], desc[UR40][R2.64], !P5 ;  /* 0x21c0000002169fae */ /* 0x0001e2000e901d68 */
[----:B------:R-:W-:-:S08]  /*16080*/  NOP ;  /* 0x0000000000007918 */ /* 0x000fd00000000000 */
.L_x_2040:
        /* <DEDUP_REMOVED lines=28> */
.L_x_2042:
[----:B------:R-:W-:Y:S05]  /*16250*/  BSYNC B6 ;  /* 0x0000000000067941 */ /* 0x000fea0003800000 */
.L_x_2041:
[----:B------:R2:W5:Y:S04]  /*16260*/  LDL R21, [R1+0xc] ;  /* 0x00000c0001157983 */ /* 0x0005680000100800 */
[----:B------:R2:W5:Y:S01]  /*16270*/  LDL R20, [R1+0x8] ;  /* 0x0000080001147983 */ /* 0x0005620000100800 */
[----:B------:R-:W-:Y:S01]  /*16280*/  UISETP.NE.AND UP0, UPT, UR49, URZ, UPT ;  /* 0x0000003f3100728c */ /* 0x000fe2000bf05270 */
[----:B------:R-:W-:Y:S01]  /*16290*/  R2UR UR6, R24 ;  /* 0x00000000180672ca */ /* 0x000fe200000e0000 */
[----:B0-----:R-:W-:Y:S01]  /*162a0*/  IMAD.MOV.U32 R2, RZ, RZ, R34 ;  /* 0x000000ffff027224 */ /* 0x001fe200078e0022 */
[----:B------:R-:W-:Y:S01]  /*162b0*/  R2UR UR7, R19 ;  /* 0x00000000130772ca */ /* 0x000fe200000e0000 */
[----:B------:R-:W-:Y:S01]  /*162c0*/  ULDC.64 UR8, c[0x0][0x3d8] ;  /* 0x0000f60000087ab9 */ /* 0x000fe20000000a00 */
[----:B------:R-:W0:Y:S01]  /*162d0*/  S2R R6, SR_TID.X ;  /* 0x0000000000067919 */ /* 0x000e220000002100 */
[----:B------:R-:W-:-:S02]  /*162e0*/  PLOP3.LUT P0, PT, PT, PT, UP0, 0x80, 0x0 ;  /* 0x000000000000781c */ /* 0x000fc40003f0f008 */
[C---:B------:R-:W-:Y:S02]  /*162f0*/  LOP3.LUT P2, RZ, R16.reuse, 0x20000, RZ, 0xc0, !PT ;  /* 0x0002000010ff7812 */ /* 0x040fe4000784c0ff */
[C---:B------:R-:W-:Y:S01]  /*16300*/  LOP3.LUT P3, RZ, R16.reuse, 0x10000, RZ, 0xc0, !PT ;  /* 0x0001000010ff7812 */ /* 0x040fe2000786c0ff */
[----:B------:R-:W-:Y:S01]  /*16310*/  @UP0 ULDC UR4, c[0x0][0x44c] ;  /* 0x0001130000040ab9 */ /* 0x000fe20000000800 */
[C---:B------:R-:W-:Y:S02]  /*16320*/  LOP3.LUT P4, RZ, R16.reuse, 0x8000, RZ, 0xc0, !PT ;  /* 0x0000800010ff7812 */ /* 0x040fe4000788c0ff */
[----:B------:R-:W-:Y:S01]  /*16330*/  UIMAD UR6, UR6, UR8, URZ ;  /* 0x00000008060672a4 */ /* 0x000fe2000f8e023f */
[----:B------:R-:W-:-:S03]  /*16340*/  LOP3.LUT P5, RZ, R16, 0x4000, RZ, 0xc0, !PT ;  /* 0x0000400010ff7812 */ /* 0x000fc600078ac0ff */
[----:B------:R-:W-:Y:S01]  /*16350*/  UIMAD UR6, UR7, UR9, UR6 ;  /* 0x00000009070672a4 */ /* 0x000fe2000f8e0206 */
[----:B------:R-:W-:Y:S01]  /*16360*/  @P0 IMAD.HI.U32 R0, R34, UR4, RZ ;  /* 0x0000000422000c27 */ /* 0x000fe2000f8e00ff */
[----:B------:R-:W-:Y:S01]  /*16370*/  PLOP3.LUT P0, PT, PT, PT, UP0, 0x80, 0x0 ;  /* 0x000000000000781c */ /* 0x000fe20003f0f008 */
[----:B------:R-:W-:Y:S01]  /*16380*/  @UP0 ULDC UR4, c[0x0][0x450] ;  /* 0x0001140000040ab9 */ /* 0x000fe20000000800 */
[----:B------:R-:W-:-:S11]  /*16390*/  ULDC UR7, c[0x0][0x448] ;  /* 0x0001120000077ab9 */ /* 0x000fd60000000800 */
[----:B------:R-:W-:Y:S02]  /*163a0*/  @P0 SHF.R.U32.HI R2, RZ, UR4, R0 ;  /* 0x00000004ff020c19 */ /* 0x000fe40008011600 */
[----:B------:R-:W-:Y:S01]  /*163b0*/  R2UR UR4, R19 ;  /* 0x00000000130472ca */ /* 0x000fe200000e0000 */
[----:B0-----:R-:W-:Y:S02]  /*163c0*/  IMAD.SHL.U32 R6, R6, 0x8, RZ ;  /* 0x0000000806067824 */ /* 0x001fe400078e00ff */
[----:B------:R-:W-:-:S03]  /*163d0*/  IMAD.MOV R3, RZ, RZ, -R2 ;  /* 0x000000ffff037224 */ /* 0x000fc600078e0a02 */
[----:B------:R-:W-:Y:S01]  /*163e0*/  LOP3.LUT R6, R6, 0x38, RZ, 0xc0, !PT ;  /* 0x0000003806067812 */ /* 0x000fe200078ec0ff */
[----:B------:R-:W-:Y:S01]  /*163f0*/  IMAD R0, R3, UR7, R34 ;  /* 0x0000000703007c24 */ /* 0x000fe2000f8e0222 */
[----:B------:R-:W-:-:S05]  /*16400*/  SHF.R.S32.HI R3, RZ, 0x1f, R2 ;  /* 0x0000001fff037819 */ /* 0x000fca0000011402 */
[----:B------:R-:W-:Y:S01]  /*16410*/  UIMAD.WIDE.U32 UR4, UR4, UR8, URZ ;  /* 0x00000008040472a5 */ /* 0x000fe2000f8e003f */
[----:B------:R-:W-:Y:S02]  /*16420*/  SHF.R.S32.HI R4, RZ, 0x1f, R0 ;  /* 0x0000001fff047819 */ /* 0x000fe40000011400 */
[----:B------:R-:W-:Y:S01]  /*16430*/  ULDC.64 UR8, c[0x0][0x3e0] ;  /* 0x0000f80000087ab9 */ /* 0x000fe20000000a00 */
[----:B------:R-:W-:Y:S02]  /*16440*/  UIADD3 UR5, UR5, UR6, URZ ;  /* 0x0000000605057290 */ /* 0x000fe4000fffe03f */
[----:B------:R-:W-:Y:S02]  /*16450*/  UIMAD UR6, UR50, UR8, URZ ;  /* 0x00000008320672a4 */ /* 0x000fe4000f8e023f */
[----:B------:R-:W-:Y:S02]  /*16460*/  UIMAD.WIDE.U32 UR4, UR36, UR8, UR4 ;  /* 0x00000008240472a5 */ /* 0x000fe4000f8e0004 */
[----:B------:R-:W-:-:S03]  /*16470*/  UIMAD UR6, UR36, UR9, UR6 ;  /* 0x00000009240672a4 */ /* 0x000fc6000f8e0206 */
[----:B------:R-:W-:Y:S01]  /*16480*/  ULDC.64 UR8, c[0x0][0x3d0] ;  /* 0x0000f40000087ab9 */ /* 0x000fe20000000a00 */
[----:B------:R-:W-:Y:S01]  /*16490*/  UIADD3 UR5, UR5, UR6, URZ ;  /* 0x0000000605057290 */ /* 0x000fe2000fffe03f */
[----:B------:R-:W-:Y:S02]  /*164a0*/  IMAD R3, R3, UR8, RZ ;  /* 0x0000000803037c24 */ /* 0x000fe4000f8e02ff */
[----:B------:R-:W-:Y:S02]  /*164b0*/  IMAD.U32 R7, RZ, RZ, UR8 ;  /* 0x00000008ff077e24 */ /* 0x000fe4000f8e00ff */
        /* <DEDUP_REMOVED lines=12> */
[----:B--2---:R-:W-:Y:S06]  /*16580*/  BRA.DIV UR4, `(.L_x_2043) ;  /* 0x00000036042c7947 */ /* 0x004fec000b800000 */
[C---:B------:R-:W-:Y:S01]  /*16590*/  LOP3.LUT P1, RZ, R16.reuse, 0x40, RZ, 0xc0, !PT ;  /* 0x0000004010ff7812 */ /* 0x040fe2000782c0ff */
[----:B------:R-:W0:Y:S01]  /*165a0*/  SHFL.IDX PT, R14, R0, RZ, 0x181f ;  /* 0x00181fff000e7589 */ /* 0x000e2200000e0000 */
[C---:B------:R-:W-:Y:S02]  /*165b0*/  LOP3.LUT P6, RZ, R16.reuse, 0x40000, RZ, 0xc0, !PT ;  /* 0x0004000010ff7812 */ /* 0x040fe400078cc0ff */
[----:B------:R-:W-:Y:S01]  /*165c0*/  LOP3.LUT R16, R16, 0xffbfffff, RZ, 0xc0, !PT ;  /* 0xffbfffff10107812 */ /* 0x000fe200078ec0ff */
[----:B------:R-:W2:Y:S04]  /*165d0*/  SHFL.IDX PT, R2, R4, RZ, 0x181f ;  /* 0x00181fff04027589 */ /* 0x000ea800000e0000 */
[----:B------:R-:W-:Y:S04]  /*165e0*/  SHFL.IDX PT, R5, R4, 0x1, 0x181f ;  /* 0x00381f0004057f89 */ /* 0x000fe800000e0000 */
[----:B------:R-:W-:-:S04]  /*165f0*/  @P1 LOP3.LUT R16, R16, 0x400000, RZ, 0xfc, !PT ;  /* 0x0040000010101812 */ /* 0x000fc800078efcff */
[C---:B------:R-:W-:Y:S02]  /*16600*/  LOP3.LUT P1, RZ, R16.reuse, 0x80, RZ, 0xc0, !PT ;  /* 0x0000008010ff7812 */ /* 0x040fe4000782c0ff */
[----:B------:R-:W-:-:S11]  /*16610*/  LOP3.LUT R16, R16, 0xff7fffff, RZ, 0xc0, !PT ;  /* 0xff7fffff10107812 */ /* 0x000fd600078ec0ff */
[----:B------:R-:W-:-:S04]  /*16620*/  @P1 LOP3.LUT R16, R16, 0x800000, RZ, 0xfc, !PT ;  /* 0x0080000010101812 */ /* 0x000fc800078efcff */
[----:B------:R-:W-:-:S13]  /*16630*/  LOP3.LUT P1, RZ, R16, 0x100, RZ, 0xc0, !PT ;  /* 0x0000010010ff7812 */ /* 0x000fda000782c0ff */
[----:B0-----:R-:W-:-:S05]  /*16640*/  @!P1 LEA R14, P0, R6, R14, 0x1 ;  /* 0x0000000e060e9211 */ /* 0x001fca00078008ff */
[----:B--2---:R-:W-:Y:S01]  /*16650*/  @!P1 IMAD.X R3, RZ, RZ, R2, P0 ;  /* 0x000000ffff039224 */ /* 0x004fe200000e0602 */
[----:B------:R-:W-:Y:S01]  /*16660*/  LOP3.LUT P0, RZ, R16, 0x80000, RZ, 0xc0, !PT ;  /* 0x0008000010ff7812 */ /* 0x000fe2000780c0ff */
[----:B------:R-:W-:Y:S02]  /*16670*/  @!P1 IMAD.MOV.U32 R2, RZ, RZ, R14 ;  /* 0x000000ffff029224 */ /* 0x000fe400078e000e */
[----:B------:R-:W0:Y:S10]  /*16680*/  SHFL.IDX PT, R14, R0, 0x1, 0x181f ;  /* 0x00381f00000e7f89 */ /* 0x000e3400000e0000 */
        /* <DEDUP_REMOVED lines=11> */
[----:B0-----:R-:W-:-:S05]  /*16740*/  @!P1 LEA R14, P0, R6, R14, 0x1 ;  /* 0x0000000e060e9211 */ /* 0x001fca00078008ff */
[----:B------:R-:W-:Y:S01]  /*16750*/  @!P1 IMAD.X R5, RZ, RZ, R5, P0 ;  /* 0x000000ffff059224 */ /* 0x000fe200000e0605 */
[----:B------:R-:W-:Y:S01]  /*16760*/  LOP3.LUT P0, RZ, R16, 0x80000, RZ, 0xc0, !PT ;  /* 0x0008000010ff7812 */ /* 0x000fe2000780c0ff */
[----:B--2---:R-:W-:Y:S02]  /*16770*/  @!P1 IMAD.MOV.U32 R2, RZ, RZ, R14 ;  /* 0x000000ffff029224 */ /* 0x004fe400078e000e */
[----:B------:R-:W-:Y:S01]  /*16780*/  @!P1 IMAD.MOV.U32 R3, RZ, RZ, R5 ;  /* 0x000000ffff039224 */ /* 0x000fe200078e0005 */
[----:B------:R-:W0:Y:S04]  /*16790*/  SHFL.IDX PT, R14, R0, 0x2, 0x181f ;  /* 0x00581f00000e7f89 */ /* 0x000e2800000e0000 */
[----:B------:R-:W2:Y:S04]  /*167a0*/  SHFL.IDX PT, R5, R4, 0x2, 0x181f ;  /* 0x00581f0004057f89 */ /* 0x000ea800000e0000 */
[----:B------:R-:W3:Y:S04]  /*167b0*/  SHFL.IDX PT, R4, R4, 0x3, 0x181f ;  /* 0x00781f0004047f89 */ /* 0x000ee800000e0000 */
        /* <DEDUP_REMOVED lines=12> */
[----:B--2---:R-:W-:Y:S01]  /*16880*/  @!P1 IMAD.X R5, RZ, RZ, R5, P0 ;  /* 0x000000ffff059224 */ /* 0x004fe200000e0605 */
[----:B------:R-:W-:Y:S01]  /*16890*/  LOP3.LUT P0, RZ, R16, 0x80000, RZ, 0xc0, !PT ;  /* 0x0008000010ff7812 */ /* 0x000fe2000780c0ff */
[----:B----4-:R-:W-:Y:S02]  /*168a0*/  @!P1 IMAD.MOV.U32 R2, RZ, RZ, R14 ;  /* 0x000000ffff029224 */ /* 0x010fe400078e000e */
[----:B------:R-:W-:Y:S01]  /*168b0*/  @!P1 IMAD.MOV.U32 R3, RZ, RZ, R5 ;  /* 0x000000ffff039224 */ /* 0x000fe200078e0005 */
[----:B------:R2:W4:Y:S09]  /*168c0*/  SHFL.IDX PT, R14, R0, 0x3, 0x181f ;  /* 0x00781f00000e7f89 */ /* 0x00053200000e0000 */
        /* <DEDUP_REMOVED lines=9> */
[----:B---34-:R2:W-:Y:S02]  /*16960*/  @!P1 LDGSTS.E.BYPASS.LTC128B.128 [R22+0x35400], desc[UR40][R2.64+0x380], P0 ;  /* 0x3540038002169fae */ /* 0x0185e40008101d68 */
.L_x_2119:
[C---:B------:R-:W-:Y:S02]  /*16970*/  LOP3.LUT P1, RZ, R16.reuse, 0x1000, RZ, 0xc0, !PT ;  /* 0x0000100010ff7812 */ /* 0x040fe4000782c0ff */
[----:B------:R-:W-:-:S11]  /*16980*/  LOP3.LUT P6, RZ, R16, 0x40000, RZ, 0xc0, !PT ;  /* 0x0004000010ff7812 */ /* 0x000fd600078cc0ff */
[----:B0-2---:R-:W-:-:S05]  /*16990*/  @!P1 LEA R2, P0, R6, R14, 0x1 ;  /* 0x0000000e06029211 */ /* 0x005fca00078008ff */
        /* <DEDUP_REMOVED lines=15> */
[----:B------:R-:W-:Y:S01]  /*16a90*/  PLOP3.LUT P0, PT, PT, PT, PT, 0x80, 0x0 ;  /* 0x000000000000781c */ /* 0x000fe20003f0f070 */
[----:B------:R-:W-:-:S12]  /*16aa0*/  NOP ;  /* 0x0000000000007918 */ /* 0x000fd80000000000 */
.L_x_2044:
        /* <DEDUP_REMOVED lines=18> */
.L_x_2120:
[----:B------:R-:W-:Y:S05]  /*16bd0*/  BSYNC B0 ;  /* 0x0000000000007941 */ /* 0x000fea0003800000 */
.L_x_2045:
[----:B------:R-:W-:-:S04]  /*16be0*/  LOP3.LUT R2, R37, 0x2, RZ, 0xfc, !PT ;  /* 0x0000000225027812 */ /* 0x000fc800078efcff */
[----:B------:R-:W-:-:S13]  /*16bf0*/  ISETP.NE.AND P0, PT, R2, 0x3, PT ;  /* 0x000000030200780c */ /* 0x000fda0003f05270 */
[----:B------:R-:W-:Y:S05]  /*16c00*/  @!P0 BRA `(.L_x_2047) ;  /* 0x0000000000048947 */ /* 0x000fea0003800000 */
[----:B------:R-:W-:Y:S01]  /*16c10*/  BPT.TRAP 0x1 ;  /* 0x000000040000795c */ /* 0x000fe20000300000 */
.L_x_2047:
[----:B0-----:R-:W-:Y:S01]  /*16c20*/  SHF.L.U32 R0, R23, 0x1f, RZ ;  /* 0x0000001f17007819 */ /* 0x001fe200000006ff */
[----:B------:R-:W-:Y:S03]  /*16c30*/  BSSY B0, `(.L_x_2048) ;  /* 0x0000003000007945 */ /* 0x000fe60003800000 */
[----:B------:R-:W0:Y:S02]  /*16c40*/  SYNCS.PHASECHK.TRANS64.TRYWAIT P0, [R27+URZ+0x38860], R0 ;  /* 0x038860001b0075a7 */ /* 0x000e24000800017f */
[----:B0-----:R-:W-:Y:S05]  /*16c50*/  @!P0 BRA `(.L_x_2049) ;  /* 0x0000003400688947 */ /* 0x001fea0003800000 */
.L_x_2121:
[----:B------:R-:W-:Y:S05]  /*16c60*/  BSYNC B0 ;  /* 0x0000000000007941 */ /* 0x000fea0003800000 */
.L_x_2048:
[----:B------:R-:W0:Y:S01]  /*16c70*/  LDL.LU R3, [R1+0x10] ;  /* 0x0000100001037983 */ /* 0x000e220000300800 */
[----:B------:R-:W-:-:S03]  /*16c80*/  ULDC.64 UR4, c[0x0][0x328] ;  /* 0x0000ca0000047ab9 */ /* 0x000fc60000000a00 */
[----:B------:R-:W2:Y:S04]  /*16c90*/  LDL.LU R2, [R1] ;  /* 0x0000000001027983 */ /* 0x000ea80000300800 */
[----:B------:R-:W3:Y:S01]  /*16ca0*/  LDL.LU R4, [R1+0x14] ;  /* 0x0000140001047983 */ /* 0x000ee20000300800 */
[----:B------:R-:W-:Y:S01]  /*16cb0*/  LOP3.LUT R16, R16, 0xffffff7f, RZ, 0xc0, !PT ;  /* 0xffffff7f10107812 */ /* 0x000fe200078ec0ff */
[----:B0-----:R-:W-:-:S04]  /*16cc0*/  IMAD R0, R3, UR4, RZ ;  /* 0x0000000403007c24 */ /* 0x001fc8000f8e02ff */
[C---:B--2---:R-:W-:Y:S02]  /*16cd0*/  IMAD R5, R2.reuse, UR5, R0 ;  /* 0x0000000502057c24 */ /* 0x044fe4000f8e0200 */
[----:B------:R-:W-:Y:S01]  /*16ce0*/  IMAD.WIDE.U32 R2, R2, UR4, RZ ;  /* 0x0000000402027c25 */ /* 0x000fe2000f8e00ff */
[----:B------:R-:W-:-:S03]  /*16cf0*/  ULDC.64 UR4, c[0x0][0x338] ;  /* 0x0000ce0000047ab9 */ /* 0x000fc60000000a00 */
[----:B------:R-:W-:Y:S02]  /*16d00*/  IMAD.IADD R3, R3, 0x1, R5 ;  /* 0x0000000103037824 */ /* 0x000fe400078e0205 */
[----:B---3--:R-:W-:Y:S01]  /*16d10*/  IMAD R0, R4, UR4, RZ ;  /* 0x0000000404007c24 */ /* 0x008fe2000f8e02ff */
[----:B------:R-:W-:Y:S01]  /*16d20*/  PRMT R4, R33, 0x8880, RZ ;  /* 0x0000888021047816 */ /* 0x000fe200000000ff */
        /* <DEDUP_REMOVED lines=12> */
[----:B------:R-:W-:Y:S02]  /*16df0*/  LEA.HI.X R7, R2, UR5, R7, 0x1, P0 ;  /* 0x0000000502077c11 */ /* 0x000fe400080f0c07 */
[----:B------:R-:W-:-:S13]  /*16e00*/  ISETP.GT.AND P0, PT, R4, -0x1, PT ;  /* 0xffffffff0400780c */ /* 0x000fda0003f04270 */
[----:B------:R-:W-:Y:S01]  /*16e10*/  @P0 LOP3.LUT R16, R16, 0x80, RZ, 0xfc, !PT ;  /* 0x0000008010100812 */ /* 0x000fe200078efcff */
[----:B------:R-:W-:Y:S06]  /*16e20*/  BRA.DIV UR4, `(.L_x_2050) ;  /* 0x0000003604087947 */ /* 0x000fec000b800000 */
[----:B------:R-:W0:Y:S01]  /*16e30*/  S2R R2, SR_TID.X ;  /* 0x0000000000027919 */ /* 0x000e220000002100 */
[----:B------:R-:W-:Y:S01]  /*16e40*/  LOP3.LUT P1, RZ, R33, 0x1, RZ, 0xc0, !PT ;  /* 0x0000000121ff7812 */ /* 0x000fe2000782c0ff */
        /* <DEDUP_REMOVED lines=79> */
.L_x_2131:
        /* <DEDUP_REMOVED lines=25> */
.L_x_2051:
        /* <DEDUP_REMOVED lines=11> */
.L_x_2052:
[----:B------:R-:W-:Y:S01]  /*17580*/  UIADD3 UR4, UR44, -0x2, URZ ;  /* 0xfffffffe2c047890 */ /* 0x000fe2000fffe03f */
[----:B------:R0:W-:Y:S03]  /*17590*/  SYNCS.ARRIVE.TRANS64.A1T0 RZ, [R27+URZ+0x38850], RZ ;  /* 0x038850ff1bff79a7 */ /* 0x0001e6000810003f */
[----:B------:R-:W-:-:S06]  /*175a0*/  UISETP.GE.AND UP0, UPT, UR4, UR45, UPT ;  /* 0x0000002d0400728c */ /* 0x000fcc000bf06270 */
[----:B------:R-:W-:-:S13]  /*175b0*/  PLOP3.LUT P0, PT, PT, PT, UP0, 0x40, 0x0 ;  /* 0x000000000000781c */ /* 0x000fda0003f0e808 */
[----:B0-----:R-:W-:Y:S05]  /*175c0*/  @P0 BRA `(.L_x_2053) ;  /* 0x0000000c00b80947 */ /* 0x001fea0003800000 */
[----:B------:R-:W-:Y:S01]  /*175d0*/  BSSY B0, `(.L_x_2053) ;  /* 0x00000ed000007945 */ /* 0x000fe20003800000 */
[----:B------:R-:W-:-:S07]  /*175e0*/  IMAD.U32 R9, RZ, RZ, UR4 ;  /* 0x00000004ff097e24 */ /* 0x000fce000f8e00ff */
.L_x_2066:
[----:B0-----:R-:W0:Y:S01]  /*175f0*/  S2R R2, SR_TID.X ;  /* 0x0000000000027919 */ /* 0x001e220000002100 */
[----:B--2---:R-:W2:Y:S01]  /*17600*/  LDC R3, c[0x0][0x430] ;  /* 0x00010c00ff037b82 */ /* 0x004ea20000000800 */
[----:B------:R-:W-:Y:S02]  /*17610*/  IMAD R8, R9, 0x40, R31 ;  /* 0x0000004009087824 */ /* 0x000fe400078e021f */
[----:B------:R-:W-:Y:S01]  /*17620*/  VIADD R18, R18, 0x1 ;  /* 0x0000000112127836 */ /* 0x000fe20000000000 */
[----:B--2---:R-:W-:Y:S02]  /*17630*/  ISETP.NE.AND P0, PT, R3, 0x1, PT ;  /* 0x000000010300780c */ /* 0x004fe40003f05270 */
[----:B0-----:R-:W-:-:S04]  /*17640*/  LOP3.LUT R2, R2, 0x7f, RZ, 0xc0, !PT ;  /* 0x0000007f02027812 */ /* 0x001fc800078ec0ff */
[----:B------:R-:W-:Y:S02]  /*17650*/  SHF.R.U32.HI R4, RZ, 0x3, R2 ;  /* 0x00000003ff047819 */ /* 0x000fe40000011602 */
[----:B------:R-:W0:Y:S05]  /*17660*/  S2R R2, SR_TID.X ;  /* 0x0000000000027919 */ /* 0x000e2a0000002100 */
[----:B------:R-:W2:Y:S08]  /*17670*/  @P0 LDC R3, c[0x0][0x434] ;  /* 0x00010d00ff030b82 */ /* 0x000eb00000000800 */
[----:B------:R-:W3:Y:S01]  /*17680*/  @P0 LDC R7, c[0x0][0x438] ;  /* 0x00010e00ff070b82 */ /* 0x000ee20000000800 */
[----:B0-----:R-:W-:-:S05]  /*17690*/  IMAD.SHL.U32 R2, R2, 0x10, RZ ;  /* 0x0000001002027824 */ /* 0x001fca00078e00ff */
[----:B------:R-:W-:-:S04]  /*176a0*/  LOP3.LUT R2, R4, 0x70, R2, 0xf8, !PT ;  /* 0x0000007004027812 */ /* 0x000fc800078ef802 */
[C---:B------:R-:W-:Y:S01]  /*176b0*/  ISETP.GT.U32.AND P1, PT, R2.reuse, 0x3f, PT ;  /* 0x0000003f0200780c */ /* 0x040fe20003f24070 */
[----:B------:R-:W-:-:S04]  /*176c0*/  IMAD.IADD R8, R2, 0x1, R8 ;  /* 0x0000000102087824 */ /* 0x000fc800078e0208 */
[----:B--2---:R-:W-:-:S04]  /*176d0*/  @P0 IMAD.HI.U32 R2, R8, R3, RZ ;  /* 0x0000000308020227 */ /* 0x004fc800078e00ff */
[----:B------:R-:W-:Y:S01]  /*176e0*/  IMAD.MOV.U32 R10, RZ, RZ, R8 ;  /* 0x000000ffff0a7224 */ /* 0x000fe200078e0008 */
[----:B---3--:R-:W-:-:S03]  /*176f0*/  @P0 SHF.R.U32.HI R10, RZ, R7, R2 ;  /* 0x00000007ff0a0219 */ /* 0x008fc60000011602 */
[----:B------:R-:W0:Y:S01]  /*17700*/  @!P1 LDC.64 R4, c[0x0][0x428] ;  /* 0x00010a00ff049b82 */ /* 0x000e220000000a00 */
[----:B------:R-:W-:-:S07]  /*17710*/  @!P1 SHF.R.S32.HI R3, RZ, 0x1f, R10 ;  /* 0x0000001fff039819 */ /* 0x000fce000001140a */
[----:B------:R-:W2:Y:S01]  /*17720*/  @!P1 LDC.64 R6, c[0x0][0x418] ;  /* 0x00010600ff069b82 */ /* 0x000ea20000000a00 */
[----:B0-----:R-:W-:-:S04]  /*17730*/  @!P1 IMAD R2, R30, R4, RZ ;  /* 0x000000041e029224 */ /* 0x001fc800078e02ff */
[----:B------:R-:W-:Y:S02]  /*17740*/  @!P1 IMAD R5, R26, R5, R2 ;  /* 0x000000051a059224 */ /* 0x000fe400078e0202 */
[----:B------:R-:W-:-:S04]  /*17750*/  @!P1 IMAD.MOV.U32 R2, RZ, RZ, R10 ;  /* 0x000000ffff029224 */ /* 0x000fc800078e000a */
[----:B------:R-:W-:-:S04]  /*17760*/  @!P1 IMAD.WIDE.U32 R2, R26, R4, R2 ;  /* 0x000000041a029225 */ /* 0x000fc800078e0002 */
[----:B------:R-:W-:Y:S01]  /*17770*/  @!P1 IMAD.IADD R5, R5, 0x1, R3 ;  /* 0x0000000105059824 */ /* 0x000fe200078e0203 */
[C---:B--2---:R-:W-:Y:S01]  /*17780*/  @!P1 LEA R6, P0, R2.reuse, R6, 0x2 ;  /* 0x0000000602069211 */ /* 0x044fe200078010ff */
[----:B------:R-:W-:Y:S01]  /*17790*/  IMAD.MOV.U32 R4, RZ, RZ, RZ ;  /* 0x000000ffff047224 */ /* 0x000fe200078e00ff */
[----:B------:R-:W-:Y:S02]  /*177a0*/  LOP3.LUT R11, R37, 0x2, RZ, 0xfc, !PT ;  /* 0x00000002250b7812 */ /* 0x000fe400078efcff */
[----:B------:R-:W-:Y:S02]  /*177b0*/  @!P1 LEA.HI.X R7, R2, R7, R5, 0x2, P0 ;  /* 0x0000000702079211 */ /* 0x000fe400000f1405 */
[----:B------:R-:W-:-:S03]  /*177c0*/  ISETP.NE.AND P0, PT, R18, 0x2, PT ;  /* 0x000000021200780c */ /* 0x000fc60003f05270 */
[----:B------:R0:W5:Y:S01]  /*177d0*/  @!P1 LDG.E R4, desc[UR40][R6.64] ;  /* 0x0000002806049981 */ /* 0x000162000c1e1900 */
[----:B------:R-:W-:Y:S02]  /*177e0*/  ISETP.NE.AND P1, PT, R11, 0x3, PT ;  /* 0x000000030b00780c */ /* 0x000fe40003f25270 */
[----:B------:R-:W-:Y:S01]  /*177f0*/  SEL R2, RZ, 0x1, P0 ;  /* 0x00000001ff027807 */ /* 0x000fe20000000000 */
[----:B------:R-:W-:Y:S01]  /*17800*/  IMAD.MOV R5, RZ, RZ, -R10 ;  /* 0x000000ffff057224 */ /* 0x000fe200078e0a0a */
[----:B------:R-:W-:Y:S05]  /*17810*/  YIELD ;  /* 0x0000000000007946 */ /* 0x000fea0003800000 */
[----:B------:R-:W-:Y:S01]  /*17820*/  LOP3.LUT R23, R23, R2, RZ, 0x3c, !PT ;  /* 0x0000000217177212 */ /* 0x000fe200078e3cff */
[----:B------:R-:W-:Y:S01]  /*17830*/  ULDC UR4, c[0x0][0x430] ;  /* 0x00010c0000047ab9 */ /* 0x000fe20000000800 */
[----:B------:R-:W-:Y:S01]  /*17840*/  IMAD.MOV.U32 R2, RZ, RZ, R9 ;  /* 0x000000ffff027224 */ /* 0x000fe200078e0009 */
[----:B------:R-:W-:Y:S01]  /*17850*/  SEL R18, R18, RZ, P0 ;  /* 0x000000ff12127207 */ /* 0x000fe20000000000 */
[----:B------:R-:W-:-:S02]  /*17860*/  IMAD R5, R5, UR4, R8 ;  /* 0x0000000405057c24 */ /* 0x000fc4000f8e0208 */
[----:B------:R-:W-:Y:S01]  /*17870*/  VIADD R9, R9, 0xffffffff ;  /* 0xffffffff09097836 */ /* 0x000fe20000000000 */
[----:B------:R-:W-:Y:S01]  /*17880*/  ISETP.GT.AND P3, PT, R2, UR45, PT ;  /* 0x0000002d02007c0c */ /* 0x000fe2000bf64270 */
[----:B0-----:R-:W-:-:S12]  /*17890*/  @!P1 BRA `(.L_x_2054) ;  /* 0x0000000000049947 */ /* 0x001fd80003800000 */
[----:B------:R-:W-:Y:S01]  /*178a0*/  BPT.TRAP 0x1 ;  /* 0x000000040000795c */ /* 0x000fe20000300000 */
.L_x_2054:
[----:B------:R-:W-:Y:S01]  /*178b0*/  IMAD R8, R18, 0x8, R17 ;  /* 0x0000000812087824 */ /* 0x000fe200078e0211 */
[----:B------:R-:W-:Y:S01]  /*178c0*/  SHF.L.U32 R20, R23, 0x1f, RZ ;  /* 0x0000001f17147819 */ /* 0x000fe200000006ff */
[----:B------:R-:W-:Y:S01]  /*178d0*/  BSSY B1, `(.L_x_2055) ;  /* 0x0000004000017945 */ /* 0x000fe20003800000 */
[----:B------:R-:W-:Y:S02]  /*178e0*/  SHF.R.S32.HI R7, RZ, 0x1f, R5 ;  /* 0x0000001fff077819 */ /* 0x000fe40000011405 */
[----:B------:R-:W0:Y:S02]  /*178f0*/  SYNCS.PHASECHK.TRANS64.TRYWAIT P0, [R8+URZ+0x38840], R20 ;  /* 0x03884014080075a7 */ /* 0x000e24000800017f */
[----:B0-----:R-:W-:Y:S05]  /*17900*/  @!P0 BRA `(.L_x_2056) ;  /* 0x0000003000588947 */ /* 0x001fea0003800000 */
.L_x_2132:
[----:B------:R-:W-:Y:S05]  /*17910*/  BSYNC B1 ;  /* 0x0000000000017941 */ /* 0x000fea0003800000 */
.L_x_2055:
        /* <DEDUP_REMOVED lines=20> */
[----:B-1----:R-:W-:Y:S01]  /*17a60*/  LEA.HI.X R27, R2, UR5, R6, 0x1, P0 ;  /* 0x00000005021b7c11 */ /* 0x002fe200080f0c06 */
        /* <DEDUP_REMOVED lines=21> */
.L_x_2142:
        /* <DEDUP_REMOVED lines=8> */
.L_x_2058:
        /* <DEDUP_REMOVED lines=11> */
.L_x_2059:
[----:B------:R2:W-:Y:S01]  /*17cf0*/  SYNCS.ARRIVE.TRANS64.A1T0 RZ, [R8+URZ+0x38830], RZ ;  /* 0x038830ff08ff79a7 */ /* 0x0005e2000810003f */
[----:B------:R-:W-:Y:S05]  /*17d00*/  @!P2 BRA `(.L_x_2060) ;  /* 0x000000000004a947 */ /* 0x000fea0003800000 */
[----:B------:R-:W-:Y:S01]  /*17d10*/  BPT.TRAP 0x1 ;  /* 0x000000040000795c */ /* 0x000fe20000300000 */
.L_x_2060:
[----:B------:R-:W3:Y:S01]  /*17d20*/  SYNCS.PHASECHK.TRANS64.TRYWAIT P0, [R8+URZ+0x38860], R20 ;  /* 0x03886014080075a7 */ /* 0x000ee2000800017f */
[----:B------:R-:W-:Y:S04]  /*17d30*/  BSSY B1, `(.L_x_2061) ;  /* 0x0000002000017945 */ /* 0x000fe80003800000 */
[----:B---3--:R-:W-:Y:S05]  /*17d40*/  @!P0 BRA `(.L_x_2062) ;  /* 0x0000003000788947 */ /* 0x008fea0003800000 */
.L_x_2143:
[----:B------:R-:W-:Y:S05]  /*17d50*/  BSYNC B1 ;  /* 0x0000000000017941 */ /* 0x000fea0003800000 */
.L_x_2061:
[----:B------:R-:W-:Y:S01]  /*17d60*/  ULDC.64 UR4, c[0x0][0x328] ;  /* 0x0000ca0000047ab9 */ /* 0x000fe20000000a00 */
[C---:B------:R-:W-:Y:S01]  /*17d70*/  LOP3.LUT P5, RZ, R16.reuse, 0x8, RZ, 0xc0, !PT ;  /* 0x0000000810ff7812 */ /* 0x040fe200078ac0ff */
[----:B------:R-:W-:Y:S01]  /*17d80*/  IMAD R2, R7, UR4, RZ ;  /* 0x0000000407027c24 */ /* 0x000fe2000f8e02ff */
[----:B------:R-:W-:Y:S01]  /*17d90*/  LOP3.LUT P4, RZ, R16, 0x4, RZ, 0xc0, !PT ;  /* 0x0000000410ff7812 */ /* 0x000fe2000788c0ff */
[----:B-1----:R-:W-:Y:S02]  /*17da0*/  IMAD R21, R18, 0x7000, R6 ;  /* 0x0000700012157824 */ /* 0x002fe400078e0206 */
        /* <DEDUP_REMOVED lines=16> */
[----:B0--3--:R-:W-:Y:S01]  /*17eb0*/  LEA.HI.X R20, R2, UR5, R3, 0x1, P0 ;  /* 0x0000000502147c11 */ /* 0x009fe200080f0c03 */
[----:B------:R-:W-:Y:S08]  /*17ec0*/  BRA.DIV UR4, `(.L_x_2063) ;  /* 0x00000032042c7947 */ /* 0x000ff0000b800000 */
[----:B------:R-:W0:Y:S01]  /*17ed0*/  SHFL.IDX PT, R14, R10, RZ, 0x181f ;  /* 0x00181fff0a0e7589 */ /* 0x000e2200000e0000 */
[C---:B------:R-:W-:Y:S01]  /*17ee0*/  LOP3.LUT P1, RZ, R16.reuse, 0x400, RZ, 0xc0, !PT ;  /* 0x0000040010ff7812 */ /* 0x040fe2000782c0ff */
[----:B------:R-:W-:Y:S01]  /*17ef0*/  IMAD R21, R21, 0x2, R17 ;  /* 0x0000000215157824 */ /* 0x000fe200078e0211 */
[C---:B------:R-:W-:Y:S01]  /*17f00*/  LOP3.LUT P2, RZ, R16.reuse, 0x200, RZ, 0xc0, !PT ;  /* 0x0000020010ff7812 */ /* 0x040fe2000784c0ff */
[----:B------:R-:W1:Y:S01]  /*17f10*/  SHFL.IDX PT, R3, R20, RZ, 0x181f ;  /* 0x00181fff14037589 */ /* 0x000e6200000e0000 */
[----:B------:R-:W-:-:S03]  /*17f20*/  LOP3.LUT R16, R16, 0xffbfffff, RZ, 0xc0, !PT ;  /* 0xffbfffff10107812 */ /* 0x000fc600078ec0ff */
[----:B------:R-:W3:Y:S01]  /*17f30*/  SHFL.IDX PT, R2, R10, 0x1, 0x181f ;  /* 0x00381f000a027f89 */ /* 0x000ee200000e0000 */
[----:B------:R-:W-:-:S04]  /*17f40*/  @P3 LOP3.LUT R16, R16, 0x400000, RZ, 0xfc, !PT ;  /* 0x0040000010103812 */ /* 0x000fc800078efcff */
[C---:B------:R-:W-:Y:S02]  /*17f50*/  LOP3.LUT P3, RZ, R16.reuse, 0x20, RZ, 0xc0, !PT ;  /* 0x0000002010ff7812 */ /* 0x040fe4000786c0ff */
[C---:B------:R-:W-:Y:S02]  /*17f60*/  LOP3.LUT P6, RZ, R16.reuse, 0x10, RZ, 0xc0, !PT ;  /* 0x0000001010ff7812 */ /* 0x040fe400078cc0ff */
[----:B------:R-:W-:Y:S02]  /*17f70*/  LOP3.LUT R16, R16, 0xfeffffff, RZ, 0xc0, !PT ;  /* 0xfeffffff10107812 */ /* 0x000fe400078ec0ff */
[----:B0-----:R-:W-:-:S07]  /*17f80*/  IADD3 R4, P0, R14, R0, RZ ;  /* 0x000000000e047210 */ /* 0x001fce0007f1e0ff */
[----:B------:R-:W-:Y:S01]  /*17f90*/  @P3 LOP3.LUT R16, R16, 0x1000000, RZ, 0xfc, !PT ;  /* 0x0100000010103812 */ /* 0x000fe200078efcff */
[----:B------:R-:W-:Y:S01]  /*17fa0*/  SHFL.IDX PT, R14, R10, 0x3, 0x181f ;  /* 0x00781f000a0e7f89 */ /* 0x000fe200000e0000 */
[----:B-1----:R-:W-:-:S03]  /*17fb0*/  IMAD.X R5, RZ, RZ, R3, P0 ;  /* 0x000000ffff057224 */ /* 0x002fc600000e0603 */
[----:B------:R-:W0:Y:S01]  /*17fc0*/  SHFL.IDX PT, R3, R20, 0x1, 0x181f ;  /* 0x00381f0014037f89 */ /* 0x000e2200000e0000 */
[----:B---3--:R-:W-:-:S03]  /*17fd0*/  IADD3 R6, P0, R2, R0, RZ ;  /* 0x0000000002067210 */ /* 0x008fc60007f1e0ff */
[----:B------:R-:W1:Y:S04]  /*17fe0*/  SHFL.IDX PT, R2, R10, 0x2, 0x181f ;  /* 0x00581f000a027f89 */ /* 0x000e6800000e0000 */
[----:B------:R3:W-:Y:S01]  /*17ff0*/  LDGSTS.E.BYPASS.LTC128B.128 [R21+0x400], desc[UR40][R4.64], !P1 ;  /* 0x0040000004157fae */ /* 0x0007e2000c901d68 */
[----:B------:R-:W-:-:S03]  /*18000*/  ISETP.NE.U32.AND P1, PT, R28, RZ, PT ;  /* 0x000000ff1c00720c */ /* 0x000fc60003f25070 */
[----:B------:R3:W-:Y:S04]  /*18010*/  LDGSTS.E.BYPASS.LTC128B.128 [R21+0x2400], desc[UR40][R4.64+0x80], !P2 ;  /* 0x0240008004157fae */ /* 0x0007e8000d101d68 */
[----:B------:R3:W-:Y:S01]  /*18020*/  LDGSTS.E.BYPASS.LTC128B.128 [R21+0x4400], desc[UR40][R4.64+0x100], !P3 ;  /* 0x0440010004157fae */ /* 0x0007e2000d901d68 */
[----:B------:R-:W-:-:S03]  /*18030*/  LOP3.LUT P3, RZ, R16, 0x400, RZ, 0xc0, !PT ;  /* 0x0000040010ff7812 */ /* 0x000fc6000786c0ff */
[----:B------:R3:W-:Y:S01]  /*18040*/  LDGSTS.E.BYPASS.LTC128B.128 [R21+0x6400], desc[UR40][R4.64+0x180], !P6 ;  /* 0x0640018004157fae */ /* 0x0007e2000f101d68 */
[----:B0-----:R-:W-:Y:S01]  /*18050*/  IMAD.X R7, RZ, RZ, R3, P0 ;  /* 0x000000ffff077224 */ /* 0x001fe200000e0603 */
[----:B------:R-:W-:Y:S02]  /*18060*/  ISETP.NE.U32.AND P0, PT, R29, RZ, PT ;  /* 0x000000ff1d00720c */ /* 0x000fe40003f05070 */
[----:B------:R-:W0:Y:S01]  /*18070*/  SHFL.IDX PT, R3, R20, 0x2, 0x181f ;  /* 0x00581f0014037f89 */ /* 0x000e2200000e0000 */
[----:B-1----:R-:W-:-:S03]  /*18080*/  IADD3 R2, P2, R2, R0, RZ ;  /* 0x0000000002027210 */ /* 0x002fc60007f5e0ff */
[----:B------:R3:W-:Y:S04]  /*18090*/  LDGSTS.E.BYPASS.LTC128B.128 [R21+0x8400], desc[UR40][R4.64+0x200], !P5 ;  /* 0x0840020004157fae */ /* 0x0007e8000e901d68 */
[----:B------:R3:W-:Y:S04]  /*180a0*/  LDGSTS.E.BYPASS.LTC128B.128 [R21+0xa400], desc[UR40][R4.64+0x280], !P4 ;  /* 0x0a40028004157fae */ /* 0x0007e8000e101d68 */
[----:B------:R3:W-:Y:S04]  /*180b0*/  LDGSTS.E.BYPASS.LTC128B.128 [R21+0xc400], desc[UR40][R4.64+0x300], P0 ;  /* 0x0c40030004157fae */ /* 0x0007e80008101d68 */
[----:B------:R3:W-:Y:S04]  /*180c0*/  LDGSTS.E.BYPASS.LTC128B.128 [R21+0xe400], desc[UR40][R4.64+0x380], P1 ;  /* 0x0e40038004157fae */ /* 0x0007e80008901d68 */
[----:B------:R3:W-:Y:S01]  /*180d0*/  LDGSTS.E.BYPASS.LTC128B.128 [R21+0xc00], desc[UR40][R6.64], !P3 ;  /* 0x00c0000006157fae */ /* 0x0007e2000d901d68 */
[C---:B------:R-:W-:Y:S01]  /*180e0*/  LOP3.LUT P3, RZ, R16.reuse, 0x1000000, RZ, 0xc0, !PT ;  /* 0x0100000010ff7812 */ /* 0x040fe2000786c0ff */
[----:B0-----:R-:W-:Y:S01]  /*180f0*/  IMAD.X R3, RZ, RZ, R3, P2 ;  /* 0x000000ffff037224 */ /* 0x001fe200010e0603 */
[C---:B------:R-:W-:Y:S01]  /*18100*/  LOP3.LUT P2, RZ, R16.reuse, 0x200, RZ, 0xc0, !PT ;  /* 0x0000020010ff7812 */ /* 0x040fe2000784c0ff */
[----:B------:R-:W0:Y:S01]  /*18110*/  SHFL.IDX PT, R20, R20, 0x3, 0x181f ;  /* 0x00781f0014147f89 */ /* 0x000e2200000e0000 */
[----:B------:R-:W-:-:S11]  /*18120*/  LOP3.LUT R16, R16, 0xff7fffff, RZ, 0xc0, !PT ;  /* 0xff7fffff10107812 */ /* 0x000fd600078ec0ff */
[----:B------:R-:W-:Y:S01]  /*18130*/  @P2 LOP3.LUT R16, R16, 0x800000, RZ, 0xfc, !PT ;  /* 0x0080000010102812 */ /* 0x000fe200078efcff */
[----:B------:R3:W-:Y:S03]  /*18140*/  LDGSTS.E.BYPASS.LTC128B.128 [R21+0x2c00], desc[UR40][R6.64+0x80], !P2 ;  /* 0x02c0008006157fae */ /* 0x0007e6000d101d68 */
[C---:B------:R-:W-:Y:S01]  /*18150*/  LOP3.LUT P2, RZ, R16.reuse, 0x400, RZ, 0xc0, !PT ;  /* 0x0000040010ff7812 */ /* 0x040fe2000784c0ff */
        /* <DEDUP_REMOVED lines=9> */
[----:B------:R3:W-:Y:S01]  /*181f0*/  LDGSTS.E.BYPASS.LTC128B.128 [R21+0x5400], desc[UR40][R2.64+0x100], !P3 ;  /* 0x0540010002157fae */ /* 0x0007e2000d901d68 */
[----:B------:R-:W-:-:S03]  /*18200*/  LOP3.LUT P3, RZ, R16, 0x400000, RZ, 0xc0, !PT ;  /* 0x0040000010ff7812 */ /* 0x000fc6000786c0ff */
[----:B------:R3:W-:Y:S04]  /*18210*/  LDGSTS.E.BYPASS.LTC128B.128 [R21+0x7400], desc[UR40][R2.64+0x180], !P6 ;  /* 0x0740018002157fae */ /* 0x0007e8000f101d68 */
[----:B------:R3:W-:Y:S04]  /*18220*/  LDGSTS.E.BYPASS.LTC128B.128 [R21+0x9400], desc[UR40][R2.64+0x200], !P5 ;  /* 0x0940020002157fae */ /* 0x0007e8000e901d68 */
[----:B------:R3:W-:Y:S04]  /*18230*/  LDGSTS.E.BYPASS.LTC128B.128 [R21+0xb400], desc[UR40][R2.64+0x280], !P4 ;  /* 0x0b40028002157fae */ /* 0x0007e8000e101d68 */
[----:B------:R3:W-:Y:S04]  /*18240*/  LDGSTS.E.BYPASS.LTC128B.128 [R21+0xd400], desc[UR40][R2.64+0x300], P0 ;  /* 0x0d40030002157fae */ /* 0x0007e80008101d68 */
[----:B0-----:R3:W-:Y:S02]  /*18250*/  LDGSTS.E.BYPASS.LTC128B.128 [R21+0xf400], desc[UR40][R2.64+0x380], P1 ;  /* 0x0f40038002157fae */ /* 0x0017e40008901d68 */
.L_x_2153:
[----:B---3--:R-:W-:Y:S02]  /*18260*/  P2R R4, PR, RZ, 0x2 ;  /* 0x00000002ff047803 */ /* 0x008fe40000000000 */
        /* <DEDUP_REMOVED lines=22> */
.L_x_2064:
        /* <DEDUP_REMOVED lines=11> */
.L_x_2065:
[----:B------:R0:W-:Y:S01]  /*18480*/  SYNCS.ARRIVE.TRANS64.A1T0 RZ, [R8+URZ+0x38850], RZ ;  /* 0x038850ff08ff79a7 */ /* 0x0001e2000810003f */
[----:B------:R-:W-:Y:S05]  /*18490*/  @P3 BRA `(.L_x_2066) ;  /* 0xfffffff000543947 */ /* 0x000fea000383ffff */
[----:B------:R-:W-:Y:S05]  /*184a0*/  BSYNC B0 ;  /* 0x0000000000007941 */ /* 0x000fea0003800000 */
.L_x_2053:
[----:B------:R-:W3:Y:S01]  /*184b0*/  S2R R2, SR_TID.X ;  /* 0x0000000000027919 */ /* 0x000ee20000002100 */
[----:B------:R-:W-:Y:S01]  /*184c0*/  VIADD R18, R18, 0x1 ;  /* 0x0000000112127836 */ /* 0x000fe20000000000 */
[----:B------:R-:W-:Y:S04]  /*184d0*/  BSSY B0, `(.L_x_2067) ;  /* 0x0000013000007945 */ /* 0x000fe80003800000 */
[----:B------:R-:W-:-:S04]  /*184e0*/  ISETP.NE.AND P0, PT, R18, 0x2, PT ;  /* 0x000000021200780c */ /* 0x000fc80003f05270 */
[----:B------:R-:W-:Y:S02]  /*184f0*/  SEL R18, R18, RZ, P0 ;  /* 0x000000ff12127207 */ /* 0x000fe40000000000 */
[----:B------:R-:W-:Y:S02]  /*18500*/  SEL R0, RZ, 0x1, P0 ;  /* 0x00000001ff007807 */ /* 0x000fe40000000000 */
[----:B---3--:R-:W-:-:S04]  /*18510*/  LOP3.LUT R2, R2, 0x7f, RZ, 0xc0, !PT ;  /* 0x0000007f02027812 */ /* 0x008fc800078ec0ff */
[----:B------:R-:W-:-:S13]  /*18520*/  ISETP.NE.AND P1, PT, R2, RZ, PT ;  /* 0x000000ff0200720c */ /* 0x000fda0003f25270 */
[----:B------:R-:W-:Y:S05]  /*18530*/  @P1 BRA `(.L_x_2068) ;  /* 0x0000000000301947 */ /* 0x000fea0003800000 */
[----:B------:R-:W3:Y:S01]  /*18540*/  S2R R7, SR_LANEID ;  /* 0x0000000000077919 */ /* 0x000ee20000000000 */
[----:B------:R-:W-:Y:S01]  /*18550*/  VOTEU.ANY UR4, UPT, PT ;  /* 0x0000000000047886 */ /* 0x000fe200038e0100 */
[----:B------:R-:W4:Y:S01]  /*18560*/  LDC.64 R2, c[0x0][0xd80] ;  /* 0x00036000ff027b82 */ /* 0x000f220000000a00 */
[----:B------:R-:W3:Y:S08]  /*18570*/  FLO.U32 R4, UR4 ;  /* 0x0000000400047d00 */ /* 0x000ef000080e0000 */
[----:B------:R-:W4:Y:S01]  /*18580*/  POPC R5, UR4 ;  /* 0x0000000400057d09 */ /* 0x000f220008000000 */
[----:B---3--:R-:W-:-:S13]  /*18590*/  ISETP.EQ.U32.AND P0, PT, R4, R7, PT ;  /* 0x000000070400720c */ /* 0x008fda0003f02070 */
[----:B----4-:R-:W3:Y:S01]  /*185a0*/  @P0 ATOMG.E.ADD.STRONG.GPU PT, R3, desc[UR40][R2.64], R5 ;  /* 0x00000005020309a8 */ /* 0x010ee200081ee1e8 */
[----:B------:R-:W4:Y:S02]  /*185b0*/  S2R R6, SR_LTMASK ;  /* 0x0000000000067919 */ /* 0x000f240000003900 */
[----:B----4-:R-:W-:-:S04]  /*185c0*/  LOP3.LUT R6, R6, UR4, RZ, 0xc0, !PT ;  /* 0x0000000406067c12 */ /* 0x010fc8000f8ec0ff */
[----:B------:R-:W4:Y:S01]  /*185d0*/  POPC R7, R6 ;  /* 0x0000000600077309 */ /* 0x000f220000000000 */
[----:B---3--:R-:W4:Y:S02]  /*185e0*/  SHFL.IDX PT, R4, R3, R4, 0x1f ;  /* 0x00001f0403047589 */ /* 0x008f2400000e0000 */
[----:B----4-:R-:W-:-:S07]  /*185f0*/  IADD3 R36, R4, UR48, R7 ;  /* 0x0000003004247c10 */ /* 0x010fce000fffe007 */
.L_x_2068:
[----:B------:R-:W-:Y:S05]  /*18600*/  BSYNC B0 ;  /* 0x0000000000007941 */ /* 0x000fea0003800000 */
.L_x_2067:
[----:B------:R-:W-:-:S07]  /*18610*/  LOP3.LUT R23, R23, R0, RZ, 0x3c, !PT ;  /* 0x0000000017177212 */ /* 0x000fce00078e3cff */
.L_x_2024:
[----:B------:R-:W-:Y:S05]  /*18620*/  BSYNC B7 ;  /* 0x0000000000077941 */ /* 0x000fea0003800000 */
.L_x_2022:
[----:B------:R-:W-:-:S13]  /*18630*/  LOP3.LUT P0, RZ, R16, 0x200000, RZ, 0xc0, !PT ;  /* 0x0020000010ff7812 */ /* 0x000fda000780c0ff */
[----:B------:R-:W-:Y:S05]  /*18640*/  @!P0 BRA `(.L_x_2069) ;  /* 0x0000000000248947 */ /* 0x000fea0003800000 */
[----:B------:R-:W-:Y:S05]  /*18650*/  WARPSYNC.ALL ;  /* 0x0000000000007948 */ /* 0x000fea0003800000 */
[----:B------:R-:W3:Y:S08]  /*18660*/  S2UR UR5, SR_CgaCtaId ;  /* 0x00000000000579c3 */ /* 0x000ef00000008800 */
[----:B------:R-:W-:Y:S06]  /*18670*/  BAR.SYNC.DEFER_BLOCKING 0x5, 0x180 ;  /* 0x0146000000007b1d */ /* 0x000fec0000010000 */
[----:B------:R-:W-:-:S02]  /*18680*/  UMOV UR4, 0x400 ;  /* 0x0000040000047882 */ /* 0x000fc40000000000 */
[----:B---3--:R-:W-:-:S06]  /*18690*/  ULEA UR4, UR5, UR4, 0x18 ;  /* 0x0000000405047291 */ /* 0x008fcc000f8ec03f */
[----:B------:R-:W-:-:S05]  /*186a0*/  IMAD.U32 R17, RZ, RZ, UR4 ;  /* 0x00000004ff117e24 */ /* 0x000fca000f8e00ff */
[----:B------:R3:W4:Y:S01]  /*186b0*/  LDS R36, [R17+0x388d0] ;  /* 0x0388d00011247984 */ /* 0x0007220000000800 */
[----:B------:R-:W-:Y:S06]  /*186c0*/  BAR.ARV 0x4, 0x180 ;  /* 0x0106000000007b1d */ /* 0x000fec0000002000 */
[----:B------:R-:W-:Y:S05]  /*186d0*/  BRA `(.L_x_2070) ;  /* 0x00000000002c7947 */ /* 0x000fea0003800000 */
.L_x_2069:
[----:B------:R-:W-:-:S03]  /*186e0*/  UMOV UR4, 0xffffffff ;  /* 0xffffffff00047882 */ /* 0x000fc60000000000 */
[----:B------:R-:W-:Y:S05]  /*186f0*/  BRA.DIV UR4, `(.L_x_2071) ;  /* 0x0000002e04f47947 */ /* 0x000fea000b800000 */
[----:B------:R3:W4:Y:S02]  /*18700*/  SHFL.IDX PT, R14, R36, RZ, 0x1f ;  /* 0x00001fff240e7589 */ /* 0x00072400000e0000 */
.L_x_2156:
[----:B------:R-:W0:Y:S01]  /*18710*/  @!P1 S2R R3, SR_CgaCtaId ;  /* 0x0000000000039919 */ /* 0x000e220000008800 */
[----:B------:R-:W-:Y:S05]  /*18720*/  WARPSYNC.ALL ;  /* 0x0000000000007948 */ /* 0x000fea0003800000 */
[----:B------:R-:W-:Y:S01]  /*18730*/  BAR.SYNC.DEFER_BLOCKING 0x4, 0x180 ;  /* 0x0106000000007b1d */ /* 0x000fe20000010000 */
[----:B------:R-:W-:-:S04]  /*18740*/  @!P1 MOV R0, 0x400 ;  /* 0x0000040000009802 */ /* 0x000fc80000000f00 */
[----:B0-----:R-:W-:-:S05]  /*18750*/  @!P1 LEA R17, R3, R0, 0x18 ;  /* 0x0000000003119211 */ /* 0x001fca00078ec0ff */
[----:B------:R3:W-:Y:S02]  /*18760*/  @!P1 STS [R17+0x388d0], R36 ;  /* 0x0388d02411009388 */ /* 0x0007e40000000800 */
[----:B---34-:R-:W-:Y:S01]  /*18770*/  IMAD.MOV.U32 R36, RZ, RZ, R14 ;  /* 0x000000ffff247224 */ /* 0x018fe200078e000e */
[----:B------:R-:W-:Y:S06]  /*18780*/  BAR.ARV 0x5, 0x180 ;  /* 0x0146000000007b1d */ /* 0x000fec0000002000 */
.L_x_2070:
[----:B------:R-:W-:Y:S02]  /*18790*/  ULDC UR4, c[0x0][0xd38] ;  /* 0x00034e0000047ab9 */ /* 0x000fe40000000800 */
[----:B----4-:R-:W-:-:S13]  /*187a0*/  ISETP.GE.AND P0, PT, R36, UR4, PT ;  /* 0x0000000424007c0c */ /* 0x010fda000bf06270 */
[----:B------:R-:W-:Y:S05]  /*187b0*/  @!P0 BRA `(.L_x_2072) ;  /* 0xffffffb8008c8947 */ /* 0x000fea000383ffff */
.L_x_2013:
[----:B------:R-:W4:Y:S01]  /*187c0*/  LDL.LU R0, [R1+0x18] ;  /* 0x0000180001007983 */ /* 0x000f220000300800 */
[----:B------:R-:W-:Y:S01]  /*187d0*/  BSSY B0, `(.L_x_2073) ;  /* 0x000000b000007945 */ /* 0x000fe20003800000 */
[----:B------:R-:W0:Y:S01]  /*187e0*/  S2R R5, SR_CgaCtaId ;  /* 0x0000000000057919 */ /* 0x000e220000008800 */
[----:B----4-:R-:W-:-:S05]  /*187f0*/  VIADD R0, R0, 0x1 ;  /* 0x0000000100007836 */ /* 0x010fca0000000000 */
        /* <DEDUP_REMOVED lines=8> */
.L_x_2157:
[----:B------:R-:W-:Y:S05]  /*18880*/  BSYNC B0 ;  /* 0x0000000000007941 */ /* 0x000fea0003800000 */
.L_x_2073:
[----:B------:R-:W-:-:S03]  /*18890*/  UMOV UR4, 0xffffffff ;  /* 0xffffffff00047882 */ /* 0x000fc60000000000 */
[----:B------:R-:W-:Y:S05]  /*188a0*/  BRA.DIV UR4, `(.L_x_2075) ;  /* 0x0000002e04c47947 */ /* 0x000fea000b800000 */
[----:B0-----:R-:W0:Y:S02]  /*188b0*/  S2R R0, SR_TID.X ;  /* 0x0000000000007919 */ /* 0x001e240000002100 */
[----:B0-----:R-:W-:-:S04]  /*188c0*/  SHF.R.U32.HI R0, RZ, 0x5, R0 ;  /* 0x00000005ff007819 */ /* 0x001fc80000011600 */
[----:B------:R-:W-:-:S05]  /*188d0*/  LOP3.LUT R0, R0, 0x3, RZ, 0xc0, !PT ;  /* 0x0000000300007812 */ /* 0x000fca00078ec0ff */
[----:B------:R0:W4:Y:S02]  /*188e0*/  SHFL.IDX PT, R14, R0, RZ, 0x1f ;  /* 0x00001fff000e7589 */ /* 0x00012400000e0000 */
.L_x_2160:
[----:B----4-:R-:W-:Y:S01]  /*188f0*/  ISETP.NE.AND P0, PT, R14, RZ, PT ;  /* 0x000000ff0e00720c */ /* 0x010fe20003f05270 */
[----:B------:R-:W-:-:S12]  /*18900*/  BSSY B0, `(.L_x_2076) ;  /* 0x0000023000007945 */ /* 0x000fd80003800000 */
[----:B------:R-:W-:Y:S05]  /*18910*/  @P0 BRA `(.L_x_2077) ;  /* 0x0000000000840947 */ /* 0x000fea0003800000 */
[----:B------:R-:W-:-:S03]  /*18920*/  UMOV UR4, 0xffffffff ;  /* 0xffffffff00047882 */ /* 0x000fc60000000000 */
[----:B------:R-:W-:Y:S05]  /*18930*/  BRA.DIV UR4, `(.L_x_2078) ;  /* 0x0000002e04d47947 */ /* 0x000fea000b800000 */
[----:B------:R-:W-:-:S13]  /*18940*/  ELECT P6, URZ, PT ;  /* 0x00000000003f782f */ /* 0x000fda00038c0000 */
.L_x_2163:
[----:B------:R-:W-:Y:S05]  /*18950*/  @!P6 BRA `(.L_x_2077) ;  /* 0x000000000074e947 */ /* 0x000fea0003800000 */
[----:B------:R-:W-:-:S04]  /*18960*/  LOP3.LUT R37, R37, 0x2, RZ, 0xfc, !PT ;  /* 0x0000000225257812 */ /* 0x000fc800078efcff */
[----:B------:R-:W-:-:S13]  /*18970*/  ISETP.NE.AND P0, PT, R37, 0x3, PT ;  /* 0x000000032500780c */ /* 0x000fda0003f05270 */
[----:B------:R-:W-:Y:S05]  /*18980*/  @!P0 BRA `(.L_x_2079) ;  /* 0x0000000000048947 */ /* 0x000fea0003800000 */
[----:B------:R-:W-:Y:S01]  /*18990*/  BPT.TRAP 0x1 ;  /* 0x000000040000795c */ /* 0x000fe20000300000 */
.L_x_2079:
[C---:B------:R-:W-:Y:S01]  /*189a0*/  IMAD R3, R18.reuse, 0x8, R5 ;  /* 0x0000000812037824 */ /* 0x040fe200078e0205 */
[----:B------:R-:W-:Y:S01]  /*189b0*/  SHF.L.U32 R2, R23, 0x1f, RZ ;  /* 0x0000001f17027819 */ /* 0x000fe200000006ff */
[----:B------:R-:W-:-:S03]  /*189c0*/  VIADD R18, R18, 0x1 ;  /* 0x0000000112127836 */ /* 0x000fc60000000000 */
[----:B------:R-:W4:Y:S02]  /*189d0*/  SYNCS.PHASECHK.TRANS64.TRYWAIT P1, [R3+URZ+0x38840], R2 ;  /* 0x03884002030075a7 */ /* 0x000f24000802017f */
[----:B------:R-:W-:-:S04]  /*189e0*/  ISETP.NE.AND P2, PT, R18, 0x2, PT ;  /* 0x000000021200780c */ /* 0x000fc80003f45270 */
[----:B0-----:R-:W-:Y:S01]  /*189f0*/  SEL R0, RZ, 0x1, P2 ;  /* 0x00000001ff007807 */ /* 0x001fe20001000000 */
[----:B----4-:R-:W-:Y:S08]  /*18a00*/  @!P1 BRA `(.L_x_2080) ;  /* 0x0000002c00c09947 */ /* 0x010ff00003800000 */
.L_x_2164:
[----:B------:R-:W-:Y:S02]  /*18a10*/  SEL R18, R18, RZ, P2 ;  /* 0x000000ff12127207 */ /* 0x000fe40001000000 */
[----:B------:R-:W-:Y:S01]  /*18a20*/  LOP3.LUT R0, R23, R0, RZ, 0x3c, !PT ;  /* 0x0000000017007212 */ /* 0x000fe200078e3cff */
[----:B------:R-:W-:Y:S06]  /*18a30*/  @!P0 BRA `(.L_x_2081) ;  /* 0x0000000000048947 */ /* 0x000fec0003800000 */
[----:B------:R-:W-:Y:S01]  /*18a40*/  BPT.TRAP 0x1 ;  /* 0x000000040000795c */ /* 0x000fe20000300000 */
.L_x_2081:
[----:B------:R-:W-:Y:S01]  /*18a50*/  IMAD R5, R18, 0x8, R5 ;  /* 0x0000000812057824 */ /* 0x000fe200078e0205 */
[----:B------:R-:W-:-:S04]  /*18a60*/  SHF.L.U32 R0, R0, 0x1f, RZ ;  /* 0x0000001f00007819 */ /* 0x000fc800000006ff */
[----:B------:R-:W4:Y:S02]  /*18a70*/  SYNCS.PHASECHK.TRANS64.TRYWAIT P1, [R5+URZ+0x38840], R0 ;  /* 0x03884000050075a7 */ /* 0x000f24000802017f */
[----:B----4-:R-:W-:Y:S05]  /*18a80*/  @!P1 BRA `(.L_x_2082) ;  /* 0x0000002c00b49947 */ /* 0x010fea0003800000 */
.L_x_2165:
[----:B------:R-:W-:Y:S05]  /*18a90*/  @!P0 BRA `(.L_x_2083) ;  /* 0x0000000000048947 */ /* 0x000fea0003800000 */
[----:B------:R-:W-:Y:S01]  /*18aa0*/  BPT.TRAP 0x1 ;  /* 0x000000040000795c */ /* 0x000fe20000300000 */
.L_x_2083:
[----:B------:R-:W0:Y:S02]  /*18ab0*/  SYNCS.PHASECHK.TRANS64.TRYWAIT P1, [R3+URZ+0x38860], R2 ;  /* 0x03886002030075a7 */ /* 0x000e24000802017f */
[----:B0-----:R-:W-:Y:S05]  /*18ac0*/  @!P1 BRA `(.L_x_2084) ;  /* 0x0000002c00b89947 */ /* 0x001fea0003800000 */
.L_x_2166:
[----:B------:R-:W-:Y:S05]  /*18ad0*/  @!P0 BRA `(.L_x_2085) ;  /* 0x0000000000048947 */ /* 0x000fea0003800000 */
[----:B------:R-:W-:Y:S01]  /*18ae0*/  BPT.TRAP 0x1 ;  /* 0x000000040000795c */ /* 0x000fe20000300000 */
.L_x_2085:
[----:B------:R0:W0:Y:S02]  /*18af0*/  SYNCS.PHASECHK.TRANS64.TRYWAIT P0, [R5+URZ+0x38860], R0 ;  /* 0x03886000050075a7 */ /* 0x000024000800017f */
[----:B0-----:R-:W-:Y:S05]  /*18b00*/  @!P0 NANOSLEEP.SYNCS 0x989680 ;  /* 0x009896800000895d */ /* 0x001fea0003900000 */
[----:B------:R-:W0:Y:S02]  /*18b10*/  @!P0 SYNCS.PHASECHK.TRANS64 P0, [R5+URZ+0x38860], R0 ;  /* 0x03886000050085a7 */ /* 0x000e24000800007f */
[----:B0-----:R-:W-:Y:S05]  /*18b20*/  @!P0 BRA `(.L_x_2085) ;  /* 0xfffffffc00f08947 */ /* 0x001fea000383ffff */
.L_x_2077:
[----:B------:R-:W-:Y:S05]  /*18b30*/  BSYNC B0 ;  /* 0x0000000000007941 */ /* 0x000fea0003800000 */
.L_x_2076:
[----:B------:R-:W-:Y:S05]  /*18b40*/  EXIT ;  /* 0x000000000000794d */ /* 0x000fea0003800000 */
.L_x_1924:
[----:B0-----:R-:W-:-:S04]  /*18b50*/  IMAD.U32 R3, RZ, RZ, UR38 ;  /* 0x00000026ff037e24 */ /* 0x001fc8000f8e00ff */
[----:B------:R0:W1:Y:S03]  /*18b60*/  SYNCS.PHASECHK.TRANS64.TRYWAIT P1, [R3+URZ+0x38800], R0 ;  /* 0x03880000030075a7 */ /* 0x000066000802017f */
[----:B-1----:R-:W-:Y:S05]  /*18b70*/  @!P1 NANOSLEEP.SYNCS 0x989680 ;  /* 0x009896800000995d */ /* 0x002fea0003900000 */
[----:B------:R-:W1:Y:S02]  /*18b80*/  @!P1 SYNCS.PHASECHK.TRANS64 P1, [R3+URZ+0x38800], R0 ;  /* 0x03880000030095a7 */ /* 0x000e64000802007f */
[----:B-1----:R-:W-:Y:S05]  /*18b90*/  @!P1 BRA `(.L_x_1924) ;  /* 0xfffffffc00ec9947 */ /* 0x002fea000383ffff */
[----:B------:R-:W-:Y:S05]  /*18ba0*/  BRA `(.L_x_2086) ;  /* 0xfffffeb0007c7947 */ /* 0x000fea000383ffff */
.L_x_1928:
[----:B-1----:R1:W2:Y:S02]  /*18bb0*/  SYNCS.PHASECHK.TRANS64.TRYWAIT P1, [R8+URZ+0x38830], R3 ;  /* 0x03883003080075a7 */ /* 0x0022a4000802017f */
[----:B--2---:R-:W-:Y:S05]  /*18bc0*/  @!P1 NANOSLEEP.SYNCS 0x989680 ;  /* 0x009896800000995d */ /* 0x004fea0003900000 */
[----:B------:R-:W2:Y:S02]  /*18bd0*/  @!P1 SYNCS.PHASECHK.TRANS64 P1, [R8+URZ+0x38830], R3 ;  /* 0x03883003080095a7 */ /* 0x000ea4000802007f */
[----:B--2---:R-:W-:Y:S05]  /*18be0*/  @!P1 BRA `(.L_x_1928) ;  /* 0xfffffffc00f09947 */ /* 0x004fea000383ffff */
[----:B------:R-:W-:Y:S05]  /*18bf0*/  BRA `(.L_x_1927) ;  /* 0xfffffeb000947947 */ /* 0x000fea000383ffff */
.L_x_1929:
[----:B--2---:R-:W-:-:S04]  /*18c00*/  IMAD.U32 R5, RZ, RZ, UR38 ;  /* 0x00000026ff057e24 */ /* 0x004fc8000f8e00ff */
[----:B------:R2:W3:Y:S03]  /*18c10*/  SYNCS.PHASECHK.TRANS64.TRYWAIT P1, [R5+URZ+0x38810], R0 ;  /* 0x03881000050075a7 */ /* 0x0004e6000802017f */
[----:B---3--:R-:W-:Y:S05]  /*18c20*/  @!P1 NANOSLEEP.SYNCS 0x989680 ;  /* 0x009896800000995d */ /* 0x008fea0003900000 */
[----:B------:R-:W3:Y:S02]  /*18c30*/  @!P1 SYNCS.PHASECHK.TRANS64 P1, [R5+URZ+0x38810], R0 ;  /* 0x03881000050095a7 */ /* 0x000ee4000802007f */
[----:B---3--:R-:W-:Y:S05]  /*18c40*/  @!P1 BRA `(.L_x_1929) ;  /* 0xfffffffc00ec9947 */ /* 0x008fea000383ffff */
[----:B------:R-:W-:Y:S05]  /*18c50*/  BRA `(.L_x_2087) ;  /* 0xfffffeb4001c7947 */ /* 0x000fea000383ffff */
.L_x_1933:
[----:B----4-:R4:W0:Y:S02]  /*18c60*/  SYNCS.PHASECHK.TRANS64.TRYWAIT P1, [R8+URZ+0x38850], R3 ;  /* 0x03885003080075a7 */ /* 0x010824000802017f */
[----:B0-----:R-:W-:Y:S05]  /*18c70*/  @!P1 NANOSLEEP.SYNCS 0x989680 ;  /* 0x009896800000995d */ /* 0x001fea0003900000 */
[----:B------:R-:W0:Y:S02]  /*18c80*/  @!P1 SYNCS.PHASECHK.TRANS64 P1, [R8+URZ+0x38850], R3 ;  /* 0x03885003080095a7 */ /* 0x000e24000802007f */
[----:B0-----:R-:W-:Y:S05]  /*18c90*/  @!P1 BRA `(.L_x_1933) ;  /* 0xfffffffc00f09947 */ /* 0x001fea000383ffff */
[----:B------:R-:W-:Y:S05]  /*18ca0*/  BRA `(.L_x_1932) ;  /* 0xfffffeb400287947 */ /* 0x000fea000383ffff */
.L_x_1951:
[----:B-1----:R-:W-:-:S04]  /*18cb0*/  IMAD.U32 R6, RZ, RZ, UR5 ;  /* 0x00000005ff067e24 */ /* 0x002fc8000f8e00ff */
[----:B------:R1:W2:Y:S03]  /*18cc0*/  SYNCS.PHASECHK.TRANS64.TRYWAIT P1, [R6+URZ+0x38830], R5 ;  /* 0x03883005060075a7 */ /* 0x0002a6000802017f */
[----:B--2---:R-:W-:Y:S05]  /*18cd0*/  @!P1 NANOSLEEP.SYNCS 0x989680 ;  /* 0x009896800000995d */ /* 0x004fea0003900000 */
[----:B------:R-:W2:Y:S02]  /*18ce0*/  @!P1 SYNCS.PHASECHK.TRANS64 P1, [R6+URZ+0x38830], R5 ;  /* 0x03883005060095a7 */ /* 0x000ea4000802007f */
[----:B--2---:R-:W-:Y:S05]  /*18cf0*/  @!P1 BRA `(.L_x_1951) ;  /* 0xfffffffc00ec9947 */ /* 0x004fea000383ffff */
[----:B------:R-:W-:Y:S05]  /*18d00*/  BRA `(.L_x_1950) ;  /* 0xfffffee000b47947 */ /* 0x000fea000383ffff */
.L_x_1955:
[----:B-1----:R-:W-:-:S04]  /*18d10*/  IMAD.U32 R6, RZ, RZ, UR5 ;  /* 0x00000005ff067e24 */ /* 0x002fc8000f8e00ff */
[----:B------:R1:W3:Y:S03]  /*18d20*/  SYNCS.PHASECHK.TRANS64.TRYWAIT P1, [R6+URZ+0x38850], R5 ;  /* 0x03885005060075a7 */ /* 0x0002e6000802017f */
[----:B---3--:R-:W-:Y:S05]  /*18d30*/  @!P1 NANOSLEEP.SYNCS 0x989680 ;  /* 0x009896800000995d */ /* 0x008fea0003900000 */
[----:B------:R-:W3:Y:S02]  /*18d40*/  @!P1 SYNCS.PHASECHK.TRANS64 P1, [R6+URZ+0x38850], R5 ;  /* 0x03885005060095a7 */ /* 0x000ee4000802007f */
[----:B---3--:R-:W-:Y:S05]  /*18d50*/  @!P1 BRA `(.L_x_1955) ;  /* 0xfffffffc00ec9947 */ /* 0x008fea000383ffff */
[----:B------:R-:W-:Y:S05]  /*18d60*/  BRA `(.L_x_1954) ;  /* 0xfffffee400107947 */ /* 0x000fea000383ffff */
.L_x_1974:
[----:B-1----:R-:W-:-:S04]  /*18d70*/  IMAD.U32 R10, RZ, RZ, UR5 ;  /* 0x00000005ff0a7e24 */ /* 0x002fc8000f8e00ff */
[----:B------:R1:W2:Y:S03]  /*18d80*/  SYNCS.PHASECHK.TRANS64.TRYWAIT P2, [R10+URZ+0x38830], R5 ;  /* 0x038830050a0075a7 */ /* 0x0002a6000804017f */
[----:B--2---:R-:W-:Y:S05]  /*18d90*/  @!P2 NANOSLEEP.SYNCS 0x989680 ;  /* 0x009896800000a95d */ /* 0x004fea0003900000 */
[----:B------:R-:W2:Y:S02]  /*18da0*/  @!P2 SYNCS.PHASECHK.TRANS64 P2, [R10+URZ+0x38830], R5 ;  /* 0x038830050a00a5a7 */ /* 0x000ea4000804007f */
[----:B--2---:R-:W-:Y:S05]  /*18db0*/  @!P2 BRA `(.L_x_1974) ;  /* 0xfffffffc00eca947 */ /* 0x004fea000383ffff */
[----:B------:R-:W-:Y:S05]  /*18dc0*/  BRA `(.L_x_1973) ;  /* 0xffffff18003c7947 */ /* 0x000fea000383ffff */
.L_x_1978:
[----:B-1----:R-:W-:-:S04]  /*18dd0*/  IMAD.U32 R10, RZ, RZ, UR5 ;  /* 0x00000005ff0a7e24 */ /* 0x002fc8000f8e00ff */
[----:B------:R1:W3:Y:S03]  /*18de0*/  SYNCS.PHASECHK.TRANS64.TRYWAIT P2, [R10+URZ+0x38850], R5 ;  /* 0x038850050a0075a7 */ /* 0x0002e6000804017f */
[----:B---3--:R-:W-:Y:S05]  /*18df0*/  @!P2 NANOSLEEP.SYNCS 0x989680 ;  /* 0x009896800000a95d */ /* 0x008fea0003900000 */
[----:B------:R-:W3:Y:S02]  /*18e00*/  @!P2 SYNCS.PHASECHK.TRANS64 P2, [R10+URZ+0x38850], R5 ;  /* 0x038850050a00a5a7 */ /* 0x000ee4000804007f */
[----:B---3--:R-:W-:Y:S05]  /*18e10*/  @!P2 BRA `(.L_x_1978) ;  /* 0xfffffffc00eca947 */ /* 0x008fea000383ffff */
[----:B------:R-:W-:Y:S05]  /*18e20*/  BRA `(.L_x_1977) ;  /* 0xffffff1800987947 */ /* 0x000fea000383ffff */
.L_x_1986:
[----:B-1----:R-:W-:-:S04]  /*18e30*/  IMAD.U32 R6, RZ, RZ, UR7 ;  /* 0x00000007ff067e24 */ /* 0x002fc8000f8e00ff */
[----:B------:R1:W2:Y:S03]  /*18e40*/  SYNCS.PHASECHK.TRANS64.TRYWAIT P1, [R6+URZ+0x38830], R5 ;  /* 0x03883005060075a7 */ /* 0x0002a6000802017f */
[----:B--2---:R-:W-:Y:S05]  /*18e50*/  @!P1 NANOSLEEP.SYNCS 0x989680 ;  /* 0x009896800000995d */ /* 0x004fea0003900000 */
[----:B------:R-:W2:Y:S02]  /*18e60*/  @!P1 SYNCS.PHASECHK.TRANS64 P1, [R6+URZ+0x38830], R5 ;  /* 0x03883005060095a7 */ /* 0x000ea4000802007f */
[----:B--2---:R-:W-:Y:S05]  /*18e70*/  @!P1 BRA `(.L_x_1986) ;  /* 0xfffffffc00ec9947 */ /* 0x004fea000383ffff */
[----:B------:R-:W-:Y:S05]  /*18e80*/  BRA `(.L_x_1985) ;  /* 0xffffff40005c7947 */ /* 0x000fea000383ffff */
.L_x_1990:
[----:B-1----:R-:W-:-:S04]  /*18e90*/  IMAD.U32 R6, RZ, RZ, UR7 ;  /* 0x00000007ff067e24 */ /* 0x002fc8000f8e00ff */
[----:B------:R1:W3:Y:S03]  /*18ea0*/  SYNCS.PHASECHK.TRANS64.TRYWAIT P1, [R6+URZ+0x38850], R5 ;  /* 0x03885005060075a7 */ /* 0x0002e6000802017f */
[----:B---3--:R-:W-:Y:S05]  /*18eb0*/  @!P1 NANOSLEEP.SYNCS 0x989680 ;  /* 0x009896800000995d */ /* 0x008fea0003900000 */
[----:B------:R-:W3:Y:S02]  /*18ec0*/  @!P1 SYNCS.PHASECHK.TRANS64 P1, [R6+URZ+0x38850], R5 ;  /* 0x03885005060095a7 */ /* 0x000ee4000802007f */
[----:B---3--:R-:W-:Y:S05]  /*18ed0*/  @!P1 BRA `(.L_x_1990) ;  /* 0xfffffffc00ec9947 */ /* 0x008fea000383ffff */
[----:B------:R-:W-:Y:S05]  /*18ee0*/  BRA `(.L_x_1989) ;  /* 0xffffff4000b87947 */ /* 0x000fea000383ffff */
.L_x_2030:
        /* <DEDUP_REMOVED lines=10> */
.L_x_2088:
[----:B------:R-:W-:Y:S05]  /*18f90*/  BRA `(.L_x_2089) ;  /* 0xffffffbc00fc7947 */ /* 0x000fea000383ffff */
.L_x_2033:
[----:B0-----:R0:W1:Y:S02]  /*18fa0*/  SYNCS.PHASECHK.TRANS64.TRYWAIT P0, [R27+URZ+0x38840], R0 ;  /* 0x038840001b0075a7 */ /* 0x001064000800017f */
[----:B-1----:R-:W-:Y:S05]  /*18fb0*/  @!P0 NANOSLEEP.SYNCS 0x989680 ;  /* 0x009896800000895d */ /* 0x002fea0003900000 */
[----:B------:R-:W1:Y:S02]  /*18fc0*/  @!P0 SYNCS.PHASECHK.TRANS64 P0, [R27+URZ+0x38840], R0 ;  /* 0x038840001b0085a7 */ /* 0x000e64000800007f */
[----:B-1----:R-:W-:Y:S05]  /*18fd0*/  @!P0 BRA `(.L_x_2033) ;  /* 0xfffffffc00f08947 */ /* 0x002fea000383ffff */
[----:B------:R-:W-:Y:S05]  /*18fe0*/  BRA `(.L_x_2090) ;  /* 0xffffffc000b07947 */ /* 0x000fea000383ffff */
.L_x_2034:
        /* <DEDUP_REMOVED lines=8> */
.L_x_2092:
[----:B------:R-:W-:Y:S05]  /*19070*/  BSYNC B0 ;  /* 0x0000000000007941 */ /* 0x000fea0003800000 */
.L_x_2091:
        /* <DEDUP_REMOVED lines=9> */
.L_x_2093:
[----:B------:R-:W-:Y:S02]  /*19110*/  IMAD.MOV.U32 R13, RZ, RZ, R5 ;  /* 0x000000ffff0d7224 */ /* 0x000fe400078e0005 */
[----:B------:R-:W-:Y:S01]  /*19120*/  IMAD.MOV.U32 R12, RZ, RZ, 0x1 ;  /* 0x00000001ff0c7424 */ /* 0x000fe200078e00ff */
[----:B------:R-:W-:-:S13]  /*19130*/  @P0 LEA R3, P1, R7, R14, 0x1 ;  /* 0x0000000e07030211 */ /* 0x000fda00078208ff */
[----:B------:R-:W-:Y:S05]  /*19140*/  WARPSYNC.COLLECTIVE R15, `(.L_x_2094) ;  /* 0x000000000f087348 */ /* 0x000fea0003c00000 */
[----:B------:R0:W1:Y:S02]  /*19150*/  SHFL.IDX P6, R14, R13, R12, R11 ;  /* 0x0000000c0d0e7389 */ /* 0x00006400000c000b */
[----:B01----:R-:W-:Y:S01]  /*19160*/  ENDCOLLECTIVE ;  /* 0x000000000000791b */ /* 0x003fe20003800000 */
.L_x_2094:
[----:B------:R-:W-:-:S05]  /*19170*/  @P0 IMAD.X R2, RZ, RZ, R2, P1 ;  /* 0x000000ffff020224 */ /* 0x000fca00008e0602 */
[----:B------:R-:W-:-:S04]  /*19180*/  @P0 LOP3.LUT R3, R3, R2, RZ, 0x3c, !PT ;  /* 0x0000000203030212 */ /* 0x000fc800078e3cff */
[----:B------:R-:W-:Y:S01]  /*19190*/  @P0 LOP3.LUT R2, R3, R2, RZ, 0x3c, !PT ;  /* 0x0000000203020212 */ /* 0x000fe200078e3cff */
[----:B------:R-:W-:-:S03]  /*191a0*/  IMAD.MOV.U32 R13, RZ, RZ, R0 ;  /* 0x000000ffff0d7224 */ /* 0x000fc600078e0000 */
        /* <DEDUP_REMOVED lines=10> */
.L_x_2095:
[----:B------:R-:W-:Y:S02]  /*19250*/  @P0 IMAD R6, R4, 0x2, R17 ;  /* 0x0000000204060824 */ /* 0x000fe400078e0211 */
[----:B------:R-:W-:Y:S02]  /*19260*/  IMAD.MOV.U32 R13, RZ, RZ, R5 ;  /* 0x000000ffff0d7224 */ /* 0x000fe400078e0005 */
[----:B------:R-:W-:Y:S01]  /*19270*/  IMAD.MOV.U32 R12, RZ, RZ, 0x2 ;  /* 0x00000002ff0c7424 */ /* 0x000fe200078e00ff */
[----:B------:R-:W-:-:S13]  /*19280*/  @P0 LEA R3, P1, R7, R14, 0x1 ;  /* 0x0000000e07030211 */ /* 0x000fda00078208ff */
[----:B------:R-:W-:Y:S05]  /*19290*/  WARPSYNC.COLLECTIVE R15, `(.L_x_2096) ;  /* 0x000000000f087348 */ /* 0x000fea0003c00000 */
[----:B------:R0:W1:Y:S02]  /*192a0*/  SHFL.IDX P6, R14, R13, R12, R11 ;  /* 0x0000000c0d0e7389 */ /* 0x00006400000c000b */
[----:B01----:R-:W-:Y:S01]  /*192b0*/  ENDCOLLECTIVE ;  /* 0x000000000000791b */ /* 0x003fe20003800000 */
.L_x_2096:
        /* <DEDUP_REMOVED lines=14> */
.L_x_2097:
[----:B------:R-:W-:Y:S02]  /*193a0*/  @P0 IMAD R6, R4, 0x2, R17 ;  /* 0x0000000204060824 */ /* 0x000fe400078e0211 */
[----:B------:R-:W-:Y:S02]  /*193b0*/  IMAD.MOV.U32 R13, RZ, RZ, R5 ;  /* 0x000000ffff0d7224 */ /* 0x000fe400078e0005 */
[----:B------:R-:W-:Y:S01]  /*193c0*/  IMAD.MOV.U32 R12, RZ, RZ, 0x3 ;  /* 0x00000003ff0c7424 */ /* 0x000fe200078e00ff */
[----:B------:R-:W-:-:S13]  /*193d0*/  @P0 LEA R3, P1, R7, R14, 0x1 ;  /* 0x0000000e07030211 */ /* 0x000fda00078208ff */
[----:B------:R-:W-:Y:S05]  /*193e0*/  WARPSYNC.COLLECTIVE R15, `(.L_x_2098) ;  /* 0x000000000f087348 */ /* 0x000fea0003c00000 */
[----:B------:R0:W1:Y:S02]  /*193f0*/  SHFL.IDX P6, R14, R13, R12, R11 ;  /* 0x0000000c0d0e7389 */ /* 0x00006400000c000b */
[----:B01----:R-:W-:Y:S01]  /*19400*/  ENDCOLLECTIVE ;  /* 0x000000000000791b */ /* 0x003fe20003800000 */
.L_x_2098:
        /* <DEDUP_REMOVED lines=9> */
[----:B------:R-:W-:-:S07]  /*194a0*/  IMAD.MOV.U32 R5, RZ, RZ, R14 ;  /* 0x000000ffff057224 */ /* 0x000fce00078e000e */
[----:B0-----:R-:W-:Y:S05]  /*194b0*/  WARPSYNC.COLLECTIVE R15, `(.L_x_2099) ;  /* 0x000000000f087348 */ /* 0x001fea0003c00000 */
[----:B------:R1:W2:Y:S02]  /*194c0*/  SHFL.IDX P6, R14, R13, R12, R11 ;  /* 0x0000000c0d0e7389 */ /* 0x0002a400000c000b */
[----:B012---:R-:W-:Y:S01]  /*194d0*/  ENDCOLLECTIVE ;  /* 0x000000000000791b */ /* 0x007fe20003800000 */
.L_x_2099:
[----:B------:R-:W-:Y:S05]  /*194e0*/  BRA `(.L_x_2100) ;  /* 0xffffffc0007c7947 */ /* 0x000fea000383ffff */
.L_x_2039:
[----:B------:R-:W-:Y:S01]  /*194f0*/  IMAD.MOV.U32 R13, RZ, RZ, R5 ;  /* 0x000000ffff0d7224 */ /* 0x000fe200078e0005 */
[----:B------:R-:W-:Y:S01]  /*19500*/  LOP3.LUT R16, R16, 0xfffffeff, RZ, 0xc0, !PT ;  /* 0xfffffeff10107812 */ /* 0x000fe200078ec0ff */
[----:B------:R-:W-:Y:S02]  /*19510*/  IMAD.MOV.U32 R12, RZ, RZ, RZ ;  /* 0x000000ffff0c7224 */ /* 0x000fe400078e00ff */
[----:B------:R-:W-:Y:S02]  /*19520*/  IMAD.MOV.U32 R11, RZ, RZ, 0x181f ;  /* 0x0000181fff0b7424 */ /* 0x000fe400078e00ff */
[----:B------:R-:W-:Y:S02]  /*19530*/  IMAD.MOV.U32 R15, RZ, RZ, -0x1 ;  /* 0xffffffffff0f7424 */ /* 0x000fe400078e00ff */
[----:B------:R-:W-:-:S07]  /*19540*/  VIADD R4, R8, UR43 ;  /* 0x0000002b08047c36 */ /* 0x000fce0008000000 */
[----:B-1----:R-:W-:Y:S05]  /*19550*/  WARPSYNC.COLLECTIVE R15, `(.L_x_2101) ;  /* 0x000000000f087348 */ /* 0x002fea0003c00000 */
[----:B------:R0:W2:Y:S02]  /*19560*/  SHFL.IDX P6, R14, R13, R12, R11 ;  /* 0x0000000c0d0e7389 */ /* 0x0000a400000c000b */
[----:B012---:R-:W-:Y:S01]  /*19570*/  ENDCOLLECTIVE ;  /* 0x000000000000791b */ /* 0x007fe20003800000 */
.L_x_2101:
[C---:B------:R-:W-:Y:S01]  /*19580*/  VIADD R6, R4.reuse, 0x10 ;  /* 0x0000001004067836 */ /* 0x040fe20000000000 */
        /* <DEDUP_REMOVED lines=8> */
.L_x_2102:
[----:B------:R-:W-:Y:S02]  /*19610*/  IMAD.MOV.U32 R13, RZ, RZ, R5 ;  /* 0x000000ffff0d7224 */ /* 0x000fe400078e0005 */
[----:B------:R-:W-:Y:S02]  /*19620*/  IMAD.MOV.U32 R12, RZ, RZ, 0x1 ;  /* 0x00000001ff0c7424 */ /* 0x000fe400078e00ff */
[----:B------:R-:W-:-:S07]  /*19630*/  IMAD.MOV.U32 R3, RZ, RZ, R14 ;  /* 0x000000ffff037224 */ /* 0x000fce00078e000e */
[----:B------:R-:W-:Y:S05]  /*19640*/  WARPSYNC.COLLECTIVE R15, `(.L_x_2103) ;  /* 0x000000000f087348 */ /* 0x000fea0003c00000 */
[----:B------:R0:W1:Y:S02]  /*19650*/  SHFL.IDX P6, R14, R13, R12, R11 ;  /* 0x0000000c0d0e7389 */ /* 0x00006400000c000b */
[----:B01----:R-:W-:Y:S01]  /*19660*/  ENDCOLLECTIVE ;  /* 0x000000000000791b */ /* 0x003fe20003800000 */
.L_x_2103:
        /* <DEDUP_REMOVED lines=10> */
[----:B------:R-:W-:Y:S01]  /*19710*/  ISETP.GE.AND P1, PT, R6, UR39, PT ;  /* 0x0000002706007c0c */ /* 0x000fe2000bf26270 */
[----:B------:R-:W-:Y:S02]  /*19720*/  VIADD R6, R4, 0x20 ;  /* 0x0000002004067836 */ /* 0x000fe40000000000 */
[----:B0-----:R-:W-:-:S10]  /*19730*/  IMAD.MOV.U32 R2, RZ, RZ, R14 ;  /* 0x000000ffff027224 */ /* 0x001fd400078e000e */
[----:B------:R-:W-:Y:S05]  /*19740*/  WARPSYNC.COLLECTIVE R15, `(.L_x_2104) ;  /* 0x000000000f087348 */ /* 0x000fea0003c00000 */
[----:B------:R0:W1:Y:S02]  /*19750*/  SHFL.IDX P6, R14, R13, R12, R11 ;  /* 0x0000000c0d0e7389 */ /* 0x00006400000c000b */
[----:B01----:R-:W-:Y:S01]  /*19760*/  ENDCOLLECTIVE ;  /* 0x000000000000791b */ /* 0x003fe20003800000 */
.L_x_2104:
        /* <DEDUP_REMOVED lines=8> */
.L_x_2105:
        /* <DEDUP_REMOVED lines=11> */
[----:B0-----:R-:W-:-:S12]  /*198a0*/  IMAD.MOV.U32 R2, RZ, RZ, R14 ;  /* 0x000000ffff027224 */ /* 0x001fd800078e000e */
[----:B------:R-:W-:Y:S05]  /*198b0*/  WARPSYNC.COLLECTIVE R15, `(.L_x_2106) ;  /* 0x000000000f087348 */ /* 0x000fea0003c00000 */
[----:B------:R0:W1:Y:S02]  /*198c0*/  SHFL.IDX P6, R14, R13, R12, R11 ;  /* 0x0000000c0d0e7389 */ /* 0x00006400000c000b */
[----:B01----:R-:W-:Y:S01]  /*198d0*/  ENDCOLLECTIVE ;  /* 0x000000000000791b */ /* 0x003fe20003800000 */
.L_x_2106:
[----:B------:R-:W-:Y:S01]  /*198e0*/  @P1 LOP3.LUT R16, R16, 0x40, RZ, 0xfc, !PT ;  /* 0x0000004010101812 */ /* 0x000fe200078efcff */
[----:B------:R-:W-:Y:S02]  /*198f0*/  IMAD.MOV.U32 R13, RZ, RZ, R5 ;  /* 0x000000ffff0d7224 */ /* 0x000fe400078e0005 */
[----:B------:R-:W-:Y:S02]  /*19900*/  IMAD.MOV.U32 R12, RZ, RZ, 0x3 ;  /* 0x00000003ff0c7424 */ /* 0x000fe400078e00ff */
[----:B------:R-:W-:-:S07]  /*19910*/  IMAD.MOV.U32 R3, RZ, RZ, R14 ;  /* 0x000000ffff037224 */ /* 0x000fce00078e000e */
[----:B------:R-:W-:Y:S05]  /*19920*/  WARPSYNC.COLLECTIVE R15, `(.L_x_2107) ;  /* 0x000000000f087348 */ /* 0x000fea0003c00000 */
[----:B------:R0:W1:Y:S02]  /*19930*/  SHFL.IDX P6, R14, R13, R12, R11 ;  /* 0x0000000c0d0e7389 */ /* 0x00006400000c000b */
[----:B01----:R-:W-:Y:S01]  /*19940*/  ENDCOLLECTIVE ;  /* 0x000000000000791b */ /* 0x003fe20003800000 */
.L_x_2107:
[----:B------:R-:W-:-:S05]  /*19950*/  @!P1 LEA R3, P0, R7, R3, 0x1 ;  /* 0x0000000307039211 */ /* 0x000fca00078008ff */
[----:B------:R-:W-:-:S05]  /*19960*/  @!P1 IMAD.X R2, RZ, RZ, R2, P0 ;  /* 0x000000ffff029224 */ /* 0x000fca00000e0602 */
[----:B------:R-:W-:Y:S01]  /*19970*/  @!P1 LOP3.LUT R3, R3, R2, RZ, 0x3c, !PT ;  /* 0x0000000203039212 */ /* 0x000fe200078e3cff */
[----:B------:R-:W-:-:S03]  /*19980*/  IMAD.MOV.U32 R13, RZ, RZ, R0 ;  /* 0x000000ffff0d7224 */ /* 0x000fc600078e0000 */
[----:B------:R-:W-:-:S04]  /*19990*/  @!P1 LOP3.LUT R2, R3, R2, RZ, 0x3c, !PT ;  /* 0x0000000203029212 */ /* 0x000fc800078e3cff */
[----:B------:R-:W-:Y:S01]  /*199a0*/  @!P1 LOP3.LUT R3, R3, R2, RZ, 0x3c, !PT ;  /* 0x0000000203039212 */ /* 0x000fe200078e3cff */
[----:B------:R-:W-:-:S04]  /*199b0*/  IMAD.MOV.U32 R5, RZ, RZ, R14 ;  /* 0x000000ffff057224 */ /* 0x000fc800078e000e */
[----:B------:R-:W-:Y:S01]  /*199c0*/  @!PT LDS RZ, [RZ] ;  /* 0x00000000fffff984 */ /* 0x000fe20000000800 */
[----:B------:R-:W-:Y:S01]  /*199d0*/  @!PT LDS RZ, [RZ] ;  /* 0x00000000fffff984 */ /* 0x000fe20000000800 */
[----:B------:R-:W-:Y:S01]  /*199e0*/  @!PT LDS RZ, [RZ] ;  /* 0x00000000fffff984 */ /* 0x000fe20000000800 */
[----:B------:R0:W-:Y:S03]  /*199f0*/  @!P1 LDGSTS.E.BYPASS.LTC128B.128 [R22+0x21400], desc[UR40][R2.64], !P5 ;  /* 0x2140000002169fae */ /* 0x0001e6000e901d68 */
[----:B0-----:R-:W-:Y:S05]  /*19a00*/  WARPSYNC.COLLECTIVE R15, `(.L_x_2108) ;  /* 0x000000000f087348 */ /* 0x001fea0003c00000 */
[----:B------:R1:W2:Y:S02]  /*19a10*/  SHFL.IDX P6, R14, R13, R12, R11 ;  /* 0x0000000c0d0e7389 */ /* 0x0002a400000c000b */
[----:B012---:R-:W-:Y:S01]  /*19a20*/  ENDCOLLECTIVE ;  /* 0x000000000000791b */ /* 0x007fe20003800000 */
.L_x_2108:
[----:B------:R-:W-:Y:S05]  /*19a30*/  BRA `(.L_x_2109) ;  /* 0xffffffc400647947 */ /* 0x000fea000383ffff */
.L_x_2043:
        /* <DEDUP_REMOVED lines=8> */
.L_x_2111:
[----:B------:R-:W-:Y:S05]  /*19ac0*/  BSYNC B0 ;  /* 0x0000000000007941 */ /* 0x000fea0003800000 */
.L_x_2110:
[----:B------:R-:W-:Y:S01]  /*19ad0*/  IMAD.MOV.U32 R13, RZ, RZ, R0 ;  /* 0x000000ffff0d7224 */ /* 0x000fe200078e0000 */
[----:B------:R-:W-:Y:S01]  /*19ae0*/  LOP3.LUT P1, RZ, R16, 0x100, RZ, 0xc0, !PT ;  /* 0x0000010010ff7812 */ /* 0x000fe2000782c0ff */
[----:B------:R-:W-:Y:S02]  /*19af0*/  IMAD.MOV.U32 R12, RZ, RZ, RZ ;  /* 0x000000ffff0c7224 */ /* 0x000fe400078e00ff */
[----:B------:R-:W-:Y:S02]  /*19b00*/  IMAD.MOV.U32 R11, RZ, RZ, 0x181f ;  /* 0x0000181fff0b7424 */ /* 0x000fe400078e00ff */
[----:B------:R-:W-:Y:S02]  /*19b10*/  IMAD.MOV.U32 R15, RZ, RZ, -0x1 ;  /* 0xffffffffff0f7424 */ /* 0x000fe400078e00ff */
[----:B------:R-:W-:-:S07]  /*19b20*/  IMAD.MOV.U32 R2, RZ, RZ, R14 ;  /* 0x000000ffff027224 */ /* 0x000fce00078e000e */
[----:B------:R-:W-:Y:S05]  /*19b30*/  WARPSYNC.COLLECTIVE R15, `(.L_x_2112) ;  /* 0x000000000f087348 */ /* 0x000fea0003c00000 */
[----:B------:R0:W1:Y:S02]  /*19b40*/  SHFL.IDX P6, R14, R13, R12, R11 ;  /* 0x0000000c0d0e7389 */ /* 0x00006400000c000b */
[----:B01----:R-:W-:Y:S01]  /*19b50*/  ENDCOLLECTIVE ;  /* 0x000000000000791b */ /* 0x003fe20003800000 */
.L_x_2112:
[----:B------:R-:W-:Y:S02]  /*19b60*/  IMAD.MOV.U32 R13, RZ, RZ, R4 ;  /* 0x000000ffff0d7224 */ /* 0x000fe400078e0004 */
[----:B------:R-:W-:Y:S01]  /*19b70*/  IMAD.MOV.U32 R12, RZ, RZ, 0x1 ;  /* 0x00000001ff0c7424 */ /* 0x000fe200078e00ff */
[----:B------:R-:W-:Y:S02]  /*19b80*/  @!P1 LEA R14, P0, R6, R14, 0x1 ;  /* 0x0000000e060e9211 */ /* 0x000fe400078008ff */
[----:B------:R-:W-:-:S03]  /*19b90*/  LOP3.LUT P6, RZ, R16, 0x40000, RZ, 0xc0, !PT ;  /* 0x0004000010ff7812 */ /* 0x000fc600078cc0ff */
[----:B------:R-:W-:Y:S01]  /*19ba0*/  @!P1 IMAD.X R3, RZ, RZ, R2, P0 ;  /* 0x000000ffff039224 */ /* 0x000fe200000e0602 */
[C---:B------:R-:W-:Y:S01]  /*19bb0*/  LOP3.LUT P0, RZ, R16.reuse, 0x80000, RZ, 0xc0, !PT ;  /* 0x0008000010ff7812 */ /* 0x040fe2000780c0ff */
[----:B------:R-:W-:Y:S01]  /*19bc0*/  @!P1 IMAD.MOV.U32 R2, RZ, RZ, R14 ;  /* 0x000000ffff029224 */ /* 0x000fe200078e000e */
[----:B------:R-:W-:-:S04]  /*19bd0*/  LOP3.LUT R16, R16, 0xffbfffff, RZ, 0xc0, !PT ;  /* 0xffbfffff10107812 */ /* 0x000fc800078ec0ff */
[----:B------:R-:W-:-:S07]  /*19be0*/  @P2 LOP3.LUT R16, R16, 0x400000, RZ, 0xfc, !PT ;  /* 0x0040000010102812 */ /* 0x000fce00078efcff */
        /* <DEDUP_REMOVED lines=9> */
.L_x_2113:
        /* <DEDUP_REMOVED lines=15> */
.L_x_2114:
        /* <DEDUP_REMOVED lines=27> */
.L_x_2115:
[----:B------:R-:W-:Y:S02]  /*19f20*/  IMAD.MOV.U32 R13, RZ, RZ, R0 ;  /* 0x000000ffff0d7224 */ /* 0x000fe400078e0000 */
[----:B------:R-:W-:-:S07]  /*19f30*/  IMAD.MOV.U32 R5, RZ, RZ, R14 ;  /* 0x000000ffff057224 */ /* 0x000fce00078e000e */
[----:B------:R-:W-:Y:S05]  /*19f40*/  WARPSYNC.COLLECTIVE R15, `(.L_x_2116) ;  /* 0x000000000f087348 */ /* 0x000fea0003c00000 */
[----:B------:R0:W1:Y:S02]  /*19f50*/  SHFL.IDX P6, R14, R13, R12, R11 ;  /* 0x0000000c0d0e7389 */ /* 0x00006400000c000b */
[----:B01----:R-:W-:Y:S01]  /*19f60*/  ENDCOLLECTIVE ;  /* 0x000000000000791b */ /* 0x003fe20003800000 */
.L_x_2116:
        /* <DEDUP_REMOVED lines=17> */
.L_x_2117:
        /* <DEDUP_REMOVED lines=14> */
.L_x_2118:
[----:B------:R-:W-:Y:S01]  /*1a160*/  @!PT LDS RZ, [RZ] ;  /* 0x00000000fffff984 */ /* 0x000fe20000000800 */
[----:B------:R-:W-:Y:S01]  /*1a170*/  @!PT LDS RZ, [RZ] ;  /* 0x00000000fffff984 */ /* 0x000fe20000000800 */
[----:B------:R-:W-:Y:S01]  /*1a180*/  @!PT LDS RZ, [RZ] ;  /* 0x00000000fffff984 */ /* 0x000fe20000000800 */
[----:B------:R0:W-:Y:S01]  /*1a190*/  @!P1 LDGSTS.E.BYPASS.LTC128B.128 [R22+0x35400], desc[UR40][R2.64+0x380], P0 ;  /* 0x3540038002169fae */ /* 0x0001e20008101d68 */
[----:B------:R-:W-:Y:S05]  /*1a1a0*/  BRA `(.L_x_2119) ;  /* 0xffffffc400f07947 */ /* 0x000fea000383ffff */
.L_x_2046:
[----:B0-----:R0:W2:Y:S02]  /*1a1b0*/  SYNCS.PHASECHK.TRANS64.TRYWAIT P0, [R17+URZ+0x38820], R0 ;  /* 0x03882000110075a7 */ /* 0x0010a4000800017f */
[----:B--2---:R-:W-:Y:S05]  /*1a1c0*/  @!P0 NANOSLEEP.SYNCS 0x989680 ;  /* 0x009896800000895d */ /* 0x004fea0003900000 */
[----:B------:R-:W2:Y:S02]  /*1a1d0*/  @!P0 SYNCS.PHASECHK.TRANS64 P0, [R17+URZ+0x38820], R0 ;  /* 0x03882000110085a7 */ /* 0x000ea4000800007f */
[----:B--2---:R-:W-:Y:S05]  /*1a1e0*/  @!P0 BRA `(.L_x_2046) ;  /* 0xfffffffc00f08947 */ /* 0x004fea000383ffff */
[----:B------:R-:W-:Y:S05]  /*1a1f0*/  BRA `(.L_x_2120) ;  /* 0xffffffc800747947 */ /* 0x000fea000383ffff */
.L_x_2049:
[----:B0-----:R0:W2:Y:S02]  /*1a200*/  SYNCS.PHASECHK.TRANS64.TRYWAIT P0, [R27+URZ+0x38860], R0 ;  /* 0x038860001b0075a7 */ /* 0x0010a4000800017f */
[----:B--2---:R-:W-:Y:S05]  /*1a210*/  @!P0 NANOSLEEP.SYNCS 0x989680 ;  /* 0x009896800000895d */ /* 0x004fea0003900000 */
[----:B------:R-:W2:Y:S02]  /*1a220*/  @!P0 SYNCS.PHASECHK.TRANS64 P0, [R27+URZ+0x38860], R0 ;  /* 0x038860001b0085a7 */ /* 0x000ea4000800007f */
[----:B--2---:R-:W-:Y:S05]  /*1a230*/  @!P0 BRA `(.L_x_2049) ;  /* 0xfffffffc00f08947 */ /* 0x004fea000383ffff */
[----:B------:R-:W-:Y:S05]  /*1a240*/  BRA `(.L_x_2121) ;  /* 0xffffffc800847947 */ /* 0x000fea000383ffff */
.L_x_2050:
        /* <DEDUP_REMOVED lines=8> */
.L_x_2123:
[----:B------:R-:W-:Y:S05]  /*1a2d0*/  BSYNC B0 ;  /* 0x0000000000007941 */ /* 0x000fea0003800000 */
.L_x_2122:
        /* <DEDUP_REMOVED lines=15> */
.L_x_2124:
[----:B------:R-:W-:-:S04]  /*1a3d0*/  LOP3.LUT R16, R16, 0xffffffbf, RZ, 0xc0, !PT ;  /* 0xffffffbf10107812 */ /* 0x000fc800078ec0ff */
[----:B------:R-:W-:Y:S01]  /*1a3e0*/  @P1 LOP3.LUT R16, R16, 0x40, RZ, 0xfc, !PT ;  /* 0x0000004010101812 */ /* 0x000fe200078efcff */
[----:B------:R-:W-:Y:S02]  /*1a3f0*/  IMAD.MOV.U32 R13, RZ, RZ, R7 ;  /* 0x000000ffff0d7224 */ /* 0x000fe400078e0007 */
        /* <DEDUP_REMOVED lines=31> */
.L_x_2125:
[----:B------:R-:W-:Y:S02]  /*1a5f0*/  IMAD.MOV.U32 R13, RZ, RZ, R6 ;  /* 0x000000ffff0d7224 */ /* 0x000fe400078e0006 */
[----:B------:R-:W-:-:S07]  /*1a600*/  IMAD.MOV.U32 R3, RZ, RZ, R14 ;  /* 0x000000ffff037224 */ /* 0x000fce00078e000e */
[----:B------:R-:W-:Y:S05]  /*1a610*/  WARPSYNC.COLLECTIVE R15, `(.L_x_2126) ;  /* 0x000000000f087348 */ /* 0x000fea0003c00000 */
[----:B------:R0:W1:Y:S02]  /*1a620*/  SHFL.IDX P6, R14, R13, R12, R11 ;  /* 0x0000000c0d0e7389 */ /* 0x00006400000c000b */
[----:B01----:R-:W-:Y:S01]  /*1a630*/  ENDCOLLECTIVE ;  /* 0x000000000000791b */ /* 0x003fe20003800000 */
.L_x_2126:
        /* <DEDUP_REMOVED lines=28> */
.L_x_2127:
[----:B------:R-:W-:Y:S02]  /*1a800*/  IMAD.MOV.U32 R13, RZ, RZ, R6 ;  /* 0x000000ffff0d7224 */ /* 0x000fe400078e0006 */
[----:B------:R-:W-:-:S07]  /*1a810*/  IMAD.MOV.U32 R8, RZ, RZ, R14 ;  /* 0x000000ffff087224 */ /* 0x000fce00078e000e */
[----:B------:R-:W-:Y:S05]  /*1a820*/  WARPSYNC.COLLECTIVE R15, `(.L_x_2128) ;  /* 0x000000000f087348 */ /* 0x000fea0003c00000 */
[----:B------:R0:W1:Y:S02]  /*1a830*/  SHFL.IDX P6, R14, R13, R12, R11 ;  /* 0x0000000c0d0e7389 */ /* 0x00006400000c000b */
[----:B01----:R-:W-:Y:S01]  /*1a840*/  ENDCOLLECTIVE ;  /* 0x000000000000791b */ /* 0x003fe20003800000 */
.L_x_2128:
        /* <DEDUP_REMOVED lines=28> */
.L_x_2129:
[----:B------:R-:W-:Y:S02]  /*1aa10*/  IMAD.MOV.U32 R13, RZ, RZ, R6 ;  /* 0x000000ffff0d7224 */ /* 0x000fe400078e0006 */
[----:B------:R-:W-:-:S07]  /*1aa20*/  IMAD.MOV.U32 R7, RZ, RZ, R14 ;  /* 0x000000ffff077224 */ /* 0x000fce00078e000e */
[----:B------:R-:W-:Y:S05]  /*1aa30*/  WARPSYNC.COLLECTIVE R15, `(.L_x_2130) ;  /* 0x000000000f087348 */ /* 0x000fea0003c00000 */
[----:B------:R0:W1:Y:S02]  /*1aa40*/  SHFL.IDX P6, R14, R13, R12, R11 ;  /* 0x0000000c0d0e7389 */ /* 0x00006400000c000b */
[----:B01----:R-:W-:Y:S01]  /*1aa50*/  ENDCOLLECTIVE ;  /* 0x000000000000791b */ /* 0x003fe20003800000 */
.L_x_2130:
[----:B------:R-:W-:Y:S05]  /*1aa60*/  BRA `(.L_x_2131) ;  /* 0xffffffc800347947 */ /* 0x000fea000383ffff */
.L_x_2056:
[----:B0-----:R0:W2:Y:S02]  /*1aa70*/  SYNCS.PHASECHK.TRANS64.TRYWAIT P0, [R8+URZ+0x38840], R20 ;  /* 0x03884014080075a7 */ /* 0x0010a4000800017f */
[----:B--2---:R-:W-:Y:S05]  /*1aa80*/  @!P0 NANOSLEEP.SYNCS 0x989680 ;  /* 0x009896800000895d */ /* 0x004fea0003900000 */
[----:B------:R-:W2:Y:S02]  /*1aa90*/  @!P0 SYNCS.PHASECHK.TRANS64 P0, [R8+URZ+0x38840], R20 ;  /* 0x03884014080085a7 */ /* 0x000ea4000800007f */
[----:B--2---:R-:W-:Y:S05]  /*1aaa0*/  @!P0 BRA `(.L_x_2056) ;  /* 0xfffffffc00f08947 */ /* 0x004fea000383ffff */
[----:B------:R-:W-:Y:S05]  /*1aab0*/  BRA `(.L_x_2132) ;  /* 0xffffffcc00947947 */ /* 0x000fea000383ffff */
.L_x_2057:
        /* <DEDUP_REMOVED lines=8> */
.L_x_2134:
[----:B------:R-:W-:Y:S05]  /*1ab40*/  BSYNC B1 ;  /* 0x0000000000017941 */ /* 0x000fea0003800000 */
.L_x_2133:
        /* <DEDUP_REMOVED lines=9> */
.L_x_2135:
[----:B------:R-:W-:Y:S02]  /*1abe0*/  IMAD.MOV.U32 R13, RZ, RZ, R27 ;  /* 0x000000ffff0d7224 */ /* 0x000fe400078e001b */
[----:B------:R-:W-:Y:S02]  /*1abf0*/  IMAD.MOV.U32 R12, RZ, RZ, 0x1 ;  /* 0x00000001ff0c7424 */ /* 0x000fe400078e00ff */
[----:B------:R-:W-:-:S07]  /*1ac00*/  IMAD.MOV.U32 R2, RZ, RZ, R14 ;  /* 0x000000ffff027224 */ /* 0x000fce00078e000e */
[----:B------:R-:W-:Y:S05]  /*1ac10*/  WARPSYNC.COLLECTIVE R15, `(.L_x_2136) ;  /* 0x000000000f087348 */ /* 0x000fea0003c00000 */
[----:B------:R0:W1:Y:S02]  /*1ac20*/  SHFL.IDX P6, R14, R13, R12, R11 ;  /* 0x0000000c0d0e7389 */ /* 0x00006400000c000b */
[----:B01----:R-:W-:Y:S01]  /*1ac30*/  ENDCOLLECTIVE ;  /* 0x000000000000791b */ /* 0x003fe20003800000 */
.L_x_2136:
        /* <DEDUP_REMOVED lines=11> */
.L_x_2137:
[----:B------:R-:W-:Y:S02]  /*1acf0*/  IMAD.MOV.U32 R13, RZ, RZ, R27 ;  /* 0x000000ffff0d7224 */ /* 0x000fe400078e001b */
[----:B------:R-:W-:Y:S02]  /*1ad00*/  IMAD.MOV.U32 R12, RZ, RZ, 0x2 ;  /* 0x00000002ff0c7424 */ /* 0x000fe400078e00ff */
[----:B------:R-:W-:-:S07]  /*1ad10*/  IMAD.MOV.U32 R2, RZ, RZ, R14 ;  /* 0x000000ffff027224 */ /* 0x000fce00078e000e */
[----:B------:R-:W-:Y:S05]  /*1ad20*/  WARPSYNC.COLLECTIVE R15, `(.L_x_2138) ;  /* 0x000000000f087348 */ /* 0x000fea0003c00000 */
[----:B------:R0:W1:Y:S02]  /*1ad30*/  SHFL.IDX P6, R14, R13, R12, R11 ;  /* 0x0000000c0d0e7389 */ /* 0x00006400000c000b */
[----:B01----:R-:W-:Y:S01]  /*1ad40*/  ENDCOLLECTIVE ;  /* 0x000000000000791b */ /* 0x003fe20003800000 */
.L_x_2138:
        /* <DEDUP_REMOVED lines=11> */
.L_x_2139:
[----:B------:R-:W-:Y:S02]  /*1ae00*/  IMAD.MOV.U32 R13, RZ, RZ, R27 ;  /* 0x000000ffff0d7224 */ /* 0x000fe400078e001b */
[----:B------:R-:W-:Y:S02]  /*1ae10*/  IMAD.MOV.U32 R12, RZ, RZ, 0x3 ;  /* 0x00000003ff0c7424 */ /* 0x000fe400078e00ff */
[----:B------:R-:W-:-:S07]  /*1ae20*/  IMAD.MOV.U32 R2, RZ, RZ, R14 ;  /* 0x000000ffff027224 */ /* 0x000fce00078e000e */
[----:B------:R-:W-:Y:S05]  /*1ae30*/  WARPSYNC.COLLECTIVE R15, `(.L_x_2140) ;  /* 0x000000000f087348 */ /* 0x000fea0003c00000 */
[----:B------:R0:W1:Y:S02]  /*1ae40*/  SHFL.IDX P6, R14, R13, R12, R11 ;  /* 0x0000000c0d0e7389 */ /* 0x00006400000c000b */
[----:B01----:R-:W-:Y:S01]  /*1ae50*/  ENDCOLLECTIVE ;  /* 0x000000000000791b */ /* 0x003fe20003800000 */
.L_x_2140:
        /* <DEDUP_REMOVED lines=11> */
.L_x_2141:
[----:B------:R-:W-:Y:S01]  /*1af10*/  IMAD.MOV.U32 R2, RZ, RZ, R14 ;  /* 0x000000ffff027224 */ /* 0x000fe200078e000e */
[----:B------:R-:W-:Y:S06]  /*1af20*/  BRA `(.L_x_2142) ;  /* 0xffffffcc00247947 */ /* 0x000fec000383ffff */
.L_x_2062:
[----:B---3--:R3:W4:Y:S02]  /*1af30*/  SYNCS.PHASECHK.TRANS64.TRYWAIT P0, [R8+URZ+0x38860], R20 ;  /* 0x03886014080075a7 */ /* 0x008724000800017f */
[----:B----4-:R-:W-:Y:S05]  /*1af40*/  @!P0 NANOSLEEP.SYNCS 0x989680 ;  /* 0x009896800000895d */ /* 0x010fea0003900000 */
[----:B------:R-:W4:Y:S02]  /*1af50*/  @!P0 SYNCS.PHASECHK.TRANS64 P0, [R8+URZ+0x38860], R20 ;  /* 0x03886014080085a7 */ /* 0x000f24000800007f */
[----:B----4-:R-:W-:Y:S05]  /*1af60*/  @!P0 BRA `(.L_x_2062) ;  /* 0xfffffffc00f08947 */ /* 0x010fea000383ffff */
[----:B------:R-:W-:Y:S05]  /*1af70*/  BRA `(.L_x_2143) ;  /* 0xffffffcc00747947 */ /* 0x000fea000383ffff */
.L_x_2063:
[----:B------:R-:W-:Y:S01]  /*1af80*/  BSSY B1, `(.L_x_2144) ;  /* 0x0000008000017945 */ /* 0x000fe20003800000 */
[----:B------:R-:W-:Y:S02]  /*1af90*/  IMAD.MOV.U32 R13, RZ, RZ, R20 ;  /* 0x000000ffff0d7224 */ /* 0x000fe400078e0014 */
[----:B------:R-:W-:Y:S02]  /*1afa0*/  IMAD.MOV.U32 R12, RZ, RZ, RZ ;  /* 0x000000ffff0c7224 */ /* 0x000fe400078e00ff */
[----:B------:R-:W-:Y:S02]  /*1afb0*/  IMAD.MOV.U32 R11, RZ, RZ, 0x181f ;  /* 0x0000181fff0b7424 */ /* 0x000fe400078e00ff */
[----:B------:R-:W-:-:S07]  /*1afc0*/  IMAD.MOV.U32 R15, RZ, RZ, -0x1 ;  /* 0xffffffffff0f7424 */ /* 0x000fce00078e00ff */
[----:B--2---:R-:W-:Y:S05]  /*1afd0*/  WARPSYNC.COLLECTIVE R15, `(.L_x_2145) ;  /* 0x000000000f087348 */ /* 0x004fea0003c00000 */
[----:B------:R0:W1:Y:S02]  /*1afe0*/  SHFL.IDX P6, R14, R13, R12, R11 ;  /* 0x0000000c0d0e7389 */ /* 0x00006400000c000b */
[----:B012---:R-:W-:Y:S01]  /*1aff0*/  ENDCOLLECTIVE ;  /* 0x000000000000791b */ /* 0x007fe20003800000 */
.L_x_2145:
[----:B------:R-:W-:Y:S05]  /*1b000*/  BSYNC B1 ;  /* 0x0000000000017941 */ /* 0x000fea0003800000 */
.L_x_2144:
[----:B------:R-:W-:Y:S01]  /*1b010*/  IMAD.MOV.U32 R13, RZ, RZ, R10 ;  /* 0x000000ffff0d7224 */ /* 0x000fe200078e000a */
[C---:B------:R-:W-:Y:S01]  /*1b020*/  LOP3.LUT P2, RZ, R16.reuse, 0x200, RZ, 0xc0, !PT ;  /* 0x0000020010ff7812 */ /* 0x040fe2000784c0ff */
[----:B------:R-:W-:Y:S01]  /*1b030*/  IMAD.MOV.U32 R12, RZ, RZ, RZ ;  /* 0x000000ffff0c7224 */ /* 0x000fe200078e00ff */
[C---:B------:R-:W-:Y:S01]  /*1b040*/  LOP3.LUT P1, RZ, R16.reuse, 0x20, RZ, 0xc0, !PT ;  /* 0x0000002010ff7812 */ /* 0x040fe2000782c0ff */
[----:B------:R-:W-:Y:S01]  /*1b050*/  IMAD.MOV.U32 R11, RZ, RZ, 0x181f ;  /* 0x0000181fff0b7424 */ /* 0x000fe200078e00ff */
[----:B------:R-:W-:Y:S01]  /*1b060*/  P2R R4, PR, RZ, 0x8 ;  /* 0x00000008ff047803 */ /* 0x000fe20000000000 */
[----:B------:R-:W-:Y:S01]  /*1b070*/  IMAD.MOV.U32 R15, RZ, RZ, -0x1 ;  /* 0xffffffffff0f7424 */ /* 0x000fe200078e00ff */
[----:B------:R-:W-:Y:S01]  /*1b080*/  LOP3.LUT P3, RZ, R16, 0x10, RZ, 0xc0, !PT ;  /* 0x0000001010ff7812 */ /* 0x000fe2000786c0ff */
[----:B------:R-:W-:Y:S02]  /*1b090*/  IMAD.MOV.U32 R3, RZ, RZ, R14 ;  /* 0x000000ffff037224 */ /* 0x000fe400078e000e */
[----:B------:R-:W-:-:S10]  /*1b0a0*/  IMAD R21, R21, 0x2, R17 ;  /* 0x0000000215157824 */ /* 0x000fd400078e0211 */
[----:B------:R-:W-:Y:S05]  /*1b0b0*/  WARPSYNC.COLLECTIVE R15, `(.L_x_2146) ;  /* 0x000000000f087348 */ /* 0x000fea0003c00000 */
[----:B------:R0:W1:Y:S02]  /*1b0c0*/  SHFL.IDX P6, R14, R13, R12, R11 ;  /* 0x0000000c0d0e7389 */ /* 0x00006400000c000b */
[----:B01----:R-:W-:Y:S01]  /*1b0d0*/  ENDCOLLECTIVE ;  /* 0x000000000000791b */ /* 0x003fe20003800000 */
.L_x_2146:
        /* <DEDUP_REMOVED lines=14> */
.L_x_2147:
        /* <DEDUP_REMOVED lines=17> */
.L_x_2148:
        /* <DEDUP_REMOVED lines=18> */
.L_x_2149:
        /* <DEDUP_REMOVED lines=14> */
.L_x_2150:
        /* <DEDUP_REMOVED lines=17> */
.L_x_2151:
        /* <DEDUP_REMOVED lines=14> */
.L_x_2152:
[----:B------:R-:W-:Y:S05]  /*1b6c0*/  BRA `(.L_x_2153) ;  /* 0xffffffc800e47947 */ /* 0x000fea000383ffff */
.L_x_2071:
[----:B------:R-:W-:Y:S01]  /*1b6d0*/  BSSY B0, `(.L_x_2154) ;  /* 0x0000008000007945 */ /* 0x000fe20003800000 */
[----:B------:R-:W-:Y:S02]  /*1b6e0*/  IMAD.MOV.U32 R13, RZ, RZ, R36 ;  /* 0x000000ffff0d7224 */ /* 0x000fe400078e0024 */
[----:B------:R-:W-:Y:S02]  /*1b6f0*/  IMAD.MOV.U32 R12, RZ, RZ, RZ ;  /* 0x000000ffff0c7224 */ /* 0x000fe400078e00ff */
[----:B------:R-:W-:Y:S02]  /*1b700*/  IMAD.MOV.U32 R11, RZ, RZ, 0x1f ;  /* 0x0000001fff0b7424 */ /* 0x000fe400078e00ff */
[----:B------:R-:W-:-:S07]  /*1b710*/  IMAD.MOV.U32 R15, RZ, RZ, -0x1 ;  /* 0xffffffffff0f7424 */ /* 0x000fce00078e00ff */
[----:B012--5:R-:W-:Y:S05]  /*1b720*/  WARPSYNC.COLLECTIVE R15, `(.L_x_2155) ;  /* 0x000000000f087348 */ /* 0x027fea0003c00000 */
[----:B------:R3:W4:Y:S02]  /*1b730*/  SHFL.IDX P6, R14, R13, R12, R11 ;  /* 0x0000000c0d0e7389 */ /* 0x00072400000c000b */
[----:B012345:R-:W-:Y:S01]  /*1b740*/  ENDCOLLECTIVE ;  /* 0x000000000000791b */ /* 0x03ffe20003800000 */
.L_x_2155:
[----:B------:R-:W-:Y:S05]  /*1b750*/  BSYNC B0 ;  /* 0x0000000000007941 */ /* 0x000fea0003800000 */
.L_x_2154:
[----:B------:R-:W-:Y:S05]  /*1b760*/  BRA `(.L_x_2156) ;  /* 0xffffffcc00e87947 */ /* 0x000fea000383ffff */
.L_x_2074:
[----:B0-----:R0:W4:Y:S02]  /*1b770*/  SYNCS.PHASECHK.TRANS64.TRYWAIT P0, [R5+URZ+0x38820], R0 ;  /* 0x03882000050075a7 */ /* 0x001124000800017f */
[----:B----4-:R-:W-:Y:S05]  /*1b780*/  @!P0 NANOSLEEP.SYNCS 0x989680 ;  /* 0x009896800000895d */ /* 0x010fea0003900000 */
[----:B------:R-:W4:Y:S02]  /*1b790*/  @!P0 SYNCS.PHASECHK.TRANS64 P0, [R5+URZ+0x38820], R0 ;  /* 0x03882000050085a7 */ /* 0x000f24000800007f */
[----:B----4-:R-:W-:Y:S05]  /*1b7a0*/  @!P0 BRA `(.L_x_2074) ;  /* 0xfffffffc00f08947 */ /* 0x010fea000383ffff */
[----:B------:R-:W-:Y:S05]  /*1b7b0*/  BRA `(.L_x_2157) ;  /* 0xffffffd000307947 */ /* 0x000fea000383ffff */
.L_x_2075:
        /* <DEDUP_REMOVED lines=11> */
.L_x_2159:
[----:B------:R-:W-:Y:S05]  /*1b870*/  BSYNC B0 ;  /* 0x0000000000007941 */ /* 0x000fea0003800000 */
.L_x_2158:
[----:B------:R-:W-:Y:S05]  /*1b880*/  BRA `(.L_x_2160) ;  /* 0xffffffd000187947 */ /* 0x000fea000383ffff */
.L_x_2078:
[----:B------:R-:W-:Y:S01]  /*1b890*/  BSSY B1, `(.L_x_2161) ;  /* 0x0000006000017945 */ /* 0x000fe20003800000 */
[----:B------:R-:W-:-:S07]  /*1b8a0*/  IMAD.MOV.U32 R15, RZ, RZ, -0x1 ;  /* 0xffffffffff0f7424 */ /* 0x000fce00078e00ff */
[----:B0123-5:R-:W-:Y:S05]  /*1b8b0*/  WARPSYNC.COLLECTIVE R15, `(.L_x_2162) ;  /* 0x000000000f0c7348 */ /* 0x02ffea0003c00000 */
[----:B------:R-:W-:Y:S02]  /*1b8c0*/  ELECT P6, UR62, PT ;  /* 0x00000000003e782f */ /* 0x000fe400038c0000 */
[----:B------:R-:W-:Y:S01]  /*1b8d0*/  MOV R14, UR62 ;  /* 0x0000003e000e7c02 */ /* 0x000fe20008000f00 */
[----:B0123-5:R-:W-:Y:S10]  /*1b8e0*/  ENDCOLLECTIVE ;  /* 0x000000000000791b */ /* 0x02fff40003800000 */
.L_x_2162:
[----:B------:R-:W-:Y:S05]  /*1b8f0*/  BSYNC B1 ;  /* 0x0000000000017941 */ /* 0x000fea0003800000 */
.L_x_2161:
[----:B------:R-:W-:Y:S05]  /*1b900*/  BRA `(.L_x_2163) ;  /* 0xffffffd000107947 */ /* 0x000fea000383ffff */
.L_x_2080:
[----:B0-----:R0:W4:Y:S02]  /*1b910*/  SYNCS.PHASECHK.TRANS64.TRYWAIT P1, [R3+URZ+0x38840], R2 ;  /* 0x03884002030075a7 */ /* 0x001124000802017f */
[----:B----4-:R-:W-:Y:S05]  /*1b920*/  @!P1 NANOSLEEP.SYNCS 0x989680 ;  /* 0x009896800000995d */ /* 0x010fea0003900000 */
[----:B------:R-:W4:Y:S02]  /*1b930*/  @!P1 SYNCS.PHASECHK.TRANS64 P1, [R3+URZ+0x38840], R2 ;  /* 0x03884002030095a7 */ /* 0x000f24000802007f */
[----:B----4-:R-:W-:Y:S05]  /*1b940*/  @!P1 BRA `(.L_x_2080) ;  /* 0xfffffffc00f09947 */ /* 0x010fea000383ffff */
[----:B------:R-:W-:Y:S05]  /*1b950*/  BRA `(.L_x_2164) ;  /* 0xffffffd0002c7947 */ /* 0x000fea000383ffff */
.L_x_2082:
[----:B----4-:R4:W0:Y:S02]  /*1b960*/  SYNCS.PHASECHK.TRANS64.TRYWAIT P1, [R5+URZ+0x38840], R0 ;  /* 0x03884000050075a7 */ /* 0x010824000802017f */
[----:B0-----:R-:W-:Y:S05]  /*1b970*/  @!P1 NANOSLEEP.SYNCS 0x989680 ;  /* 0x009896800000995d */ /* 0x001fea0003900000 */
[----:B------:R-:W0:Y:S02]  /*1b980*/  @!P1 SYNCS.PHASECHK.TRANS64 P1, [R5+URZ+0x38840], R0 ;  /* 0x03884000050095a7 */ /* 0x000e24000802007f */
[----:B0-----:R-:W-:Y:S05]  /*1b990*/  @!P1 BRA `(.L_x_2082) ;  /* 0xfffffffc00f09947 */ /* 0x001fea000383ffff */
[----:B------:R-:W-:Y:S05]  /*1b9a0*/  BRA `(.L_x_2165) ;  /* 0xffffffd000387947 */ /* 0x000fea000383ffff */
.L_x_2084:
[----:B------:R0:W0:Y:S02]  /*1b9b0*/  SYNCS.PHASECHK.TRANS64.TRYWAIT P1, [R3+URZ+0x38860], R2 ;  /* 0x03886002030075a7 */ /* 0x000024000802017f */
[----:B0-----:R-:W-:Y:S05]  /*1b9c0*/  @!P1 NANOSLEEP.SYNCS 0x989680 ;  /* 0x009896800000995d */ /* 0x001fea0003900000 */
[----:B------:R-:W0:Y:S02]  /*1b9d0*/  @!P1 SYNCS.PHASECHK.TRANS64 P1, [R3+URZ+0x38860], R2 ;  /* 0x03886002030095a7 */ /* 0x000e24000802007f */
[----:B0-----:R-:W-:Y:S05]  /*1b9e0*/  @!P1 BRA `(.L_x_2084) ;  /* 0xfffffffc00f09947 */ /* 0x001fea000383ffff */
[----:B------:R-:W-:Y:S05]  /*1b9f0*/  BRA `(.L_x_2166) ;  /* 0xffffffd000347947 */ /* 0x000fea000383ffff */
.L_x_2167:
        /* <DEDUP_REMOVED lines=16> */
.L_x_5640:


//--------------------- .text._ZN7cutlass13device_kernelIN5flash11enable_sm90INS1_16FlashAttnFwdSm90INS1_25CollectiveMainloopFwdSm90ILi2EN4cute5tupleIJNS5_1CILi1EEES8_S8_EEENS6_IJNS7_ILi64EEESA_SA_EEELi512ENS_6half_tEfNS_4arch4Sm90ELb0ELb1ELb0ELb1ELb1ELb0ELb0ELb0ELb0ELb1ELb0ELb0EEENS1_21CollectiveEpilogueFwdINS6_IJSA_NS7_ILi512EEESA_EEES9_SC_SE_Li256ELb1ELb1ELb0ELb0EEENS1_36VarlenDynamicPersistentTileSchedulerILi64ELi64ELi256ELi128ELb0ELb1ELb1ELb1ELb0ELb1EEEEEEEEEvNT_6ParamsE --------------------------
	.section	.text._ZN7cutlass13device_kernelIN5flash11enable_sm90INS1_16FlashAttnFwdSm90INS1_25CollectiveMainloopFwdSm90ILi2EN4cute5tupleIJNS5_1CILi1EEES8_S8_EEENS6_IJNS7_ILi64EEESA_SA_EEELi512ENS_6half_tEfNS_4arch4Sm90ELb0ELb1ELb0ELb1ELb1ELb0ELb0ELb0ELb0ELb1ELb0ELb0EEENS1_21CollectiveEpilogueFwdINS6_IJSA_NS7_ILi512EEESA_EEES9_SC_SE_Li256ELb1ELb1ELb0ELb0EEENS1_36VarlenDynamicPersistentTileSchedulerILi64ELi64ELi256ELi128ELb0ELb1ELb1ELb1ELb0ELb1EEEEEEEEEvNT_6ParamsE,"ax",@progbits
	.align	128
.text._ZN7cutlass13device_kernelIN5flash11enable_sm90INS1_16FlashAttnFwdSm90INS1_25CollectiveMainloopFwdSm90ILi2EN4cute5tupleIJNS5_1CILi1EEES8_S8_EEENS6_IJNS7_ILi64EEESA_SA_EEELi512ENS_6half_tEfNS_4arch4Sm90ELb0ELb1ELb0ELb1ELb1ELb0ELb0ELb0ELb0ELb1ELb0ELb0EEENS1_21CollectiveEpilogueFwdINS6_IJSA_NS7_ILi512EEESA_EEES9_SC_SE_Li256ELb1ELb1ELb0ELb0EEENS1_36VarlenDynamicPersistentTileSchedulerILi64ELi64ELi256ELi128ELb0ELb1ELb1ELb1ELb0ELb1EEEEEEEEEvNT_6ParamsE:
        .type           _ZN7cutlass13device_kernelIN5flash11enable_sm90INS1_16FlashAttnFwdSm90INS1_25CollectiveMainloopFwdSm90ILi2EN4cute5tupleIJNS5_1CILi1EEES8_S8_EEENS6_IJNS7_ILi64EEESA_SA_EEELi512ENS_6half_tEfNS_4arch4Sm90ELb0ELb1ELb0ELb1ELb1ELb0ELb0ELb0ELb0ELb1ELb0ELb0EEENS1_21CollectiveEpilogueFwdINS6_IJSA_NS7_ILi512EEESA_EEES9_SC_SE_Li256ELb1ELb1ELb0ELb0EEENS1_36VarlenDynamicPersistentTileSchedulerILi64ELi64ELi256ELi128ELb0ELb1ELb1ELb1ELb0ELb1EEEEEEEEEvNT_6ParamsE,@function
        .size           _ZN7cutlass13device_kernelIN5flash11enable_sm90INS1_16FlashAttnFwdSm90INS1_25CollectiveMainloopFwdSm90ILi2EN4cute5tupleIJNS5_1CILi1EEES8_S8_EEENS6_IJNS7_ILi64EEESA_SA_EEELi512ENS_6half_tEfNS_4arch4Sm90ELb0ELb1ELb0ELb1ELb1ELb0ELb0ELb0ELb0ELb1ELb0ELb0EEENS1_21CollectiveEpilogueFwdINS6_IJSA_NS7_ILi512EEESA_EEES9_SC_SE_Li256ELb1ELb1ELb0ELb0EEENS1_36VarlenDynamicPersistentTileSchedulerILi64ELi64ELi256ELi128ELb0ELb1ELb1ELb1ELb0ELb1EEEEEEEEEvNT_6ParamsE,(.L_x_5641 - _ZN7cutlass13device_kernelIN5flash11enable_sm90INS1_16FlashAttnFwdSm90INS1_25CollectiveMainloopFwdSm90ILi2EN4cute5tupleIJNS5_1CILi1EEES8_S8_EEENS6_IJNS7_ILi64EEESA_SA_EEELi512ENS_6half_tEfNS_4arch4Sm90ELb0ELb1ELb0ELb1ELb1ELb0ELb0ELb0ELb0ELb1ELb0ELb0EEENS1_21CollectiveEpilogueFwdINS6_IJSA_NS7_ILi512EEESA_EEES9_SC_SE_Li256ELb1ELb1ELb0ELb0EEENS1_36VarlenDynamicPersistentTileSchedulerILi64ELi64ELi256ELi128ELb0ELb1ELb1ELb1ELb0ELb1EEEEEEEEEvNT_6ParamsE)
        .other          _ZN7cutlass13device_kernelIN5flash11enable_sm90INS1_16FlashAttnFwdSm90INS1_25CollectiveMainloopFwdSm90ILi2EN4cute5tupleIJNS5_1CILi1EEES8_S8_EEENS6_IJNS7_ILi64EEESA_SA_EEELi512ENS_6half_tEfNS_4arch4Sm90ELb0ELb1ELb0ELb1ELb1ELb0ELb0ELb0ELb0ELb1ELb0ELb0EEENS1_21CollectiveEpilogueFwdINS6_IJSA_NS7_ILi512EEESA_EEES9_SC_SE_Li256ELb1ELb1ELb0ELb0EEENS1_36VarlenDynamicPersistentTileSchedulerILi64ELi64ELi256ELi128ELb0ELb1ELb1ELb1ELb0ELb1EEEEEEEEEvNT_6ParamsE,@"STO_CUDA_ENTRY STV_DEFAULT"
_ZN7cutlass13device_kernelIN5flash11enable_sm90INS1_16FlashAttnFwdSm90INS1_25CollectiveMainloopFwdSm90ILi2EN4cute5tupleIJNS5_1CILi1EEES8_S8_EEENS6_IJNS7_ILi64EEESA_SA_EEELi512ENS_6half_tEfNS_4arch4Sm90ELb0ELb1ELb0ELb1ELb1ELb0ELb0ELb0ELb0ELb1ELb0ELb0EEENS1_21CollectiveEpilogueFwdINS6_IJSA_NS7_ILi512EEESA_EEES9_SC_SE_Li256ELb1ELb1ELb0ELb0EEENS1_36VarlenDynamicPersistentTileSchedulerILi64ELi64ELi256ELi128ELb0ELb1ELb1ELb1ELb0ELb1EEEEEEEEEvNT_6ParamsE:
        /* <DEDUP_REMOVED lines=41> */
.L_x_2168:
        /* <DEDUP_REMOVED lines=22> */
.L_x_2169:
        /* <DEDUP_REMOVED lines=18> */
.L_x_2170:
        /* <DEDUP_REMOVED lines=22> */
.L_x_2171:
        /* <DEDUP_REMOVED lines=23> */
.L_x_2172:
        /* <DEDUP_REMOVED lines=8> */
.L_x_2174:
[----:B------:R-:W-:-:S08]  /*0860*/  NOP ;  /* 0x0000000000007918 */ /* 0x000fd00000000000 */
[----:B------:R-:W0:Y:S02]  /*0870*/  USETMAXREG.TRY_ALLOC.CTAPOOL UP0, 0xe8 ;  /* 0x000000e8000079c8 */ /* 0x000e240008000600 */
[----:B0-----:R-:W-:-:S13]  /*0880*/  PLOP3.LUT P0, PT, PT, PT, UP0, 0x80, 0x0 ;  /* 0x000000000000781c */ /* 0x001fda0003f0f008 */
[----:B------:R-:W-:Y:S05]  /*0890*/  @!P0 BRA `(.L_x_2174) ;  /* 0xfffffffc00f08947 */ /* 0x000fea000383ffff */
[----:B------:R-:W-:Y:S01]  /*08a0*/  LOP3.LUT R2, R0, 0xffffff80, RZ, 0xc0, !PT ;  /* 0xffffff8000027812 */ /* 0x000fe200078ec0ff */
[----:B------:R-:W0:Y:S01]  /*08b0*/  S2UR UR40, SR_CgaCtaId ;  /* 0x00000000002879c3 */ /* 0x000e220000008800 */
[----:B------:R-:W-:Y:S01]  /*08c0*/  UMOV UR41, 0x400 ;  /* 0x0000040000297882 */ /* 0x000fe20000000000 */
[----:B------:R-:W-:Y:S01]  /*08d0*/  ULDC UR4, c[0x0][0xc3c] ;  /* 0x00030f0000047ab9 */ /* 0x000fe20000000800 */
[----:B------:R-:W-:-:S13]  /*08e0*/  ISETP.NE.AND P0, PT, R2, 0x80, PT ;  /* 0x000000800200780c */ /* 0x000fda0003f05270 */
[----:B------:R-:W-:Y:S06]  /*08f0*/  @!P0 BAR.ARV 0x8, 0x100 ;  /* 0x0204000000008b1d */ /* 0x000fec0000002000 */
[----:B------:R-:W-:Y:S01]  /*0900*/  ISETP.GE.U32.AND P0, PT, R0, 0x100, PT ;  /* 0x000001000000780c */ /* 0x000fe20003f06070 */
[----:B0-----:R-:W-:-:S12]  /*0910*/  ULEA UR41, UR40, UR41, 0x18 ;  /* 0x0000002928297291 */ /* 0x001fd8000f8ec03f */
        /* <DEDUP_REMOVED lines=20> */
[C---:B------:R-:W-:Y:S02]  /*0a60*/  LEA.HI R3, R2.reuse, R5, RZ, 0x1 ;  /* 0x0000000502037211 */ /* 0x040fe400078f08ff */
[----:B------:R-:W-:Y:S02]  /*0a70*/  LOP3.LUT R2, R2, 0xfffffff0, RZ, 0xc0, !PT ;  /* 0xfffffff002027812 */ /* 0x000fe400078ec0ff */
[----:B------:R-:W-:Y:S02]  /*0a80*/  LOP3.LUT R4, R3, 0x1ffffffe, RZ, 0xc0, !PT ;  /* 0x1ffffffe03047812 */ /* 0x000fe400078ec0ff */
[----:B------:R-:W-:Y:S01]  /*0a90*/  LEA.HI R3, R0, R197, RZ, 0x5 ;  /* 0x000000c500037211 */ /* 0x000fe200078f28ff */
[----:B------:R-:W-:Y:S01]  /*0aa0*/  IMAD.IADD R2, R197, 0x1, -R2 ;  /* 0x00000001c5027824 */ /* 0x000fe200078e0a02 */
[----:B------:R-:W-:Y:S01]  /*0ab0*/  LOP3.LUT R10, R7, 0xfffffffc, RZ, 0xc0, !PT ;  /* 0xfffffffc070a7812 */ /* 0x000fe200078ec0ff */
[----:B------:R-:W-:Y:S01]  /*0ac0*/  IMAD.IADD R5, R5, 0x1, -R4 ;  /* 0x0000000105057824 */ /* 0x000fe200078e0a04 */
[----:B------:R-:W-:-:S02]  /*0ad0*/  SHF.R.S32.HI R4, RZ, 0x5, R3 ;  /* 0x00000005ff047819 */ /* 0x000fc40000011403 */
[----:B------:R-:W-:Y:S01]  /*0ae0*/  SHF.R.S32.HI R3, RZ, 0x1f, R3 ;  /* 0x0000001fff037819 */ /* 0x000fe20000011403 */
[----:B------:R-:W-:Y:S01]  /*0af0*/  IMAD.IADD R10, R197, 0x1, -R10 ;  /* 0x00000001c50a7824 */ /* 0x000fe200078e0a0a */
[----:B------:R-:W-:Y:S01]  /*0b00*/  LOP3.LUT R8, R6, 0xffffff80, RZ, 0xc0, !PT ;  /* 0xffffff8006087812 */ /* 0x000fe200078ec0ff */
[----:B------:R-:W-:Y:S01]  /*0b10*/  IMAD.SHL.U32 R5, R5, 0x8, RZ ;  /* 0x0000000805057824 */ /* 0x000fe200078e00ff */
[----:B------:R-:W-:Y:S02]  /*0b20*/  LEA.HI R3, R3, R4, RZ, 0x2 ;  /* 0x0000000403037211 */ /* 0x000fe400078f10ff */
[----:B------:R-:W-:Y:S01]  /*0b30*/  SHF.R.S32.HI R193, RZ, 0x7, R6 ;  /* 0x00000007ffc17819 */ /* 0x000fe20000011406 */
[----:B------:R-:W-:Y:S01]  /*0b40*/  IMAD.IADD R8, R197, 0x1, -R8 ;  /* 0x00000001c5087824 */ /* 0x000fe200078e0a08 */
[----:B------:R-:W-:Y:S02]  /*0b50*/  LOP3.LUT R3, R3, 0x3ffffc, RZ, 0xc0, !PT ;  /* 0x003ffffc03037812 */ /* 0x000fe400078ec0ff */
[--C-:B------:R-:W-:Y:S01]  /*0b60*/  SHF.R.S32.HI R7, RZ, 0x1f, R2.reuse ;  /* 0x0000001fff077819 */ /* 0x100fe20000011402 */
[----:B------:R-:W-:Y:S01]  /*0b70*/  IMAD R12, R193, 0x100, R2 ;  /* 0x00000100c10c7824 */ /* 0x000fe200078e0202 */
[----:B------:R-:W-:Y:S01]  /*0b80*/  LEA.HI R11, R10, R10, RZ, 0x1 ;  /* 0x0000000a0a0b7211 */ /* 0x000fe200078f08ff */
[----:B------:R-:W-:Y:S01]  /*0b90*/  IMAD.IADD R3, R4, 0x1, -R3 ;  /* 0x0000000104037824 */ /* 0x000fe200078e0a03 */
[----:B------:R-:W-:-:S02]  /*0ba0*/  LEA.HI R9, R7, R2, RZ, 0x3 ;  /* 0x0000000207097211 */ /* 0x000fc400078f18ff */
[----:B------:R-:W-:Y:S01]  /*0bb0*/  SHF.R.S32.HI R7, RZ, 0x1f, R8 ;  /* 0x0000001fff077819 */ /* 0x000fe20000011408 */
[----:B------:R-:W-:Y:S01]  /*0bc0*/  IMAD R12, R3, 0x10, R12 ;  /* 0x00000010030c7824 */ /* 0x000fe200078e020c */
[----:B------:R-:W-:Y:S02]  /*0bd0*/  LOP3.LUT R13, R11, 0x1ffffffe, RZ, 0xc0, !PT ;  /* 0x1ffffffe0b0d7812 */ /* 0x000fe400078ec0ff */
[-C--:B------:R-:W-:Y:S01]  /*0be0*/  LEA.HI R3, R7, R8.reuse, RZ, 0x2 ;  /* 0x0000000807037211 */ /* 0x080fe200078f10ff */
[----:B------:R-:W-:Y:S01]  /*0bf0*/  IMAD.U32 R196, R12, 0x40, R5 ;  /* 0x000000400cc47824 */ /* 0x000fe200078e0005 */
[----:B------:R-:W-:Y:S01]  /*0c00*/  LOP3.LUT R11, R9, 0xfffffff8, RZ, 0xc0, !PT ;  /* 0xfffffff8090b7812 */ /* 0x000fe200078ec0ff */
[----:B------:R-:W-:Y:S01]  /*0c10*/  IMAD.IADD R185, R10, 0x1, -R13 ;  /* 0x000000010ab97824 */ /* 0x000fe200078e0a0d */
[----:B------:R-:W-:Y:S01]  /*0c20*/  LOP3.LUT R13, R3, 0x7ffffffc, RZ, 0xc0, !PT ;  /* 0x7ffffffc030d7812 */ /* 0x000fe200078ec0ff */
[----:B------:R-:W-:Y:S01]  /*0c30*/  IMAD.SHL.U32 R9, R9, 0x40, RZ ;  /* 0x0000004009097824 */ /* 0x000fe200078e00ff */
[----:B------:R-:W-:Y:S01]  /*0c40*/  LEA.HI R7, R7, R8, RZ, 0x5 ;  /* 0x0000000807077211 */ /* 0x000fe200078f28ff */
[----:B------:R-:W-:Y:S01]  /*0c50*/  IMAD.IADD R11, R2, 0x1, -R11 ;  /* 0x00000001020b7824 */ /* 0x000fe200078e0a0b */
[----:B------:R-:W-:Y:S01]  /*0c60*/  SHF.R.S32.HI R2, RZ, 0x2, R3 ;  /* 0x00000002ff027819 */ /* 0x000fe20000011403 */
[----:B------:R-:W-:Y:S01]  /*0c70*/  IMAD.IADD R13, R8, 0x1, -R13 ;  /* 0x00000001080d7824 */ /* 0x000fe200078e0a0d */
[----:B------:R-:W-:Y:S01]  /*0c80*/  SHF.R.S32.HI R3, RZ, 0x1f, R3 ;  /* 0x0000001fff037819 */ /* 0x000fe20000011403 */
[----:B------:R-:W-:Y:S01]  /*0c90*/  IMAD.SHL.U32 R8, R11, 0x40, RZ ;  /* 0x000000400b087824 */ /* 0x000fe200078e00ff */
[----:B------:R-:W-:-:S02]  /*0ca0*/  LOP3.LUT R9, R9, 0x7ffffe00, RZ, 0xc0, !PT ;  /* 0x7ffffe0009097812 */ /* 0x000fc400078ec0ff */
[----:B------:R-:W-:Y:S02]  /*0cb0*/  LEA.HI R3, R3, R2, RZ, 0x3 ;  /* 0x0000000203037211 */ /* 0x000fe400078f18ff */
[----:B------:R-:W-:Y:S01]  /*0cc0*/  LOP3.LUT R8, R8, 0x1c0, RZ, 0xc0, !PT ;  /* 0x000001c008087812 */ /* 0x000fe200078ec0ff */
[----:B------:R-:W-:Y:S01]  /*0cd0*/  IMAD R9, R4, 0x400, R9 ;  /* 0x0000040004097824 */ /* 0x000fe200078e0209 */
[----:B------:R-:W-:Y:S02]  /*0ce0*/  LOP3.LUT R3, R3, 0xfffffff8, RZ, 0xc0, !PT ;  /* 0xfffffff803037812 */ /* 0x000fe400078ec0ff */
[----:B------:R-:W-:Y:S02]  /*0cf0*/  LOP3.LUT R5, R8, 0x8, R5, 0xf8, !PT ;  /* 0x0000000808057812 */ /* 0x000fe400078ef805 */
[----:B------:R-:W-:Y:S01]  /*0d00*/  SHF.R.U32.HI R8, RZ, 0x3, R8 ;  /* 0x00000003ff087819 */ /* 0x000fe20000011608 */
[----:B------:R-:W-:Y:S01]  /*0d10*/  IMAD.IADD R16, R2, 0x1, -R3 ;  /* 0x0000000102107824 */ /* 0x000fe200078e0a03 */
[----:B------:R-:W-:-:S02]  /*0d20*/  LEA.HI R0, R0, R197, RZ, 0x3 ;  /* 0x000000c500007211 */ /* 0x000fc400078f18ff */
[----:B------:R-:W-:Y:S02]  /*0d30*/  LOP3.LUT R8, R5, R8, RZ, 0x3c, !PT ;  /* 0x0000000805087212 */ /* 0x000fe400078e3cff */
[----:B------:R-:W-:Y:S02]  /*0d40*/  LOP3.LUT R2, R0, 0xfffffff8, RZ, 0xc0, !PT ;  /* 0xfffffff800027812 */ /* 0x000fe400078ec0ff */
[----:B------:R-:W-:Y:S01]  /*0d50*/  R2P PR, R11, 0x6 ;  /* 0x000000060b007804 */ /* 0x000fe20000000000 */
[----:B------:R-:W-:Y:S01]  /*0d60*/  IMAD.IADD R8, R9, 0x1, R8 ;  /* 0x0000000109087824 */ /* 0x000fe200078e0208 */
[----:B------:R-:W-:Y:S01]  /*0d70*/  LEA.HI R6, R6, R193, RZ, 0x1 ;  /* 0x000000c106067211 */ /* 0x000fe200078f08ff */
[----:B------:R-:W-:Y:S01]  /*0d80*/  IMAD.IADD R191, R197, 0x1, -R2 ;  /* 0x00000001c5bf7824 */ /* 0x000fe200078e0a02 */
[----:B------:R-:W-:Y:S01]  /*0d90*/  SHF.R.S32.HI R7, RZ, 0x5, R7 ;  /* 0x00000005ff077819 */ /* 0x000fe20000011407 */
[----:B------:R-:W-:Y:S01]  /*0da0*/  IMAD.SHL.U32 R2, R13, 0x2, RZ ;  /* 0x000000020d027824 */ /* 0x000fe200078e00ff */
[----:B------:R-:W-:Y:S01]  /*0db0*/  LEA R18, R8, UR41, 0x1 ;  /* 0x0000002908127c11 */ /* 0x000fe2000f8e08ff */
[----:B------:R-:W-:Y:S01]  /*0dc0*/  IMAD.SHL.U32 R184, R191, 0x8, RZ ;  /* 0x00000008bfb87824 */ /* 0x000fe200078e00ff */
[----:B------:R-:W-:Y:S01]  /*0dd0*/  LOP3.LUT R6, R6, 0xfffffe, RZ, 0xc0, !PT ;  /* 0x00fffffe06067812 */ /* 0x000fe200078ec0ff */
[----:B------:R-:W-:Y:S01]  /*0de0*/  IMAD R16, R7, 0x10, R16 ;  /* 0x0000001007107824 */ /* 0x000fe200078e0210 */
[----:B------:R-:W-:Y:S01]  /*0df0*/  SEL R22, R22, 0xffffffc0, !P2 ;  /* 0xffffffc016167807 */ /* 0x000fe20005000000 */
[C---:B------:R-:W-:Y:S01]  /*0e00*/  VIADD R23, R18.reuse, 0x26800 ;  /* 0x0002680012177836 */ /* 0x040fe20000000000 */
[----:B------:R-:W-:Y:S01]  /*0e10*/  IADD3 R19, R18, 0x26820, RZ ;  /* 0x0002682012137810 */ /* 0x000fe20007ffe0ff */
[C---:B------:R-:W-:Y:S01]  /*0e20*/  VIADD R190, R184.reuse, 0x40 ;  /* 0x00000040b8be7836 */ /* 0x040fe20000000000 */
[----:B------:R-:W-:Y:S01]  /*0e30*/  SHF.R.S32.HI R192, RZ, 0x3, R0 ;  /* 0x00000003ffc07819 */ /* 0x000fe20000011400 */
[----:B------:R-:W-:-:S02]  /*0e40*/  VIADD R189, R184, 0x80 ;  /* 0x00000080b8bd7836 */ /* 0x000fc40000000000 */
[C---:B------:R-:W-:Y:S01]  /*0e50*/  VIADD R188, R184.reuse, 0xc0 ;  /* 0x000000c0b8bc7836 */ /* 0x040fe20000000000 */
[----:B------:R-:W-:Y:S01]  /*0e60*/  SHF.R.S32.HI R204, RZ, 0x1f, R190 ;  /* 0x0000001fffcc7819 */ /* 0x000fe200000114be */
[C---:B------:R-:W-:Y:S01]  /*0e70*/  VIADD R187, R184.reuse, 0x100 ;  /* 0x00000100b8bb7836 */ /* 0x040fe20000000000 */
[----:B------:R-:W-:Y:S01]  /*0e80*/  SHF.R.S32.HI R203, RZ, 0x1f, R189 ;  /* 0x0000001fffcb7819 */ /* 0x000fe200000114bd */
[C---:B------:R-:W-:Y:S01]  /*0e90*/  VIADD R186, R184.reuse, 0x140 ;  /* 0x00000140b8ba7836 */ /* 0x040fe20000000000 */
[----:B------:R-:W-:Y:S01]  /*0ea0*/  SHF.R.S32.HI R202, RZ, 0x1f, R188 ;  /* 0x0000001fffca7819 */ /* 0x000fe200000114bc */
[C---:B------:R-:W-:Y:S01]  /*0eb0*/  VIADD R195, R184.reuse, 0x180 ;  /* 0x00000180b8c37836 */ /* 0x040fe20000000000 */
[----:B------:R-:W-:Y:S01]  /*0ec0*/  SHF.R.S32.HI R201, RZ, 0x1f, R187 ;  /* 0x0000001fffc97819 */ /* 0x000fe200000114bb */
[----:B------:R-:W-:Y:S01]  /*0ed0*/  VIADD R194, R184, 0x1c0 ;  /* 0x000001c0b8c27836 */ /* 0x000fe20000000000 */
[----:B------:R-:W-:Y:S01]  /*0ee0*/  SHF.R.S32.HI R200, RZ, 0x1f, R186 ;  /* 0x0000001fffc87819 */ /* 0x000fe200000114ba */
[----:B------:R-:W-:Y:S01]  /*0ef0*/  IMAD.IADD R6, R193, 0x1, -R6 ;  /* 0x00000001c1067824 */ /* 0x000fe200078e0a06 */
[----:B------:R-:W-:Y:S01]  /*0f00*/  SHF.R.S32.HI R199, RZ, 0x1f, R195 ;  /* 0x0000001fffc77819 */ /* 0x000fe200000114c3 */
[C---:B------:R-:W-:Y:S01]  /*0f10*/  @P1 VIADD R19, R23.reuse, 0xffffffe0 ;  /* 0xffffffe017131836 */ /* 0x040fe20000000000 */
[----:B------:R-:W-:Y:S01]  /*0f20*/  SHF.R.S32.HI R198, RZ, 0x1f, R194 ;  /* 0x0000001fffc67819 */ /* 0x000fe200000114c2 */
[----:B------:R-:W-:-:S02]  /*0f30*/  IMAD.IADD R23, R23, 0x1, R22 ;  /* 0x0000000117177824 */ /* 0x000fc400078e0216 */
[----:B------:R-:W-:Y:S02]  /*0f40*/  IMAD.SHL.U32 R17, R6, 0x100, RZ ;  /* 0x0000010006117824 */ /* 0x000fe400078e00ff */
[----:B------:R-:W-:Y:S02]  /*0f50*/  IMAD R185, R185, 0x8, R16 ;  /* 0x00000008b9b97824 */ /* 0x000fe400078e0210 */
[----:B------:R-:W-:-:S07]  /*0f60*/  IMAD.IADD R22, R22, 0x1, R19 ;  /* 0x0000000116167824 */ /* 0x000fce00078e0213 */
.L_x_2292:
[----:B------:R-:W-:Y:S01]  /*0f70*/  ULDC.64 UR8, c[0x0][0xa28] ;  /* 0x00028a0000087ab9 */ /* 0x000fe20000000a00 */
[----:B------:R-:W-:Y:S01]  /*0f80*/  ULDC UR4, c[0x0][0x424] ;  /* 0x0001090000047ab9 */ /* 0x000fe20000000800 */
[----:B------:R-:W-:-:S04]  /*0f90*/  UISETP.NE.U32.AND UP0, UPT, UR8, URZ, UPT ;  /* 0x0000003f0800728c */ /* 0x000fc8000bf05070 */
[----:B------:R-:W-:-:S03]  /*0fa0*/  UISETP.NE.AND.EX UP0, UPT, UR9, URZ, UPT, UP0 ;  /* 0x0000003f0900728c */ /* 0x000fc6000bf05300 */
[----:B------:R-:W-:Y:S02]  /*0fb0*/  ULDC.64 UR8, c[0x0][0xa18] ;  /* 0x0002860000087ab9 */ /* 0x000fe40000000a00 */
[----:B------:R-:W-:Y:S01]  /*0fc0*/  UISETP.NE.U32.AND UP1, UPT, UR8, URZ, UPT ;  /* 0x0000003f0800728c */ /* 0x000fe2000bf25070 */
[----:B------:R-:W-:-:S03]  /*0fd0*/  PLOP3.LUT P0, PT, PT, PT, UP0, 0x80, 0x0 ;  /* 0x000000000000781c */ /* 0x000fc60003f0f008 */
[----:B------:R-:W-:-:S03]  /*0fe0*/  UISETP.NE.AND.EX UP1, UPT, UR9, URZ, UPT, UP1 ;  /* 0x0000003f0900728c */ /* 0x000fc6000bf25310 */
[----:B------:R-:W-:Y:S02]  /*0ff0*/  @UP0 ULDC.64 UR8, c[0x0][0xa28] ;  /* 0x00028a0000080ab9 */ /* 0x000fe40000000a00 */
[----:B------:R-:W-:Y:S01]  /*1000*/  @UP0 UIMAD.WIDE UR8, UR6, 0x4, UR8 ;  /* 0x00000004060808a5 */ /* 0x000fe2000f8e0208 */
[----:B------:R-:W-:-:S05]  /*1010*/  PLOP3.LUT P2, PT, PT, PT, UP1, 0x80, 0x0 ;  /* 0x000000000000781c */ /* 0x000fca0003f4f018 */
[----:B------:R-:W-:Y:S01]  /*1020*/  @UP1 ULDC.64 UR10, c[0x0][0xa18] ;  /* 0x00028600000a1ab9 */ /* 0x000fe20000000a00 */
[----:B0-23--:R-:W-:Y:S02]  /*1030*/  IMAD.U32 R4, RZ, RZ, UR8 ;  /* 0x00000008ff047e24 */ /* 0x00dfe4000f8e00ff */
[----:B------:R-:W-:Y:S01]  /*1040*/  IMAD.U32 R5, RZ, RZ, UR9 ;  /* 0x00000009ff057e24 */ /* 0x000fe2000f8e00ff */
[----:B------:R-:W-:-:S04]  /*1050*/  @UP1 UIMAD.WIDE UR8, UR6, 0x4, UR10 ;  /* 0x00000004060818a5 */ /* 0x000fc8000f8e020a */
[----:B------:R-:W2:Y:S02]  /*1060*/  @P0 LDG.E R4, desc[UR54][R4.64] ;  /* 0x0000003604040981 */ /* 0x000ea4000c1e1900 */
[----:B-1----:R-:W-:Y:S02]  /*1070*/  IMAD.U32 R6, RZ, RZ, UR8 ;  /* 0x00000008ff067e24 */ /* 0x002fe4000f8e00ff */
[----:B----4-:R-:W-:Y:S01]  /*1080*/  IMAD.U32 R7, RZ, RZ, UR9 ;  /* 0x00000009ff077e24 */ /* 0x010fe2000f8e00ff */
[----:B------:R-:W-:-:S04]  /*1090*/  ULDC.64 UR8, c[0x0][0x418] ;  /* 0x0001060000087ab9 */ /* 0x000fc80000000a00 */
[----:B------:R-:W3:Y:S01]  /*10a0*/  @P2 LDG.E R6, desc[UR54][R6.64] ;  /* 0x0000003606062981 */ /* 0x000ee2000c1e1900 */
[----:B------:R-:W-:Y:S01]  /*10b0*/  UISETP.NE.U32.AND UP0, UPT, UR8, URZ, UPT ;  /* 0x0000003f0800728c */ /* 0x000fe2000bf05070 */
[----:B------:R-:W-:Y:S01]  /*10c0*/  UMOV UR48, URZ ;  /* 0x0000003f00307c82 */ /* 0x000fe20008000000 */
[----:B------:R-:W-:Y:S02]  /*10d0*/  UMOV UR43, UR7 ;  /* 0x00000007002b7c82 */ /* 0x000fe40008000000 */
[----:B------:R-:W-:-:S03]  /*10e0*/  UISETP.NE.AND.EX UP0, UPT, UR9, URZ, UPT, UP0 ;  /* 0x0000003f0900728c */ /* 0x000fc6000bf05300 */
[----:B------:R-:W-:Y:S01]  /*10f0*/  ULDC.64 UR8, c[0x0][0xa20] ;  /* 0x0002880000087ab9 */ /* 0x000fe20000000a00 */
[----:B------:R-:W-:Y:S01]  /*1100*/  USEL UR4, UR4, 0x1, UP0 ;  /* 0x0000000104047887 */ /* 0x000fe20008000000 */
[----:B------:R-:W-:Y:S01]  /*1110*/  ISETP.NE.U32.AND P1, PT, RZ, UR8, PT ;  /* 0x00000008ff007c0c */ /* 0x000fe2000bf25070 */
[----:B------:R-:W-:Y:S02]  /*1120*/  ULDC UR8, c[0x0][0x2f0] ;  /* 0x0000bc0000087ab9 */ /* 0x000fe40000000800 */
[----:B------:R-:W-:Y:S01]  /*1130*/  UIMAD UR4, UR4, UR8, URZ ;  /* 0x00000008040472a4 */ /* 0x000fe2000f8e023f */
[----:B------:R-:W-:Y:S02]  /*1140*/  ISETP.NE.AND.EX P1, PT, RZ, UR9, PT, P1 ;  /* 0x00000009ff007c0c */ /* 0x000fe4000bf25310 */
[----:B--2---:R-:W-:Y:S02]  /*1150*/  @P0 R2UR UR48, R4 ;  /* 0x00000000043002ca */ /* 0x004fe400000e0000 */
[----:B---3--:R-:W-:Y:S01]  /*1160*/  @P2 R2UR UR50, R6 ;  /* 0x00000000063222ca */ /* 0x008fe200000e0000 */
[----:B------:R-:W-:-:S14]  /*1170*/  @P2 BRA `(.L_x_2175) ;  /* 0x0000000000382947 */ /* 0x000fdc0003800000 */
[----:B------:R-:W-:Y:S01]  /*1180*/  ULDC.64 UR8, c[0x0][0xa00] ;  /* 0x0002800000087ab9 */ /* 0x000fe20000000a00 */
[----:B------:R-:W-:Y:S01]  /*1190*/  ULDC UR50, c[0x0][0x288] ;  /* 0x0000a20000327ab9 */ /* 0x000fe20000000800 */
[----:B------:R-:W-:-:S04]  /*11a0*/  ISETP.NE.U32.AND P0, PT, RZ, UR8, PT ;  /* 0x00000008ff007c0c */ /* 0x000fc8000bf05070 */
[----:B------:R-:W-:-:S13]  /*11b0*/  ISETP.NE.AND.EX P0, PT, RZ, UR9, PT, P0 ;  /* 0x00000009ff007c0c */ /* 0x000fda000bf05300 */
[----:B------:R-:W-:Y:S05]  /*11c0*/  @!P0 BRA `(.L_x_2175) ;  /* 0x0000000000248947 */ /* 0x000fea0003800000 */
[----:B------:R-:W-:Y:S02]  /*11d0*/  ULDC.64 UR8, c[0x0][0xa00] ;  /* 0x0002800000087ab9 */ /* 0x000fe40000000a00 */
[----:B------:R-:W-:-:S06]  /*11e0*/  UIMAD.WIDE UR8, UR6, 0x4, UR8 ;  /* 0x00000004060878a5 */ /* 0x000fcc000f8e0208 */
[----:B------:R-:W-:Y:S02]  /*11f0*/  IMAD.U32 R4, RZ, RZ, UR8 ;  /* 0x00000008ff047e24 */ /* 0x000fe4000f8e00ff */
[----:B------:R-:W-:-:S05]  /*1200*/  IMAD.U32 R5, RZ, RZ, UR9 ;  /* 0x00000009ff057e24 */ /* 0x000fca000f8e00ff */
[----:B------:R-:W2:Y:S04]  /*1210*/  LDG.E R3, desc[UR54][R4.64] ;  /* 0x0000003604037981 */ /* 0x000ea8000c1e1900 */
[----:B------:R-:W3:Y:S01]  /*1220*/  LDG.E R0, desc[UR54][R4.64+0x4] ;  /* 0x0000043604007981 */ /* 0x000ee2000c1e1900 */
[----:B--2---:R-:W-:Y:S02]  /*1230*/  R2UR UR50, R3 ;  /* 0x00000000033272ca */ /* 0x004fe400000e0000 */
[----:B---3--:R-:W-:-:S13]  /*1240*/  R2UR UR7, R0 ;  /* 0x00000000000772ca */ /* 0x008fda00000e0000 */
[----:B------:R-:W-:-:S12]  /*1250*/  UIADD3 UR50, -UR50, UR7, URZ ;  /* 0x0000000732327290 */ /* 0x000fd8000fffe13f */
.L_x_2175:
[----:B------:R-:W-:Y:S01]  /*1260*/  UMOV UR44, UR6 ;  /* 0x00000006002c7c82 */ /* 0x000fe20008000000 */
[----:B------:R-:W-:Y:S05]  /*1270*/  @!P1 BRA `(.L_x_2176) ;  /* 0x00000000001c9947 */ /* 0x000fea0003800000 */
[----:B------:R-:W-:Y:S02]  /*1280*/  ULDC.64 UR8, c[0x0][0xa20] ;  /* 0x0002880000087ab9 */ /* 0x000fe40000000a00 */
[----:B------:R-:W-:-:S06]  /*1290*/  UIMAD.WIDE UR6, UR6, 0x4, UR8 ;  /* 0x00000004060678a5 */ /* 0x000fcc000f8e0208 */
[----:B------:R-:W-:Y:S02]  /*12a0*/  IMAD.U32 R4, RZ, RZ, UR6 ;  /* 0x00000006ff047e24 */ /* 0x000fe4000f8e00ff */
[----:B------:R-:W-:-:S05]  /*12b0*/  IMAD.U32 R5, RZ, RZ, UR7 ;  /* 0x00000007ff057e24 */ /* 0x000fca000f8e00ff */
[----:B------:R-:W2:Y:S02]  /*12c0*/  LDG.E R4, desc[UR54][R4.64] ;  /* 0x0000003604047981 */ /* 0x000ea4000c1e1900 */
[----:B--2---:R-:W-:Y:S01]  /*12d0*/  R2UR UR4, R4 ;  /* 0x00000000040472ca */ /* 0x004fe200000e0000 */
[----:B------:R-:W-:-:S14]  /*12e0*/  BRA `(.L_x_2177) ;  /* 0x0000000000347947 */ /* 0x000fdc0003800000 */
.L_x_2176:
[----:B------:R-:W-:Y:S02]  /*12f0*/  ULDC.64 UR8, c[0x0][0xa08] ;  /* 0x0002820000087ab9 */ /* 0x000fe40000000a00 */
        /* <DEDUP_REMOVED lines=12> */
.L_x_2177:
[----:B------:R-:W-:Y:S02]  /*13c0*/  UISETP.NE.AND UP0, UPT, UR46, 0x1, UPT ;  /* 0x000000012e00788c */ /* 0x000fe4000bf05270 */
[----:B------:R-:W-:Y:S02]  /*13d0*/  UIADD3 UR48, -UR48, UR4, URZ ;  /* 0x0000000430307290 */ /* 0x000fe4000fffe13f */
[----:B------:R-:W-:Y:S02]  /*13e0*/  USHF.L.U32 UR45, UR5, 0x6, URZ ;  /* 0x00000006052d7899 */ /* 0x000fe4000800063f */
[----:B------:R-:W-:Y:S01]  /*13f0*/  UIADD3 UR4, UR48, 0x3f, URZ ;  /* 0x0000003f30047890 */ /* 0x000fe2000fffe03f */
[----:B------:R-:W-:-:S03]  /*1400*/  PLOP3.LUT P0, PT, PT, PT, UP0, 0x80, 0x0 ;  /* 0x000000000000781c */ /* 0x000fc60003f0f008 */
[----:B------:R-:W-:-:S04]  /*1410*/  USHF.R.S32.HI UR6, URZ, 0x1f, UR4 ;  /* 0x0000001f3f067899 */ /* 0x000fc80008011404 */
[----:B------:R-:W-:-:S04]  /*1420*/  ULEA.HI UR6, UR6, UR4, URZ, 0x6 ;  /* 0x0000000406067291 */ /* 0x000fc8000f8f303f */
[----:B------:R-:W-:Y:S02]  /*1430*/  USHF.R.S32.HI UR6, URZ, 0x6, UR6 ;  /* 0x000000063f067899 */ /* 0x000fe40008011406 */
[----:B------:R-:W-:Y:S10]  /*1440*/  @!P0 BRA `(.L_x_2178) ;  /* 0x0000002000308947 */ /* 0x000ff40003800000 */
[----:B------:R-:W0:Y:S01]  /*1450*/  LDC.64 R6, c[0x0][0x9e0] ;  /* 0x00027800ff067b82 */ /* 0x000e220000000a00 */
[----:B------:R-:W-:Y:S01]  /*1460*/  ULDC UR4, c[0x0][0x448] ;  /* 0x0001120000047ab9 */ /* 0x000fe20000000800 */
[----:B------:R-:W-:Y:S02]  /*1470*/  UIADD3 UR7, UR45, 0x3f, URZ ;  /* 0x0000003f2d077890 */ /* 0x000fe4000fffe03f */
[----:B------:R-:W-:Y:S02]  /*1480*/  UISETP.NE.AND UP0, UPT, UR4, 0x1, UPT ;  /* 0x000000010400788c */ /* 0x000fe4000bf05270 */
[----:B------:R-:W-:-:S09]  /*1490*/  UIADD3 UR8, UR48, 0x1, -UR50 ;  /* 0x0000000130087890 */ /* 0x000fd2000fffe832 */
[----:B------:R-:W-:Y:S01]  /*14a0*/  @UP0 ULDC UR4, c[0x0][0x44c] ;  /* 0x0001130000040ab9 */ /* 0x000fe20000000800 */
[----:B------:R-:W-:Y:S01]  /*14b0*/  @UP0 ULDC UR9, c[0x0][0x450] ;  /* 0x0001140000090ab9 */ /* 0x000fe20000000800 */
[----:B------:R-:W-:-:S04]  /*14c0*/  UIMAD.WIDE.U32 UR4, UR7, UR4, URZ ;  /* 0x00000004070472a5 */ /* 0x000fc8000f8e003f */
[----:B------:R-:W-:Y:S01]  /*14d0*/  @UP0 USHF.R.U32.HI UR7, URZ, UR9, UR5 ;  /* 0x000000093f070299 */ /* 0x000fe20008011605 */
[----:B0-----:R-:W-:-:S03]  /*14e0*/  ISETP.GE.AND P1, PT, R7, 0x1, PT ;  /* 0x000000010700780c */ /* 0x001fc60003f26270 */
[----:B------:R-:W-:-:S06]  /*14f0*/  UIADD3 UR7, UR8, UR7, URZ ;  /* 0x0000000708077290 */ /* 0x000fcc000fffe03f */
[----:B------:R-:W-:-:S04]  /*1500*/  VIADD R0, R6, UR7 ;  /* 0x0000000706007c36 */ /* 0x000fc80008000000 */
[----:B------:R-:W-:Y:S05]  /*1510*/  @!P1 BRA `(.L_x_2179) ;  /* 0x0000000000449947 */ /* 0x000fea0003800000 */
[----:B------:R-:W-:Y:S01]  /*1520*/  ISETP.LT.AND P0, PT, RZ, UR7, PT ;  /* 0x00000007ff007c0c */ /* 0x000fe2000bf01270 */
[----:B------:R-:W-:-:S06]  /*1530*/  UIADD3 UR4, UR7, -0x1, URZ ;  /* 0xffffffff07047890 */ /* 0x000fcc000fffe03f */
[----:B------:R-:W-:-:S06]  /*1540*/  IMAD.U32 R3, RZ, RZ, UR4 ;  /* 0x00000004ff037e24 */ /* 0x000fcc000f8e00ff */
[----:B------:R-:W-:Y:S05]  /*1550*/  @P0 BRA `(.L_x_2180) ;  /* 0x00000000001c0947 */ /* 0x000fea0003800000 */
[----:B------:R-:W-:Y:S01]  /*1560*/  ISETP.NE.AND P0, PT, R7, 0x1, PT ;  /* 0x000000010700780c */ /* 0x000fe20003f05270 */
[----:B------:R-:W-:-:S12]  /*1570*/  IMAD R3, RZ, RZ, -UR7 ;  /* 0x80000007ff037e24 */ /* 0x000fd8000f8e02ff */
[----:B------:R-:W0:Y:S02]  /*1580*/  @P0 LDC.64 R4, c[0x0][0x9e8] ;  /* 0x00027a00ff040b82 */ /* 0x000e240000000a00 */
[----:B0-----:R-:W-:-:S05]  /*1590*/  @P0 IMAD.HI.U32 R4, R3, R4, RZ ;  /* 0x0000000403040227 */ /* 0x001fca00078e00ff */
[----:B------:R-:W-:-:S04]  /*15a0*/  @P0 SHF.R.U32.HI R3, RZ, R5, R4 ;  /* 0x00000005ff030219 */ /* 0x000fc80000011604 */
[----:B------:R-:W-:Y:S01]  /*15b0*/  LOP3.LUT R3, RZ, R3, RZ, 0x33, !PT ;  /* 0x00000003ff037212 */ /* 0x000fe200078e33ff */
[----:B------:R-:W-:Y:S06]  /*15c0*/  BRA `(.L_x_2181) ;  /* 0x0000000000107947 */ /* 0x000fec0003800000 */
.L_x_2180:
[----:B------:R-:W-:-:S13]  /*15d0*/  ISETP.NE.AND P0, PT, R7, 0x1, PT ;  /* 0x000000010700780c */ /* 0x000fda0003f05270 */
[----:B------:R-:W0:Y:S02]  /*15e0*/  @P0 LDC.64 R4, c[0x0][0x9e8] ;  /* 0x00027a00ff040b82 */ /* 0x000e240000000a00 */
[----:B0-----:R-:W-:-:S05]  /*15f0*/  @P0 IMAD.HI.U32 R4, R3, R4, RZ ;  /* 0x0000000403040227 */ /* 0x001fca00078e00ff */
[----:B------:R-:W-:-:S07]  /*1600*/  @P0 SHF.R.U32.HI R3, RZ, R5, R4 ;  /* 0x00000005ff030219 */ /* 0x000fce0000011604 */
.L_x_2181:
[----:B------:R-:W-:-:S05]  /*1610*/  IMAD R3, R3, R7, R7 ;  /* 0x0000000703037224 */ /* 0x000fca00078e0207 */
[----:B------:R-:W-:-:S07]  /*1620*/  VIMNMX R0, R0, R3, PT ;  /* 0x0000000300007248 */ /* 0x000fce0003fe0100 */
.L_x_2179:
[----:B------:R-:W-:Y:S01]  /*1630*/  @UP0 ULDC UR4, c[0x0][0x44c] ;  /* 0x0001130000040ab9 */ /* 0x000fe20000000800 */
[----:B------:R-:W-:Y:S01]  /*1640*/  VIADD R0, R0, 0x3f ;  /* 0x0000003f00007836 */ /* 0x000fe20000000000 */
[----:B------:R-:W-:Y:S01]  /*1650*/  UIMAD.WIDE.U32 UR4, UR45, UR4, URZ ;  /* 0x000000042d0472a5 */ /* 0x000fe2000f8e003f */
[----:B------:R-:W-:Y:S01]  /*1660*/  @UP0 ULDC UR8, c[0x0][0x450] ;  /* 0x0001140000080ab9 */ /* 0x000fe20000000800 */
[----:B------:R-:W-:Y:S02]  /*1670*/  UMOV UR7, UR45 ;  /* 0x0000002d00077c82 */ /* 0x000fe40008000000 */
[----:B------:R-:W-:Y:S01]  /*1680*/  @UP0 USHF.R.U32.HI UR7, URZ, UR8, UR5 ;  /* 0x000000083f070299 */ /* 0x000fe20008011605 */
[----:B------:R-:W-:Y:S02]  /*1690*/  SHF.R.S32.HI R3, RZ, 0x1f, R0 ;  /* 0x0000001fff037819 */ /* 0x000fe40000011400 */
[----:B------:R-:W-:Y:S01]  /*16a0*/  ULDC UR4, c[0x0][0x9dc] ;  /* 0x0002770000047ab9 */ /* 0x000fe20000000800 */
[----:B------:R-:W-:Y:S01]  /*16b0*/  UIADD3 UR48, UR7, UR48, -UR50 ;  /* 0x0000003007307290 */ /* 0x000fe2000fffe832 */
[----:B------:R-:W-:-:S03]  /*16c0*/  LEA.HI R3, R3, R0, RZ, 0x6 ;  /* 0x0000000003037211 */ /* 0x000fc600078f30ff */
[----:B------:R-:W-:Y:S01]  /*16d0*/  UIADD3 UR4, UR48, -UR4, URZ ;  /* 0x8000000430047290 */ /* 0x000fe2000fffe03f */
[----:B------:R-:W-:-:S04]  /*16e0*/  SHF.R.S32.HI R3, RZ, 0x6, R3 ;  /* 0x00000006ff037819 */ /* 0x000fc80000011403 */
[----:B------:R-:W-:Y:S01]  /*16f0*/  VIMNMX R4, R3, UR6, PT ;  /* 0x0000000603047c48 */ /* 0x000fe2000bfe0100 */
[----:B------:R-:W-:Y:S01]  /*1700*/  IMAD.U32 R5, RZ, RZ, UR4 ;  /* 0x00000004ff057e24 */ /* 0x000fe2000f8e00ff */
[----:B------:R-:W-:Y:S06]  /*1710*/  @!P1 BRA `(.L_x_2182) ;  /* 0x0000000000409947 */ /* 0x000fec0003800000 */
[----:B------:R-:W-:-:S05]  /*1720*/  IMAD.U32 R0, RZ, RZ, UR48 ;  /* 0x00000030ff007e24 */ /* 0x000fca000f8e00ff */
        /* <DEDUP_REMOVED lines=9> */
.L_x_2183:
[----:B------:R-:W-:-:S13]  /*17c0*/  ISETP.NE.AND P0, PT, R7, 0x1, PT ;  /* 0x000000010700780c */ /* 0x000fda0003f05270 */
[----:B------:R-:W0:Y:S02]  /*17d0*/  @P0 LDC.64 R8, c[0x0][0x9e8] ;  /* 0x00027a00ff080b82 */ /* 0x000e240000000a00 */
[----:B0-----:R-:W-:-:S05]  /*17e0*/  @P0 IMAD.HI.U32 R6, R0, R8, RZ ;  /* 0x0000000800060227 */ /* 0x001fca00078e00ff */
[----:B------:R-:W-:-:S07]  /*17f0*/  @P0 SHF.R.U32.HI R0, RZ, R9, R6 ;  /* 0x00000009ff000219 */ /* 0x000fce0000011606 */
.L_x_2184:
[----:B------:R-:W-:-:S05]  /*1800*/  IMAD R0, R0, R7, RZ ;  /* 0x0000000700007224 */ /* 0x000fca00078e02ff */
[----:B------:R-:W-:-:S07]  /*1810*/  VIMNMX R5, R5, R0, !PT ;  /* 0x0000000005057248 */ /* 0x000fce0007fe0100 */
.L_x_2182:
[----:B------:R-:W-:Y:S01]  /*1820*/  SHF.R.S32.HI R0, RZ, 0x1f, R5 ;  /* 0x0000001fff007819 */ /* 0x000fe20000011405 */
[----:B------:R-:W-:Y:S01]  /*1830*/  IMAD.MOV.U32 R3, RZ, RZ, RZ ;  /* 0x000000ffff037224 */ /* 0x000fe200078e00ff */
[----:B------:R-:W-:Y:S02]  /*1840*/  PLOP3.LUT P0, PT, PT, PT, PT, 0x80, 0x0 ;  /* 0x000000000000781c */ /* 0x000fe40003f0f070 */
[----:B------:R-:W-:Y:S02]  /*1850*/  CS2R R20, SRZ ;  /* 0x0000000000147805 */ /* 0x000fe4000001ff00 */
[----:B------:R-:W-:Y:S02]  /*1860*/  LEA.HI R0, R0, R5, RZ, 0x6 ;  /* 0x0000000500007211 */ /* 0x000fe400078f30ff */
[----:B------:R-:W-:Y:S02]  /*1870*/  CS2R R150, SRZ ;  /* 0x0000000000967805 */ /* 0x000fe4000001ff00 */
[----:B------:R-:W-:-:S02]  /*1880*/  CS2R R148, SRZ ;  /* 0x0000000000947805 */ /* 0x000fc4000001ff00 */
        /* <DEDUP_REMOVED lines=81> */
.L_x_2186:
[----:B------:R-:W-:Y:S01]  /*1da0*/  ULEA UR21, UR38, UR41, 0x3 ;  /* 0x0000002926157291 */ /* 0x000fe2000f8e183f */
[----:B------:R-:W-:-:S05]  /*1db0*/  IMAD.U32 R3, RZ, RZ, UR37 ;  /* 0x00000025ff037e24 */ /* 0x000fca000f8e00ff */
[----:B------:R-:W-:-:S04]  /*1dc0*/  SHF.L.U32 R3, R3, 0x1f, RZ ;  /* 0x0000001f03037819 */ /* 0x000fc800000006ff */
[----:B------:R-:W0:Y:S02]  /*1dd0*/  SYNCS.PHASECHK.TRANS64.TRYWAIT P1, [UR21+0x28c50], R3 ;  /* 0x028c5003ff0075a7 */ /* 0x000e240008020155 */
[----:B0-----:R-:W-:Y:S05]  /*1de0*/  @!P1 BRA `(.L_x_2187) ;  /* 0x0000013c00209947 */ /* 0x001fea0003800000 */
.L_x_2385:
        /* <DEDUP_REMOVED lines=38> */
.L_x_2188:
[----:B0-----:R-:W-:Y:S01]  /*2050*/  VIADD R3, R4, 0xfffffffe ;  /* 0xfffffffe04037836 */ /* 0x001fe20000000000 */
[----:B------:R-:W-:-:S04]  /*2060*/  UIADD3 UR6, UR21, 0x28c60, URZ ;  /* 0x00028c6015067890 */ /* 0x000fc8000fffe03f */
[----:B------:R-:W-:Y:S01]  /*2070*/  ISETP.GE.AND P1, PT, R3, R0, PT ;  /* 0x000000000300720c */ /* 0x000fe20003f26270 */
[----:B------:R-:W-:-:S09]  /*2080*/  UPRMT UR6, UR40, 0x654, UR6 ;  /* 0x0000065428067896 */ /* 0x000fd20008000006 */
[----:B------:R-:W-:Y:S03]  /*2090*/  SYNCS.ARRIVE.TRANS64.RED.A1T0 RZ, [UR6], RZ ;  /* 0x000000ffffff79a7 */ /* 0x000fe60008100406 */
[----:B------:R-:W-:Y:S05]  /*20a0*/  @!P1 BRA `(.L_x_2189) ;  /* 0x0000000800d89947 */ /* 0x000fea0003800000 */
.L_x_2195:
[----:B------:R-:W-:Y:S01]  /*20b0*/  BAR.SYNC.DEFER_BLOCKING 0xe, 0x100 ;  /* 0x0384000000007b1d */ /* 0x000fe20000010000 */
[----:B-1----:R-:W-:Y:S01]  /*20c0*/  IMAD.U32 R5, RZ, RZ, UR38 ;  /* 0x00000026ff057e24 */ /* 0x002fe2000f8e00ff */
[----:B------:R-:W-:Y:S01]  /*20d0*/  UIADD3 UR38, UR38, 0x1, URZ ;  /* 0x0000000126267890 */ /* 0x000fe2000fffe03f */
[C---:B------:R-:W-:Y:S01]  /*20e0*/  ISETP.GT.AND P2, PT, R3.reuse, R0, PT ;  /* 0x000000000300720c */ /* 0x040fe20003f44270 */
[----:B------:R-:W-:Y:S02]  /*20f0*/  VIADD R3, R3, 0xffffffff ;  /* 0xffffffff03037836 */ /* 0x000fe40000000000 */
[----:B0-----:R-:W-:Y:S01]  /*2100*/  IMAD R4, R5, 0x40, R16 ;  /* 0x0000004005047824 */ /* 0x001fe200078e0210 */
        /* <DEDUP_REMOVED lines=137> */
.L_x_2190:
[----:B------:R-:W-:Y:S01]  /*29a0*/  ULEA UR21, UR38, UR41, 0x3 ;  /* 0x0000002926157291 */ /* 0x000fe2000f8e183f */
[----:B------:R-:W-:-:S05]  /*29b0*/  IMAD.U32 R4, RZ, RZ, UR37 ;  /* 0x00000025ff047e24 */ /* 0x000fca000f8e00ff */
[----:B------:R-:W-:-:S04]  /*29c0*/  SHF.L.U32 R4, R4, 0x1f, RZ ;  /* 0x0000001f04047819 */ /* 0x000fc800000006ff */
[----:B------:R0:W1:Y:S01]  /*29d0*/  SYNCS.PHASECHK.TRANS64.TRYWAIT P1, [UR21+0x28c50], R4 ;  /* 0x028c5004ff0075a7 */ /* 0x0000620008020155 */
[----:B------:R-:W-:Y:S05]  /*29e0*/  @!P0 BRA `(.L_x_2191) ;  /* 0x0000000000048947 */ /* 0x000fea0003800000 */
[----:B------:R-:W-:Y:S01]  /*29f0*/  BPT.TRAP 0x1 ;  /* 0x000000040000795c */ /* 0x000fe20000300000 */
.L_x_2191:
[----:B-1----:R-:W-:Y:S05]  /*2a00*/  @P1 BRA `(.L_x_2192) ;  /* 0x0000000000081947 */ /* 0x002fea0003800000 */
[----:B------:R-:W1:Y:S02]  /*2a10*/  SYNCS.PHASECHK.TRANS64.TRYWAIT P1, [UR21+0x28c50], R4 ;  /* 0x028c5004ff0075a7 */ /* 0x000e640008020155 */
[----:B-1----:R-:W-:Y:S05]  /*2a20*/  @!P1 BRA `(.L_x_2193) ;  /* 0x0000013000289947 */ /* 0x002fea0003800000 */
.L_x_2192:
        /* <DEDUP_REMOVED lines=26> */
.L_x_2194:
[----:B------:R-:W-:-:S04]  /*2bd0*/  UIADD3 UR6, UR21, 0x28c60, URZ ;  /* 0x00028c6015067890 */ /* 0x000fc8000fffe03f */
[----:B------:R-:W-:-:S09]  /*2be0*/  UPRMT UR6, UR40, 0x654, UR6 ;  /* 0x0000065428067896 */ /* 0x000fd20008000006 */
[----:B------:R-:W-:Y:S01]  /*2bf0*/  SYNCS.ARRIVE.TRANS64.RED.A1T0 RZ, [UR6], RZ ;  /* 0x000000ffffff79a7 */ /* 0x000fe20008100406 */
[----:B------:R-:W-:Y:S05]  /*2c00*/  @P2 BRA `(.L_x_2195) ;  /* 0xfffffff400282947 */ /* 0x000fea000383ffff */
.L_x_2189:
[----:B------:R-:W-:Y:S01]  /*2c10*/  BAR.SYNC.DEFER_BLOCKING 0xe, 0x100 ;  /* 0x0384000000007b1d */ /* 0x000fe20000010000 */
[----:B------:R-:W-:Y:S01]  /*2c20*/  MOV R3, UR38 ;  /* 0x0000002600037c02 */ /* 0x000fe20008000f00 */
[----:B------:R-:W-:Y:S01]  /*2c30*/  UIADD3 UR38, UR38, 0x1, URZ ;  /* 0x0000000126267890 */ /* 0x000fe2000fffe03f */
[----:B------:R-:W-:Y:S01]  /*2c40*/  PLOP3.LUT P0, PT, PT, PT, PT, 0x8, 0x0 ;  /* 0x000000000000781c */ /* 0x000fe20003f0e170 */
[----:B------:R-:W-:Y:S02]  /*2c50*/  IMAD.MOV.U32 R20, RZ, RZ, RZ ;  /* 0x000000ffff147224 */ /* 0x000fe400078e00ff */
[----:B------:R-:W-:Y:S01]  /*2c60*/  IMAD R0, R3, 0x40, R16 ;  /* 0x0000004003007824 */ /* 0x000fe200078e0210 */
[----:B------:R-:W-:-:S04]  /*2c70*/  UISETP.NE.AND UP0, UPT, UR38, 0x2, UPT ;  /* 0x000000022600788c */ /* 0x000fc8000bf05270 */
[----:B01----:R-:W-:Y:S01]  /*2c80*/  LEA R4, R0, UR41, 0x2 ;  /* 0x0000002900047c11 */ /* 0x003fe2000f8e10ff */
        /* <DEDUP_REMOVED lines=136> */
.L_x_2178:
[----:B------:R-:W-:Y:S01]  /*3510*/  ULDC UR4, c[0x0][0x448] ;  /* 0x0001120000047ab9 */ /* 0x000fe20000000800 */
[----:B------:R-:W-:Y:S02]  /*3520*/  UIADD3 UR7, UR45, 0x3f, URZ ;  /* 0x0000003f2d077890 */ /* 0x000fe4000fffe03f */
[----:B------:R-:W-:Y:S02]  /*3530*/  UISETP.NE.AND UP0, UPT, UR4, 0x1, UPT ;  /* 0x000000010400788c */ /* 0x000fe4000bf05270 */
[----:B------:R-:W-:Y:S01]  /*3540*/  UIADD3 UR10, UR48, 0x1, -UR50 ;  /* 0x00000001300a7890 */ /* 0x000fe2000fffe832 */
[----:B------:R-:W-:Y:S01]  /*3550*/  ULDC.64 UR4, c[0x0][0x9e0] ;  /* 0x0002780000047ab9 */ /* 0x000fe20000000a00 */
[----:B------:R-:W-:-:S07]  /*3560*/  UP2UR UR52, UPR, URZ, 0x1 ;  /* 0x000000013f347883 */ /* 0x000fce0008000000 */
        /* <DEDUP_REMOVED lines=9> */
[----:B------:R-:W-:-:S06]  /*3600*/  IMAD.U32 R0, RZ, RZ, UR4 ;  /* 0x00000004ff007e24 */ /* 0x000fcc000f8e00ff */
        /* <DEDUP_REMOVED lines=11> */
.L_x_2197:
[----:B------:R-:W-:-:S11]  /*36c0*/  UISETP.NE.AND UP0, UPT, UR5, 0x1, UPT ;  /* 0x000000010500788c */ /* 0x000fd6000bf05270 */
[----:B------:R-:W-:Y:S02]  /*36d0*/  @UP0 ULDC.64 UR10, c[0x0][0x9e8] ;  /* 0x00027a00000a0ab9 */ /* 0x000fe40000000a00 */
[----:B------:R-:W-:-:S04]  /*36e0*/  UIMAD.WIDE.U32 UR8, UR4, UR10, URZ ;  /* 0x0000000a040872a5 */ /* 0x000fc8000f8e003f */
[----:B------:R-:W-:-:S12]  /*36f0*/  @UP0 USHF.R.U32.HI UR4, URZ, UR11, UR9 ;  /* 0x0000000b3f040299 */ /* 0x000fd80008011609 */
.L_x_2198:
[----:B------:R-:W-:-:S06]  /*3700*/  UIMAD UR4, UR4, UR5, UR5 ;  /* 0x00000005040472a4 */ /* 0x000fcc000f8e0205 */
[----:B------:R-:W-:-:S07]  /*3710*/  VIMNMX R0, R0, UR4, PT ;  /* 0x0000000400007c48 */ /* 0x000fce000bfe0100 */
.L_x_2196:
[----:B------:R-:W-:Y:S01]  /*3720*/  UISETP.NE.AND UP0, UPT, UR52, URZ, UPT ;  /* 0x0000003f3400728c */ /* 0x000fe2000bf05270 */
[----:B------:R-:W-:Y:S01]  /*3730*/  VIADD R0, R0, 0x3f ;  /* 0x0000003f00007836 */ /* 0x000fe20000000000 */
[----:B------:R-:W-:-:S04]  /*3740*/  UMOV UR4, UR45 ;  /* 0x0000002d00047c82 */ /* 0x000fc80008000000 */
        /* <DEDUP_REMOVED lines=9> */
[----:B------:R-:W-:Y:S01]  /*37e0*/  UIADD3 UR4, UR4, UR48, -UR50 ;  /* 0x0000003004047290 */ /* 0x000fe2000fffe832 */
        /* <DEDUP_REMOVED lines=14> */
.L_x_2200:
[----:B------:R-:W-:-:S11]  /*38d0*/  UISETP.NE.AND UP0, UPT, UR5, 0x1, UPT ;  /* 0x000000010500788c */ /* 0x000fd6000bf05270 */
[----:B------:R-:W-:Y:S02]  /*38e0*/  @UP0 ULDC.64 UR10, c[0x0][0x9e8] ;  /* 0x00027a00000a0ab9 */ /* 0x000fe40000000a00 */
[----:B------:R-:W-:-:S04]  /*38f0*/  UIMAD.WIDE.U32 UR6, UR4, UR10, URZ ;  /* 0x0000000a040672a5 */ /* 0x000fc8000f8e003f */
[----:B------:R-:W-:-:S12]  /*3900*/  @UP0 USHF.R.U32.HI UR4, URZ, UR11, UR7 ;  /* 0x0000000b3f040299 */ /* 0x000fd80008011607 */
.L_x_2201:
[----:B------:R-:W-:-:S04]  /*3910*/  UIMAD UR4, UR4, UR5, URZ ;  /* 0x00000005040472a4 */ /* 0x000fc8000f8e023f */
[----:B------:R-:W-:-:S04]  /*3920*/  UISETP.LT.AND UP0, UPT, UR8, UR4, UPT ;  /* 0x000000040800728c */ /* 0x000fc8000bf01270 */
[----:B------:R-:W-:-:S12]  /*3930*/  USEL UR8, UR8, UR4, !UP0 ;  /* 0x0000000408087287 */ /* 0x000fd8000c000000 */
.L_x_2199:
[----:B------:R-:W-:Y:S01]  /*3940*/  USHF.R.S32.HI UR4, URZ, 0x1f, UR8 ;  /* 0x0000001f3f047899 */ /* 0x000fe20008011408 */
[----:B------:R-:W-:Y:S01]  /*3950*/  PLOP3.LUT P0, PT, PT, PT, PT, 0x80, 0x0 ;  /* 0x000000000000781c */ /* 0x000fe20003f0f070 */
[----:B------:R-:W-:Y:S01]  /*3960*/  IMAD.MOV.U32 R3, RZ, RZ, RZ ;  /* 0x000000ffff037224 */ /* 0x000fe200078e00ff */
[----:B------:R-:W-:Y:S01]  /*3970*/  CS2R R20, SRZ ;  /* 0x0000000000147805 */ /* 0x000fe2000001ff00 */
[----:B------:R-:W-:Y:S01]  /*3980*/  ULEA.HI UR4, UR4, UR8, URZ, 0x6 ;  /* 0x0000000804047291 */ /* 0x000fe2000f8f303f */
[----:B------:R-:W-:Y:S02]  /*3990*/  CS2R R150, SRZ ;  /* 0x0000000000967805 */ /* 0x000fe4000001ff00 */
        /* <DEDUP_REMOVED lines=16> */
[----:B------:R-:W-:Y:S02]  /*3aa0*/  ISETP.GT.AND P1, PT, R168, UR47, PT ;  /* 0x0000002fa8007c0c */ /* 0x000fe4000bf24270 */
        /* <DEDUP_REMOVED lines=82> */
.L_x_2202:
        /* <DEDUP_REMOVED lines=9> */
.L_x_2386:
[----:B------:R-:W-:Y:S05]  /*4060*/  @!P0 BRA `(.L_x_2204) ;  /* 0x0000000000048947 */ /* 0x000fea0003800000 */
[----:B------:R-:W-:Y:S01]  /*4070*/  BPT.TRAP 0x1 ;  /* 0x000000040000795c */ /* 0x000fe20000300000 */
.L_x_2204:
[----:B------:R-:W-:Y:S02]  /*4080*/  IMAD.U32 R7, RZ, RZ, UR38 ;  /* 0x00000026ff077e24 */ /* 0x000fe4000f8e00ff */
[----:B------:R-:W-:-:S03]  /*4090*/  IMAD.U32 R8, RZ, RZ, UR37 ;  /* 0x00000025ff087e24 */ /* 0x000fc6000f8e00ff */
[----:B------:R-:W-:Y:S02]  /*40a0*/  LEA R7, R7, UR41, 0x3 ;  /* 0x0000002907077c11 */ /* 0x000fe4000f8e18ff */
[----:B------:R-:W-:-:S04]  /*40b0*/  SHF.L.U32 R8, R8, 0x1f, RZ ;  /* 0x0000001f08087819 */ /* 0x000fc800000006ff */
[----:B------:R1:W2:Y:S01]  /*40c0*/  SYNCS.PHASECHK.TRANS64.TRYWAIT P1, [R7+URZ+0x28c30], R8 ;  /* 0x028c3008070075a7 */ /* 0x0002a2000802017f */
[----:B------:R-:W-:Y:S05]  /*40d0*/  @!P0 BRA `(.L_x_2205) ;  /* 0x0000000000048947 */ /* 0x000fea0003800000 */
[----:B------:R-:W-:Y:S01]  /*40e0*/  BPT.TRAP 0x1 ;  /* 0x000000040000795c */ /* 0x000fe20000300000 */
.L_x_2205:
[----:B--2---:R-:W-:Y:S05]  /*40f0*/  @P1 BRA `(.L_x_2206) ;  /* 0x0000000000081947 */ /* 0x004fea0003800000 */
[----:B------:R-:W2:Y:S02]  /*4100*/  SYNCS.PHASECHK.TRANS64.TRYWAIT P1, [R7+URZ+0x28c30], R8 ;  /* 0x028c3008070075a7 */ /* 0x000ea4000802017f */
[----:B--2---:R-:W-:Y:S05]  /*4110*/  @!P1 BRA `(.L_x_2207) ;  /* 0x00000118009c9947 */ /* 0x004fea0003800000 */
.L_x_2206:
        /* <DEDUP_REMOVED lines=40> */
.L_x_2208:
[----:B------:R-:W-:Y:S01]  /*43a0*/  UISETP.NE.AND UP1, UPT, UR52, URZ, UPT ;  /* 0x0000003f3400728c */ /* 0x000fe2000bf25270 */
[----:B------:R-:W-:Y:S01]  /*43b0*/  VIADD R3, R185, UR45 ;  /* 0x0000002db9037c36 */ /* 0x000fe20008000000 */
[----:B------:R-:W-:Y:S01]  /*43c0*/  R2UR UR6, R7 ;  /* 0x00000000070672ca */ /* 0x000fe200000e0000 */
[----:B------:R-:W-:Y:S01]  /*43d0*/  IMAD.MOV.U32 R5, RZ, RZ, -0x40 ;  /* 0xffffffc0ff057424 */ /* 0x000fe200078e00ff */
[----:B------:R-:W-:Y:S01]  /*43e0*/  UISETP.NE.AND UP0, UPT, UR51, URZ, UPT ;  /* 0x0000003f3300728c */ /* 0x000fe2000bf05270 */
[C---:B------:R-:W-:Y:S01]  /*43f0*/  LEA R12, R168.reuse, 0xffffffc0, 0x6 ;  /* 0xffffffc0a80c7811 */ /* 0x040fe200078e30ff */
[----:B------:R-:W-:Y:S01]  /*4400*/  ULDC UR22, c[0x0][0x9dc] ;  /* 0x0002770000167ab9 */ /* 0x000fe20000000800 */
[----:B------:R-:W-:Y:S01]  /*4410*/  PLOP3.LUT P1, PT, PT, PT, UP1, 0x80, 0x0 ;  /* 0x000000000000781c */ /* 0x000fe20003f2f018 */
[----:B------:R-:W-:Y:S01]  /*4420*/  IMAD R5, R168, R5, 0x41 ;  /* 0x00000041a8057424 */ /* 0x000fe200078e0205 */
[----:B------:R-:W-:Y:S01]  /*4430*/  PLOP3.LUT P2, PT, PT, PT, UP1, 0x80, 0x0 ;  /* 0x000000000000781c */ /* 0x000fe20003f4f018 */
[----:B------:R-:W-:Y:S01]  /*4440*/  ULDC UR14, c[0x0][0x9e0] ;  /* 0x00027800000e7ab9 */ /* 0x000fe20000000800 */
[----:B------:R-:W-:Y:S01]  /*4450*/  @UP1 ULDC UR7, c[0x0][0x44c] ;  /* 0x0001130000071ab9 */ /* 0x000fe20000000800 */
[----:B------:R-:W-:Y:S01]  /*4460*/  IADD3 R10, -R2, UR48, -R12 ;  /* 0x00000030020a7c10 */ /* 0x000fe2000fffe90c */
[----:B------:R-:W-:-:S02]  /*4470*/  VIADD R14, R5, 0xffffffff ;  /* 0xffffffff050e7836 */ /* 0x000fc40000000000 */
[----:B------:R-:W-:-:S04]  /*4480*/  UIADD3 UR6, UR6, 0x28c40, URZ ;  /* 0x00028c4006067890 */ /* 0x000fc8000fffe03f */
[----:B------:R-:W-:Y:S01]  /*4490*/  UPRMT UR6, UR40, 0x654, UR6 ;  /* 0x0000065428067896 */ /* 0x000fe20008000006 */
[----:B------:R-:W-:Y:S01]  /*44a0*/  @P1 IMAD.HI.U32 R4, R3, UR7, RZ ;  /* 0x0000000703041c27 */ /* 0x000fe2000f8e00ff */
[----:B------:R-:W-:Y:S01]  /*44b0*/  @UP1 ULDC UR7, c[0x0][0x450] ;  /* 0x0001140000071ab9 */ /* 0x000fe20000000800 */
[----:B------:R-:W-:-:S03]  /*44c0*/  PLOP3.LUT P1, PT, PT, PT, UP0, 0x40, 0x0 ;  /* 0x000000000000781c */ /* 0x000fc60003f2e808 */
[----:B------:R-:W-:Y:S02]  /*44d0*/  @P2 SHF.R.U32.HI R3, RZ, UR7, R4 ;  /* 0x00000007ff032c19 */ /* 0x000fe40008011604 */
[----:B------:R-:W-:Y:S01]  /*44e0*/  IADD3 R4, -R2, UR48, R5 ;  /* 0x0000003002047c10 */ /* 0x000fe2000fffe105 */
[----:B------:R-:W-:Y:S01]  /*44f0*/  SYNCS.ARRIVE.TRANS64.RED.A1T0 RZ, [UR6], RZ ;  /* 0x000000ffffff79a7 */ /* 0x000fe20008100406 */
[----:B------:R-:W-:Y:S01]  /*4500*/  ULOP3.LUT UR6, URZ, UR22, URZ, 0x33, !UPT ;  /* 0x000000163f067292 */ /* 0x000fe2000f8e333f */
[----:B------:R-:W0:Y:S02]  /*4510*/  SHFL.IDX PT, R6, R3, RZ, 0x1c1f ;  /* 0x001c1fff03067589 */ /* 0x000e2400000e0000 */
[----:B------:R-:W-:-:S04]  /*4520*/  VIADD R4, R4, -UR50 ;  /* 0x8000003204047c36 */ /* 0x000fc80008000000 */
[C---:B------:R-:W-:Y:S02]  /*4530*/  VIADD R11, R4.reuse, UR14 ;  /* 0x0000000e040b7c36 */ /* 0x040fe40008000000 */
[----:B------:R-:W-:-:S03]  /*4540*/  VIADD R13, R4, UR6 ;  /* 0x00000006040d7c36 */ /* 0x000fc60008000000 */
[----:B0-----:R-:W-:Y:S01]  /*4550*/  VIADDMNMX R4, R6, R11, R10, PT ;  /* 0x0000000b06047246 */ /* 0x001fe2000380010a */
[----:B------:R-:W-:Y:S01]  /*4560*/  IMAD.IADD R5, R13, 0x1, R6 ;  /* 0x000000010d057824 */ /* 0x000fe200078e0206 */
[----:B------:R-:W-:Y:S06]  /*4570*/  @P1 BRA `(.L_x_2209) ;  /* 0x0000000000641947 */ /* 0x000fec0003800000 */
[----:B------:R-:W-:Y:S01]  /*4580*/  IMAD.U32 R9, RZ, RZ, UR50 ;  /* 0x00000032ff097e24 */ /* 0x000fe2000f8e00ff */
[----:B------:R-:W-:Y:S04]  /*4590*/  BSSY B0, `(.L_x_2210) ;  /* 0x0000013000007945 */ /* 0x000fe80003800000 */
[----:B------:R-:W-:-:S04]  /*45a0*/  IADD3 R9, -R9, UR48, R6 ;  /* 0x0000003009097c10 */ /* 0x000fc8000fffe106 */
[----:B------:R-:W-:-:S13]  /*45b0*/  ISETP.GT.AND P1, PT, R9, -0x1, PT ;  /* 0xffffffff0900780c */ /* 0x000fda0003f24270 */
[----:B------:R-:W-:Y:S05]  /*45c0*/  @P1 BRA `(.L_x_2211) ;  /* 0x0000000000241947 */ /* 0x000fea0003800000 */
[----:B------:R-:W-:Y:S01]  /*45d0*/  ULDC UR6, c[0x0][0x9e4] ;  /* 0x0002790000067ab9 */ /* 0x000fe20000000800 */
[----:B------:R-:W-:Y:S02]  /*45e0*/  LOP3.LUT R9, RZ, R9, RZ, 0x33, !PT ;  /* 0x00000009ff097212 */ /* 0x000fe400078e33ff */
[----:B------:R-:W-:-:S04]  /*45f0*/  MOV R15, UR6 ;  /* 0x00000006000f7c02 */ /* 0x000fc80008000f00 */
[----:B------:R-:W-:-:S13]  /*4600*/  ISETP.NE.AND P1, PT, R15, 0x1, PT ;  /* 0x000000010f00780c */ /* 0x000fda0003f25270 */
[----:B------:R-:W0:Y:S02]  /*4610*/  @P1 LDC.64 R20, c[0x0][0x9e8] ;  /* 0x00027a00ff141b82 */ /* 0x000e240000000a00 */
[----:B0-----:R-:W-:-:S05]  /*4620*/  @P1 IMAD.HI.U32 R6, R9, R20, RZ ;  /* 0x0000001409061227 */ /* 0x001fca00078e00ff */
[----:B------:R-:W-:-:S04]  /*4630*/  @P1 SHF.R.U32.HI R9, RZ, R21, R6 ;  /* 0x00000015ff091219 */ /* 0x000fc80000011606 */
[----:B------:R-:W-:Y:S01]  /*4640*/  LOP3.LUT R9, RZ, R9, RZ, 0x33, !PT ;  /* 0x00000009ff097212 */ /* 0x000fe200078e33ff */
[----:B------:R-:W-:Y:S06]  /*4650*/  BRA `(.L_x_2212) ;  /* 0x0000000000187947 */ /* 0x000fec0003800000 */
.L_x_2211:
[----:B------:R-:W-:Y:S02]  /*4660*/  ULDC UR6, c[0x0][0x9e4] ;  /* 0x0002790000067ab9 */ /* 0x000fe40000000800 */
[----:B------:R-:W-:-:S05]  /*4670*/  IMAD.U32 R15, RZ, RZ, UR6 ;  /* 0x00000006ff0f7e24 */ /* 0x000fca000f8e00ff */
[----:B------:R-:W-:-:S13]  /*4680*/  ISETP.NE.AND P1, PT, R15, 0x1, PT ;  /* 0x000000010f00780c */ /* 0x000fda0003f25270 */
[----:B------:R-:W0:Y:S02]  /*4690*/  @P1 LDC.64 R20, c[0x0][0x9e8] ;  /* 0x00027a00ff141b82 */ /* 0x000e240000000a00 */
[----:B0-----:R-:W-:-:S05]  /*46a0*/  @P1 IMAD.HI.U32 R6, R9, R20, RZ ;  /* 0x0000001409061227 */ /* 0x001fca00078e00ff */
[----:B------:R-:W-:-:S07]  /*46b0*/  @P1 SHF.R.U32.HI R9, RZ, R21, R6 ;  /* 0x00000015ff091219 */ /* 0x000fce0000011606 */
.L_x_2212:
[----:B------:R-:W-:Y:S05]  /*46c0*/  BSYNC B0 ;  /* 0x0000000000007941 */ /* 0x000fea0003800000 */
.L_x_2210:
[----:B------:R-:W-:-:S04]  /*46d0*/  IMAD R9, R9, R15, -R12 ;  /* 0x0000000f09097224 */ /* 0x000fc800078e0a0c */
[----:B------:R-:W-:-:S05]  /*46e0*/  IMAD.IADD R9, R9, 0x1, -R2 ;  /* 0x0000000109097824 */ /* 0x000fca00078e0a02 */
[----:B------:R-:W-:Y:S02]  /*46f0*/  VIADDMNMX R4, R9, R15, R4, PT ;  /* 0x0000000f09047246 */ /* 0x000fe40003800104 */
[----:B------:R-:W-:-:S07]  /*4700*/  VIMNMX R5, R5, R9, !PT ;  /* 0x0000000905057248 */ /* 0x000fce0007fe0100 */
.L_x_2209:
[C---:B------:R-:W-:Y:S01]  /*4710*/  ISETP.GE.AND P2, PT, R14.reuse, 0x9, PT ;  /* 0x000000090e00780c */ /* 0x040fe20003f46270 */
[----:B------:R-:W-:Y:S01]  /*4720*/  UISETP.NE.AND UP0, UPT, UR51, URZ, UPT ;  /* 0x0000003f3300728c */ /* 0x000fe2000bf05270 */
        /* <DEDUP_REMOVED lines=11> */
[----:B------:R-:W-:Y:S02]  /*47e0*/  ISETP.LT.OR P3, PT, R4, 0x11, P3 ;  /* 0x000000110400780c */ /* 0x000fe40001f61670 */
[C---:B------:R-:W-:Y:S02]  /*47f0*/  ISETP.GT.AND P4, PT, R5.reuse, 0x9, !P6 ;  /* 0x000000090500780c */ /* 0x040fe40007784270 */
        /* <DEDUP_REMOVED lines=28> */
[C---:B------:R-:W-:Y:S02]  /*49c0*/  ISETP.GT.AND P3, PT, R5.reuse, 0x28, !P4 ;  /* 0x000000280500780c */ /* 0x040fe40006764270 */
        /* <DEDUP_REMOVED lines=27> */
[----:B------:R-:W-:Y:S02]  /*4b80*/  ISETP.GE.AND P6, PT, R14, 0x3a, PT ;  /* 0x0000003a0e00780c */ /* 0x000fe40003fc6270 */
[----:B------:R-:W0:Y:S02]  /*4b90*/  SHFL.IDX PT, R14, R3, 0x1, 0x1c1f ;  /* 0x003c1f00030e7f89 */ /* 0x000e2400000e0000 */
[----:B------:R-:W-:Y:S02]  /*4ba0*/  P2R R45, PR, RZ, 0x40 ;  /* 0x00000040ff2d7803 */ /* 0x000fe40000000000 */
[----:B------:R-:W-:-:S04]  /*4bb0*/  ISETP.GT.AND P6, PT, R5, 0x39, !P6 ;  /* 0x000000390500780c */ /* 0x000fc800077c4270 */
[----:B------:R-:W-:-:S04]  /*4bc0*/  ISETP.LT.OR P6, PT, R4, 0x3a, P6 ;  /* 0x0000003a0400780c */ /* 0x000fc800037c1670 */
[----:B------:R-:W-:Y:S02]  /*4bd0*/  FSEL R68, R53, -INF , !P6 ;  /* 0xff80000035447808 */ /* 0x000fe40007000000 */
[----:B------:R-:W-:Y:S02]  /*4be0*/  PLOP3.LUT P6, PT, PT, PT, UP0, 0x40, 0x0 ;  /* 0x000000000000781c */ /* 0x000fe40003fce808 */
[----:B0-----:R-:W-:Y:S01]  /*4bf0*/  VIADDMNMX R4, R14, R11, R10, PT ;  /* 0x0000000b0e047246 */ /* 0x001fe2000380010a */
[----:B------:R-:W-:-:S10]  /*4c00*/  IMAD.IADD R6, R13, 0x1, R14 ;  /* 0x000000010d067824 */ /* 0x000fd400078e020e */
[----:B------:R-:W-:Y:S05]  /*4c10*/  @P6 BRA `(.L_x_2213) ;  /* 0x0000000000646947 */ /* 0x000fea0003800000 */
[----:B------:R-:W-:Y:S01]  /*4c20*/  IMAD.U32 R3, RZ, RZ, UR50 ;  /* 0x00000032ff037e24 */ /* 0x000fe2000f8e00ff */
[----:B------:R-:W-:Y:S04]  /*4c30*/  BSSY B0, `(.L_x_2214) ;  /* 0x0000013000007945 */ /* 0x000fe80003800000 */
[----:B------:R-:W-:-:S04]  /*4c40*/  IADD3 R3, -R3, UR48, R14 ;  /* 0x0000003003037c10 */ /* 0x000fc8000fffe10e */
        /* <DEDUP_REMOVED lines=11> */
.L_x_2215:
[----:B------:R-:W-:Y:S02]  /*4d00*/  ULDC UR6, c[0x0][0x9e4] ;  /* 0x0002790000067ab9 */ /* 0x000fe40000000800 */
[----:B------:R-:W-:-:S05]  /*4d10*/  IMAD.U32 R5, RZ, RZ, UR6 ;  /* 0x00000006ff057e24 */ /* 0x000fca000f8e00ff */
[----:B------:R-:W-:-:S13]  /*4d20*/  ISETP.NE.AND P6, PT, R5, 0x1, PT ;  /* 0x000000010500780c */ /* 0x000fda0003fc5270 */
[----:B------:R-:W0:Y:S02]  /*4d30*/  @P6 LDC.64 R10, c[0x0][0x9e8] ;  /* 0x00027a00ff0a6b82 */ /* 0x000e240000000a00 */
[----:B0-----:R-:W-:-:S05]  /*4d40*/  @P6 IMAD.HI.U32 R10, R3, R10, RZ ;  /* 0x0000000a030a6227 */ /* 0x001fca00078e00ff */
[----:B------:R-:W-:-:S07]  /*4d50*/  @P6 SHF.R.U32.HI R3, RZ, R11, R10 ;  /* 0x0000000bff036219 */ /* 0x000fce000001160a */
.L_x_2216:
[----:B------:R-:W-:Y:S05]  /*4d60*/  BSYNC B0 ;  /* 0x0000000000007941 */ /* 0x000fea0003800000 */
.L_x_2214:
[----:B------:R-:W-:-:S04]  /*4d70*/  IMAD R3, R3, R5, -R12 ;  /* 0x0000000503037224 */ /* 0x000fc800078e0a0c */
[----:B------:R-:W-:-:S05]  /*4d80*/  IMAD.IADD R3, R3, 0x1, -R2 ;  /* 0x0000000103037824 */ /* 0x000fca00078e0a02 */
[----:B------:R-:W-:Y:S02]  /*4d90*/  VIADDMNMX R4, R3, R5, R4, PT ;  /* 0x0000000503047246 */ /* 0x000fe40003800104 */
[----:B------:R-:W-:-:S07]  /*4da0*/  VIMNMX R6, R6, R3, !PT ;  /* 0x0000000306067248 */ /* 0x000fce0007fe0100 */
.L_x_2213:
        /* <DEDUP_REMOVED lines=36> */
[----:B------:R-:W-:Y:S02]  /*4ff0*/  ISETP.NE.AND P6, PT, R9, RZ, PT ;  /* 0x000000ff0900720c */ /* 0x000fe40003fc5270 */
[----:B------:R-:W-:-:S02]  /*5000*/  ISETP.GT.AND P1, PT, R6, 0x19, !P1 ;  /* 0x000000190600780c */ /* 0x000fc40004f24270 */
[----:B------:R-:W-:Y:S02]  /*5010*/  ISETP.GT.AND P2, PT, R6, 0x8, !P2 ;  /* 0x000000080600780c */ /* 0x000fe40005744270 */
[----:B------:R-:W-:Y:S02]  /*5020*/  ISETP.LT.OR P1, PT, R4, 0x1a, P1 ;  /* 0x0000001a0400780c */ /* 0x000fe40000f21670 */
[----:B------:R-:W-:Y:S02]  /*5030*/  FMNMX.FTZ R9, R68, R3, !PT ;  /* 0x0000000344097209 */ /* 0x000fe40007810000 */
[----:B------:R-:W-:Y:S02]  /*5040*/  FSEL R39, R39, -INF , !P1 ;  /* 0xff80000027277808 */ /* 0x000fe40004800000 */
[----:B------:R-:W-:Y:S01]  /*5050*/  ISETP.NE.AND P1, PT, R37, RZ, PT ;  /* 0x000000ff2500720c */ /* 0x000fe20003f25270 */
[----:B------:R-:W0:Y:S01]  /*5060*/  SHFL.BFLY PT, R10, R9, 0x2, 0x1f ;  /* 0x0c401f00090a7f89 */ /* 0x000e2200000e0000 */
[----:B------:R-:W-:-:S02]  /*5070*/  ISETP.LT.OR P2, PT, R4, 0x9, P2 ;  /* 0x000000090400780c */ /* 0x000fc40001741670 */
[----:B------:R-:W-:Y:S02]  /*5080*/  ISETP.GT.AND P1, PT, R6, 0x20, !P1 ;  /* 0x000000200600780c */ /* 0x000fe40004f24270 */
[----:B------:R-:W-:Y:S02]  /*5090*/  FSEL R30, R30, -INF , !P2 ;  /* 0xff8000001e1e7808 */ /* 0x000fe40005000000 */
        /* <DEDUP_REMOVED lines=11> */
[----:B------:R-:W-:Y:S01]  /*5150*/  ISETP.NE.AND P6, PT, R45, RZ, PT ;  /* 0x000000ff2d00720c */ /* 0x000fe20003fc5270 */
        /* <DEDUP_REMOVED lines=10> */
[----:B------:R-:W-:-:S02]  /*5200*/  ISETP.GT.AND P3, PT, R6, 0x30, !P3 ;  /* 0x000000300600780c */ /* 0x000fc40005f64270 */
[----:B------:R-:W-:Y:S02]  /*5210*/  FMNMX.FTZ R3, R35, R10, !PT ;  /* 0x0000000a23037209 */ /* 0x000fe40007810000 */
[----:B------:R-:W-:Y:S02]  /*5220*/  ISETP.LT.OR P2, PT, R4, 0x2a, P2 ;  /* 0x0000002a0400780c */ /* 0x000fe40001741670 */
[----:B------:R-:W-:Y:S02]  /*5230*/  FMNMX.FTZ R10, R38, R3, !PT ;  /* 0x00000003260a7209 */ /* 0x000fe40007810000 */
[----:B0-----:R-:W-:Y:S02]  /*5240*/  FMNMX.FTZ R5, R11, R12, !PT ;  /* 0x0000000c0b057209 */ /* 0x001fe40007810000 */
[----:B------:R-:W-:Y:S02]  /*5250*/  FMNMX.FTZ R3, R39, R10, !PT ;  /* 0x0000000a27037209 */ /* 0x000fe40007810000 */
[C---:B------:R-:W-:Y:S01]  /*5260*/  FSETP.NEU.FTZ.AND P1, PT, R5.reuse, -INF , PT ;  /* 0xff8000000500780b */ /* 0x040fe20003f3d000 */
[----:B------:R-:W-:Y:S01]  /*5270*/  FMUL.FTZ R9, R5, UR10 ;  /* 0x0000000a05097c20 */ /* 0x000fe20008410000 */
[----:B------:R-:W-:-:S02]  /*5280*/  FMNMX.FTZ R10, R42, R3, !PT ;  /* 0x000000032a0a7209 */ /* 0x000fc40007810000 */
[C---:B------:R-:W-:Y:S02]  /*5290*/  ISETP.GT.AND P4, PT, R6.reuse, 0x31, !P4 ;  /* 0x000000310600780c */ /* 0x040fe40006784270 */
[----:B------:R-:W-:Y:S02]  /*52a0*/  FMNMX.FTZ R3, R43, R10, !PT ;  /* 0x0000000a2b037209 */ /* 0x000fe40007810000 */
[----:B------:R-:W-:Y:S02]  /*52b0*/  FSEL R9, R9, RZ, P1 ;  /* 0x000000ff09097208 */ /* 0x000fe40000800000 */
[C---:B------:R-:W-:Y:S02]  /*52c0*/  ISETP.GT.AND P5, PT, R6.reuse, 0x38, !P5 ;  /* 0x000000380600780c */ /* 0x040fe40006fa4270 */
[----:B------:R-:W-:Y:S01]  /*52d0*/  ISETP.GT.AND P1, PT, R6, 0x39, !P6 ;  /* 0x000000390600780c */ /* 0x000fe20007724270 */
[--C-:B------:R-:W-:Y:S01]  /*52e0*/  FFMA.FTZ R10, R24, UR10, -R9.reuse ;  /* 0x0000000a180a7c23 */ /* 0x100fe20008010809 */
[----:B------:R-:W-:Y:S01]  /*52f0*/  ISETP.LT.OR P3, PT, R4, 0x31, P3 ;  /* 0x000000310400780c */ /* 0x000fe20001f61670 */
[--C-:B------:R-:W-:Y:S01]  /*5300*/  FFMA.FTZ R11, R20, UR10, -R9.reuse ;  /* 0x0000000a140b7c23 */ /* 0x100fe20008010809 */
[----:B------:R-:W-:Y:S01]  /*5310*/  FSEL R47, R47, -INF , !P2 ;  /* 0xff8000002f2f7808 */ /* 0x000fe20005000000 */
[--C-:B------:R-:W-:Y:S01]  /*5320*/  FFMA.FTZ R12, R56, UR10, -R9.reuse ;  /* 0x0000000a380c7c23 */ /* 0x100fe20008010809 */
[----:B------:R-:W-:Y:S01]  /*5330*/  FMNMX.FTZ R6, R46, R3, !PT ;  /* 0x000000032e067209 */ /* 0x000fe20007810000 */
[----:B------:R-:W-:Y:S01]  /*5340*/  MUFU.EX2 R10, R10 ;  /* 0x0000000a000a7308 */ /* 0x000fe20000000800 */
[----:B------:R-:W-:Y:S01]  /*5350*/  ISETP.LT.OR P4, PT, R4, 0x32, P4 ;  /* 0x000000320400780c */ /* 0x000fe20002781670 */
[--C-:B------:R-:W-:Y:S01]  /*5360*/  FFMA.FTZ R14, R32, UR10, -R9.reuse ;  /* 0x0000000a200e7c23 */ /* 0x100fe20008010809 */
[----:B------:R-:W-:Y:S01]  /*5370*/  FSEL R50, R50, -INF , !P3 ;  /* 0xff80000032327808 */ /* 0x000fe20005800000 */
[--C-:B------:R-:W-:Y:S01]  /*5380*/  FFMA.FTZ R15, R58, UR10, -R9.reuse ;  /* 0x0000000a3a0f7c23 */ /* 0x100fe20008010809 */
[----:B------:R-:W-:Y:S01]  /*5390*/  FMNMX.FTZ R3, R47, R6, !PT ;  /* 0x000000062f037209 */ /* 0x000fe20007810000 */
[--C-:B------:R-:W-:Y:S01]  /*53a0*/  FFMA.FTZ R20, R36, UR10, -R9.reuse ;  /* 0x0000000a24147c23 */ /* 0x100fe20008010809 */
[----:B------:R-:W-:Y:S01]  /*53b0*/  ISETP.LT.OR P5, PT, R4, 0x39, P5 ;  /* 0x000000390400780c */ /* 0x000fe20002fa1670 */
[----:B------:R-:W0:Y:S01]  /*53c0*/  MUFU.EX2 R11, R11 ;  /* 0x0000000b000b7308 */ /* 0x000e220000000800 */
[----:B------:R-:W-:Y:S01]  /*53d0*/  FSEL R51, R51, -INF , !P4 ;  /* 0xff80000033337808 */ /* 0x000fe20006000000 */
[--C-:B------:R-:W-:Y:S01]  /*53e0*/  FFMA.FTZ R21, R60, UR10, -R9.reuse ;  /* 0x0000000a3c157c23 */ /* 0x100fe20008010809 */
[----:B------:R-:W-:Y:S01]  /*53f0*/  FMNMX.FTZ R6, R50, R3, !PT ;  /* 0x0000000332067209 */ /* 0x000fe20007810000 */
[--C-:B------:R-:W-:Y:S01]  /*5400*/  FFMA.FTZ R24, R40, UR10, -R9.reuse ;  /* 0x0000000a28187c23 */ /* 0x100fe20008010809 */
[----:B------:R-:W-:Y:S01]  /*5410*/  ISETP.LT.OR P1, PT, R4, 0x3a, P1 ;  /* 0x0000003a0400780c */ /* 0x000fe20000f21670 */
        /* <DEDUP_REMOVED lines=8> */
[----:B------:R-:W-:-:S02]  /*54a0*/  FFMA.FTZ R33, R66, UR10, -R9 ;  /* 0x0000000a42217c23 */ /* 0x000fc40008010809 */
[----:B------:R4:W-:Y:S01]  /*54b0*/  MUFU.EX2 R154, R6 ;  /* 0x00000006009a7308 */ /* 0x0009e20000000800 */
[----:B------:R-:W-:Y:S01]  /*54c0*/  FMNMX.FTZ R4, R55, R4, !PT ;  /* 0x0000000437047209 */ /* 0x000fe20007810000 */
[----:B---3--:R-:W-:Y:S01]  /*54d0*/  FFMA.FTZ R12, R44, UR10, -R9 ;  /* 0x0000000a2c0c7c23 */ /* 0x008fe20008010809 */
[----:B0-----:R-:W-:-:S03]  /*54e0*/  F2FP.F16.F32.PACK_AB R152, R11, R10 ;  /* 0x0000000a0b98723e */ /* 0x001fc600000000ff */
[----:B------:R-:W0:Y:S02]  /*54f0*/  SHFL.BFLY PT, R3, R4, 0x2, 0x1f ;  /* 0x0c401f0004037f89 */ /* 0x000e2400000e0000 */
[----:B------:R-:W-:Y:S08]  /*5500*/  MUFU.EX2 R29, R28 ;  /* 0x0000001c001d7308 */ /* 0x000ff00000000800 */
[----:B------:R-:W-:Y:S08]  /*5510*/  MUFU.EX2 R14, R14 ;  /* 0x0000000e000e7308 */ /* 0x000ff00000000800 */
[----:B------:R-:W3:Y:S01]  /*5520*/  MUFU.EX2 R15, R15 ;  /* 0x0000000f000f7308 */ /* 0x000ee20000000800 */
[----:B0-----:R-:W-:Y:S01]  /*5530*/  FMNMX.FTZ R3, R4, R3, !PT ;  /* 0x0000000304037209 */ /* 0x001fe20007810000 */
[----:B------:R-:W-:-:S06]  /*5540*/  FFMA.FTZ R4, R62, UR10, -R9 ;  /* 0x0000000a3e047c23 */ /* 0x000fcc0008010809 */
[----:B------:R-:W-:Y:S01]  /*5550*/  MUFU.EX2 R20, R20 ;  /* 0x0000001400147308 */ /* 0x000fe20000000800 */
[----:B----4-:R-:W0:Y:S07]  /*5560*/  SHFL.BFLY PT, R6, R3, 0x1, 0x1f ;  /* 0x0c201f0003067f89 */ /* 0x010e2e00000e0000 */
[----:B------:R4:W-:Y:S01]  /*5570*/  MUFU.EX2 R25, R4 ;  /* 0x0000000400197308 */ /* 0x0009e20000000800 */
[----:B---3--:R-:W-:-:S07]  /*5580*/  F2FP.F16.F32.PACK_AB R156, R15, R14 ;  /* 0x0000000e0f9c723e */ /* 0x008fce00000000ff */
[----:B------:R-:W3:Y:S08]  /*5590*/  MUFU.EX2 R21, R21 ;  /* 0x0000001500157308 */ /* 0x000ef00000000800 */
[----:B------:R-:W-:Y:S01]  /*55a0*/  MUFU.EX2 R24, R24 ;  /* 0x0000001800187308 */ /* 0x000fe20000000800 */
[----:B0-----:R-:W-:Y:S01]  /*55b0*/  FMNMX.FTZ R6, R3, R6, !PT ;  /* 0x0000000603067209 */ /* 0x001fe20007810000 */
[--C-:B------:R-:W-:Y:S01]  /*55c0*/  FFMA.FTZ R3, R52, UR10, -R9.reuse ;  /* 0x0000000a34037c23 */ /* 0x100fe20008010809 */
[----:B------:R-:W-:-:S02]  /*55d0*/  FFMA.FTZ R9, R68, UR10, -R9 ;  /* 0x0000000a44097c23 */ /* 0x000fc40008010809 */
[C---:B------:R-:W-:Y:S01]  /*55e0*/  FSETP.NEU.FTZ.AND P1, PT, R6.reuse, -INF , PT ;  /* 0xff8000000600780b */ /* 0x040fe20003f3d000 */
[----:B----4-:R-:W-:Y:S02]  /*55f0*/  FMUL.FTZ R4, R6, UR10 ;  /* 0x0000000a06047c20 */ /* 0x010fe40008410000 */
[----:B------:R-:W0:Y:S01]  /*5600*/  MUFU.EX2 R12, R12 ;  /* 0x0000000c000c7308 */ /* 0x000e220000000800 */
[----:B---3--:R-:W-:Y:S02]  /*5610*/  F2FP.F16.F32.PACK_AB R158, R21, R20 ;  /* 0x00000014159e723e */ /* 0x008fe400000000ff */
[----:B------:R-:W-:-:S05]  /*5620*/  FSEL R28, R4, RZ, P1 ;  /* 0x000000ff041c7208 */ /* 0x000fca0000800000 */
[----:B------:R3:W-:Y:S01]  /*5630*/  MUFU.EX2 R4, R9 ;  /* 0x0000000900047308 */ /* 0x0007e20000000800 */
[--C-:B------:R-:W-:Y:S01]  /*5640*/  FFMA.FTZ R26, R26, UR10, -R28.reuse ;  /* 0x0000000a1a1a7c23 */ /* 0x100fe2000801081c */
[--C-:B------:R-:W-:Y:S01]  /*5650*/  FFMA.FTZ R27, R27, UR10, -R28.reuse ;  /* 0x0000000a1b1b7c23 */ /* 0x100fe2000801081c */
[--C-:B------:R-:W-:Y:S01]  /*5660*/  FFMA.FTZ R30, R30, UR10, -R28.reuse ;  /* 0x0000000a1e1e7c23 */ /* 0x100fe2000801081c */
[--C-:B------:R-:W-:Y:S01]  /*5670*/  FFMA.FTZ R31, R31, UR10, -R28.reuse ;  /* 0x0000000a1f1f7c23 */ /* 0x100fe2000801081c */
[--C-:B------:R-:W-:Y:S01]  /*5680*/  FFMA.FTZ R34, R34, UR10, -R28.reuse ;  /* 0x0000000a22227c23 */ /* 0x100fe2000801081c */
[--C-:B------:R-:W-:Y:S01]  /*5690*/  FFMA.FTZ R35, R35, UR10, -R28.reuse ;  /* 0x0000000a23237c23 */ /* 0x100fe2000801081c */
[--C-:B------:R-:W-:Y:S01]  /*56a0*/  FFMA.FTZ R38, R38, UR10, -R28.reuse ;  /* 0x0000000a26267c23 */ /* 0x100fe2000801081c */
[----:B------:R-:W-:Y:S01]  /*56b0*/  MUFU.EX2 R26, R26 ;  /* 0x0000001a001a7308 */ /* 0x000fe20000000800 */
[----:B---3--:R-:W-:Y:S01]  /*56c0*/  FADD.FTZ R9, R10, R11 ;  /* 0x0000000b0a097221 */ /* 0x008fe20000010000 */
[--C-:B------:R-:W-:Y:S01]  /*56d0*/  FFMA.FTZ R39, R39, UR10, -R28.reuse ;  /* 0x0000000a27277c23 */ /* 0x100fe2000801081c */
[--C-:B------:R-:W-:Y:S01]  /*56e0*/  FFMA.FTZ R42, R42, UR10, -R28.reuse ;  /* 0x0000000a2a2a7c23 */ /* 0x100fe2000801081c */
[--C-:B------:R-:W-:Y:S01]  /*56f0*/  FFMA.FTZ R43, R43, UR10, -R28.reuse ;  /* 0x0000000a2b2b7c23 */ /* 0x100fe2000801081c */
[----:B------:R-:W-:Y:S01]  /*5700*/  FADD.FTZ R36, R154, R9 ;  /* 0x000000099a247221 */ /* 0x000fe20000010000 */
[--C-:B------:R-:W-:Y:S01]  /*5710*/  FFMA.FTZ R46, R46, UR10, -R28.reuse ;  /* 0x0000000a2e2e7c23 */ /* 0x100fe2000801081c */
[----:B------:R-:W-:Y:S01]  /*5720*/  FFMA.FTZ R47, R47, UR10, -R28 ;  /* 0x0000000a2f2f7c23 */ /* 0x000fe2000801081c */
[----:B------:R-:W3:Y:S01]  /*5730*/  MUFU.EX2 R27, R27 ;  /* 0x0000001b001b7308 */ /* 0x000ee20000000800 */
[----:B------:R-:W-:Y:S01]  /*5740*/  FADD.FTZ R37, R13, R36 ;  /* 0x000000240d257221 */ /* 0x000fe20000010000 */
[--C-:B------:R-:W-:Y:S01]  /*5750*/  FFMA.FTZ R50, R50, UR10, -R28.reuse ;  /* 0x0000000a32327c23 */ /* 0x100fe2000801081c */
[--C-:B------:R-:W-:Y:S01]  /*5760*/  FFMA.FTZ R51, R51, UR10, -R28.reuse ;  /* 0x0000000a33337c23 */ /* 0x100fe2000801081c */
[--C-:B------:R-:W-:Y:S01]  /*5770*/  FFMA.FTZ R54, R54, UR10, -R28.reuse ;  /* 0x0000000a36367c23 */ /* 0x100fe2000801081c */
[----:B------:R-:W-:Y:S01]  /*5780*/  FADD.FTZ R40, R14, R37 ;  /* 0x000000250e287221 */ /* 0x000fe20000010000 */
[----:B------:R-:W-:Y:S01]  /*5790*/  FFMA.FTZ R28, R55, UR10, -R28 ;  /* 0x0000000a371c7c23 */ /* 0x000fe2000801081c */
[----:B------:R-:W-:Y:S01]  /*57a0*/  F2FP.F16.F32.PACK_AB R154, R13, R154 ;  /* 0x0000009a0d9a723e */ /* 0x000fe200000000ff */
[----:B------:R-:W4:Y:S01]  /*57b0*/  MUFU.EX2 R30, R30 ;  /* 0x0000001e001e7308 */ /* 0x000f220000000800 */
[----:B------:R-:W-:Y:S01]  /*57c0*/  FADD.FTZ R37, R15, R40 ;  /* 0x000000280f257221 */ /* 0x000fe20000010000 */
[----:B0-----:R-:W-:-:S02]  /*57d0*/  F2FP.F16.F32.PACK_AB R162, R29, R12 ;  /* 0x0000000c1da2723e */ /* 0x001fc400000000ff */
[----:B------:R-:W-:Y:S01]  /*57e0*/  F2FP.F16.F32.PACK_AB R160, R25, R24 ;  /* 0x0000001819a0723e */ /* 0x000fe200000000ff */
[----:B------:R-:W-:-:S03]  /*57f0*/  FADD.FTZ R40, R20, R37 ;  /* 0x0000002514287221 */ /* 0x000fc60000010000 */
[----:B------:R-:W0:Y:S01]  /*5800*/  MUFU.EX2 R31, R31 ;  /* 0x0000001f001f7308 */ /* 0x000e220000000800 */
[----:B---3--:R-:W-:Y:S01]  /*5810*/  FADD.FTZ R9, R26, R27 ;  /* 0x0000001b1a097221 */ /* 0x008fe20000010000 */
[----:B------:R-:W-:Y:S01]  /*5820*/  FADD.FTZ R11, R21, R40 ;  /* 0x00000028150b7221 */ /* 0x000fe20000010000 */
[----:B------:R-:W-:-:S03]  /*5830*/  F2FP.F16.F32.PACK_AB R153, R27, R26 ;  /* 0x0000001a1b99723e */ /* 0x000fc600000000ff */
[----:B------:R-:W-:Y:S02]  /*5840*/  FADD.FTZ R14, R24, R11 ;  /* 0x0000000b180e7221 */ /* 0x000fe40000010000 */
[----:B------:R-:W3:Y:S01]  /*5850*/  MUFU.EX2 R34, R34 ;  /* 0x0000002200227308 */ /* 0x000ee20000000800 */
[----:B----4-:R-:W-:Y:S01]  /*5860*/  FADD.FTZ R36, R30, R9 ;  /* 0x000000091e247221 */ /* 0x010fe20000010000 */
[----:B------:R-:W-:-:S06]  /*5870*/  FADD.FTZ R13, R25, R14 ;  /* 0x0000000e190d7221 */ /* 0x000fcc0000010000 */
        /* <DEDUP_REMOVED lines=19> */
[----:B------:R-:W-:Y:S01]  /*59b0*/  FADD.FTZ R10, R12, R13 ;  /* 0x0000000d0c0a7221 */ /* 0x000fe20000010000 */
[----:B------:R-:W-:-:S03]  /*59c0*/  F2FP.F16.F32.PACK_AB R161, R43, R42 ;  /* 0x0000002a2ba1723e */ /* 0x000fc600000000ff */
[----:B------:R-:W-:Y:S02]  /*59d0*/  FADD.FTZ R29, R29, R10 ;  /* 0x0000000a1d1d7221 */ /* 0x000fe40000010000 */
[----:B------:R-:W-:Y:S01]  /*59e0*/  MUFU.EX2 R32, R32 ;  /* 0x0000002000207308 */ /* 0x000fe20000000800 */
[----:B---3--:R-:W-:-:S07]  /*59f0*/  FADD.FTZ R12, R46, R11 ;  /* 0x0000000b2e0c7221 */ /* 0x008fce0000010000 */
        /* <DEDUP_REMOVED lines=10> */
[----:B------:R-:W-:Y:S01]  /*5aa0*/  MUFU.EX2 R54, R54 ;  /* 0x0000003600367308 */ /* 0x000fe20000000800 */
[----:B----4-:R-:W-:Y:S01]  /*5ab0*/  F2FP.F16.F32.PACK_AB R165, R51, R50 ;  /* 0x0000003233a5723e */ /* 0x010fe200000000ff */
[----:B------:R-:W-:-:S04]  /*5ac0*/  FADD.FTZ R50, R50, R47 ;  /* 0x0000002f32327221 */ /* 0x000fc80000010000 */
[----:B------:R-:W-:Y:S02]  /*5ad0*/  FADD.FTZ R51, R51, R50 ;  /* 0x0000003233337221 */ /* 0x000fe40000010000 */
[----:B------:R-:W4:Y:S01]  /*5ae0*/  MUFU.EX2 R9, R28 ;  /* 0x0000001c00097308 */ /* 0x000f220000000800 */
[----:B---3--:R-:W-:Y:S01]  /*5af0*/  F2FP.F16.F32.PACK_AB R166, R4, R3 ;  /* 0x0000000304a6723e */ /* 0x008fe200000000ff */
[----:B------:R-:W-:-:S04]  /*5b00*/  FADD.FTZ R3, R3, R32 ;  /* 0x0000002003037221 */ /* 0x000fc80000010000 */
[----:B------:R-:W-:Y:S01]  /*5b10*/  FADD.FTZ R3, R4, R3 ;  /* 0x0000000304037221 */ /* 0x000fe20000010000 */
[----:B----4-:R-:W-:Y:S01]  /*5b20*/  F2FP.F16.F32.PACK_AB R167, R9, R54 ;  /* 0x0000003609a7723e */ /* 0x010fe200000000ff */
[----:B------:R-:W-:-:S04]  /*5b30*/  FADD.FTZ R54, R54, R51 ;  /* 0x0000003336367221 */ /* 0x000fc80000010000 */
[----:B------:R0:W-:Y:S01]  /*5b40*/  STSM.16.M88.4 [R22], R164 ;  /* 0x000000a416007844 */ /* 0x0001e20000000200 */
[----:B------:R-:W-:Y:S01]  /*5b50*/  FADD.FTZ R4, R9, R54 ;  /* 0x0000003609047221 */ /* 0x000fe20000010000 */
[----:B------:R-:W-:Y:S06]  /*5b60*/  @!P0 BRA `(.L_x_2217) ;  /* 0x0000000000048947 */ /* 0x000fec0003800000 */
[----:B------:R-:W-:Y:S01]  /*5b70*/  BPT.TRAP 0x1 ;  /* 0x000000040000795c */ /* 0x000fe20000300000 */
.L_x_2217:
[----:B------:R3:W4:Y:S01]  /*5b80*/  SYNCS.PHASECHK.TRANS64.TRYWAIT P1, [R7+URZ+0x28c50], R8 ;  /* 0x028c5008070075a7 */ /* 0x000722000802017f */
[----:B------:R-:W-:Y:S05]  /*5b90*/  @!P0 BRA `(.L_x_2218) ;  /* 0x0000000000048947 */ /* 0x000fea0003800000 */
[----:B------:R-:W-:Y:S01]  /*5ba0*/  BPT.TRAP 0x1 ;  /* 0x000000040000795c */ /* 0x000fe20000300000 */
.L_x_2218:
[----:B----4-:R-:W-:Y:S05]  /*5bb0*/  @P1 BRA `(.L_x_2219) ;  /* 0x0000000000081947 */ /* 0x010fea0003800000 */
[----:B------:R-:W4:Y:S02]  /*5bc0*/  SYNCS.PHASECHK.TRANS64.TRYWAIT P1, [R7+URZ+0x28c50], R8 ;  /* 0x028c5008070075a7 */ /* 0x000f24000802017f */
[----:B----4-:R-:W-:Y:S05]  /*5bd0*/  @!P1 BRA `(.L_x_2220) ;  /* 0x0000010000009947 */ /* 0x010fea0003800000 */
.L_x_2219:
        /* <DEDUP_REMOVED lines=34> */
.L_x_2221:
[----:B------:R-:W-:Y:S01]  /*5e00*/  R2UR UR6, R7 ;  /* 0x00000000070672ca */ /* 0x000fe200000e0000 */
[----:B------:R-:W-:Y:S01]  /*5e10*/  UISETP.NE.AND UP1, UPT, UR52, URZ, UPT ;  /* 0x0000003f3400728c */ /* 0x000fe2000bf25270 */
[----:B------:R-:W-:Y:S01]  /*5e20*/  VIADD R9, R168, 0xfffffffe ;  /* 0xfffffffea8097836 */ /* 0x000fe20000000000 */
[----:B------:R-:W-:-:S06]  /*5e30*/  UISETP.NE.AND UP0, UPT, UR51, URZ, UPT ;  /* 0x0000003f3300728c */ /* 0x000fcc000bf05270 */
[----:B------:R-:W-:-:S03]  /*5e40*/  PLOP3.LUT P1, PT, PT, PT, UP0, 0x40, 0x0 ;  /* 0x000000000000781c */ /* 0x000fc60003f2e808 */
[----:B------:R-:W-:Y:S01]  /*5e50*/  @UP1 ULDC UR15, c[0x0][0x450] ;  /* 0x00011400000f1ab9 */ /* 0x000fe20000000800 */
[----:B------:R-:W-:-:S04]  /*5e60*/  UIADD3 UR6, UR6, 0x28c60, URZ ;  /* 0x00028c6006067890 */ /* 0x000fc8000fffe03f */
[----:B------:R-:W-:-:S03]  /*5e70*/  UPRMT UR11, UR40, 0x654, UR6 ;  /* 0x00000654280b7896 */ /* 0x000fc60008000006 */
[----:B------:R-:W-:Y:S02]  /*5e80*/  @UP1 ULDC UR6, c[0x0][0x44c] ;  /* 0x0001130000061ab9 */ /* 0x000fe40000000800 */
[----:B------:R-:W-:-:S04]  /*5e90*/  UIMAD.WIDE.U32 UR6, UR45, UR6, URZ ;  /* 0x000000062d0672a5 */ /* 0x000fc8000f8e003f */
[----:B------:R-:W-:Y:S01]  /*5ea0*/  SYNCS.ARRIVE.TRANS64.RED.A1T0 RZ, [UR11], RZ ;  /* 0x000000ffffff79a7 */ /* 0x000fe2000810040b */
[----:B------:R-:W-:Y:S01]  /*5eb0*/  UMOV UR11, UR45 ;  /* 0x0000002d000b7c82 */ /* 0x000fe20008000000 */
[----:B------:R-:W-:-:S04]  /*5ec0*/  @UP1 USHF.R.U32.HI UR11, URZ, UR15, UR7 ;  /* 0x0000000f3f0b1299 */ /* 0x000fc80008011607 */
[----:B------:R-:W-:-:S04]  /*5ed0*/  UIADD3 UR6, UR11, UR48, -UR50 ;  /* 0x000000300b067290 */ /* 0x000fc8000fffe832 */
[----:B------:R-:W-:Y:S01]  /*5ee0*/  UIADD3 UR11, UR6, UR14, URZ ;  /* 0x0000000e060b7290 */ /* 0x000fe2000fffe03f */
[----:B------:R-:W-:Y:S11]  /*5ef0*/  @P1 BRA `(.L_x_2222) ;  /* 0x00000000004c1947 */ /* 0x000ff60003800000 */
[----:B------:R-:W-:Y:S01]  /*5f00*/  ISETP.LT.AND P1, PT, RZ, UR6, PT ;  /* 0x00000006ff007c0c */ /* 0x000fe2000bf21270 */
[----:B------:R-:W-:-:S12]  /*5f10*/  UIADD3 UR18, UR6, -0x1, URZ ;  /* 0xffffffff06127890 */ /* 0x000fd8000fffe03f */
[----:B------:R-:W-:Y:S05]  /*5f20*/  @P1 BRA `(.L_x_2223) ;  /* 0x0000000000201947 */ /* 0x000fea0003800000 */
[----:B------:R-:W-:Y:S01]  /*5f30*/  ULDC UR19, c[0x0][0x9e4] ;  /* 0x0002790000137ab9 */ /* 0x000fe20000000800 */
[----:B------:R-:W-:Y:S02]  /*5f40*/  UIADD3 UR18, -UR6, URZ, URZ ;  /* 0x0000003f06127290 */ /* 0x000fe4000fffe13f */
[----:B------:R-:W-:-:S11]  /*5f50*/  UISETP.NE.AND UP0, UPT, UR19, 0x1, UPT ;  /* 0x000000011300788c */ /* 0x000fd6000bf05270 */
[----:B------:R-:W-:Y:S02]  /*5f60*/  @UP0 ULDC.64 UR6, c[0x0][0x9e8] ;  /* 0x00027a0000060ab9 */ /* 0x000fe40000000a00 */
[----:B------:R-:W-:-:S04]  /*5f70*/  UIMAD.WIDE.U32 UR14, UR18, UR6, URZ ;  /* 0x00000006120e72a5 */ /* 0x000fc8000f8e003f */
[----:B------:R-:W-:-:S04]  /*5f80*/  @UP0 USHF.R.U32.HI UR18, URZ, UR7, UR15 ;  /* 0x000000073f120299 */ /* 0x000fc8000801160f */
[----:B------:R-:W-:Y:S01]  /*5f90*/  ULOP3.LUT UR18, URZ, UR18, URZ, 0x33, !UPT ;  /* 0x000000123f127292 */ /* 0x000fe2000f8e333f */
[----:B------:R-:W-:Y:S11]  /*5fa0*/  BRA `(.L_x_2224) ;  /* 0x0000000000147947 */ /* 0x000ff60003800000 */
.L_x_2223:
[----:B------:R-:W-:Y:S02]  /*5fb0*/  ULDC UR19, c[0x0][0x9e4] ;  /* 0x0002790000137ab9 */ /* 0x000fe40000000800 */
[----:B------:R-:W-:-:S11]  /*5fc0*/  UISETP.NE.AND UP0, UPT, UR19, 0x1, UPT ;  /* 0x000000011300788c */ /* 0x000fd6000bf05270 */
[----:B------:R-:W-:Y:S02]  /*5fd0*/  @UP0 ULDC.64 UR6, c[0x0][0x9e8] ;  /* 0x00027a0000060ab9 */ /* 0x000fe40000000a00 */
[----:B------:R-:W-:-:S04]  /*5fe0*/  UIMAD.WIDE.U32 UR14, UR18, UR6, URZ ;  /* 0x00000006120e72a5 */ /* 0x000fc8000f8e003f */
[----:B------:R-:W-:-:S12]  /*5ff0*/  @UP0 USHF.R.U32.HI UR18, URZ, UR7, UR15 ;  /* 0x000000073f120299 */ /* 0x000fd8000801160f */
.L_x_2224:
[----:B------:R-:W-:-:S04]  /*6000*/  UIMAD UR18, UR18, UR19, UR19 ;  /* 0x00000013121272a4 */ /* 0x000fc8000f8e0213 */
[----:B------:R-:W-:-:S04]  /*6010*/  UISETP.LT.AND UP0, UPT, UR11, UR18, UPT ;  /* 0x000000120b00728c */ /* 0x000fc8000bf01270 */
[----:B------:R-:W-:-:S12]  /*6020*/  USEL UR11, UR11, UR18, UP0 ;  /* 0x000000120b0b7287 */ /* 0x000fd80008000000 */
.L_x_2222:
        /* <DEDUP_REMOVED lines=14> */
.L_x_2244:
[----:B------:R-:W-:-:S04]  /*6110*/  UIADD3 UR38, UR26, 0x1, URZ ;  /* 0x000000011a267890 */ /* 0x000fc8000fffe03f */
[----:B------:R-:W-:-:S04]  /*6120*/  UISETP.NE.AND UP0, UPT, UR38, 0x2, UPT ;  /* 0x000000022600788c */ /* 0x000fc8000bf05270 */
[----:B------:R-:W-:Y:S02]  /*6130*/  USEL UR6, URZ, 0x1, UP0 ;  /* 0x000000013f067887 */ /* 0x000fe40008000000 */
[----:B------:R-:W-:Y:S02]  /*6140*/  USEL UR38, UR38, URZ, UP0 ;  /* 0x0000003f26267287 */ /* 0x000fe40008000000 */
[----:B------:R-:W-:Y:S01]  /*6150*/  ULOP3.LUT UR37, UR37, UR6, URZ, 0x3c, !UPT ;  /* 0x0000000625257292 */ /* 0x000fe2000f8e3c3f */
[----:B------:R-:W-:Y:S11]  /*6160*/  @!P0 BRA `(.L_x_2226) ;  /* 0x0000000000048947 */ /* 0x000ff60003800000 */
[----:B------:R-:W-:Y:S01]  /*6170*/  BPT.TRAP 0x1 ;  /* 0x000000040000795c */ /* 0x000fe20000300000 */
.L_x_2226:
[----:B------:R-:W-:Y:S01]  /*6180*/  ULEA UR21, UR38, UR41, 0x3 ;  /* 0x0000002926157291 */ /* 0x000fe2000f8e183f */
[----:B-1234-:R-:W-:-:S05]  /*6190*/  IMAD.U32 R8, RZ, RZ, UR37 ;  /* 0x00000025ff087e24 */ /* 0x01efca000f8e00ff */
[----:B------:R-:W-:-:S04]  /*61a0*/  SHF.L.U32 R8, R8, 0x1f, RZ ;  /* 0x0000001f08087819 */ /* 0x000fc800000006ff */
[----:B------:R1:W2:Y:S01]  /*61b0*/  SYNCS.PHASECHK.TRANS64.TRYWAIT P1, [UR21+0x28c30], R8 ;  /* 0x028c3008ff0075a7 */ /* 0x0002a20008020155 */
[----:B------:R-:W-:Y:S05]  /*61c0*/  @!P0 BRA `(.L_x_2227) ;  /* 0x0000000000048947 */ /* 0x000fea0003800000 */
[----:B------:R-:W-:Y:S01]  /*61d0*/  BPT.TRAP 0x1 ;  /* 0x000000040000795c */ /* 0x000fe20000300000 */
.L_x_2227:
[----:B--2---:R-:W-:Y:S05]  /*61e0*/  @P1 BRA `(.L_x_2228) ;  /* 0x0000000000081947 */ /* 0x004fea0003800000 */
[----:B------:R-:W2:Y:S02]  /*61f0*/  SYNCS.PHASECHK.TRANS64.TRYWAIT P1, [UR21+0x28c30], R8 ;  /* 0x028c3008ff0075a7 */ /* 0x000ea40008020155 */
[----:B--2---:R-:W-:Y:S05]  /*6200*/  @!P1 BRA `(.L_x_2229) ;  /* 0x000000f800889947 */ /* 0x004fea0003800000 */
.L_x_2228:
[----:B------:R-:W-:Y:S01]  /*6210*/  R2UR UR18, R0 ;  /* 0x00000000001272ca */ /* 0x000fe200000e0000 */
[----:B0-----:R-:W-:Y:S01]  /*6220*/  WARPGROUP.ARRIVE ;  /* 0x00000000000079c5 */ /* 0x001fe20000000000 */
        /* <DEDUP_REMOVED lines=21> */
.L_x_2230:
[----:B------:R-:W-:Y:S01]  /*6380*/  UISETP.NE.AND UP1, UPT, UR52, URZ, UPT ;  /* 0x0000003f3400728c */ /* 0x000fe2000bf25270 */
[----:B------:R-:W-:Y:S01]  /*6390*/  VIADD R12, R185, UR45 ;  /* 0x0000002db90c7c36 */ /* 0x000fe20008000000 */
[----:B------:R-:W-:Y:S01]  /*63a0*/  UISETP.NE.AND UP0, UPT, UR51, URZ, UPT ;  /* 0x0000003f3300728c */ /* 0x000fe2000bf05270 */
[----:B------:R-:W-:-:S03]  /*63b0*/  IMAD.U32 R7, RZ, RZ, UR50 ;  /* 0x00000032ff077e24 */ /* 0x000fc6000f8e00ff */
[----:B------:R-:W-:Y:S02]  /*63c0*/  PLOP3.LUT P1, PT, PT, PT, UP1, 0x80, 0x0 ;  /* 0x000000000000781c */ /* 0x000fe40003f2f018 */
[----:B------:R-:W-:-:S03]  /*63d0*/  PLOP3.LUT P2, PT, PT, PT, UP1, 0x80, 0x0 ;  /* 0x000000000000781c */ /* 0x000fc60003f4f018 */
[----:B------:R-:W-:Y:S01]  /*63e0*/  @UP1 ULDC UR6, c[0x0][0x44c] ;  /* 0x0001130000061ab9 */ /* 0x000fe20000000800 */
[----:B------:R-:W-:-:S07]  /*63f0*/  @UP1 ULDC UR7, c[0x0][0x450] ;  /* 0x0001140000071ab9 */ /* 0x000fce0000000800 */
[----:B--2---:R-:W-:Y:S01]  /*6400*/  @P1 IMAD.HI.U32 R5, R12, UR6, RZ ;  /* 0x000000060c051c27 */ /* 0x004fe2000f8e00ff */
[----:B------:R-:W-:Y:S01]  /*6410*/  UIADD3 UR6, UR21, 0x28c40, URZ ;  /* 0x00028c4015067890 */ /* 0x000fe2000fffe03f */
[----:B------:R-:W-:-:S03]  /*6420*/  PLOP3.LUT P1, PT, PT, PT, UP0, 0x40, 0x0 ;  /* 0x000000000000781c */ /* 0x000fc60003f2e808 */
[----:B------:R-:W-:Y:S01]  /*6430*/  @P2 SHF.R.U32.HI R12, RZ, UR7, R5 ;  /* 0x00000007ff0c2c19 */ /* 0x000fe20008011605 */
[----:B------:R-:W-:Y:S01]  /*6440*/  UPRMT UR6, UR40, 0x654, UR6 ;  /* 0x0000065428067896 */ /* 0x000fe20008000006 */
[----:B------:R-:W-:-:S03]  /*6450*/  IMAD.SHL.U32 R5, R9, 0x40, RZ ;  /* 0x0000004009057824 */ /* 0x000fc600078e00ff */
[----:B------:R-:W0:Y:S02]  /*6460*/  SHFL.IDX PT, R13, R12, RZ, 0x1c1f ;  /* 0x001c1fff0c0d7589 */ /* 0x000e2400000e0000 */
[----:B------:R-:W-:-:S03]  /*6470*/  IADD3 R6, -R2, 0x1, -R5 ;  /* 0x0000000102067810 */ /* 0x000fc60007ffe905 */
[----:B------:R-:W-:Y:S01]  /*6480*/  SYNCS.ARRIVE.TRANS64.RED.A1T0 RZ, [UR6], RZ ;  /* 0x000000ffffff79a7 */ /* 0x000fe20008100406 */
[----:B------:R-:W-:Y:S01]  /*6490*/  ULOP3.LUT UR6, URZ, UR22, URZ, 0x33, !UPT ;  /* 0x000000163f067292 */ /* 0x000fe2000f8e333f */
[----:B------:R-:W-:-:S05]  /*64a0*/  IADD3 R6, -R7, UR48, R6 ;  /* 0x0000003007067c10 */ /* 0x000fca000fffe106 */
[C---:B------:R-:W-:Y:S02]  /*64b0*/  VIADD R20, R6.reuse, UR25 ;  /* 0x0000001906147c36 */ /* 0x040fe40008000000 */
[----:B------:R-:W-:Y:S02]  /*64c0*/  VIADD R206, R6, UR6 ;  /* 0x0000000606ce7c36 */ /* 0x000fe40008000000 */
[----:B0-----:R-:W-:Y:S02]  /*64d0*/  IMAD.IADD R14, R20, 0x1, R13 ;  /* 0x00000001140e7824 */ /* 0x001fe400078e020d */
[----:B------:R-:W-:Y:S01]  /*64e0*/  IMAD.IADD R15, R13, 0x1, R206 ;  /* 0x000000010d0f7824 */ /* 0x000fe200078e02ce */
[----:B------:R-:W-:Y:S06]  /*64f0*/  @P1 BRA `(.L_x_2231) ;  /* 0x00000000005c1947 */ /* 0x000fec0003800000 */
[----:B------:R-:W-:Y:S01]  /*6500*/  IMAD.U32 R6, RZ, RZ, UR50 ;  /* 0x00000032ff067e24 */ /* 0x000fe2000f8e00ff */
[----:B------:R-:W-:Y:S04]  /*6510*/  BSSY B0, `(.L_x_2232) ;  /* 0x0000011000007945 */ /* 0x000fe80003800000 */
[----:B------:R-:W-:-:S04]  /*6520*/  IADD3 R13, -R6, UR48, R13 ;  /* 0x00000030060d7c10 */ /* 0x000fc8000fffe10d */
        /* <DEDUP_REMOVED lines=10> */
.L_x_2233:
[----:B------:R-:W-:-:S05]  /*65d0*/  IMAD.U32 R208, RZ, RZ, UR24 ;  /* 0x00000018ffd07e24 */ /* 0x000fca000f8e00ff */
[----:B------:R-:W-:-:S13]  /*65e0*/  ISETP.NE.AND P1, PT, R208, 0x1, PT ;  /* 0x00000001d000780c */ /* 0x000fda0003f25270 */
[----:B------:R-:W0:Y:S02]  /*65f0*/  @P1 LDC.64 R6, c[0x0][0x9e8] ;  /* 0x00027a00ff061b82 */ /* 0x000e240000000a00 */
[----:B0-----:R-:W-:-:S05]  /*6600*/  @P1 IMAD.HI.U32 R6, R13, R6, RZ ;  /* 0x000000060d061227 */ /* 0x001fca00078e00ff */
[----:B------:R-:W-:-:S07]  /*6610*/  @P1 SHF.R.U32.HI R13, RZ, R7, R6 ;  /* 0x00000007ff0d1219 */ /* 0x000fce0000011606 */
.L_x_2234:
[----:B------:R-:W-:Y:S05]  /*6620*/  BSYNC B0 ;  /* 0x0000000000007941 */ /* 0x000fea0003800000 */
.L_x_2232:
[----:B------:R-:W-:-:S04]  /*6630*/  IMAD R13, R13, R208, -R5 ;  /* 0x000000d00d0d7224 */ /* 0x000fc800078e0a05 */
[----:B------:R-:W-:-:S05]  /*6640*/  IMAD.IADD R13, R13, 0x1, -R2 ;  /* 0x000000010d0d7824 */ /* 0x000fca00078e0a02 */
[----:B------:R-:W-:Y:S02]  /*6650*/  VIADDMNMX R14, R13, R208, R14, PT ;  /* 0x000000d00d0e7246 */ /* 0x000fe4000380010e */
[----:B------:R-:W-:-:S07]  /*6660*/  VIMNMX R15, R15, R13, !PT ;  /* 0x0000000d0f0f7248 */ /* 0x000fce0007fe0100 */
.L_x_2231:
[----:B------:R-:W-:Y:S01]  /*6670*/  ISETP.GT.AND P1, PT, R9, -0x1, PT ;  /* 0xffffffff0900780c */ /* 0x000fe20003f24270 */
[----:B------:R-:W0:Y:S01]  /*6680*/  SHFL.IDX PT, R7, R12, 0x1, 0x1c1f ;  /* 0x003c1f000c077f89 */ /* 0x000e2200000e0000 */
        /* <DEDUP_REMOVED lines=11> */
[C---:B------:R-:W-:Y:S01]  /*6740*/  ISETP.GT.AND P3, PT, R15.reuse, 0x10, P1 ;  /* 0x000000100f00780c */ /* 0x040fe20000f64270 */
[----:B0-----:R-:W-:Y:S01]  /*6750*/  IMAD.IADD R12, R20, 0x1, R7 ;  /* 0x00000001140c7824 */ /* 0x001fe200078e0207 */
        /* <DEDUP_REMOVED lines=53> */
.L_x_2237:
[----:B------:R-:W-:-:S05]  /*6ab0*/  IMAD.U32 R20, RZ, RZ, UR24 ;  /* 0x00000018ff147e24 */ /* 0x000fca000f8e00ff */
[----:B------:R-:W-:-:S13]  /*6ac0*/  ISETP.NE.AND P2, PT, R20, 0x1, PT ;  /* 0x000000011400780c */ /* 0x000fda0003f45270 */
[----:B------:R-:W0:Y:S02]  /*6ad0*/  @P2 LDC.64 R6, c[0x0][0x9e8] ;  /* 0x00027a00ff062b82 */ /* 0x000e240000000a00 */
[----:B0-----:R-:W-:-:S05]  /*6ae0*/  @P2 IMAD.HI.U32 R6, R15, R6, RZ ;  /* 0x000000060f062227 */ /* 0x001fca00078e00ff */
[----:B------:R-:W-:-:S07]  /*6af0*/  @P2 SHF.R.U32.HI R15, RZ, R7, R6 ;  /* 0x00000007ff0f2219 */ /* 0x000fce0000011606 */
.L_x_2238:
[----:B------:R-:W-:Y:S05]  /*6b00*/  BSYNC B0 ;  /* 0x0000000000007941 */ /* 0x000fea0003800000 */
.L_x_2236:
[----:B------:R-:W-:-:S04]  /*6b10*/  IMAD R5, R15, R20, -R5 ;  /* 0x000000140f057224 */ /* 0x000fc800078e0a05 */
[----:B------:R-:W-:-:S05]  /*6b20*/  IMAD.IADD R5, R5, 0x1, -R2 ;  /* 0x0000000105057824 */ /* 0x000fca00078e0a02 */
[----:B------:R-:W-:Y:S02]  /*6b30*/  VIADDMNMX R12, R5, R20, R12, PT ;  /* 0x00000014050c7246 */ /* 0x000fe4000380010c */
[----:B------:R-:W-:-:S07]  /*6b40*/  VIMNMX R14, R14, R5, !PT ;  /* 0x000000050e0e7248 */ /* 0x000fce0007fe0100 */
.L_x_2235:
        /* <DEDUP_REMOVED lines=34> */
[----:B------:R-:W0:Y:S01]  /*6d70*/  SHFL.BFLY PT, R5, R6, 0x2, 0x1f ;  /* 0x0c401f0006057f89 */ /* 0x000e2200000e0000 */
        /* <DEDUP_REMOVED lines=12> */
[----:B0-----:R-:W-:Y:S02]  /*6e40*/  FMNMX.FTZ R7, R6, R5, !PT ;  /* 0x0000000506077209 */ /* 0x001fe40007810000 */
[----:B------:R-:W-:Y:S02]  /*6e50*/  FMNMX.FTZ R6, R154, R11, !PT ;  /* 0x0000000b9a067209 */ /* 0x000fe40007810000 */
[----:B------:R-:W-:Y:S01]  /*6e60*/  ISETP.LT.OR P5, PT, R12, 0x22, P5 ;  /* 0x000000220c00780c */ /* 0x000fe20002fa1670 */
[----:B------:R-:W0:Y:S01]  /*6e70*/  SHFL.BFLY PT, R20, R7, 0x1, 0x1f ;  /* 0x0c201f0007147f89 */ /* 0x000e2200000e0000 */
[----:B------:R-:W-:-:S02]  /*6e80*/  ISETP.GT.AND P6, PT, R14, 0x29, P1 ;  /* 0x000000290e00780c */ /* 0x000fc40000fc4270 */
[----:B------:R-:W-:Y:S02]  /*6e90*/  ISETP.LT.OR P4, PT, R12, 0x29, P4 ;  /* 0x000000290c00780c */ /* 0x000fe40002781670 */
[----:B------:R-:W-:Y:S02]  /*6ea0*/  FSEL R171, R171, -INF , !P5 ;  /* 0xff800000abab7808 */ /* 0x000fe40006800000 */
[----:B------:R-:W-:Y:S02]  /*6eb0*/  ISETP.GT.AND P2, PT, R14, 0x30, P1 ;  /* 0x000000300e00780c */ /* 0x000fe40000f44270 */
[----:B------:R-:W-:Y:S02]  /*6ec0*/  FSEL R174, R174, -INF , !P4 ;  /* 0xff800000aeae7808 */ /* 0x000fe40006000000 */
[----:B------:R-:W-:Y:S02]  /*6ed0*/  ISETP.LT.OR P6, PT, R12, 0x2a, P6 ;  /* 0x0000002a0c00780c */ /* 0x000fe400037c1670 */
[----:B------:R-:W-:-:S02]  /*6ee0*/  ISETP.GT.AND P5, PT, R14, 0x31, P1 ;  /* 0x000000310e00780c */ /* 0x000fc40000fa4270 */
[----:B------:R-:W-:Y:S02]  /*6ef0*/  ISETP.LT.OR P2, PT, R12, 0x31, P2 ;  /* 0x000000310c00780c */ /* 0x000fe40001741670 */
[----:B------:R-:W-:Y:S02]  /*6f00*/  FSEL R175, R175, -INF , !P6 ;  /* 0xff800000afaf7808 */ /* 0x000fe40007000000 */
[----:B------:R-:W-:Y:S02]  /*6f10*/  ISETP.GT.AND P4, PT, R14, 0x38, P1 ;  /* 0x000000380e00780c */ /* 0x000fe40000f84270 */
[----:B------:R-:W-:Y:S02]  /*6f20*/  ISETP.LT.OR P5, PT, R12, 0x32, P5 ;  /* 0x000000320c00780c */ /* 0x000fe40002fa1670 */
[----:B------:R-:W-:Y:S02]  /*6f30*/  FSEL R178, R178, -INF , !P2 ;  /* 0xff800000b2b27808 */ /* 0x000fe40005000000 */
        /* <DEDUP_REMOVED lines=20> */
[----:B------:R-:W-:Y:S01]  /*7080*/  IMAD.MOV R177, RZ, RZ, -R17 ;  /* 0x000000ffffb17224 */ /* 0x000fe200078e0a11 */
[----:B------:R-:W-:Y:S01]  /*7090*/  FSEL R182, R182, -INF , !P4 ;  /* 0xff800000b6b67808 */ /* 0x000fe20006000000 */
[--C-:B------:R-:W-:Y:S01]  /*70a0*/  FFMA.FTZ R14, R164, UR10, -R20.reuse ;  /* 0x0000000aa40e7c23 */ /* 0x100fe20008010814 */
[----:B------:R-:W-:Y:S01]  /*70b0*/  FMNMX.FTZ R6, R170, R7, !PT ;  /* 0x00000007aa067209 */ /* 0x000fe20007810000 */
[--C-:B------:R-:W-:Y:S01]  /*70c0*/  FFMA.FTZ R7, R153, UR10, -R20.reuse ;  /* 0x0000000a99077c23 */ /* 0x100fe20008010814 */
[----:B------:R-:W-:Y:S01]  /*70d0*/  FSEL R183, R183, -INF , !P1 ;  /* 0xff800000b7b77808 */ /* 0x000fe20004800000 */
[--C-:B------:R-:W-:Y:S01]  /*70e0*/  FFMA.FTZ R153, R169, UR10, -R20.reuse ;  /* 0x0000000aa9997c23 */ /* 0x100fe20008010814 */
[----:B------:R-:W-:Y:S01]  /*70f0*/  FMNMX.FTZ R13, R171, R6, !PT ;  /* 0x00000006ab0d7209 */ /* 0x000fe20007810000 */
        /* <DEDUP_REMOVED lines=10> */
[----:B------:R-:W-:Y:S01]  /*71a0*/  FFMA.FTZ R180, R180, UR10, -R20 ;  /* 0x0000000ab4b47c23 */ /* 0x000fe20008010814 */
[----:B------:R-:W-:-:S04]  /*71b0*/  FMNMX.FTZ R6, R178, R15, !PT ;  /* 0x0000000fb2067209 */ /* 0x000fc80007810000 */
[----:B------:R-:W-:Y:S01]  /*71c0*/  FMNMX.FTZ R15, R179, R6, !PT ;  /* 0x00000006b30f7209 */ /* 0x000fe20007810000 */
[----:B------:R-:W-:Y:S03]  /*71d0*/  MUFU.EX2 R13, R13 ;  /* 0x0000000d000d7308 */ /* 0x000fe60000000800 */
[----:B------:R-:W-:Y:S01]  /*71e0*/  FMNMX.FTZ R6, R182, R15, !PT ;  /* 0x0000000fb6067209 */ /* 0x000fe20007810000 */
[----:B------:R-:W-:Y:S01]  /*71f0*/  FFMA.FTZ R15, R161, UR10, -R20 ;  /* 0x0000000aa10f7c23 */ /* 0x000fe20008010814 */
[----:B------:R-:W-:Y:S02]  /*7200*/  FSEL R161, R5, RZ, P3 ;  /* 0x000000ff05a17208 */ /* 0x000fe40001800000 */
[----:B------:R-:W-:Y:S01]  /*7210*/  FMNMX.FTZ R6, R183, R6, !PT ;  /* 0x00000006b7067209 */ /* 0x000fe20007810000 */
[----:B------:R-:W-:Y:S02]  /*7220*/  MUFU.EX2 R156, R156 ;  /* 0x0000009c009c7308 */ /* 0x000fe40000000800 */
[----:B------:R-:W-:-:S02]  /*7230*/  FADD.FTZ R161, -R161, R10 ;  /* 0x0000000aa1a17221 */ /* 0x000fc40000010100 */
[----:B------:R-:W0:Y:S02]  /*7240*/  SHFL.BFLY PT, R157, R6, 0x2, 0x1f ;  /* 0x0c401f00069d7f89 */ /* 0x000e2400000e0000 */
[----:B------:R-:W-:Y:S02]  /*7250*/  FMUL.FTZ R161, R161, UR10 ;  /* 0x0000000aa1a17c20 */ /* 0x000fe40008410000 */
[----:B------:R-:W-:Y:S08]  /*7260*/  MUFU.EX2 R15, R15 ;  /* 0x0000000f000f7308 */ /* 0x000ff00000000800 */
[----:B------:R-:W2:Y:S08]  /*7270*/  MUFU.EX2 R161, R161 ;  /* 0x000000a100a17308 */ /* 0x000eb00000000800 */
[----:B------:R-:W3:Y:S01]  /*7280*/  MUFU.EX2 R14, R14 ;  /* 0x0000000e000e7308 */ /* 0x000ee20000000800 */
[----:B0-----:R-:W-:Y:S01]  /*7290*/  FMNMX.FTZ R168, R6, R157, !PT ;  /* 0x0000009d06a87209 */ /* 0x001fe20007810000 */
[----:B------:R-:W-:-:S06]  /*72a0*/  FFMA.FTZ R157, R172, UR10, -R20 ;  /* 0x0000000aac9d7c23 */ /* 0x000fcc0008010814 */
[----:B------:R-:W0:Y:S01]  /*72b0*/  MUFU.EX2 R21, R21 ;  /* 0x0000001500157308 */ /* 0x000e220000000800 */
[----:B------:R-:W4:Y:S01]  /*72c0*/  SHFL.BFLY PT, R169, R168, 0x1, 0x1f ;  /* 0x0c201f00a8a97f89 */ /* 0x000f2200000e0000 */
[----:B--2---:R-:W-:Y:S01]  /*72d0*/  FFMA.FTZ R172, R161, R3, R152 ;  /* 0x00000003a1ac7223 */ /* 0x004fe20000010098 */
[----:B------:R-:W-:Y:S01]  /*72e0*/  F2FP.F16.F32.PACK_AB R152, R7, R152 ;  /* 0x000000980798723e */ /* 0x000fe200000000ff */
[-C--:B------:R-:W-:Y:S01]  /*72f0*/  FMUL.FTZ R24, R24, R161.reuse ;  /* 0x000000a118187220 */ /* 0x080fe20000410000 */
[-C--:B------:R-:W-:Y:S01]  /*7300*/  FMUL.FTZ R25, R25, R161.reuse ;  /* 0x000000a119197220 */ /* 0x080fe20000410000 */
[----:B------:R-:W-:Y:S01]  /*7310*/  FADD.FTZ R172, R7, R172 ;  /* 0x000000ac07ac7221 */ /* 0x000fe20000010000 */
[-C--:B------:R-:W-:Y:S01]  /*7320*/  FMUL.FTZ R28, R28, R161.reuse ;  /* 0x000000a11c1c7220 */ /* 0x080fe20000410000 */
[----:B------:R2:W-:Y:S01]  /*7330*/  MUFU.EX2 R10, R173 ;  /* 0x000000ad000a7308 */ /* 0x0005e20000000800 */
[-C--:B------:R-:W-:Y:S01]  /*7340*/  FMUL.FTZ R29, R29, R161.reuse ;  /* 0x000000a11d1d7220 */ /* 0x080fe20000410000 */
[----:B------:R-:W-:Y:S01]  /*7350*/  FADD.FTZ R177, R13, R172 ;  /* 0x000000ac0db17221 */ /* 0x000fe20000010000 */
[-C--:B------:R-:W-:Y:S01]  /*7360*/  FMUL.FTZ R32, R32, R161.reuse ;  /* 0x000000a120207220 */ /* 0x080fe20000410000 */
[-C--:B------:R-:W-:Y:S01]  /*7370*/  FMUL.FTZ R33, R33, R161.reuse ;  /* 0x000000a121217220 */ /* 0x080fe20000410000 */
[-C--:B------:R-:W-:Y:S01]  /*7380*/  FMUL.FTZ R36, R36, R161.reuse ;  /* 0x000000a124247220 */ /* 0x080fe20000410000 */
[----:B------:R-:W-:Y:S01]  /*7390*/  FADD.FTZ R177, R12, R177 ;  /* 0x000000b10cb17221 */ /* 0x000fe20000010000 */
[----:B------:R-:W-:Y:S01]  /*73a0*/  FMUL.FTZ R37, R37, R161 ;  /* 0x000000a125257220 */ /* 0x000fe20000410000 */
[----:B------:R-:W-:Y:S01]  /*73b0*/  MUFU.EX2 R160, R160 ;  /* 0x000000a000a07308 */ /* 0x000fe20000000800 */
[----:B--2---:R-:W-:Y:S01]  /*73c0*/  FFMA.FTZ R173, R181, UR10, -R20 ;  /* 0x0000000ab5ad7c23 */ /* 0x004fe20008010814 */
[----:B------:R-:W-:-:S02]  /*73d0*/  IMAD.U32 R181, RZ, RZ, UR26 ;  /* 0x0000001affb57e24 */ /* 0x000fc4000f8e00ff */
[----:B------:R-:W-:Y:S01]  /*73e0*/  FADD.FTZ R176, R156, R177 ;  /* 0x000000b19cb07221 */ /* 0x000fe20000010000 */
[----:B------:R-:W-:Y:S01]  /*73f0*/  F2FP.F16.F32.PACK_AB R156, R15, R156 ;  /* 0x0000009c0f9c723e */ /* 0x000fe200000000ff */
[-C--:B------:R-:W-:Y:S01]  /*7400*/  FMUL.FTZ R40, R40, R161.reuse ;  /* 0x000000a128287220 */ /* 0x080fe20000410000 */
[----:B------:R-:W-:Y:S01]  /*7410*/  FMUL.FTZ R41, R41, R161 ;  /* 0x000000a129297220 */ /* 0x000fe20000410000 */
[----:B------:R-:W-:Y:S01]  /*7420*/  FADD.FTZ R177, R15, R176 ;  /* 0x000000b00fb17221 */ /* 0x000fe20000010000 */
[----:B------:R-:W-:Y:S01]  /*7430*/  MUFU.EX2 R153, R153 ;  /* 0x0000009900997308 */ /* 0x000fe20000000800 */
[----:B----4-:R-:W-:Y:S01]  /*7440*/  FMNMX.FTZ R6, R168, R169, !PT ;  /* 0x000000a9a8067209 */ /* 0x010fe20007810000 */
[-C--:B------:R-:W-:Y:S01]  /*7450*/  FMUL.FTZ R44, R44, R161.reuse ;  /* 0x000000a12c2c7220 */ /* 0x080fe20000410000 */
[-C--:B------:R-:W-:Y:S01]  /*7460*/  FMUL.FTZ R45, R45, R161.reuse ;  /* 0x000000a12d2d7220 */ /* 0x080fe20000410000 */
[-C--:B------:R-:W-:Y:S01]  /*7470*/  FMUL.FTZ R48, R48, R161.reuse ;  /* 0x000000a130307220 */ /* 0x080fe20000410000 */
[C---:B------:R-:W-:Y:S01]  /*7480*/  FSETP.NEU.FTZ.AND P2, PT, R6.reuse, -INF , PT ;  /* 0xff8000000600780b */ /* 0x040fe20003f5d000 */
[C---:B------:R-:W-:Y:S01]  /*7490*/  FMUL.FTZ R3, R6.reuse, UR10 ;  /* 0x0000000a06037c20 */ /* 0x040fe20008410000 */
[-C--:B------:R-:W-:Y:S01]  /*74a0*/  FMUL.FTZ R49, R49, R161.reuse ;  /* 0x000000a131317220 */ /* 0x080fe20000410000 */
[----:B------:R-:W2:Y:S01]  /*74b0*/  MUFU.EX2 R157, R157 ;  /* 0x0000009d009d7308 */ /* 0x000ea20000000800 */
[----:B------:R-:W-:Y:S01]  /*74c0*/  FSEL R20, R6, RZ, P2 ;  /* 0x000000ff06147208 */ /* 0x000fe20001000000 */
[-C--:B------:R-:W-:Y:S01]  /*74d0*/  FMUL.FTZ R52, R52, R161.reuse ;  /* 0x000000a134347220 */ /* 0x080fe20000410000 */
[----:B------:R-:W-:Y:S01]  /*74e0*/  FSEL R3, R3, RZ, P2 ;  /* 0x000000ff03037208 */ /* 0x000fe20001000000 */
[-C--:B------:R-:W-:Y:S01]  /*74f0*/  FMUL.FTZ R53, R53, R161.reuse ;  /* 0x000000a135357220 */ /* 0x080fe20000410000 */
[-C--:B------:R-:W-:Y:S01]  /*7500*/  FMUL.FTZ R56, R56, R161.reuse ;  /* 0x000000a138387220 */ /* 0x080fe20000410000 */
[----:B------:R-:W-:Y:S01]  /*7510*/  FADD.FTZ R20, -R20, R11 ;  /* 0x0000000b14147221 */ /* 0x000fe20000010100 */
[----:B------:R-:W-:Y:S01]  /*7520*/  FMUL.FTZ R57, R57, R161 ;  /* 0x000000a139397220 */ /* 0x000fe20000410000 */
[----:B------:R-:W-:Y:S01]  /*7530*/  FFMA.FTZ R169, R154, UR10, -R3 ;  /* 0x0000000a9aa97c23 */ /* 0x000fe20008010803 */
[----:B------:R-:W-:-:S02]  /*7540*/  @!P1 IMAD R154, R181, 0x40, R16 ;  /* 0x00000040b59a9824 */ /* 0x000fc400078e0210 */
[----:B------:R-:W-:Y:S01]  /*7550*/  FMUL.FTZ R20, R20, UR10 ;  /* 0x0000000a14147c20 */ /* 0x000fe20008410000 */
[--C-:B------:R-:W-:Y:S01]  /*7560*/  FFMA.FTZ R172, R155, UR10, -R3.reuse ;  /* 0x0000000a9bac7c23 */ /* 0x100fe20008010803 */
[----:B------:R-:W-:Y:S01]  /*7570*/  FFMA.FTZ R155, R158, UR10, -R3 ;  /* 0x0000000a9e9b7c23 */ /* 0x000fe20008010803 */
[----:B------:R-:W4:Y:S01]  /*7580*/  MUFU.EX2 R164, R164 ;  /* 0x000000a400a47308 */ /* 0x000f220000000800 */
[----:B------:R-:W-:Y:S01]  /*7590*/  @!P1 LEA R11, R154, UR41, 0x2 ;  /* 0x000000299a0b9c11 */ /* 0x000fe2000f8e10ff */
[----:B---3--:R-:W-:Y:S01]  /*75a0*/  FADD.FTZ R154, R14, R177 ;  /* 0x000000b10e9a7221 */ /* 0x008fe20000010000 */
[--C-:B------:R-:W-:Y:S01]  /*75b0*/  FFMA.FTZ R159, R159, UR10, -R3.reuse ;  /* 0x0000000a9f9f7c23 */ /* 0x100fe20008010803 */
[--C-:B------:R-:W-:Y:S01]  /*75c0*/  FFMA.FTZ R176, R162, UR10, -R3.reuse ;  /* 0x0000000aa2b07c23 */ /* 0x100fe20008010803 */
[--C-:B------:R-:W-:Y:S01]  /*75d0*/  FFMA.FTZ R163, R163, UR10, -R3.reuse ;  /* 0x0000000aa3a37c23 */ /* 0x100fe20008010803 */
[----:B0-----:R-:W-:Y:S01]  /*75e0*/  FADD.FTZ R181, R21, R154 ;  /* 0x0000009a15b57221 */ /* 0x001fe20000010000 */
[----:B--2---:R-:W-:Y:S01]  /*75f0*/  F2FP.F16.F32.PACK_AB R162, R10, R157 ;  /* 0x0000009d0aa2723e */ /* 0x004fe200000000ff */
[----:B------:R-:W-:Y:S01]  /*7600*/  MUFU.EX2 R169, R169 ;  /* 0x000000a900a97308 */ /* 0x000fe20000000800 */
[----:B------:R-:W-:Y:S01]  /*7610*/  FFMA.FTZ R177, R166, UR10, -R3 ;  /* 0x0000000aa6b17c23 */ /* 0x000fe20008010803 */
[----:B------:R-:W-:Y:S01]  /*7620*/  FADD.FTZ R154, R160, R181 ;  /* 0x000000b5a09a7221 */ /* 0x000fe20000010000 */
[--C-:B------:R-:W-:Y:S01]  /*7630*/  FFMA.FTZ R167, R167, UR10, -R3.reuse ;  /* 0x0000000aa7a77c23 */ /* 0x100fe20008010803 */
[--C-:B------:R-:W-:Y:S01]  /*7640*/  FFMA.FTZ R171, R171, UR10, -R3.reuse ;  /* 0x0000000aabab7c23 */ /* 0x100fe20008010803 */
[--C-:B------:R-:W-:Y:S01]  /*7650*/  FFMA.FTZ R174, R174, UR10, -R3.reuse ;  /* 0x0000000aaeae7c23 */ /* 0x100fe20008010803 */
[----:B------:R-:W-:Y:S01]  /*7660*/  FADD.FTZ R154, R153, R154 ;  /* 0x0000009a999a7221 */ /* 0x000fe20000010000 */
[--C-:B------:R-:W-:Y:S01]  /*7670*/  FFMA.FTZ R175, R175, UR10, -R3.reuse ;  /* 0x0000000aafaf7c23 */ /* 0x100fe20008010803 */
[----:B------:R-:W0:Y:S01]  /*7680*/  MUFU.EX2 R20, R20 ;  /* 0x0000001400147308 */ /* 0x000e220000000800 */
[--C-:B------:R-:W-:Y:S01]  /*7690*/  FFMA.FTZ R178, R178, UR10, -R3.reuse ;  /* 0x0000000ab2b27c23 */ /* 0x100fe20008010803 */
[----:B------:R-:W-:Y:S01]  /*76a0*/  FADD.FTZ R181, R157, R154 ;  /* 0x0000009a9db57221 */ /* 0x000fe20000010000 */
[--C-:B------:R-:W-:Y:S01]  /*76b0*/  FFMA.FTZ R179, R179, UR10, -R3.reuse ;  /* 0x0000000ab3b37c23 */ /* 0x100fe20008010803 */
[--C-:B------:R-:W-:Y:S01]  /*76c0*/  FFMA.FTZ R182, R182, UR10, -R3.reuse ;  /* 0x0000000ab6b67c23 */ /* 0x100fe20008010803 */
[----:B------:R-:W-:Y:S01]  /*76d0*/  FFMA.FTZ R183, R183, UR10, -R3 ;  /* 0x0000000ab7b77c23 */ /* 0x000fe20008010803 */
[----:B------:R-:W-:Y:S01]  /*76e0*/  FADD.FTZ R181, R10, R181 ;  /* 0x000000b50ab57221 */ /* 0x000fe20000010000 */
[----:B------:R-:W-:Y:S01]  /*76f0*/  F2FP.F16.F32.PACK_AB R154, R12, R13 ;  /* 0x0000000d0c9a723e */ /* 0x000fe200000000ff */
[----:B------:R-:W2:Y:S01]  /*7700*/  MUFU.EX2 R172, R172 ;  /* 0x000000ac00ac7308 */ /* 0x000ea20000000800 */
[----:B------:R3:W-:Y:S01]  /*7710*/  @!P1 STS [R11+0x28800], R161 ;  /* 0x028800a10b009388 */ /* 0x0007e20000000800 */
[----:B----4-:R-:W-:Y:S01]  /*7720*/  FADD.FTZ R158, R164, R181 ;  /* 0x000000b5a49e7221 */ /* 0x010fe20000010000 */
[----:B------:R-:W-:Y:S01]  /*7730*/  F2FP.F16.F32.PACK_AB R160, R153, R160 ;  /* 0x000000a099a0723e */ /* 0x000fe200000000ff */
[-C--:B------:R-:W-:Y:S01]  /*7740*/  FMUL.FTZ R60, R60, R161.reuse ;  /* 0x000000a13c3c7220 */ /* 0x080fe20000410000 */
[-C--:B------:R-:W-:Y:S01]  /*7750*/  FMUL.FTZ R61, R61, R161.reuse ;  /* 0x000000a13d3d7220 */ /* 0x080fe20000410000 */
[-C--:B------:R-:W-:Y:S01]  /*7760*/  FMUL.FTZ R64, R64, R161.reuse ;  /* 0x000000a140407220 */ /* 0x080fe20000410000 */
[-C--:B------:R-:W-:Y:S01]  /*7770*/  FMUL.FTZ R65, R65, R161.reuse ;  /* 0x000000a141417220 */ /* 0x080fe20000410000 */
[----:B------:R-:W4:Y:S01]  /*7780*/  MUFU.EX2 R165, R165 ;  /* 0x000000a500a57308 */ /* 0x000f220000000800 */
[----:B0-----:R-:W-:Y:S01]  /*7790*/  FFMA.FTZ R7, R20, R4, R169 ;  /* 0x0000000414077223 */ /* 0x001fe200000100a9 */
[----:B------:R0:W-:Y:S01]  /*77a0*/  @!P1 STS [R11+0x28820], R20 ;  /* 0x028820140b009388 */ /* 0x0001e20000000800 */
[-C--:B------:R-:W-:Y:S01]  /*77b0*/  FMUL.FTZ R68, R68, R161.reuse ;  /* 0x000000a144447220 */ /* 0x080fe20000410000 */
[-C--:B------:R-:W-:Y:S01]  /*77c0*/  FMUL.FTZ R69, R69, R161.reuse ;  /* 0x000000a145457220 */ /* 0x080fe20000410000 */
[-C--:B------:R-:W-:Y:S01]  /*77d0*/  FMUL.FTZ R72, R72, R161.reuse ;  /* 0x000000a148487220 */ /* 0x080fe20000410000 */
[-C--:B------:R-:W-:Y:S01]  /*77e0*/  FMUL.FTZ R73, R73, R161.reuse ;  /* 0x000000a149497220 */ /* 0x080fe20000410000 */
[----:B------:R-:W-:Y:S01]  /*77f0*/  FMUL.FTZ R76, R76, R161 ;  /* 0x000000a14c4c7220 */ /* 0x000fe20000410000 */
[----:B------:R-:W5:Y:S01]  /*7800*/  MUFU.EX2 R155, R155 ;  /* 0x0000009b009b7308 */ /* 0x000f620000000800 */
[C---:B--2---:R-:W-:Y:S01]  /*7810*/  FADD.FTZ R4, R172.reuse, R7 ;  /* 0x00000007ac047221 */ /* 0x044fe20000010000 */
[----:B------:R-:W-:Y:S01]  /*7820*/  F2FP.F16.F32.PACK_AB R153, R172, R169 ;  /* 0x000000a9ac99723e */ /* 0x000fe200000000ff */
[-C--:B------:R-:W-:Y:S01]  /*7830*/  FMUL.FTZ R77, R77, R161.reuse ;  /* 0x000000a14d4d7220 */ /* 0x080fe20000410000 */
[-C--:B------:R-:W-:Y:S01]  /*7840*/  FMUL.FTZ R80, R80, R161.reuse ;  /* 0x000000a150507220 */ /* 0x080fe20000410000 */
[-C--:B------:R-:W-:Y:S01]  /*7850*/  FMUL.FTZ R81, R81, R161.reuse ;  /* 0x000000a151517220 */ /* 0x080fe20000410000 */
[-C--:B------:R-:W-:Y:S01]  /*7860*/  FMUL.FTZ R84, R84, R161.reuse ;  /* 0x000000a154547220 */ /* 0x080fe20000410000 */
[-C--:B------:R-:W-:Y:S01]  /*7870*/  FMUL.FTZ R85, R85, R161.reuse ;  /* 0x000000a155557220 */ /* 0x080fe20000410000 */
[----:B------:R2:W1:Y:S01]  /*7880*/  MUFU.EX2 R168, R180 ;  /* 0x000000b400a87308 */ /* 0x0004620000000800 */
[----:B----4-:R-:W-:Y:S01]  /*7890*/  F2FP.F16.F32.PACK_AB R164, R165, R164 ;  /* 0x000000a4a5a4723e */ /* 0x010fe200000000ff */
[-C--:B------:R-:W-:Y:S01]  /*78a0*/  FMUL.FTZ R88, R88, R161.reuse ;  /* 0x000000a158587220 */ /* 0x080fe20000410000 */
[-C--:B------:R-:W-:Y:S01]  /*78b0*/  FMUL.FTZ R89, R89, R161.reuse ;  /* 0x000000a159597220 */ /* 0x080fe20000410000 */
[-C--:B------:R-:W-:Y:S01]  /*78c0*/  FMUL.FTZ R92, R92, R161.reuse ;  /* 0x000000a15c5c7220 */ /* 0x080fe20000410000 */
[-C--:B------:R-:W-:Y:S01]  /*78d0*/  FMUL.FTZ R93, R93, R161.reuse ;  /* 0x000000a15d5d7220 */ /* 0x080fe20000410000 */
[-C--:B------:R-:W-:Y:S01]  /*78e0*/  FMUL.FTZ R96, R96, R161.reuse ;  /* 0x000000a160607220 */ /* 0x080fe20000410000 */
[-C--:B------:R-:W-:Y:S01]  /*78f0*/  FMUL.FTZ R97, R97, R161.reuse ;  /* 0x000000a161617220 */ /* 0x080fe20000410000 */
[----:B------:R-:W4:Y:S01]  /*7900*/  MUFU.EX2 R173, R173 ;  /* 0x000000ad00ad7308 */ /* 0x000f220000000800 */
[----:B--2---:R-:W-:Y:S01]  /*7910*/  FFMA.FTZ R180, R170, UR10, -R3 ;  /* 0x0000000aaab47c23 */ /* 0x004fe20008010803 */
[----:B------:R-:W-:Y:S01]  /*7920*/  FADD.FTZ R3, R165, R158 ;  /* 0x0000009ea5037221 */ /* 0x000fe20000010000 */
[----:B-----5:R-:W-:Y:S01]  /*7930*/  FADD.FTZ R7, R155, R4 ;  /* 0x000000049b077221 */ /* 0x020fe20000010000 */
[----:B------:R-:W-:Y:S01]  /*7940*/  F2FP.F16.F32.PACK_AB R158, R21, R14 ;  /* 0x0000000e159e723e */ /* 0x000fe200000000ff */
        /* <DEDUP_REMOVED lines=38> */
[----:B------:R-:W-:Y:S01]  /*7bb0*/  FMUL.FTZ R149, R149, R161 ;  /* 0x000000a195957220 */ /* 0x000fe20000410000 */
[----:B------:R-:W-:Y:S01]  /*7bc0*/  F2FP.F16.F32.PACK_AB R157, R157, R176 ;  /* 0x000000b09d9d723e */ /* 0x000fe200000000ff */
[-C--:B------:R-:W-:Y:S01]  /*7bd0*/  FMUL.FTZ R26, R26, R20.reuse ;  /* 0x000000141a1a7220 */ /* 0x080fe20000410000 */
[-C--:B------:R-:W-:Y:S01]  /*7be0*/  FMUL.FTZ R27, R27, R20.reuse ;  /* 0x000000141b1b7220 */ /* 0x080fe20000410000 */
[-C--:B------:R-:W-:Y:S01]  /*7bf0*/  FMUL.FTZ R30, R30, R20.reuse ;  /* 0x000000141e1e7220 */ /* 0x080fe20000410000 */
[-C--:B------:R-:W-:Y:S01]  /*7c00*/  FMUL.FTZ R31, R31, R20.reuse ;  /* 0x000000141f1f7220 */ /* 0x080fe20000410000 */
[----:B------:R-:W4:Y:S01]  /*7c10*/  MUFU.EX2 R180, R180 ;  /* 0x000000b400b47308 */ /* 0x000f220000000800 */
[----:B--2---:R-:W-:Y:S01]  /*7c20*/  FADD.FTZ R7, R159, R12 ;  /* 0x0000000c9f077221 */ /* 0x004fe20000010000 */
[----:B------:R0:W-:Y:S01]  /*7c30*/  STSM.16.M88.4 [R18+0x26800], R152 ;  /* 0x0268009812007844 */ /* 0x0001e20000000200 */
        /* <DEDUP_REMOVED lines=23> */
[----:B---3--:R-:W-:Y:S01]  /*7db0*/  F2FP.F16.F32.PACK_AB R161, R171, R180 ;  /* 0x000000b4aba1723e */ /* 0x008fe200000000ff */
        /* <DEDUP_REMOVED lines=20> */
[----:B------:R0:W-:Y:S01]  /*7f00*/  STSM.16.M88.4 [R23], R160 ;  /* 0x000000a017007844 */ /* 0x0001e20000000200 */
[----:B------:R-:W3:Y:S01]  /*7f10*/  MUFU.EX2 R167, R182 ;  /* 0x000000b600a77308 */ /* 0x000ee20000000800 */
        /* <DEDUP_REMOVED lines=18> */
[-C--:B------:R-:W-:Y:S01]  /*8040*/  FMUL.FTZ R119, R119, R20.reuse ;  /* 0x0000001477777220 */ /* 0x080fe20000410000 */
[-C--:B------:R-:W-:Y:S01]  /*8050*/  FMUL.FTZ R122, R122, R20.reuse ;  /* 0x000000147a7a7220 */ /* 0x080fe20000410000 */
[-C--:B------:R-:W-:Y:S01]  /*8060*/  FMUL.FTZ R123, R123, R20.reuse ;  /* 0x000000147b7b7220 */ /* 0x080fe20000410000 */
[-C--:B------:R-:W-:Y:S01]  /*8070*/  FMUL.FTZ R126, R126, R20.reuse ;  /* 0x000000147e7e7220 */ /* 0x080fe20000410000 */
[-C--:B------:R-:W-:Y:S01]  /*8080*/  FMUL.FTZ R127, R127, R20.reuse ;  /* 0x000000147f7f7220 */ /* 0x080fe20000410000 */
[-C--:B------:R-:W-:Y:S01]  /*8090*/  FMUL.FTZ R130, R130, R20.reuse ;  /* 0x0000001482827220 */ /* 0x080fe20000410000 */
[C---:B--2---:R-:W-:Y:S01]  /*80a0*/  F2FP.F16.F32.PACK_AB R167, R14.reuse, R167 ;  /* 0x000000a70ea7723e */ /* 0x044fe200000000ff */
[----:B------:R-:W-:Y:S01]  /*80b0*/  FADD.FTZ R4, R14, R7 ;  /* 0x000000070e047221 */ /* 0x000fe20000010000 */
[-C--:B------:R-:W-:Y:S01]  /*80c0*/  FMUL.FTZ R131, R131, R20.reuse ;  /* 0x0000001483837220 */ /* 0x080fe20000410000 */
[-C--:B------:R-:W-:Y:S01]  /*80d0*/  FMUL.FTZ R134, R134, R20.reuse ;  /* 0x0000001486867220 */ /* 0x080fe20000410000 */
[-C--:B------:R-:W-:Y:S01]  /*80e0*/  FMUL.FTZ R135, R135, R20.reuse ;  /* 0x0000001487877220 */ /* 0x080fe20000410000 */
[----:B------:R0:W-:Y:S01]  /*80f0*/  STSM.16.M88.4 [R22], R164 ;  /* 0x000000a416007844 */ /* 0x0001e20000000200 */
        /* <DEDUP_REMOVED lines=10> */
.L_x_2239:
[----:B------:R1:W2:Y:S01]  /*81a0*/  SYNCS.PHASECHK.TRANS64.TRYWAIT P1, [UR21+0x28c50], R8 ;  /* 0x028c5008ff0075a7 */ /* 0x0002a20008020155 */
[----:B------:R-:W-:Y:S05]  /*81b0*/  @!P0 BRA `(.L_x_2240) ;  /* 0x0000000000048947 */ /* 0x000fea0003800000 */
[----:B------:R-:W-:Y:S01]  /*81c0*/  BPT.TRAP 0x1 ;  /* 0x000000040000795c */ /* 0x000fe20000300000 */
.L_x_2240:
[----:B--2---:R-:W-:Y:S05]  /*81d0*/  @P1 BRA `(.L_x_2241) ;  /* 0x0000000000081947 */ /* 0x004fea0003800000 */
[----:B------:R-:W2:Y:S02]  /*81e0*/  SYNCS.PHASECHK.TRANS64.TRYWAIT P1, [UR21+0x28c50], R8 ;  /* 0x028c5008ff0075a7 */ /* 0x000ea40008020155 */
[----:B--2---:R-:W-:Y:S05]  /*81f0*/  @!P1 BRA `(.L_x_2242) ;  /* 0x000000d800a49947 */ /* 0x004fea0003800000 */
.L_x_2241:
        /* <DEDUP_REMOVED lines=34> */
.L_x_2243:
[----:B------:R-:W-:Y:S01]  /*8420*/  UIADD3 UR21, UR21, 0x28c60, URZ ;  /* 0x00028c6015157890 */ /* 0x000fe2000fffe03f */
[C---:B------:R-:W-:Y:S01]  /*8430*/  ISETP.GT.AND P1, PT, R9.reuse, UR20, PT ;  /* 0x0000001409007c0c */ /* 0x040fe2000bf24270 */
[----:B------:R-:W-:Y:S01]  /*8440*/  UMOV UR26, UR38 ;  /* 0x00000026001a7c82 */ /* 0x000fe20008000000 */
[----:B------:R-:W-:Y:S01]  /*8450*/  IADD3 R9, R9, -0x1, RZ ;  /* 0xffffffff09097810 */ /* 0x000fe20007ffe0ff */
[----:B------:R-:W-:Y:S01]  /*8460*/  UPRMT UR21, UR40, 0x654, UR21 ;  /* 0x0000065428157896 */ /* 0x000fe20008000015 */
[----:B0-----:R-:W-:Y:S02]  /*8470*/  IMAD.MOV.U32 R11, RZ, RZ, R6 ;  /* 0x000000ffff0b7224 */ /* 0x001fe400078e0006 */
[----:B------:R-:W-:-:S06]  /*8480*/  IMAD.MOV.U32 R10, RZ, RZ, R5 ;  /* 0x000000ffff0a7224 */ /* 0x000fcc00078e0005 */
[----:B------:R-:W-:Y:S01]  /*8490*/  SYNCS.ARRIVE.TRANS64.RED.A1T0 RZ, [UR21], RZ ;  /* 0x000000ffffff79a7 */ /* 0x000fe20008100415 */
[----:B------:R-:W-:Y:S05]  /*84a0*/  @P1 BRA `(.L_x_2244) ;  /* 0xffffffdc00181947 */ /* 0x000fea000383ffff */
.L_x_2225:
[----:B------:R-:W-:Y:S02]  /*84b0*/  UISETP.NE.AND UP1, UPT, UR52, URZ, UPT ;  /* 0x0000003f3400728c */ /* 0x000fe4000bf25270 */
[----:B------:R-:W-:Y:S02]  /*84c0*/  UISETP.NE.AND UP0, UPT, UR51, URZ, UPT ;  /* 0x0000003f3300728c */ /* 0x000fe4000bf05270 */
[----:B------:R-:W-:Y:S02]  /*84d0*/  UIADD3 UR11, UR45, 0x3f, URZ ;  /* 0x0000003f2d0b7890 */ /* 0x000fe4000fffe03f */
[----:B------:R-:W-:Y:S02]  /*84e0*/  UIADD3 UR14, UR48, 0x1, -UR50 ;  /* 0x00000001300e7890 */ /* 0x000fe4000fffe832 */
[----:B------:R-:W-:-:S03]  /*84f0*/  PLOP3.LUT P1, PT, PT, PT, UP0, 0x40, 0x0 ;  /* 0x000000000000781c */ /* 0x000fc60003f2e808 */
[----:B------:R-:W-:Y:S01]  /*8500*/  @UP1 ULDC UR6, c[0x0][0x44c] ;  /* 0x0001130000061ab9 */ /* 0x000fe20000000800 */
[----:B------:R-:W-:Y:S01]  /*8510*/  @UP1 ULDC UR15, c[0x0][0x450] ;  /* 0x00011400000f1ab9 */ /* 0x000fe20000000800 */
[----:B------:R-:W-:-:S04]  /*8520*/  UIMAD.WIDE.U32 UR6, UR11, UR6, URZ ;  /* 0x000000060b0672a5 */ /* 0x000fc8000f8e003f */
[----:B------:R-:W-:-:S04]  /*8530*/  @UP1 USHF.R.U32.HI UR11, URZ, UR15, UR7 ;  /* 0x0000000f3f0b1299 */ /* 0x000fc80008011607 */
[----:B------:R-:W-:-:S04]  /*8540*/  UIADD3 UR11, UR14, UR11, URZ ;  /* 0x0000000b0e0b7290 */ /* 0x000fc8000fffe03f */
[----:B------:R-:W-:Y:S01]  /*8550*/  UIADD3 UR22, UR11, -UR22, URZ ;  /* 0x800000160b167290 */ /* 0x000fe2000fffe03f */
[----:B------:R-:W-:Y:S11]  /*8560*/  @P1 BRA `(.L_x_2245) ;  /* 0x00000000004c1947 */ /* 0x000ff60003800000 */
[----:B------:R-:W-:-:S06]  /*8570*/  UISETP.GT.AND UP0, UPT, UR11, -0x1, UPT ;  /* 0xffffffff0b00788c */ /* 0x000fcc000bf04270 */
[----:B------:R-:W-:-:S13]  /*8580*/  PLOP3.LUT P1, PT, PT, PT, UP0, 0x80, 0x0 ;  /* 0x000000000000781c */ /* 0x000fda0003f2f008 */
[----:B------:R-:W-:Y:S05]  /*8590*/  @P1 BRA `(.L_x_2246) ;  /* 0x0000000000201947 */ /* 0x000fea0003800000 */
[----:B------:R-:W-:Y:S01]  /*85a0*/  ULDC UR14, c[0x0][0x9e4] ;  /* 0x00027900000e7ab9 */ /* 0x000fe20000000800 */
[----:B------:R-:W-:Y:S02]  /*85b0*/  ULOP3.LUT UR11, URZ, UR11, URZ, 0x33, !UPT ;  /* 0x0000000b3f0b7292 */ /* 0x000fe4000f8e333f */
[----:B------:R-:W-:-:S11]  /*85c0*/  UISETP.NE.AND UP0, UPT, UR14, 0x1, UPT ;  /* 0x000000010e00788c */ /* 0x000fd6000bf05270 */
[----:B------:R-:W-:Y:S02]  /*85d0*/  @UP0 ULDC.64 UR18, c[0x0][0x9e8] ;  /* 0x00027a0000120ab9 */ /* 0x000fe40000000a00 */
[----:B------:R-:W-:-:S04]  /*85e0*/  UIMAD.WIDE.U32 UR6, UR11, UR18, URZ ;  /* 0x000000120b0672a5 */ /* 0x000fc8000f8e003f */
[----:B------:R-:W-:-:S04]  /*85f0*/  @UP0 USHF.R.U32.HI UR11, URZ, UR19, UR7 ;  /* 0x000000133f0b0299 */ /* 0x000fc80008011607 */
[----:B------:R-:W-:Y:S01]  /*8600*/  ULOP3.LUT UR11, URZ, UR11, URZ, 0x33, !UPT ;  /* 0x0000000b3f0b7292 */ /* 0x000fe2000f8e333f */
[----:B------:R-:W-:Y:S11]  /*8610*/  BRA `(.L_x_2247) ;  /* 0x0000000000147947 */ /* 0x000ff60003800000 */
.L_x_2246:
[----:B------:R-:W-:Y:S02]  /*8620*/  ULDC UR14, c[0x0][0x9e4] ;  /* 0x00027900000e7ab9 */ /* 0x000fe40000000800 */
[----:B------:R-:W-:-:S11]  /*8630*/  UISETP.NE.AND UP0, UPT, UR14, 0x1, UPT ;  /* 0x000000010e00788c */ /* 0x000fd6000bf05270 */
[----:B------:R-:W-:Y:S02]  /*8640*/  @UP0 ULDC.64 UR18, c[0x0][0x9e8] ;  /* 0x00027a0000120ab9 */ /* 0x000fe40000000a00 */
[----:B------:R-:W-:-:S04]  /*8650*/  UIMAD.WIDE.U32 UR6, UR11, UR18, URZ ;  /* 0x000000120b0672a5 */ /* 0x000fc8000f8e003f */
[----:B------:R-:W-:-:S12]  /*8660*/  @UP0 USHF.R.U32.HI UR11, URZ, UR19, UR7 ;  /* 0x000000133f0b0299 */ /* 0x000fd80008011607 */
.L_x_2247:
[----:B------:R-:W-:-:S04]  /*8670*/  UIMAD UR11, UR11, UR14, URZ ;  /* 0x0000000e0b0b72a4 */ /* 0x000fc8000f8e023f */
[----:B------:R-:W-:-:S04]  /*8680*/  UISETP.LT.AND UP0, UPT, UR22, UR11, UPT ;  /* 0x0000000b1600728c */ /* 0x000fc8000bf01270 */
[----:B------:R-:W-:-:S12]  /*8690*/  USEL UR22, UR22, UR11, !UP0 ;  /* 0x0000000b16167287 */ /* 0x000fd8000c000000 */
.L_x_2245:
[----:B------:R-:W-:-:S04]  /*86a0*/  UIADD3 UR22, UR22, 0x3f, URZ ;  /* 0x0000003f16167890 */ /* 0x000fc8000fffe03f */
        /* <DEDUP_REMOVED lines=9> */
[----:B-1234-:R-:W-:Y:S01]  /*8740*/  IMAD.MOV.U32 R8, RZ, RZ, R5 ;  /* 0x000000ffff087224 */ /* 0x01efe200078e0005 */
[----:B------:R-:W-:-:S06]  /*8750*/  ULDC UR21, c[0x0][0x988] ;  /* 0x0002620000157ab9 */ /* 0x000fcc0000000800 */
.L_x_2259:
[----:B------:R-:W-:Y:S01]  /*8760*/  UIADD3 UR38, UR23, 0x1, URZ ;  /* 0x0000000117267890 */ /* 0x000fe2000fffe03f */
[C---:B------:R-:W-:Y:S01]  /*8770*/  ISETP.GT.AND P1, PT, R9.reuse, UR20, PT ;  /* 0x0000001409007c0c */ /* 0x040fe2000bf24270 */
[----:B------:R-:W-:Y:S02]  /*8780*/  VIADD R9, R9, 0xffffffff ;  /* 0xffffffff09097836 */ /* 0x000fe40000000000 */
[----:B------:R-:W-:-:S04]  /*8790*/  UISETP.NE.AND UP0, UPT, UR38, 0x2, UPT ;  /* 0x000000022600788c */ /* 0x000fc8000bf05270 */
[----:B------:R-:W-:Y:S02]  /*87a0*/  USEL UR6, URZ, 0x1, UP0 ;  /* 0x000000013f067887 */ /* 0x000fe40008000000 */
[----:B------:R-:W-:Y:S02]  /*87b0*/  USEL UR38, UR38, URZ, UP0 ;  /* 0x0000003f26267287 */ /* 0x000fe40008000000 */
[----:B------:R-:W-:Y:S01]  /*87c0*/  ULOP3.LUT UR37, UR37, UR6, URZ, 0x3c, !UPT ;  /* 0x0000000625257292 */ /* 0x000fe2000f8e3c3f */
[----:B01-3--:R-:W-:Y:S11]  /*87d0*/  @!P0 BRA `(.L_x_2249) ;  /* 0x0000000000048947 */ /* 0x00bff60003800000 */
[----:B------:R-:W-:Y:S01]  /*87e0*/  BPT.TRAP 0x1 ;  /* 0x000000040000795c */ /* 0x000fe20000300000 */
.L_x_2249:
[----:B------:R-:W-:Y:S01]  /*87f0*/  ULEA UR22, UR38, UR41, 0x3 ;  /* 0x0000002926167291 */ /* 0x000fe2000f8e183f */
[----:B------:R-:W-:-:S05]  /*8800*/  IMAD.U32 R7, RZ, RZ, UR37 ;  /* 0x00000025ff077e24 */ /* 0x000fca000f8e00ff */
[----:B------:R-:W-:-:S04]  /*8810*/  SHF.L.U32 R7, R7, 0x1f, RZ ;  /* 0x0000001f07077819 */ /* 0x000fc800000006ff */
[----:B------:R1:W2:Y:S01]  /*8820*/  SYNCS.PHASECHK.TRANS64.TRYWAIT P2, [UR22+0x28c30], R7 ;  /* 0x028c3007ff0075a7 */ /* 0x0002a20008040156 */
[----:B------:R-:W-:Y:S05]  /*8830*/  @!P0 BRA `(.L_x_2250) ;  /* 0x0000000000048947 */ /* 0x000fea0003800000 */
[----:B------:R-:W-:Y:S01]  /*8840*/  BPT.TRAP 0x1 ;  /* 0x000000040000795c */ /* 0x000fe20000300000 */
.L_x_2250:
[----:B--2---:R-:W-:Y:S05]  /*8850*/  @P2 BRA `(.L_x_2251) ;  /* 0x0000000000082947 */ /* 0x004fea0003800000 */
[----:B------:R-:W2:Y:S02]  /*8860*/  SYNCS.PHASECHK.TRANS64.TRYWAIT P2, [UR22+0x28c30], R7 ;  /* 0x028c3007ff0075a7 */ /* 0x000ea40008040156 */
[----:B--2---:R-:W-:Y:S05]  /*8870*/  @!P2 BRA `(.L_x_2252) ;  /* 0x000000d4001ca947 */ /* 0x004fea0003800000 */
.L_x_2251:
        /* <DEDUP_REMOVED lines=23> */
.L_x_2253:
[----:B--2---:R-:W-:Y:S01]  /*89f0*/  FMNMX.FTZ R6, R152, R8, !PT ;  /* 0x0000000898067209 */ /* 0x004fe20007810000 */
        /* <DEDUP_REMOVED lines=51> */
[----:B------:R-:W-:-:S02]  /*8d30*/  FFMA.FTZ R181, R181, UR10, -R205 ;  /* 0x0000000ab5b57c23 */ /* 0x000fc400080108cd */
[----:B------:R-:W-:Y:S01]  /*8d40*/  FMNMX.FTZ R6, R178, R15, !PT ;  /* 0x0000000fb2067209 */ /* 0x000fe20007810000 */
[----:B------:R-:W0:Y:S03]  /*8d50*/  MUFU.EX2 R8, R8 ;  /* 0x0000000800087308 */ /* 0x000e260000000800 */
[----:B------:R-:W-:-:S04]  /*8d60*/  FMNMX.FTZ R15, R179, R6, !PT ;  /* 0x00000006b30f7209 */ /* 0x000fc80007810000 */
[----:B------:R-:W-:Y:S01]  /*8d70*/  FMNMX.FTZ R6, R182, R15, !PT ;  /* 0x0000000fb6067209 */ /* 0x000fe20007810000 */
[----:B------:R-:W2:Y:S01]  /*8d80*/  MUFU.EX2 R152, R152 ;  /* 0x0000009800987308 */ /* 0x000ea20000000800 */
[--C-:B------:R-:W-:Y:S01]  /*8d90*/  FFMA.FTZ R15, R161, UR10, -R205.reuse ;  /* 0x0000000aa10f7c23 */ /* 0x100fe200080108cd */
[--C-:B------:R-:W-:Y:S01]  /*8da0*/  FFMA.FTZ R161, R169, UR10, -R205.reuse ;  /* 0x0000000aa9a17c23 */ /* 0x100fe200080108cd */
[----:B------:R-:W-:Y:S01]  /*8db0*/  FMNMX.FTZ R6, R183, R6, !PT ;  /* 0x00000006b7067209 */ /* 0x000fe20007810000 */
[----:B------:R-:W-:-:S04]  /*8dc0*/  FFMA.FTZ R169, R177, UR10, -R205 ;  /* 0x0000000ab1a97c23 */ /* 0x000fc800080108cd */
[----:B------:R-:W3:Y:S01]  /*8dd0*/  SHFL.BFLY PT, R157, R6, 0x2, 0x1f ;  /* 0x0c401f00069d7f89 */ /* 0x000ee200000e0000 */
        /* <DEDUP_REMOVED lines=23> */
[----:B---3--:R-:W-:Y:S01]  /*8f50*/  FMNMX.FTZ R157, R6, R157, !PT ;  /* 0x0000009d069d7209 */ /* 0x008fe20007810000 */
[----:B------:R-:W-:Y:S01]  /*8f60*/  MUFU.EX2 R15, R15 ;  /* 0x0000000f000f7308 */ /* 0x000fe20000000800 */
[-C--:B------:R-:W-:Y:S01]  /*8f70*/  FMUL.FTZ R64, R64, R8.reuse ;  /* 0x0000000840407220 */ /* 0x080fe20000410000 */
[-C--:B------:R-:W-:Y:S01]  /*8f80*/  FMUL.FTZ R65, R65, R8.reuse ;  /* 0x0000000841417220 */ /* 0x080fe20000410000 */
[-C--:B------:R-:W-:Y:S01]  /*8f90*/  FMUL.FTZ R68, R68, R8.reuse ;  /* 0x0000000844447220 */ /* 0x080fe20000410000 */
[----:B------:R-:W0:Y:S01]  /*8fa0*/  SHFL.BFLY PT, R6, R157, 0x1, 0x1f ;  /* 0x0c201f009d067f89 */ /* 0x000e2200000e0000 */
        /* <DEDUP_REMOVED lines=23> */
[----:B0-----:R-:W-:Y:S01]  /*9120*/  FMNMX.FTZ R6, R157, R6, !PT ;  /* 0x000000069d067209 */ /* 0x001fe20007810000 */
[-C--:B------:R-:W-:Y:S01]  /*9130*/  FMUL.FTZ R109, R109, R8.reuse ;  /* 0x000000086d6d7220 */ /* 0x080fe20000410000 */
[-C--:B------:R-:W-:Y:S01]  /*9140*/  FMUL.FTZ R112, R112, R8.reuse ;  /* 0x0000000870707220 */ /* 0x080fe20000410000 */
[-C--:B------:R-:W-:Y:S01]  /*9150*/  FMUL.FTZ R113, R113, R8.reuse ;  /* 0x0000000871717220 */ /* 0x080fe20000410000 */
[----:B------:R-:W-:Y:S01]  /*9160*/  MUFU.EX2 R161, R161 ;  /* 0x000000a100a17308 */ /* 0x000fe20000000800 */
[----:B------:R-:W-:Y:S01]  /*9170*/  FADD.FTZ R157, -R6, R11 ;  /* 0x0000000b069d7221 */ /* 0x000fe20000010100 */
[-C--:B------:R-:W-:Y:S01]  /*9180*/  FMUL.FTZ R116, R116, R8.reuse ;  /* 0x0000000874747220 */ /* 0x080fe20000410000 */
[-C--:B------:R-:W-:Y:S01]  /*9190*/  FMUL.FTZ R117, R117, R8.reuse ;  /* 0x0000000875757220 */ /* 0x080fe20000410000 */
[-C--:B------:R-:W-:Y:S01]  /*91a0*/  FMUL.FTZ R120, R120, R8.reuse ;  /* 0x0000000878787220 */ /* 0x080fe20000410000 */
[----:B------:R-:W-:Y:S01]  /*91b0*/  FMUL.FTZ R173, R157, UR10 ;  /* 0x0000000a9dad7c20 */ /* 0x000fe20008410000 */
[----:B------:R-:W-:Y:S01]  /*91c0*/  FMUL.FTZ R157, R6, UR10 ;  /* 0x0000000a069d7c20 */ /* 0x000fe20008410000 */
[-C--:B------:R-:W-:Y:S01]  /*91d0*/  FMUL.FTZ R121, R121, R8.reuse ;  /* 0x0000000879797220 */ /* 0x080fe20000410000 */
[----:B------:R-:W-:Y:S01]  /*91e0*/  MUFU.EX2 R14, R14 ;  /* 0x0000000e000e7308 */ /* 0x000fe20000000800 */
[----:B------:R-:W-:Y:S01]  /*91f0*/  FMUL.FTZ R124, R124, R8 ;  /* 0x000000087c7c7220 */ /* 0x000fe20000410000 */
[--C-:B------:R-:W-:Y:S01]  /*9200*/  FFMA.FTZ R168, R154, UR10, -R157.reuse ;  /* 0x0000000a9aa87c23 */ /* 0x100fe2000801089d */
        /* <DEDUP_REMOVED lines=10> */
[----:B------:R-:W-:Y:S02]  /*92b0*/  IMAD.U32 R171, RZ, RZ, UR23 ;  /* 0x00000017ffab7e24 */ /* 0x000fe4000f8e00ff */
[--C-:B------:R-:W-:Y:S01]  /*92c0*/  FFMA.FTZ R162, R166, UR10, -R157.reuse ;  /* 0x0000000aa6a27c23 */ /* 0x100fe2000801089d */
[--C-:B------:R-:W-:Y:S01]  /*92d0*/  FFMA.FTZ R166, R170, UR10, -R157.reuse ;  /* 0x0000000aaaa67c23 */ /* 0x100fe2000801089d */
[----:B------:R-:W0:Y:S01]  /*92e0*/  MUFU.EX2 R168, R168 ;  /* 0x000000a800a87308 */ /* 0x000e220000000800 */
[--C-:B------:R-:W-:Y:S01]  /*92f0*/  FFMA.FTZ R179, R179, UR10, -R157.reuse ;  /* 0x0000000ab3b37c23 */ /* 0x100fe2000801089d */
[--C-:B------:R-:W-:Y:S01]  /*9300*/  FFMA.FTZ R182, R182, UR10, -R157.reuse ;  /* 0x0000000ab6b67c23 */ /* 0x100fe2000801089d */
[----:B------:R-:W-:Y:S01]  /*9310*/  FFMA.FTZ R183, R183, UR10, -R157 ;  /* 0x0000000ab7b77c23 */ /* 0x000fe2000801089d */
[-C--:B------:R-:W-:Y:S01]  /*9320*/  FMUL.FTZ R125, R125, R8.reuse ;  /* 0x000000087d7d7220 */ /* 0x080fe20000410000 */
[-C--:B------:R-:W-:Y:S01]  /*9330*/  FMUL.FTZ R128, R128, R8.reuse ;  /* 0x0000000880807220 */ /* 0x080fe20000410000 */
[-C--:B------:R-:W-:Y:S01]  /*9340*/  FMUL.FTZ R129, R129, R8.reuse ;  /* 0x0000000881817220 */ /* 0x080fe20000410000 */
[----:B------:R-:W-:Y:S01]  /*9350*/  @!P2 IMAD R154, R171, 0x40, R16 ;  /* 0x00000040ab9aa824 */ /* 0x000fe200078e0210 */
[----:B------:R-:W3:Y:S01]  /*9360*/  MUFU.EX2 R155, R155 ;  /* 0x0000009b009b7308 */ /* 0x000ee20000000800 */
[----:B------:R-:W-:Y:S01]  /*9370*/  FFMA.FTZ R171, R8, R3, R13 ;  /* 0x0000000308ab7223 */ /* 0x000fe2000001000d */
[----:B------:R-:W-:Y:S01]  /*9380*/  FFMA.FTZ R3, R174, UR10, -R157 ;  /* 0x0000000aae037c23 */ /* 0x000fe2000801089d */
[-C--:B------:R-:W-:Y:S01]  /*9390*/  FMUL.FTZ R132, R132, R8.reuse ;  /* 0x0000000884847220 */ /* 0x080fe20000410000 */
[-C--:B------:R-:W-:Y:S01]  /*93a0*/  FMUL.FTZ R133, R133, R8.reuse ;  /* 0x0000000885857220 */ /* 0x080fe20000410000 */
[C---:B--2---:R-:W-:Y:S01]  /*93b0*/  FADD.FTZ R171, R152.reuse, R171 ;  /* 0x000000ab98ab7221 */ /* 0x044fe20000010000 */
[----:B------:R-:W-:Y:S01]  /*93c0*/  F2FP.F16.F32.PACK_AB R152, R152, R13 ;  /* 0x0000000d9898723e */ /* 0x000fe200000000ff */
[----:B------:R-:W-:Y:S01]  /*93d0*/  FMUL.FTZ R136, R136, R8 ;  /* 0x0000000888887220 */ /* 0x000fe20000410000 */
[----:B------:R-:W2:Y:S01]  /*93e0*/  MUFU.EX2 R158, R158 ;  /* 0x0000009e009e7308 */ /* 0x000ea20000000800 */
[----:B0-----:R-:W-:Y:S01]  /*93f0*/  FFMA.FTZ R170, R173, R4, R168 ;  /* 0x00000004adaa7223 */ /* 0x001fe200000100a8 */
[----:B------:R-:W-:Y:S01]  /*9400*/  FFMA.FTZ R4, R175, UR10, -R157 ;  /* 0x0000000aaf047c23 */ /* 0x000fe2000801089d */
[----:B------:R-:W-:Y:S01]  /*9410*/  FADD.FTZ R174, R10, R171 ;  /* 0x000000ab0aae7221 */ /* 0x000fe20000010000 */
[-C--:B------:R-:W-:Y:S01]  /*9420*/  FMUL.FTZ R137, R137, R8.reuse ;  /* 0x0000000889897220 */ /* 0x080fe20000410000 */
[-C--:B------:R-:W-:Y:S01]  /*9430*/  FMUL.FTZ R140, R140, R8.reuse ;  /* 0x000000088c8c7220 */ /* 0x080fe20000410000 */
[-C--:B------:R-:W-:Y:S01]  /*9440*/  FMUL.FTZ R141, R141, R8.reuse ;  /* 0x000000088d8d7220 */ /* 0x080fe20000410000 */
[----:B------:R-:W-:Y:S01]  /*9450*/  FADD.FTZ R171, R153, R174 ;  /* 0x000000ae99ab7221 */ /* 0x000fe20000010000 */
[----:B------:R-:W0:Y:S01]  /*9460*/  MUFU.EX2 R177, R177 ;  /* 0x000000b100b17308 */ /* 0x000e220000000800 */
[----:B---3--:R-:W-:Y:S01]  /*9470*/  FADD.FTZ R175, R155, R170 ;  /* 0x000000aa9baf7221 */ /* 0x008fe20000010000 */
[----:B------:R-:W-:Y:S01]  /*9480*/  FFMA.FTZ R170, R178, UR10, -R157 ;  /* 0x0000000ab2aa7c23 */ /* 0x000fe2000801089d */
[----:B------:R-:W-:Y:S01]  /*9490*/  FADD.FTZ R174, R156, R171 ;  /* 0x000000ab9cae7221 */ /* 0x000fe20000010000 */
[----:B------:R-:W-:Y:S01]  /*94a0*/  @!P2 LEA R157, R154, UR41, 0x2 ;  /* 0x000000299a9dac11 */ /* 0x000fe2000f8e10ff */
[----:B------:R-:W-:Y:S01]  /*94b0*/  FMUL.FTZ R144, R144, R8 ;  /* 0x0000000890907220 */ /* 0x000fe20000410000 */
[----:B------:R-:W-:Y:S01]  /*94c0*/  F2FP.F16.F32.PACK_AB R156, R15, R156 ;  /* 0x0000009c0f9c723e */ /* 0x000fe200000000ff */
[-C--:B------:R-:W-:Y:S01]  /*94d0*/  FMUL.FTZ R145, R145, R8.reuse ;  /* 0x0000000891917220 */ /* 0x080fe20000410000 */
[----:B------:R-:W3:Y:S01]  /*94e0*/  MUFU.EX2 R159, R159 ;  /* 0x0000009f009f7308 */ /* 0x000ee20000000800 */
[----:B--2---:R-:W-:Y:S01]  /*94f0*/  FADD.FTZ R176, R158, R175 ;  /* 0x000000af9eb07221 */ /* 0x004fe20000010000 */
[----:B------:R-:W-:Y:S01]  /*9500*/  FADD.FTZ R175, R15, R174 ;  /* 0x000000ae0faf7221 */ /* 0x000fe20000010000 */
[----:B------:R-:W-:Y:S01]  /*9510*/  @!P2 STS [R157+0x28800], R8 ;  /* 0x028800089d00a388 */ /* 0x000fe20000000800 */
[-C--:B------:R-:W-:Y:S01]  /*9520*/  FMUL.FTZ R148, R148, R8.reuse ;  /* 0x0000000894947220 */ /* 0x080fe20000410000 */
[----:B------:R-:W-:Y:S01]  /*9530*/  FMUL.FTZ R149, R149, R8 ;  /* 0x0000000895957220 */ /* 0x000fe20000410000 */
[----:B------:R-:W-:Y:S01]  /*9540*/  FADD.FTZ R154, R12, R175 ;  /* 0x000000af0c9a7221 */ /* 0x000fe20000010000 */
[----:B------:R2:W-:Y:S01]  /*9550*/  @!P2 STS [R157+0x28820], R173 ;  /* 0x028820ad9d00a388 */ /* 0x0005e20000000800 */
[----:B------:R-:W4:Y:S01]  /*9560*/  MUFU.EX2 R172, R172 ;  /* 0x000000ac00ac7308 */ /* 0x000f220000000800 */
[----:B0-----:R-:W-:Y:S01]  /*9570*/  FADD.FTZ R176, R177, R176 ;  /* 0x000000b0b1b07221 */ /* 0x001fe20000010000 */
[----:B------:R-:W-:Y:S01]  /*9580*/  FADD.FTZ R13, R21, R154 ;  /* 0x0000009a150d7221 */ /* 0x000fe20000010000 */
[----:B------:R-:W-:Y:S01]  /*9590*/  F2FP.F16.F32.PACK_AB R154, R153, R10 ;  /* 0x0000000a999a723e */ /* 0x000fe200000000ff */
[-C--:B------:R-:W-:Y:S01]  /*95a0*/  FMUL.FTZ R26, R26, R173.reuse ;  /* 0x000000ad1a1a7220 */ /* 0x080fe20000410000 */
[----:B------:R-:W-:Y:S01]  /*95b0*/  F2FP.F16.F32.PACK_AB R153, R155, R168 ;  /* 0x000000a89b99723e */ /* 0x000fe200000000ff */
[----:B------:R-:W-:Y:S01]  /*95c0*/  FADD.FTZ R10, R160, R13 ;  /* 0x0000000da00a7221 */ /* 0x000fe20000010000 */
[----:B------:R-:W-:Y:S01]  /*95d0*/  F2FP.F16.F32.PACK_AB R155, R177, R158 ;  /* 0x0000009eb19b723e */ /* 0x000fe200000000ff */
[----:B------:R-:W0:Y:S01]  /*95e0*/  MUFU.EX2 R162, R162 ;  /* 0x000000a200a27308 */ /* 0x000e220000000800 */
        /* <DEDUP_REMOVED lines=46> */
[-C--:B------:R-:W-:Y:S01]  /*98d0*/  FMUL.FTZ R78, R78, R173.reuse ;  /* 0x000000ad4e4e7220 */ /* 0x080fe20000410000 */
[----:B------:R-:W0:Y:S01]  /*98e0*/  MUFU.EX2 R4, R4 ;  /* 0x0000000400047308 */ /* 0x000e220000000800 */
        /* <DEDUP_REMOVED lines=16> */
[C---:B0-----:R-:W-:Y:S01]  /*99f0*/  FADD.FTZ R13, R4.reuse, R13 ;  /* 0x0000000d040d7221 */ /* 0x041fe20000010000 */
[----:B------:R-:W-:Y:S01]  /*9a00*/  F2FP.F16.F32.PACK_AB R163, R4, R3 ;  /* 0x0000000304a3723e */ /* 0x000fe200000000ff */
[-C--:B------:R-:W-:Y:S01]  /*9a10*/  FMUL.FTZ R102, R102, R173.reuse ;  /* 0x000000ad66667220 */ /* 0x080fe20000410000 */
[-C--:B------:R-:W-:Y:S01]  /*9a20*/  FMUL.FTZ R103, R103, R173.reuse ;  /* 0x000000ad67677220 */ /* 0x080fe20000410000 */
[-C--:B------:R-:W-:Y:S01]  /*9a30*/  FMUL.FTZ R106, R106, R173.reuse ;  /* 0x000000ad6a6a7220 */ /* 0x080fe20000410000 */
[-C--:B------:R-:W-:Y:S01]  /*9a40*/  FMUL.FTZ R107, R107, R173.reuse ;  /* 0x000000ad6b6b7220 */ /* 0x080fe20000410000 */
[----:B------:R3:W-:Y:S01]  /*9a50*/  STSM.16.M88.4 [R23], R160 ;  /* 0x000000a017007844 */ /* 0x0007e20000000200 */
        /* <DEDUP_REMOVED lines=30> */
[----:B------:R-:W-:-:S02]  /*9c40*/  FMUL.FTZ R151, R151, R173 ;  /* 0x000000ad97977220 */ /* 0x000fc40000410000 */
[----:B------:R-:W4:Y:S01]  /*9c50*/  MUFU.EX2 R182, R182 ;  /* 0x000000b600b67308 */ /* 0x000f220000000800 */
[C---:B--2---:R-:W-:Y:S01]  /*9c60*/  F2FP.F16.F32.PACK_AB R166, R11.reuse, R20 ;  /* 0x000000140ba6723e */ /* 0x044fe200000000ff */
[----:B------:R-:W-:-:S06]  /*9c70*/  FADD.FTZ R3, R11, R4 ;  /* 0x000000040b037221 */ /* 0x000fcc0000010000 */
[----:B------:R-:W2:Y:S01]  /*9c80*/  MUFU.EX2 R183, R183 ;  /* 0x000000b700b77308 */ /* 0x000ea20000000800 */
[C---:B0-----:R-:W-:Y:S01]  /*9c90*/  FADD.FTZ R15, R179.reuse, R12 ;  /* 0x0000000cb30f7221 */ /* 0x041fe20000010000 */
[----:B------:R-:W-:-:S03]  /*9ca0*/  F2FP.F16.F32.PACK_AB R165, R179, R170 ;  /* 0x000000aab3a5723e */ /* 0x000fc600000000ff */
[----:B----4-:R-:W-:Y:S01]  /*9cb0*/  FADD.FTZ R10, R182, R15 ;  /* 0x0000000fb60a7221 */ /* 0x010fe20000010000 */
[----:B--2---:R-:W-:-:S03]  /*9cc0*/  F2FP.F16.F32.PACK_AB R167, R183, R182 ;  /* 0x000000b6b7a7723e */ /* 0x004fc600000000ff */
[----:B------:R-:W-:Y:S02]  /*9cd0*/  FADD.FTZ R4, R183, R10 ;  /* 0x0000000ab7047221 */ /* 0x000fe40000010000 */
[----:B------:R3:W-:Y:S01]  /*9ce0*/  STSM.16.M88.4 [R22], R164 ;  /* 0x000000a416007844 */ /* 0x0007e20000000200 */
[----:B------:R-:W-:Y:S05]  /*9cf0*/  @!P0 BRA `(.L_x_2254) ;  /* 0x0000000000048947 */ /* 0x000fea0003800000 */
[----:B------:R-:W-:Y:S01]  /*9d00*/  BPT.TRAP 0x1 ;  /* 0x000000040000795c */ /* 0x000fe20000300000 */
.L_x_2254:
[----:B------:R0:W2:Y:S01]  /*9d10*/  SYNCS.PHASECHK.TRANS64.TRYWAIT P2, [UR22+0x28c50], R7 ;  /* 0x028c5007ff0075a7 */ /* 0x0000a20008040156 */
[----:B------:R-:W-:Y:S05]  /*9d20*/  @!P0 BRA `(.L_x_2255) ;  /* 0x0000000000048947 */ /* 0x000fea0003800000 */
[----:B------:R-:W-:Y:S01]  /*9d30*/  BPT.TRAP 0x1 ;  /* 0x000000040000795c */ /* 0x000fe20000300000 */
.L_x_2255:
[----:B--2---:R-:W-:Y:S05]  /*9d40*/  @P2 BRA `(.L_x_2256) ;  /* 0x0000000000082947 */ /* 0x004fea0003800000 */
[----:B------:R-:W2:Y:S02]  /*9d50*/  SYNCS.PHASECHK.TRANS64.TRYWAIT P2, [UR22+0x28c50], R7 ;  /* 0x028c5007ff0075a7 */ /* 0x000ea40008040156 */
[----:B--2---:R-:W-:Y:S05]  /*9d60*/  @!P2 BRA `(.L_x_2257) ;  /* 0x000000bc00f8a947 */ /* 0x004fea0003800000 */
.L_x_2256:
        /* <DEDUP_REMOVED lines=34> */
.L_x_2258:
[----:B------:R-:W-:Y:S01]  /*9f90*/  UIADD3 UR22, UR22, 0x28c60, URZ ;  /* 0x00028c6016167890 */ /* 0x000fe2000fffe03f */
[----:B------:R-:W-:Y:S01]  /*9fa0*/  IMAD.MOV.U32 R11, RZ, RZ, R6 ;  /* 0x000000ffff0b7224 */ /* 0x000fe200078e0006 */
[----:B------:R-:W-:Y:S01]  /*9fb0*/  UMOV UR23, UR38 ;  /* 0x0000002600177c82 */ /* 0x000fe20008000000 */
[----:B--2---:R-:W-:Y:S01]  /*9fc0*/  IMAD.MOV.U32 R8, RZ, RZ, R5 ;  /* 0x000000ffff087224 */ /* 0x004fe200078e0005 */
[----:B------:R-:W-:-:S09]  /*9fd0*/  UPRMT UR22, UR40, 0x654, UR22 ;  /* 0x0000065428167896 */ /* 0x000fd20008000016 */
[----:B------:R-:W-:Y:S01]  /*9fe0*/  SYNCS.ARRIVE.TRANS64.RED.A1T0 RZ, [UR22], RZ ;  /* 0x000000ffffff79a7 */ /* 0x000fe20008100416 */
[----:B------:R-:W-:Y:S05]  /*9ff0*/  @P1 BRA `(.L_x_2259) ;  /* 0xffffffe400d81947 */ /* 0x000fea000383ffff */
.L_x_2248:
        /* <DEDUP_REMOVED lines=9> */
.L_x_2279:
[----:B------:R-:W-:-:S04]  /*a090*/  UIADD3 UR38, UR22, 0x1, URZ ;  /* 0x0000000116267890 */ /* 0x000fc8000fffe03f */
[----:B------:R-:W-:-:S04]  /*a0a0*/  UISETP.NE.AND UP0, UPT, UR38, 0x2, UPT ;  /* 0x000000022600788c */ /* 0x000fc8000bf05270 */
[----:B------:R-:W-:Y:S02]  /*a0b0*/  USEL UR6, URZ, 0x1, UP0 ;  /* 0x000000013f067887 */ /* 0x000fe40008000000 */
[----:B------:R-:W-:Y:S02]  /*a0c0*/  USEL UR38, UR38, URZ, UP0 ;  /* 0x0000003f26267287 */ /* 0x000fe40008000000 */
[----:B------:R-:W-:Y:S01]  /*a0d0*/  ULOP3.LUT UR37, UR37, UR6, URZ, 0x3c, !UPT ;  /* 0x0000000625257292 */ /* 0x000fe2000f8e3c3f */
[----:B------:R-:W-:Y:S11]  /*a0e0*/  @!P0 BRA `(.L_x_2261) ;  /* 0x0000000000048947 */ /* 0x000ff60003800000 */
[----:B------:R-:W-:Y:S01]  /*a0f0*/  BPT.TRAP 0x1 ;  /* 0x000000040000795c */ /* 0x000fe20000300000 */
.L_x_2261:
[----:B------:R-:W-:Y:S01]  /*a100*/  ULEA UR21, UR38, UR41, 0x3 ;  /* 0x0000002926157291 */ /* 0x000fe2000f8e183f */
[----:B-1234-:R-:W-:-:S05]  /*a110*/  IMAD.U32 R8, RZ, RZ, UR37 ;  /* 0x00000025ff087e24 */ /* 0x01efca000f8e00ff */
[----:B------:R-:W-:-:S04]  /*a120*/  SHF.L.U32 R8, R8, 0x1f, RZ ;  /* 0x0000001f08087819 */ /* 0x000fc800000006ff */
[----:B------:R1:W2:Y:S01]  /*a130*/  SYNCS.PHASECHK.TRANS64.TRYWAIT P1, [UR21+0x28c30], R8 ;  /* 0x028c3008ff0075a7 */ /* 0x0002a20008020155 */
[----:B------:R-:W-:Y:S05]  /*a140*/  @!P0 BRA `(.L_x_2262) ;  /* 0x0000000000048947 */ /* 0x000fea0003800000 */
[----:B------:R-:W-:Y:S01]  /*a150*/  BPT.TRAP 0x1 ;  /* 0x000000040000795c */ /* 0x000fe20000300000 */
.L_x_2262:
[----:B--2---:R-:W-:Y:S05]  /*a160*/  @P1 BRA `(.L_x_2263) ;  /* 0x0000000000081947 */ /* 0x004fea0003800000 */
[----:B------:R-:W2:Y:S02]  /*a170*/  SYNCS.PHASECHK.TRANS64.TRYWAIT P1, [UR21+0x28c30], R8 ;  /* 0x028c3008ff0075a7 */ /* 0x000ea40008020155 */
[----:B--2---:R-:W-:Y:S05]  /*a180*/  @!P1 BRA `(.L_x_2264) ;  /* 0x000000bc00089947 */ /* 0x004fea0003800000 */
.L_x_2263:
        /* <DEDUP_REMOVED lines=23> */
.L_x_2265:
        /* <DEDUP_REMOVED lines=21> */
[--C-:B0-----:R-:W-:Y:S02]  /*a450*/  IMAD.IADD R14, R20, 0x1, R13.reuse ;  /* 0x00000001140e7824 */ /* 0x101fe400078e020d */
        /* <DEDUP_REMOVED lines=15> */
.L_x_2268:
[----:B------:R-:W-:-:S05]  /*a550*/  IMAD.U32 R206, RZ, RZ, UR24 ;  /* 0x00000018ffce7e24 */ /* 0x000fca000f8e00ff */
[----:B------:R-:W-:-:S13]  /*a560*/  ISETP.NE.AND P1, PT, R206, 0x1, PT ;  /* 0x00000001ce00780c */ /* 0x000fda0003f25270 */
[----:B------:R-:W0:Y:S02]  /*a570*/  @P1 LDC.64 R6, c[0x0][0x9e8] ;  /* 0x00027a00ff061b82 */ /* 0x000e240000000a00 */
[----:B0-----:R-:W-:-:S05]  /*a580*/  @P1 IMAD.HI.U32 R6, R13, R6, RZ ;  /* 0x000000060d061227 */ /* 0x001fca00078e00ff */
[----:B------:R-:W-:-:S07]  /*a590*/  @P1 SHF.R.U32.HI R13, RZ, R7, R6 ;  /* 0x00000007ff0d1219 */ /* 0x000fce0000011606 */
.L_x_2269:
[----:B------:R-:W-:Y:S05]  /*a5a0*/  BSYNC B0 ;  /* 0x0000000000007941 */ /* 0x000fea0003800000 */
.L_x_2267:
[----:B------:R-:W-:-:S04]  /*a5b0*/  IMAD R13, R13, R206, -R5 ;  /* 0x000000ce0d0d7224 */ /* 0x000fc800078e0a05 */
[----:B------:R-:W-:-:S05]  /*a5c0*/  IMAD.IADD R13, R13, 0x1, -R2 ;  /* 0x000000010d0d7824 */ /* 0x000fca00078e0a02 */
[----:B------:R-:W-:Y:S02]  /*a5d0*/  VIADDMNMX R14, R13, R206, R14, PT ;  /* 0x000000ce0d0e7246 */ /* 0x000fe4000380010e */
[----:B------:R-:W-:-:S07]  /*a5e0*/  VIMNMX R15, R15, R13, !PT ;  /* 0x0000000d0f0f7248 */ /* 0x000fce0007fe0100 */
.L_x_2266:
        /* <DEDUP_REMOVED lines=68> */
.L_x_2272:
[----:B------:R-:W-:-:S05]  /*aa30*/  IMAD.U32 R20, RZ, RZ, UR24 ;  /* 0x00000018ff147e24 */ /* 0x000fca000f8e00ff */
[----:B------:R-:W-:-:S13]  /*aa40*/  ISETP.NE.AND P2, PT, R20, 0x1, PT ;  /* 0x000000011400780c */ /* 0x000fda0003f45270 */
[----:B------:R-:W0:Y:S02]  /*aa50*/  @P2 LDC.64 R6, c[0x0][0x9e8] ;  /* 0x00027a00ff062b82 */ /* 0x000e240000000a00 */
[----:B0-----:R-:W-:-:S05]  /*aa60*/  @P2 IMAD.HI.U32 R6, R15, R6, RZ ;  /* 0x000000060f062227 */ /* 0x001fca00078e00ff */
[----:B------:R-:W-:-:S07]  /*aa70*/  @P2 SHF.R.U32.HI R15, RZ, R7, R6 ;  /* 0x00000007ff0f2219 */ /* 0x000fce0000011606 */
.L_x_2273:
[----:B------:R-:W-:Y:S05]  /*aa80*/  BSYNC B0 ;  /* 0x0000000000007941 */ /* 0x000fea0003800000 */
.L_x_2271:
[----:B------:R-:W-:-:S04]  /*aa90*/  IMAD R5, R15, R20, -R5 ;  /* 0x000000140f057224 */ /* 0x000fc800078e0a05 */
[----:B------:R-:W-:-:S05]  /*aaa0*/  IMAD.IADD R5, R5, 0x1, -R2 ;  /* 0x0000000105057824 */ /* 0x000fca00078e0a02 */
[----:B------:R-:W-:Y:S02]  /*aab0*/  VIADDMNMX R12, R5, R20, R12, PT ;  /* 0x00000014050c7246 */ /* 0x000fe4000380010c */
[----:B------:R-:W-:-:S07]  /*aac0*/  VIMNMX R14, R14, R5, !PT ;  /* 0x000000050e0e7248 */ /* 0x000fce0007fe0100 */
.L_x_2270:
        /* <DEDUP_REMOVED lines=92> */
[----:B------:R-:W-:Y:S01]  /*b090*/  IADD3 R177, -R17, RZ, RZ ;  /* 0x000000ff11b17210 */ /* 0x000fe20007ffe1ff */
[--C-:B------:R-:W-:Y:S01]  /*b0a0*/  FFMA.FTZ R164, R176, UR10, -R20.reuse ;  /* 0x0000000ab0a47c23 */ /* 0x100fe20008010814 */
[----:B------:R-:W-:Y:S01]  /*b0b0*/  FMNMX.FTZ R6, R174, R13, !PT ;  /* 0x0000000dae067209 */ /* 0x000fe20007810000 */
[--C-:B------:R-:W-:Y:S01]  /*b0c0*/  FFMA.FTZ R13, R156, UR10, -R20.reuse ;  /* 0x0000000a9c0d7c23 */ /* 0x100fe20008010814 */
[--C-:B------:R-:W-:Y:S01]  /*b0d0*/  FFMA.FTZ R156, R160, UR10, -R20.reuse ;  /* 0x0000000aa09c7c23 */ /* 0x100fe20008010814 */
[--C-:B------:R-:W-:Y:S01]  /*b0e0*/  FFMA.FTZ R160, R168, UR10, -R20.reuse ;  /* 0x0000000aa8a07c23 */ /* 0x100fe20008010814 */
[----:B------:R-:W-:Y:S01]  /*b0f0*/  FMNMX.FTZ R15, R175, R6, !PT ;  /* 0x00000006af0f7209 */ /* 0x000fe20007810000 */
[----:B------:R-:W-:Y:S01]  /*b100*/  MUFU.EX2 R7, R7 ;  /* 0x0000000700077308 */ /* 0x000fe20000000800 */
[----:B------:R-:W-:Y:S01]  /*b110*/  ISETP.NE.AND P2, PT, R2, R177, PT ;  /* 0x000000b10200720c */ /* 0x000fe20003f45270 */
        /* <DEDUP_REMOVED lines=256> */
.L_x_2274:
[----:B------:R1:W2:Y:S01]  /*c120*/  SYNCS.PHASECHK.TRANS64.TRYWAIT P1, [UR21+0x28c50], R8 ;  /* 0x028c5008ff0075a7 */ /* 0x0002a20008020155 */
[----:B------:R-:W-:Y:S05]  /*c130*/  @!P0 BRA `(.L_x_2275) ;  /* 0x0000000000048947 */ /* 0x000fea0003800000 */
[----:B------:R-:W-:Y:S01]  /*c140*/  BPT.TRAP 0x1 ;  /* 0x000000040000795c */ /* 0x000fe20000300000 */
.L_x_2275:
[----:B--2---:R-:W-:Y:S05]  /*c150*/  @P1 BRA `(.L_x_2276) ;  /* 0x0000000000081947 */ /* 0x004fea0003800000 */
[----:B------:R-:W2:Y:S02]  /*c160*/  SYNCS.PHASECHK.TRANS64.TRYWAIT P1, [UR21+0x28c50], R8 ;  /* 0x028c5008ff0075a7 */ /* 0x000ea40008020155 */
[----:B--2---:R-:W-:Y:S05]  /*c170*/  @!P1 BRA `(.L_x_2277) ;  /* 0x0000009c00249947 */ /* 0x004fea0003800000 */
.L_x_2276:
        /* <DEDUP_REMOVED lines=34> */
.L_x_2278:
        /* <DEDUP_REMOVED lines=9> */
.L_x_2260:
        /* <DEDUP_REMOVED lines=9> */
[----:B------:R-:W-:-:S02]  /*c4c0*/  IMAD.MOV.U32 R11, RZ, RZ, RZ ;  /* 0x000000ffff0b7224 */ /* 0x000fc400078e00ff */
[----:B-----5:R-:W-:Y:S01]  /*c4d0*/  FADD.FTZ R0, R0, R3 ;  /* 0x0000000300007221 */ /* 0x020fe20000010000 */
[----:B------:R-:W-:Y:S01]  /*c4e0*/  IMAD.U32 R3, RZ, RZ, UR38 ;  /* 0x00000026ff037e24 */ /* 0x000fe2000f8e00ff */
[----:B------:R-:W-:Y:S01]  /*c4f0*/  UIADD3 UR38, UR38, 0x1, URZ ;  /* 0x0000000126267890 */ /* 0x000fe2000fffe03f */
[----:B0-----:R-:W-:Y:S02]  /*c500*/  FADD.FTZ R8, R7, R4 ;  /* 0x0000000407087221 */ /* 0x001fe40000010000 */
[----:B------:R-:W0:Y:S05]  /*c510*/  SHFL.BFLY PT, R9, R0, 0x1, 0x1f ;  /* 0x0c201f0000097f89 */ /* 0x000e2a00000e0000 */
[----:B------:R-:W-:Y:S01]  /*c520*/  @!P0 IMAD R3, R3, 0x40, R16 ;  /* 0x0000004003038824 */ /* 0x000fe200078e0210 */
[----:B------:R-:W-:Y:S01]  /*c530*/  UISETP.NE.AND UP0, UPT, UR38, 0x2, UPT ;  /* 0x000000022600788c */ /* 0x000fe2000bf05270 */
[----:B------:R-:W1:Y:S03]  /*c540*/  SHFL.BFLY PT, R7, R8, 0x1, 0x1f ;  /* 0x0c201f0008077f89 */ /* 0x000e6600000e0000 */
[----:B------:R-:W-:Y:S01]  /*c550*/  @!P0 LEA R4, R3, UR41, 0x2 ;  /* 0x0000002903048c11 */ /* 0x000fe2000f8e10ff */
[----:B------:R-:W-:Y:S01]  /*c560*/  USEL UR4, URZ, 0x1, UP0 ;  /* 0x000000013f047887 */ /* 0x000fe20008000000 */
[----:B------:R-:W-:Y:S01]  /*c570*/  IMAD.MOV.U32 R3, RZ, RZ, -0x800000 ;  /* 0xff800000ff037424 */ /* 0x000fe200078e00ff */
[----:B------:R-:W-:-:S02]  /*c580*/  USEL UR38, UR38, URZ, UP0 ;  /* 0x0000003f26267287 */ /* 0x000fc40008000000 */
[----:B------:R-:W-:Y:S01]  /*c590*/  ULOP3.LUT UR37, UR37, UR4, URZ, 0x3c, !UPT ;  /* 0x0000000425257292 */ /* 0x000fe2000f8e3c3f */
[----:B0-----:R-:W-:Y:S01]  /*c5a0*/  FADD.FTZ R9, R0, R9 ;  /* 0x0000000900097221 */ /* 0x001fe20000010000 */
[----:B------:R-:W-:Y:S02]  /*c5b0*/  IMAD.MOV.U32 R0, RZ, RZ, RZ ;  /* 0x000000ffff007224 */ /* 0x000fe400078e00ff */
[----:B-1----:R-:W-:Y:S02]  /*c5c0*/  FADD.FTZ R7, R8, R7 ;  /* 0x0000000708077221 */ /* 0x002fe40000010000 */
[----:B------:R-:W-:-:S03]  /*c5d0*/  FSETP.NE.FTZ.AND P1, PT, R9, RZ, PT ;  /* 0x000000ff0900720b */ /* 0x000fc60003f35000 */
[----:B------:R-:W-:-:S10]  /*c5e0*/  FSETP.NE.FTZ.AND P2, PT, R7, RZ, PT ;  /* 0x000000ff0700720b */ /* 0x000fd40003f55000 */
[----:B------:R-:W0:Y:S08]  /*c5f0*/  @P1 MUFU.RCP R11, R9 ;  /* 0x00000009000b1308 */ /* 0x000e300000001000 */
[----:B------:R-:W1:Y:S01]  /*c600*/  @P2 MUFU.RCP R0, R7 ;  /* 0x0000000700002308 */ /* 0x000e620000001000 */
[-C--:B0-----:R-:W-:Y:S01]  /*c610*/  FMUL.FTZ R169, R32, R11.reuse ;  /* 0x0000000b20a97220 */ /* 0x081fe20000410000 */
[----:B------:R-:W-:-:S06]  /*c620*/  FMUL.FTZ R166, R33, R11 ;  /* 0x0000000b21a67220 */ /* 0x000fcc0000410000 */
[----:B------:R-:W0:Y:S01]  /*c630*/  @P1 MUFU.LG2 R32, R9 ;  /* 0x0000000900201308 */ /* 0x000e220000000c00 */
[----:B------:R-:W-:Y:S01]  /*c640*/  @!P0 STS [R4+0x28800], R11 ;  /* 0x0288000b04008388 */ /* 0x000fe20000000800 */
[-C--:B------:R-:W-:Y:S01]  /*c650*/  FMUL.FTZ R171, R28, R11.reuse ;  /* 0x0000000b1cab7220 */ /* 0x080fe20000410000 */
[-C--:B------:R-:W-:Y:S01]  /*c660*/  FMUL.FTZ R28, R29, R11.reuse ;  /* 0x0000000b1d1c7220 */ /* 0x080fe20000410000 */
[----:B------:R-:W-:Y:S02]  /*c670*/  IMAD.U32 R29, RZ, RZ, UR10 ;  /* 0x0000000aff1d7e24 */ /* 0x000fe4000f8e00ff */
[-C--:B------:R-:W-:Y:S01]  /*c680*/  FMUL.FTZ R172, R24, R11.reuse ;  /* 0x0000000b18ac7220 */ /* 0x080fe20000410000 */
[----:B-1----:R1:W-:Y:S01]  /*c690*/  @!P0 STS [R4+0x28820], R0 ;  /* 0x0288200004008388 */ /* 0x0023e20000000800 */
[-C--:B------:R-:W-:Y:S01]  /*c6a0*/  FMUL.FTZ R170, R25, R11.reuse ;  /* 0x0000000b19aa7220 */ /* 0x080fe20000410000 */
[----:B------:R0:W2:Y:S01]  /*c6b0*/  @P2 MUFU.LG2 R33, R7 ;  /* 0x0000000700212308 */ /* 0x0000a20000000c00 */
[----:B------:R-:W-:Y:S01]  /*c6c0*/  @P2 FMUL.FTZ R29, R29, 0.69314718246459960938 ;  /* 0x3f3172181d1d2820 */ /* 0x000fe20000410000 */
[-C--:B------:R-:W-:Y:S01]  /*c6d0*/  FMUL.FTZ R167, R36, R11.reuse ;  /* 0x0000000b24a77220 */ /* 0x080fe20000410000 */
[-C--:B------:R-:W-:Y:S01]  /*c6e0*/  FMUL.FTZ R164, R37, R11.reuse ;  /* 0x0000000b25a47220 */ /* 0x080fe20000410000 */
[-C--:B------:R-:W-:Y:S01]  /*c6f0*/  FMUL.FTZ R165, R40, R11.reuse ;  /* 0x0000000b28a57220 */ /* 0x080fe20000410000 */
[-C--:B------:R-:W-:Y:S01]  /*c700*/  FMUL.FTZ R8, R41, R11.reuse ;  /* 0x0000000b29087220 */ /* 0x080fe20000410000 */
[-C--:B------:R-:W-:Y:S01]  /*c710*/  FMUL.FTZ R163, R44, R11.reuse ;  /* 0x0000000b2ca37220 */ /* 0x080fe20000410000 */
[-C--:B------:R-:W-:Y:S01]  /*c720*/  FMUL.FTZ R10, R45, R11.reuse ;  /* 0x0000000b2d0a7220 */ /* 0x080fe20000410000 */
[----:B-1----:R-:W-:Y:S01]  /*c730*/  @P1 FMUL.FTZ R4, R13, 0.69314718246459960938 ;  /* 0x3f3172180d041820 */ /* 0x002fe20000410000 */
        /* <DEDUP_REMOVED lines=54> */
[-C--:B------:R-:W-:Y:S01]  /*caa0*/  FMUL.FTZ R9, R42, R0.reuse ;  /* 0x000000002a097220 */ /* 0x080fe20000410000 */
[-C--:B------:R-:W-:Y:S01]  /*cab0*/  FMUL.FTZ R11, R46, R0.reuse ;  /* 0x000000002e0b7220 */ /* 0x080fe20000410000 */
[-C--:B------:R-:W-:Y:S01]  /*cac0*/  FMUL.FTZ R13, R50, R0.reuse ;  /* 0x00000000320d7220 */ /* 0x080fe20000410000 */
[-C--:B------:R-:W-:Y:S01]  /*cad0*/  FMUL.FTZ R15, R54, R0.reuse ;  /* 0x00000000360f7220 */ /* 0x080fe20000410000 */
[-C--:B------:R-:W-:Y:S01]  /*cae0*/  FMUL.FTZ R25, R58, R0.reuse ;  /* 0x000000003a197220 */ /* 0x080fe20000410000 */
        /* <DEDUP_REMOVED lines=63> */
.L_x_2185:
        /* <DEDUP_REMOVED lines=35> */
[----:B------:R-:W-:Y:S01]  /*d110*/  UISETP.NE.U32.AND UP0, UPT, UR8, URZ, UPT ;  /* 0x0000003f0800728c */ /* 0x000fe2000bf05070 */
[----:B------:R-:W-:-:S02]  /*d120*/  F2FP.F16.F32.PACK_AB R80, R81, R80 ;  /* 0x000000505150723e */ /* 0x000fc400000000ff */
[C---:B------:R-:W-:Y:S01]  /*d130*/  IADD3 R173, P1, R4.reuse, 0x20, RZ ;  /* 0x0000002004ad7810 */ /* 0x040fe20007f3e0ff */
[----:B------:R-:W-:Y:S01]  /*d140*/  UISETP.NE.AND.EX UP0, UPT, UR9, URZ, UPT, UP0 ;  /* 0x0000003f0900728c */ /* 0x000fe2000bf05300 */
[C---:B------:R-:W-:Y:S02]  /*d150*/  IADD3 R183, P6, R4.reuse, 0x2020, RZ ;  /* 0x0000202004b77810 */ /* 0x040fe40007fde0ff */
[C---:B------:R-:W-:Y:S01]  /*d160*/  IADD3 R177, P0, R4.reuse, 0x40, RZ ;  /* 0x0000004004b17810 */ /* 0x040fe20007f1e0ff */
[--C-:B------:R-:W-:Y:S01]  /*d170*/  IMAD.X R37, RZ, RZ, R5.reuse, P1 ;  /* 0x000000ffff257224 */ /* 0x100fe200008e0605 */
[----:B------:R-:W-:Y:S01]  /*d180*/  LOP3.LUT R36, R173, 0x380, RZ, 0xc0, !PT ;  /* 0x00000380ad247812 */ /* 0x000fe200078ec0ff */
[--C-:B------:R-:W-:Y:S01]  /*d190*/  IMAD.X R53, RZ, RZ, R5.reuse, P6 ;  /* 0x000000ffff357224 */ /* 0x100fe200030e0605 */
[----:B------:R-:W-:Y:S01]  /*d1a0*/  IADD3 R7, P6, R4, 0x6000, RZ ;  /* 0x0000600004077810 */ /* 0x000fe20007fde0ff */
[--C-:B------:R-:W-:Y:S01]  /*d1b0*/  IMAD.X R41, RZ, RZ, R5.reuse, P0 ;  /* 0x000000ffff297224 */ /* 0x100fe200000e0605 */
[----:B------:R-:W-:Y:S01]  /*d1c0*/  SHF.R.U64 R36, R36, 0x3, RZ ;  /* 0x0000000324247819 */ /* 0x000fe200000012ff */
[----:B------:R-:W-:Y:S01]  /*d1d0*/  ULDC.64 UR8, c[0x0][0xc00] ;  /* 0x0003000000087ab9 */ /* 0x000fe20000000a00 */
[C---:B------:R-:W-:Y:S01]  /*d1e0*/  IADD3 R207, P2, R4.reuse, 0x2060, RZ ;  /* 0x0000206004cf7810 */ /* 0x040fe20007f5e0ff */
[--C-:B------:R-:W-:Y:S01]  /*d1f0*/  IMAD.X R119, RZ, RZ, R5.reuse, P6 ;  /* 0x000000ffff777224 */ /* 0x100fe200030e0605 */
[C---:B------:R-:W-:Y:S01]  /*d200*/  IADD3 R6, P0, R4.reuse, 0x4020, RZ ;  /* 0x0000402004067810 */ /* 0x040fe20007f1e0ff */
[----:B------:R-:W-:Y:S01]  /*d210*/  UIMAD.WIDE UR8, UR44, 0x4, UR8 ;  /* 0x000000042c0878a5 */ /* 0x000fe2000f8e0208 */
        /* <DEDUP_REMOVED lines=15> */
[----:B------:R-:W-:Y:S02]  /*d310*/  LOP3.LUT R40, R177, 0x380, RZ, 0xc0, !PT ;  /* 0x00000380b1287812 */ /* 0x000fe400078ec0ff */
        /* <DEDUP_REMOVED lines=14> */
[----:B------:R-:W-:-:S02]  /*d400*/  SHF.R.U64 R40, R40, 0x3, RZ ;  /* 0x0000000328287819 */ /* 0x000fc400000012ff */
[----:B------:R-:W-:Y:S02]  /*d410*/  LOP3.LUT R118, R118, R7, RZ, 0x3c, !PT ;  /* 0x0000000776767212 */ /* 0x000fe400078e3cff */
[----:B------:R-:W-:Y:S02]  /*d420*/  LOP3.LUT R7, R168, 0x380, RZ, 0xc0, !PT ;  /* 0x00000380a8077812 */ /* 0x000fe400078ec0ff */
[----:B------:R-:W-:Y:S02]  /*d430*/  LOP3.LUT R48, R181, 0x380, RZ, 0xc0, !PT ;  /* 0x00000380b5307812 */ /* 0x000fe400078ec0ff */
[----:B------:R-:W-:Y:S02]  /*d440*/  LOP3.LUT R106, R173, R6, RZ, 0x3c, !PT ;  /* 0x00000006ad6a7212 */ /* 0x000fe400078e3cff */
[----:B------:R-:W-:Y:S02]  /*d450*/  SHF.R.U64 R44, R44, 0x3, RZ ;  /* 0x000000032c2c7819 */ /* 0x000fe400000012ff */
[----:B------:R-:W-:-:S02]  /*d460*/  LOP3.LUT R40, R40, R177, RZ, 0x3c, !PT ;  /* 0x000000b128287212 */ /* 0x000fc400078e3cff */
[----:B------:R-:W-:Y:S02]  /*d470*/  LOP3.LUT R52, R183, 0x380, RZ, 0xc0, !PT ;  /* 0x00000380b7347812 */ /* 0x000fe400078ec0ff */
[----:B------:R-:W-:Y:S02]  /*d480*/  MOV R173, R4 ;  /* 0x0000000400ad7202 */ /* 0x000fe40000000f00 */
[----:B------:R-:W-:Y:S02]  /*d490*/  F2FP.F16.F32.PACK_AB R6, R28, R171 ;  /* 0x000000ab1c06723e */ /* 0x000fe400000000ff */
[----:B------:R-:W-:Y:S02]  /*d4a0*/  LOP3.LUT R94, R205, 0x380, RZ, 0xc0, !PT ;  /* 0x00000380cd5e7812 */ /* 0x000fe400078ec0ff */
[----:B------:R-:W-:Y:S02]  /*d4b0*/  LOP3.LUT R177, R110, 0x380, RZ, 0xc0, !PT ;  /* 0x000003806eb17812 */ /* 0x000fe400078ec0ff */
[----:B------:R-:W-:-:S02]  /*d4c0*/  F2FP.F16.F32.PACK_AB R5, R27, R26 ;  /* 0x0000001a1b05723e */ /* 0x000fc400000000ff */
[----:B------:R-:W-:Y:S02]  /*d4d0*/  SHF.R.U64 R171, R7, 0x3, RZ ;  /* 0x0000000307ab7819 */ /* 0x000fe400000012ff */
[----:B------:R-:W-:Y:S02]  /*d4e0*/  LOP3.LUT R98, R207, 0x380, RZ, 0xc0, !PT ;  /* 0x00000380cf627812 */ /* 0x000fe400078ec0ff */
[----:B------:R-:W-:Y:S02]  /*d4f0*/  F2FP.F16.F32.PACK_AB R4, R170, R172 ;  /* 0x000000acaa04723e */ /* 0x000fe400000000ff */
[----:B------:R-:W-:Y:S02]  /*d500*/  LOP3.LUT R27, R0, 0x380, RZ, 0xc0, !PT ;  /* 0x00000380001b7812 */ /* 0x000fe400078ec0ff */
[----:B------:R-:W-:Y:S02]  /*d510*/  F2FP.F16.F32.PACK_AB R7, R31, R30 ;  /* 0x0000001e1f07723e */ /* 0x000fe400000000ff */
[----:B------:R-:W-:-:S02]  /*d520*/  SHF.R.U64 R48, R48, 0x3, RZ ;  /* 0x0000000330307819 */ /* 0x000fc400000012ff */
[----:B------:R-:W-:Y:S01]  /*d530*/  LOP3.LUT R102, R209, 0x380, RZ, 0xc0, !PT ;  /* 0x00000380d1667812 */ /* 0x000fe200078ec0ff */
[----:B------:R0:W-:Y:S01]  /*d540*/  STSM.16.M88.4 [R173], R4 ;  /* 0x00000004ad007844 */ /* 0x0001e20000000200 */
[----:B------:R-:W-:Y:S02]  /*d550*/  LOP3.LUT R44, R44, R179, RZ, 0x3c, !PT ;  /* 0x000000b32c2c7212 */ /* 0x000fe400078e3cff */
[----:B------:R-:W-:Y:S02]  /*d560*/  SHF.R.U64 R52, R52, 0x3, RZ ;  /* 0x0000000334347819 */ /* 0x000fe400000012ff */
[----:B------:R-:W-:Y:S02]  /*d570*/  SHF.R.U64 R94, R94, 0x3, RZ ;  /* 0x000000035e5e7819 */ /* 0x000fe400000012ff */
[----:B------:R-:W-:Y:S02]  /*d580*/  LOP3.LUT R179, R114, 0x380, RZ, 0xc0, !PT ;  /* 0x0000038072b37812 */ /* 0x000fe400078ec0ff */
[----:B------:R-:W-:-:S02]  /*d590*/  SHF.R.U64 R177, R177, 0x3, RZ ;  /* 0x00000003b1b17819 */ /* 0x000fc400000012ff */
[----:B------:R-:W-:Y:S02]  /*d5a0*/  SHF.R.U64 R98, R98, 0x3, RZ ;  /* 0x0000000362627819 */ /* 0x000fe400000012ff */
[----:B------:R-:W-:Y:S02]  /*d5b0*/  SHF.R.U64 R27, R27, 0x3, RZ ;  /* 0x000000031b1b7819 */ /* 0x000fe400000012ff */
[----:B------:R-:W-:Y:S02]  /*d5c0*/  LOP3.LUT R48, R48, R181, RZ, 0x3c, !PT ;  /* 0x000000b530307212 */ /* 0x000fe400078e3cff */
[----:B------:R-:W-:Y:S02]  /*d5d0*/  SHF.R.U64 R102, R102, 0x3, RZ ;  /* 0x0000000366667819 */ /* 0x000fe400000012ff */
[----:B------:R-:W-:Y:S02]  /*d5e0*/  LOP3.LUT R52, R52, R183, RZ, 0x3c, !PT ;  /* 0x000000b734347212 */ /* 0x000fe400078e3cff */
[----:B------:R-:W-:-:S02]  /*d5f0*/  MOV R37, R36 ;  /* 0x0000002400257202 */ /* 0x000fc40000000f00 */
[----:B0-----:R-:W-:Y:S02]  /*d600*/  F2FP.F16.F32.PACK_AB R4, R166, R169 ;  /* 0x000000a9a604723e */ /* 0x001fe400000000ff */
[----:B------:R-:W-:Y:S02]  /*d610*/  F2FP.F16.F32.PACK_AB R5, R35, R34 ;  /* 0x000000222305723e */ /* 0x000fe400000000ff */
[----:B------:R-:W-:Y:S02]  /*d620*/  F2FP.F16.F32.PACK_AB R6, R164, R167 ;  /* 0x000000a7a406723e */ /* 0x000fe400000000ff */
[----:B------:R-:W-:Y:S02]  /*d630*/  F2FP.F16.F32.PACK_AB R7, R39, R38 ;  /* 0x000000262707723e */ /* 0x000fe400000000ff */
[----:B------:R-:W-:Y:S02]  /*d640*/  LOP3.LUT R94, R94, R205, RZ, 0x3c, !PT ;  /* 0x000000cd5e5e7212 */ /* 0x000fe400078e3cff */
[----:B------:R-:W-:Y:S01]  /*d650*/  SHF.R.U64 R179, R179, 0x3, RZ ;  /* 0x00000003b3b37819 */ /* 0x000fe200000012ff */
[----:B------:R0:W-:Y:S01]  /*d660*/  STSM.16.M88.4 [R37], R4 ;  /* 0x0000000425007844 */ /* 0x0001e20000000200 */
[----:B------:R-:W-:-:S02]  /*d670*/  LOP3.LUT R110, R177, R110, RZ, 0x3c, !PT ;  /* 0x0000006eb16e7212 */ /* 0x000fc400078e3cff */
[----:B------:R-:W-:Y:S02]  /*d680*/  MOV R40, R40 ;  /* 0x0000002800287202 */ /* 0x000fe40000000f00 */
[----:B------:R-:W-:Y:S02]  /*d690*/  LOP3.LUT R98, R98, R207, RZ, 0x3c, !PT ;  /* 0x000000cf62627212 */ /* 0x000fe400078e3cff */
[----:B------:R-:W-:Y:S01]  /*d6a0*/  LOP3.LUT R177, R32, 0x380, RZ, 0xc0, !PT ;  /* 0x0000038020b17812 */ /* 0x000fe200078ec0ff */
[----:B------:R-:W-:Y:S01]  /*d6b0*/  STSM.16.M88.4 [R40], R8 ;  /* 0x0000000828007844 */ /* 0x000fe20000000200 */
[----:B------:R-:W-:Y:S02]  /*d6c0*/  LOP3.LUT R122, R27, R0, RZ, 0x3c, !PT ;  /* 0x000000001b7a7212 */ /* 0x000fe400078e3cff */
[----:B------:R-:W-:Y:S02]  /*d6d0*/  MOV R44, R44 ;  /* 0x0000002c002c7202 */ /* 0x000fe40000000f00 */
[----:B------:R-:W-:-:S02]  /*d6e0*/  LOP3.LUT R102, R102, R209, RZ, 0x3c, !PT ;  /* 0x000000d166667212 */ /* 0x000fc400078e3cff */
[----:B------:R-:W-:Y:S01]  /*d6f0*/  MOV R48, R48 ;  /* 0x0000003000307202 */ /* 0x000fe20000000f00 */
[----:B------:R-:W-:Y:S01]  /*d700*/  STSM.16.M88.4 [R44], R12 ;  /* 0x0000000c2c007844 */ /* 0x000fe20000000200 */
[----:B------:R-:W-:Y:S01]  /*d710*/  F2FP.F16.F32.PACK_AB R26, R61, R60 ;  /* 0x0000003c3d1a723e */ /* 0x000fe200000000ff */
[----:B0-----:R-:W-:Y:S01]  /*d720*/  IMAD.U32 R5, RZ, RZ, UR9 ;  /* 0x00000009ff057e24 */ /* 0x001fe2000f8e00ff */
[----:B------:R-:W-:Y:S02]  /*d730*/  F2FP.F16.F32.PACK_AB R27, R63, R62 ;  /* 0x0000003e3f1b723e */ /* 0x000fe400000000ff */
[----:B------:R-:W-:Y:S02]  /*d740*/  MOV R52, R52 ;  /* 0x0000003400347202 */ /* 0x000fe40000000f00 */
[----:B------:R-:W-:Y:S01]  /*d750*/  LOP3.LUT R114, R179, R114, RZ, 0x3c, !PT ;  /* 0x00000072b3727212 */ /* 0x000fe200078e3cff */
[----:B------:R-:W-:Y:S01]  /*d760*/  STSM.16.M88.4 [R48], R24 ;  /* 0x0000001830007844 */ /* 0x000fe20000000200 */
[----:B------:R-:W-:-:S02]  /*d770*/  MOV R94, R94 ;  /* 0x0000005e005e7202 */ /* 0x000fc40000000f00 */
[----:B------:R-:W-:Y:S01]  /*d780*/  F2FP.F16.F32.PACK_AB R74, R77, R76 ;  /* 0x0000004c4d4a723e */ /* 0x000fe200000000ff */
[----:B------:R-:W-:Y:S01]  /*d790*/  STSM.16.M88.4 [R52], R64 ;  /* 0x0000004034007844 */ /* 0x000fe20000000200 */
[----:B------:R-:W-:Y:S02]  /*d7a0*/  F2FP.F16.F32.PACK_AB R75, R79, R78 ;  /* 0x0000004e4f4b723e */ /* 0x000fe400000000ff */
[----:B------:R-:W-:Y:S02]  /*d7b0*/  F2FP.F16.F32.PACK_AB R81, R83, R82 ;  /* 0x000000525351723e */ /* 0x000fe400000000ff */
[----:B------:R-:W-:Y:S01]  /*d7c0*/  F2FP.F16.F32.PACK_AB R88, R89, R88 ;  /* 0x000000585958723e */ /* 0x000fe200000000ff */
[----:B------:R-:W-:Y:S01]  /*d7d0*/  STSM.16.M88.4 [R94], R72 ;  /* 0x000000485e007844 */ /* 0x000fe20000000200 */
[----:B------:R-:W-:Y:S02]  /*d7e0*/  SHF.R.U64 R177, R177, 0x3, RZ ;  /* 0x00000003b1b17819 */ /* 0x000fe400000012ff */
        /* <DEDUP_REMOVED lines=15> */
[----:B------:R-:W-:Y:S01]  /*d8e0*/  LOP3.LUT R28, R171, R168, RZ, 0x3c, !PT ;  /* 0x000000a8ab1c7212 */ /* 0x000fe200078e3cff */
[----:B------:R-:W-:Y:S01]  /*d8f0*/  STSM.16.M88.4 [R31], R96 ;  /* 0x000000601f007844 */ /* 0x000fe20000000200 */
[----:B------:R-:W-:Y:S02]  /*d900*/  MOV R110, R110 ;  /* 0x0000006e006e7202 */ /* 0x000fe40000000f00 */
[----:B------:R-:W-:Y:S02]  /*d910*/  MOV R30, R114 ;  /* 0x00000072001e7202 */ /* 0x000fe40000000f00 */
[----:B------:R-:W-:Y:S02]  /*d920*/  F2FP.F16.F32.PACK_AB R105, R152, R58 ;  /* 0x0000003a9869723e */ /* 0x000fe400000000ff */
[----:B------:R-:W-:Y:S02]  /*d930*/  F2FP.F16.F32.PACK_AB R106, R109, R108 ;  /* 0x0000006c6d6a723e */ /* 0x000fe400000000ff */
[----:B------:R-:W-:-:S02]  /*d940*/  F2FP.F16.F32.PACK_AB R107, R154, R153 ;  /* 0x000000999a6b723e */ /* 0x000fc400000000ff */
[----:B------:R-:W-:Y:S02]  /*d950*/  F2FP.F16.F32.PACK_AB R112, R113, R112 ;  /* 0x000000707170723e */ /* 0x000fe400000000ff */
[----:B------:R-:W-:Y:S01]  /*d960*/  LOP3.LUT R32, R177, R32, RZ, 0x3c, !PT ;  /* 0x00000020b1207212 */ /* 0x000fe200078e3cff */
[----:B------:R-:W-:Y:S01]  /*d970*/  STSM.16.M88.4 [R110], R104 ;  /* 0x000000686e007844 */ /* 0x000fe20000000200 */
[----:B------:R-:W-:Y:S02]  /*d980*/  MOV R0, R122 ;  /* 0x0000007a00007202 */ /* 0x000fe40000000f00 */
[----:B------:R-:W-:Y:S02]  /*d990*/  F2FP.F16.F32.PACK_AB R113, R156, R155 ;  /* 0x0000009b9c71723e */ /* 0x000fe400000000ff */
[----:B------:R-:W-:Y:S02]  /*d9a0*/  F2FP.F16.F32.PACK_AB R114, R117, R116 ;  /* 0x000000747572723e */ /* 0x000fe400000000ff */
        /* <DEDUP_REMOVED lines=11> */
[----:B------:R-:W-:Y:S02]  /*da60*/  F2FP.F16.F32.PACK_AB R130, R133, R132 ;  /* 0x000000848582723e */ /* 0x000fe400000000ff */
[----:B------:R-:W-:Y:S02]  /*da70*/  F2FP.F16.F32.PACK_AB R131, R135, R134 ;  /* 0x000000868783723e */ /* 0x000fe400000000ff */
[----:B------:R-:W-:Y:S02]  /*da80*/  F2FP.F16.F32.PACK_AB R137, R139, R138 ;  /* 0x0000008a8b89723e */ /* 0x000fe400000000ff */
[----:B------:R-:W-:Y:S01]  /*da90*/  F2FP.F16.F32.PACK_AB R144, R145, R144 ;  /* 0x000000909190723e */ /* 0x000fe200000000ff */
[----:B------:R0:W-:Y:S01]  /*daa0*/  STSM.16.M88.4 [R0], R128 ;  /* 0x0000008000007844 */ /* 0x0001e20000000200 */
        /* <DEDUP_REMOVED lines=8> */
[----:B------:R-:W-:Y:S01]  /*db30*/  MOV R4, UR8 ;  /* 0x0000000800047c02 */ /* 0x000fe20008000f00 */
[----:B------:R-:W-:Y:S01]  /*db40*/  ULDC.64 UR8, c[0x0][0xc08] ;  /* 0x0003020000087ab9 */ /* 0x000fe20000000a00 */
[----:B------:R-:W-:Y:S01]  /*db50*/  PLOP3.LUT P0, PT, PT, PT, UP0, 0x80, 0x0 ;  /* 0x000000000000781c */ /* 0x000fe20003f0f008 */
[----:B------:R2:W-:Y:S01]  /*db60*/  STSM.16.M88.4 [R32], R144 ;  /* 0x0000009020007844 */ /* 0x0005e20000000200 */
[----:B------:R-:W-:Y:S01]  /*db70*/  UISETP.NE.U32.AND UP1, UPT, UR8, URZ, UPT ;  /* 0x0000003f0800728c */ /* 0x000fe2000bf25070 */
[----:B------:R-:W-:Y:S03]  /*db80*/  BAR.SYNC.DEFER_BLOCKING 0x1, 0x100 ;  /* 0x0044000000007b1d */ /* 0x000fe60000010000 */
[----:B------:R-:W-:-:S06]  /*db90*/  UISETP.NE.AND.EX UP1, UPT, UR9, URZ, UPT, UP1 ;  /* 0x0000003f0900728c */ /* 0x000fcc000bf25310 */
[----:B------:R-:W-:-:S05]  /*dba0*/  PLOP3.LUT P6, PT, PT, PT, UP1, 0x80, 0x0 ;  /* 0x000000000000781c */ /* 0x000fca0003fcf018 */
[----:B------:R-:W-:Y:S02]  /*dbb0*/  @UP1 ULDC.64 UR8, c[0x0][0xc08] ;  /* 0x0003020000081ab9 */ /* 0x000fe40000000a00 */
[----:B------:R-:W-:Y:S01]  /*dbc0*/  @UP1 UIMAD.WIDE UR8, UR44, 0x4, UR8 ;  /* 0x000000042c0818a5 */ /* 0x000fe2000f8e0208 */
[----:B------:R-:W-:Y:S02]  /*dbd0*/  ULDC UR4, c[0x0][0xa88] ;  /* 0x0002a20000047ab9 */ /* 0x000fe40000000800 */
[----:B0-----:R-:W-:-:S03]  /*dbe0*/  IMAD.U32 R0, RZ, RZ, UR4 ;  /* 0x00000004ff007e24 */ /* 0x001fc6000f8e00ff */
[----:B------:R-:W-:Y:S02]  /*dbf0*/  IMAD.U32 R14, RZ, RZ, UR8 ;  /* 0x00000008ff0e7e24 */ /* 0x000fe4000f8e00ff */
[----:B------:R-:W-:Y:S01]  /*dc00*/  IMAD.U32 R15, RZ, RZ, UR9 ;  /* 0x00000009ff0f7e24 */ /* 0x000fe2000f8e00ff */
[----:B------:R-:W3:Y:S01]  /*dc10*/  @P0 LDG.E R6, desc[UR54][R4.64] ;  /* 0x0000003604060981 */ /* 0x000ee2000c1e1900 */
[----:B------:R-:W-:-:S03]  /*dc20*/  IMAD R7, R192, 0x40, R184 ;  /* 0x00000040c0077824 */ /* 0x000fc600078e02b8 */
[----:B------:R0:W5:Y:S01]  /*dc30*/  @P6 LDG.E R0, desc[UR54][R14.64] ;  /* 0x000000360e006981 */ /* 0x000162000c1e1900 */
[----:B------:R-:W-:-:S03]  /*dc40*/  IMAD.WIDE R174, R7, 0x2, R174 ;  /* 0x0000000207ae7825 */ /* 0x000fc600078e02ae */
[C---:B------:R-:W-:Y:S02]  /*dc50*/  IADD3 R9, P2, R174.reuse, 0x1000, RZ ;  /* 0x00001000ae097810 */ /* 0x040fe40007f5e0ff */
[C---:B------:R-:W-:Y:S02]  /*dc60*/  IADD3 R13, P1, R174.reuse, 0x2000, RZ ;  /* 0x00002000ae0d7810 */ /* 0x040fe40007f3e0ff */
[----:B------:R-:W-:Y:S02]  /*dc70*/  P2R R10, PR, RZ, 0x4 ;  /* 0x00000004ff0a7803 */ /* 0x000fe40000000000 */
[C---:B------:R-:W-:Y:S02]  /*dc80*/  IADD3 R25, P2, R174.reuse, 0x3000, RZ ;  /* 0x00003000ae197810 */ /* 0x040fe40007f5e0ff */
[C---:B------:R-:W-:Y:S02]  /*dc90*/  IADD3 R29, P3, R174.reuse, 0x4000, RZ ;  /* 0x00004000ae1d7810 */ /* 0x040fe40007f7e0ff */
[----:B------:R-:W-:-:S02]  /*dca0*/  IADD3 R33, P4, R174, 0x5000, RZ ;  /* 0x00005000ae217810 */ /* 0x000fc40007f9e0ff */
[----:B------:R-:W-:Y:S02]  /*dcb0*/  IADD3 R37, P5, R174, 0x6000, RZ ;  /* 0x00006000ae257810 */ /* 0x000fe40007fbe0ff */
[----:B------:R-:W-:Y:S02]  /*dcc0*/  LOP3.LUT R8, R9, 0x380, RZ, 0xc0, !PT ;  /* 0x0000038009087812 */ /* 0x000fe400078ec0ff */
[----:B------:R-:W-:Y:S02]  /*dcd0*/  LOP3.LUT R12, R13, 0x380, RZ, 0xc0, !PT ;  /* 0x000003800d0c7812 */ /* 0x000fe400078ec0ff */
[----:B------:R-:W-:Y:S02]  /*dce0*/  LOP3.LUT R24, R25, 0x380, RZ, 0xc0, !PT ;  /* 0x0000038019187812 */ /* 0x000fe400078ec0ff */
[----:B-1----:R-:W-:Y:S02]  /*dcf0*/  LOP3.LUT R28, R29, 0x380, RZ, 0xc0, !PT ;  /* 0x000003801d1c7812 */ /* 0x002fe400078ec0ff */
[----:B--2---:R-:W-:-:S02]  /*dd00*/  LOP3.LUT R32, R33, 0x380, RZ, 0xc0, !PT ;  /* 0x0000038021207812 */ /* 0x004fc400078ec0ff */
        /* <DEDUP_REMOVED lines=14> */
[----:B---3--:R-:W-:Y:S01]  /*ddf0*/  @P0 R2UR UR4, R6 ;  /* 0x00000000060402ca */ /* 0x008fe200000e0000 */
[----:B0-----:R-:W-:-:S14]  /*de00*/  @P6 BRA `(.L_x_2282) ;  /* 0x0000000000106947 */ /* 0x001fdc0003800000 */
[----:B------:R-:W-:Y:S05]  /*de10*/  @!P0 BRA `(.L_x_2282) ;  /* 0x00000000000c8947 */ /* 0x000fea0003800000 */
[----:B------:R-:W2:Y:S04]  /*de20*/  LDG.E R7, desc[UR54][R4.64] ;  /* 0x0000003604077981 */ /* 0x000ea8000c1e1900 */
[----:B-----5:R-:W2:Y:S02]  /*de30*/  LDG.E R0, desc[UR54][R4.64+0x4] ;  /* 0x0000043604007981 */ /* 0x020ea4000c1e1900 */
[----:B--2---:R-:W-:-:S07]  /*de40*/  IMAD.IADD R0, R0, 0x1, -R7 ;  /* 0x0000000100007824 */ /* 0x004fce00078e0a07 */
.L_x_2282:
        /* <DEDUP_REMOVED lines=18> */
[----:B------:R-:W-:Y:S01]  /*df70*/  USHF.R.S32.HI UR17, URZ, 0x1f, UR43 ;  /* 0x0000001f3f117899 */ /* 0x000fe2000801142b */
[----:B------:R-:W-:Y:S01]  /*df80*/  SHF.R.U64 R48, R48, 0x3, RZ ;  /* 0x0000000330307819 */ /* 0x000fe200000012ff */
[----:B------:R-:W-:Y:S01]  /*df90*/  USEL UR8, UR44, URZ, !UP0 ;  /* 0x0000003f2c087287 */ /* 0x000fe2000c000000 */
[----:B------:R-:W-:Y:S01]  /*dfa0*/  LOP3.LUT R44, R44, R45, RZ, 0x3c, !PT ;  /* 0x0000002d2c2c7212 */ /* 0x000fe200078e3cff */
[--C-:B------:R-:W-:Y:S01]  /*dfb0*/  IMAD.X R45, RZ, RZ, R175.reuse, P6 ;  /* 0x000000ffff2d7224 */ /* 0x100fe200030e06af */
[----:B------:R-:W-:Y:S01]  /*dfc0*/  LOP3.LUT R40, R40, R41, RZ, 0x3c, !PT ;  /* 0x0000002928287212 */ /* 0x000fe200078e3cff */
[--C-:B------:R-:W-:Y:S01]  /*dfd0*/  IMAD.X R41, RZ, RZ, R175.reuse, P0 ;  /* 0x000000ffff297224 */ /* 0x100fe200000e06af */
[----:B0-----:R-:W-:Y:S01]  /*dfe0*/  ISETP.NE.AND P6, PT, R4, RZ, PT ;  /* 0x000000ff0400720c */ /* 0x001fe20003fc5270 */
[----:B------:R-:W-:Y:S01]  /*dff0*/  USEL UR9, UR9, URZ, !UP0 ;  /* 0x0000003f09097287 */ /* 0x000fe2000c000000 */
        /* <DEDUP_REMOVED lines=8> */
[----:B------:R-:W-:-:S02]  /*e080*/  LOP3.LUT R56, R57, 0x380, RZ, 0xc0, !PT ;  /* 0x0000038039387812 */ /* 0x000fc400078ec0ff */
[----:B------:R-:W-:Y:S01]  /*e090*/  LOP3.LUT R52, R53, 0x380, RZ, 0xc0, !PT ;  /* 0x0000038035347812 */ /* 0x000fe200078ec0ff */
[----:B------:R-:W-:Y:S01]  /*e0a0*/  IMAD.X R69, RZ, RZ, R175, P1 ;  /* 0x000000ffff457224 */ /* 0x000fe200008e06af */
        /* <DEDUP_REMOVED lines=24> */
[----:B------:R-:W-:Y:S06]  /*e230*/  @P6 BRA `(.L_x_2283) ;  /* 0x0000000000bc6947 */ /* 0x000fec0003800000 */
[----:B------:R-:W0:Y:S01]  /*e240*/  LDC R11, c[0x0][0xbe8] ;  /* 0x0002fa00ff0b7b82 */ /* 0x000e220000000800 */
[----:B------:R-:W-:Y:S01]  /*e250*/  VIADD R10, R185, UR45 ;  /* 0x0000002db90a7c36 */ /* 0x000fe20008000000 */
[----:B------:R-:W-:Y:S01]  /*e260*/  ULDC.64 UR14, c[0x0][0xb90] ;  /* 0x0002e400000e7ab9 */ /* 0x000fe20000000a00 */
[----:B------:R-:W-:Y:S01]  /*e270*/  UMOV UR10, UR4 ;  /* 0x00000004000a7c82 */ /* 0x000fe20008000000 */
[----:B------:R-:W-:Y:S01]  /*e280*/  UIMAD UR12, UR17, UR14, URZ ;  /* 0x0000000e110c72a4 */ /* 0x000fe2000f8e023f */
[----:B------:R-:W-:Y:S01]  /*e290*/  IMAD.MOV.U32 R4, RZ, RZ, R10 ;  /* 0x000000ffff047224 */ /* 0x000fe200078e000a */
[----:B------:R-:W-:Y:S01]  /*e2a0*/  UMOV UR11, UR16 ;  /* 0x00000010000b7c82 */ /* 0x000fe20008000000 */
[----:B------:R-:W-:Y:S01]  /*e2b0*/  IMAD.MOV R21, RZ, RZ, -R17 ;  /* 0x000000ffff157224 */ /* 0x000fe200078e0a11 */
[----:B------:R-:W-:Y:S01]  /*e2c0*/  UIMAD.WIDE.U32 UR10, UR43, UR14, UR10 ;  /* 0x0000000e2b0a72a5 */ /* 0x000fe2000f8e000a */
[----:B------:R-:W-:Y:S01]  /*e2d0*/  VIADD R26, R16, UR45 ;  /* 0x0000002d101a7c36 */ /* 0x000fe20008000000 */
[----:B------:R-:W-:-:S03]  /*e2e0*/  UIMAD UR12, UR43, UR15, UR12 ;  /* 0x0000000f2b0c72a4 */ /* 0x000fc6000f8e020c */
[----:B------:R-:W-:Y:S01]  /*e2f0*/  ULDC.64 UR14, c[0x0][0xb98] ;  /* 0x0002e600000e7ab9 */ /* 0x000fe20000000a00 */
[----:B------:R-:W-:Y:S02]  /*e300*/  UIADD3 UR11, UR11, UR12, URZ ;  /* 0x0000000c0b0b7290 */ /* 0x000fe4000fffe03f */
[----:B------:R-:W-:Y:S02]  /*e310*/  UIMAD UR13, UR9, UR14, URZ ;  /* 0x0000000e090d72a4 */ /* 0x000fe4000f8e023f */
[----:B------:R-:W-:Y:S02]  /*e320*/  UIMAD.WIDE.U32 UR10, UR8, UR14, UR10 ;  /* 0x0000000e080a72a5 */ /* 0x000fe4000f8e000a */
[----:B------:R-:W-:Y:S01]  /*e330*/  UIMAD UR13, UR8, UR15, UR13 ;  /* 0x0000000f080d72a4 */ /* 0x000fe2000f8e020d */
        /* <DEDUP_REMOVED lines=8> */
[----:B------:R-:W-:Y:S02]  /*e3c0*/  IMAD R7, R11, R6, R10 ;  /* 0x000000060b077224 */ /* 0x000fe400078e020a */
[----:B------:R-:W-:Y:S02]  /*e3d0*/  IMAD.U32 R10, RZ, RZ, UR13 ;  /* 0x0000000dff0a7e24 */ /* 0x000fe4000f8e00ff */
[----:B-----5:R-:W-:Y:S01]  /*e3e0*/  IMAD R11, R0, R11, RZ ;  /* 0x0000000b000b7224 */ /* 0x020fe200078e02ff */
[----:B------:R-:W-:Y:S02]  /*e3f0*/  SHF.R.S32.HI R6, RZ, 0x1f, R7 ;  /* 0x0000001fff067819 */ /* 0x000fe40000011407 */
[----:B------:R-:W-:Y:S01]  /*e400*/  IADD3.X R5, R5, UR11, R10, P0, !PT ;  /* 0x0000000b05057c10 */ /* 0x000fe200087fe40a */
[----:B------:R-:W-:Y:S01]  /*e410*/  ULDC.64 UR10, c[0x0][0xb88] ;  /* 0x0002e200000a7ab9 */ /* 0x000fe20000000a00 */
[----:B------:R-:W-:Y:S02]  /*e420*/  VIADD R10, R26, 0x8 ;  /* 0x000000081a0a7836 */ /* 0x000fe40000000000 */
        /* <DEDUP_REMOVED lines=16> */
.L_x_2283:
[----:B------:R-:W1:Y:S01]  /*e530*/  LDC R81, c[0x0][0xbe8] ;  /* 0x0002fa00ff517b82 */ /* 0x000e620000000800 */
[----:B------:R-:W-:Y:S01]  /*e540*/  ULDC UR18, c[0x0][0xac8] ;  /* 0x0002b20000127ab9 */ /* 0x000fe20000000800 */
[----:B------:R-:W-:Y:S01]  /*e550*/  ULDC.64 UR14, c[0x0][0xaa0] ;  /* 0x0002a800000e7ab9 */ /* 0x000fe20000000a00 */
[----:B------:R-:W-:Y:S01]  /*e560*/  ISETP.GE.AND P0, PT, R190, UR18, PT ;  /* 0x00000012be007c0c */ /* 0x000fe2000bf06270 */
[----:B0-----:R0:W5:Y:S01]  /*e570*/  LD.E.128 R4, desc[UR54][R174.64] ;  /* 0x00000036ae047980 */ /* 0x001162000c101d00 */
[----:B------:R-:W-:Y:S02]  /*e580*/  ISETP.GE.AND P1, PT, R184, UR18, PT ;  /* 0x00000012b8007c0c */ /* 0x000fe4000bf26270 */
[----:B------:R-:W-:Y:S01]  /*e590*/  SEL R20, RZ, 0xffffffff, P0 ;  /* 0xffffffffff147807 */ /* 0x000fe20000000000 */
[----:B------:R-:W5:Y:S01]  /*e5a0*/  LD.E.128 R8, desc[UR54][R8.64] ;  /* 0x0000003608087980 */ /* 0x000f62000c101d00 */
[----:B------:R-:W-:-:S03]  /*e5b0*/  SEL R3, RZ, 0x1, P1 ;  /* 0x00000001ff037807 */ /* 0x000fc60000800000 */
[----:B------:R-:W-:Y:S01]  /*e5c0*/  IMAD.SHL.U32 R20, R20, 0x2, RZ ;  /* 0x0000000214147824 */ /* 0x000fe200078e00ff */
[----:B------:R-:W5:Y:S04]  /*e5d0*/  LD.E.128 R12, desc[UR54][R12.64] ;  /* 0x000000360c0c7980 */ /* 0x000f68000c101d00 */
[----:B------:R-:W5:Y:S04]  /*e5e0*/  LD.E.128 R24, desc[UR54][R24.64] ;  /* 0x0000003618187980 */ /* 0x000f68000c101d00 */
[----:B------:R-:W5:Y:S01]  /*e5f0*/  LD.E.128 R28, desc[UR54][R28.64] ;  /* 0x000000361c1c7980 */ /* 0x000f62000c101d00 */
[----:B-1----:R-:W-:-:S03]  /*e600*/  ISETP.NE.AND P2, PT, R81, 0x1, PT ;  /* 0x000000015100780c */ /* 0x002fc60003f45270 */
[----:B------:R-:W5:Y:S01]  /*e610*/  LD.E.128 R32, desc[UR54][R32.64] ;  /* 0x0000003620207980 */ /* 0x000f62000c101d00 */
[----:B------:R-:W-:Y:S02]  /*e620*/  ISETP.GE.AND P0, PT, R189, UR18, PT ;  /* 0x00000012bd007c0c */ /* 0x000fe4000bf06270 */
[----:B------:R-:W-:Y:S01]  /*e630*/  LOP3.LUT R3, R20, 0x2, R3, 0xe2, !PT ;  /* 0x0000000214037812 */ /* 0x000fe200078ee203 */
[----:B------:R-:W5:Y:S01]  /*e640*/  LD.E.128 R36, desc[UR54][R36.64] ;  /* 0x0000003624247980 */ /* 0x000f62000c101d00 */
[----:B------:R-:W-:-:S03]  /*e650*/  SEL R20, RZ, 0xffffffff, P0 ;  /* 0xffffffffff147807 */ /* 0x000fc60000000000 */
[----:B------:R-:W5:Y:S02]  /*e660*/  LD.E.128 R40, desc[UR54][R40.64] ;  /* 0x0000003628287980 */ /* 0x000f64000c101d00 */
[----:B------:R-:W1:Y:S01]  /*e670*/  @P2 LDC R77, c[0x0][0xbec] ;  /* 0x0002fb00ff4d2b82 */ /* 0x000e620000000800 */
[----:B------:R-:W-:Y:S01]  /*e680*/  UIMAD UR12, UR16, UR14, URZ ;  /* 0x0000000e100c72a4 */ /* 0x000fe2000f8e023f */
[----:B------:R-:W-:Y:S01]  /*e690*/  IMAD.SHL.U32 R20, R20, 0x4, RZ ;  /* 0x0000000414147824 */ /* 0x000fe200078e00ff */
[----:B------:R-:W-:Y:S01]  /*e6a0*/  ISETP.GE.AND P0, PT, R188, UR18, PT ;  /* 0x00000012bc007c0c */ /* 0x000fe2000bf06270 */
[----:B------:R-:W5:Y:S04]  /*e6b0*/  LD.E.128 R44, desc[UR54][R44.64] ;  /* 0x000000362c2c7980 */ /* 0x000f68000c101d00 */
[----:B------:R-:W2:Y:S01]  /*e6c0*/  @P2 LDC R79, c[0x0][0xbf0] ;  /* 0x0002fc00ff4f2b82 */ /* 0x000ea20000000800 */
[----:B------:R-:W-:Y:S01]  /*e6d0*/  UIMAD.WIDE.U32 UR10, UR4, UR14, URZ ;  /* 0x0000000e040a72a5 */ /* 0x000fe2000f8e003f */
[----:B------:R-:W-:Y:S01]  /*e6e0*/  SEL R21, RZ, 0xffffffff, P0 ;  /* 0xffffffffff157807 */ /* 0x000fe20000000000 */
[----:B------:R-:W-:Y:S01]  /*e6f0*/  UIMAD UR12, UR4, UR15, UR12 ;  /* 0x0000000f040c72a4 */ /* 0x000fe2000f8e020c */
[----:B------:R-:W-:Y:S01]  /*e700*/  LOP3.LUT R20, R20, 0x4, R3, 0xe2, !PT ;  /* 0x0000000414147812 */ /* 0x000fe200078ee203 */
[----:B------:R-:W5:Y:S01]  /*e710*/  LD.E.128 R48, desc[UR54][R48.64] ;  /* 0x0000003630307980 */ /* 0x000f62000c101d00 */
[----:B------:R-:W-:Y:S01]  /*e720*/  ULDC.64 UR14, c[0x0][0xae8] ;  /* 0x0002ba00000e7ab9 */ /* 0x000fe20000000a00 */
[----:B------:R-:W-:Y:S01]  /*e730*/  LEA R3, R191, R192, 0x5 ;  /* 0x000000c0bf037211 */ /* 0x000fe200078e28ff */
[----:B------:R-:W-:Y:S01]  /*e740*/  UIADD3 UR11, UR11, UR12, URZ ;  /* 0x0000000c0b0b7290 */ /* 0x000fe2000fffe03f */
[----:B------:R-:W-:Y:S01]  /*e750*/  IMAD.SHL.U32 R21, R21, 0x8, RZ ;  /* 0x0000000815157824 */ /* 0x000fe200078e00ff */
[----:B------:R-:W-:Y:S01]  /*e760*/  UIMAD UR4, UR17, UR14, URZ ;  /* 0x0000000e110472a4 */ /* 0x000fe2000f8e023f */
[----:B------:R-:W-:Y:S01]  /*e770*/  ISETP.GE.AND P0, PT, R187, UR18, PT ;  /* 0x00000012bb007c0c */ /* 0x000fe2000bf06270 */
[----:B------:R-:W-:Y:S01]  /*e780*/  VIADD R82, R3, UR45 ;  /* 0x0000002d03527c36 */ /* 0x000fe20008000000 */
[----:B------:R-:W-:Y:S01]  /*e790*/  UIMAD.WIDE.U32 UR10, UR43, UR14, UR10 ;  /* 0x0000000e2b0a72a5 */ /* 0x000fe2000f8e000a */
[----:B------:R-:W5:Y:S01]  /*e7a0*/  LD.E.128 R56, desc[UR54][R56.64] ;  /* 0x0000003638387980 */ /* 0x000f62000c101d00 */
[----:B------:R-:W-:Y:S01]  /*e7b0*/  UIMAD UR4, UR43, UR15, UR4 ;  /* 0x0000000f2b0472a4 */ /* 0x000fe2000f8e0204 */
[----:B------:R-:W-:Y:S01]  /*e7c0*/  SEL R3, RZ, 0xffffffff, P0 ;  /* 0xffffffffff037807 */ /* 0x000fe20000000000 */
[----:B------:R-:W-:Y:S01]  /*e7d0*/  ULDC.64 UR12, c[0x0][0xaf0] ;  /* 0x0002bc00000c7ab9 */ /* 0x000fe20000000a00 */
[----:B------:R-:W-:Y:S01]  /*e7e0*/  LOP3.LUT R21, R21, 0x8, R20, 0xe2, !PT ;  /* 0x0000000815157812 */ /* 0x000fe200078ee214 */
[----:B------:R-:W-:Y:S01]  /*e7f0*/  UIMAD UR9, UR9, UR12, URZ ;  /* 0x0000000c090972a4 */ /* 0x000fe2000f8e023f */
[----:B-1----:R-:W-:Y:S01]  /*e800*/  @P2 IMAD.HI.U32 R20, R82, R77, RZ ;  /* 0x0000004d52142227 */ /* 0x002fe200078e00ff */
[----:B------:R-:W-:Y:S01]  /*e810*/  UIADD3 UR11, UR11, UR4, URZ ;  /* 0x000000040b0b7290 */ /* 0x000fe2000fffe03f */
[----:B------:R-:W5:Y:S01]  /*e820*/  LD.E.128 R52, desc[UR54][R52.64] ;  /* 0x0000003634347980 */ /* 0x000f62000c101d00 */
[----:B------:R-:W-:Y:S01]  /*e830*/  UIMAD UR4, UR8, UR13, UR9 ;  /* 0x0000000d080472a4 */ /* 0x000fe2000f8e0209 */
[----:B------:R-:W-:Y:S01]  /*e840*/  IMAD.SHL.U32 R76, R3, 0x10, RZ ;  /* 0x00000010034c7824 */ /* 0x000fe200078e00ff */
[----:B------:R-:W-:Y:S01]  /*e850*/  UIMAD.WIDE.U32 UR8, UR8, UR12, UR10 ;  /* 0x0000000c080872a5 */ /* 0x000fe2000f8e000a */
[----:B------:R-:W-:Y:S01]  /*e860*/  IMAD.MOV.U32 R3, RZ, RZ, R82 ;  /* 0x000000ffff037224 */ /* 0x000fe200078e0052 */
[----:B--2---:R-:W-:Y:S01]  /*e870*/  @P2 SHF.R.U32.HI R3, RZ, R79, R20 ;  /* 0x0000004fff032219 */ /* 0x004fe20000011614 */
[----:B------:R-:W5:Y:S01]  /*e880*/  LD.E.128 R64, desc[UR54][R64.64] ;  /* 0x0000003640407980 */ /* 0x000f62000c101d00 */
[----:B------:R-:W-:-:S02]  /*e890*/  LOP3.LUT R76, R76, 0x10, R21, 0xe2, !PT ;  /* 0x000000104c4c7812 */ /* 0x000fc400078ee215 */
        /* <DEDUP_REMOVED lines=11> */
[----:B------:R-:W-:-:S02]  /*e950*/  IMAD R77, R81, R79, R82 ;  /* 0x0000004f514d7224 */ /* 0x000fc400078e0252 */
[----:B------:R-:W-:Y:S01]  /*e960*/  IMAD.U32 R21, RZ, RZ, UR4 ;  /* 0x00000004ff157e24 */ /* 0x000fe2000f8e00ff */
[----:B------:R-:W5:Y:S01]  /*e970*/  LD.E.128 R68, desc[UR54][R68.64] ;  /* 0x0000003644447980 */ /* 0x000f62000c101d00 */
[----:B------:R-:W-:Y:S01]  /*e980*/  IMAD.SHL.U32 R83, R78, 0x20, RZ ;  /* 0x000000204e537824 */ /* 0x000fe200078e00ff */
[----:B------:R-:W-:Y:S01]  /*e990*/  SHF.R.S32.HI R78, RZ, 0x1f, R77 ;  /* 0x0000001fff4e7819 */ /* 0x000fe2000001144d */
[----:B------:R-:W-:Y:S01]  /*e9a0*/  IMAD R79, R3, UR9, R80 ;  /* 0x00000009034f7c24 */ /* 0x000fe2000f8e0250 */
[----:B------:R-:W-:Y:S01]  /*e9b0*/  @!PT LDS RZ, [RZ] ;  /* 0x00000000fffff984 */ /* 0x000fe20000000800 */
[----:B------:R-:W-:Y:S01]  /*e9c0*/  @!PT LDS RZ, [RZ] ;  /* 0x00000000fffff984 */ /* 0x000fe20000000800 */
[----:B------:R-:W-:Y:S01]  /*e9d0*/  @!PT LDS RZ, [RZ] ;  /* 0x00000000fffff984 */ /* 0x000fe20000000800 */
[----:B------:R-:W-:Y:S01]  /*e9e0*/  @!PT LDS RZ, [RZ] ;  /* 0x00000000fffff984 */ /* 0x000fe20000000800 */
[----:B------:R1:W-:Y:S06]  /*e9f0*/  MEMBAR.ALL.CTA ;  /* 0x0000000000007992 */ /* 0x0003ec0000008000 */
[----:B-1----:R-:W1:Y:S01]  /*ea00*/  FENCE.VIEW.ASYNC.S ;  /* 0x00000000000073c6 */ /* 0x002e620000000000 */
[----:B------:R-:W-:Y:S01]  /*ea10*/  ISETP.GE.AND P0, PT, R195, UR18, PT ;  /* 0x00000012c3007c0c */ /* 0x000fe2000bf06270 */
[----:B------:R-:W-:Y:S01]  /*ea20*/  IMAD.WIDE.U32 R20, R3, UR8, R20 ;  /* 0x0000000803147c25 */ /* 0x000fe2000f8e0014 */
[----:B------:R-:W-:Y:S01]  /*ea30*/  ULDC.64 UR8, c[0x0][0xad8] ;  /* 0x0002b60000087ab9 */ /* 0x000fe20000000a00 */
[----:B------:R-:W-:Y:S01]  /*ea40*/  UIADD3 UR4, UR41, 0x28c20, URZ ;  /* 0x00028c2029047890 */ /* 0x000fe2000fffe03f */
[----:B------:R-:W-:Y:S01]  /*ea50*/  SEL R3, RZ, 0x40, P0 ;  /* 0x00000040ff037807 */ /* 0x000fe20000000000 */
[----:B------:R-:W-:Y:S01]  /*ea60*/  IMAD.IADD R21, R21, 0x1, R79 ;  /* 0x0000000115157824 */ /* 0x000fe200078e024f */
[----:B------:R-:W-:Y:S01]  /*ea70*/  ISETP.GE.AND P0, PT, R194, UR18, PT ;  /* 0x00000012c2007c0c */ /* 0x000fe2000bf06270 */
[----:B------:R-:W-:Y:S01]  /*ea80*/  IMAD R78, R78, UR8, RZ ;  /* 0x000000084e4e7c24 */ /* 0x000fe2000f8e02ff */
[----:B------:R-:W-:Y:S01]  /*ea90*/  UPRMT UR4, URZ, 0x654, UR4 ;  /* 0x000006543f047896 */ /* 0x000fe20008000004 */
[----:B-----5:R-:W-:Y:S01]  /*eaa0*/  IMAD R87, R0, R81, RZ ;  /* 0x0000005100577224 */ /* 0x020fe200078e02ff */
[----:B------:R-:W-:Y:S01]  /*eab0*/  SEL R0, RZ, 0x80, P0 ;  /* 0x00000080ff007807 */ /* 0x000fe20000000000 */
[----:B------:R-:W-:Y:S01]  /*eac0*/  VIADD R86, R192, UR45 ;  /* 0x0000002dc0567c36 */ /* 0x000fe20008000000 */
[----:B------:R-:W-:Y:S01]  /*ead0*/  LOP3.LUT R76, R83, 0x20, R76, 0xe2, !PT ;  /* 0x00000020534c7812 */ /* 0x000fe200078ee24c */
[C---:B------:R-:W-:Y:S01]  /*eae0*/  IMAD R79, R77.reuse, UR9, R78 ;  /* 0x000000094d4f7c24 */ /* 0x040fe2000f8e024e */
[----:B------:R-:W-:Y:S01]  /*eaf0*/  BSSY B1, `(.L_x_2284) ;  /* 0x000002c000017945 */ /* 0x000fe20003800000 */
[----:B------:R-:W-:Y:S01]  /*eb00*/  IMAD.WIDE.U32 R20, R77, UR8, R20 ;  /* 0x000000084d147c25 */ /* 0x000fe2000f8e0014 */
[----:B------:R-:W-:Y:S01]  /*eb10*/  ISETP.GE.AND P0, PT, R86, R87, PT ;  /* 0x000000575600720c */ /* 0x000fe20003f06270 */
[----:B------:R-:W-:Y:S01]  /*eb20*/  ULDC.64 UR8, c[0x0][0xa80] ;  /* 0x0002a00000087ab9 */ /* 0x000fe20000000a00 */
[----:B------:R-:W-:Y:S01]  /*eb30*/  LOP3.LUT R3, R76, R3, RZ, 0xfc, !PT ;  /* 0x000000034c037212 */ /* 0x000fe200078efcff */
[----:B------:R-:W-:Y:S01]  /*eb40*/  IMAD.IADD R21, R21, 0x1, R79 ;  /* 0x0000000115157824 */ /* 0x000fe200078e024f */
[----:B------:R-:W-:-:S02]  /*eb50*/  LEA R84, P1, R20, UR8, 0x1 ;  /* 0x0000000814547c11 */ /* 0x000fc4000f8208ff */
[----:B------:R-:W-:Y:S01]  /*eb60*/  LOP3.LUT R0, R3, R0, RZ, 0xfc, !PT ;  /* 0x0000000003007212 */ /* 0x000fe200078efcff */
[----:B-1----:R-:W-:Y:S01]  /*eb70*/  SYNCS.ARRIVE.TRANS64.RED.A1T0 RZ, [UR4], RZ ;  /* 0x000000ffffff79a7 */ /* 0x002fe20008100404 */
        /* <DEDUP_REMOVED lines=35> */
.L_x_2285:
[----:B------:R-:W-:Y:S05]  /*edb0*/  BSYNC B1 ;  /* 0x0000000000017941 */ /* 0x000fea0003800000 */
.L_x_2284:
[----:B---3--:R-:W-:Y:S01]  /*edc0*/  VIADD R4, R86, 0x20 ;  /* 0x0000002056047836 */ /* 0x008fe20000000000 */
[----:B------:R3:W4:Y:S04]  /*edd0*/  SHFL.IDX PT, R7, R85, 0x1, 0x181f ;  /* 0x00381f0055077f89 */ /* 0x00072800000e0000 */
[----:B------:R-:W-:Y:S01]  /*ede0*/  ISETP.GE.AND P0, PT, R4, R87, PT ;  /* 0x000000570400720c */ /* 0x000fe20003f06270 */
[----:B------:R3:W0:-:S12]  /*edf0*/  SHFL.IDX PT, R6, R84, 0x1, 0x181f ;  /* 0x00381f0054067f89 */ /* 0x00061800000e0000 */
[----:B---3--:R-:W-:Y:S05]  /*ee00*/  @P0 BRA `(.L_x_2286) ;  /* 0x0000001000080947 */ /* 0x008fea0003800000 */
[----:B------:R-:W-:Y:S02]  /*ee10*/  ISETP.GE.AND P0, PT, R184, UR18, PT ;  /* 0x00000012b8007c0c */ /* 0x000fe4000bf06270 */
[----:B------:R-:W-:Y:S02]  /*ee20*/  ISETP.GE.AND P5, PT, R190, UR18, PT ;  /* 0x00000012be007c0c */ /* 0x000fe4000bfa6270 */
[----:B------:R-:W-:Y:S02]  /*ee30*/  ISETP.GE.AND P3, PT, R189, UR18, PT ;  /* 0x00000012bd007c0c */ /* 0x000fe4000bf66270 */
[----:B------:R-:W-:Y:S02]  /*ee40*/  ISETP.GE.AND P2, PT, R188, UR18, PT ;  /* 0x00000012bc007c0c */ /* 0x000fe4000bf46270 */
[----:B------:R-:W-:-:S05]  /*ee50*/  ISETP.GE.AND P1, PT, R187, UR18, PT ;  /* 0x00000012bb007c0c */ /* 0x000fca000bf26270 */
[----:B0---4-:R-:W-:Y:S02]  /*ee60*/  @!P0 IMAD.WIDE R4, R184, 0x2, R6 ;  /* 0x00000002b8048825 */ /* 0x011fe400078e0206 */
        /* <DEDUP_REMOVED lines=23> */
[----:B---3--:R-:W-:-:S04]  /*efe0*/  LEA R4, P0, R194, R6, 0x1 ;  /* 0x00000006c2047211 */ /* 0x008fc800078008ff */
[----:B------:R-:W-:-:S05]  /*eff0*/  LEA.HI.X R5, R194, R7, R198, 0x1, P0 ;  /* 0x00000007c2057211 */ /* 0x000fca00000f0cc6 */
[----:B------:R0:W-:Y:S01]  /*f000*/  ST.E.128 desc[UR54][R4.64], R68 ;  /* 0x0000004404007985 */ /* 0x0001e2000c101d36 */
[----:B------:R-:W-:Y:S05]  /*f010*/  BRA `(.L_x_2286) ;  /* 0x0000000c00847947 */ /* 0x000fea0003800000 */
.L_x_2281:
        /* <DEDUP_REMOVED lines=11> */
[----:B------:R-:W-:Y:S01]  /*f0d0*/  UISETP.NE.U32.AND UP1, UPT, UR8, URZ, UPT ;  /* 0x0000003f0800728c */ /* 0x000fe2000bf25070 */
[----:B------:R-:W-:Y:S02]  /*f0e0*/  IMAD.U32 R0, RZ, RZ, UR4 ;  /* 0x00000004ff007e24 */ /* 0x000fe4000f8e00ff */
[----:B------:R-:W2:Y:S01]  /*f0f0*/  @P1 LDG.E R3, desc[UR54][R4.64] ;  /* 0x0000003604031981 */ /* 0x000ea2000c1e1900 */
[----:B------:R-:W-:-:S06]  /*f100*/  UISETP.NE.AND.EX UP1, UPT, UR9, URZ, UPT, UP1 ;  /* 0x0000003f0900728c */ /* 0x000fcc000bf25310 */
        /* <DEDUP_REMOVED lines=9> */
[----:B--2---:R-:W-:Y:S01]  /*f1a0*/  @P1 R2UR UR4, R3 ;  /* 0x00000000030412ca */ /* 0x004fe200000e0000 */
[----:B01----:R-:W-:-:S14]  /*f1b0*/  @P2 BRA `(.L_x_2287) ;  /* 0x0000000000102947 */ /* 0x003fdc0003800000 */
[----:B------:R-:W-:Y:S05]  /*f1c0*/  @!P1 BRA `(.L_x_2287) ;  /* 0x00000000000c9947 */ /* 0x000fea0003800000 */
[----:B------:R-:W2:Y:S04]  /*f1d0*/  LDG.E R3, desc[UR54][R4.64] ;  /* 0x0000003604037981 */ /* 0x000ea8000c1e1900 */
[----:B-----5:R-:W2:Y:S02]  /*f1e0*/  LDG.E R0, desc[UR54][R4.64+0x4] ;  /* 0x0000043604007981 */ /* 0x020ea4000c1e1900 */
[----:B--2---:R-:W-:-:S07]  /*f1f0*/  IMAD.IADD R0, R0, 0x1, -R3 ;  /* 0x0000000100007824 */ /* 0x004fce00078e0a03 */
.L_x_2287:
[----:B------:R-:W-:Y:S01]  /*f200*/  USHF.R.S32.HI UR9, URZ, 0x1f, UR44 ;  /* 0x0000001f3f097899 */ /* 0x000fe2000801142c */
[----:B------:R-:W-:Y:S01]  /*f210*/  BSSY B1, `(.L_x_2288) ;  /* 0x000002e000017945 */ /* 0x000fe20003800000 */
[----:B------:R-:W-:Y:S02]  /*f220*/  USHF.R.S32.HI UR13, URZ, 0x1f, UR4 ;  /* 0x0000001f3f0d7899 */ /* 0x000fe40008011404 */
[----:B------:R-:W-:Y:S02]  /*f230*/  USEL UR8, UR44, URZ, !UP0 ;  /* 0x0000003f2c087287 */ /* 0x000fe4000c000000 */
[----:B------:R-:W-:Y:S01]  /*f240*/  USEL UR9, UR9, URZ, !UP0 ;  /* 0x0000003f09097287 */ /* 0x000fe2000c000000 */
[----:B------:R-:W-:Y:S11]  /*f250*/  @P0 BRA `(.L_x_2289) ;  /* 0x0000000000a40947 */ /* 0x000ff60003800000 */
[----:B------:R-:W0:Y:S01]  /*f260*/  S2R R6, SR_TID.X ;  /* 0x0000000000067919 */ /* 0x000e220000002100 */
[----:B------:R-:W1:Y:S01]  /*f270*/  LDC R5, c[0x0][0xbe8] ;  /* 0x0002fa00ff057b82 */ /* 0x000e620000000800 */
[----:B------:R-:W-:Y:S02]  /*f280*/  IMAD.U32 R7, RZ, RZ, UR45 ;  /* 0x0000002dff077e24 */ /* 0x000fe4000f8e00ff */
[----:B-1---5:R-:W-:-:S03]  /*f290*/  IMAD R3, R0, R5, RZ ;  /* 0x0000000500037224 */ /* 0x022fc600078e02ff */
[----:B0-----:R-:W-:-:S04]  /*f2a0*/  IADD3 R6, R7, -0x80, R6 ;  /* 0xffffff8007067810 */ /* 0x001fc80007ffe006 */
[----:B------:R-:W-:-:S13]  /*f2b0*/  ISETP.GE.AND P0, PT, R6, R3, PT ;  /* 0x000000030600720c */ /* 0x000fda0003f06270 */
[----:B------:R-:W-:Y:S05]  /*f2c0*/  @P0 BRA `(.L_x_2289) ;  /* 0x0000000000880947 */ /* 0x000fea0003800000 */
[----:B------:R-:W-:Y:S01]  /*f2d0*/  ISETP.NE.AND P0, PT, R5, 0x1, PT ;  /* 0x000000010500780c */ /* 0x000fe20003f05270 */
[----:B------:R-:W-:Y:S01]  /*f2e0*/  ULDC.64 UR16, c[0x0][0xb90] ;  /* 0x0002e40000107ab9 */ /* 0x000fe20000000a00 */
[----:B------:R-:W-:Y:S01]  /*f2f0*/  UMOV UR10, UR4 ;  /* 0x00000004000a7c82 */ /* 0x000fe20008000000 */
[----:B------:R-:W-:Y:S01]  /*f300*/  UIMAD UR12, UR14, UR16, URZ ;  /* 0x000000100e0c72a4 */ /* 0x000fe2000f8e023f */
[----:B------:R-:W-:Y:S01]  /*f310*/  IMAD.MOV.U32 R4, RZ, RZ, R6 ;  /* 0x000000ffff047224 */ /* 0x000fe200078e0006 */
[----:B------:R-:W-:Y:S02]  /*f320*/  UMOV UR11, UR13 ;  /* 0x0000000d000b7c82 */ /* 0x000fe40008000000 */
[----:B------:R-:W-:Y:S02]  /*f330*/  UIMAD.WIDE.U32 UR10, UR43, UR16, UR10 ;  /* 0x000000102b0a72a5 */ /* 0x000fe4000f8e000a */
[----:B------:R-:W-:-:S03]  /*f340*/  UIMAD UR12, UR43, UR17, UR12 ;  /* 0x000000112b0c72a4 */ /* 0x000fc6000f8e020c */
[----:B------:R-:W-:Y:S01]  /*f350*/  ULDC.64 UR16, c[0x0][0xb98] ;  /* 0x0002e60000107ab9 */ /* 0x000fe20000000a00 */
[----:B------:R-:W0:Y:S01]  /*f360*/  @P0 LDC R3, c[0x0][0xbec] ;  /* 0x0002fb00ff030b82 */ /* 0x000e220000000800 */
[----:B------:R-:W-:Y:S02]  /*f370*/  UIADD3 UR11, UR11, UR12, URZ ;  /* 0x0000000c0b0b7290 */ /* 0x000fe4000fffe03f */
[----:B------:R-:W-:Y:S02]  /*f380*/  UIMAD UR12, UR9, UR16, URZ ;  /* 0x00000010090c72a4 */ /* 0x000fe4000f8e023f */
[----:B------:R-:W-:Y:S02]  /*f390*/  UIMAD.WIDE.U32 UR10, UR8, UR16, UR10 ;  /* 0x00000010080a72a5 */ /* 0x000fe4000f8e000a */
[----:B------:R-:W-:Y:S01]  /*f3a0*/  UIMAD UR12, UR8, UR17, UR12 ;  /* 0x00000011080c72a4 */ /* 0x000fe2000f8e020c */
[----:B------:R-:W1:Y:S02]  /*f3b0*/  @P0 LDC R8, c[0x0][0xbf0] ;  /* 0x0002fc00ff080b82 */ /* 0x000e640000000800 */
[----:B------:R-:W-:Y:S01]  /*f3c0*/  ULDC.64 UR16, c[0x0][0xb88] ;  /* 0x0002e20000107ab9 */ /* 0x000fe20000000a00 */
[----:B0-----:R-:W-:-:S05]  /*f3d0*/  @P0 IMAD.HI.U32 R3, R6, R3, RZ ;  /* 0x0000000306030227 */ /* 0x001fca00078e00ff */
        /* <DEDUP_REMOVED lines=17> */
.L_x_2289:
[----:B------:R-:W-:Y:S05]  /*f4f0*/  BSYNC B1 ;  /* 0x0000000000017941 */ /* 0x000fea0003800000 */
.L_x_2288:
        /* <DEDUP_REMOVED lines=10> */
[----:B-----5:R-:W-:Y:S01]  /*f5a0*/  IMAD R25, R0, R11, RZ ;  /* 0x0000000b00197224 */ /* 0x020fe200078e02ff */
[----:B------:R-:W-:Y:S01]  /*f5b0*/  ULDC.64 UR16, c[0x0][0xae8] ;  /* 0x0002ba0000107ab9 */ /* 0x000fe20000000a00 */
[----:B------:R-:W-:Y:S01]  /*f5c0*/  IMAD.SHL.U32 R4, R4, 0x2, RZ ;  /* 0x0000000204047824 */ /* 0x000fe200078e00ff */
[----:B------:R-:W0:Y:S01]  /*f5d0*/  @P0 LDC R5, c[0x0][0xbec] ;  /* 0x0002fb00ff050b82 */ /* 0x000e220000000800 */
[----:B------:R-:W-:Y:S01]  /*f5e0*/  ISETP.GE.AND P2, PT, R189, UR15, PT ;  /* 0x0000000fbd007c0c */ /* 0x000fe2000bf46270 */
[----:B------:R-:W-:Y:S01]  /*f5f0*/  UIADD3 UR11, UR11, UR12, URZ ;  /* 0x0000000c0b0b7290 */ /* 0x000fe2000fffe03f */
[----:B------:R-:W-:Y:S01]  /*f600*/  ISETP.GE.AND P1, PT, R188, UR15, PT ;  /* 0x0000000fbc007c0c */ /* 0x000fe2000bf26270 */
[----:B------:R-:W-:Y:S01]  /*f610*/  UIMAD UR4, UR14, UR16, URZ ;  /* 0x000000100e0472a4 */ /* 0x000fe2000f8e023f */
[----:B------:R-:W-:Y:S01]  /*f620*/  LOP3.LUT R4, R4, 0x2, R3, 0xe2, !PT ;  /* 0x0000000204047812 */ /* 0x000fe200078ee203 */
[----:B------:R-:W-:Y:S01]  /*f630*/  IMAD R3, R191, 0x20, R192 ;  /* 0x00000020bf037824 */ /* 0x000fe200078e02c0 */
[----:B------:R-:W-:Y:S01]  /*f640*/  SEL R6, RZ, 0xffffffff, P2 ;  /* 0xffffffffff067807 */ /* 0x000fe20001000000 */
[----:B------:R-:W1:Y:S01]  /*f650*/  @P0 LDC R7, c[0x0][0xbf0] ;  /* 0x0002fc00ff070b82 */ /* 0x000e620000000800 */
[----:B------:R-:W-:Y:S01]  /*f660*/  UIMAD UR4, UR43, UR17, UR4 ;  /* 0x000000112b0472a4 */ /* 0x000fe2000f8e0204 */
[----:B------:R-:W-:Y:S01]  /*f670*/  VIADD R8, R3, UR45 ;  /* 0x0000002d03087c36 */ /* 0x000fe20008000000 */
[----:B------:R-:W-:Y:S01]  /*f680*/  UIMAD.WIDE.U32 UR10, UR43, UR16, UR10 ;  /* 0x000000102b0a72a5 */ /* 0x000fe2000f8e000a */
[----:B------:R-:W-:Y:S01]  /*f690*/  IMAD.SHL.U32 R9, R6, 0x4, RZ ;  /* 0x0000000406097824 */ /* 0x000fe200078e00ff */
[----:B------:R-:W-:Y:S01]  /*f6a0*/  ULDC.64 UR12, c[0x0][0xaf0] ;  /* 0x0002bc00000c7ab9 */ /* 0x000fe20000000a00 */
[----:B------:R-:W-:Y:S01]  /*f6b0*/  SEL R10, RZ, 0xffffffff, P1 ;  /* 0xffffffffff0a7807 */ /* 0x000fe20000800000 */
[----:B------:R-:W-:Y:S01]  /*f6c0*/  UIMAD UR9, UR9, UR12, URZ ;  /* 0x0000000c090972a4 */ /* 0x000fe2000f8e023f */
[----:B------:R-:W-:Y:S01]  /*f6d0*/  IMAD.MOV.U32 R3, RZ, RZ, R8 ;  /* 0x000000ffff037224 */ /* 0x000fe200078e0008 */
[----:B------:R-:W-:Y:S01]  /*f6e0*/  UIADD3 UR11, UR11, UR4, URZ ;  /* 0x000000040b0b7290 */ /* 0x000fe2000fffe03f */
[----:B------:R-:W-:Y:S01]  /*f6f0*/  LOP3.LUT R9, R9, 0x4, R4, 0xe2, !PT ;  /* 0x0000000409097812 */ /* 0x000fe200078ee204 */
[----:B------:R-:W-:Y:S01]  /*f700*/  UIMAD UR4, UR8, UR13, UR9 ;  /* 0x0000000d080472a4 */ /* 0x000fe2000f8e0209 */
[----:B------:R-:W-:Y:S01]  /*f710*/  IMAD.SHL.U32 R10, R10, 0x8, RZ ;  /* 0x000000080a0a7824 */ /* 0x000fe200078e00ff */
[----:B------:R-:W-:Y:S01]  /*f720*/  UIMAD.WIDE.U32 UR8, UR8, UR12, UR10 ;  /* 0x0000000c080872a5 */ /* 0x000fe2000f8e000a */
[----:B------:R-:W-:Y:S01]  /*f730*/  VIADD R26, R192, UR45 ;  /* 0x0000002dc01a7c36 */ /* 0x000fe20008000000 */
[----:B------:R-:W-:Y:S01]  /*f740*/  ISETP.GE.AND P2, PT, R194, UR15, PT ;  /* 0x0000000fc2007c0c */ /* 0x000fe2000bf46270 */
[----:B0-----:R-:W-:Y:S01]  /*f750*/  @P0 IMAD.HI.U32 R6, R8, R5, RZ ;  /* 0x0000000508060227 */ /* 0x001fe200078e00ff */
[----:B------:R-:W-:Y:S01]  /*f760*/  UIADD3 UR4, UR9, UR4, URZ ;  /* 0x0000000409047290 */ /* 0x000fe2000fffe03f */
[----:B------:R-:W-:Y:S01]  /*f770*/  LOP3.LUT R10, R10, 0x8, R9, 0xe2, !PT ;  /* 0x000000080a0a7812 */ /* 0x000fe200078ee209 */
[----:B------:R-:W-:Y:S01]  /*f780*/  BSSY B1, `(.L_x_2290) ;  /* 0x0000046000017945 */ /* 0x000fe20003800000 */
[----:B------:R-:W-:Y:S01]  /*f790*/  MOV R4, UR8 ;  /* 0x0000000800047c02 */ /* 0x000fe20008000f00 */
[----:B------:R-:W-:Y:S01]  /*f7a0*/  IMAD.U32 R5, RZ, RZ, UR9 ;  /* 0x00000009ff057e24 */ /* 0x000fe2000f8e00ff */
[----:B------:R-:W-:Y:S01]  /*f7b0*/  ULDC.64 UR8, c[0x0][0xae0] ;  /* 0x0002b80000087ab9 */ /* 0x000fe20000000a00 */
[----:B------:R-:W-:Y:S01]  /*f7c0*/  IMAD.U32 R5, RZ, RZ, UR4 ;  /* 0x00000004ff057e24 */ /* 0x000fe2000f8e00ff */
[----:B-1----:R-:W-:-:S02]  /*f7d0*/  @P0 SHF.R.U32.HI R3, RZ, R7, R6 ;  /* 0x00000007ff030219 */ /* 0x002fc40000011606 */
[----:B------:R-:W-:Y:S02]  /*f7e0*/  ISETP.GE.AND P0, PT, R187, UR15, PT ;  /* 0x0000000fbb007c0c */ /* 0x000fe4000bf06270 */
[--C-:B------:R-:W-:Y:S01]  /*f7f0*/  SHF.R.S32.HI R6, RZ, 0x1f, R3.reuse ;  /* 0x0000001fff067819 */ /* 0x100fe20000011403 */
[----:B------:R-:W-:Y:S01]  /*f800*/  IMAD.MOV R7, RZ, RZ, -R3 ;  /* 0x000000ffff077224 */ /* 0x000fe200078e0a03 */
[----:B------:R-:W-:Y:S01]  /*f810*/  SEL R9, RZ, 0xffffffff, P0 ;  /* 0xffffffffff097807 */ /* 0x000fe20000000000 */
[----:B------:R-:W-:Y:S01]  /*f820*/  IMAD.WIDE.U32 R4, R3, UR8, R4 ;  /* 0x0000000803047c25 */ /* 0x000fe2000f8e0004 */
[----:B------:R-:W-:Y:S02]  /*f830*/  ISETP.GE.AND P0, PT, R186, UR15, PT ;  /* 0x0000000fba007c0c */ /* 0x000fe4000bf06270 */
[----:B------:R-:W-:Y:S01]  /*f840*/  SEL R0, RZ, 0x80, P2 ;  /* 0x00000080ff007807 */ /* 0x000fe20001000000 */
        /* <DEDUP_REMOVED lines=8> */
[----:B------:R-:W-:Y:S01]  /*f8d0*/  LOP3.LUT R10, R13, 0x10, R10, 0xe2, !PT ;  /* 0x000000100d0a7812 */ /* 0x000fe200078ee20a */
[----:B------:R-:W-:-:S02]  /*f8e0*/  IMAD.IADD R5, R5, 0x1, R9 ;  /* 0x0000000105057824 */ /* 0x000fc400078e0209 */
[----:B------:R-:W-:Y:S02]  /*f8f0*/  IMAD R6, R3, UR8, RZ ;  /* 0x0000000803067c24 */ /* 0x000fe4000f8e02ff */
[----:B------:R-:W-:-:S04]  /*f900*/  IMAD.WIDE.U32 R4, R7, UR8, R4 ;  /* 0x0000000807047c25 */ /* 0x000fc8000f8e0004 */
[----:B------:R-:W-:Y:S01]  /*f910*/  IMAD R3, R7, UR9, R6 ;  /* 0x0000000907037c24 */ /* 0x000fe2000f8e0206 */
[----:B------:R-:W-:Y:S01]  /*f920*/  SEL R7, RZ, 0x40, P0 ;  /* 0x00000040ff077807 */ /* 0x000fe20000000000 */
[----:B------:R-:W-:Y:S01]  /*f930*/  ULDC.64 UR8, c[0x0][0xa80] ;  /* 0x0002a00000087ab9 */ /* 0x000fe20000000a00 */
[----:B------:R-:W-:Y:S01]  /*f940*/  ISETP.GE.AND P0, PT, R26, R25, PT ;  /* 0x000000191a00720c */ /* 0x000fe20003f06270 */
[----:B------:R-:W-:Y:S01]  /*f950*/  IMAD.SHL.U32 R13, R8, 0x20, RZ ;  /* 0x00000020080d7824 */ /* 0x000fe200078e00ff */
[----:B------:R-:W-:Y:S01]  /*f960*/  LEA R20, P1, R4, UR8, 0x1 ;  /* 0x0000000804147c11 */ /* 0x000fe2000f8208ff */
[----:B------:R-:W-:-:S03]  /*f970*/  IMAD.IADD R3, R5, 0x1, R3 ;  /* 0x0000000105037824 */ /* 0x000fc600078e0203 */
        /* <DEDUP_REMOVED lines=38> */
.L_x_2291:
[----:B------:R-:W-:Y:S05]  /*fbe0*/  BSYNC B1 ;  /* 0x0000000000017941 */ /* 0x000fea0003800000 */
.L_x_2290:
        /* <DEDUP_REMOVED lines=36> */
.L_x_2286:
[----:B------:R-:W-:Y:S05]  /*fe30*/  BSYNC B0 ;  /* 0x0000000000007941 */ /* 0x000fea0003800000 */
.L_x_2280:
[----:B------:R-:W-:Y:S02]  /*fe40*/  ULDC UR4, c[0x0][0xc3c] ;  /* 0x00030f0000047ab9 */ /* 0x000fe40000000800 */
[----:B------:R-:W-:-:S06]  /*fe50*/  UISETP.GE.AND UP0, UPT, UR6, UR4, UPT ;  /* 0x000000040600728c */ /* 0x000fcc000bf06270 */
[----:B------:R-:W-:-:S13]  /*fe60*/  PLOP3.LUT P0, PT, PT, PT, UP0, 0x80, 0x0 ;  /* 0x000000000000781c */ /* 0x000fda0003f0f008 */
[----:B------:R-:W-:Y:S05]  /*fe70*/  @!P0 BRA `(.L_x_2292) ;  /* 0xffffff10003c8947 */ /* 0x000fea000383ffff */
[----:B------:R-:W-:Y:S05]  /*fe80*/  EXIT ;  /* 0x000000000000794d */ /* 0x000fea0003800000 */
.L_x_2173:
        /* <DEDUP_REMOVED lines=13> */
[----:B------:R-:W1:Y:S01]  /*ff60*/  LDS.128 R16, [UR4+0x28cd0] ;  /* 0x028cd004ff107984 */ /* 0x000e620008000c00 */
[----:B------:R-:W-:Y:S06]  /*ff70*/  BAR.ARV 0x4, 0x180 ;  /* 0x0106000000007b1d */ /* 0x000fec0000002000 */
[----:B------:R-:W-:Y:S05]  /*ff80*/  BRA `(.L_x_2294) ;  /* 0x0000000800887947 */ /* 0x000fea0003800000 */
.L_x_2293:
        /* <DEDUP_REMOVED lines=36> */
[----:B------:R-:W-:Y:S01]  /*101d0*/  IMAD.MOV.U32 R6, RZ, RZ, R3 ;  /* 0x000000ffff067224 */ /* 0x000fe200078e0003 */
[----:B------:R-:W-:Y:S01]  /*101e0*/  UMOV UR4, URZ ;  /* 0x0000003f00047c82 */ /* 0x000fe20008000000 */
[----:B------:R-:W-:-:S05]  /*101f0*/  ULDC UR5, c[0x0][0xc38] ;  /* 0x00030e0000057ab9 */ /* 0x000fca0000000800 */
.L_x_2299:
        /* <DEDUP_REMOVED lines=12> */
.L_x_2298:
[----:B------:R-:W-:Y:S05]  /*102c0*/  BSYNC B0 ;  /* 0x0000000000007941 */ /* 0x000fea0003800000 */
.L_x_2297:
        /* <DEDUP_REMOVED lines=20> */
.L_x_2295:
[----:B------:R-:W-:-:S04]  /*10410*/  IMAD.IADD R13, R6, 0x1, -R3 ;  /* 0x00000001060d7824 */ /* 0x000fc800078e0a03 */
[----:B------:R-:W-:-:S05]  /*10420*/  IMAD R2, R8, UR5, R13 ;  /* 0x0000000508027c24 */ /* 0x000fca000f8e020d */
[----:B------:R-:W-:Y:S02]  /*10430*/  ISETP.GT.AND P0, PT, R2, UR6, PT ;  /* 0x0000000602007c0c */ /* 0x000fe4000bf04270 */
[----:B------:R-:W0:Y:S11]  /*10440*/  LDC.64 R2, c[0x0][0xc90] ;  /* 0x00032400ff027b82 */ /* 0x000e360000000a00 */
[----:B------:R-:W-:-:S04]  /*10450*/  VOTE.ANY R9, PT, !P0 ;  /* 0x0000000000097806 */ /* 0x000fc800040e0100 */
[----:B------:R-:W1:Y:S02]  /*10460*/  POPC R15, R9 ;  /* 0x00000009000f7309 */ /* 0x000e640000000000 */
[----:B-1----:R-:W-:-:S04]  /*10470*/  VIADD R19, R15, UR4 ;  /* 0x000000040f137c36 */ /* 0x002fc80008000000 */
[----:B0-----:R-:W-:-:S05]  /*10480*/  IMAD.WIDE R2, R19, 0x4, R2 ;  /* 0x0000000413027825 */ /* 0x001fca00078e0202 */
[----:B------:R-:W2:Y:S01]  /*10490*/  LDG.E R7, desc[UR54][R2.64] ;  /* 0x0000003602077981 */ /* 0x000ea2000c1e1900 */
[----:B------:R-:W-:-:S03]  /*104a0*/  ISETP.NE.AND P0, PT, R9, RZ, PT ;  /* 0x000000ff0900720c */ /* 0x000fc60003f05270 */
[----:B------:R-:W2:Y:S02]  /*104b0*/  SHFL.IDX PT, R4, R4, R15, 0x1f ;  /* 0x00001f0f04047589 */ /* 0x000ea400000e0000 */
[----:B--2---:R-:W-:-:S05]  /*104c0*/  IMAD R6, R4, R7, RZ ;  /* 0x0000000704067224 */ /* 0x004fca00078e02ff */
[----:B------:R-:W-:-:S04]  /*104d0*/  IABS R12, R6 ;  /* 0x00000006000c7213 */ /* 0x000fc80000000000 */
[----:B------:R-:W0:Y:S08]  /*104e0*/  I2F.RP R10, R12 ;  /* 0x0000000c000a7306 */ /* 0x000e300000209400 */
[----:B0-----:R-:W0:Y:S02]  /*104f0*/  MUFU.RCP R10, R10 ;  /* 0x0000000a000a7308 */ /* 0x001e240000001000 */
[----:B0-----:R-:W-:-:S06]  /*10500*/  VIADD R11, R10, 0xffffffe ;  /* 0x0ffffffe0a0b7836 */ /* 0x001fcc0000000000 */
[----:B------:R0:W1:Y:S01]  /*10510*/  F2I.FTZ.U32.TRUNC.NTZ R3, R11 ;  /* 0x0000000b00037305 */ /* 0x000062000021f000 */
[----:B------:R-:W-:Y:S05]  /*10520*/  @!P0 BRA `(.L_x_2300) ;  /* 0x0000000000088947 */ /* 0x000fea0003800000 */
[----:B------:R-:W-:-:S05]  /*10530*/  VIADD R9, R15, 0xffffffff ;  /* 0xffffffff0f097836 */ /* 0x000fca0000000000 */
[----:B------:R2:W3:Y:S02]  /*10540*/  SHFL.IDX PT, R16, R8, R9, 0x1f ;  /* 0x00001f0908107589 */ /* 0x0004e400000e0000 */
.L_x_2300:
[----:B---3--:R-:W-:Y:S01]  /*10550*/  IMAD R16, R16, UR5, R13 ;  /* 0x0000000510107c24 */ /* 0x008fe2000f8e020d */
[----:B------:R-:W-:Y:S01]  /*10560*/  IABS R2, R6 ;  /* 0x0000000600027213 */ /* 0x000fe20000000000 */
[----:B-12---:R-:W-:-:S03]  /*10570*/  IMAD.MOV R9, RZ, RZ, -R3 ;  /* 0x000000ffff097224 */ /* 0x006fc600078e0a03 */
[----:B0-----:R-:W-:Y:S01]  /*10580*/  IADD3 R11, -R16, UR6, RZ ;  /* 0x00000006100b7c10 */ /* 0x001fe2000fffe1ff */
[----:B------:R-:W-:Y:S01]  /*10590*/  IMAD R9, R9, R12, RZ ;  /* 0x0000000c09097224 */ /* 0x000fe200078e02ff */
[----:B------:R-:W-:Y:S01]  /*105a0*/  IADD3 R10, RZ, -R2, RZ ;  /* 0x80000002ff0a7210 */ /* 0x000fe20007ffe0ff */
[----:B------:R-:W-:Y:S01]  /*105b0*/  IMAD.MOV.U32 R2, RZ, RZ, RZ ;  /* 0x000000ffff027224 */ /* 0x000fe200078e00ff */
        /* <DEDUP_REMOVED lines=16> */
[----:B------:R-:W-:Y:S02]  /*106c0*/  IMAD R13, R7, R2, RZ ;  /* 0x00000002070d7224 */ /* 0x000fe400078e02ff */
[----:B------:R-:W-:Y:S02]  /*106d0*/  IMAD.MOV R9, RZ, RZ, -R2 ;  /* 0x000000ffff097224 */ /* 0x000fe400078e0a02 */
[----:B------:R-:W-:Y:S02]  /*106e0*/  IMAD.MOV R8, RZ, RZ, -R13 ;  /* 0x000000ffff087224 */ /* 0x000fe400078e0a0d */
[----:B------:R-:W-:-:S03]  /*106f0*/  IMAD R6, R6, R9, R11 ;  /* 0x0000000906067224 */ /* 0x000fc600078e020b */
[----:B------:R-:W-:Y:S02]  /*10700*/  VIADDMNMX R15, R8, UR5, R7, PT ;  /* 0x00000005080f7c46 */ /* 0x000fe4000b800107 */
[----:B------:R-:W-:Y:S02]  /*10710*/  IABS R11, R6 ;  /* 0x00000006000b7213 */ /* 0x000fe40000000000 */
[-C--:B------:R-:W-:Y:S01]  /*10720*/  IABS R8, R15.reuse ;  /* 0x0000000f00087213 */ /* 0x080fe20000000000 */
[----:B------:R-:W-:Y:S01]  /*10730*/  IMAD.MOV R18, RZ, RZ, -R15 ;  /* 0x000000ffff127224 */ /* 0x000fe200078e0a0f */
[----:B------:R-:W-:Y:S02]  /*10740*/  IABS R10, R15 ;  /* 0x0000000f000a7213 */ /* 0x000fe40000000000 */
[----:B------:R-:W0:Y:S08]  /*10750*/  I2F.RP R7, R8 ;  /* 0x0000000800077306 */ /* 0x000e300000209400 */
[----:B0-----:R-:W0:Y:S02]  /*10760*/  MUFU.RCP R7, R7 ;  /* 0x0000000700077308 */ /* 0x001e240000001000 */
[----:B0-----:R-:W-:-:S06]  /*10770*/  VIADD R3, R7, 0xffffffe ;  /* 0x0ffffffe07037836 */ /* 0x001fcc0000000000 */
[----:B------:R-:W0:Y:S02]  /*10780*/  F2I.FTZ.U32.TRUNC.NTZ R3, R3 ;  /* 0x0000000300037305 */ /* 0x000e24000021f000 */
[----:B0-----:R-:W-:-:S04]  /*10790*/  IMAD.MOV R2, RZ, RZ, -R3 ;  /* 0x000000ffff027224 */ /* 0x001fc800078e0a03 */
[----:B------:R-:W-:Y:S02]  /*107a0*/  IMAD.MOV.U32 R9, RZ, RZ, R2 ;  /* 0x000000ffff097224 */ /* 0x000fe400078e0002 */
[----:B------:R-:W-:Y:S02]  /*107b0*/  IMAD.MOV.U32 R2, RZ, RZ, RZ ;  /* 0x000000ffff027224 */ /* 0x000fe400078e00ff */
[----:B------:R-:W-:-:S04]  /*107c0*/  IMAD R9, R9, R8, RZ ;  /* 0x0000000809097224 */ /* 0x000fc800078e02ff */
[----:B------:R-:W-:-:S04]  /*107d0*/  IMAD.HI.U32 R2, R3, R9, R2 ;  /* 0x0000000903027227 */ /* 0x000fc800078e0002 */
[----:B------:R-:W-:Y:S02]  /*107e0*/  IMAD.MOV R3, RZ, RZ, -R10 ;  /* 0x000000ffff037224 */ /* 0x000fe400078e0a0a */
        /* <DEDUP_REMOVED lines=8> */
[----:B------:R-:W-:Y:S01]  /*10870*/  ISETP.GE.AND P2, PT, R3, RZ, PT ;  /* 0x000000ff0300720c */ /* 0x000fe20003f46270 */
[----:B------:R-:W-:-:S06]  /*10880*/  IMAD.IADD R3, R6, 0x1, R13 ;  /* 0x0000000106037824 */ /* 0x000fcc00078e020d */
[----:B------:R-:W-:-:S06]  /*10890*/  @P0 VIADD R2, R2, 0x1 ;  /* 0x0000000102020836 */ /* 0x000fcc0000000000 */
[----:B------:R-:W-:Y:S01]  /*108a0*/  @!P2 IMAD.MOV R2, RZ, RZ, -R2 ;  /* 0x000000ffff02a224 */ /* 0x000fe200078e0a02 */
[----:B------:R-:W-:-:S04]  /*108b0*/  @!P1 LOP3.LUT R2, RZ, R15, RZ, 0x33, !PT ;  /* 0x0000000fff029212 */ /* 0x000fc800078e33ff */
[----:B------:R-:W-:Y:S01]  /*108c0*/  LOP3.LUT R17, RZ, R2, RZ, 0x33, !PT ;  /* 0x00000002ff117212 */ /* 0x000fe200078e33ff */
[----:B------:R-:W-:-:S04]  /*108d0*/  IMAD R18, R2, R18, R3 ;  /* 0x0000001202127224 */ /* 0x000fc800078e0203 */
[----:B------:R-:W-:Y:S01]  /*108e0*/  IMAD.IADD R17, R4, 0x1, R17 ;  /* 0x0000000104117824 */ /* 0x000fe200078e0211 */
[----:B------:R-:W-:Y:S06]  /*108f0*/  BRA `(.L_x_2301) ;  /* 0x0000000000147947 */ /* 0x000fec0003800000 */
.L_x_2296:
[----:B------:R-:W-:Y:S01]  /*10900*/  ULDC UR4, c[0x0][0xc3c] ;  /* 0x00030f0000047ab9 */ /* 0x000fe20000000800 */
[----:B------:R-:W-:Y:S02]  /*10910*/  IMAD.MOV.U32 R17, RZ, RZ, RZ ;  /* 0x000000ffff117224 */ /* 0x000fe400078e00ff */
[----:B------:R-:W-:Y:S02]  /*10920*/  IMAD.U32 R16, RZ, RZ, UR6 ;  /* 0x00000006ff107e24 */ /* 0x000fe4000f8e00ff */
[----:B------:R-:W-:Y:S02]  /*10930*/  IMAD.MOV.U32 R18, RZ, RZ, RZ ;  /* 0x000000ffff127224 */ /* 0x000fe400078e00ff */
[----:B------:R-:W-:-:S07]  /*10940*/  IMAD.U32 R19, RZ, RZ, UR4 ;  /* 0x00000004ff137e24 */ /* 0x000fce000f8e00ff */
.L_x_2301:
[----:B------:R-:W-:-:S13]  /*10950*/  ISETP.NE.AND P0, PT, R5, RZ, PT ;  /* 0x000000ff0500720c */ /* 0x000fda0003f05270 */
[----:B------:R-:W0:Y:S01]  /*10960*/  @!P0 S2R R3, SR_CgaCtaId ;  /* 0x0000000000038919 */ /* 0x000e220000008800 */
[----:B------:R-:W-:-:S04]  /*10970*/  @!P0 MOV R2, 0x400 ;  /* 0x0000040000028802 */ /* 0x000fc80000000f00 */
[----:B0-----:R-:W-:-:S05]  /*10980*/  @!P0 LEA R2, R3, R2, 0x18 ;  /* 0x0000000203028211 */ /* 0x001fca00078ec0ff */
[----:B------:R0:W-:Y:S01]  /*10990*/  @!P0 STS.128 [R2+0x28cd0], R16 ;  /* 0x028cd01002008388 */ /* 0x0001e20000000c00 */
[----:B------:R-:W-:Y:S06]  /*109a0*/  BAR.ARV 0x5, 0x180 ;  /* 0x0146000000007b1d */ /* 0x000fec0000002000 */
.L_x_2294:
[----:B------:R2:W-:Y:S01]  /*109b0*/  STL [R1+0x10], RZ ;  /* 0x000010ff01007387 */ /* 0x0005e20000100800 */
[----:B------:R-:W-:Y:S01]  /*109c0*/  ULDC UR4, c[0x0][0xc3c] ;  /* 0x00030f0000047ab9 */ /* 0x000fe20000000800 */
[----:B------:R-:W-:Y:S01]  /*109d0*/  IMAD.MOV.U32 R25, RZ, RZ, 0x1 ;  /* 0x00000001ff197424 */ /* 0x000fe200078e00ff */
[----:B-1----:R-:W-:Y:S01]  /*109e0*/  ISETP.GE.AND P0, PT, R19, UR4, PT ;  /* 0x0000000413007c0c */ /* 0x002fe2000bf06270 */
[----:B------:R-:W-:-:S12]  /*109f0*/  IMAD.MOV.U32 R24, RZ, RZ, RZ ;  /* 0x000000ffff187224 */ /* 0x000fd800078e00ff */
[----:B--2---:R-:W-:Y:S05]  /*10a00*/  @P0 BRA `(.L_x_2302) ;  /* 0x0000004c00300947 */ /* 0x004fea0003800000 */
[----:B------:R-:W1:Y:S01]  /*10a10*/  S2UR UR5, SR_CgaCtaId ;  /* 0x00000000000579c3 */ /* 0x000e620000008800 */
[C---:B0-----:R-:W-:Y:S01]  /*10a20*/  IMAD.SHL.U32 R2, R0.reuse, 0x8, RZ ;  /* 0x0000000800027824 */ /* 0x041fe200078e00ff */
[----:B------:R-:W-:Y:S01]  /*10a30*/  UMOV UR4, 0x400 ;  /* 0x0000040000047882 */ /* 0x000fe20000000000 */
[----:B------:R-:W-:Y:S01]  /*10a40*/  LOP3.LUT R4, R0, 0x7f, RZ, 0xc0, !PT ;  /* 0x0000007f00047812 */ /* 0x000fe200078ec0ff */
[----:B------:R0:W-:Y:S01]  /*10a50*/  STL [R1+0x10], RZ ;  /* 0x000010ff01007387 */ /* 0x0001e20000100800 */
[----:B------:R-:W-:Y:S01]  /*10a60*/  BSSY B8, `(.L_x_2302) ;  /* 0x00004c6000087945 */ /* 0x000fe20003800000 */
[----:B------:R-:W-:Y:S01]  /*10a70*/  LOP3.LUT R3, R2, 0x1f8, RZ, 0xc0, !PT ;  /* 0x000001f802037812 */ /* 0x000fe200078ec0ff */
[----:B------:R-:W-:Y:S01]  /*10a80*/  IMAD.MOV.U32 R25, RZ, RZ, 0x1 ;  /* 0x00000001ff197424 */ /* 0x000fe200078e00ff */
[----:B------:R-:W-:Y:S01]  /*10a90*/  SHF.R.U32.HI R5, RZ, 0x3, R4 ;  /* 0x00000003ff057819 */ /* 0x000fe20000011604 */
[----:B------:R-:W-:Y:S01]  /*10aa0*/  IMAD.MOV.U32 R24, RZ, RZ, RZ ;  /* 0x000000ffff187224 */ /* 0x000fe200078e00ff */
[----:B------:R-:W-:Y:S01]  /*10ab0*/  LOP3.LUT R3, R3, 0x38, R0, 0x78, !PT ;  /* 0x0000003803037812 */ /* 0x000fe200078e7800 */
[----:B------:R-:W-:Y:S01]  /*10ac0*/  IMAD.SHL.U32 R0, R0, 0x10, RZ ;  /* 0x0000001000007824 */ /* 0x000fe200078e00ff */
[----:B------:R-:W-:Y:S01]  /*10ad0*/  LOP3.LUT R4, R2, 0x38, RZ, 0xc0, !PT ;  /* 0x0000003802047812 */ /* 0x000fe200078ec0ff */
[----:B------:R-:W-:Y:S01]  /*10ae0*/  ULOP3.LUT UR36, UR39, 0x2, URZ, 0xfc, !UPT ;  /* 0x0000000227247892 */ /* 0x000fe2000f8efc3f */
[----:B------:R-:W-:Y:S01]  /*10af0*/  LOP3.LUT R34, R3, 0x200, R2, 0xf8, !PT ;  /* 0x0000020003227812 */ /* 0x000fe200078ef802 */
[----:B------:R-:W-:Y:S01]  /*10b00*/  ULDC UR37, c[0x0][0xc] ;  /* 0x0000030000257ab9 */ /* 0x000fe20000000800 */
[----:B------:R-:W-:-:S02]  /*10b10*/  LOP3.LUT R0, R5, 0x70, R0, 0xf8, !PT ;  /* 0x0000007005007812 */ /* 0x000fc400078ef800 */
[C---:B------:R-:W-:Y:S02]  /*10b20*/  LOP3.LUT R0, R4.reuse, 0xc0, RZ, 0xfc, !PT ;  /* 0x000000c004007812 */ /* 0x040fe400078efcff */
[C---:B------:R-:W-:Y:S02]  /*10b30*/  LOP3.LUT R0, R4.reuse, 0x140, RZ, 0xfc, !PT ;  /* 0x0000014004007812 */ /* 0x040fe400078efcff */
[C---:B------:R-:W-:Y:S01]  /*10b40*/  LOP3.LUT R2, R4.reuse, 0x40, RZ, 0xfc, !PT ;  /* 0x0000004004027812 */ /* 0x040fe200078efcff */
[----:B-1----:R-:W-:Y:S01]  /*10b50*/  ULEA UR4, UR5, UR4, 0x18 ;  /* 0x0000000405047291 */ /* 0x002fe2000f8ec03f */
[C---:B------:R-:W-:Y:S02]  /*10b60*/  LOP3.LUT R3, R4.reuse, 0x80, RZ, 0xfc, !PT ;  /* 0x0000008004037812 */ /* 0x040fe400078efcff */
[C---:B------:R-:W-:Y:S02]  /*10b70*/  LOP3.LUT R2, R4.reuse, 0x100, RZ, 0xfc, !PT ;  /* 0x0000010004027812 */ /* 0x040fe400078efcff */
[----:B------:R-:W-:-:S02]  /*10b80*/  LOP3.LUT R3, R4, 0x180, RZ, 0xfc, !PT ;  /* 0x0000018004037812 */ /* 0x000fc400078efcff */
[----:B------:R-:W-:Y:S02]  /*10b90*/  MOV R23, UR4 ;  /* 0x0000000400177c02 */ /* 0x000fe40008000f00 */
[----:B------:R-:W-:-:S03]  /*10ba0*/  LOP3.LUT R2, R4, 0x1c0, RZ, 0xfc, !PT ;  /* 0x000001c004027812 */ /* 0x000fc600078efcff */
[----:B------:R-:W-:-:S05]  /*10bb0*/  IMAD R0, R34, 0x2, R23 ;  /* 0x0000000222007824 */ /* 0x000fca00078e0217 */
[----:B------:R0:W-:Y:S02]  /*10bc0*/  STL [R1+0x18], R0 ;  /* 0x0000180001007387 */ /* 0x0001e40000100800 */
.L_x_2371:
[----:B------:R-:W-:Y:S05]  /*10bd0*/  YIELD ;  /* 0x0000000000007946 */ /* 0x000fea0003800000 */
[----:B------:R-:W-:Y:S01]  /*10be0*/  ULDC.64 UR4, c[0x0][0xa28] ;  /* 0x00028a0000047ab9 */ /* 0x000fe20000000a00 */
[----:B------:R-:W-:Y:S01]  /*10bf0*/  IMAD.MOV.U32 R31, RZ, RZ, RZ ;  /* 0x000000ffff1f7224 */ /* 0x000fe200078e00ff */
[----:B------:R-:W-:-:S04]  /*10c00*/  ISETP.NE.U32.AND P0, PT, RZ, UR4, PT ;  /* 0x00000004ff007c0c */ /* 0x000fc8000bf05070 */
[----:B------:R-:W-:Y:S01]  /*10c10*/  ISETP.NE.AND.EX P0, PT, RZ, UR5, PT, P0 ;  /* 0x00000005ff007c0c */ /* 0x000fe2000bf05300 */
[----:B------:R-:W-:-:S12]  /*10c20*/  ULDC.64 UR4, c[0x0][0xa18] ;  /* 0x0002860000047ab9 */ /* 0x000fd80000000a00 */
[----:B-1----:R-:W1:Y:S02]  /*10c30*/  @P0 LDC.64 R2, c[0x0][0xa28] ;  /* 0x00028a00ff020b82 */ /* 0x002e640000000a00 */
[----:B-1----:R-:W-:-:S05]  /*10c40*/  @P0 IMAD.WIDE R2, R19, 0x4, R2 ;  /* 0x0000000413020825 */ /* 0x002fca00078e0202 */
[----:B------:R1:W5:Y:S01]  /*10c50*/  @P0 LDG.E R31, desc[UR54][R2.64] ;  /* 0x00000036021f0981 */ /* 0x000362000c1e1900 */
[----:B------:R-:W-:Y:S01]  /*10c60*/  ISETP.NE.U32.AND P0, PT, RZ, UR4, PT ;  /* 0x00000004ff007c0c */ /* 0x000fe2000bf05070 */
[----:B0-----:R-:W-:Y:S01]  /*10c70*/  IMAD.MOV.U32 R0, RZ, RZ, RZ ;  /* 0x000000ffff007224 */ /* 0x001fe200078e00ff */
[----:B------:R-:W-:Y:S02]  /*10c80*/  LOP3.LUT R22, R22, 0xfffffdff, RZ, 0xc0, !PT ;  /* 0xfffffdff16167812 */ /* 0x000fe400078ec0ff */
[----:B------:R-:W-:Y:S01]  /*10c90*/  ISETP.NE.AND.EX P1, PT, RZ, UR5, PT, P0 ;  /* 0x00000005ff007c0c */ /* 0x000fe2000bf25300 */
[----:B------:R-:W-:Y:S02]  /*10ca0*/  ULDC.64 UR4, c[0x0][0xa00] ;  /* 0x0002800000047ab9 */ /* 0x000fe40000000a00 */
[----:B------:R-:W-:Y:S01]  /*10cb0*/  ISETP.NE.U32.AND P0, PT, RZ, UR4, PT ;  /* 0x00000004ff007c0c */ /* 0x000fe2000bf05070 */
[----:B-1----:R-:W0:Y:S03]  /*10cc0*/  LDC.64 R2, c[0x0][0xa00] ;  /* 0x00028000ff027b82 */ /* 0x002e260000000a00 */
[----:B------:R-:W-:Y:S01]  /*10cd0*/  ISETP.NE.AND.EX P2, PT, RZ, UR5, PT, P0 ;  /* 0x00000005ff007c0c */ /* 0x000fe2000bf45300 */
[----:B------:R-:W-:-:S05]  /*10ce0*/  ULDC.64 UR4, c[0x0][0x418] ;  /* 0x0001060000047ab9 */ /* 0x000fca0000000a00 */
[----:B------:R-:W1:Y:S07]  /*10cf0*/  @P1 LDC.64 R4, c[0x0][0xa18] ;  /* 0x00028600ff041b82 */ /* 0x000e6e0000000a00 */
[----:B------:R-:W-:Y:S01]  /*10d00*/  @P2 LOP3.LUT R22, R22, 0x200, RZ, 0xfc, !PT ;  /* 0x0000020016162812 */ /* 0x000fe200078efcff */
[----:B0-----:R-:W-:-:S05]  /*10d10*/  IMAD.WIDE R2, R19, 0x4, R2 ;  /* 0x0000000413027825 */ /* 0x001fca00078e0202 */
[----:B--2---:R-:W2:Y:S01]  /*10d20*/  @P2 LDG.E R0, desc[UR54][R2.64] ;  /* 0x0000003602002981 */ /* 0x004ea2000c1e1900 */
[----:B-1----:R-:W-:-:S05]  /*10d30*/  @P1 IMAD.WIDE R4, R19, 0x4, R4 ;  /* 0x0000000413041825 */ /* 0x002fca00078e0204 */
[----:B------:R0:W5:Y:S01]  /*10d40*/  @P1 LDG.E R37, desc[UR54][R4.64] ;  /* 0x0000003604251981 */ /* 0x000162000c1e1900 */
[----:B------:R-:W-:-:S03]  /*10d50*/  UISETP.NE.U32.AND UP0, UPT, UR4, URZ, UPT ;  /* 0x0000003f0400728c */ /* 0x000fc6000bf05070 */
[----:B------:R-:W-:Y:S01]  /*10d60*/  ULDC UR4, c[0x0][0x424] ;  /* 0x0001090000047ab9 */ /* 0x000fe20000000800 */
[----:B------:R-:W-:-:S03]  /*10d70*/  UISETP.NE.AND.EX UP0, UPT, UR5, URZ, UPT, UP0 ;  /* 0x0000003f0500728c */ /* 0x000fc6000bf05300 */
[----:B------:R-:W-:Y:S01]  /*10d80*/  ULDC UR5, c[0x0][0x2f0] ;  /* 0x0000bc0000057ab9 */ /* 0x000fe20000000800 */
[----:B------:R-:W-:-:S04]  /*10d90*/  USEL UR4, UR4, 0x1, UP0 ;  /* 0x0000000104047887 */ /* 0x000fc80008000000 */
[----:B------:R-:W-:Y:S01]  /*10da0*/  UIMAD UR4, UR4, UR5, URZ ;  /* 0x00000005040472a4 */ /* 0x000fe2000f8e023f */
[----:B--2---:R1:W-:Y:S05]  /*10db0*/  STL [R1], R0 ;  /* 0x0000000001007387 */ /* 0x0043ea0000100800 */
[----:B-1----:R-:W-:Y:S01]  /*10dc0*/  IMAD.U32 R0, RZ, RZ, UR4 ;  /* 0x00000004ff007e24 */ /* 0x002fe2000f8e00ff */
[----:B0--34-:R-:W-:Y:S06]  /*10dd0*/  @P1 BRA `(.L_x_2303) ;  /* 0x0000000000181947 */ /* 0x019fec0003800000 */
[----:B------:R-:W-:Y:S02]  /*10de0*/  ULDC UR4, c[0x0][0x288] ;  /* 0x0000a20000047ab9 */ /* 0x000fe40000000800 */
[----:B-----5:R-:W-:Y:S01]  /*10df0*/  IMAD.U32 R37, RZ, RZ, UR4 ;  /* 0x00000004ff257e24 */ /* 0x020fe2000f8e00ff */
[----:B------:R-:W-:Y:S06]  /*10e00*/  @!P2 BRA `(.L_x_2303) ;  /* 0x00000000000ca947 */ /* 0x000fec0003800000 */
[----:B------:R-:W2:Y:S04]  /*10e10*/  LDG.E R4, desc[UR54][R2.64] ;  /* 0x0000003602047981 */ /* 0x000ea8000c1e1900 */
[----:B------:R-:W2:Y:S02]  /*10e20*/  LDG.E R37, desc[UR54][R2.64+0x4] ;  /* 0x0000043602257981 */ /* 0x000ea4000c1e1900 */
[----:B--2---:R-:W-:-:S07]  /*10e30*/  IMAD.IADD R37, R37, 0x1, -R4 ;  /* 0x0000000125257824 */ /* 0x004fce00078e0a04 */
.L_x_2303:
[----:B------:R-:W-:Y:S02]  /*10e40*/  ULDC.64 UR4, c[0x0][0xa20] ;  /* 0x0002880000047ab9 */ /* 0x000fe40000000a00 */
[----:B------:R-:W-:-:S04]  /*10e50*/  ISETP.NE.U32.AND P0, PT, RZ, UR4, PT ;  /* 0x00000004ff007c0c */ /* 0x000fc8000bf05070 */
[----:B------:R-:W-:-:S13]  /*10e60*/  ISETP.NE.AND.EX P0, PT, RZ, UR5, PT, P0 ;  /* 0x00000005ff007c0c */ /* 0x000fda000bf05300 */
[----:B------:R-:W-:Y:S05]  /*10e70*/  @!P0 BRA `(.L_x_2304) ;  /* 0x0000000000108947 */ /* 0x000fea0003800000 */
[----:B------:R-:W0:Y:S02]  /*10e80*/  LDC.64 R2, c[0x0][0xa20] ;  /* 0x00028800ff027b82 */ /* 0x000e240000000a00 */
[----:B0-----:R-:W-:-:S05]  /*10e90*/  IMAD.WIDE R2, R19, 0x4, R2 ;  /* 0x0000000413027825 */ /* 0x001fca00078e0202 */
[----:B------:R0:W5:Y:S01]  /*10ea0*/  LDG.E R0, desc[UR54][R2.64] ;  /* 0x0000003602007981 */ /* 0x000162000c1e1900 */
[----:B------:R-:W-:Y:S05]  /*10eb0*/  BRA `(.L_x_2305) ;  /* 0x0000000000247947 */ /* 0x000fea0003800000 */
.L_x_2304:
[----:B------:R-:W-:Y:S02]  /*10ec0*/  ULDC.64 UR4, c[0x0][0xa08] ;  /* 0x0002820000047ab9 */ /* 0x000fe40000000a00 */
[----:B------:R-:W-:-:S04]  /*10ed0*/  ISETP.NE.U32.AND P0, PT, RZ, UR4, PT ;  /* 0x00000004ff007c0c */ /* 0x000fc8000bf05070 */
[----:B------:R-:W-:-:S13]  /*10ee0*/  ISETP.NE.AND.EX P0, PT, RZ, UR5, PT, P0 ;  /* 0x00000005ff007c0c */ /* 0x000fda000bf05300 */
[----:B------:R-:W-:Y:S05]  /*10ef0*/  @!P0 BRA `(.L_x_2305) ;  /* 0x0000000000148947 */ /* 0x000fea0003800000 */
[----:B------:R-:W0:Y:S02]  /*10f00*/  LDC.64 R2, c[0x0][0xa08] ;  /* 0x00028200ff027b82 */ /* 0x000e240000000a00 */
[----:B0-----:R-:W-:-:S05]  /*10f10*/  IMAD.WIDE R2, R19, 0x4, R2 ;  /* 0x0000000413027825 */ /* 0x001fca00078e0202 */
[----:B------:R-:W2:Y:S04]  /*10f20*/  LDG.E R0, desc[UR54][R2.64] ;  /* 0x0000003602007981 */ /* 0x000ea8000c1e1900 */
[----:B------:R-:W2:Y:S02]  /*10f30*/  LDG.E R5, desc[UR54][R2.64+0x4] ;  /* 0x0000043602057981 */ /* 0x000ea4000c1e1900 */
[----:B--2---:R-:W-:-:S07]  /*10f40*/  IMAD.IADD R0, R5, 0x1, -R0 ;  /* 0x0000000105007824 */ /* 0x004fce00078e0a00 */
.L_x_2305:
[----:B0-----:R-:W0:Y:S01]  /*10f50*/  LDC R2, c[0x0][0x448] ;  /* 0x00011200ff027b82 */ /* 0x001e220000000800 */
[----:B------:R-:W-:Y:S01]  /*10f60*/  IMAD.SHL.U32 R35, R17, 0x40, RZ ;  /* 0x0000004011237824 */ /* 0x000fe200078e00ff */
[----:B------:R-:W-:Y:S01]  /*10f70*/  LOP3.LUT R22, R22, 0xfffffeff, RZ, 0xc0, !PT ;  /* 0xfffffeff16167812 */ /* 0x000fe200078ec0ff */
[----:B-----5:R-:W-:Y:S02]  /*10f80*/  IMAD.IADD R29, R0, 0x1, -R31 ;  /* 0x00000001001d7824 */ /* 0x020fe400078e0a1f */
[----:B------:R-:W-:Y:S01]  /*10f90*/  VIADD R4, R35, 0x3f ;  /* 0x0000003f23047836 */ /* 0x000fe20000000000 */
[----:B0-----:R-:W-:Y:S02]  /*10fa0*/  ISETP.NE.AND P2, PT, R2, 0x1, PT ;  /* 0x000000010200780c */ /* 0x001fe40003f45270 */
[----:B------:R-:W0:Y:S11]  /*10fb0*/  LDC.64 R2, c[0x0][0x9e0] ;  /* 0x00027800ff027b82 */ /* 0x000e360000000a00 */
[----:B------:R-:W1:Y:S01]  /*10fc0*/  @P2 LDC R5, c[0x0][0x44c] ;  /* 0x00011300ff052b82 */ /* 0x000e620000000800 */
[----:B------:R-:W-:-:S07]  /*10fd0*/  @P2 LOP3.LUT R22, R22, 0x100, RZ, 0xfc, !PT ;  /* 0x0000010016162812 */ /* 0x000fce00078efcff */
[----:B------:R-:W2:Y:S01]  /*10fe0*/  @P2 LDC R6, c[0x0][0x450] ;  /* 0x00011400ff062b82 */ /* 0x000ea20000000800 */
[----:B0-----:R-:W-:Y:S01]  /*10ff0*/  ISETP.GE.AND P1, PT, R3, 0x1, PT ;  /* 0x000000010300780c */ /* 0x001fe20003f26270 */
[----:B-1----:R-:W-:-:S05]  /*11000*/  @P2 IMAD.HI.U32 R5, R4, R5, RZ ;  /* 0x0000000504052227 */ /* 0x002fca00078e00ff */
[----:B--2---:R-:W-:Y:S02]  /*11010*/  @P2 SHF.R.U32.HI R4, RZ, R6, R5 ;  /* 0x00000006ff042219 */ /* 0x004fe40000011605 */
[----:B------:R-:W-:-:S05]  /*11020*/  IADD3 R5, R29, 0x1, -R37 ;  /* 0x000000011d057810 */ /* 0x000fca0007ffe825 */
[----:B------:R-:W-:-:S04]  /*11030*/  IMAD.IADD R7, R5, 0x1, R4 ;  /* 0x0000000105077824 */ /* 0x000fc800078e0204 */
[----:B------:R-:W-:Y:S01]  /*11040*/  IMAD.IADD R2, R7, 0x1, R2 ;  /* 0x0000000107027824 */ /* 0x000fe200078e0202 */
[----:B------:R-:W-:Y:S06]  /*11050*/  @!P1 BRA `(.L_x_2306) ;  /* 0x0000000000489947 */ /* 0x000fec0003800000 */
[C---:B------:R-:W-:Y:S01]  /*11060*/  ISETP.GT.AND P0, PT, R7.reuse, RZ, PT ;  /* 0x000000ff0700720c */ /* 0x040fe20003f04270 */
[----:B------:R-:W-:Y:S01]  /*11070*/  BSSY B0, `(.L_x_2307) ;  /* 0x000000e000007945 */ /* 0x000fe20003800000 */
[----:B------:R-:W-:-:S11]  /*11080*/  VIADD R0, R7, 0xffffffff ;  /* 0xffffffff07007836 */ /* 0x000fd60000000000 */
        /* <DEDUP_REMOVED lines=8> */
.L_x_2308:
[----:B------:R-:W-:-:S13]  /*11110*/  ISETP.NE.AND P0, PT, R3, 0x1, PT ;  /* 0x000000010300780c */ /* 0x000fda0003f05270 */
[----:B------:R-:W0:Y:S02]  /*11120*/  @P0 LDC.64 R4, c[0x0][0x9e8] ;  /* 0x00027a00ff040b82 */ /* 0x000e240000000a00 */
[----:B0-----:R-:W-:-:S05]  /*11130*/  @P0 IMAD.HI.U32 R4, R0, R4, RZ ;  /* 0x0000000400040227 */ /* 0x001fca00078e00ff */
[----:B------:R-:W-:-:S07]  /*11140*/  @P0 SHF.R.U32.HI R0, RZ, R5, R4 ;  /* 0x00000005ff000219 */ /* 0x000fce0000011604 */
.L_x_2309:
[----:B------:R-:W-:Y:S05]  /*11150*/  BSYNC B0 ;  /* 0x0000000000007941 */ /* 0x000fea0003800000 */
.L_x_2307:
[----:B------:R-:W-:-:S05]  /*11160*/  IMAD R5, R0, R3, R3 ;  /* 0x0000000300057224 */ /* 0x000fca00078e0203 */
[----:B------:R-:W-:-:S07]  /*11170*/  VIMNMX R2, R2, R5, PT ;  /* 0x0000000502027248 */ /* 0x000fce0003fe0100 */
.L_x_2306:
[----:B------:R-:W0:Y:S01]  /*11180*/  @P2 LDC R4, c[0x0][0x44c] ;  /* 0x00011300ff042b82 */ /* 0x000e220000000800 */
[----:B------:R-:W-:Y:S01]  /*11190*/  VIADD R2, R2, 0x3f ;  /* 0x0000003f02027836 */ /* 0x000fe20000000000 */
[----:B------:R-:W-:Y:S01]  /*111a0*/  ULDC UR4, c[0x0][0x9dc] ;  /* 0x0002770000047ab9 */ /* 0x000fe20000000800 */
[----:B------:R-:W-:-:S05]  /*111b0*/  IMAD.MOV.U32 R0, RZ, RZ, R35 ;  /* 0x000000ffff007224 */ /* 0x000fca00078e0023 */
[----:B------:R-:W1:Y:S01]  /*111c0*/  @P2 LDC R5, c[0x0][0x450] ;  /* 0x00011400ff052b82 */ /* 0x000e620000000800 */
[----:B0-----:R-:W-:-:S05]  /*111d0*/  @P2 IMAD.HI.U32 R4, R35, R4, RZ ;  /* 0x0000000423042227 */ /* 0x001fca00078e00ff */
[----:B-1----:R-:W-:Y:S02]  /*111e0*/  @P2 SHF.R.U32.HI R0, RZ, R5, R4 ;  /* 0x00000005ff002219 */ /* 0x002fe40000011604 */
[----:B------:R-:W-:-:S04]  /*111f0*/  SHF.R.S32.HI R5, RZ, 0x1f, R2 ;  /* 0x0000001fff057819 */ /* 0x000fc80000011402 */
[----:B------:R-:W-:Y:S01]  /*11200*/  LEA.HI R4, R5, R2, RZ, 0x6 ;  /* 0x0000000205047211 */ /* 0x000fe200078f30ff */
[----:B------:R-:W-:-:S03]  /*11210*/  VIADD R2, R29, 0x3f ;  /* 0x0000003f1d027836 */ /* 0x000fc60000000000 */
[----:B------:R-:W-:Y:S02]  /*11220*/  SHF.R.S32.HI R4, RZ, 0x6, R4 ;  /* 0x00000006ff047819 */ /* 0x000fe40000011404 */
[----:B------:R-:W-:-:S04]  /*11230*/  SHF.R.S32.HI R5, RZ, 0x1f, R2 ;  /* 0x0000001fff057819 */ /* 0x000fc80000011402 */
[----:B------:R-:W-:Y:S02]  /*11240*/  LEA.HI R5, R5, R2, RZ, 0x6 ;  /* 0x0000000205057211 */ /* 0x000fe400078f30ff */
[----:B------:R-:W-:Y:S02]  /*11250*/  IADD3 R2, R0, R29, -R37 ;  /* 0x0000001d00027210 */ /* 0x000fe40007ffe825 */
[----:B------:R-:W-:-:S03]  /*11260*/  SHF.R.S32.HI R5, RZ, 0x6, R5 ;  /* 0x00000006ff057819 */ /* 0x000fc60000011405 */
[----:B------:R-:W-:Y:S01]  /*11270*/  VIADD R0, R2, -UR4 ;  /* 0x8000000402007c36 */ /* 0x000fe20008000000 */
[----:B------:R-:W-:-:S05]  /*11280*/  VIMNMX R27, R5, R4, PT ;  /* 0x00000004051b7248 */ /* 0x000fca0003fe0100 */
[----:B------:R0:W-:Y:S01]  /*11290*/  STL [R1+0x4], R27 ;  /* 0x0000041b01007387 */ /* 0x0001e20000100800 */
[----:B------:R-:W-:Y:S05]  /*112a0*/  @!P1 BRA `(.L_x_2310) ;  /* 0x0000000000449947 */ /* 0x000fea0003800000 */
[----:B------:R-:W-:Y:S01]  /*112b0*/  ISETP.GT.AND P0, PT, R2, -0x1, PT ;  /* 0xffffffff0200780c */ /* 0x000fe20003f04270 */
[----:B------:R-:W-:-:S12]  /*112c0*/  BSSY B0, `(.L_x_2311) ;  /* 0x000000d000007945 */ /* 0x000fd80003800000 */
[----:B------:R-:W-:Y:S05]  /*112d0*/  @P0 BRA `(.L_x_2312) ;  /* 0x00000000001c0947 */ /* 0x000fea0003800000 */
[----:B------:R-:W-:Y:S02]  /*112e0*/  ISETP.NE.AND P0, PT, R3, 0x1, PT ;  /* 0x000000010300780c */ /* 0x000fe40003f05270 */
[----:B------:R-:W-:-:S11]  /*112f0*/  LOP3.LUT R7, RZ, R2, RZ, 0x33, !PT ;  /* 0x00000002ff077212 */ /* 0x000fd600078e33ff */
[----:B------:R-:W1:Y:S02]  /*11300*/  @P0 LDC.64 R4, c[0x0][0x9e8] ;  /* 0x00027a00ff040b82 */ /* 0x000e640000000a00 */
[----:B-1----:R-:W-:-:S05]  /*11310*/  @P0 IMAD.HI.U32 R4, R7, R4, RZ ;  /* 0x0000000407040227 */ /* 0x002fca00078e00ff */
[----:B------:R-:W-:-:S04]  /*11320*/  @P0 SHF.R.U32.HI R7, RZ, R5, R4 ;  /* 0x00000005ff070219 */ /* 0x000fc80000011604 */
[----:B------:R-:W-:Y:S01]  /*11330*/  LOP3.LUT R2, RZ, R7, RZ, 0x33, !PT ;  /* 0x00000007ff027212 */ /* 0x000fe200078e33ff */
[----:B------:R-:W-:Y:S06]  /*11340*/  BRA `(.L_x_2313) ;  /* 0x0000000000107947 */ /* 0x000fec0003800000 */
.L_x_2312:
[----:B------:R-:W-:-:S13]  /*11350*/  ISETP.NE.AND P0, PT, R3, 0x1, PT ;  /* 0x000000010300780c */ /* 0x000fda0003f05270 */
[----:B------:R-:W1:Y:S02]  /*11360*/  @P0 LDC.64 R4, c[0x0][0x9e8] ;  /* 0x00027a00ff040b82 */ /* 0x000e640000000a00 */
[----:B-1----:R-:W-:-:S05]  /*11370*/  @P0 IMAD.HI.U32 R4, R2, R4, RZ ;  /* 0x0000000402040227 */ /* 0x002fca00078e00ff */
[----:B------:R-:W-:-:S07]  /*11380*/  @P0 SHF.R.U32.HI R2, RZ, R5, R4 ;  /* 0x00000005ff020219 */ /* 0x000fce0000011604 */
.L_x_2313:
[----:B------:R-:W-:Y:S05]  /*11390*/  BSYNC B0 ;  /* 0x0000000000007941 */ /* 0x000fea0003800000 */
.L_x_2311:
[----:B------:R-:W-:-:S05]  /*113a0*/  IMAD R3, R2, R3, RZ ;  /* 0x0000000302037224 */ /* 0x000fca00078e02ff */
[----:B------:R-:W-:-:S07]  /*113b0*/  VIMNMX R0, R0, R3, !PT ;  /* 0x0000000300007248 */ /* 0x000fce0007fe0100 */
.L_x_2310:
[----:B------:R-:W-:Y:S01]  /*113c0*/  SHF.R.S32.HI R3, RZ, 0x1f, R0 ;  /* 0x0000001fff037819 */ /* 0x000fe20000011400 */
[----:B------:R-:W-:Y:S03]  /*113d0*/  BSSY B7, `(.L_x_2314) ;  /* 0x000036d000077945 */ /* 0x000fe60003800000 */
[----:B------:R-:W-:-:S04]  /*113e0*/  LEA.HI R3, R3, R0, RZ, 0x6 ;  /* 0x0000000003037211 */ /* 0x000fc800078f30ff */
[----:B------:R-:W-:-:S04]  /*113f0*/  SHF.R.S32.HI R3, RZ, 0x6, R3 ;  /* 0x00000006ff037819 */ /* 0x000fc80000011403 */
[----:B------:R-:W-:-:S04]  /*11400*/  VIMNMX R32, RZ, R3, !PT ;  /* 0x00000003ff207248 */ /* 0x000fc80007fe0100 */
[----:B------:R-:W-:-:S13]  /*11410*/  ISETP.GT.AND P0, PT, R27, R32, PT ;  /* 0x000000201b00720c */ /* 0x000fda0003f04270 */
        /* <DEDUP_REMOVED lines=18> */
.L_x_2315:
        /* <DEDUP_REMOVED lines=9> */
[----:B------:R-:W1:Y:S01]  /*115d0*/  LDC.64 R2, c[0x4][R2] ;  /* 0x0100000002027b82 */ /* 0x000e620000000a00 */
        /* <DEDUP_REMOVED lines=10> */
.L_x_2318:
[----:B------:R-:W-:Y:S05]  /*11680*/  BSYNC B6 ;  /* 0x0000000000067941 */ /* 0x000fea0003800000 */
.L_x_2317:
        /* <DEDUP_REMOVED lines=17> */
[----:B-1----:R-:W-:-:S07]  /*117a0*/  IMAD.MOV.U32 R13, RZ, RZ, RZ ;  /* 0x000000ffff0d7224 */ /* 0x002fce00078e00ff */
[----:B------:R-:W-:-:S07]  /*117b0*/  LEPC R20, `(.L_x_2321) ;  /* 0x000000001014794e */ /* 0x000fce0000000000 */
[----:B0-2---:R-:W-:Y:S05]  /*117c0*/  CALL.ABS.NOINC R2 ;  /* 0x0000000002007343 */ /* 0x005fea0003c00000 */
.L_x_2321:
        /* <DEDUP_REMOVED lines=15> */
.L_x_2320:
[----:B------:R-:W-:Y:S05]  /*118c0*/  BSYNC B6 ;  /* 0x0000000000067941 */ /* 0x000fea0003800000 */
.L_x_2319:
[----:B------:R-:W1:Y:S01]  /*118d0*/  S2R R20, SR_TID.X ;  /* 0x0000000000147919 */ /* 0x000e620000002100 */
[----:B------:R-:W-:Y:S01]  /*118e0*/  ULDC.64 UR4, c[0x0][0x9f8] ;  /* 0x00027e0000047ab9 */ /* 0x000fe20000000a00 */
[----:B------:R-:W-:Y:S01]  /*118f0*/  IMAD.MOV.U32 R28, RZ, RZ, R19 ;  /* 0x000000ffff1c7224 */ /* 0x000fe200078e0013 */
[----:B------:R-:W-:Y:S01]  /*11900*/  ISETP.NE.U32.AND P0, PT, RZ, UR4, PT ;  /* 0x00000004ff007c0c */ /* 0x000fe2000bf05070 */
[----:B------:R-:W2:Y:S01]  /*11910*/  S2R R17, SR_TID.X ;  /* 0x0000000000117919 */ /* 0x000ea20000002100 */
[----:B------:R-:W-:Y:S01]  /*11920*/  ULDC UR4, c[0x0][0x320] ;  /* 0x0000c80000047ab9 */ /* 0x000fe20000000800 */
[----:B------:R-:W3:Y:S01]  /*11930*/  LDC R9, c[0x0][0x430] ;  /* 0x00010c00ff097b82 */ /* 0x000ee20000000800 */
[----:B------:R-:W-:-:S13]  /*11940*/  ISETP.NE.AND.EX P0, PT, RZ, UR5, PT, P0 ;  /* 0x00000005ff007c0c */ /* 0x000fda000bf05300 */
[----:B------:R-:W4:Y:S01]  /*11950*/  @P0 LDC.64 R2, c[0x0][0x9f8] ;  /* 0x00027e00ff020b82 */ /* 0x000f220000000a00 */
[----:B-1----:R-:W-:Y:S02]  /*11960*/  IMAD.SHL.U32 R20, R20, 0x8, RZ ;  /* 0x0000000814147824 */ /* 0x002fe400078e00ff */
[----:B--2---:R-:W-:-:S03]  /*11970*/  IMAD.SHL.U32 R17, R17, 0x8, RZ ;  /* 0x0000000811117824 */ /* 0x004fc600078e00ff */
[----:B------:R-:W-:-:S04]  /*11980*/  LOP3.LUT R20, R20, 0x38, RZ, 0xc0, !PT ;  /* 0x0000003814147812 */ /* 0x000fc800078ec0ff */
[C---:B------:R-:W-:Y:S02]  /*11990*/  LOP3.LUT R26, R20.reuse, 0x180, RZ, 0xfc, !PT ;  /* 0x00000180141a7812 */ /* 0x040fe400078efcff */
[----:B------:R-:W-:Y:S01]  /*119a0*/  LOP3.LUT R20, R20, 0x40, RZ, 0xfc, !PT ;  /* 0x0000004014147812 */ /* 0x000fe200078efcff */
[----:B----4-:R-:W-:Y:S01]  /*119b0*/  @P0 IMAD.WIDE R2, R19, 0x4, R2 ;  /* 0x0000000413020825 */ /* 0x010fe200078e0202 */
[----:B------:R-:W-:Y:S02]  /*119c0*/  LOP3.LUT R17, R17, 0x38, RZ, 0xc0, !PT ;  /* 0x0000003811117812 */ /* 0x000fe400078ec0ff */
[----:B------:R-:W-:Y:S02]  /*119d0*/  ISETP.GE.AND P3, PT, R20, UR4, PT ;  /* 0x0000000414007c0c */ /* 0x000fe4000bf66270 */
[----:B------:R-:W-:Y:S01]  /*119e0*/  LOP3.LUT R20, R17, 0x1c0, RZ, 0xfc, !PT ;  /* 0x000001c011147812 */ /* 0x000fe200078efcff */
[----:B------:R1:W5:Y:S01]  /*119f0*/  @P0 LDG.E R28, desc[UR54][R2.64] ;  /* 0x00000036021c0981 */ /* 0x000362000c1e1900 */
[----:B------:R-:W-:Y:S01]  /*11a00*/  ISETP.GE.AND P1, PT, R26, UR4, PT ;  /* 0x000000041a007c0c */ /* 0x000fe2000bf26270 */
[----:B------:R-:W-:Y:S01]  /*11a10*/  UMOV UR5, 0xffffffff ;  /* 0xffffffff00057882 */ /* 0x000fe20000000000 */
[----:B------:R-:W-:Y:S01]  /*11a20*/  ISETP.GE.AND P0, PT, R20, UR4, PT ;  /* 0x0000000414007c0c */ /* 0x000fe2000bf06270 */
[----:B------:R-:W2:Y:S01]  /*11a30*/  S2R R21, SR_TID.X ;  /* 0x0000000000157919 */ /* 0x000ea20000002100 */
[----:B------:R-:W-:-:S02]  /*11a40*/  LEA R0, R27, 0xffffffc0, 0x6 ;  /* 0xffffffc01b007811 */ /* 0x000fc400078e30ff */
[----:B------:R-:W-:Y:S01]  /*11a50*/  LOP3.LUT R22, R22, 0xffffffbf, RZ, 0xc0, !PT ;  /* 0xffffffbf16167812 */ /* 0x000fe200078ec0ff */
[----:B------:R-:W4:Y:S01]  /*11a60*/  S2R R20, SR_TID.X ;  /* 0x0000000000147919 */ /* 0x000f220000002100 */
[----:B------:R-:W-:Y:S02]  /*11a70*/  SEL R6, RZ, 0x40, P1 ;  /* 0x00000040ff067807 */ /* 0x000fe40000800000 */
[----:B------:R-:W-:Y:S01]  /*11a80*/  @P3 LOP3.LUT R22, R22, 0x40, RZ, 0xfc, !PT ;  /* 0x0000004016163812 */ /* 0x000fe200078efcff */
[----:B------:R-:W0:Y:S03]  /*11a90*/  S2R R17, SR_TID.X ;  /* 0x0000000000117919 */ /* 0x000e260000002100 */
[----:B------:R-:W-:Y:S01]  /*11aa0*/  LOP3.LUT R22, R22, 0xffffff7f, RZ, 0xc0, !PT ;  /* 0xffffff7f16167812 */ /* 0x000fe200078ec0ff */
[----:B------:R-:W3:Y:S01]  /*11ab0*/  S2R R26, SR_TID.X ;  /* 0x00000000001a7919 */ /* 0x000ee20000002100 */
[----:B--2---:R-:W-:-:S02]  /*11ac0*/  IMAD.SHL.U32 R21, R21, 0x8, RZ ;  /* 0x0000000815157824 */ /* 0x004fc400078e00ff */
[----:B----4-:R-:W-:-:S03]  /*11ad0*/  IMAD.SHL.U32 R20, R20, 0x8, RZ ;  /* 0x0000000814147824 */ /* 0x010fc600078e00ff */
[----:B------:R-:W-:Y:S01]  /*11ae0*/  LOP3.LUT R21, R21, 0x38, RZ, 0xc0, !PT ;  /* 0x0000003815157812 */ /* 0x000fe200078ec0ff */
[----:B0-----:R-:W-:Y:S01]  /*11af0*/  IMAD.SHL.U32 R17, R17, 0x8, RZ ;  /* 0x0000000811117824 */ /* 0x001fe200078e00ff */
[----:B------:R-:W-:Y:S02]  /*11b00*/  LOP3.LUT R20, R20, 0x38, RZ, 0xc0, !PT ;  /* 0x0000003814147812 */ /* 0x000fe400078ec0ff */
[----:B------:R-:W-:Y:S02]  /*11b10*/  ISETP.GE.AND P2, PT, R21, UR4, PT ;  /* 0x0000000415007c0c */ /* 0x000fe4000bf46270 */
[----:B---3--:R-:W-:Y:S02]  /*11b20*/  LOP3.LUT R26, R26, 0x7f, RZ, 0xc0, !PT ;  /* 0x0000007f1a1a7812 */ /* 0x008fe400078ec0ff */
[----:B------:R-:W-:Y:S02]  /*11b30*/  LOP3.LUT R17, R17, 0x38, RZ, 0xc0, !PT ;  /* 0x0000003811117812 */ /* 0x000fe400078ec0ff */
[----:B------:R-:W-:-:S02]  /*11b40*/  SHF.R.U32.HI R27, RZ, 0x3, R26 ;  /* 0x00000003ff1b7819 */ /* 0x000fc4000001161a */
[----:B------:R-:W-:Y:S02]  /*11b50*/  LOP3.LUT R26, R20, 0xc0, RZ, 0xfc, !PT ;  /* 0x000000c0141a7812 */ /* 0x000fe400078efcff */
[----:B------:R-:W0:Y:S01]  /*11b60*/  S2R R20, SR_TID.X ;  /* 0x0000000000147919 */ /* 0x000e220000002100 */
[----:B------:R-:W-:Y:S02]  /*11b70*/  LOP3.LUT R17, R17, 0x80, RZ, 0xfc, !PT ;  /* 0x0000008011117812 */ /* 0x000fe400078efcff */
[----:B------:R-:W-:Y:S02]  /*11b80*/  @P2 LOP3.LUT R22, R22, 0x80, RZ, 0xfc, !PT ;  /* 0x0000008016162812 */ /* 0x000fe400078efcff */
[----:B------:R-:W-:Y:S02]  /*11b90*/  ISETP.GE.AND P5, PT, R17, UR4, PT ;  /* 0x0000000411007c0c */ /* 0x000fe4000bfa6270 */
[----:B------:R-:W-:Y:S02]  /*11ba0*/  ISETP.GE.AND P4, PT, R26, UR4, PT ;  /* 0x000000041a007c0c */ /* 0x000fe4000bf86270 */
[----:B------:R-:W-:-:S02]  /*11bb0*/  LOP3.LUT R22, R22, 0xffffffdf, RZ, 0xc0, !PT ;  /* 0xffffffdf16167812 */ /* 0x000fc400078ec0ff */
[C---:B------:R-:W-:Y:S02]  /*11bc0*/  LOP3.LUT R26, R21.reuse, 0x100, RZ, 0xfc, !PT ;  /* 0x00000100151a7812 */ /* 0x040fe400078efcff */
[----:B------:R-:W-:Y:S02]  /*11bd0*/  LOP3.LUT R21, R21, 0x140, RZ, 0xfc, !PT ;  /* 0x0000014015157812 */ /* 0x000fe400078efcff */
[----:B------:R-:W-:Y:S02]  /*11be0*/  ISETP.GE.AND P3, PT, R26, UR4, PT ;  /* 0x000000041a007c0c */ /* 0x000fe4000bf66270 */
[----:B------:R-:W-:Y:S02]  /*11bf0*/  ISETP.GE.AND P2, PT, R21, UR4, PT ;  /* 0x0000000415007c0c */ /* 0x000fe4000bf46270 */
[----:B------:R-:W-:Y:S02]  /*11c00*/  @P5 LOP3.LUT R22, R22, 0x20, RZ, 0xfc, !PT ;  /* 0x0000002016165812 */ /* 0x000fe400078efcff */
[----:B------:R-:W-:-:S02]  /*11c10*/  SEL R17, RZ, 0x80, P0 ;  /* 0x00000080ff117807 */ /* 0x000fc40000000000 */
[----:B------:R-:W-:-:S04]  /*11c20*/  LOP3.LUT R22, R22, 0xffffffef, RZ, 0xc0, !PT ;  /* 0xffffffef16167812 */ /* 0x000fc800078ec0ff */
[----:B------:R-:W-:-:S04]  /*11c30*/  @P4 LOP3.LUT R22, R22, 0x10, RZ, 0xfc, !PT ;  /* 0x0000001016164812 */ /* 0x000fc800078efcff */
[----:B------:R-:W-:Y:S01]  /*11c40*/  LOP3.LUT R22, R22, 0xfffffffb, RZ, 0xc0, !PT ;  /* 0xfffffffb16167812 */ /* 0x000fe200078ec0ff */
[----:B0-----:R-:W-:-:S03]  /*11c50*/  IMAD.SHL.U32 R20, R20, 0x10, RZ ;  /* 0x0000001014147824 */ /* 0x001fc600078e00ff */
[----:B------:R-:W-:Y:S02]  /*11c60*/  @P2 LOP3.LUT R22, R22, 0x4, RZ, 0xfc, !PT ;  /* 0x0000000416162812 */ /* 0x000fe400078efcff */
[----:B------:R-:W-:Y:S02]  /*11c70*/  LOP3.LUT R20, R27, 0x70, R20, 0xf8, !PT ;  /* 0x000000701b147812 */ /* 0x000fe400078ef814 */
[----:B------:R-:W-:-:S03]  /*11c80*/  LOP3.LUT R22, R22, 0xfffffff7, RZ, 0xc0, !PT ;  /* 0xfffffff716167812 */ /* 0x000fc600078ec0ff */
[----:B------:R-:W-:Y:S01]  /*11c90*/  IMAD.IADD R36, R20, 0x1, R0 ;  /* 0x0000000114247824 */ /* 0x000fe200078e0200 */
[----:B------:R-:W-:Y:S01]  /*11ca0*/  @P3 LOP3.LUT R22, R22, 0x8, RZ, 0xfc, !PT ;  /* 0x0000000816163812 */ /* 0x000fe200078efcff */
[----:B-1----:R-:W-:Y:S06]  /*11cb0*/  BRA.DIV UR5, `(.L_x_2322) ;  /* 0x00000042056c7947 */ /* 0x002fec000b800000 */
.L_x_2389:
        /* <DEDUP_REMOVED lines=38> */
[----:B------:R-:W-:Y:S01]  /*11f20*/  LOP3.LUT R2, R4, R2, R3, 0xfe, !PT ;  /* 0x0000000204027212 */ /* 0x000fe200078efe03 */
[----:B------:R-:W-:-:S03]  /*11f30*/  IMAD.U32 R3, RZ, RZ, UR36 ;  /* 0x00000024ff037e24 */ /* 0x000fc6000f8e00ff */
[----:B------:R-:W-:Y:S01]  /*11f40*/  LOP3.LUT R6, R2, R6, RZ, 0xfc, !PT ;  /* 0x0000000602067212 */ /* 0x000fe200078efcff */
[----:B------:R-:W-:Y:S01]  /*11f50*/  IMAD.MOV R2, RZ, RZ, -R7 ;  /* 0x000000ffff027224 */ /* 0x000fe200078e0a07 */
[----:B------:R-:W-:Y:S02]  /*11f60*/  ISETP.NE.AND P0, PT, R3, 0x3, PT ;  /* 0x000000030300780c */ /* 0x000fe40003f05270 */
[----:B------:R-:W-:Y:S01]  /*11f70*/  LOP3.LUT R17, R6, R17, RZ, 0xfc, !PT ;  /* 0x0000001106117212 */ /* 0x000fe200078efcff */
[----:B------:R0:W-:Y:S01]  /*11f80*/  STL [R1+0x14], R6 ;  /* 0x0000140601007387 */ /* 0x0001e20000100800 */
[----:B------:R-:W-:-:S09]  /*11f90*/  IMAD R36, R9, R2, R36 ;  /* 0x0000000209247224 */ /* 0x000fd200078e0224 */
[----:B------:R-:W-:-:S04]  /*11fa0*/  @P0 LOP3.LUT R22, R22, 0x400, RZ, 0xfc, !PT ;  /* 0x0000040016160812 */ /* 0x000fc800078efcff */
[----:B------:R-:W-:-:S04]  /*11fb0*/  LOP3.LUT R22, R22, 0xfffffffe, RZ, 0xc0, !PT ;  /* 0xfffffffe16167812 */ /* 0x000fc800078ec0ff */
[----:B------:R-:W-:Y:S01]  /*11fc0*/  @P1 LOP3.LUT R22, R22, 0x1, RZ, 0xfc, !PT ;  /* 0x0000000116161812 */ /* 0x000fe200078efcff */
[----:B0-----:R-:W-:Y:S06]  /*11fd0*/  @!P0 BRA `(.L_x_2323) ;  /* 0x0000000000048947 */ /* 0x001fec0003800000 */
[----:B------:R-:W-:Y:S01]  /*11fe0*/  BPT.TRAP 0x1 ;  /* 0x000000040000795c */ /* 0x000fe20000300000 */
.L_x_2323:
[----:B------:R-:W0:Y:S01]  /*11ff0*/  S2R R2, SR_TID.X ;  /* 0x0000000000027919 */ /* 0x000e220000002100 */
[----:B------:R-:W-:Y:S01]  /*12000*/  LEA R27, R24, R23, 0x3 ;  /* 0x00000017181b7211 */ /* 0x000fe200078e18ff */
[----:B------:R-:W-:Y:S01]  /*12010*/  BSSY B0, `(.L_x_2324) ;  /* 0x0000007000007945 */ /* 0x000fe20003800000 */
[----:B0-----:R-:W-:-:S04]  /*12020*/  LOP3.LUT R2, R2, 0x7f, RZ, 0xc0, !PT ;  /* 0x0000007f02027812 */ /* 0x001fc800078ec0ff */
[----:B------:R-:W-:-:S04]  /*12030*/  SHF.R.U32.HI R2, RZ, 0x3, R2 ;  /* 0x00000003ff027819 */ /* 0x000fc80000011602 */
[----:B------:R-:W-:Y:S02]  /*12040*/  IADD3 R29, -R2, R29, -R0 ;  /* 0x0000001d021d7210 */ /* 0x000fe40007ffe900 */
[----:B------:R-:W-:-:S04]  /*12050*/  SHF.L.U32 R0, R25, 0x1f, RZ ;  /* 0x0000001f19007819 */ /* 0x000fc800000006ff */
[----:B------:R-:W0:Y:S02]  /*12060*/  SYNCS.PHASECHK.TRANS64.TRYWAIT P0, [R27+URZ+0x28c40], R0 ;  /* 0x028c40001b0075a7 */ /* 0x000e24000800017f */
[----:B0-----:R-:W-:Y:S05]  /*12070*/  @!P0 BRA `(.L_x_2325) ;  /* 0x0000003c00b08947 */ /* 0x001fea0003800000 */
.L_x_2390:
[----:B------:R-:W-:Y:S05]  /*12080*/  BSYNC B0 ;  /* 0x0000000000007941 */ /* 0x000fea0003800000 */
.L_x_2324:
[----:B------:R-:W1:Y:S01]  /*12090*/  S2R R7, SR_TID.X ;  /* 0x0000000000077919 */ /* 0x000e620000002100 */
[----:B0-----:R-:W-:Y:S01]  /*120a0*/  SHF.R.S32.HI R0, RZ, 0x1f, R36 ;  /* 0x0000001fff007819 */ /* 0x001fe20000011424 */
[----:B------:R-:W-:Y:S01]  /*120b0*/  ULDC.64 UR4, c[0x0][0x300] ;  /* 0x0000c00000047ab9 */ /* 0x000fe20000000a00 */
[----:B-----5:R-:W-:Y:S01]  /*120c0*/  SHF.R.S32.HI R4, RZ, 0x1f, R30 ;  /* 0x0000001fff047819 */ /* 0x020fe2000001141e */
[----:B------:R-:W-:Y:S01]  /*120d0*/  IMAD.WIDE.U32 R2, R36, UR4, RZ ;  /* 0x0000000424027c25 */ /* 0x000fe2000f8e00ff */
[----:B------:R-:W-:Y:S01]  /*120e0*/  LOP3.LUT R22, R22, 0xfffffffd, RZ, 0xc0, !PT ;  /* 0xfffffffd16167812 */ /* 0x000fe200078ec0ff */
[----:B------:R0:W-:Y:S04]  /*120f0*/  STL [R1+0x8], R0 ;  /* 0x0000080001007387 */ /* 0x0001e80000100800 */
[----:B------:R2:W-:Y:S01]  /*12100*/  STL [R1+0xc], R4 ;  /* 0x00000c0401007387 */ /* 0x0005e20000100800 */
[----:B0-----:R-:W-:-:S04]  /*12110*/  IMAD R0, R0, UR4, RZ ;  /* 0x0000000400007c24 */ /* 0x001fc8000f8e02ff */
[----:B------:R-:W-:Y:S01]  /*12120*/  IMAD R0, R36, UR5, R0 ;  /* 0x0000000524007c24 */ /* 0x000fe2000f8e0200 */
[----:B------:R-:W-:-:S03]  /*12130*/  ULDC.64 UR4, c[0x0][0x310] ;  /* 0x0000c40000047ab9 */ /* 0x000fc60000000a00 */
[----:B------:R-:W-:Y:S02]  /*12140*/  IMAD.IADD R3, R3, 0x1, R0 ;  /* 0x0000000103037824 */ /* 0x000fe400078e0200 */
[----:B------:R-:W-:Y:S02]  /*12150*/  IMAD R0, R4, UR4, RZ ;  /* 0x0000000404007c24 */ /* 0x000fe4000f8e02ff */
[----:B------:R-:W-:-:S04]  /*12160*/  IMAD.WIDE.U32 R2, R30, UR4, R2 ;  /* 0x000000041e027c25 */ /* 0x000fc8000f8e0002 */
[----:B------:R-:W-:Y:S01]  /*12170*/  IMAD R0, R30, UR5, R0 ;  /* 0x000000051e007c24 */ /* 0x000fe2000f8e0200 */
[----:B------:R-:W-:Y:S01]  /*12180*/  ULDC.64 UR4, c[0x0][0x308] ;  /* 0x0000c20000047ab9 */ /* 0x000fe20000000a00 */
[----:B-1----:R-:W-:Y:S02]  /*12190*/  IMAD.SHL.U32 R7, R7, 0x8, RZ ;  /* 0x0000000807077824 */ /* 0x002fe400078e00ff */
[----:B------:R-:W-:Y:S02]  /*121a0*/  IMAD.IADD R3, R3, 0x1, R0 ;  /* 0x0000000103037824 */ /* 0x000fe400078e0200 */
[----:B------:R-:W-:Y:S01]  /*121b0*/  IMAD R0, R26, UR4, RZ ;  /* 0x000000041a007c24 */ /* 0x000fe2000f8e02ff */
[----:B------:R-:W-:Y:S01]  /*121c0*/  LOP3.LUT R7, R7, 0x38, RZ, 0xc0, !PT ;  /* 0x0000003807077812 */ /* 0x000fe200078ec0ff */
[----:B------:R-:W-:-:S04]  /*121d0*/  IMAD.WIDE.U32 R2, R18, UR4, R2 ;  /* 0x0000000412027c25 */ /* 0x000fc8000f8e0002 */
[----:B------:R-:W-:Y:S01]  /*121e0*/  IMAD R0, R18, UR5, R0 ;  /* 0x0000000512007c24 */ /* 0x000fe2000f8e0200 */
[----:B------:R-:W-:Y:S01]  /*121f0*/  ULDC.64 UR4, c[0x0][0x2e8] ;  /* 0x0000ba0000047ab9 */ /* 0x000fe20000000a00 */
[----:B--2---:R-:W-:Y:S02]  /*12200*/  IMAD R4, R24, 0x1000, R34 ;  /* 0x0000100018047824 */ /* 0x004fe400078e0222 */
[----:B------:R-:W-:Y:S01]  /*12210*/  IMAD.IADD R5, R3, 0x1, R0 ;  /* 0x0000000103057824 */ /* 0x000fe200078e0200 */
[C---:B------:R-:W-:Y:S01]  /*12220*/  LEA R0, P0, R2.reuse, UR4, 0x1 ;  /* 0x0000000402007c11 */ /* 0x040fe2000f8008ff */
[----:B------:R-:W-:Y:S02]  /*12230*/  ULDC UR4, c[0x0][0x2f4] ;  /* 0x0000bd0000047ab9 */ /* 0x000fe40000000800 */
        /* <DEDUP_REMOVED lines=38> */
.L_x_2400:
        /* <DEDUP_REMOVED lines=10> */
.L_x_2327:
        /* <DEDUP_REMOVED lines=11> */
.L_x_2328:
        /* <DEDUP_REMOVED lines=23> */
.L_x_2330:
[----:B------:R-:W-:Y:S05]  /*12760*/  BSYNC B6 ;  /* 0x0000000000067941 */ /* 0x000fea0003800000 */
.L_x_2329:
[----:B0-----:R-:W2:Y:S01]  /*12770*/  LDL.LU R2, [R1] ;  /* 0x0000000001027983 */ /* 0x001ea20000300800 */
[----:B------:R-:W0:Y:S01]  /*12780*/  LDC R21, c[0x0][0x448] ;  /* 0x00011200ff157b82 */ /* 0x000e220000000800 */
[----:B------:R-:W-:Y:S01]  /*12790*/  ULDC.64 UR4, c[0x0][0x298] ;  /* 0x0000a60000047ab9 */ /* 0x000fe20000000a00 */
[----:B------:R-:W-:Y:S01]  /*127a0*/  LOP3.LUT P6, RZ, R22, 0x200, RZ, 0xc0, !PT ;  /* 0x0000020016ff7812 */ /* 0x000fe200078cc0ff */
[----:B------:R3:W5:Y:S01]  /*127b0*/  LDL R7, [R1+0x18] ;  /* 0x0000180001077983 */ /* 0x0007620000100800 */
[----:B------:R-:W-:Y:S01]  /*127c0*/  SHF.R.S32.HI R4, RZ, 0x1f, R19 ;  /* 0x0000001fff047819 */ /* 0x000fe20000011413 */
[----:B------:R-:W4:Y:S03]  /*127d0*/  S2R R20, SR_TID.X ;  /* 0x0000000000147919 */ /* 0x000f260000002100 */
[----:B------:R-:W-:Y:S02]  /*127e0*/  SEL R4, R4, RZ, !P6 ;  /* 0x000000ff04047207 */ /* 0x000fe40007000000 */
[----:B----4-:R-:W-:Y:S01]  /*127f0*/  LOP3.LUT R20, R20, 0x7f, RZ, 0xc0, !PT ;  /* 0x0000007f14147812 */ /* 0x010fe200078ec0ff */
[----:B------:R-:W4:Y:S02]  /*12800*/  S2R R8, SR_TID.X ;  /* 0x0000000000087919 */ /* 0x000f240000002100 */
[----:B----4-:R-:W-:-:S05]  /*12810*/  IMAD.SHL.U32 R8, R8, 0x8, RZ ;  /* 0x0000000808087824 */ /* 0x010fca00078e00ff */
[----:B------:R-:W-:Y:S02]  /*12820*/  LOP3.LUT R8, R8, 0x38, RZ, 0xc0, !PT ;  /* 0x0000003808087812 */ /* 0x000fe400078ec0ff */
[----:B--2---:R-:W-:-:S05]  /*12830*/  SHF.R.S32.HI R0, RZ, 0x1f, R2 ;  /* 0x0000001fff007819 */ /* 0x004fca0000011402 */
[----:B------:R-:W-:-:S04]  /*12840*/  IMAD R0, R0, UR4, RZ ;  /* 0x0000000400007c24 */ /* 0x000fc8000f8e02ff */
        /* <DEDUP_REMOVED lines=9> */
[----:B------:R-:W-:Y:S01]  /*128e0*/  IMAD.IADD R3, R3, 0x1, R0 ;  /* 0x0000000103037824 */ /* 0x000fe200078e0200 */
[----:B------:R-:W-:Y:S02]  /*128f0*/  SEL R0, R19, RZ, !P6 ;  /* 0x000000ff13007207 */ /* 0x000fe40007000000 */
[----:B0-----:R-:W-:Y:S02]  /*12900*/  ISETP.NE.AND P6, PT, R21, 0x1, PT ;  /* 0x000000011500780c */ /* 0x001fe40003fc5270 */
[----:B------:R-:W-:Y:S01]  /*12910*/  SHF.R.U32.HI R21, RZ, 0x3, R20 ;  /* 0x00000003ff157819 */ /* 0x000fe20000011614 */
[C---:B------:R-:W-:Y:S01]  /*12920*/  IMAD.WIDE.U32 R2, R0.reuse, UR4, R2 ;  /* 0x0000000400027c25 */ /* 0x040fe2000f8e0002 */
[----:B------:R-:W0:Y:S03]  /*12930*/  S2R R20, SR_TID.X ;  /* 0x0000000000147919 */ /* 0x000e260000002100 */
[----:B------:R-:W-:Y:S01]  /*12940*/  IMAD R4, R0, UR5, R4 ;  /* 0x0000000500047c24 */ /* 0x000fe2000f8e0204 */
[----:B------:R-:W-:-:S03]  /*12950*/  ULDC.64 UR4, c[0x0][0x2d0] ;  /* 0x0000b40000047ab9 */ /* 0x000fc60000000a00 */
[----:B------:R-:W-:Y:S02]  /*12960*/  IMAD.IADD R3, R3, 0x1, R4 ;  /* 0x0000000103037824 */ /* 0x000fe400078e0204 */
[----:B------:R-:W2:Y:S08]  /*12970*/  @P6 LDC R6, c[0x0][0x44c] ;  /* 0x00011300ff066b82 */ /* 0x000eb00000000800 */
[----:B------:R-:W4:Y:S01]  /*12980*/  @P6 LDC R0, c[0x0][0x450] ;  /* 0x00011400ff006b82 */ /* 0x000f220000000800 */
[----:B0-----:R-:W-:-:S05]  /*12990*/  IMAD.SHL.U32 R20, R20, 0x10, RZ ;  /* 0x0000001014147824 */ /* 0x001fca00078e00ff */
[----:B------:R-:W-:-:S05]  /*129a0*/  LOP3.LUT R20, R21, 0x70, R20, 0xf8, !PT ;  /* 0x0000007015147812 */ /* 0x000fca00078ef814 */
[----:B------:R-:W-:-:S04]  /*129b0*/  IMAD.IADD R5, R20, 0x1, R35 ;  /* 0x0000000114057824 */ /* 0x000fc800078e0223 */
[----:B--2---:R-:W-:-:S04]  /*129c0*/  @P6 IMAD.HI.U32 R6, R5, R6, RZ ;  /* 0x0000000605066227 */ /* 0x004fc800078e00ff */
[----:B------:R-:W-:Y:S01]  /*129d0*/  IMAD.MOV.U32 R4, RZ, RZ, R5 ;  /* 0x000000ffff047224 */ /* 0x000fe200078e0005 */
[----:B----4-:R-:W-:Y:S02]  /*129e0*/  @P6 SHF.R.U32.HI R4, RZ, R0, R6 ;  /* 0x00000000ff046219 */ /* 0x010fe40000011606 */
[----:B------:R-:W0:Y:S03]  /*129f0*/  LDC R6, c[0x0][0x448] ;  /* 0x00011200ff067b82 */ /* 0x000e260000000800 */
[----:B------:R-:W-:Y:S01]  /*12a00*/  IMAD.MOV R0, RZ, RZ, -R4 ;  /* 0x000000ffff007224 */ /* 0x000fe200078e0a04 */
[----:B------:R-:W2:Y:S01]  /*12a10*/  S2R R20, SR_TID.X ;  /* 0x0000000000147919 */ /* 0x000ea20000002100 */
[----:B------:R-:W-:-:S04]  /*12a20*/  IMAD.WIDE.U32 R2, R4, UR4, R2 ;  /* 0x0000000404027c25 */ /* 0x000fc8000f8e0002 */
[----:B0-----:R-:W-:Y:S01]  /*12a30*/  IMAD R0, R6, R0, R5 ;  /* 0x0000000006007224 */ /* 0x001fe200078e0205 */
[----:B------:R-:W-:-:S05]  /*12a40*/  SHF.R.S32.HI R5, RZ, 0x1f, R4 ;  /* 0x0000001fff057819 */ /* 0x000fca0000011404 */
[----:B------:R-:W-:-:S04]  /*12a50*/  IMAD R5, R5, UR4, RZ ;  /* 0x0000000405057c24 */ /* 0x000fc8000f8e02ff */
[----:B------:R-:W-:Y:S01]  /*12a60*/  IMAD R5, R4, UR5, R5 ;  /* 0x0000000504057c24 */ /* 0x000fe2000f8e0205 */
[----:B------:R-:W-:Y:S01]  /*12a70*/  SHF.R.S32.HI R4, RZ, 0x1f, R0 ;  /* 0x0000001fff047819 */ /* 0x000fe20000011400 */
[----:B------:R-:W-:-:S03]  /*12a80*/  ULDC.64 UR4, c[0x0][0x2c8] ;  /* 0x0000b20000047ab9 */ /* 0x000fc60000000a00 */
[----:B------:R-:W-:Y:S01]  /*12a90*/  IADD3 R3, R3, R5, RZ ;  /* 0x0000000503037210 */ /* 0x000fe20007ffe0ff */
[----:B------:R-:W-:Y:S02]  /*12aa0*/  IMAD R4, R4, UR4, RZ ;  /* 0x0000000404047c24 */ /* 0x000fe4000f8e02ff */
[----:B------:R-:W-:-:S04]  /*12ab0*/  IMAD.WIDE.U32 R2, R0, UR4, R2 ;  /* 0x0000000400027c25 */ /* 0x000fc8000f8e0002 */
[----:B------:R-:W-:Y:S01]  /*12ac0*/  IMAD R4, R0, UR5, R4 ;  /* 0x0000000500047c24 */ /* 0x000fe2000f8e0204 */
[----:B------:R-:W-:Y:S02]  /*12ad0*/  ULDC.64 UR4, c[0x0][0x280] ;  /* 0x0000a00000047ab9 */ /* 0x000fe40000000a00 */
[----:B------:R-:W-:Y:S01]  /*12ae0*/  LEA R0, P0, R2, UR4, 0x1 ;  /* 0x0000000402007c11 */ /* 0x000fe2000f8008ff */
[----:B------:R-:W-:Y:S01]  /*12af0*/  IMAD.IADD R4, R3, 0x1, R4 ;  /* 0x0000000103047824 */ /* 0x000fe200078e0204 */
[----:B------:R-:W-:Y:S01]  /*12b00*/  ULDC UR4, c[0x0][0x2b8] ;  /* 0x0000ae0000047ab9 */ /* 0x000fe20000000800 */
[----:B--2---:R-:W-:-:S03]  /*12b10*/  LOP3.LUT R20, R20, 0x7f, RZ, 0xc0, !PT ;  /* 0x0000007f14147812 */ /* 0x004fc600078ec0ff */
[----:B------:R-:W-:Y:S01]  /*12b20*/  LEA.HI.X R4, R2, UR5, R4, 0x1, P0 ;  /* 0x0000000502047c11 */ /* 0x000fe200080f0c04 */
[----:B------:R-:W-:Y:S01]  /*12b30*/  UMOV UR5, 0xffffffff ;  /* 0xffffffff00057882 */ /* 0x000fe20000000000 */
[----:B------:R-:W-:Y:S02]  /*12b40*/  ISETP.GE.AND P1, PT, R8, UR4, PT ;  /* 0x0000000408007c0c */ /* 0x000fe4000bf26270 */
[----:B------:R-:W-:Y:S01]  /*12b50*/  SHF.R.U32.HI R9, RZ, 0x3, R20 ;  /* 0x00000003ff097819 */ /* 0x000fe20000011614 */
[----:B---3--:R-:W-:Y:S10]  /*12b60*/  BRA.DIV UR5, `(.L_x_2331) ;  /* 0x0000003a05587947 */ /* 0x008ff4000b800000 */
[----:B------:R-:W0:Y:S01]  /*12b70*/  SHFL.IDX PT, R3, R0, RZ, 0x181f ;  /* 0x00181fff00037589 */ /* 0x000e2200000e0000 */
[----:B------:R-:W-:Y:S02]  /*12b80*/  IMAD R37, R37, R6, RZ ;  /* 0x0000000625257224 */ /* 0x000fe400078e02ff */
[----:B------:R-:W-:Y:S01]  /*12b90*/  IMAD.IADD R35, R9, 0x1, R35 ;  /* 0x0000000109237824 */ /* 0x000fe200078e0223 */
[----:B------:R-:W2:Y:S04]  /*12ba0*/  SHFL.IDX PT, R2, R4, RZ, 0x181f ;  /* 0x00181fff04027589 */ /* 0x000ea800000e0000 */
[----:B------:R-:W-:-:S13]  /*12bb0*/  ISETP.GE.AND P0, PT, R35, R37, PT ;  /* 0x000000252300720c */ /* 0x000fda0003f06270 */
[----:B0-----:R-:W-:-:S05]  /*12bc0*/  @!P0 LEA R3, P2, R8, R3, 0x1 ;  /* 0x0000000308038211 */ /* 0x001fca00078408ff */
[----:B--2---:R-:W-:-:S05]  /*12bd0*/  @!P0 IMAD.X R2, RZ, RZ, R2, P2 ;  /* 0x000000ffff028224 */ /* 0x004fca00010e0602 */
[----:B------:R-:W-:-:S04]  /*12be0*/  @!P0 LOP3.LUT R3, R3, R2, RZ, 0x3c, !PT ;  /* 0x0000000203038212 */ /* 0x000fc800078e3cff */
[----:B------:R-:W-:-:S04]  /*12bf0*/  @!P0 LOP3.LUT R2, R3, R2, RZ, 0x3c, !PT ;  /* 0x0000000203028212 */ /* 0x000fc800078e3cff */
[----:B------:R-:W-:-:S05]  /*12c00*/  @!P0 LOP3.LUT R3, R3, R2, RZ, 0x3c, !PT ;  /* 0x0000000203038212 */ /* 0x000fca00078e3cff */
[----:B------:R-:W-:Y:S01]  /*12c10*/  @!PT LDS RZ, [RZ] ;  /* 0x00000000fffff984 */ /* 0x000fe20000000800 */
[----:B-----5:R0:W-:Y:S02]  /*12c20*/  @!P0 LDGSTS.E.BYPASS.LTC128B.128 [R7+0x20400], desc[UR54][R2.64], !P1 ;  /* 0x2040000002078fae */ /* 0x0201e4000c901d76 */
[----:B0-----:R-:W-:Y:S02]  /*12c30*/  VIADD R2, R35, 0x10 ;  /* 0x0000001023027836 */ /* 0x001fe40000000000 */
[----:B------:R-:W0:Y:S03]  /*12c40*/  SHFL.IDX PT, R3, R0, 0x1, 0x181f ;  /* 0x00381f0000037f89 */ /* 0x000e2600000e0000 */
[----:B------:R-:W-:Y:S02]  /*12c50*/  ISETP.GE.AND P0, PT, R2, R37, PT ;  /* 0x000000250200720c */ /* 0x000fe40003f06270 */
[----:B------:R-:W2:Y:S11]  /*12c60*/  SHFL.IDX PT, R2, R4, 0x1, 0x181f ;  /* 0x00381f0004027f89 */ /* 0x000eb600000e0000 */
[----:B0-----:R-:W-:-:S05]  /*12c70*/  @!P0 LEA R3, P2, R8, R3, 0x1 ;  /* 0x0000000308038211 */ /* 0x001fca00078408ff */
[----:B--2---:R-:W-:-:S05]  /*12c80*/  @!P0 IMAD.X R2, RZ, RZ, R2, P2 ;  /* 0x000000ffff028224 */ /* 0x004fca00010e0602 */
        /* <DEDUP_REMOVED lines=8> */
[----:B------:R-:W2:Y:S04]  /*12d10*/  SHFL.IDX PT, R2, R4, 0x2, 0x181f ;  /* 0x00581f0004027f89 */ /* 0x000ea800000e0000 */
[----:B------:R-:W3:Y:S04]  /*12d20*/  SHFL.IDX PT, R4, R4, 0x3, 0x181f ;  /* 0x00781f0004047f89 */ /* 0x000ee800000e0000 */
[----:B0-----:R-:W-:-:S05]  /*12d30*/  @!P0 LEA R3, P2, R8, R3, 0x1 ;  /* 0x0000000308038211 */ /* 0x001fca00078408ff */
[----:B--2---:R-:W-:-:S05]  /*12d40*/  @!P0 IMAD.X R2, RZ, RZ, R2, P2 ;  /* 0x000000ffff028224 */ /* 0x004fca00010e0602 */
[----:B------:R-:W-:-:S04]  /*12d50*/  @!P0 LOP3.LUT R3, R3, R2, RZ, 0x3c, !PT ;  /* 0x0000000203038212 */ /* 0x000fc800078e3cff */
[----:B------:R-:W-:-:S04]  /*12d60*/  @!P0 LOP3.LUT R2, R3, R2, RZ, 0x3c, !PT ;  /* 0x0000000203028212 */ /* 0x000fc800078e3cff */
[----:B------:R-:W-:-:S05]  /*12d70*/  @!P0 LOP3.LUT R3, R3, R2, RZ, 0x3c, !PT ;  /* 0x0000000203038212 */ /* 0x000fca00078e3cff */
[----:B---3--:R0:W-:Y:S02]  /*12d80*/  @!P0 LDGSTS.E.BYPASS.LTC128B.128 [R7+0x21400], desc[UR54][R2.64], !P1 ;  /* 0x2140000002078fae */ /* 0x0081e4000c901d76 */
.L_x_2409:
[----:B------:R-:W-:-:S05]  /*12d90*/  VIADD R35, R35, 0x30 ;  /* 0x0000003023237836 */ /* 0x000fca0000000000 */
[----:B------:R-:W-:-:S13]  /*12da0*/  ISETP.GE.AND P0, PT, R35, R37, PT ;  /* 0x000000252300720c */ /* 0x000fda0003f06270 */
        /* <DEDUP_REMOVED lines=8> */
.L_x_2332:
        /* <DEDUP_REMOVED lines=18> */
.L_x_2410:
[----:B------:R-:W-:Y:S05]  /*12f50*/  BSYNC B0 ;  /* 0x0000000000007941 */ /* 0x000fea0003800000 */
.L_x_2333:
[----:B------:R-:W-:-:S05]  /*12f60*/  IMAD.U32 R2, RZ, RZ, UR36 ;  /* 0x00000024ff027e24 */ /* 0x000fca000f8e00ff */
[----:B------:R-:W-:-:S13]  /*12f70*/  ISETP.NE.AND P0, PT, R2, 0x3, PT ;  /* 0x000000030200780c */ /* 0x000fda0003f05270 */
[----:B------:R-:W-:Y:S05]  /*12f80*/  @!P0 BRA `(.L_x_2335) ;  /* 0x0000000000048947 */ /* 0x000fea0003800000 */
[----:B------:R-:W-:Y:S01]  /*12f90*/  BPT.TRAP 0x1 ;  /* 0x000000040000795c */ /* 0x000fe20000300000 */
.L_x_2335:
[----:B0-----:R-:W-:Y:S01]  /*12fa0*/  SHF.L.U32 R0, R25, 0x1f, RZ ;  /* 0x0000001f19007819 */ /* 0x001fe200000006ff */
[----:B------:R-:W-:Y:S03]  /*12fb0*/  BSSY B0, `(.L_x_2336) ;  /* 0x0000003000007945 */ /* 0x000fe60003800000 */
[----:B------:R-:W0:Y:S02]  /*12fc0*/  SYNCS.PHASECHK.TRANS64.TRYWAIT P0, [R27+URZ+0x28c60], R0 ;  /* 0x028c60001b0075a7 */ /* 0x000e24000800017f */
[----:B0-----:R-:W-:Y:S05]  /*12fd0*/  @!P0 BRA `(.L_x_2337) ;  /* 0x0000003800948947 */ /* 0x001fea0003800000 */
.L_x_2411:
[----:B------:R-:W-:Y:S05]  /*12fe0*/  BSYNC B0 ;  /* 0x0000000000007941 */ /* 0x000fea0003800000 */
.L_x_2336:
[----:B------:R-:W0:Y:S01]  /*12ff0*/  LDL.LU R2, [R1+0x8] ;  /* 0x0000080001027983 */ /* 0x000e220000300800 */
[----:B------:R-:W-:-:S03]  /*13000*/  ULDC.64 UR4, c[0x0][0x328] ;  /* 0x0000ca0000047ab9 */ /* 0x000fc60000000a00 */
[----:B------:R-:W2:Y:S01]  /*13010*/  LDL.LU R4, [R1+0xc] ;  /* 0x00000c0001047983 */ /* 0x000ea20000300800 */
[----:B------:R-:W-:Y:S02]  /*13020*/  IMAD R5, R24, 0x8000, R34 ;  /* 0x0000800018057824 */ /* 0x000fe400078e0222 */
[----:B0-----:R-:W-:Y:S02]  /*13030*/  IMAD R0, R2, UR4, RZ ;  /* 0x0000000402007c24 */ /* 0x001fe4000f8e02ff */
[----:B------:R-:W-:-:S04]  /*13040*/  IMAD.WIDE.U32 R2, R36, UR4, RZ ;  /* 0x0000000424027c25 */ /* 0x000fc8000f8e00ff */
[----:B------:R-:W-:Y:S01]  /*13050*/  IMAD R0, R36, UR5, R0 ;  /* 0x0000000524007c24 */ /* 0x000fe2000f8e0200 */
[----:B------:R-:W-:-:S03]  /*13060*/  ULDC.64 UR4, c[0x0][0x338] ;  /* 0x0000ce0000047ab9 */ /* 0x000fc60000000a00 */
[----:B------:R-:W-:Y:S02]  /*13070*/  IMAD.IADD R3, R3, 0x1, R0 ;  /* 0x0000000103037824 */ /* 0x000fe400078e0200 */
        /* <DEDUP_REMOVED lines=23> */
[----:B0-----:R-:W-:-:S05]  /*131f0*/  IMAD.SHL.U32 R7, R7, 0x8, RZ ;  /* 0x0000000807077824 */ /* 0x001fca00078e00ff */
[----:B------:R-:W-:-:S05]  /*13200*/  LOP3.LUT R7, R7, 0x38, RZ, 0xc0, !PT ;  /* 0x0000003807077812 */ /* 0x000fca00078ec0ff */
[----:B------:R-:W-:Y:S01]  /*13210*/  IMAD.SHL.U32 R0, R7, 0x2, RZ ;  /* 0x0000000207007824 */ /* 0x000fe200078e00ff */
[----:B------:R-:W-:-:S04]  /*13220*/  LOP3.LUT R7, R17, 0x1, RZ, 0xc0, !PT ;  /* 0x0000000111077812 */ /* 0x000fc800078ec0ff */
[----:B--2---:R-:W-:Y:S02]  /*13230*/  IADD3 R2, P0, R2, R0, RZ ;  /* 0x0000000002027210 */ /* 0x004fe40007f1e0ff */
[----:B------:R-:W-:Y:S02]  /*13240*/  ISETP.NE.U32.AND P1, PT, R7, 0x1, PT ;  /* 0x000000010700780c */ /* 0x000fe40003f25070 */
[----:B------:R-:W-:Y:S01]  /*13250*/  PRMT R7, R17, 0x8880, RZ ;  /* 0x0000888011077816 */ /* 0x000fe200000000ff */
[----:B---3--:R-:W-:Y:S01]  /*13260*/  IMAD.X R3, RZ, RZ, R3, P0 ;  /* 0x000000ffff037224 */ /* 0x008fe200000e0603 */
        /* <DEDUP_REMOVED lines=25> */
[----:B------:R-:W2:Y:S04]  /*13400*/  SHFL.IDX PT, R3, R6, 0x1, 0x181f ;  /* 0x00381f0006037f89 */ /* 0x000ea800000e0000 */
[----:B------:R-:W-:Y:S01]  /*13410*/  SHFL.IDX PT, R6, R6, 0x3, 0x181f ;  /* 0x00781f0006067f89 */ /* 0x000fe200000e0000 */
[----:B0-----:R-:W-:-:S05]  /*13420*/  IADD3 R2, P6, R2, R0, RZ ;  /* 0x0000000002027210 */ /* 0x001fca0007fde0ff */
[----:B--2---:R-:W-:Y:S01]  /*13430*/  IMAD.X R3, RZ, RZ, R3, P6 ;  /* 0x000000ffff037224 */ /* 0x004fe200030e0603 */
        /* <DEDUP_REMOVED lines=39> */
[----:B0-----:R0:W2:Y:S02]  /*136b0*/  SHFL.IDX PT, R2, R4, 0x3, 0x181f ;  /* 0x00781f0004027f89 */ /* 0x0010a400000e0000 */
.L_x_2421:
        /* <DEDUP_REMOVED lines=11> */
[----:B--2---:R-:W-:Y:S02]  /*13770*/  IADD3 R2, P0, R2, R0, RZ ;  /* 0x0000000002027210 */ /* 0x004fe40007f1e0ff */
        /* <DEDUP_REMOVED lines=22> */
.L_x_2339:
        /* <DEDUP_REMOVED lines=11> */
.L_x_2340:
[----:B------:R-:W2:Y:S01]  /*13990*/  LDL.LU R2, [R1+0x4] ;  /* 0x0000040001027983 */ /* 0x000ea20000300800 */
[----:B------:R3:W-:Y:S01]  /*139a0*/  SYNCS.ARRIVE.TRANS64.A1T0 RZ, [R27+URZ+0x28c50], RZ ;  /* 0x028c50ff1bff79a7 */ /* 0x0007e2000810003f */
[----:B------:R-:W-:Y:S01]  /*139b0*/  BSSY B0, `(.L_x_2341) ;  /* 0x00000f7000007945 */ /* 0x000fe20003800000 */
[----:B--2---:R-:W-:-:S05]  /*139c0*/  VIADD R7, R2, 0xfffffffe ;  /* 0xfffffffe02077836 */ /* 0x004fca0000000000 */
[----:B------:R-:W-:-:S13]  /*139d0*/  ISETP.GE.AND P0, PT, R7, R32, PT ;  /* 0x000000200700720c */ /* 0x000fda0003f06270 */
[----:B---3--:R-:W-:Y:S05]  /*139e0*/  @!P0 BRA `(.L_x_2342) ;  /* 0x0000000c00cc8947 */ /* 0x008fea0003800000 */
[----:B------:R-:W2:Y:S01]  /*139f0*/  LDL.LU R2, [R1+0x14] ;  /* 0x0000140001027983 */ /* 0x000ea20000300800 */
[----:B------:R-:W-:-:S04]  /*13a00*/  LOP3.LUT R29, R17, 0x80, RZ, 0xc0, !PT ;  /* 0x00000080111d7812 */ /* 0x000fc800078ec0ff */
[----:B------:R-:W-:Y:S02]  /*13a10*/  SHF.R.U32.HI R29, RZ, 0x3, R29 ;  /* 0x00000003ff1d7819 */ /* 0x000fe4000001161d */
[----:B--2---:R-:W-:-:S04]  /*13a20*/  LOP3.LUT R30, R2, 0x40, RZ, 0xc0, !PT ;  /* 0x00000040021e7812 */ /* 0x004fc800078ec0ff */
[----:B------:R-:W-:-:S07]  /*13a30*/  SHF.R.U32.HI R30, RZ, 0x2, R30 ;  /* 0x00000002ff1e7819 */ /* 0x000fce000001161e */
.L_x_2355:
[----:B--2---:R-:W2:Y:S01]  /*13a40*/  S2R R2, SR_TID.X ;  /* 0x0000000000027919 */ /* 0x004ea20000002100 */
[----:B---3--:R-:W3:Y:S01]  /*13a50*/  LDC R3, c[0x0][0x430] ;  /* 0x00010c00ff037b82 */ /* 0x008ee20000000800 */
[----:B------:R-:W-:Y:S01]  /*13a60*/  IMAD R6, R7, 0x40, R31 ;  /* 0x0000004007067824 */ /* 0x000fe200078e021f */
[----:B------:R-:W-:Y:S05]  /*13a70*/  YIELD ;  /* 0x0000000000007946 */ /* 0x000fea0003800000 */
[----:B0-----:R-:W0:Y:S01]  /*13a80*/  S2R R4, SR_TID.X ;  /* 0x0000000000047919 */ /* 0x001e220000002100 */
[----:B------:R-:W-:Y:S01]  /*13a90*/  IMAD.U32 R11, RZ, RZ, UR36 ;  /* 0x00000024ff0b7e24 */ /* 0x000fe2000f8e00ff */
[----:B------:R-:W-:Y:S01]  /*13aa0*/  ULDC UR4, c[0x0][0x430] ;  /* 0x00010c0000047ab9 */ /* 0x000fe20000000800 */
[----:B------:R-:W-:Y:S01]  /*13ab0*/  VIADD R24, R24, 0x1 ;  /* 0x0000000118187836 */ /* 0x000fe20000000000 */
[----:B---3--:R-:W-:-:S02]  /*13ac0*/  ISETP.NE.AND P0, PT, R3, 0x1, PT ;  /* 0x000000010300780c */ /* 0x008fc40003f05270 */
[----:B--2---:R-:W-:-:S04]  /*13ad0*/  LOP3.LUT R2, R2, 0x7f, RZ, 0xc0, !PT ;  /* 0x0000007f02027812 */ /* 0x004fc800078ec0ff */
[----:B------:R-:W-:-:S07]  /*13ae0*/  SHF.R.U32.HI R2, RZ, 0x3, R2 ;  /* 0x00000003ff027819 */ /* 0x000fce0000011602 */
[----:B------:R-:W2:Y:S01]  /*13af0*/  @P0 LDC R3, c[0x0][0x434] ;  /* 0x00010d00ff030b82 */ /* 0x000ea20000000800 */
[----:B0-----:R-:W-:-:S05]  /*13b00*/  IMAD.SHL.U32 R4, R4, 0x10, RZ ;  /* 0x0000001004047824 */ /* 0x001fca00078e00ff */
[----:B------:R-:W-:Y:S02]  /*13b10*/  LOP3.LUT R4, R2, 0x70, R4, 0xf8, !PT ;  /* 0x0000007002047812 */ /* 0x000fe400078ef804 */
[----:B------:R-:W0:Y:S02]  /*13b20*/  @P0 LDC R2, c[0x0][0x438] ;  /* 0x00010e00ff020b82 */ /* 0x000e240000000800 */
[C---:B------:R-:W-:Y:S01]  /*13b30*/  ISETP.GT.U32.AND P1, PT, R4.reuse, 0x3f, PT ;  /* 0x0000003f0400780c */ /* 0x040fe20003f24070 */
[----:B------:R-:W-:-:S04]  /*13b40*/  IMAD.IADD R6, R4, 0x1, R6 ;  /* 0x0000000104067824 */ /* 0x000fc800078e0206 */
[----:B------:R-:W-:-:S08]  /*13b50*/  IMAD.MOV.U32 R10, RZ, RZ, R6 ;  /* 0x000000ffff0a7224 */ /* 0x000fd000078e0006 */
[----:B------:R-:W3:Y:S01]  /*13b60*/  @!P1 LDC.64 R4, c[0x0][0x428] ;  /* 0x00010a00ff049b82 */ /* 0x000ee20000000a00 */
[----:B--2---:R-:W-:-:S07]  /*13b70*/  @P0 IMAD.HI.U32 R3, R6, R3, RZ ;  /* 0x0000000306030227 */ /* 0x004fce00078e00ff */
[----:B------:R-:W2:Y:S01]  /*13b80*/  @!P1 LDC.64 R8, c[0x0][0x418] ;  /* 0x00010600ff089b82 */ /* 0x000ea20000000a00 */
[----:B0-----:R-:W-:-:S04]  /*13b90*/  @P0 SHF.R.U32.HI R10, RZ, R2, R3 ;  /* 0x00000002ff0a0219 */ /* 0x001fc80000011603 */
[--C-:B------:R-:W-:Y:S01]  /*13ba0*/  @!P1 SHF.R.S32.HI R3, RZ, 0x1f, R10.reuse ;  /* 0x0000001fff039819 */ /* 0x100fe2000001140a */
[----:B------:R-:W-:-:S04]  /*13bb0*/  @!P1 IMAD.MOV.U32 R2, RZ, RZ, R10 ;  /* 0x000000ffff029224 */ /* 0x000fc800078e000a */
[----:B---3--:R-:W-:-:S04]  /*13bc0*/  @!P1 IMAD.WIDE.U32 R2, R28, R4, R2 ;  /* 0x000000041c029225 */ /* 0x008fc800078e0002 */
[----:B------:R-:W-:-:S04]  /*13bd0*/  @!P1 IMAD R4, R33, R4, RZ ;  /* 0x0000000421049224 */ /* 0x000fc800078e02ff */
[----:B------:R-:W-:Y:S01]  /*13be0*/  @!P1 IMAD R5, R28, R5, R4 ;  /* 0x000000051c059224 */ /* 0x000fe200078e0204 */
[----:B--2---:R-:W-:Y:S01]  /*13bf0*/  @!P1 LEA R8, P0, R2, R8, 0x2 ;  /* 0x0000000802089211 */ /* 0x004fe200078010ff */
[----:B------:R-:W-:-:S03]  /*13c00*/  IMAD.MOV.U32 R4, RZ, RZ, RZ ;  /* 0x000000ffff047224 */ /* 0x000fc600078e00ff */
[----:B------:R-:W-:Y:S01]  /*13c10*/  @!P1 IADD3 R3, R5, R3, RZ ;  /* 0x0000000305039210 */ /* 0x000fe20007ffe0ff */
[----:B------:R-:W-:-:S03]  /*13c20*/  IMAD.MOV R5, RZ, RZ, -R10 ;  /* 0x000000ffff057224 */ /* 0x000fc600078e0a0a */
[----:B------:R-:W-:Y:S01]  /*13c30*/  @!P1 LEA.HI.X R9, R2, R9, R3, 0x2, P0 ;  /* 0x0000000902099211 */ /* 0x000fe200000f1403 */
[----:B------:R-:W-:Y:S01]  /*13c40*/  IMAD R5, R5, UR4, R6 ;  /* 0x0000000405057c24 */ /* 0x000fe2000f8e0206 */
[----:B------:R-:W-:-:S03]  /*13c50*/  ISETP.NE.AND P0, PT, R24, 0x2, PT ;  /* 0x000000021800780c */ /* 0x000fc60003f05270 */
[----:B------:R0:W5:Y:S01]  /*13c60*/  @!P1 LDG.E R4, desc[UR54][R8.64] ;  /* 0x0000003608049981 */ /* 0x000162000c1e1900 */
[----:B------:R-:W-:Y:S01]  /*13c70*/  ISETP.NE.AND P1, PT, R11, 0x3, PT ;  /* 0x000000030b00780c */ /* 0x000fe20003f25270 */
[----:B------:R-:W-:Y:S01]  /*13c80*/  IMAD.MOV.U32 R3, RZ, RZ, R7 ;  /* 0x000000ffff037224 */ /* 0x000fe200078e0007 */
[----:B------:R-:W-:Y:S01]  /*13c90*/  SEL R2, RZ, 0x1, P0 ;  /* 0x00000001ff027807 */ /* 0x000fe20000000000 */
[----:B------:R-:W-:Y:S01]  /*13ca0*/  VIADD R7, R7, 0xffffffff ;  /* 0xffffffff07077836 */ /* 0x000fe20000000000 */
[----:B------:R-:W-:Y:S02]  /*13cb0*/  SEL R24, R24, RZ, P0 ;  /* 0x000000ff18187207 */ /* 0x000fe40000000000 */
[----:B------:R-:W-:Y:S02]  /*13cc0*/  LOP3.LUT R25, R25, R2, RZ, 0x3c, !PT ;  /* 0x0000000219197212 */ /* 0x000fe400078e3cff */
[----:B------:R-:W-:-:S05]  /*13cd0*/  ISETP.GT.AND P3, PT, R3, R32, PT ;  /* 0x000000200300720c */ /* 0x000fca0003f64270 */
[----:B01----:R-:W-:Y:S08]  /*13ce0*/  @!P1 BRA `(.L_x_2343) ;  /* 0x0000000000049947 */ /* 0x003ff00003800000 */
[----:B------:R-:W-:Y:S01]  /*13cf0*/  BPT.TRAP 0x1 ;  /* 0x000000040000795c */ /* 0x000fe20000300000 */
.L_x_2343:
[----:B------:R-:W-:Y:S01]  /*13d00*/  IMAD R6, R24, 0x8, R23 ;  /* 0x0000000818067824 */ /* 0x000fe200078e0217 */
[----:B------:R-:W-:Y:S01]  /*13d10*/  SHF.L.U32 R17, R25, 0x1f, RZ ;  /* 0x0000001f19117819 */ /* 0x000fe200000006ff */
[----:B------:R-:W-:Y:S01]  /*13d20*/  BSSY B1, `(.L_x_2344) ;  /* 0x0000004000017945 */ /* 0x000fe20003800000 */
[----:B------:R-:W-:Y:S02]  /*13d30*/  SHF.R.S32.HI R9, RZ, 0x1f, R5 ;  /* 0x0000001fff097819 */ /* 0x000fe40000011405 */
[----:B------:R-:W0:Y:S02]  /*13d40*/  SYNCS.PHASECHK.TRANS64.TRYWAIT P0, [R6+URZ+0x28c40], R17 ;  /* 0x028c4011060075a7 */ /* 0x000e24000800017f */
[----:B0-----:R-:W-:Y:S05]  /*13d50*/  @!P0 BRA `(.L_x_2345) ;  /* 0x0000003400708947 */ /* 0x001fea0003800000 */
.L_x_2422:
[----:B------:R-:W-:Y:S05]  /*13d60*/  BSYNC B1 ;  /* 0x0000000000017941 */ /* 0x000fea0003800000 */
.L_x_2344:
        /* <DEDUP_REMOVED lines=42> */
.L_x_2432:
        /* <DEDUP_REMOVED lines=8> */
.L_x_2347:
        /* <DEDUP_REMOVED lines=11> */
.L_x_2348:
[----:B------:R2:W-:Y:S01]  /*14140*/  SYNCS.ARRIVE.TRANS64.A1T0 RZ, [R6+URZ+0x28c30], RZ ;  /* 0x028c30ff06ff79a7 */ /* 0x0005e2000810003f */
[----:B------:R-:W-:Y:S05]  /*14150*/  @!P2 BRA `(.L_x_2349) ;  /* 0x000000000004a947 */ /* 0x000fea0003800000 */
[----:B------:R-:W-:Y:S01]  /*14160*/  BPT.TRAP 0x1 ;  /* 0x000000040000795c */ /* 0x000fe20000300000 */
.L_x_2349:
[----:B------:R-:W3:Y:S01]  /*14170*/  SYNCS.PHASECHK.TRANS64.TRYWAIT P0, [R6+URZ+0x28c60], R17 ;  /* 0x028c6011060075a7 */ /* 0x000ee2000800017f */
[----:B------:R-:W-:Y:S04]  /*14180*/  BSSY B1, `(.L_x_2350) ;  /* 0x0000002000017945 */ /* 0x000fe80003800000 */
[----:B---3--:R-:W-:Y:S05]  /*14190*/  @!P0 BRA `(.L_x_2351) ;  /* 0x0000003400908947 */ /* 0x008fea0003800000 */
.L_x_2433:
[----:B------:R-:W-:Y:S05]  /*141a0*/  BSYNC B1 ;  /* 0x0000000000017941 */ /* 0x000fea0003800000 */
.L_x_2350:
        /* <DEDUP_REMOVED lines=81> */
.L_x_2443:
        /* <DEDUP_REMOVED lines=25> */
.L_x_2353:
        /* <DEDUP_REMOVED lines=11> */
.L_x_2354:
[----:B------:R3:W-:Y:S01]  /*14900*/  SYNCS.ARRIVE.TRANS64.A1T0 RZ, [R6+URZ+0x28c50], RZ ;  /* 0x028c50ff06ff79a7 */ /* 0x0007e2000810003f */
[----:B------:R-:W-:Y:S05]  /*14910*/  @P3 BRA `(.L_x_2355) ;  /* 0xfffffff000483947 */ /* 0x000fea000383ffff */
.L_x_2342:
[----:B------:R-:W-:Y:S05]  /*14920*/  BSYNC B0 ;  /* 0x0000000000007941 */ /* 0x000fea0003800000 */
.L_x_2341:
        /* <DEDUP_REMOVED lines=21> */
.L_x_2357:
[----:B------:R-:W-:Y:S05]  /*14a80*/  BSYNC B0 ;  /* 0x0000000000007941 */ /* 0x000fea0003800000 */
.L_x_2356:
[----:B------:R-:W-:-:S07]  /*14a90*/  SEL R24, R24, RZ, P0 ;  /* 0x000000ff18187207 */ /* 0x000fce0000000000 */
.L_x_2316:
[----:B------:R-:W-:Y:S05]  /*14aa0*/  BSYNC B7 ;  /* 0x0000000000077941 */ /* 0x000fea0003800000 */
.L_x_2314:
        /* <DEDUP_REMOVED lines=11> */
.L_x_2358:
        /* <DEDUP_REMOVED lines=17> */
[----:B----4-:R-:W-:Y:S01]  /*14c70*/  @!P1 IMAD.MOV.U32 R17, RZ, RZ, R2 ;  /* 0x000000ffff119224 */ /* 0x010fe200078e0002 */
[----:B------:R-:W-:-:S04]  /*14c80*/  ISETP.NE.AND P1, PT, R8, RZ, PT ;  /* 0x000000ff0800720c */ /* 0x000fc80003f25270 */
[----:B------:R-:W0:Y:S02]  /*14c90*/  SHFL.UP PT, R14, R17, 0x1, RZ ;  /* 0x04200000110e7989 */ /* 0x000e2400000e00ff */
[----:B0-----:R-:W-:-:S04]  /*14ca0*/  SEL R4, R14, RZ, P1 ;  /* 0x000000ff0e047207 */ /* 0x001fc80000800000 */
[----:B------:R-:W-:-:S05]  /*14cb0*/  IADD3 R4, R17, R4, RZ ;  /* 0x0000000411047210 */ /* 0x000fca0007ffe0ff */
[----:B------:R-:W0:Y:S02]  /*14cc0*/  SHFL.UP PT, R14, R4, 0x2, RZ ;  /* 0x04400000040e7989 */ /* 0x000e2400000e00ff */
[----:B0-----:R-:W-:-:S05]  /*14cd0*/  SEL R5, R14, RZ, P2 ;  /* 0x000000ff0e057207 */ /* 0x001fca0001000000 */
[----:B--23--:R-:W-:Y:S02]  /*14ce0*/  IMAD.IADD R6, R4, 0x1, R5 ;  /* 0x0000000104067824 */ /* 0x00cfe400078e0205 */
[----:B------:R-:W-:Y:S04]  /*14cf0*/  SHFL.IDX PT, R5, R16, 0x1, 0x1f ;  /* 0x00201f0010057f89 */ /* 0x000fe800000e0000 */
        /* <DEDUP_REMOVED lines=10> */
.L_x_2453:
[----:B------:R-:W-:Y:S02]  /*14da0*/  ULDC UR4, c[0x0][0xc38] ;  /* 0x00030e0000047ab9 */ /* 0x000fe40000000800 */
[----:B------:R-:W-:-:S04]  /*14db0*/  IMAD.U32 R4, RZ, RZ, UR4 ;  /* 0x00000004ff047e24 */ /* 0x000fc8000f8e00ff */
[----:B--2---:R-:W-:-:S04]  /*14dc0*/  IMAD R14, R14, R4, RZ ;  /* 0x000000040e0e7224 */ /* 0x004fc800078e02ff */
[----:B------:R-:W-:-:S05]  /*14dd0*/  IMAD.IADD R5, R5, 0x1, R14 ;  /* 0x0000000105057824 */ /* 0x000fca00078e020e */
[----:B------:R-:W-:-:S13]  /*14de0*/  ISETP.GT.AND P6, PT, R5, R0, PT ;  /* 0x000000000500720c */ /* 0x000fda0003fc4270 */
[----:B------:R-:W-:Y:S05]  /*14df0*/  @P6 BRA `(.L_x_2361) ;  /* 0x00000000009c6947 */ /* 0x000fea0003800000 */
.L_x_2366:
        /* <DEDUP_REMOVED lines=14> */
.L_x_2364:
[----:B------:R-:W-:Y:S05]  /*14ee0*/  BSYNC B0 ;  /* 0x0000000000007941 */ /* 0x000fea0003800000 */
.L_x_2363:
        /* <DEDUP_REMOVED lines=18> */
.L_x_2461:
[----:B------:R-:W-:Y:S02]  /*15010*/  ULDC UR4, c[0x0][0xc38] ;  /* 0x00030e0000047ab9 */ /* 0x000fe40000000800 */
[----:B------:R-:W-:-:S04]  /*15020*/  IMAD.U32 R4, RZ, RZ, UR4 ;  /* 0x00000004ff047e24 */ /* 0x000fc8000f8e00ff */
[----:B--2---:R-:W-:-:S04]  /*15030*/  IMAD R14, R14, R4, RZ ;  /* 0x000000040e0e7224 */ /* 0x004fc800078e02ff */
[----:B------:R-:W-:-:S05]  /*15040*/  IMAD.IADD R5, R14, 0x1, R5 ;  /* 0x000000010e057824 */ /* 0x000fca00078e0205 */
[----:B------:R-:W-:-:S13]  /*15050*/  ISETP.GT.AND P6, PT, R5, R0, PT ;  /* 0x000000000500720c */ /* 0x000fda0003fc4270 */
[----:B------:R-:W-:Y:S05]  /*15060*/  @!P6 BRA `(.L_x_2366) ;  /* 0xfffffffc0064e947 */ /* 0x000fea000383ffff */
.L_x_2361:
        /* <DEDUP_REMOVED lines=8> */
.L_x_2465:
[----:B------:R-:W-:Y:S01]  /*150f0*/  ISETP.NE.AND P0, PT, R3, RZ, PT ;  /* 0x000000ff0300720c */ /* 0x000fe20003f05270 */
[----:B------:R-:W-:-:S12]  /*15100*/  IMAD.MOV.U32 R14, RZ, RZ, RZ ;  /* 0x000000ffff0e7224 */ /* 0x000fd800078e00ff */
[----:B------:R-:W-:Y:S05]  /*15110*/  @!P0 BRA `(.L_x_2368) ;  /* 0x0000000000108947 */ /* 0x000fea0003800000 */
[----:B------:R-:W-:Y:S01]  /*15120*/  UMOV UR4, 0xffffffff ;  /* 0xffffffff00047882 */ /* 0x000fe20000000000 */
[----:B------:R-:W-:Y:S02]  /*15130*/  VIADD R12, R6, 0xffffffff ;  /* 0xffffffff060c7836 */ /* 0x000fe40000000000 */
[----:B------:R-:W-:Y:S05]  /*15140*/  BRA.DIV UR4, `(.L_x_2369) ;  /* 0x0000003604bc7947 */ /* 0x000fea000b800000 */
[----:B------:R4:W0:Y:S02]  /*15150*/  SHFL.IDX PT, R14, R2, R12, 0x1f ;  /* 0x00001f0c020e7589 */ /* 0x00082400000e0000 */
.L_x_2368:
[----:B0---4-:R-:W0:Y:S01]  /*15160*/  LDC.64 R2, c[0x0][0xc90] ;  /* 0x00032400ff027b82 */ /* 0x011e220000000a00 */
[----:B------:R-:W-:-:S04]  /*15170*/  IMAD.IADD R19, R6, 0x1, R19 ;  /* 0x0000000106137824 */ /* 0x000fc800078e0213 */
[----:B0-----:R-:W-:-:S05]  /*15180*/  IMAD.WIDE R2, R19, 0x4, R2 ;  /* 0x0000000413027825 */ /* 0x001fca00078e0202 */
[----:B------:R0:W2:Y:S01]  /*15190*/  LDG.E R7, desc[UR54][R2.64] ;  /* 0x0000003602077981 */ /* 0x0000a2000c1e1900 */
[----:B------:R-:W-:Y:S02]  /*151a0*/  IMAD R16, R14, R4, R5 ;  /* 0x000000040e107224 */ /* 0x000fe400078e0205 */
[----:B0-----:R-:W-:Y:S02]  /*151b0*/  IMAD.MOV.U32 R2, RZ, RZ, RZ ;  /* 0x000000ffff027224 */ /* 0x001fe400078e00ff */
[----:B--23--:R-:W-:-:S05]  /*151c0*/  IMAD R6, R17, R7, RZ ;  /* 0x0000000711067224 */ /* 0x00cfca00078e02ff */
[----:B------:R-:W-:-:S04]  /*151d0*/  IABS R8, R6 ;  /* 0x0000000600087213 */ /* 0x000fc80000000000 */
[----:B------:R-:W0:Y:S08]  /*151e0*/  I2F.RP R9, R8 ;  /* 0x0000000800097306 */ /* 0x000e300000209400 */
[----:B0-----:R-:W0:Y:S02]  /*151f0*/  MUFU.RCP R9, R9 ;  /* 0x0000000900097308 */ /* 0x001e240000001000 */
[----:B0-----:R-:W-:-:S06]  /*15200*/  VIADD R10, R9, 0xffffffe ;  /* 0x0ffffffe090a7836 */ /* 0x001fcc0000000000 */
[----:B------:R-:W0:Y:S02]  /*15210*/  F2I.FTZ.U32.TRUNC.NTZ R3, R10 ;  /* 0x0000000a00037305 */ /* 0x000e24000021f000 */
[----:B0-----:R-:W-:-:S04]  /*15220*/  IMAD.MOV R11, RZ, RZ, -R3 ;  /* 0x000000ffff0b7224 */ /* 0x001fc800078e0a03 */
[----:B------:R-:W-:-:S04]  /*15230*/  IMAD R5, R11, R8, RZ ;  /* 0x000000080b057224 */ /* 0x000fc800078e02ff */
[----:B------:R-:W-:-:S04]  /*15240*/  IMAD.HI.U32 R2, R3, R5, R2 ;  /* 0x0000000503027227 */ /* 0x000fc800078e0002 */
[----:B------:R-:W-:Y:S01]  /*15250*/  IMAD.IADD R5, R0, 0x1, -R16 ;  /* 0x0000000100057824 */ /* 0x000fe200078e0a10 */
[----:B------:R-:W-:-:S04]  /*15260*/  IABS R0, R6 ;  /* 0x0000000600007213 */ /* 0x000fc80000000000 */
[----:B------:R-:W-:Y:S01]  /*15270*/  IABS R3, R5 ;  /* 0x0000000500037213 */ /* 0x000fe20000000000 */
[----:B------:R-:W-:-:S04]  /*15280*/  IMAD.MOV R0, RZ, RZ, -R0 ;  /* 0x000000ffff007224 */ /* 0x000fc800078e0a00 */
        /* <DEDUP_REMOVED lines=12> */
[----:B------:R-:W-:Y:S02]  /*15350*/  IMAD R0, R7, R2, RZ ;  /* 0x0000000207007224 */ /* 0x000fe400078e02ff */
[----:B------:R-:W-:Y:S02]  /*15360*/  IMAD.MOV R2, RZ, RZ, -R2 ;  /* 0x000000ffff027224 */ /* 0x000fe400078e0a02 */
[----:B------:R-:W-:Y:S02]  /*15370*/  IMAD.MOV R3, RZ, RZ, -R0 ;  /* 0x000000ffff037224 */ /* 0x000fe400078e0a00 */
[----:B------:R-:W-:-:S03]  /*15380*/  IMAD R5, R6, R2, R5 ;  /* 0x0000000206057224 */ /* 0x000fc600078e0205 */
[----:B------:R-:W-:-:S04]  /*15390*/  VIADDMNMX R4, R3, R4, R7, PT ;  /* 0x0000000403047246 */ /* 0x000fc80003800107 */
[-C--:B------:R-:W-:Y:S02]  /*153a0*/  IABS R7, R4.reuse ;  /* 0x0000000400077213 */ /* 0x080fe40000000000 */
[----:B------:R-:W-:Y:S02]  /*153b0*/  IABS R6, R4 ;  /* 0x0000000400067213 */ /* 0x000fe40000000000 */
[----:B------:R-:W0:Y:S03]  /*153c0*/  I2F.RP R8, R7 ;  /* 0x0000000700087306 */ /* 0x000e260000209400 */
[----:B------:R-:W-:-:S05]  /*153d0*/  IMAD.MOV R6, RZ, RZ, -R6 ;  /* 0x000000ffff067224 */ /* 0x000fca00078e0a06 */
[----:B0-----:R-:W0:Y:S02]  /*153e0*/  MUFU.RCP R8, R8 ;  /* 0x0000000800087308 */ /* 0x001e240000001000 */
[----:B0-----:R-:W-:-:S06]  /*153f0*/  IADD3 R3, R8, 0xffffffe, RZ ;  /* 0x0ffffffe08037810 */ /* 0x001fcc0007ffe0ff */
[----:B------:R-:W0:Y:S02]  /*15400*/  F2I.FTZ.U32.TRUNC.NTZ R3, R3 ;  /* 0x0000000300037305 */ /* 0x000e24000021f000 */
[----:B0-----:R-:W-:-:S04]  /*15410*/  IMAD.MOV R2, RZ, RZ, -R3 ;  /* 0x000000ffff027224 */ /* 0x001fc800078e0a03 */
[----:B------:R-:W-:Y:S02]  /*15420*/  IMAD R9, R2, R7, RZ ;  /* 0x0000000702097224 */ /* 0x000fe400078e02ff */
[----:B------:R-:W-:-:S04]  /*15430*/  IMAD.MOV.U32 R2, RZ, RZ, RZ ;  /* 0x000000ffff027224 */ /* 0x000fc800078e00ff */
[----:B------:R-:W-:Y:S01]  /*15440*/  IMAD.HI.U32 R2, R3, R9, R2 ;  /* 0x0000000903027227 */ /* 0x000fe200078e0002 */
[----:B------:R-:W-:Y:S02]  /*15450*/  IABS R9, R5 ;  /* 0x0000000500097213 */ /* 0x000fe40000000000 */
[C---:B------:R-:W-:Y:S01]  /*15460*/  LOP3.LUT R3, R5.reuse, R4, RZ, 0x3c, !PT ;  /* 0x0000000405037212 */ /* 0x040fe200078e3cff */
[----:B------:R-:W-:Y:S02]  /*15470*/  IMAD.IADD R5, R5, 0x1, R0 ;  /* 0x0000000105057824 */ /* 0x000fe400078e0200 */
[----:B------:R-:W-:Y:S01]  /*15480*/  IMAD.HI.U32 R2, R2, R9, RZ ;  /* 0x0000000902027227 */ /* 0x000fe200078e00ff */
[----:B------:R-:W-:-:S03]  /*15490*/  ISETP.GE.AND P2, PT, R3, RZ, PT ;  /* 0x000000ff0300720c */ /* 0x000fc60003f46270 */
[----:B------:R-:W-:-:S05]  /*154a0*/  IMAD R6, R2, R6, R9 ;  /* 0x0000000602067224 */ /* 0x000fca00078e0209 */
[----:B------:R-:W-:-:S13]  /*154b0*/  ISETP.GT.U32.AND P1, PT, R7, R6, PT ;  /* 0x000000060700720c */ /* 0x000fda0003f24070 */
[----:B------:R-:W-:Y:S02]  /*154c0*/  @!P1 IMAD.IADD R6, R6, 0x1, -R7 ;  /* 0x0000000106069824 */ /* 0x000fe400078e0a07 */
[----:B------:R-:W-:Y:S01]  /*154d0*/  @!P1 VIADD R2, R2, 0x1 ;  /* 0x0000000102029836 */ /* 0x000fe20000000000 */
[----:B------:R-:W-:Y:S02]  /*154e0*/  ISETP.NE.AND P1, PT, R4, RZ, PT ;  /* 0x000000ff0400720c */ /* 0x000fe40003f25270 */
[----:B------:R-:W-:-:S13]  /*154f0*/  ISETP.GE.U32.AND P0, PT, R6, R7, PT ;  /* 0x000000070600720c */ /* 0x000fda0003f06070 */
[----:B------:R-:W-:-:S04]  /*15500*/  @P0 VIADD R2, R2, 0x1 ;  /* 0x0000000102020836 */ /* 0x000fc80000000000 */
[----:B------:R-:W-:Y:S01]  /*15510*/  @!P2 IMAD.MOV R2, RZ, RZ, -R2 ;  /* 0x000000ffff02a224 */ /* 0x000fe200078e0a02 */
[----:B------:R-:W-:Y:S01]  /*15520*/  @!P1 LOP3.LUT R2, RZ, R4, RZ, 0x33, !PT ;  /* 0x00000004ff029212 */ /* 0x000fe200078e33ff */
[----:B------:R-:W-:-:S04]  /*15530*/  IMAD.MOV R4, RZ, RZ, -R4 ;  /* 0x000000ffff047224 */ /* 0x000fc800078e0a04 */
[----:B------:R-:W-:Y:S01]  /*15540*/  IMAD R18, R2, R4, R5 ;  /* 0x0000000402127224 */ /* 0x000fe200078e0205 */
[----:B------:R-:W-:-:S05]  /*15550*/  LOP3.LUT R2, RZ, R2, RZ, 0x33, !PT ;  /* 0x00000002ff027212 */ /* 0x000fca00078e33ff */
[----:B------:R-:W-:Y:S01]  /*15560*/  IMAD.IADD R17, R17, 0x1, R2 ;  /* 0x0000000111117824 */ /* 0x000fe200078e0202 */
[----:B------:R-:W-:Y:S06]  /*15570*/  BRA `(.L_x_2370) ;  /* 0x00000000001c7947 */ /* 0x000fec0003800000 */
.L_x_2362:
[----:B------:R-:W-:Y:S01]  /*15580*/  UMOV UR4, URZ ;  /* 0x0000003f00047c82 */ /* 0x000fe20008000000 */
[----:B------:R-:W-:Y:S01]  /*15590*/  UMOV UR5, URZ ;  /* 0x0000003f00057c82 */ /* 0x000fe20008000000 */
[----:B------:R-:W-:Y:S01]  /*155a0*/  ULDC UR6, c[0x0][0xc3c] ;  /* 0x00030f0000067ab9 */ /* 0x000fe20000000800 */
[----:B------:R-:W-:Y:S02]  /*155b0*/  IMAD.MOV.U32 R16, RZ, RZ, R0 ;  /* 0x000000ffff107224 */ /* 0x000fe400078e0000 */
[----:B------:R-:W-:Y:S02]  /*155c0*/  IMAD.U32 R17, RZ, RZ, UR4 ;  /* 0x00000004ff117e24 */ /* 0x000fe4000f8e00ff */
[----:B------:R-:W-:Y:S02]  /*155d0*/  IMAD.U32 R18, RZ, RZ, UR5 ;  /* 0x00000005ff127e24 */ /* 0x000fe4000f8e00ff */
[----:B------:R-:W-:-:S07]  /*155e0*/  IMAD.U32 R19, RZ, RZ, UR6 ;  /* 0x00000006ff137e24 */ /* 0x000fce000f8e00ff */
.L_x_2370:
        /* <DEDUP_REMOVED lines=10> */
.L_x_2359:
[----:B------:R-:W-:Y:S02]  /*15690*/  ULDC UR4, c[0x0][0xc3c] ;  /* 0x00030f0000047ab9 */ /* 0x000fe40000000800 */
[----:B0-----:R-:W-:-:S13]  /*156a0*/  ISETP.GE.AND P0, PT, R19, UR4, PT ;  /* 0x0000000413007c0c */ /* 0x001fda000bf06270 */
[----:B------:R-:W-:Y:S05]  /*156b0*/  @!P0 BRA `(.L_x_2371) ;  /* 0xffffffb400448947 */ /* 0x000fea000383ffff */
[----:B------:R-:W-:Y:S05]  /*156c0*/  BSYNC B8 ;  /* 0x0000000000087941 */ /* 0x000fea0003800000 */
.L_x_2302:
[----:B------:R-:W5:Y:S01]  /*156d0*/  LDL.LU R0, [R1+0x10] ;  /* 0x0000100001007983 */ /* 0x000f620000300800 */
[----:B------:R-:W-:Y:S01]  /*156e0*/  BSSY B0, `(.L_x_2372) ;  /* 0x000000b000007945 */ /* 0x000fe20003800000 */
[----:B------:R-:W1:Y:S01]  /*156f0*/  S2R R5, SR_CgaCtaId ;  /* 0x0000000000057919 */ /* 0x000e620000008800 */
[----:B-----5:R-:W-:-:S05]  /*15700*/  VIADD R0, R0, 0x1 ;  /* 0x0000000100007836 */ /* 0x020fca0000000000 */
[----:B0-----:R-:W-:-:S04]  /*15710*/  LEA.HI R2, R0, R0, RZ, 0x1 ;  /* 0x0000000000027211 */ /* 0x001fc800078f08ff */
[----:B------:R-:W-:Y:S02]  /*15720*/  LOP3.LUT R3, R2, 0xfffffffe, RZ, 0xc0, !PT ;  /* 0xfffffffe02037812 */ /* 0x000fe400078ec0ff */
[----:B------:R-:W-:-:S03]  /*15730*/  MOV R2, 0x400 ;  /* 0x0000040000027802 */ /* 0x000fc60000000f00 */
[----:B------:R-:W-:Y:S01]  /*15740*/  IMAD.IADD R0, R0, 0x1, -R3 ;  /* 0x0000000100007824 */ /* 0x000fe200078e0a03 */
[----:B-1----:R-:W-:-:S04]  /*15750*/  LEA R5, R5, R2, 0x18 ;  /* 0x0000000205057211 */ /* 0x002fc800078ec0ff */
[----:B------:R-:W-:-:S04]  /*15760*/  SHF.L.U32 R0, R0, 0x1f, RZ ;  /* 0x0000001f00007819 */ /* 0x000fc800000006ff */
[----:B------:R-:W0:Y:S02]  /*15770*/  SYNCS.PHASECHK.TRANS64.TRYWAIT P0, [R5+URZ+0x28c20], R0 ;  /* 0x028c2000050075a7 */ /* 0x000e24000800017f */
[----:B0-----:R-:W-:Y:S05]  /*15780*/  @!P0 BRA `(.L_x_2373) ;  /* 0x0000003000508947 */ /* 0x001fea0003800000 */
.L_x_2468:
[----:B------:R-:W-:Y:S05]  /*15790*/  BSYNC B0 ;  /* 0x0000000000007941 */ /* 0x000fea0003800000 */
.L_x_2372:
[----:B------:R-:W-:-:S03]  /*157a0*/  UMOV UR4, 0xffffffff ;  /* 0xffffffff00047882 */ /* 0x000fc60000000000 */
[----:B------:R-:W-:Y:S05]  /*157b0*/  BRA.DIV UR4, `(.L_x_2374) ;  /* 0x0000003204587947 */ /* 0x000fea000b800000 */
[----:B0-----:R-:W0:Y:S02]  /*157c0*/  S2R R0, SR_TID.X ;  /* 0x0000000000007919 */ /* 0x001e240000002100 */
[----:B0-----:R-:W-:-:S04]  /*157d0*/  SHF.R.U32.HI R0, RZ, 0x5, R0 ;  /* 0x00000005ff007819 */ /* 0x001fc80000011600 */
[----:B------:R-:W-:-:S05]  /*157e0*/  LOP3.LUT R0, R0, 0x3, RZ, 0xc0, !PT ;  /* 0x0000000300007812 */ /* 0x000fca00078ec0ff */
[----:B------:R0:W1:Y:S02]  /*157f0*/  SHFL.IDX PT, R14, R0, RZ, 0x1f ;  /* 0x00001fff000e7589 */ /* 0x00006400000e0000 */
.L_x_2471:
[----:B-1----:R-:W-:Y:S01]  /*15800*/  ISETP.NE.AND P0, PT, R14, RZ, PT ;  /* 0x000000ff0e00720c */ /* 0x002fe20003f05270 */
[----:B------:R-:W-:-:S12]  /*15810*/  BSSY B0, `(.L_x_2375) ;  /* 0x0000024000007945 */ /* 0x000fd80003800000 */
[----:B------:R-:W-:Y:S05]  /*15820*/  @P0 BRA `(.L_x_2376) ;  /* 0x0000000000880947 */ /* 0x000fea0003800000 */
[----:B------:R-:W-:-:S03]  /*15830*/  UMOV UR4, 0xffffffff ;  /* 0xffffffff00047882 */ /* 0x000fc60000000000 */
[----:B------:R-:W-:Y:S05]  /*15840*/  BRA.DIV UR4, `(.L_x_2377) ;  /* 0x0000003204687947 */ /* 0x000fea000b800000 */
[----:B------:R-:W-:-:S13]  /*15850*/  ELECT P6, URZ, PT ;  /* 0x00000000003f782f */ /* 0x000fda00038c0000 */
.L_x_2474:
[----:B------:R-:W-:Y:S05]  /*15860*/  @!P6 BRA `(.L_x_2376) ;  /* 0x000000000078e947 */ /* 0x000fea0003800000 */
[----:B------:R-:W-:-:S06]  /*15870*/  ULOP3.LUT UR4, UR39, 0x2, URZ, 0xfc, !UPT ;  /* 0x0000000227047892 */ /* 0x000fcc000f8efc3f */
[----:B0-----:R-:W-:-:S05]  /*15880*/  IMAD.U32 R0, RZ, RZ, UR4 ;  /* 0x00000004ff007e24 */ /* 0x001fca000f8e00ff */
[----:B------:R-:W-:-:S13]  /*15890*/  ISETP.NE.AND P0, PT, R0, 0x3, PT ;  /* 0x000000030000780c */ /* 0x000fda0003f05270 */
[----:B------:R-:W-:Y:S05]  /*158a0*/  @!P0 BRA `(.L_x_2378) ;  /* 0x0000000000048947 */ /* 0x000fea0003800000 */
[----:B------:R-:W-:Y:S01]  /*158b0*/  BPT.TRAP 0x1 ;  /* 0x000000040000795c */ /* 0x000fe20000300000 */
.L_x_2378:
[C---:B------:R-:W-:Y:S01]  /*158c0*/  IMAD R3, R24.reuse, 0x8, R5 ;  /* 0x0000000818037824 */ /* 0x040fe200078e0205 */
[----:B------:R-:W-:Y:S01]  /*158d0*/  SHF.L.U32 R2, R25, 0x1f, RZ ;  /* 0x0000001f19027819 */ /* 0x000fe200000006ff */
[----:B------:R-:W-:-:S03]  /*158e0*/  VIADD R24, R24, 0x1 ;  /* 0x0000000118187836 */ /* 0x000fc60000000000 */
[----:B------:R-:W0:Y:S02]  /*158f0*/  SYNCS.PHASECHK.TRANS64.TRYWAIT P1, [R3+URZ+0x28c40], R2 ;  /* 0x028c4002030075a7 */ /* 0x000e24000802017f */
[----:B------:R-:W-:-:S04]  /*15900*/  ISETP.NE.AND P2, PT, R24, 0x2, PT ;  /* 0x000000021800780c */ /* 0x000fc80003f45270 */
[----:B------:R-:W-:Y:S01]  /*15910*/  SEL R0, RZ, 0x1, P2 ;  /* 0x00000001ff007807 */ /* 0x000fe20001000000 */
[----:B0-----:R-:W-:Y:S08]  /*15920*/  @!P1 BRA `(.L_x_2379) ;  /* 0x0000003000509947 */ /* 0x001ff00003800000 */
.L_x_2475:
[----:B------:R-:W-:Y:S02]  /*15930*/  SEL R24, R24, RZ, P2 ;  /* 0x000000ff18187207 */ /* 0x000fe40001000000 */
[----:B------:R-:W-:Y:S01]  /*15940*/  LOP3.LUT R0, R25, R0, RZ, 0x3c, !PT ;  /* 0x0000000019007212 */ /* 0x000fe200078e3cff */
[----:B------:R-:W-:Y:S06]  /*15950*/  @!P0 BRA `(.L_x_2380) ;  /* 0x0000000000048947 */ /* 0x000fec0003800000 */
[----:B------:R-:W-:Y:S01]  /*15960*/  BPT.TRAP 0x1 ;  /* 0x000000040000795c */ /* 0x000fe20000300000 */
.L_x_2380:
[----:B------:R-:W-:Y:S01]  /*15970*/  IMAD R5, R24, 0x8, R5 ;  /* 0x0000000818057824 */ /* 0x000fe200078e0205 */
[----:B------:R-:W-:-:S04]  /*15980*/  SHF.L.U32 R0, R0, 0x1f, RZ ;  /* 0x0000001f00007819 */ /* 0x000fc800000006ff */
[----:B------:R-:W1:Y:S02]  /*15990*/  SYNCS.PHASECHK.TRANS64.TRYWAIT P1, [R5+URZ+0x28c40], R0 ;  /* 0x028c4000050075a7 */ /* 0x000e64000802017f */
[----:B-1----:R-:W-:Y:S05]  /*159a0*/  @!P1 BRA `(.L_x_2381) ;  /* 0x0000003000449947 */ /* 0x002fea0003800000 */
.L_x_2476:
[----:B------:R-:W-:Y:S05]  /*159b0*/  @!P0 BRA `(.L_x_2382) ;  /* 0x0000000000048947 */ /* 0x000fea0003800000 */
[----:B------:R-:W-:Y:S01]  /*159c0*/  BPT.TRAP 0x1 ;  /* 0x000000040000795c */ /* 0x000fe20000300000 */
.L_x_2382:
[----:B------:R-:W5:Y:S02]  /*159d0*/  SYNCS.PHASECHK.TRANS64.TRYWAIT P1, [R3+URZ+0x28c60], R2 ;  /* 0x028c6002030075a7 */ /* 0x000f64000802017f */
[----:B-----5:R-:W-:Y:S05]  /*159e0*/  @!P1 BRA `(.L_x_2383) ;  /* 0x0000003000489947 */ /* 0x020fea0003800000 */
.L_x_2477:
[----:B------:R-:W-:Y:S05]  /*159f0*/  @!P0 BRA `(.L_x_2384) ;  /* 0x0000000000048947 */ /* 0x000fea0003800000 */
[----:B------:R-:W-:Y:S01]  /*15a00*/  BPT.TRAP 0x1 ;  /* 0x000000040000795c */ /* 0x000fe20000300000 */
.L_x_2384:
[----:B------:R0:W0:Y:S02]  /*15a10*/  SYNCS.PHASECHK.TRANS64.TRYWAIT P0, [R5+URZ+0x28c60], R0 ;  /* 0x028c6000050075a7 */ /* 0x000024000800017f */
[----:B0-----:R-:W-:Y:S05]  /*15a20*/  @!P0 NANOSLEEP.SYNCS 0x989680 ;  /* 0x009896800000895d */ /* 0x001fea0003900000 */
[----:B------:R-:W0:Y:S02]  /*15a30*/  @!P0 SYNCS.PHASECHK.TRANS64 P0, [R5+URZ+0x28c60], R0 ;  /* 0x028c6000050085a7 */ /* 0x000e24000800007f */
[----:B0-----:R-:W-:Y:S05]  /*15a40*/  @!P0 BRA `(.L_x_2384) ;  /* 0xfffffffc00f08947 */ /* 0x001fea000383ffff */
.L_x_2376:
[----:B------:R-:W-:Y:S05]  /*15a50*/  BSYNC B0 ;  /* 0x0000000000007941 */ /* 0x000fea0003800000 */
.L_x_2375:
[----:B------:R-:W-:Y:S05]  /*15a60*/  EXIT ;  /* 0x000000000000794d */ /* 0x000fea0003800000 */
.L_x_2187:
[----:B0-----:R-:W-:-:S04]  /*15a70*/  IMAD.U32 R6, RZ, RZ, UR21 ;  /* 0x00000015ff067e24 */ /* 0x001fc8000f8e00ff */
[----:B------:R0:W1:Y:S03]  /*15a80*/  SYNCS.PHASECHK.TRANS64.TRYWAIT P1, [R6+URZ+0x28c50], R3 ;  /* 0x028c5003060075a7 */ /* 0x000066000802017f */
[----:B-1----:R-:W-:Y:S05]  /*15a90*/  @!P1 NANOSLEEP.SYNCS 0x989680 ;  /* 0x009896800000995d */ /* 0x002fea0003900000 */
[----:B------:R-:W1:Y:S02]  /*15aa0*/  @!P1 SYNCS.PHASECHK.TRANS64 P1, [R6+URZ+0x28c50], R3 ;  /* 0x028c5003060095a7 */ /* 0x000e64000802007f */
[----:B-1----:R-:W-:Y:S05]  /*15ab0*/  @!P1 BRA `(.L_x_2187) ;  /* 0xfffffffc00ec9947 */ /* 0x002fea000383ffff */
[----:B------:R-:W-:Y:S05]  /*15ac0*/  BRA `(.L_x_2385) ;  /* 0xfffffec000c87947 */ /* 0x000fea000383ffff */
.L_x_2193:
[----:B-1----:R-:W-:-:S04]  /*15ad0*/  IMAD.U32 R5, RZ, RZ, UR21 ;  /* 0x00000015ff057e24 */ /* 0x002fc8000f8e00ff */
[----:B------:R1:W2:Y:S03]  /*15ae0*/  SYNCS.PHASECHK.TRANS64.TRYWAIT P1, [R5+URZ+0x28c50], R4 ;  /* 0x028c5004050075a7 */ /* 0x0002a6000802017f */
[----:B--2---:R-:W-:Y:S05]  /*15af0*/  @!P1 NANOSLEEP.SYNCS 0x989680 ;  /* 0x009896800000995d */ /* 0x004fea0003900000 */
[----:B------:R-:W2:Y:S02]  /*15b00*/  @!P1 SYNCS.PHASECHK.TRANS64 P1, [R5+URZ+0x28c50], R4 ;  /* 0x028c5004050095a7 */ /* 0x000ea4000802007f */
[----:B--2---:R-:W-:Y:S05]  /*15b10*/  @!P1 BRA `(.L_x_2193) ;  /* 0xfffffffc00ec9947 */ /* 0x004fea000383ffff */
[----:B------:R-:W-:Y:S05]  /*15b20*/  BRA `(.L_x_2192) ;  /* 0xfffffecc00c07947 */ /* 0x000fea000383ffff */
.L_x_2203:
[----:B0-----:R-:W-:-:S04]  /*15b30*/  IMAD.U32 R3, RZ, RZ, UR41 ;  /* 0x00000029ff037e24 */ /* 0x001fc8000f8e00ff */
[----:B------:R0:W1:Y:S03]  /*15b40*/  SYNCS.PHASECHK.TRANS64.TRYWAIT P1, [R3+URZ+0x28c00], R0 ;  /* 0x028c0000030075a7 */ /* 0x000066000802017f */
[----:B-1----:R-:W-:Y:S05]  /*15b50*/  @!P1 NANOSLEEP.SYNCS 0x989680 ;  /* 0x009896800000995d */ /* 0x002fea0003900000 */
[----:B------:R-:W1:Y:S02]  /*15b60*/  @!P1 SYNCS.PHASECHK.TRANS64 P1, [R3+URZ+0x28c00], R0 ;  /* 0x028c0000030095a7 */ /* 0x000e64000802007f */
[----:B-1----:R-:W-:Y:S05]  /*15b70*/  @!P1 BRA `(.L_x_2203) ;  /* 0xfffffffc00ec9947 */ /* 0x002fea000383ffff */
[----:B------:R-:W-:Y:S05]  /*15b80*/  BRA `(.L_x_2386) ;  /* 0xfffffee400347947 */ /* 0x000fea000383ffff */
.L_x_2207:
[----:B--2---:R2:W3:Y:S02]  /*15b90*/  SYNCS.PHASECHK.TRANS64.TRYWAIT P1, [R7+URZ+0x28c30], R8 ;  /* 0x028c3008070075a7 */ /* 0x0044e4000802017f */
[----:B---3--:R-:W-:Y:S05]  /*15ba0*/  @!P1 NANOSLEEP.SYNCS 0x989680 ;  /* 0x009896800000995d */ /* 0x008fea0003900000 */
[----:B------:R-:W3:Y:S02]  /*15bb0*/  @!P1 SYNCS.PHASECHK.TRANS64 P1, [R7+URZ+0x28c30], R8 ;  /* 0x028c3008070095a7 */ /* 0x000ee4000802007f */
[----:B---3--:R-:W-:Y:S05]  /*15bc0*/  @!P1 BRA `(.L_x_2207) ;  /* 0xfffffffc00f09947 */ /* 0x008fea000383ffff */
[----:B------:R-:W-:Y:S05]  /*15bd0*/  BRA `(.L_x_2206) ;  /* 0xfffffee400507947 */ /* 0x000fea000383ffff */
.L_x_2220:
[----:B----4-:R4:W0:Y:S02]  /*15be0*/  SYNCS.PHASECHK.TRANS64.TRYWAIT P1, [R7+URZ+0x28c50], R8 ;  /* 0x028c5008070075a7 */ /* 0x010824000802017f */
[----:B0-----:R-:W-:Y:S05]  /*15bf0*/  @!P1 NANOSLEEP.SYNCS 0x989680 ;  /* 0x009896800000995d */ /* 0x001fea0003900000 */
[----:B------:R-:W0:Y:S02]  /*15c00*/  @!P1 SYNCS.PHASECHK.TRANS64 P1, [R7+URZ+0x28c50], R8 ;  /* 0x028c5008070095a7 */ /* 0x000e24000802007f */
[----:B0-----:R-:W-:Y:S05]  /*15c10*/  @!P1 BRA `(.L_x_2220) ;  /* 0xfffffffc00f09947 */ /* 0x001fea000383ffff */
[----:B------:R-:W-:Y:S05]  /*15c20*/  BRA `(.L_x_2219) ;  /* 0xfffffefc00ec7947 */ /* 0x000fea000383ffff */
.L_x_2229:
[----:B--2---:R-:W-:-:S04]  /*15c30*/  IMAD.U32 R5, RZ, RZ, UR21 ;  /* 0x00000015ff057e24 */ /* 0x004fc8000f8e00ff */
[----:B------:R2:W3:Y:S03]  /*15c40*/  SYNCS.PHASECHK.TRANS64.TRYWAIT P1, [R5+URZ+0x28c30], R8 ;  /* 0x028c3008050075a7 */ /* 0x0004e6000802017f */
[----:B---3--:R-:W-:Y:S05]  /*15c50*/  @!P1 NANOSLEEP.SYNCS 0x989680 ;  /* 0x009896800000995d */ /* 0x008fea0003900000 */
[----:B------:R-:W3:Y:S02]  /*15c60*/  @!P1 SYNCS.PHASECHK.TRANS64 P1, [R5+URZ+0x28c30], R8 ;  /* 0x028c3008050095a7 */ /* 0x000ee4000802007f */
[----:B---3--:R-:W-:Y:S05]  /*15c70*/  @!P1 BRA `(.L_x_2229) ;  /* 0xfffffffc00ec9947 */ /* 0x008fea000383ffff */
[----:B------:R-:W-:Y:S05]  /*15c80*/  BRA `(.L_x_2228) ;  /* 0xffffff0400607947 */ /* 0x000fea000383ffff */
.L_x_2242:
[----:B--2---:R-:W-:-:S04]  /*15c90*/  IMAD.U32 R7, RZ, RZ, UR21 ;  /* 0x00000015ff077e24 */ /* 0x004fc8000f8e00ff */
[----:B------:R2:W3:Y:S03]  /*15ca0*/  SYNCS.PHASECHK.TRANS64.TRYWAIT P1, [R7+URZ+0x28c50], R8 ;  /* 0x028c5008070075a7 */ /* 0x0004e6000802017f */
[----:B---3--:R-:W-:Y:S05]  /*15cb0*/  @!P1 NANOSLEEP.SYNCS 0x989680 ;  /* 0x009896800000995d */ /* 0x008fea0003900000 */
[----:B------:R-:W3:Y:S02]  /*15cc0*/  @!P1 SYNCS.PHASECHK.TRANS64 P1, [R7+URZ+0x28c50], R8 ;  /* 0x028c5008070095a7 */ /* 0x000ee4000802007f */
[----:B---3--:R-:W-:Y:S05]  /*15cd0*/  @!P1 BRA `(.L_x_2242) ;  /* 0xfffffffc00ec9947 */ /* 0x008fea000383ffff */
[----:B------:R-:W-:Y:S05]  /*15ce0*/  BRA `(.L_x_2241) ;  /* 0xffffff2400447947 */ /* 0x000fea000383ffff */
.L_x_2252:
[----:B--2---:R-:W-:-:S04]  /*15cf0*/  IMAD.U32 R6, RZ, RZ, UR22 ;  /* 0x00000016ff067e24 */ /* 0x004fc8000f8e00ff */
[----:B------:R2:W3:Y:S03]  /*15d00*/  SYNCS.PHASECHK.TRANS64.TRYWAIT P2, [R6+URZ+0x28c30], R7 ;  /* 0x028c3007060075a7 */ /* 0x0004e6000804017f */
[----:B---3--:R-:W-:Y:S05]  /*15d10*/  @!P2 NANOSLEEP.SYNCS 0x989680 ;  /* 0x009896800000a95d */ /* 0x008fea0003900000 */
[----:B------:R-:W3:Y:S02]  /*15d20*/  @!P2 SYNCS.PHASECHK.TRANS64 P2, [R6+URZ+0x28c30], R7 ;  /* 0x028c30070600a5a7 */ /* 0x000ee4000804007f */
[----:B---3--:R-:W-:Y:S05]  /*15d30*/  @!P2 BRA `(.L_x_2252) ;  /* 0xfffffffc00eca947 */ /* 0x008fea000383ffff */
[----:B------:R-:W-:Y:S05]  /*15d40*/  BRA `(.L_x_2251) ;  /* 0xffffff2800cc7947 */ /* 0x000fea000383ffff */
.L_x_2257:
[----:B--2---:R-:W-:-:S04]  /*15d50*/  IMAD.U32 R8, RZ, RZ, UR22 ;  /* 0x00000016ff087e24 */ /* 0x004fc8000f8e00ff */
[----:B------:R2:W4:Y:S03]  /*15d60*/  SYNCS.PHASECHK.TRANS64.TRYWAIT P2, [R8+URZ+0x28c50], R7 ;  /* 0x028c5007080075a7 */ /* 0x000526000804017f */
[----:B----4-:R-:W-:Y:S05]  /*15d70*/  @!P2 NANOSLEEP.SYNCS 0x989680 ;  /* 0x009896800000a95d */ /* 0x010fea0003900000 */
[----:B------:R-:W4:Y:S02]  /*15d80*/  @!P2 SYNCS.PHASECHK.TRANS64 P2, [R8+URZ+0x28c50], R7 ;  /* 0x028c50070800a5a7 */ /* 0x000f24000804007f */
[----:B----4-:R-:W-:Y:S05]  /*15d90*/  @!P2 BRA `(.L_x_2257) ;  /* 0xfffffffc00eca947 */ /* 0x010fea000383ffff */
[----:B------:R-:W-:Y:S05]  /*15da0*/  BRA `(.L_x_2256) ;  /* 0xffffff3c00f07947 */ /* 0x000fea000383ffff */
.L_x_2264:
[----:B--2---:R-:W-:-:S04]  /*15db0*/  IMAD.U32 R5, RZ, RZ, UR21 ;  /* 0x00000015ff057e24 */ /* 0x004fc8000f8e00ff */
[----:B------:R2:W3:Y:S03]  /*15dc0*/  SYNCS.PHASECHK.TRANS64.TRYWAIT P1, [R5+URZ+0x28c30], R8 ;  /* 0x028c3008050075a7 */ /* 0x0004e6000802017f */
[----:B---3--:R-:W-:Y:S05]  /*15dd0*/  @!P1 NANOSLEEP.SYNCS 0x989680 ;  /* 0x009896800000995d */ /* 0x008fea0003900000 */
[----:B------:R-:W3:Y:S02]  /*15de0*/  @!P1 SYNCS.PHASECHK.TRANS64 P1, [R5+URZ+0x28c30], R8 ;  /* 0x028c3008050095a7 */ /* 0x000ee4000802007f */
[----:B---3--:R-:W-:Y:S05]  /*15df0*/  @!P1 BRA `(.L_x_2264) ;  /* 0xfffffffc00ec9947 */ /* 0x008fea000383ffff */
[----:B------:R-:W-:Y:S05]  /*15e00*/  BRA `(.L_x_2263) ;  /* 0xffffff4000e07947 */ /* 0x000fea000383ffff */
.L_x_2277:
[----:B--2---:R-:W-:-:S04]  /*15e10*/  IMAD.U32 R7, RZ, RZ, UR21 ;  /* 0x00000015ff077e24 */ /* 0x004fc8000f8e00ff */
[----:B------:R2:W3:Y:S03]  /*15e20*/  SYNCS.PHASECHK.TRANS64.TRYWAIT P1, [R7+URZ+0x28c50], R8 ;  /* 0x028c5008070075a7 */ /* 0x0004e6000802017f */
[----:B---3--:R-:W-:Y:S05]  /*15e30*/  @!P1 NANOSLEEP.SYNCS 0x989680 ;  /* 0x009896800000995d */ /* 0x008fea0003900000 */
[----:B------:R-:W3:Y:S02]  /*15e40*/  @!P1 SYNCS.PHASECHK.TRANS64 P1, [R7+URZ+0x28c50], R8 ;  /* 0x028c5008070095a7 */ /* 0x000ee4000802007f */
[----:B---3--:R-:W-:Y:S05]  /*15e50*/  @!P1 BRA `(.L_x_2277) ;  /* 0xfffffffc00ec9947 */ /* 0x008fea000383ffff */
[----:B------:R-:W-:Y:S05]  /*15e60*/  BRA `(.L_x_2276) ;  /* 0xffffff6000c47947 */ /* 0x000fea000383ffff */
.L_x_2322:
[----:B------:R-:W0:Y:S01]  /*15e70*/  S2R R21, SR_TID.X ;  /* 0x0000000000157919 */ /* 0x000e220000002100 */
[----:B------:R-:W-:Y:S01]  /*15e80*/  BSSY B0, `(.L_x_2387) ;  /* 0x000000a000007945 */ /* 0x000fe20003800000 */
[----:B------:R-:W-:Y:S02]  /*15e90*/  IMAD.MOV.U32 R12, RZ, RZ, RZ ;  /* 0x000000ffff0c7224 */ /* 0x000fe400078e00ff */
[----:B------:R-:W-:Y:S02]  /*15ea0*/  IMAD.MOV.U32 R11, RZ, RZ, 0x1f ;  /* 0x0000001fff0b7424 */ /* 0x000fe400078e00ff */
[----:B------:R-:W-:Y:S01]  /*15eb0*/  IMAD.MOV.U32 R15, RZ, RZ, -0x1 ;  /* 0xffffffffff0f7424 */ /* 0x000fe200078e00ff */
[----:B0-----:R-:W-:-:S04]  /*15ec0*/  SHF.R.U32.HI R21, RZ, 0x5, R21 ;  /* 0x00000005ff157819 */ /* 0x001fc80000011615 */
[----:B------:R-:W-:-:S04]  /*15ed0*/  LOP3.LUT R21, R21, 0x3, RZ, 0xc0, !PT ;  /* 0x0000000315157812 */ /* 0x000fc800078ec0ff */
[----:B------:R-:W-:-:S07]  /*15ee0*/  MOV R13, R21 ;  /* 0x00000015000d7202 */ /* 0x000fce0000000f00 */
[----:B-----5:R-:W-:Y:S05]  /*15ef0*/  WARPSYNC.COLLECTIVE R15, `(.L_x_2388) ;  /* 0x000000000f087348 */ /* 0x020fea0003c00000 */
[----:B------:R0:W1:Y:S02]  /*15f00*/  SHFL.IDX P6, R14, R13, R12, R11 ;  /* 0x0000000c0d0e7389 */ /* 0x00006400000c000b */
[----:B01---5:R-:W-:Y:S01]  /*15f10*/  ENDCOLLECTIVE ;  /* 0x000000000000791b */ /* 0x023fe20003800000 */
.L_x_2388:
[----:B------:R-:W-:Y:S05]  /*15f20*/  BSYNC B0 ;  /* 0x0000000000007941 */ /* 0x000fea0003800000 */
.L_x_2387:
[----:B------:R-:W-:Y:S05]  /*15f30*/  BRA `(.L_x_2389) ;  /* 0xffffffbc00607947 */ /* 0x000fea000383ffff */
.L_x_2325:
[----:B0-----:R0:W1:Y:S02]  /*15f40*/  SYNCS.PHASECHK.TRANS64.TRYWAIT P0, [R27+URZ+0x28c40], R0 ;  /* 0x028c40001b0075a7 */ /* 0x001064000800017f */
[----:B-1----:R-:W-:Y:S05]  /*15f50*/  @!P0 NANOSLEEP.SYNCS 0x989680 ;  /* 0x009896800000895d */ /* 0x002fea0003900000 */
[----:B------:R-:W1:Y:S02]  /*15f60*/  @!P0 SYNCS.PHASECHK.TRANS64 P0, [R27+URZ+0x28c40], R0 ;  /* 0x028c40001b0085a7 */ /* 0x000e64000800007f */
[----:B-1----:R-:W-:Y:S05]  /*15f70*/  @!P0 BRA `(.L_x_2325) ;  /* 0xfffffffc00f08947 */ /* 0x002fea000383ffff */
[----:B------:R-:W-:Y:S05]  /*15f80*/  BRA `(.L_x_2390) ;  /* 0xffffffc0003c7947 */ /* 0x000fea000383ffff */
.L_x_2326:
        /* <DEDUP_REMOVED lines=8> */
.L_x_2392:
[----:B------:R-:W-:Y:S05]  /*16010*/  BSYNC B0 ;  /* 0x0000000000007941 */ /* 0x000fea0003800000 */
.L_x_2391:
        /* <DEDUP_REMOVED lines=9> */
.L_x_2393:
[----:B------:R-:W-:Y:S02]  /*160b0*/  IMAD.MOV.U32 R13, RZ, RZ, R5 ;  /* 0x000000ffff0d7224 */ /* 0x000fe400078e0005 */
[----:B------:R-:W-:Y:S02]  /*160c0*/  IMAD.MOV.U32 R12, RZ, RZ, 0x1 ;  /* 0x00000001ff0c7424 */ /* 0x000fe400078e00ff */
[----:B------:R-:W-:-:S07]  /*160d0*/  IMAD.MOV.U32 R3, RZ, RZ, R14 ;  /* 0x000000ffff037224 */ /* 0x000fce00078e000e */
[----:B------:R-:W-:Y:S05]  /*160e0*/  WARPSYNC.COLLECTIVE R15, `(.L_x_2394) ;  /* 0x000000000f087348 */ /* 0x000fea0003c00000 */
[----:B------:R0:W1:Y:S02]  /*160f0*/  SHFL.IDX P6, R14, R13, R12, R11 ;  /* 0x0000000c0d0e7389 */ /* 0x00006400000c000b */
[----:B01----:R-:W-:Y:S01]  /*16100*/  ENDCOLLECTIVE ;  /* 0x000000000000791b */ /* 0x003fe20003800000 */
.L_x_2394:
        /* <DEDUP_REMOVED lines=15> */
.L_x_2395:
[----:B------:R-:W-:Y:S02]  /*16200*/  @P0 IMAD R6, R4, 0x2, R23 ;  /* 0x0000000204060824 */ /* 0x000fe400078e0217 */
[----:B------:R-:W-:Y:S02]  /*16210*/  IMAD.MOV.U32 R13, RZ, RZ, R5 ;  /* 0x000000ffff0d7224 */ /* 0x000fe400078e0005 */
[----:B------:R-:W-:Y:S02]  /*16220*/  IMAD.MOV.U32 R12, RZ, RZ, 0x2 ;  /* 0x00000002ff0c7424 */ /* 0x000fe400078e00ff */
[----:B------:R-:W-:-:S07]  /*16230*/  IMAD.MOV.U32 R3, RZ, RZ, R14 ;  /* 0x000000ffff037224 */ /* 0x000fce00078e000e */
[----:B------:R-:W-:Y:S05]  /*16240*/  WARPSYNC.COLLECTIVE R15, `(.L_x_2396) ;  /* 0x000000000f087348 */ /* 0x000fea0003c00000 */
[----:B------:R0:W1:Y:S02]  /*16250*/  SHFL.IDX P6, R14, R13, R12, R11 ;  /* 0x0000000c0d0e7389 */ /* 0x00006400000c000b */
[----:B01----:R-:W-:Y:S01]  /*16260*/  ENDCOLLECTIVE ;  /* 0x000000000000791b */ /* 0x003fe20003800000 */
.L_x_2396:
        /* <DEDUP_REMOVED lines=15> */
.L_x_2397:
[----:B------:R-:W-:Y:S02]  /*16360*/  @P0 IMAD R6, R4, 0x2, R23 ;  /* 0x0000000204060824 */ /* 0x000fe400078e0217 */
[----:B------:R-:W-:Y:S01]  /*16370*/  IMAD.MOV.U32 R13, RZ, RZ, R5 ;  /* 0x000000ffff0d7224 */ /* 0x000fe200078e0005 */
[----:B------:R-:W-:Y:S01]  /*16380*/  MOV R12, 0x3 ;  /* 0x00000003000c7802 */ /* 0x000fe20000000f00 */
[----:B------:R-:W-:-:S07]  /*16390*/  IMAD.MOV.U32 R3, RZ, RZ, R14 ;  /* 0x000000ffff037224 */ /* 0x000fce00078e000e */
[----:B------:R-:W-:Y:S05]  /*163a0*/  WARPSYNC.COLLECTIVE R15, `(.L_x_2398) ;  /* 0x000000000f087348 */ /* 0x000fea0003c00000 */
[----:B------:R0:W1:Y:S02]  /*163b0*/  SHFL.IDX P6, R14, R13, R12, R11 ;  /* 0x0000000c0d0e7389 */ /* 0x00006400000c000b */
[----:B01----:R-:W-:Y:S01]  /*163c0*/  ENDCOLLECTIVE ;  /* 0x000000000000791b */ /* 0x003fe20003800000 */
.L_x_2398:
        /* <DEDUP_REMOVED lines=10> */
.L_x_2399:
[----:B------:R-:W-:Y:S01]  /*16470*/  @!PT LDS RZ, [RZ] ;  /* 0x00000000fffff984 */ /* 0x000fe20000000800 */
[----:B------:R-:W-:Y:S01]  /*16480*/  @!PT LDS RZ, [RZ] ;  /* 0x00000000fffff984 */ /* 0x000fe20000000800 */
[----:B------:R-:W-:Y:S01]  /*16490*/  @!PT LDS RZ, [RZ] ;  /* 0x00000000fffff984 */ /* 0x000fe20000000800 */
[----:B------:R0:W-:Y:S01]  /*164a0*/  @P0 LDGSTS.E.BYPASS.LTC128B.128 [R6+0x23400], desc[UR54][R2.64], !P2 ;  /* 0x2340000002060fae */ /* 0x0001e2000d101d76 */
[----:B------:R-:W-:Y:S01]  /*164b0*/  IMAD.MOV.U32 R0, RZ, RZ, R14 ;  /* 0x000000ffff007224 */ /* 0x000fe200078e000e */
[----:B------:R-:W-:Y:S06]  /*164c0*/  BRA `(.L_x_2400) ;  /* 0xffffffbc00f47947 */ /* 0x000fec000383ffff */
.L_x_2331:
[----:B------:R-:W-:Y:S02]  /*164d0*/  IMAD.MOV.U32 R13, RZ, RZ, R4 ;  /* 0x000000ffff0d7224 */ /* 0x000fe400078e0004 */
[----:B------:R-:W-:Y:S02]  /*164e0*/  IMAD.MOV.U32 R12, RZ, RZ, RZ ;  /* 0x000000ffff0c7224 */ /* 0x000fe400078e00ff */
[----:B------:R-:W-:Y:S02]  /*164f0*/  IMAD.MOV.U32 R11, RZ, RZ, 0x181f ;  /* 0x0000181fff0b7424 */ /* 0x000fe400078e00ff */
[----:B------:R-:W-:Y:S02]  /*16500*/  IMAD.MOV.U32 R15, RZ, RZ, -0x1 ;  /* 0xffffffffff0f7424 */ /* 0x000fe400078e00ff */
[----:B------:R-:W-:Y:S02]  /*16510*/  IMAD R37, R37, R6, RZ ;  /* 0x0000000625257224 */ /* 0x000fe400078e02ff */
[----:B------:R-:W-:-:S07]  /*16520*/  IMAD.IADD R35, R9, 0x1, R35 ;  /* 0x0000000109237824 */ /* 0x000fce00078e0223 */
[----:B-1---5:R-:W-:Y:S05]  /*16530*/  WARPSYNC.COLLECTIVE R15, `(.L_x_2401) ;  /* 0x000000000f087348 */ /* 0x022fea0003c00000 */
[----:B------:R0:W2:Y:S02]  /*16540*/  SHFL.IDX P6, R14, R13, R12, R11 ;  /* 0x0000000c0d0e7389 */ /* 0x0000a400000c000b */
[----:B012--5:R-:W-:Y:S01]  /*16550*/  ENDCOLLECTIVE ;  /* 0x000000000000791b */ /* 0x027fe20003800000 */
.L_x_2401:
[C---:B------:R-:W-:Y:S01]  /*16560*/  VIADD R6, R35.reuse, 0x10 ;  /* 0x0000001023067836 */ /* 0x040fe20000000000 */
[----:B------:R-:W-:Y:S01]  /*16570*/  ISETP.GE.AND P0, PT, R35, R37, PT ;  /* 0x000000252300720c */ /* 0x000fe20003f06270 */
[----:B------:R-:W-:Y:S02]  /*16580*/  IMAD.MOV.U32 R13, RZ, RZ, R0 ;  /* 0x000000ffff0d7224 */ /* 0x000fe400078e0000 */
[----:B------:R-:W-:-:S10]  /*16590*/  IMAD.MOV.U32 R2, RZ, RZ, R14 ;  /* 0x000000ffff027224 */ /* 0x000fd400078e000e */
[----:B------:R-:W-:Y:S05]  /*165a0*/  WARPSYNC.COLLECTIVE R15, `(.L_x_2402) ;  /* 0x000000000f087348 */ /* 0x000fea0003c00000 */
[----:B------:R0:W1:Y:S02]  /*165b0*/  SHFL.IDX P6, R14, R13, R12, R11 ;  /* 0x0000000c0d0e7389 */ /* 0x00006400000c000b */
[----:B01----:R-:W-:Y:S01]  /*165c0*/  ENDCOLLECTIVE ;  /* 0x000000000000791b */ /* 0x003fe20003800000 */
.L_x_2402:
[----:B------:R-:W-:Y:S02]  /*165d0*/  IMAD.MOV.U32 R13, RZ, RZ, R4 ;  /* 0x000000ffff0d7224 */ /* 0x000fe400078e0004 */
[----:B------:R-:W-:Y:S02]  /*165e0*/  IMAD.MOV.U32 R12, RZ, RZ, 0x1 ;  /* 0x00000001ff0c7424 */ /* 0x000fe400078e00ff */
[----:B------:R-:W-:-:S07]  /*165f0*/  IMAD.MOV.U32 R3, RZ, RZ, R14 ;  /* 0x000000ffff037224 */ /* 0x000fce00078e000e */
[----:B------:R-:W-:Y:S05]  /*16600*/  WARPSYNC.COLLECTIVE R15, `(.L_x_2403) ;  /* 0x000000000f087348 */ /* 0x000fea0003c00000 */
[----:B------:R0:W1:Y:S02]  /*16610*/  SHFL.IDX P6, R14, R13, R12, R11 ;  /* 0x0000000c0d0e7389 */ /* 0x00006400000c000b */
[----:B01----:R-:W-:Y:S01]  /*16620*/  ENDCOLLECTIVE ;  /* 0x000000000000791b */ /* 0x003fe20003800000 */
.L_x_2403:
        /* <DEDUP_REMOVED lines=15> */
.L_x_2404:
[----:B------:R-:W-:Y:S02]  /*16720*/  IMAD.MOV.U32 R13, RZ, RZ, R4 ;  /* 0x000000ffff0d7224 */ /* 0x000fe400078e0004 */
[----:B------:R-:W-:Y:S02]  /*16730*/  IMAD.MOV.U32 R12, RZ, RZ, 0x2 ;  /* 0x00000002ff0c7424 */ /* 0x000fe400078e00ff */
[----:B------:R-:W-:-:S07]  /*16740*/  IMAD.MOV.U32 R3, RZ, RZ, R14 ;  /* 0x000000ffff037224 */ /* 0x000fce00078e000e */
[----:B------:R-:W-:Y:S05]  /*16750*/  WARPSYNC.COLLECTIVE R15, `(.L_x_2405) ;  /* 0x000000000f087348 */ /* 0x000fea0003c00000 */
[----:B------:R0:W1:Y:S02]  /*16760*/  SHFL.IDX P6, R14, R13, R12, R11 ;  /* 0x0000000c0d0e7389 */ /* 0x00006400000c000b */
[----:B01----:R-:W-:Y:S01]  /*16770*/  ENDCOLLECTIVE ;  /* 0x000000000000791b */ /* 0x003fe20003800000 */
.L_x_2405:
        /* <DEDUP_REMOVED lines=16> */
.L_x_2406:
[----:B------:R-:W-:Y:S02]  /*16880*/  IMAD.MOV.U32 R13, RZ, RZ, R4 ;  /* 0x000000ffff0d7224 */ /* 0x000fe400078e0004 */
[----:B------:R-:W-:Y:S02]  /*16890*/  IMAD.MOV.U32 R12, RZ, RZ, 0x3 ;  /* 0x00000003ff0c7424 */ /* 0x000fe400078e00ff */
[----:B------:R-:W-:-:S07]  /*168a0*/  IMAD.MOV.U32 R3, RZ, RZ, R14 ;  /* 0x000000ffff037224 */ /* 0x000fce00078e000e */
[----:B------:R-:W-:Y:S05]  /*168b0*/  WARPSYNC.COLLECTIVE R15, `(.L_x_2407) ;  /* 0x000000000f087348 */ /* 0x000fea0003c00000 */
[----:B------:R0:W1:Y:S02]  /*168c0*/  SHFL.IDX P6, R14, R13, R12, R11 ;  /* 0x0000000c0d0e7389 */ /* 0x00006400000c000b */
[----:B01----:R-:W-:Y:S01]  /*168d0*/  ENDCOLLECTIVE ;  /* 0x000000000000791b */ /* 0x003fe20003800000 */
.L_x_2407:
        /* <DEDUP_REMOVED lines=10> */
.L_x_2408:
[----:B------:R-:W-:Y:S01]  /*16980*/  @!PT LDS RZ, [RZ] ;  /* 0x00000000fffff984 */ /* 0x000fe20000000800 */
[----:B------:R-:W-:Y:S01]  /*16990*/  @!PT LDS RZ, [RZ] ;  /* 0x00000000fffff984 */ /* 0x000fe20000000800 */
[----:B------:R-:W-:Y:S01]  /*169a0*/  @!PT LDS RZ, [RZ] ;  /* 0x00000000fffff984 */ /* 0x000fe20000000800 */
[----:B------:R2:W-:Y:S01]  /*169b0*/  @!P0 LDGSTS.E.BYPASS.LTC128B.128 [R7+0x21400], desc[UR54][R2.64], !P1 ;  /* 0x2140000002078fae */ /* 0x0005e2000c901d76 */
[----:B------:R-:W-:Y:S01]  /*169c0*/  MOV R0, R14 ;  /* 0x0000000e00007202 */ /* 0x000fe20000000f00 */
[----:B------:R-:W-:Y:S06]  /*169d0*/  BRA `(.L_x_2409) ;  /* 0xffffffc000ec7947 */ /* 0x000fec000383ffff */
.L_x_2334:
[----:B0-----:R0:W2:Y:S02]  /*169e0*/  SYNCS.PHASECHK.TRANS64.TRYWAIT P0, [R23+URZ+0x28c20], R0 ;  /* 0x028c2000170075a7 */ /* 0x0010a4000800017f */
[----:B--2---:R-:W-:Y:S05]  /*169f0*/  @!P0 NANOSLEEP.SYNCS 0x989680 ;  /* 0x009896800000895d */ /* 0x004fea0003900000 */
[----:B------:R-:W2:Y:S02]  /*16a00*/  @!P0 SYNCS.PHASECHK.TRANS64 P0, [R23+URZ+0x28c20], R0 ;  /* 0x028c2000170085a7 */ /* 0x000ea4000800007f */
[----:B--2---:R-:W-:Y:S05]  /*16a10*/  @!P0 BRA `(.L_x_2334) ;  /* 0xfffffffc00f08947 */ /* 0x004fea000383ffff */
[----:B------:R-:W-:Y:S05]  /*16a20*/  BRA `(.L_x_2410) ;  /* 0xffffffc400487947 */ /* 0x000fea000383ffff */
.L_x_2337:
[----:B0-----:R0:W2:Y:S02]  /*16a30*/  SYNCS.PHASECHK.TRANS64.TRYWAIT P0, [R27+URZ+0x28c60], R0 ;  /* 0x028c60001b0075a7 */ /* 0x0010a4000800017f */
[----:B--2---:R-:W-:Y:S05]  /*16a40*/  @!P0 NANOSLEEP.SYNCS 0x989680 ;  /* 0x009896800000895d */ /* 0x004fea0003900000 */
[----:B------:R-:W2:Y:S02]  /*16a50*/  @!P0 SYNCS.PHASECHK.TRANS64 P0, [R27+URZ+0x28c60], R0 ;  /* 0x028c60001b0085a7 */ /* 0x000ea4000800007f */
[----:B--2---:R-:W-:Y:S05]  /*16a60*/  @!P0 BRA `(.L_x_2337) ;  /* 0xfffffffc00f08947 */ /* 0x004fea000383ffff */
[----:B------:R-:W-:Y:S05]  /*16a70*/  BRA `(.L_x_2411) ;  /* 0xffffffc400587947 */ /* 0x000fea000383ffff */
.L_x_2338:
        /* <DEDUP_REMOVED lines=8> */
.L_x_2413:
[----:B------:R-:W-:Y:S05]  /*16b00*/  BSYNC B0 ;  /* 0x0000000000007941 */ /* 0x000fea0003800000 */
.L_x_2412:
        /* <DEDUP_REMOVED lines=15> */
.L_x_2414:
        /* <DEDUP_REMOVED lines=39> */
.L_x_2415:
[----:B------:R-:W-:Y:S02]  /*16e70*/  IMAD.MOV.U32 R13, RZ, RZ, R4 ;  /* 0x000000ffff0d7224 */ /* 0x000fe400078e0004 */
[----:B------:R-:W-:-:S07]  /*16e80*/  IMAD.MOV.U32 R3, RZ, RZ, R14 ;  /* 0x000000ffff037224 */ /* 0x000fce00078e000e */
[----:B------:R-:W-:Y:S05]  /*16e90*/  WARPSYNC.COLLECTIVE R15, `(.L_x_2416) ;  /* 0x000000000f087348 */ /* 0x000fea0003c00000 */
[----:B------:R0:W1:Y:S02]  /*16ea0*/  SHFL.IDX P6, R14, R13, R12, R11 ;  /* 0x0000000c0d0e7389 */ /* 0x00006400000c000b */
[----:B01----:R-:W-:Y:S01]  /*16eb0*/  ENDCOLLECTIVE ;  /* 0x000000000000791b */ /* 0x003fe20003800000 */
.L_x_2416:
        /* <DEDUP_REMOVED lines=29> */
.L_x_2417:
[----:B------:R-:W-:Y:S02]  /*17090*/  IMAD.MOV.U32 R13, RZ, RZ, R4 ;  /* 0x000000ffff0d7224 */ /* 0x000fe400078e0004 */
[----:B------:R-:W-:-:S07]  /*170a0*/  IMAD.MOV.U32 R7, RZ, RZ, R14 ;  /* 0x000000ffff077224 */ /* 0x000fce00078e000e */
[----:B------:R-:W-:Y:S05]  /*170b0*/  WARPSYNC.COLLECTIVE R15, `(.L_x_2418) ;  /* 0x000000000f087348 */ /* 0x000fea0003c00000 */
[----:B------:R0:W1:Y:S02]  /*170c0*/  SHFL.IDX P6, R14, R13, R12, R11 ;  /* 0x0000000c0d0e7389 */ /* 0x00006400000c000b */
[----:B01----:R-:W-:Y:S01]  /*170d0*/  ENDCOLLECTIVE ;  /* 0x000000000000791b */ /* 0x003fe20003800000 */
.L_x_2418:
        /* <DEDUP_REMOVED lines=29> */
.L_x_2419:
[----:B------:R-:W-:Y:S02]  /*172b0*/  IMAD.MOV.U32 R13, RZ, RZ, R4 ;  /* 0x000000ffff0d7224 */ /* 0x000fe400078e0004 */
[----:B------:R-:W-:-:S07]  /*172c0*/  IMAD.MOV.U32 R6, RZ, RZ, R14 ;  /* 0x000000ffff067224 */ /* 0x000fce00078e000e */
[----:B------:R-:W-:Y:S05]  /*172d0*/  WARPSYNC.COLLECTIVE R15, `(.L_x_2420) ;  /* 0x000000000f087348 */ /* 0x000fea0003c00000 */
[----:B------:R0:W1:Y:S02]  /*172e0*/  SHFL.IDX P6, R14, R13, R12, R11 ;  /* 0x0000000c0d0e7389 */ /* 0x00006400000c000b */
[----:B01----:R-:W-:Y:S01]  /*172f0*/  ENDCOLLECTIVE ;  /* 0x000000000000791b */ /* 0x003fe20003800000 */
.L_x_2420:
[----:B------:R-:W-:Y:S01]  /*17300*/  MOV R2, R14 ;  /* 0x0000000e00027202 */ /* 0x000fe20000000f00 */
[----:B------:R-:W-:Y:S06]  /*17310*/  BRA `(.L_x_2421) ;  /* 0xffffffc000e87947 */ /* 0x000fec000383ffff */
.L_x_2345:
[----:B0-----:R0:W2:Y:S02]  /*17320*/  SYNCS.PHASECHK.TRANS64.TRYWAIT P0, [R6+URZ+0x28c40], R17 ;  /* 0x028c4011060075a7 */ /* 0x0010a4000800017f */
[----:B--2---:R-:W-:Y:S05]  /*17330*/  @!P0 NANOSLEEP.SYNCS 0x989680 ;  /* 0x009896800000895d */ /* 0x004fea0003900000 */
[----:B------:R-:W2:Y:S02]  /*17340*/  @!P0 SYNCS.PHASECHK.TRANS64 P0, [R6+URZ+0x28c40], R17 ;  /* 0x028c4011060085a7 */ /* 0x000ea4000800007f */
[----:B--2---:R-:W-:Y:S05]  /*17350*/  @!P0 BRA `(.L_x_2345) ;  /* 0xfffffffc00f08947 */ /* 0x004fea000383ffff */
[----:B------:R-:W-:Y:S05]  /*17360*/  BRA `(.L_x_2422) ;  /* 0xffffffc8007c7947 */ /* 0x000fea000383ffff */
.L_x_2346:
        /* <DEDUP_REMOVED lines=8> */
.L_x_2424:
[----:B------:R-:W-:Y:S05]  /*173f0*/  BSYNC B1 ;  /* 0x0000000000017941 */ /* 0x000fea0003800000 */
.L_x_2423:
        /* <DEDUP_REMOVED lines=9> */
.L_x_2425:
[----:B------:R-:W-:Y:S02]  /*17490*/  IMAD.MOV.U32 R13, RZ, RZ, R27 ;  /* 0x000000ffff0d7224 */ /* 0x000fe400078e001b */
[----:B------:R-:W-:Y:S02]  /*174a0*/  IMAD.MOV.U32 R12, RZ, RZ, 0x1 ;  /* 0x00000001ff0c7424 */ /* 0x000fe400078e00ff */
[----:B------:R-:W-:-:S07]  /*174b0*/  IMAD.MOV.U32 R2, RZ, RZ, R14 ;  /* 0x000000ffff027224 */ /* 0x000fce00078e000e */
[----:B------:R-:W-:Y:S05]  /*174c0*/  WARPSYNC.COLLECTIVE R15, `(.L_x_2426) ;  /* 0x000000000f087348 */ /* 0x000fea0003c00000 */
[----:B------:R0:W1:Y:S02]  /*174d0*/  SHFL.IDX P6, R14, R13, R12, R11 ;  /* 0x0000000c0d0e7389 */ /* 0x00006400000c000b */
[----:B01----:R-:W-:Y:S01]  /*174e0*/  ENDCOLLECTIVE ;  /* 0x000000000000791b */ /* 0x003fe20003800000 */
.L_x_2426:
        /* <DEDUP_REMOVED lines=11> */
.L_x_2427:
[----:B------:R-:W-:Y:S02]  /*175a0*/  IMAD.MOV.U32 R13, RZ, RZ, R27 ;  /* 0x000000ffff0d7224 */ /* 0x000fe400078e001b */
[----:B------:R-:W-:Y:S02]  /*175b0*/  IMAD.MOV.U32 R12, RZ, RZ, 0x2 ;  /* 0x00000002ff0c7424 */ /* 0x000fe400078e00ff */
[----:B------:R-:W-:-:S07]  /*175c0*/  IMAD.MOV.U32 R2, RZ, RZ, R14 ;  /* 0x000000ffff027224 */ /* 0x000fce00078e000e */
[----:B------:R-:W-:Y:S05]  /*175d0*/  WARPSYNC.COLLECTIVE R15, `(.L_x_2428) ;  /* 0x000000000f087348 */ /* 0x000fea0003c00000 */
[----:B------:R0:W1:Y:S02]  /*175e0*/  SHFL.IDX P6, R14, R13, R12, R11 ;  /* 0x0000000c0d0e7389 */ /* 0x00006400000c000b */
[----:B01----:R-:W-:Y:S01]  /*175f0*/  ENDCOLLECTIVE ;  /* 0x000000000000791b */ /* 0x003fe20003800000 */
.L_x_2428:
        /* <DEDUP_REMOVED lines=11> */
.L_x_2429:
[----:B------:R-:W-:Y:S02]  /*176b0*/  IMAD.MOV.U32 R13, RZ, RZ, R27 ;  /* 0x000000ffff0d7224 */ /* 0x000fe400078e001b */
[----:B------:R-:W-:Y:S02]  /*176c0*/  IMAD.MOV.U32 R12, RZ, RZ, 0x3 ;  /* 0x00000003ff0c7424 */ /* 0x000fe400078e00ff */
[----:B------:R-:W-:-:S07]  /*176d0*/  IMAD.MOV.U32 R2, RZ, RZ, R14 ;  /* 0x000000ffff027224 */ /* 0x000fce00078e000e */
[----:B------:R-:W-:Y:S05]  /*176e0*/  WARPSYNC.COLLECTIVE R15, `(.L_x_2430) ;  /* 0x000000000f087348 */ /* 0x000fea0003c00000 */
[----:B------:R0:W1:Y:S02]  /*176f0*/  SHFL.IDX P6, R14, R13, R12, R11 ;  /* 0x0000000c0d0e7389 */ /* 0x00006400000c000b */
[----:B01----:R-:W-:Y:S01]  /*17700*/  ENDCOLLECTIVE ;  /* 0x000000000000791b */ /* 0x003fe20003800000 */
.L_x_2430:
        /* <DEDUP_REMOVED lines=11> */
.L_x_2431:
[----:B------:R-:W-:Y:S01]  /*177c0*/  IMAD.MOV.U32 R2, RZ, RZ, R14 ;  /* 0x000000ffff027224 */ /* 0x000fe200078e000e */
[----:B------:R-:W-:Y:S06]  /*177d0*/  BRA `(.L_x_2432) ;  /* 0xffffffc8000c7947 */ /* 0x000fec000383ffff */
.L_x_2351:
[----:B---3--:R3:W4:Y:S02]  /*177e0*/  SYNCS.PHASECHK.TRANS64.TRYWAIT P0, [R6+URZ+0x28c60], R17 ;  /* 0x028c6011060075a7 */ /* 0x008724000800017f */
[----:B----4-:R-:W-:Y:S05]  /*177f0*/  @!P0 NANOSLEEP.SYNCS 0x989680 ;  /* 0x009896800000895d */ /* 0x010fea0003900000 */
[----:B------:R-:W4:Y:S02]  /*17800*/  @!P0 SYNCS.PHASECHK.TRANS64 P0, [R6+URZ+0x28c60], R17 ;  /* 0x028c6011060085a7 */ /* 0x000f24000800007f */
[----:B----4-:R-:W-:Y:S05]  /*17810*/  @!P0 BRA `(.L_x_2351) ;  /* 0xfffffffc00f08947 */ /* 0x010fea000383ffff */
[----:B------:R-:W-:Y:S05]  /*17820*/  BRA `(.L_x_2433) ;  /* 0xffffffc8005c7947 */ /* 0x000fea000383ffff */
.L_x_2352:
[----:B------:R-:W-:Y:S01]  /*17830*/  BSSY B1, `(.L_x_2434) ;  /* 0x0000008000017945 */ /* 0x000fe20003800000 */
[----:B------:R-:W-:Y:S01]  /*17840*/  IMAD.MOV.U32 R13, RZ, RZ, R10 ;  /* 0x000000ffff0d7224 */ /* 0x000fe200078e000a */
[----:B------:R-:W-:Y:S01]  /*17850*/  MOV R12, RZ ;  /* 0x000000ff000c7202 */ /* 0x000fe20000000f00 */
[----:B------:R-:W-:Y:S02]  /*17860*/  IMAD.MOV.U32 R11, RZ, RZ, 0x181f ;  /* 0x0000181fff0b7424 */ /* 0x000fe400078e00ff */
[----:B------:R-:W-:-:S07]  /*17870*/  IMAD.MOV.U32 R15, RZ, RZ, -0x1 ;  /* 0xffffffffff0f7424 */ /* 0x000fce00078e00ff */
[----:B-12---:R-:W-:Y:S05]  /*17880*/  WARPSYNC.COLLECTIVE R15, `(.L_x_2435) ;  /* 0x000000000f087348 */ /* 0x006fea0003c00000 */
[----:B------:R0:W3:Y:S02]  /*17890*/  SHFL.IDX P6, R14, R13, R12, R11 ;  /* 0x0000000c0d0e7389 */ /* 0x0000e400000c000b */
[----:B0123--:R-:W-:Y:S01]  /*178a0*/  ENDCOLLECTIVE ;  /* 0x000000000000791b */ /* 0x00ffe20003800000 */
.L_x_2435:
[----:B------:R-:W-:Y:S05]  /*178b0*/  BSYNC B1 ;  /* 0x0000000000017941 */ /* 0x000fea0003800000 */
.L_x_2434:
        /* <DEDUP_REMOVED lines=13> */
.L_x_2436:
        /* <DEDUP_REMOVED lines=17> */
.L_x_2437:
        /* <DEDUP_REMOVED lines=16> */
.L_x_2438:
        /* <DEDUP_REMOVED lines=19> */
.L_x_2439:
        /* <DEDUP_REMOVED lines=14> */
.L_x_2440:
        /* <DEDUP_REMOVED lines=16> */
.L_x_2441:
        /* <DEDUP_REMOVED lines=14> */
.L_x_2442:
[----:B------:R-:W-:Y:S05]  /*17f90*/  BRA `(.L_x_2443) ;  /* 0xffffffc400c87947 */ /* 0x000fea000383ffff */
.L_x_2360:
        /* <DEDUP_REMOVED lines=8> */
.L_x_2445:
[----:B------:R-:W-:Y:S05]  /*18020*/  BSYNC B0 ;  /* 0x0000000000007941 */ /* 0x000fea0003800000 */
.L_x_2444:
[----:B------:R-:W-:Y:S01]  /*18030*/  IMAD.MOV.U32 R13, RZ, RZ, R16 ;  /* 0x000000ffff0d7224 */ /* 0x000fe200078e0010 */
[----:B------:R-:W-:Y:S01]  /*18040*/  MOV R12, 0x1 ;  /* 0x00000001000c7802 */ /* 0x000fe20000000f00 */
[----:B------:R-:W-:Y:S02]  /*18050*/  IMAD.MOV.U32 R11, RZ, RZ, 0x1f ;  /* 0x0000001fff0b7424 */ /* 0x000fe400078e00ff */
[----:B------:R-:W-:Y:S02]  /*18060*/  IMAD.MOV.U32 R15, RZ, RZ, -0x1 ;  /* 0xffffffffff0f7424 */ /* 0x000fe400078e00ff */
[----:B------:R-:W-:Y:S02]  /*18070*/  IMAD.IADD R7, R19, 0x1, R8 ;  /* 0x0000000113077824 */ /* 0x000fe400078e0208 */
[----:B------:R-:W-:-:S07]  /*18080*/  IMAD.MOV.U32 R0, RZ, RZ, R14 ;  /* 0x000000ffff007224 */ /* 0x000fce00078e000e */
[----:B------:R-:W-:Y:S05]  /*18090*/  WARPSYNC.COLLECTIVE R15, `(.L_x_2446) ;  /* 0x000000000f087348 */ /* 0x000fea0003c00000 */
[----:B------:R0:W1:Y:S02]  /*180a0*/  SHFL.IDX P6, R14, R13, R12, R11 ;  /* 0x0000000c0d0e7389 */ /* 0x00006400000c000b */
[----:B01----:R-:W-:Y:S01]  /*180b0*/  ENDCOLLECTIVE ;  /* 0x000000000000791b */ /* 0x003fe20003800000 */
.L_x_2446:
[----:B------:R-:W-:Y:S02]  /*180c0*/  ULDC UR4, c[0x0][0xc3c] ;  /* 0x00030f0000047ab9 */ /* 0x000fe40000000800 */
[----:B------:R-:W-:-:S13]  /*180d0*/  ISETP.GE.OR P1, PT, R7, UR4, !P0 ;  /* 0x0000000407007c0c */ /* 0x000fda000c726670 */
[----:B------:R-:W0:Y:S01]  /*180e0*/  @!P1 LDC.64 R2, c[0x0][0xc80] ;  /* 0x00032000ff029b82 */ /* 0x000e220000000a00 */
[----:B------:R-:W-:Y:S02]  /*180f0*/  IMAD.MOV.U32 R17, RZ, RZ, RZ ;  /* 0x000000ffff117224 */ /* 0x000fe400078e00ff */
[----:B------:R-:W-:Y:S02]  /*18100*/  IMAD.MOV.U32 R11, RZ, RZ, RZ ;  /* 0x000000ffff0b7224 */ /* 0x000fe400078e00ff */
[----:B------:R-:W-:Y:S02]  /*18110*/  IMAD.MOV.U32 R5, RZ, RZ, R14 ;  /* 0x000000ffff057224 */ /* 0x000fe400078e000e */
[----:B0-----:R-:W-:-:S06]  /*18120*/  @!P1 IMAD.WIDE R2, R7, 0x4, R2 ;  /* 0x0000000407029825 */ /* 0x001fcc00078e0202 */
[----:B------:R-:W2:Y:S01]  /*18130*/  @!P1 LDG.E R2, desc[UR54][R2.64] ;  /* 0x0000003602029981 */ /* 0x000ea2000c1e1900 */
        /* <DEDUP_REMOVED lines=10> */
.L_x_2447:
[----:B------:R-:W-:Y:S01]  /*181e0*/  IMAD.MOV.U32 R12, RZ, RZ, 0x2 ;  /* 0x00000002ff0c7424 */ /* 0x000fe200078e00ff */
[----:B------:R-:W-:-:S05]  /*181f0*/  SEL R4, R14, RZ, P1 ;  /* 0x000000ff0e047207 */ /* 0x000fca0000800000 */
[----:B------:R-:W-:-:S04]  /*18200*/  IMAD.IADD R4, R17, 0x1, R4 ;  /* 0x0000000111047824 */ /* 0x000fc800078e0204 */
[----:B------:R-:W-:-:S07]  /*18210*/  IMAD.MOV.U32 R13, RZ, RZ, R4 ;  /* 0x000000ffff0d7224 */ /* 0x000fce00078e0004 */
[----:B------:R-:W-:Y:S05]  /*18220*/  WARPSYNC.COLLECTIVE R15, `(.L_x_2448) ;  /* 0x000000000f087348 */ /* 0x000fea0003c00000 */
[----:B------:R0:W1:Y:S02]  /*18230*/  SHFL.UP P6, R14, R13, R12, R11 ;  /* 0x0400000c0d0e7389 */ /* 0x00006400000c000b */
[----:B01----:R-:W-:Y:S01]  /*18240*/  ENDCOLLECTIVE ;  /* 0x000000000000791b */ /* 0x003fe20003800000 */
.L_x_2448:
[----:B------:R-:W-:Y:S01]  /*18250*/  IMAD.MOV.U32 R12, RZ, RZ, 0x4 ;  /* 0x00000004ff0c7424 */ /* 0x000fe200078e00ff */
[----:B------:R-:W-:-:S05]  /*18260*/  SEL R3, R14, RZ, P2 ;  /* 0x000000ff0e037207 */ /* 0x000fca0001000000 */
[----:B------:R-:W-:-:S04]  /*18270*/  IMAD.IADD R6, R4, 0x1, R3 ;  /* 0x0000000104067824 */ /* 0x000fc800078e0203 */
[----:B------:R-:W-:-:S07]  /*18280*/  IMAD.MOV.U32 R13, RZ, RZ, R6 ;  /* 0x000000ffff0d7224 */ /* 0x000fce00078e0006 */
[----:B------:R-:W-:Y:S05]  /*18290*/  WARPSYNC.COLLECTIVE R15, `(.L_x_2449) ;  /* 0x000000000f087348 */ /* 0x000fea0003c00000 */
[----:B------:R0:W1:Y:S02]  /*182a0*/  SHFL.UP P6, R14, R13, R12, R11 ;  /* 0x0400000c0d0e7389 */ /* 0x00006400000c000b */
[----:B01----:R-:W-:Y:S01]  /*182b0*/  ENDCOLLECTIVE ;  /* 0x000000000000791b */ /* 0x003fe20003800000 */
.L_x_2449:
[----:B------:R-:W-:Y:S01]  /*182c0*/  IMAD.MOV.U32 R12, RZ, RZ, 0x8 ;  /* 0x00000008ff0c7424 */ /* 0x000fe200078e00ff */
[----:B------:R-:W-:-:S05]  /*182d0*/  SEL R3, R14, RZ, P3 ;  /* 0x000000ff0e037207 */ /* 0x000fca0001800000 */
[----:B------:R-:W-:-:S04]  /*182e0*/  IMAD.IADD R2, R6, 0x1, R3 ;  /* 0x0000000106027824 */ /* 0x000fc800078e0203 */
[----:B------:R-:W-:-:S07]  /*182f0*/  IMAD.MOV.U32 R13, RZ, RZ, R2 ;  /* 0x000000ffff0d7224 */ /* 0x000fce00078e0002 */
[----:B------:R-:W-:Y:S05]  /*18300*/  WARPSYNC.COLLECTIVE R15, `(.L_x_2450) ;  /* 0x000000000f087348 */ /* 0x000fea0003c00000 */
[----:B------:R0:W1:Y:S02]  /*18310*/  SHFL.UP P6, R14, R13, R12, R11 ;  /* 0x0400000c0d0e7389 */ /* 0x00006400000c000b */
[----:B01----:R-:W-:Y:S01]  /*18320*/  ENDCOLLECTIVE ;  /* 0x000000000000791b */ /* 0x003fe20003800000 */
.L_x_2450:
[----:B------:R-:W-:Y:S01]  /*18330*/  IMAD.MOV.U32 R12, RZ, RZ, 0x10 ;  /* 0x00000010ff0c7424 */ /* 0x000fe200078e00ff */
[----:B------:R-:W-:-:S05]  /*18340*/  SEL R3, R14, RZ, P4 ;  /* 0x000000ff0e037207 */ /* 0x000fca0002000000 */
[----:B------:R-:W-:-:S04]  /*18350*/  IMAD.IADD R3, R2, 0x1, R3 ;  /* 0x0000000102037824 */ /* 0x000fc800078e0203 */
[----:B------:R-:W-:-:S07]  /*18360*/  IMAD.MOV.U32 R13, RZ, RZ, R3 ;  /* 0x000000ffff0d7224 */ /* 0x000fce00078e0003 */
[----:B------:R-:W-:Y:S05]  /*18370*/  WARPSYNC.COLLECTIVE R15, `(.L_x_2451) ;  /* 0x000000000f087348 */ /* 0x000fea0003c00000 */
[----:B------:R0:W1:Y:S02]  /*18380*/  SHFL.UP P6, R14, R13, R12, R11 ;  /* 0x0400000c0d0e7389 */ /* 0x00006400000c000b */
[----:B01----:R-:W-:Y:S01]  /*18390*/  ENDCOLLECTIVE ;  /* 0x000000000000791b */ /* 0x003fe20003800000 */
.L_x_2451:
        /* <DEDUP_REMOVED lines=8> */
.L_x_2452:
[----:B------:R-:W-:Y:S05]  /*18420*/  BRA `(.L_x_2453) ;  /* 0xffffffc8005c7947 */ /* 0x000fea000383ffff */
.L_x_2365:
        /* <DEDUP_REMOVED lines=8> */
.L_x_2455:
[----:B------:R-:W-:Y:S05]  /*184b0*/  BSYNC B0 ;  /* 0x0000000000007941 */ /* 0x000fea0003800000 */
.L_x_2454:
[----:B------:R-:W-:Y:S01]  /*184c0*/  SEL R14, R14, RZ, P1 ;  /* 0x000000ff0e0e7207 */ /* 0x000fe20000800000 */
[----:B------:R-:W-:Y:S01]  /*184d0*/  IMAD.MOV.U32 R12, RZ, RZ, 0x2 ;  /* 0x00000002ff0c7424 */ /* 0x000fe200078e00ff */
[----:B------:R-:W-:Y:S01]  /*184e0*/  MOV R11, RZ ;  /* 0x000000ff000b7202 */ /* 0x000fe20000000f00 */
[----:B------:R-:W-:Y:S02]  /*184f0*/  IMAD.MOV.U32 R15, RZ, RZ, -0x1 ;  /* 0xffffffffff0f7424 */ /* 0x000fe400078e00ff */
[----:B------:R-:W-:-:S07]  /*18500*/  IMAD.IADD R13, R17, 0x1, R14 ;  /* 0x00000001110d7824 */ /* 0x000fce00078e020e */
[----:B------:R-:W-:Y:S05]  /*18510*/  WARPSYNC.COLLECTIVE R15, `(.L_x_2456) ;  /* 0x000000000f087348 */ /* 0x000fea0003c00000 */
[----:B------:R0:W1:Y:S02]  /*18520*/  SHFL.UP P6, R14, R13, R12, R11 ;  /* 0x0400000c0d0e7389 */ /* 0x00006400000c000b */
[----:B01----:R-:W-:Y:S01]  /*18530*/  ENDCOLLECTIVE ;  /* 0x000000000000791b */ /* 0x003fe20003800000 */
.L_x_2456:
[----:B------:R-:W-:Y:S01]  /*18540*/  IMAD.MOV.U32 R12, RZ, RZ, 0x4 ;  /* 0x00000004ff0c7424 */ /* 0x000fe200078e00ff */
[----:B------:R-:W-:-:S05]  /*18550*/  SEL R2, R14, RZ, P2 ;  /* 0x000000ff0e027207 */ /* 0x000fca0001000000 */
[----:B------:R-:W-:-:S04]  /*18560*/  IMAD.IADD R2, R13, 0x1, R2 ;  /* 0x000000010d027824 */ /* 0x000fc800078e0202 */
[----:B------:R-:W-:-:S07]  /*18570*/  IMAD.MOV.U32 R13, RZ, RZ, R2 ;  /* 0x000000ffff0d7224 */ /* 0x000fce00078e0002 */
[----:B------:R-:W-:Y:S05]  /*18580*/  WARPSYNC.COLLECTIVE R15, `(.L_x_2457) ;  /* 0x000000000f087348 */ /* 0x000fea0003c00000 */
[----:B------:R0:W1:Y:S02]  /*18590*/  SHFL.UP P6, R14, R13, R12, R11 ;  /* 0x0400000c0d0e7389 */ /* 0x00006400000c000b */
[----:B01----:R-:W-:Y:S01]  /*185a0*/  ENDCOLLECTIVE ;  /* 0x000000000000791b */ /* 0x003fe20003800000 */
.L_x_2457:
[----:B------:R-:W-:Y:S01]  /*185b0*/  IMAD.MOV.U32 R12, RZ, RZ, 0x8 ;  /* 0x00000008ff0c7424 */ /* 0x000fe200078e00ff */
[----:B------:R-:W-:-:S05]  /*185c0*/  SEL R3, R14, RZ, P3 ;  /* 0x000000ff0e037207 */ /* 0x000fca0001800000 */
[----:B------:R-:W-:-:S04]  /*185d0*/  IMAD.IADD R3, R2, 0x1, R3 ;  /* 0x0000000102037824 */ /* 0x000fc800078e0203 */
[----:B------:R-:W-:-:S07]  /*185e0*/  IMAD.MOV.U32 R13, RZ, RZ, R3 ;  /* 0x000000ffff0d7224 */ /* 0x000fce00078e0003 */
[----:B------:R-:W-:Y:S05]  /*185f0*/  WARPSYNC.COLLECTIVE R15, `(.L_x_2458) ;  /* 0x000000000f087348 */ /* 0x000fea0003c00000 */
[----:B------:R0:W1:Y:S02]  /*18600*/  SHFL.UP P6, R14, R13, R12, R11 ;  /* 0x0400000c0d0e7389 */ /* 0x00006400000c000b */
[----:B01----:R-:W-:Y:S01]  /*18610*/  ENDCOLLECTIVE ;  /* 0x000000000000791b */ /* 0x003fe20003800000 */
.L_x_2458:
[----:B------:R-:W-:Y:S01]  /*18620*/  IMAD.MOV.U32 R12, RZ, RZ, 0x10 ;  /* 0x00000010ff0c7424 */ /* 0x000fe200078e00ff */
[----:B------:R-:W-:-:S05]  /*18630*/  SEL R4, R14, RZ, P4 ;  /* 0x000000ff0e047207 */ /* 0x000fca0002000000 */
[----:B------:R-:W-:-:S04]  /*18640*/  IMAD.IADD R4, R3, 0x1, R4 ;  /* 0x0000000103047824 */ /* 0x000fc800078e0204 */
[----:B------:R-:W-:-:S07]  /*18650*/  IMAD.MOV.U32 R13, RZ, RZ, R4 ;  /* 0x000000ffff0d7224 */ /* 0x000fce00078e0004 */
[----:B------:R-:W-:Y:S05]  /*18660*/  WARPSYNC.COLLECTIVE R15, `(.L_x_2459) ;  /* 0x000000000f087348 */ /* 0x000fea0003c00000 */
[----:B------:R0:W1:Y:S02]  /*18670*/  SHFL.UP P6, R14, R13, R12, R11 ;  /* 0x0400000c0d0e7389 */ /* 0x00006400000c000b */
[----:B01----:R-:W-:Y:S01]  /*18680*/  ENDCOLLECTIVE ;  /* 0x000000000000791b */ /* 0x003fe20003800000 */
.L_x_2459:
        /* <DEDUP_REMOVED lines=8> */
.L_x_2460:
[----:B------:R-:W-:Y:S05]  /*18710*/  BRA `(.L_x_2461) ;  /* 0xffffffc8003c7947 */ /* 0x000fea000383ffff */
.L_x_2367:
[----:B------:R-:W-:Y:S01]  /*18720*/  BSSY B0, `(.L_x_2462) ;  /* 0x0000006000007945 */ /* 0x000fe20003800000 */
[----:B------:R-:W-:Y:S01]  /*18730*/  PLOP3.LUT P6, PT, P6, PT, PT, 0x8, 0x0 ;  /* 0x000000000000781c */ /* 0x000fe200037ce170 */
[----:B------:R-:W-:-:S12]  /*18740*/  IMAD.MOV.U32 R15, RZ, RZ, -0x1 ;  /* 0xffffffffff0f7424 */ /* 0x000fd800078e00ff */
[----:B01----:R-:W-:Y:S05]  /*18750*/  WARPSYNC.COLLECTIVE R15, `(.L_x_2463) ;  /* 0x000000000f087348 */ /* 0x003fea0003c00000 */
[----:B------:R-:W-:Y:S01]  /*18760*/  VOTE.ANY R14, PT, P6 ;  /* 0x00000000000e7806 */ /* 0x000fe200030e0100 */
[----:B01----:R-:W-:Y:S06]  /*18770*/  ENDCOLLECTIVE ;  /* 0x000000000000791b */ /* 0x003fec0003800000 */
.L_x_2463:
[----:B------:R-:W-:Y:S05]  /*18780*/  BSYNC B0 ;  /* 0x0000000000007941 */ /* 0x000fea0003800000 */
.L_x_2462:
        /* <DEDUP_REMOVED lines=9> */
.L_x_2464:
[----:B------:R-:W-:Y:S01]  /*18820*/  IMAD.MOV.U32 R17, RZ, RZ, R14 ;  /* 0x000000ffff117224 */ /* 0x000fe200078e000e */
[----:B------:R-:W-:Y:S06]  /*18830*/  BRA `(.L_x_2465) ;  /* 0xffffffc8002c7947 */ /* 0x000fec000383ffff */
.L_x_2369:
[----:B------:R-:W-:Y:S01]  /*18840*/  BSSY B0, `(.L_x_2466) ;  /* 0x0000007000007945 */ /* 0x000fe20003800000 */
[----:B------:R-:W-:Y:S02]  /*18850*/  IMAD.MOV.U32 R13, RZ, RZ, R2 ;  /* 0x000000ffff0d7224 */ /* 0x000fe400078e0002 */
[----:B------:R-:W-:Y:S02]  /*18860*/  IMAD.MOV.U32 R11, RZ, RZ, 0x1f ;  /* 0x0000001fff0b7424 */ /* 0x000fe400078e00ff */
[----:B------:R-:W-:-:S07]  /*18870*/  IMAD.MOV.U32 R15, RZ, RZ, -0x1 ;  /* 0xffffffffff0f7424 */ /* 0x000fce00078e00ff */
[----:B0123--:R-:W-:Y:S05]  /*18880*/  WARPSYNC.COLLECTIVE R15, `(.L_x_2467) ;  /* 0x000000000f087348 */ /* 0x00ffea0003c00000 */
[----:B------:R4:W0:Y:S02]  /*18890*/  SHFL.IDX P6, R14, R13, R12, R11 ;  /* 0x0000000c0d0e7389 */ /* 0x00082400000c000b */
[----:B01234-:R-:W-:Y:S01]  /*188a0*/  ENDCOLLECTIVE ;  /* 0x000000000000791b */ /* 0x01ffe20003800000 */
.L_x_2467:
[----:B------:R-:W-:Y:S05]  /*188b0*/  BSYNC B0 ;  /* 0x0000000000007941 */ /* 0x000fea0003800000 */
.L_x_2466:
[----:B------:R-:W-:Y:S05]  /*188c0*/  BRA `(.L_x_2368) ;  /* 0xffffffc800247947 */ /* 0x000fea000383ffff */
.L_x_2373:
[----:B0-----:R0:W1:Y:S02]  /*188d0*/  SYNCS.PHASECHK.TRANS64.TRYWAIT P0, [R5+URZ+0x28c20], R0 ;  /* 0x028c2000050075a7 */ /* 0x001064000800017f */
[----:B-1----:R-:W-:Y:S05]  /*188e0*/  @!P0 NANOSLEEP.SYNCS 0x989680 ;  /* 0x009896800000895d */ /* 0x002fea0003900000 */
[----:B------:R-:W1:Y:S02]  /*188f0*/  @!P0 SYNCS.PHASECHK.TRANS64 P0, [R5+URZ+0x28c20], R0 ;  /* 0x028c2000050085a7 */ /* 0x000e64000800007f */
[----:B-1----:R-:W-:Y:S05]  /*18900*/  @!P0 BRA `(.L_x_2373) ;  /* 0xfffffffc00f08947 */ /* 0x002fea000383ffff */
[----:B------:R-:W-:Y:S05]  /*18910*/  BRA `(.L_x_2468) ;  /* 0xffffffcc009c7947 */ /* 0x000fea000383ffff */
.L_x_2374:
        /* <DEDUP_REMOVED lines=11> */
.L_x_2470:
[----:B------:R-:W-:Y:S05]  /*189d0*/  BSYNC B0 ;  /* 0x0000000000007941 */ /* 0x000fea0003800000 */
.L_x_2469:
[----:B------:R-:W-:Y:S05]  /*189e0*/  BRA `(.L_x_2471) ;  /* 0xffffffcc00847947 */ /* 0x000fea000383ffff */
.L_x_2377:
[----:B------:R-:W-:Y:S01]  /*189f0*/  BSSY B1, `(.L_x_2472) ;  /* 0x0000006000017945 */ /* 0x000fe20003800000 */
[----:B------:R-:W-:-:S07]  /*18a00*/  IMAD.MOV.U32 R15, RZ, RZ, -0x1 ;  /* 0xffffffffff0f7424 */ /* 0x000fce00078e00ff */
[----:B0-234-:R-:W-:Y:S05]  /*18a10*/  WARPSYNC.COLLECTIVE R15, `(.L_x_2473) ;  /* 0x000000000f0c7348 */ /* 0x01dfea0003c00000 */
[----:B------:R-:W-:Y:S02]  /*18a20*/  ELECT P6, UR62, PT ;  /* 0x00000000003e782f */ /* 0x000fe400038c0000 */
[----:B------:R-:W-:Y:S01]  /*18a30*/  MOV R14, UR62 ;  /* 0x0000003e000e7c02 */ /* 0x000fe20008000f00 */
[----:B0-234-:R-:W-:Y:S10]  /*18a40*/  ENDCOLLECTIVE ;  /* 0x000000000000791b */ /* 0x01dff40003800000 */
.L_x_2473:
[----:B------:R-:W-:Y:S05]  /*18a50*/  BSYNC B1 ;  /* 0x0000000000017941 */ /* 0x000fea0003800000 */
.L_x_2472:
[----:B------:R-:W-:Y:S05]  /*18a60*/  BRA `(.L_x_2474) ;  /* 0xffffffcc007c7947 */ /* 0x000fea000383ffff */
.L_x_2379:
[----:B0-----:R0:W1:Y:S02]  /*18a70*/  SYNCS.PHASECHK.TRANS64.TRYWAIT P1, [R3+URZ+0x28c40], R2 ;  /* 0x028c4002030075a7 */ /* 0x001064000802017f */
[----:B-1----:R-:W-:Y:S05]  /*18a80*/  @!P1 NANOSLEEP.SYNCS 0x989680 ;  /* 0x009896800000995d */ /* 0x002fea0003900000 */
[----:B------:R-:W1:Y:S02]  /*18a90*/  @!P1 SYNCS.PHASECHK.TRANS64 P1, [R3+URZ+0x28c40], R2 ;  /* 0x028c4002030095a7 */ /* 0x000e64000802007f */
[----:B-1----:R-:W-:Y:S05]  /*18aa0*/  @!P1 BRA `(.L_x_2379) ;  /* 0xfffffffc00f09947 */ /* 0x002fea000383ffff */
[----:B------:R-:W-:Y:S05]  /*18ab0*/  BRA `(.L_x_2475) ;  /* 0xffffffcc009c7947 */ /* 0x000fea000383ffff */
.L_x_2381:
[----:B-1----:R1:W0:Y:S02]  /*18ac0*/  SYNCS.PHASECHK.TRANS64.TRYWAIT P1, [R5+URZ+0x28c40], R0 ;  /* 0x028c4000050075a7 */ /* 0x002224000802017f */
[----:B0-----:R-:W-:Y:S05]  /*18ad0*/  @!P1 NANOSLEEP.SYNCS 0x989680 ;  /* 0x009896800000995d */ /* 0x001fea0003900000 */
[----:B------:R-:W0:Y:S02]  /*18ae0*/  @!P1 SYNCS.PHASECHK.TRANS64 P1, [R5+URZ+0x28c40], R0 ;  /* 0x028c4000050095a7 */ /* 0x000e24000802007f */
[----:B0-----:R-:W-:Y:S05]  /*18af0*/  @!P1 BRA `(.L_x_2381) ;  /* 0xfffffffc00f09947 */ /* 0x001fea000383ffff */
[----:B------:R-:W-:Y:S05]  /*18b00*/  BRA `(.L_x_2476) ;  /* 0xffffffcc00a87947 */ /* 0x000fea000383ffff */
.L_x_2383:
[----:B------:R0:W0:Y:S02]  /*18b10*/  SYNCS.PHASECHK.TRANS64.TRYWAIT P1, [R3+URZ+0x28c60], R2 ;  /* 0x028c6002030075a7 */ /* 0x000024000802017f */
[----:B0-----:R-:W-:Y:S05]  /*18b20*/  @!P1 NANOSLEEP.SYNCS 0x989680 ;  /* 0x009896800000995d */ /* 0x001fea0003900000 */
[----:B------:R-:W0:Y:S02]  /*18b30*/  @!P1 SYNCS.PHASECHK.TRANS64 P1, [R3+URZ+0x28c60], R2 ;  /* 0x028c6002030095a7 */ /* 0x000e24000802007f */
[----:B0-----:R-:W-:Y:S05]  /*18b40*/  @!P1 BRA `(.L_x_2383) ;  /* 0xfffffffc00f09947 */ /* 0x001fea000383ffff */
[----:B------:R-:W-:Y:S05]  /*18b50*/  BRA `(.L_x_2477) ;  /* 0xffffffcc00a47947 */ /* 0x000fea000383ffff */
.L_x_2478:
        /* <DEDUP_REMOVED lines=10> */
.L_x_5641:


//--------------------- .text._ZN7cutlass13device_kernelIN5flash11enable_sm90INS1_16FlashAttnFwdSm90INS1_25CollectiveMainloopFwdSm90ILi2EN4cute5tupleIJNS5_1CILi1EEES8_S8_EEENS6_IJNS7_ILi64EEESA_SA_EEELi512ENS_6half_tEfNS_4arch4Sm90ELb0ELb1ELb0ELb1ELb1ELb1ELb0ELb0ELb0ELb1ELb0ELb0EEENS1_21CollectiveEpilogueFwdINS6_IJSA_NS7_ILi512EEESA_EEES9_SC_SE_Li256ELb1ELb1ELb0ELb0EEENS1_36VarlenDynamicPersistentTileSchedulerILi64ELi64ELi256ELi128ELb0ELb1ELb1ELb1ELb0ELb1EEEEEEEEEvNT_6ParamsE --------------------------
	.section	.text._ZN7cutlass13device_kernelIN5flash11enable_sm90INS1_16FlashAttnFwdSm90INS1_25CollectiveMainloopFwdSm90ILi2EN4cute5tupleIJNS5_1CILi1EEES8_S8_EEENS6_IJNS7_ILi64EEESA_SA_EEELi512ENS_6half_tEfNS_4arch4Sm90ELb0ELb1ELb0ELb1ELb1ELb1ELb0ELb0ELb0ELb1ELb0ELb0EEENS1_21CollectiveEpilogueFwdINS6_IJSA_NS7_ILi512EEESA_EEES9_SC_SE_Li256ELb1ELb1ELb0ELb0EEENS1_36VarlenDynamicPersistentTileSchedulerILi64ELi64ELi256ELi128ELb0ELb1ELb1ELb1ELb0ELb1EEEEEEEEEvNT_6ParamsE,"ax",@progbits
	.align	128
.text._ZN7cutlass13device_kernelIN5flash11enable_sm90INS1_16FlashAttnFwdSm90INS1_25CollectiveMainloopFwdSm90ILi2EN4cute5tupleIJNS5_1CILi1EEES8_S8_EEENS6_IJNS7_ILi64EEESA_SA_EEELi512ENS_6half_tEfNS_4arch4Sm90ELb0ELb1ELb0ELb1ELb1ELb1ELb0ELb0ELb0ELb1ELb0ELb0EEENS1_21CollectiveEpilogueFwdINS6_IJSA_NS7_ILi512EEESA_EEES9_SC_SE_Li256ELb1ELb1ELb0ELb0EEENS1_36VarlenDynamicPersistentTileSchedulerILi64ELi64ELi256ELi128ELb0ELb1ELb1ELb1ELb0ELb1EEEEEEEEEvNT_6ParamsE:
        .type           _ZN7cutlass13device_kernelIN5flash11enable_sm90INS1_16FlashAttnFwdSm90INS1_25CollectiveMainloopFwdSm90ILi2EN4cute5tupleIJNS5_1CILi1EEES8_S8_EEENS6_IJNS7_ILi64EEESA_SA_EEELi512ENS_6half_tEfNS_4arch4Sm90ELb0ELb1ELb0ELb1ELb1ELb1ELb0ELb0ELb0ELb1ELb0ELb0EEENS1_21CollectiveEpilogueFwdINS6_IJSA_NS7_ILi512EEESA_EEES9_SC_SE_Li256ELb1ELb1ELb0ELb0EEENS1_36VarlenDynamicPersistentTileSchedulerILi64ELi64ELi256ELi128ELb0ELb1ELb1ELb1ELb0ELb1EEEEEEEEEvNT_6ParamsE,@function
        .size           _ZN7cutlass13device_kernelIN5flash11enable_sm90INS1_16FlashAttnFwdSm90INS1_25CollectiveMainloopFwdSm90ILi2EN4cute5tupleIJNS5_1CILi1EEES8_S8_EEENS6_IJNS7_ILi64EEESA_SA_EEELi512ENS_6half_tEfNS_4arch4Sm90ELb0ELb1ELb0ELb1ELb1ELb1ELb0ELb0ELb0ELb1ELb0ELb0EEENS1_21CollectiveEpilogueFwdINS6_IJSA_NS7_ILi512EEESA_EEES9_SC_SE_Li256ELb1ELb1ELb0ELb0EEENS1_36VarlenDynamicPersistentTileSchedulerILi64ELi64ELi256ELi128ELb0ELb1ELb1ELb1ELb0ELb1EEEEEEEEEvNT_6ParamsE,(.L_x_5642 - _ZN7cutlass13device_kernelIN5flash11enable_sm90INS1_16FlashAttnFwdSm90INS1_25CollectiveMainloopFwdSm90ILi2EN4cute5tupleIJNS5_1CILi1EEES8_S8_EEENS6_IJNS7_ILi64EEESA_SA_EEELi512ENS_6half_tEfNS_4arch4Sm90ELb0ELb1ELb0ELb1ELb1ELb1ELb0ELb0ELb0ELb1ELb0ELb0EEENS1_21CollectiveEpilogueFwdINS6_IJSA_NS7_ILi512EEESA_EEES9_SC_SE_Li256ELb1ELb1ELb0ELb0EEENS1_36VarlenDynamicPersistentTileSchedulerILi64ELi64ELi256ELi128ELb0ELb1ELb1ELb1ELb0ELb1EEEEEEEEEvNT_6ParamsE)
        .other          _ZN7cutlass13device_kernelIN5flash11enable_sm90INS1_16FlashAttnFwdSm90INS1_25CollectiveMainloopFwdSm90ILi2EN4cute5tupleIJNS5_1CILi1EEES8_S8_EEENS6_IJNS7_ILi64EEESA_SA_EEELi512ENS_6half_tEfNS_4arch4Sm90ELb0ELb1ELb0ELb1ELb1ELb1ELb0ELb0ELb0ELb1ELb0ELb0EEENS1_21CollectiveEpilogueFwdINS6_IJSA_NS7_ILi512EEESA_EEES9_SC_SE_Li256ELb1ELb1ELb0ELb0EEENS1_36VarlenDynamicPersistentTileSchedulerILi64ELi64ELi256ELi128ELb0ELb1ELb1ELb1ELb0ELb1EEEEEEEEEvNT_6ParamsE,@"STO_CUDA_ENTRY STV_DEFAULT"
_ZN7cutlass13device_kernelIN5flash11enable_sm90INS1_16FlashAttnFwdSm90INS1_25CollectiveMainloopFwdSm90ILi2EN4cute5tupleIJNS5_1CILi1EEES8_S8_EEENS6_IJNS7_ILi64EEESA_SA_EEELi512ENS_6half_tEfNS_4arch4Sm90ELb0ELb1ELb0ELb1ELb1ELb1ELb0ELb0ELb0ELb1ELb0ELb0EEENS1_21CollectiveEpilogueFwdINS6_IJSA_NS7_ILi512EEESA_EEES9_SC_SE_Li256ELb1ELb1ELb0ELb0EEENS1_36VarlenDynamicPersistentTileSchedulerILi64ELi64ELi256ELi128ELb0ELb1ELb1ELb1ELb0ELb1EEEEEEEEEvNT_6ParamsE:
[----:B------:R-:W0:Y:S02]  /*0000*/  LDC R1, c[0x0][0x28] ;  /* 0x00000a00ff017b82 */ /* 0x000e240000000800 */
[----:B0-----:R-:W-:Y:S01]  /*0010*/  VIADD R1, R1, 0xffffff98 ;  /* 0xffffff9801017836 */ /* 0x001fe20000000000 */
[----:B------:R-:W0:Y:S01]  /*0020*/  S2R R0, SR_TID.X ;  /* 0x0000000000007919 */ /* 0x000e220000002100 */
[----:B------:R-:W-:Y:S01]  /*0030*/  ELECT P0, URZ, PT ;  /* 0x00000000003f782f */ /* 0x000fe20003800000 */
[----:B------:R-:W-:Y:S01]  /*0040*/  BSSY B0, `(.L_x_2479) ;  /* 0x000000e000007945 */ /* 0x000fe20003800000 */
[----:B0-----:R-:W-:-:S05]  /*0050*/  SHF.R.U32.HI R2, RZ, 0x5, R0 ;  /* 0x00000005ff027819 */ /* 0x001fca0000011600 */
[----:B------:R-:W0:Y:S02]  /*0060*/  SHFL.IDX PT, R3, R2, RZ, 0x1f ;  /* 0x00001fff02037589 */ /* 0x000e2400000e0000 */
[----:B0-----:R-:W-:Y:S02]  /*0070*/  ISETP.EQ.AND P0, PT, R3, RZ, P0 ;  /* 0x000000ff0300720c */ /* 0x001fe40000702270 */
[----:B------:R-:W-:-:S11]  /*0080*/  SHF.R.U32.HI R3, RZ, 0x7, R0 ;  /* 0x00000007ff037819 */ /* 0x000fd60000011600 */
        /* <DEDUP_REMOVED lines=9> */
.L_x_2480:
[----:B------:R-:W-:Y:S05]  /*0120*/  BSYNC B0 ;  /* 0x0000000000007941 */ /* 0x000fea0003800000 */
.L_x_2479:
[----:B------:R-:W-:Y:S01]  /*0130*/  VOTEU.ANY UP0, P0 ;  /* 0x00000000003f7886 */ /* 0x000fe20000000100 */
[----:B------:R-:W0:Y:S01]  /*0140*/  SHFL.IDX PT, R5, R3, RZ, 0x1f ;  /* 0x00001fff03057589 */ /* 0x000e2200000e0000 */
[----:B------:R-:W-:Y:S01]  /*0150*/  UMOV UR4, 0x80 ;  /* 0x0000008000047882 */ /* 0x000fe20000000000 */
[----:B------:R-:W-:Y:S01]  /*0160*/  UMOV UR7, 0x100 ;  /* 0x0000010000077882 */ /* 0x000fe20000000000 */
[----:B------:R-:W-:Y:S01]  /*0170*/  VOTEU.ANY UP1, P0 ;  /* 0x00000000003f7886 */ /* 0x000fe20000020100 */
[----:B------:R-:W1:Y:S01]  /*0180*/  @UP0 S2UR UR8, SR_CgaCtaId ;  /* 0x00000000000809c3 */ /* 0x000e620000008800 */
[----:B------:R-:W2:Y:S01]  /*0190*/  SHFL.IDX PT, R4, R2, RZ, 0x1f ;  /* 0x00001fff02047589 */ /* 0x000ea200000e0000 */
[----:B------:R-:W-:Y:S01]  /*01a0*/  @UP0 UMOV UR6, 0x400 ;  /* 0x0000040000060882 */ /* 0x000fe20000000000 */
[----:B------:R-:W-:-:S04]  /*01b0*/  @UP0 UIADD3 UR4, -UR4, 0x100000, URZ ;  /* 0x0010000004040890 */ /* 0x000fc8000fffe13f */
[----:B------:R-:W-:Y:S02]  /*01c0*/  @UP0 USHF.L.U32 UR5, UR4, 0xb, URZ ;  /* 0x0000000b04050899 */ /* 0x000fe4000800063f */
[----:B------:R-:W-:Y:S01]  /*01d0*/  @UP0 USHF.L.U32 UR4, UR4, 0x1, URZ ;  /* 0x0000000104040899 */ /* 0x000fe2000800063f */
[----:B------:R-:W-:Y:S01]  /*01e0*/  VOTEU.ANY UP2, P0 ;  /* 0x00000000003f7886 */ /* 0x000fe20000040100 */
[----:B0-----:R-:W-:Y:S01]  /*01f0*/  R2UR UR39, R5 ;  /* 0x00000000052772ca */ /* 0x001fe200000e0000 */
[----:B-1----:R-:W-:Y:S01]  /*0200*/  @UP0 ULEA UR8, UR8, UR6, 0x18 ;  /* 0x0000000608080291 */ /* 0x002fe2000f8ec03f */
[----:B--2---:R-:W-:Y:S01]  /*0210*/  ISETP.NE.AND P1, PT, R4, RZ, PT ;  /* 0x000000ff0400720c */ /* 0x004fe20003f25270 */
[----:B------:R-:W-:-:S04]  /*0220*/  @UP0 UIADD3 UR6, -UR7, 0x100000, URZ ;  /* 0x0010000007060890 */ /* 0x000fc8000fffe13f */
[----:B------:R-:W-:Y:S02]  /*0230*/  @UP0 USHF.L.U32 UR7, UR6, 0xb, URZ ;  /* 0x0000000b06070899 */ /* 0x000fe4000800063f */
[----:B------:R-:W-:-:S04]  /*0240*/  @UP0 USHF.L.U32 UR6, UR6, 0x1, URZ ;  /* 0x0000000106060899 */ /* 0x000fc8000800063f */
[----:B------:R-:W-:Y:S01]  /*0250*/  UISETP.NE.AND UP0, UPT, UR39, URZ, UPT ;  /* 0x0000003f2700728c */ /* 0x000fe2000bf05270 */
[----:B------:R-:W0:Y:S02]  /*0260*/  FENCE.VIEW.ASYNC.S ;  /* 0x00000000000073c6 */ /* 0x000e240000000000 */
[----:B0-----:R0:W1:Y:S05]  /*0270*/  @UP1 SYNCS.EXCH.64 URZ, [UR8+0x28c00], UR4 ;  /* 0x028c0004083f15b2 */ /* 0x00106a0008000100 */
[----:B------:R0:W2:Y:S01]  /*0280*/  @UP2 SYNCS.EXCH.64 URZ, [UR8+0x28c20], UR6 ;  /* 0x028c2006083f25b2 */ /* 0x0000a20008000100 */
        /* <DEDUP_REMOVED lines=13> */
[----:B------:R3:W0:Y:S02]  /*0360*/  SYNCS.EXCH.64 URZ, [UR6+0x28c48], UR4 ;  /* 0x028c4804063f75b2 */ /* 0x0006240008000100 */
[----:B---3--:R-:W-:Y:S01]  /*0370*/  NOP ;  /* 0x0000000000007918 */ /* 0x008fe20000000000 */
.L_x_2481:
[----:B------:R-:W3:Y:S01]  /*0380*/  SHFL.IDX PT, R4, R2, RZ, 0x1f ;  /* 0x00001fff02047589 */ /* 0x000ee200000e0000 */
[----:B------:R-:W-:Y:S01]  /*0390*/  NOP ;  /* 0x0000000000007918 */ /* 0x000fe20000000000 */
[----:B---3--:R-:W-:-:S13]  /*03a0*/  ISETP.NE.AND P0, PT, R4, RZ, PT ;  /* 0x000000ff0400720c */ /* 0x008fda0003f05270 */
        /* <DEDUP_REMOVED lines=17> */
[----:B------:R3:W0:Y:S02]  /*04c0*/  SYNCS.EXCH.64 URZ, [UR8+0x28c68], UR6 ;  /* 0x028c6806083f75b2 */ /* 0x0006240008000100 */
[----:B---3--:R-:W-:Y:S01]  /*04d0*/  NOP ;  /* 0x0000000000007918 */ /* 0x008fe20000000000 */
.L_x_2482:
[----:B------:R-:W3:Y:S01]  /*04e0*/  SHFL.IDX PT, R4, R2, RZ, 0x1f ;  /* 0x00001fff02047589 */ /* 0x000ee200000e0000 */
[----:B------:R-:W-:Y:S01]  /*04f0*/  NOP ;  /* 0x0000000000007918 */ /* 0x000fe20000000000 */
[----:B---3--:R-:W-:-:S13]  /*0500*/  ISETP.NE.AND P0, PT, R4, RZ, PT ;  /* 0x000000ff0400720c */ /* 0x008fda0003f05270 */
        /* <DEDUP_REMOVED lines=13> */
[----:B------:R3:W0:Y:S02]  /*05e0*/  SYNCS.EXCH.64 URZ, [UR6+0x28c88], UR4 ;  /* 0x028c8804063f75b2 */ /* 0x0006240008000100 */
[----:B---3--:R-:W-:Y:S01]  /*05f0*/  NOP ;  /* 0x0000000000007918 */ /* 0x008fe20000000000 */
.L_x_2483:
        /* <DEDUP_REMOVED lines=22> */
.L_x_2484:
        /* <DEDUP_REMOVED lines=22> */
.L_x_2485:
[----:B------:R-:W-:Y:S01]  /*08c0*/  PLOP3.LUT P0, PT, PT, PT, UP0, 0x80, 0x0 ;  /* 0x000000000000781c */ /* 0x000fe20003f0f008 */
[----:B------:R-:W-:Y:S01]  /*08d0*/  UMOV UR36, 0x1 ;  /* 0x0000000100247882 */ /* 0x000fe20000000000 */
[----:B------:R-:W-:Y:S01]  /*08e0*/  NOP ;  /* 0x0000000000007918 */ /* 0x000fe20000000000 */
[----:B------:R-:W-:Y:S01]  /*08f0*/  USEL UR36, UR36, 0x2, !UP0 ;  /* 0x0000000224247887 */ /* 0x000fe2000c000000 */
[----:B------:R-:W-:Y:S01]  /*0900*/  BSSY B9, `(.L_x_2486) ;  /* 0x0001e85000097945 */ /* 0x000fe20003800000 */
[----:B------:R-:W-:Y:S01]  /*0910*/  ULDC.64 UR42, c[0x0][0x208] ;  /* 0x00008200002a7ab9 */ /* 0x000fe20000000a00 */
[----:B012-4-:R-:W-:Y:S07]  /*0920*/  BAR.SYNC.DEFER_BLOCKING 0x0 ;  /* 0x0000000000007b1d */ /* 0x017fee0000010000 */
[----:B------:R-:W-:Y:S05]  /*0930*/  @!P0 BRA `(.L_x_2487) ;  /* 0x0000016c00048947 */ /* 0x000fea0003800000 */
.L_x_2488:
[----:B------:R-:W-:-:S08]  /*0940*/  NOP ;  /* 0x0000000000007918 */ /* 0x000fd00000000000 */
[----:B------:R-:W0:Y:S02]  /*0950*/  USETMAXREG.TRY_ALLOC.CTAPOOL UP0, 0xe8 ;  /* 0x000000e8000079c8 */ /* 0x000e240008000600 */
[----:B0-----:R-:W-:-:S13]  /*0960*/  PLOP3.LUT P0, PT, PT, PT, UP0, 0x80, 0x0 ;  /* 0x000000000000781c */ /* 0x001fda0003f0f008 */
[----:B------:R-:W-:Y:S05]  /*0970*/  @!P0 BRA `(.L_x_2488) ;  /* 0xfffffffc00f08947 */ /* 0x000fea000383ffff */
[----:B------:R-:W-:Y:S01]  /*0980*/  ISETP.NE.AND P0, PT, R3, 0x1, PT ;  /* 0x000000010300780c */ /* 0x000fe20003f05270 */
[----:B------:R-:W0:Y:S01]  /*0990*/  S2UR UR4, SR_CgaCtaId ;  /* 0x00000000000479c3 */ /* 0x000e220000008800 */
        /* <DEDUP_REMOVED lines=13> */
[----:B------:R-:W-:Y:S01]  /*0a70*/  ULOP3.LUT UR37, UR36, 0x1, URZ, 0xfc, !UPT ;  /* 0x0000000124257892 */ /* 0x000fe2000f8efc3f */
[----:B------:R-:W-:Y:S02]  /*0a80*/  IMAD.MOV.U32 R204, RZ, RZ, 0x40 ;  /* 0x00000040ffcc7424 */ /* 0x000fe400078e00ff */
[----:B------:R-:W-:Y:S01]  /*0a90*/  IMAD.MOV.U32 R192, RZ, RZ, RZ ;  /* 0x000000ffffc07224 */ /* 0x000fe200078e00ff */
[----:B------:R-:W-:Y:S01]  /*0aa0*/  SHF.R.S32.HI R0, RZ, 0x1f, R16 ;  /* 0x0000001fff007819 */ /* 0x000fe20000011410 */
[----:B------:R-:W-:-:S03]  /*0ab0*/  IMAD.MOV.U32 R196, RZ, RZ, RZ ;  /* 0x000000ffffc47224 */ /* 0x000fc600078e00ff */
[CC--:B------:R-:W-:Y:S02]  /*0ac0*/  LEA.HI R3, R0.reuse, R16.reuse, RZ, 0x4 ;  /* 0x0000001000037211 */ /* 0x0c0fe400078f20ff */
[CC--:B------:R-:W-:Y:S02]  /*0ad0*/  LEA.HI R7, R0.reuse, R16.reuse, RZ, 0x7 ;  /* 0x0000001000077211 */ /* 0x0c0fe400078f38ff */
[----:B------:R-:W-:Y:S02]  /*0ae0*/  LOP3.LUT R4, R3, 0xfffffff0, RZ, 0xc0, !PT ;  /* 0xfffffff003047812 */ /* 0x000fe400078ec0ff */
[----:B------:R-:W-:Y:S02]  /*0af0*/  LOP3.LUT R6, R7, 0xffffff80, RZ, 0xc0, !PT ;  /* 0xffffff8007067812 */ /* 0x000fe400078ec0ff */
[----:B------:R-:W-:Y:S01]  /*0b00*/  LEA.HI R5, R0, R16, RZ, 0x5 ;  /* 0x0000001000057211 */ /* 0x000fe200078f28ff */
[C---:B------:R-:W-:Y:S01]  /*0b10*/  IMAD.IADD R4, R16.reuse, 0x1, -R4 ;  /* 0x0000000110047824 */ /* 0x040fe200078e0a04 */
[----:B------:R-:W-:Y:S01]  /*0b20*/  SHF.R.S32.HI R20, RZ, 0x7, R7 ;  /* 0x00000007ff147819 */ /* 0x000fe20000011407 */
[----:B------:R-:W-:Y:S01]  /*0b30*/  IMAD.IADD R8, R16, 0x1, -R6 ;  /* 0x0000000110087824 */ /* 0x000fe200078e0a06 */
[----:B------:R-:W-:-:S02]  /*0b40*/  SHF.R.S32.HI R18, RZ, 0x5, R5 ;  /* 0x00000005ff127819 */ /* 0x000fc40000011405 */
[--C-:B------:R-:W-:Y:S01]  /*0b50*/  SHF.R.S32.HI R11, RZ, 0x1f, R4.reuse ;  /* 0x0000001fff0b7819 */ /* 0x100fe20000011404 */
[----:B------:R-:W-:Y:S01]  /*0b60*/  IMAD R14, R20, 0x100, R4 ;  /* 0x00000100140e7824 */ /* 0x000fe200078e0204 */
[----:B------:R-:W-:Y:S02]  /*0b70*/  SHF.R.S32.HI R5, RZ, 0x1f, R5 ;  /* 0x0000001fff057819 */ /* 0x000fe40000011405 */
[----:B------:R-:W-:Y:S02]  /*0b80*/  SHF.R.S32.HI R6, RZ, 0x4, R3 ;  /* 0x00000004ff067819 */ /* 0x000fe40000011403 */
[----:B------:R-:W-:Y:S02]  /*0b90*/  LEA.HI R13, R11, R4, RZ, 0x3 ;  /* 0x000000040b0d7211 */ /* 0x000fe400078f18ff */
[----:B------:R-:W-:Y:S02]  /*0ba0*/  LEA.HI R3, R3, R6, RZ, 0x1 ;  /* 0x0000000603037211 */ /* 0x000fe400078f08ff */
[----:B------:R-:W-:-:S02]  /*0bb0*/  LEA.HI R5, R5, R18, RZ, 0x2 ;  /* 0x0000001205057211 */ /* 0x000fc400078f10ff */
[C---:B------:R-:W-:Y:S01]  /*0bc0*/  LOP3.LUT R15, R13.reuse, 0xfffffff8, RZ, 0xc0, !PT ;  /* 0xfffffff80d0f7812 */ /* 0x040fe200078ec0ff */
[----:B------:R-:W-:Y:S01]  /*0bd0*/  IMAD.SHL.U32 R13, R13, 0x40, RZ ;  /* 0x000000400d0d7824 */ /* 0x000fe200078e00ff */
[----:B------:R-:W-:Y:S02]  /*0be0*/  LOP3.LUT R3, R3, 0x1ffffffe, RZ, 0xc0, !PT ;  /* 0x1ffffffe03037812 */ /* 0x000fe400078ec0ff */
[----:B------:R-:W-:Y:S01]  /*0bf0*/  LOP3.LUT R5, R5, 0x3ffffc, RZ, 0xc0, !PT ;  /* 0x003ffffc05057812 */ /* 0x000fe200078ec0ff */
[----:B------:R-:W-:Y:S01]  /*0c00*/  IMAD.IADD R15, R4, 0x1, -R15 ;  /* 0x00000001040f7824 */ /* 0x000fe200078e0a0f */
[----:B------:R-:W-:Y:S01]  /*0c10*/  SHF.R.S32.HI R9, RZ, 0x1f, R8 ;  /* 0x0000001fff097819 */ /* 0x000fe20000011408 */
[----:B------:R-:W-:Y:S01]  /*0c20*/  IMAD.IADD R3, R6, 0x1, -R3 ;  /* 0x0000000106037824 */ /* 0x000fe200078e0a03 */
[----:B------:R-:W-:Y:S01]  /*0c30*/  LOP3.LUT R13, R13, 0x7ffffe00, RZ, 0xc0, !PT ;  /* 0x7ffffe000d0d7812 */ /* 0x000fe200078ec0ff */
[----:B------:R-:W-:Y:S01]  /*0c40*/  IMAD.IADD R5, R18, 0x1, -R5 ;  /* 0x0000000112057824 */ /* 0x000fe200078e0a05 */
[-C--:B------:R-:W-:Y:S01]  /*0c50*/  LEA.HI R10, R9, R8.reuse, RZ, 0x2 ;  /* 0x00000008090a7211 */ /* 0x080fe200078f10ff */
[----:B------:R-:W-:Y:S01]  /*0c60*/  IMAD.SHL.U32 R4, R15, 0x40, RZ ;  /* 0x000000400f047824 */ /* 0x000fe200078e00ff */
[----:B------:R-:W-:Y:S01]  /*0c70*/  LEA.HI R9, R9, R8, RZ, 0x5 ;  /* 0x0000000809097211 */ /* 0x000fe200078f28ff */
[----:B------:R-:W-:Y:S01]  /*0c80*/  IMAD R14, R5, 0x10, R14 ;  /* 0x00000010050e7824 */ /* 0x000fe200078e020e */
[--C-:B------:R-:W-:Y:S01]  /*0c90*/  SHF.R.S32.HI R11, RZ, 0x2, R10.reuse ;  /* 0x00000002ff0b7819 */ /* 0x100fe2000001140a */
[----:B------:R-:W-:Y:S01]  /*0ca0*/  IMAD.SHL.U32 R3, R3, 0x8, RZ ;  /* 0x0000000803037824 */ /* 0x000fe200078e00ff */
[----:B------:R-:W-:Y:S01]  /*0cb0*/  LOP3.LUT R4, R4, 0x1c0, RZ, 0xc0, !PT ;  /* 0x000001c004047812 */ /* 0x000fe200078ec0ff */
[----:B------:R-:W-:Y:S01]  /*0cc0*/  IMAD R13, R18, 0x400, R13 ;  /* 0x00000400120d7824 */ /* 0x000fe200078e020d */
[----:B------:R-:W-:-:S02]  /*0cd0*/  SHF.R.S32.HI R12, RZ, 0x1f, R10 ;  /* 0x0000001fff0c7819 */ /* 0x000fc4000001140a */
[----:B------:R-:W-:Y:S02]  /*0ce0*/  CS2R R18, SRZ ;  /* 0x0000000000127805 */ /* 0x000fe4000001ff00 */
[----:B------:R-:W-:Y:S02]  /*0cf0*/  LEA R5, R14, R3, 0x6 ;  /* 0x000000030e057211 */ /* 0x000fe400078e30ff */
[----:B------:R-:W-:Y:S02]  /*0d00*/  LOP3.LUT R3, R4, 0x8, R3, 0xf8, !PT ;  /* 0x0000000804037812 */ /* 0x000fe400078ef803 */
[----:B------:R-:W-:Y:S01]  /*0d10*/  SHF.R.U32.HI R4, RZ, 0x3, R4 ;  /* 0x00000003ff047819 */ /* 0x000fe20000011604 */
[----:B------:R0:W-:Y:S01]  /*0d20*/  STL [R1+0x64], R5 ;  /* 0x0000640501007387 */ /* 0x0001e20000100800 */
[----:B------:R-:W-:Y:S02]  /*0d30*/  LEA.HI R12, R12, R11, RZ, 0x3 ;  /* 0x0000000b0c0c7211 */ /* 0x000fe400078f18ff */
[----:B------:R-:W-:Y:S01]  /*0d40*/  LOP3.LUT R4, R3, R4, RZ, 0x3c, !PT ;  /* 0x0000000403047212 */ /* 0x000fe200078e3cff */
[----:B------:R-:W-:Y:S01]  /*0d50*/  STL [R1+0x54], RZ ;  /* 0x000054ff01007387 */ /* 0x000fe20000100800 */
[----:B------:R-:W-:-:S02]  /*0d60*/  LEA.HI R3, R0, R16, RZ, 0x3 ;  /* 0x0000001000037211 */ /* 0x000fc400078f18ff */
[----:B------:R-:W-:Y:S01]  /*0d70*/  LEA.HI R0, R0, R16, RZ, 0x2 ;  /* 0x0000001000007211 */ /* 0x000fe200078f10ff */
[----:B------:R-:W-:Y:S01]  /*0d80*/  IMAD.IADD R13, R13, 0x1, R4 ;  /* 0x000000010d0d7824 */ /* 0x000fe200078e0204 */
[----:B------:R-:W-:Y:S02]  /*0d90*/  LOP3.LUT R12, R12, 0xfffffff8, RZ, 0xc0, !PT ;  /* 0xfffffff80c0c7812 */ /* 0x000fe400078ec0ff */
[----:B------:R-:W-:Y:S01]  /*0da0*/  SHF.R.S32.HI R4, RZ, 0x3, R3 ;  /* 0x00000003ff047819 */ /* 0x000fe20000011403 */
[----:B------:R-:W-:Y:S01]  /*0db0*/  IMAD R202, R13, 0x2, R2 ;  /* 0x000000020dca7824 */ /* 0x000fe200078e0202 */
[----:B0-----:R-:W-:Y:S01]  /*0dc0*/  LOP3.LUT R5, R10, 0x7ffffffc, RZ, 0xc0, !PT ;  /* 0x7ffffffc0a057812 */ /* 0x001fe200078ec0ff */
[----:B------:R-:W-:Y:S01]  /*0dd0*/  IMAD.IADD R12, R11, 0x1, -R12 ;  /* 0x000000010b0c7824 */ /* 0x000fe200078e0a0c */
[--C-:B------:R-:W-:Y:S01]  /*0de0*/  SHF.R.S32.HI R193, RZ, 0x2, R0.reuse ;  /* 0x00000002ffc17819 */ /* 0x100fe20000011400 */
[----:B------:R-:W-:Y:S01]  /*0df0*/  VIADD R205, R202, 0x26800 ;  /* 0x00026800cacd7836 */ /* 0x000fe20000000000 */
[----:B------:R-:W-:Y:S01]  /*0e00*/  SHF.R.S32.HI R4, RZ, 0x1f, R0 ;  /* 0x0000001fff047819 */ /* 0x000fe20000011400 */
[----:B------:R-:W-:Y:S01]  /*0e10*/  IMAD.IADD R5, R8, 0x1, -R5 ;  /* 0x0000000108057824 */ /* 0x000fe200078e0a05 */
[----:B------:R-:W-:-:S02]  /*0e20*/  LOP3.LUT R0, R0, 0xfffffffc, RZ, 0xc0, !PT ;  /* 0xfffffffc00007812 */ /* 0x000fc400078ec0ff */
[----:B------:R-:W-:Y:S01]  /*0e30*/  SHF.R.S32.HI R9, RZ, 0x5, R9 ;  /* 0x00000005ff097819 */ /* 0x000fe20000011409 */
[----:B------:R-:W-:Y:S01]  /*0e40*/  IMAD.SHL.U32 R188, R5, 0x2, RZ ;  /* 0x0000000205bc7824 */ /* 0x000fe200078e00ff */
[----:B------:R-:W-:Y:S01]  /*0e50*/  LOP3.LUT R3, R3, 0xfffffff8, RZ, 0xc0, !PT ;  /* 0xfffffff803037812 */ /* 0x000fe200078ec0ff */
[----:B------:R-:W-:Y:S01]  /*0e60*/  IMAD.IADD R8, R16, 0x1, -R0 ;  /* 0x0000000110087824 */ /* 0x000fe200078e0a00 */
[----:B------:R-:W-:Y:S01]  /*0e70*/  LEA.HI R4, R4, R193, RZ, 0x3 ;  /* 0x000000c104047211 */ /* 0x000fe200078f18ff */
[----:B------:R-:W-:Y:S01]  /*0e80*/  IMAD R198, R9, 0x10, R12 ;  /* 0x0000001009c67824 */ /* 0x000fe200078e020c */
[----:B------:R-:W-:Y:S01]  /*0e90*/  LEA.HI R7, R7, R20, RZ, 0x1 ;  /* 0x0000001407077211 */ /* 0x000fe200078f08ff */
[----:B------:R-:W-:Y:S01]  /*0ea0*/  IMAD.IADD R10, R16, 0x1, -R3 ;  /* 0x00000001100a7824 */ /* 0x000fe200078e0a03 */
[----:B------:R-:W-:Y:S01]  /*0eb0*/  LOP3.LUT R4, R4, 0xfffffff8, RZ, 0xc0, !PT ;  /* 0xfffffff804047812 */ /* 0x000fe200078ec0ff */
[----:B------:R-:W-:Y:S01]  /*0ec0*/  VIADD R9, R193, 0x20 ;  /* 0x00000020c1097836 */ /* 0x000fe20000000000 */
[----:B------:R-:W-:Y:S01]  /*0ed0*/  LEA.HI R0, R8, R8, RZ, 0x1 ;  /* 0x0000000808007211 */ /* 0x000fe200078f08ff */
[----:B------:R-:W-:Y:S01]  /*0ee0*/  IMAD.SHL.U32 R208, R10, 0x8, RZ ;  /* 0x000000080ad07824 */ /* 0x000fe200078e00ff */
[----:B------:R-:W-:Y:S01]  /*0ef0*/  LOP3.LUT R7, R7, 0xfffffe, RZ, 0xc0, !PT ;  /* 0x00fffffe07077812 */ /* 0x000fe200078ec0ff */
[----:B------:R-:W-:Y:S01]  /*0f00*/  IMAD.SHL.U32 R3, R9, 0x40, RZ ;  /* 0x0000004009037824 */ /* 0x000fe200078e00ff */
[----:B------:R-:W-:Y:S01]  /*0f10*/  SHF.R.S32.HI R6, RZ, 0x1f, R9 ;  /* 0x0000001fff067819 */ /* 0x000fe20000011409 */
[----:B------:R-:W-:Y:S01]  /*0f20*/  IMAD.SHL.U32 R16, R8, 0x8, RZ ;  /* 0x0000000808107824 */ /* 0x000fe200078e00ff */
[----:B------:R-:W-:Y:S01]  /*0f30*/  LOP3.LUT R0, R0, 0x1ffffffe, RZ, 0xc0, !PT ;  /* 0x1ffffffe00007812 */ /* 0x000fe200078ec0ff */
[----:B------:R-:W-:Y:S01]  /*0f40*/  IMAD.SHL.U32 R194, R8, 0x4, RZ ;  /* 0x0000000408c27824 */ /* 0x000fe200078e00ff */
[----:B------:R-:W-:Y:S01]  /*0f50*/  LEA.HI R6, R6, R9, RZ, 0x3 ;  /* 0x0000000906067211 */ /* 0x000fe200078f18ff */
[----:B------:R-:W-:Y:S01]  /*0f60*/  IMAD.IADD R200, R193, 0x1, -R4 ;  /* 0x00000001c1c87824 */ /* 0x000fe200078e0a04 */
[----:B------:R-:W-:Y:S01]  /*0f70*/  LOP3.LUT R4, R3, 0x1c0, RZ, 0xc0, !PT ;  /* 0x000001c003047812 */ /* 0x000fe200078ec0ff */
[----:B------:R-:W-:Y:S01]  /*0f80*/  VIADD R37, R208, 0x40 ;  /* 0x00000040d0257836 */ /* 0x000fe20000000000 */
[----:B------:R-:W-:Y:S01]  /*0f90*/  IADD3 R7, R20, -R7, RZ ;  /* 0x8000000714077210 */ /* 0x000fe20007ffe0ff */
[----:B------:R-:W-:Y:S01]  /*0fa0*/  VIADD R229, R16, 0x40 ;  /* 0x0000004010e57836 */ /* 0x000fe20000000000 */
[----:B------:R-:W-:Y:S01]  /*0fb0*/  SHF.R.U32.HI R28, RZ, 0x3, R4 ;  /* 0x00000003ff1c7819 */ /* 0x000fe20000011604 */
[C---:B------:R-:W-:Y:S01]  /*0fc0*/  VIADD R35, R208.reuse, 0xc0 ;  /* 0x000000c0d0237836 */ /* 0x040fe20000000000 */
[----:B------:R-:W-:Y:S01]  /*0fd0*/  SHF.R.S32.HI R39, RZ, 0x1f, R37 ;  /* 0x0000001fff277819 */ /* 0x000fe20000011425 */
[----:B------:R-:W-:Y:S01]  /*0fe0*/  VIADD R36, R208, 0x80 ;  /* 0x00000080d0247836 */ /* 0x000fe20000000000 */
[----:B------:R-:W-:Y:S01]  /*0ff0*/  IADD3 R29, R16, 0x1e0, RZ ;  /* 0x000001e0101d7810 */ /* 0x000fe20007ffe0ff */
[----:B------:R-:W-:Y:S01]  /*1000*/  VIADD R33, R208, 0x140 ;  /* 0x00000140d0217836 */ /* 0x000fe20000000000 */
[----:B------:R-:W-:Y:S01]  /*1010*/  SHF.R.S32.HI R37, RZ, 0x1f, R35 ;  /* 0x0000001fff257819 */ /* 0x000fe20000011423 */
[----:B------:R-:W-:Y:S01]  /*1020*/  VIADD R228, R16, 0x60 ;  /* 0x0000006010e47836 */ /* 0x000fe20000000000 */
[----:B------:R-:W-:Y:S01]  /*1030*/  SHF.R.S32.HI R38, RZ, 0x1f, R36 ;  /* 0x0000001fff267819 */ /* 0x000fe20000011424 */
[C---:B------:R-:W-:Y:S01]  /*1040*/  VIADD R34, R208.reuse, 0x100 ;  /* 0x00000100d0227836 */ /* 0x040fe20000000000 */
[----:B------:R-:W-:Y:S01]  /*1050*/  SHF.R.S32.HI R35, RZ, 0x1f, R33 ;  /* 0x0000001fff237819 */ /* 0x000fe20000011421 */
[----:B------:R-:W-:Y:S01]  /*1060*/  VIADD R32, R208, 0x180 ;  /* 0x00000180d0207836 */ /* 0x000fe20000000000 */
[----:B------:R-:W-:Y:S01]  /*1070*/  R2P PR, R15, 0x6 ;  /* 0x000000060f007804 */ /* 0x000fe20000000000 */
[----:B------:R-:W-:Y:S01]  /*1080*/  VIADD R207, R194, 0x10 ;  /* 0x00000010c2cf7836 */ /* 0x000fe20000000000 */
[----:B------:R-:W-:Y:S01]  /*1090*/  SHF.R.S32.HI R36, RZ, 0x1f, R34 ;  /* 0x0000001fff247819 */ /* 0x000fe20000011422 */
[----:B------:R-:W-:Y:S01]  /*10a0*/  VIADD R31, R208, 0x1c0 ;  /* 0x000001c0d01f7836 */ /* 0x000fe20000000000 */
[----:B------:R-:W-:Y:S01]  /*10b0*/  SHF.R.S32.HI R33, RZ, 0x1f, R32 ;  /* 0x0000001fff217819 */ /* 0x000fe20000011420 */
[----:B------:R-:W-:Y:S01]  /*10c0*/  IMAD.IADD R3, R8, 0x1, -R0 ;  /* 0x0000000108037824 */ /* 0x000fe200078e0a00 */
[----:B------:R-:W-:Y:S01]  /*10d0*/  LOP3.LUT R0, R4, 0x38, R16, 0xf8, !PT ;  /* 0x0000003804007812 */ /* 0x000fe200078ef810 */
[----:B------:R-:W-:Y:S01]  /*10e0*/  IMAD.SHL.U32 R6, R6, 0x40, RZ ;  /* 0x0000004006067824 */ /* 0x000fe200078e00ff */
[----:B------:R-:W-:Y:S01]  /*10f0*/  SHF.R.S32.HI R4, RZ, 0x1f, R229 ;  /* 0x0000001fff047819 */ /* 0x000fe200000114e5 */
[C---:B------:R-:W-:Y:S01]  /*1100*/  VIADD R226, R16.reuse, 0x80 ;  /* 0x0000008010e27836 */ /* 0x040fe20000000000 */
[----:B------:R-:W-:Y:S01]  /*1110*/  SHF.R.S32.HI R34, RZ, 0x1f, R207 ;  /* 0x0000001fff227819 */ /* 0x000fe200000114cf */
[C---:B------:R-:W-:Y:S01]  /*1120*/  VIADD R30, R16.reuse, 0x1c0 ;  /* 0x000001c0101e7836 */ /* 0x040fe20000000000 */
[----:B------:R-:W-:Y:S01]  /*1130*/  SHF.R.S32.HI R32, RZ, 0x1f, R31 ;  /* 0x0000001fff207819 */ /* 0x000fe2000001141f */
[----:B------:R-:W-:Y:S01]  /*1140*/  IMAD.SHL.U32 R201, R7, 0x100, RZ ;  /* 0x0000010007c97824 */ /* 0x000fe200078e00ff */
[----:B------:R-:W-:Y:S01]  /*1150*/  SHF.R.S32.HI R7, RZ, 0x1f, R228 ;  /* 0x0000001fff077819 */ /* 0x000fe200000114e4 */
[----:B------:R-:W-:Y:S01]  /*1160*/  VIADD R219, R16, 0xa0 ;  /* 0x000000a010db7836 */ /* 0x000fe20000000000 */
[----:B------:R-:W-:Y:S01]  /*1170*/  SHF.L.U64.HI R31, R229, 0x1, R4 ;  /* 0x00000001e51f7819 */ /* 0x000fe20000010204 */
[----:B------:R-:W-:Y:S01]  /*1180*/  STL [R1+0x8], R30 ;  /* 0x0000081e01007387 */ /* 0x000fe20000100800 */
[----:B------:R-:W-:Y:S01]  /*1190*/  LOP3.LUT R6, R6, 0xfffffe00, RZ, 0xc0, !PT ;  /* 0xfffffe0006067812 */ /* 0x000fe200078ec0ff */
[----:B------:R-:W-:Y:S01]  /*11a0*/  VIADD R218, R16, 0xc0 ;  /* 0x000000c010da7836 */ /* 0x000fe20000000000 */
[----:B------:R-:W-:Y:S01]  /*11b0*/  SHF.R.S32.HI R9, RZ, 0x1f, R226 ;  /* 0x0000001fff097819 */ /* 0x000fe200000114e2 */
[----:B------:R-:W-:Y:S01]  /*11c0*/  STL [R1+0x4], R29 ;  /* 0x0000041d01007387 */ /* 0x000fe20000100800 */
[----:B------:R-:W-:Y:S01]  /*11d0*/  SHF.L.U64.HI R7, R228, 0x1, R7 ;  /* 0x00000001e4077819 */ /* 0x000fe20000010207 */
[C---:B------:R-:W-:Y:S01]  /*11e0*/  VIADD R217, R16.reuse, 0xe0 ;  /* 0x000000e010d97836 */ /* 0x040fe20000000000 */
[----:B------:R-:W-:Y:S01]  /*11f0*/  SHF.R.S32.HI R8, RZ, 0x1f, R219 ;  /* 0x0000001fff087819 */ /* 0x000fe200000114db */
[----:B------:R-:W-:Y:S01]  /*1200*/  STL [R1+0x58], R34 ;  /* 0x0000582201007387 */ /* 0x000fe20000100800 */
[----:B------:R-:W-:Y:S01]  /*1210*/  VIADD R216, R16, 0x100 ;  /* 0x0000010010d87836 */ /* 0x000fe20000000000 */
[----:B------:R-:W-:Y:S01]  /*1220*/  SHF.L.U64.HI R4, R226, 0x1, R9 ;  /* 0x00000001e2047819 */ /* 0x000fe20000010209 */
[C---:B------:R-:W-:Y:S01]  /*1230*/  VIADD R215, R16.reuse, 0x120 ;  /* 0x0000012010d77836 */ /* 0x040fe20000000000 */
[----:B------:R-:W-:Y:S01]  /*1240*/  STL [R1+0x14], R31 ;  /* 0x0000141f01007387 */ /* 0x000fe20000100800 */
[----:B------:R-:W-:Y:S01]  /*1250*/  SHF.R.S32.HI R11, RZ, 0x1f, R218 ;  /* 0x0000001fff0b7819 */ /* 0x000fe200000114da */
[C---:B------:R-:W-:Y:S01]  /*1260*/  VIADD R214, R16.reuse, 0x140 ;  /* 0x0000014010d67836 */ /* 0x040fe20000000000 */
[----:B------:R-:W-:Y:S01]  /*1270*/  SHF.R.S32.HI R10, RZ, 0x1f, R217 ;  /* 0x0000001fff0a7819 */ /* 0x000fe200000114d9 */
[----:B------:R-:W-:Y:S01]  /*1280*/  STL [R1+0x60], R6 ;  /* 0x0000600601007387 */ /* 0x000fe20000100800 */
[----:B------:R-:W-:Y:S01]  /*1290*/  SHF.R.S32.HI R15, RZ, 0x1f, R216 ;  /* 0x0000001fff0f7819 */ /* 0x000fe200000114d8 */
[C---:B------:R-:W-:Y:S01]  /*12a0*/  VIADD R213, R16.reuse, 0x160 ;  /* 0x0000016010d57836 */ /* 0x040fe20000000000 */
[----:B------:R-:W-:Y:S01]  /*12b0*/  SHF.R.S32.HI R12, RZ, 0x1f, R215 ;  /* 0x0000001fff0c7819 */ /* 0x000fe200000114d7 */
[----:B------:R0:W-:Y:S01]  /*12c0*/  STL [R1+0x18], R7 ;  /* 0x0000180701007387 */ /* 0x0001e20000100800 */
[C---:B------:R-:W-:Y:S01]  /*12d0*/  VIADD R212, R16.reuse, 0x180 ;  /* 0x0000018010d47836 */ /* 0x040fe20000000000 */
[----:B------:R-:W-:Y:S01]  /*12e0*/  SHF.R.S32.HI R21, RZ, 0x1f, R214 ;  /* 0x0000001fff157819 */ /* 0x000fe200000114d6 */
[C---:B------:R-:W-:Y:S01]  /*12f0*/  VIADD R211, R16.reuse, 0x1a0 ;  /* 0x000001a010d37836 */ /* 0x040fe20000000000 */
[----:B------:R1:W-:Y:S01]  /*1300*/  STL [R1+0x1c], R4 ;  /* 0x00001c0401007387 */ /* 0x0003e20000100800 */
[----:B------:R-:W-:Y:S01]  /*1310*/  SHF.R.S32.HI R14, RZ, 0x1f, R213 ;  /* 0x0000001fff0e7819 */ /* 0x000fe200000114d5 */
[----:B------:R-:W-:Y:S01]  /*1320*/  VIADD R190, R16, 0x20 ;  /* 0x0000002010be7836 */ /* 0x000fe20000000000 */
[----:B------:R-:W-:-:S02]  /*1330*/  SHF.R.S32.HI R23, RZ, 0x1f, R212 ;  /* 0x0000001fff177819 */ /* 0x000fc400000114d4 */
[----:B------:R-:W-:Y:S02]  /*1340*/  SHF.R.S32.HI R20, RZ, 0x1f, R211 ;  /* 0x0000001fff147819 */ /* 0x000fe400000114d3 */
[----:B0-----:R-:W-:Y:S02]  /*1350*/  SHF.L.U64.HI R7, R219, 0x1, R8 ;  /* 0x00000001db077819 */ /* 0x001fe40000010208 */
[----:B------:R-:W-:Y:S02]  /*1360*/  SHF.L.U64.HI R8, R217, 0x1, R10 ;  /* 0x00000001d9087819 */ /* 0x000fe4000001020a */
[----:B-1----:R-:W-:Y:S01]  /*1370*/  SHF.L.U64.HI R4, R218, 0x1, R11 ;  /* 0x00000001da047819 */ /* 0x002fe2000001020b */
[----:B------:R0:W-:Y:S01]  /*1380*/  STL [R1+0x20], R7 ;  /* 0x0000200701007387 */ /* 0x0001e20000100800 */
[----:B------:R-:W-:Y:S02]  /*1390*/  SHF.R.S32.HI R22, RZ, 0x1f, R30 ;  /* 0x0000001fff167819 */ /* 0x000fe4000001141e */
[----:B------:R-:W-:Y:S01]  /*13a0*/  SHF.R.S32.HI R24, RZ, 0x1f, R29 ;  /* 0x0000001fff187819 */ /* 0x000fe2000001141d */
[----:B------:R1:W-:Y:S01]  /*13b0*/  STL [R1+0x24], R4 ;  /* 0x0000240401007387 */ /* 0x0003e20000100800 */
[----:B------:R-:W-:-:S02]  /*13c0*/  SEL R204, R204, 0xffffffc0, !P2 ;  /* 0xffffffc0cccc7807 */ /* 0x000fc40005000000 */
[----:B------:R-:W-:Y:S01]  /*13d0*/  IADD3 R203, R202, 0x26820, RZ ;  /* 0x00026820cacb7810 */ /* 0x000fe20007ffe0ff */
[----:B------:R2:W-:Y:S01]  /*13e0*/  STL [R1+0x28], R8 ;  /* 0x0000280801007387 */ /* 0x0005e20000100800 */
[C---:B------:R-:W-:Y:S01]  /*13f0*/  @P1 VIADD R203, R205.reuse, 0xffffffe0 ;  /* 0xffffffe0cdcb1836 */ /* 0x040fe20000000000 */
[----:B0-----:R-:W-:Y:S01]  /*1400*/  SHF.L.U64.HI R7, R216, 0x1, R15 ;  /* 0x00000001d8077819 */ /* 0x001fe2000001020f */
[----:B------:R-:W-:Y:S01]  /*1410*/  IMAD.IADD R205, R205, 0x1, R204 ;  /* 0x00000001cdcd7824 */ /* 0x000fe200078e02cc */
[----:B------:R-:W-:Y:S01]  /*1420*/  SHF.R.S32.HI R17, RZ, 0x1f, R16 ;  /* 0x0000001fff117819 */ /* 0x000fe20000011410 */
[----:B------:R-:W-:Y:S01]  /*1430*/  IMAD.IADD R204, R204, 0x1, R203 ;  /* 0x00000001cccc7824 */ /* 0x000fe200078e02cb */
[----:B-1----:R-:W-:Y:S01]  /*1440*/  SHF.L.U64.HI R4, R215, 0x1, R12 ;  /* 0x00000001d7047819 */ /* 0x002fe2000001020c */
[----:B------:R0:W-:Y:S01]  /*1450*/  STL [R1+0x2c], R7 ;  /* 0x00002c0701007387 */ /* 0x0001e20000100800 */
[----:B------:R-:W-:Y:S02]  /*1460*/  SHF.R.S32.HI R206, RZ, 0x1f, R190 ;  /* 0x0000001fffce7819 */ /* 0x000fe400000114be */
[----:B--2---:R-:W-:Y:S01]  /*1470*/  SHF.L.U64.HI R8, R214, 0x1, R21 ;  /* 0x00000001d6087819 */ /* 0x004fe20000010215 */
[----:B------:R1:W-:Y:S04]  /*1480*/  STL [R1+0x30], R4 ;  /* 0x0000300401007387 */ /* 0x0003e80000100800 */
[----:B------:R2:W-:Y:S01]  /*1490*/  STL [R1+0x34], R8 ;  /* 0x0000340801007387 */ /* 0x0005e20000100800 */
[----:B0-----:R-:W-:-:S02]  /*14a0*/  SHF.L.U64.HI R7, R213, 0x1, R14 ;  /* 0x00000001d5077819 */ /* 0x001fc4000001020e */
[----:B-1----:R-:W-:-:S03]  /*14b0*/  SHF.L.U64.HI R4, R212, 0x1, R23 ;  /* 0x00000001d4047819 */ /* 0x002fc60000010217 */
[----:B------:R0:W-:Y:S01]  /*14c0*/  STL [R1+0x38], R7 ;  /* 0x0000380701007387 */ /* 0x0001e20000100800 */
[----:B--2---:R-:W-:-:S03]  /*14d0*/  SHF.L.U64.HI R8, R211, 0x1, R20 ;  /* 0x00000001d3087819 */ /* 0x004fc60000010214 */
[----:B------:R1:W-:Y:S04]  /*14e0*/  STL [R1+0x3c], R4 ;  /* 0x00003c0401007387 */ /* 0x0003e80000100800 */
[----:B------:R-:W-:Y:S01]  /*14f0*/  STL [R1+0x40], R8 ;  /* 0x0000400801007387 */ /* 0x000fe20000100800 */
[----:B0-----:R-:W-:Y:S02]  /*1500*/  SHF.L.U64.HI R7, R30, 0x1, R22 ;  /* 0x000000011e077819 */ /* 0x001fe40000010216 */
[----:B-1----:R-:W-:-:S03]  /*1510*/  SHF.L.U64.HI R4, R29, 0x1, R24 ;  /* 0x000000011d047819 */ /* 0x002fc60000010218 */
[----:B------:R0:W-:Y:S04]  /*1520*/  STL [R1+0x44], R7 ;  /* 0x0000440701007387 */ /* 0x0001e80000100800 */
[----:B------:R1:W-:Y:S01]  /*1530*/  STL [R1+0x48], R4 ;  /* 0x0000480401007387 */ /* 0x0003e20000100800 */
[----:B0-----:R-:W-:Y:S01]  /*1540*/  LOP3.LUT R7, R6, R0, R28, 0xf6, !PT ;  /* 0x0000000006077212 */ /* 0x001fe200078ef61c */
[----:B------:R-:W-:-:S04]  /*1550*/  IMAD R0, R3, 0x8, R198 ;  /* 0x0000000803007824 */ /* 0x000fc800078e02c6 */
[----:B-1----:R-:W-:-:S05]  /*1560*/  IMAD R4, R7, 0x2, R2 ;  /* 0x0000000207047824 */ /* 0x002fca00078e0202 */
[----:B------:R0:W-:Y:S04]  /*1570*/  STL [R1+0x5c], R4 ;  /* 0x00005c0401007387 */ /* 0x0001e80000100800 */
[----:B------:R0:W-:Y:S02]  /*1580*/  STL [R1], R0 ;  /* 0x0000000001007387 */ /* 0x0001e40000100800 */
.L_x_2708:
[----:B------:R-:W-:Y:S01]  /*1590*/  ULDC.64 UR4, c[0x0][0xa28] ;  /* 0x00028a0000047ab9 */ /* 0x000fe20000000a00 */
[----:B-1-34-:R-:W1:Y:S01]  /*15a0*/  LDC.64 R6, c[0x0][0xa08] ;  /* 0x00028200ff067b82 */ /* 0x01ae620000000a00 */
[----:B------:R-:W-:Y:S01]  /*15b0*/  ISETP.NE.U32.AND P0, PT, RZ, UR4, PT ;  /* 0x00000004ff007c0c */ /* 0x000fe2000bf05070 */
[----:B0-----:R-:W-:Y:S01]  /*15c0*/  IMAD.MOV.U32 R0, RZ, RZ, RZ ;  /* 0x000000ffff007224 */ /* 0x001fe200078e00ff */
[----:B------:R-:W-:Y:S01]  /*15d0*/  ULDC.64 UR6, c[0x0][0xa20] ;  /* 0x0002880000067ab9 */ /* 0x000fe20000000a00 */
[----:B------:R-:W-:Y:S01]  /*15e0*/  IMAD.MOV.U32 R28, RZ, RZ, RZ ;  /* 0x000000ffff1c7224 */ /* 0x000fe200078e00ff */
[----:B------:R-:W-:Y:S01]  /*15f0*/  ISETP.NE.AND.EX P0, PT, RZ, UR5, PT, P0 ;  /* 0x00000005ff007c0c */ /* 0x000fe2000bf05300 */
[----:B------:R-:W-:Y:S02]  /*1600*/  ULDC.64 UR4, c[0x0][0xa18] ;  /* 0x0002860000047ab9 */ /* 0x000fe40000000a00 */
[----:B------:R-:W-:-:S04]  /*1610*/  ISETP.NE.U32.AND P1, PT, RZ, UR4, PT ;  /* 0x00000004ff007c0c */ /* 0x000fc8000bf25070 */
[----:B------:R-:W-:Y:S01]  /*1620*/  ISETP.NE.AND.EX P1, PT, RZ, UR5, PT, P1 ;  /* 0x00000005ff007c0c */ /* 0x000fe2000bf25310 */
[----:B------:R-:W-:Y:S02]  /*1630*/  ULDC.64 UR4, c[0x0][0xa08] ;  /* 0x0002820000047ab9 */ /* 0x000fe40000000a00 */
[----:B------:R-:W-:-:S03]  /*1640*/  ISETP.NE.U32.AND P3, PT, RZ, UR4, PT ;  /* 0x00000004ff007c0c */ /* 0x000fc6000bf65070 */
[----:B------:R-:W0:Y:S01]  /*1650*/  @P0 LDC.64 R4, c[0x0][0xa28] ;  /* 0x00028a00ff040b82 */ /* 0x000e220000000a00 */
[----:B------:R-:W-:Y:S01]  /*1660*/  ISETP.NE.AND.EX P3, PT, RZ, UR5, PT, P3 ;  /* 0x00000005ff007c0c */ /* 0x000fe2000bf65330 */
[----:B-1----:R-:W-:-:S06]  /*1670*/  IMAD.WIDE R10, R27, 0x4, R6 ;  /* 0x000000041b0a7825 */ /* 0x002fcc00078e0206 */
[----:B------:R-:W1:Y:S01]  /*1680*/  @P1 LDC.64 R8, c[0x0][0xa18] ;  /* 0x00028600ff081b82 */ /* 0x000e620000000a00 */
[----:B------:R-:W-:Y:S02]  /*1690*/  ULDC UR4, c[0x0][0x288] ;  /* 0x0000a20000047ab9 */ /* 0x000fe40000000800 */
[----:B------:R-:W-:Y:S01]  /*16a0*/  IMAD.U32 R23, RZ, RZ, UR4 ;  /* 0x00000004ff177e24 */ /* 0x000fe2000f8e00ff */
[----:B--2---:R2:W-:Y:S01]  /*16b0*/  STL [R1+0x4c], R26 ;  /* 0x00004c1a01007387 */ /* 0x0045e20000100800 */
[----:B------:R-:W-:-:S03]  /*16c0*/  ULDC.64 UR4, c[0x0][0x418] ;  /* 0x0001060000047ab9 */ /* 0x000fc60000000a00 */
[----:B------:R2:W5:Y:S01]  /*16d0*/  @P3 LDG.E R28, desc[UR42][R10.64] ;  /* 0x0000002a0a1c3981 */ /* 0x000562000c1e1900 */
[----:B0-----:R-:W-:-:S05]  /*16e0*/  @P0 IMAD.WIDE R4, R27, 0x4, R4 ;  /* 0x000000041b040825 */ /* 0x001fca00078e0204 */
[----:B------:R2:W5:Y:S01]  /*16f0*/  @P0 LDG.E R0, desc[UR42][R4.64] ;  /* 0x0000002a04000981 */ /* 0x000562000c1e1900 */
[----:B-1----:R-:W-:-:S05]  /*1700*/  @P1 IMAD.WIDE R6, R27, 0x4, R8 ;  /* 0x000000041b061825 */ /* 0x002fca00078e0208 */
[----:B------:R2:W5:Y:S04]  /*1710*/  @P1 LDG.E R23, desc[UR42][R6.64] ;  /* 0x0000002a06171981 */ /* 0x000568000c1e1900 */
[----:B------:R2:W-:Y:S01]  /*1720*/  STL [R1+0x50], R27 ;  /* 0x0000501b01007387 */ /* 0x0005e20000100800 */
[----:B------:R-:W-:-:S03]  /*1730*/  UISETP.NE.U32.AND UP0, UPT, UR4, URZ, UPT ;  /* 0x0000003f0400728c */ /* 0x000fc6000bf05070 */
[----:B------:R-:W-:Y:S01]  /*1740*/  ULDC UR4, c[0x0][0x424] ;  /* 0x0001090000047ab9 */ /* 0x000fe20000000800 */
[----:B------:R-:W-:Y:S01]  /*1750*/  UISETP.NE.AND.EX UP0, UPT, UR5, URZ, UPT, UP0 ;  /* 0x0000003f0500728c */ /* 0x000fe2000bf05300 */
[----:B------:R-:W-:Y:S02]  /*1760*/  ISETP.NE.U32.AND P2, PT, RZ, UR6, PT ;  /* 0x00000006ff007c0c */ /* 0x000fe4000bf45070 */
[----:B------:R-:W-:Y:S01]  /*1770*/  ULDC UR5, c[0x0][0x2f0] ;  /* 0x0000bc0000057ab9 */ /* 0x000fe20000000800 */
[----:B------:R-:W-:Y:S01]  /*1780*/  USEL UR4, UR4, 0x1, UP0 ;  /* 0x0000000104047887 */ /* 0x000fe20008000000 */
[----:B------:R-:W-:-:S03]  /*1790*/  ISETP.NE.AND.EX P2, PT, RZ, UR7, PT, P2 ;  /* 0x00000007ff007c0c */ /* 0x000fc6000bf45320 */
[----:B------:R-:W-:-:S03]  /*17a0*/  UIMAD UR4, UR4, UR5, URZ ;  /* 0x00000005040472a4 */ /* 0x000fc6000f8e023f */
[----:B------:R-:W-:Y:S01]  /*17b0*/  ULDC UR5, c[0x0][0x348] ;  /* 0x0000d20000057ab9 */ /* 0x000fe20000000800 */
[----:B--2---:R-:W-:Y:S08]  /*17c0*/  @P1 BRA `(.L_x_2490) ;  /* 0x0000000000241947 */ /* 0x004ff00003800000 */
[----:B------:R-:W-:Y:S02]  /*17d0*/  ULDC.64 UR6, c[0x0][0xa00] ;  /* 0x0002800000067ab9 */ /* 0x000fe40000000a00 */
[----:B------:R-:W-:-:S04]  /*17e0*/  ISETP.NE.U32.AND P0, PT, RZ, UR6, PT ;  /* 0x00000006ff007c0c */ /* 0x000fc8000bf05070 */
[----:B------:R-:W-:-:S13]  /*17f0*/  ISETP.NE.AND.EX P0, PT, RZ, UR7, PT, P0 ;  /* 0x00000007ff007c0c */ /* 0x000fda000bf05300 */
[----:B------:R-:W-:Y:S05]  /*1800*/  @!P0 BRA `(.L_x_2490) ;  /* 0x0000000000148947 */ /* 0x000fea0003800000 */
[----:B------:R-:W0:Y:S02]  /*1810*/  LDC.64 R4, c[0x0][0xa00] ;  /* 0x00028000ff047b82 */ /* 0x000e240000000a00 */
[----:B0-----:R-:W-:-:S05]  /*1820*/  IMAD.WIDE R4, R27, 0x4, R4 ;  /* 0x000000041b047825 */ /* 0x001fca00078e0204 */
[----:B-----5:R-:W2:Y:S04]  /*1830*/  LDG.E R23, desc[UR42][R4.64] ;  /* 0x0000002a04177981 */ /* 0x020ea8000c1e1900 */
[----:B------:R-:W2:Y:S02]  /*1840*/  LDG.E R6, desc[UR42][R4.64+0x4] ;  /* 0x0000042a04067981 */ /* 0x000ea4000c1e1900 */
[----:B--2---:R-:W-:-:S07]  /*1850*/  IMAD.IADD R23, R6, 0x1, -R23 ;  /* 0x0000000106177824 */ /* 0x004fce00078e0a17 */
.L_x_2490:
[----:B------:R-:W-:Y:S02]  /*1860*/  IMAD.U32 R38, RZ, RZ, UR5 ;  /* 0x00000005ff267e24 */ /* 0x000fe4000f8e00ff */
[----:B------:R-:W-:Y:S01]  /*1870*/  IMAD.U32 R29, RZ, RZ, UR4 ;  /* 0x00000004ff1d7e24 */ /* 0x000fe2000f8e00ff */
[----:B------:R-:W-:Y:S06]  /*1880*/  @!P2 BRA `(.L_x_2491) ;  /* 0x000000000010a947 */ /* 0x000fec0003800000 */
[----:B------:R-:W0:Y:S02]  /*1890*/  LDC.64 R4, c[0x0][0xa20] ;  /* 0x00028800ff047b82 */ /* 0x000e240000000a00 */
[----:B0-----:R-:W-:-:S05]  /*18a0*/  IMAD.WIDE R4, R27, 0x4, R4 ;  /* 0x000000041b047825 */ /* 0x001fca00078e0204 */
[----:B------:R0:W5:Y:S01]  /*18b0*/  LDG.E R29, desc[UR42][R4.64] ;  /* 0x0000002a041d7981 */ /* 0x000162000c1e1900 */
[----:B------:R-:W-:Y:S05]  /*18c0*/  BRA `(.L_x_2492) ;  /* 0x0000000000107947 */ /* 0x000fea0003800000 */
.L_x_2491:
[----:B------:R-:W-:Y:S05]  /*18d0*/  @!P3 BRA `(.L_x_2492) ;  /* 0x00000000000cb947 */ /* 0x000fea0003800000 */
[----:B------:R-:W2:Y:S04]  /*18e0*/  LDG.E R4, desc[UR42][R10.64] ;  /* 0x0000002a0a047981 */ /* 0x000ea8000c1e1900 */
[----:B------:R-:W2:Y:S02]  /*18f0*/  LDG.E R29, desc[UR42][R10.64+0x4] ;  /* 0x0000042a0a1d7981 */ /* 0x000ea4000c1e1900 */
[----:B--2---:R-:W-:-:S07]  /*1900*/  IMAD.IADD R29, R29, 0x1, -R4 ;  /* 0x000000011d1d7824 */ /* 0x004fce00078e0a04 */
.L_x_2492:
[----:B------:R-:W-:Y:S01]  /*1910*/  ULDC.64 UR4, c[0x0][0xa10] ;  /* 0x0002840000047ab9 */ /* 0x000fe20000000a00 */
[----:B0-----:R-:W0:Y:S01]  /*1920*/  LDC R4, c[0x0][0x448] ;  /* 0x00011200ff047b82 */ /* 0x001e220000000800 */
[----:B------:R-:W-:-:S04]  /*1930*/  ISETP.NE.U32.AND P0, PT, RZ, UR4, PT ;  /* 0x00000004ff007c0c */ /* 0x000fc8000bf05070 */
[----:B------:R-:W-:Y:S01]  /*1940*/  ISETP.NE.AND.EX P0, PT, RZ, UR5, PT, P0 ;  /* 0x00000005ff007c0c */ /* 0x000fe2000bf05300 */
[----:B------:R-:W-:Y:S02]  /*1950*/  ULDC.64 UR4, c[0x0][0xa30] ;  /* 0x00028c0000047ab9 */ /* 0x000fe40000000a00 */
[----:B------:R-:W-:-:S04]  /*1960*/  ISETP.NE.U32.AND P1, PT, RZ, UR4, PT ;  /* 0x00000004ff007c0c */ /* 0x000fc8000bf25070 */
[----:B------:R-:W-:-:S06]  /*1970*/  ISETP.NE.AND.EX P1, PT, RZ, UR5, PT, P1 ;  /* 0x00000005ff007c0c */ /* 0x000fcc000bf25310 */
[----:B------:R-:W1:Y:S08]  /*1980*/  @P0 LDC.64 R6, c[0x0][0xa10] ;  /* 0x00028400ff060b82 */ /* 0x000e700000000a00 */
[----:B------:R-:W2:Y:S01]  /*1990*/  @P1 LDC.64 R8, c[0x0][0xa30] ;  /* 0x00028c00ff081b82 */ /* 0x000ea20000000a00 */
[----:B-1----:R-:W-:-:S05]  /*19a0*/  @P0 IMAD.WIDE R6, R27, 0x4, R6 ;  /* 0x000000041b060825 */ /* 0x002fca00078e0206 */
[----:B------:R-:W3:Y:S04]  /*19b0*/  @P0 LDG.E R3, desc[UR42][R6.64] ;  /* 0x0000002a06030981 */ /* 0x000ee8000c1e1900 */
[----:B------:R1:W3:Y:S01]  /*19c0*/  @P0 LDG.E R10, desc[UR42][R6.64+0x4] ;  /* 0x0000042a060a0981 */ /* 0x0002e2000c1e1900 */
[----:B-----5:R-:W-:Y:S02]  /*19d0*/  IMAD.MOV.U32 R24, RZ, RZ, R29 ;  /* 0x000000ffff187224 */ /* 0x020fe400078e001d */
[----:B--2---:R-:W-:-:S05]  /*19e0*/  @P1 IMAD.WIDE R8, R27, 0x4, R8 ;  /* 0x000000041b081825 */ /* 0x004fca00078e0208 */
[----:B------:R2:W5:Y:S01]  /*19f0*/  @P1 LDG.E R24, desc[UR42][R8.64] ;  /* 0x0000002a08181981 */ /* 0x000562000c1e1900 */
[----:B0-----:R-:W-:Y:S01]  /*1a00*/  ISETP.NE.AND P1, PT, R4, 0x1, PT ;  /* 0x000000010400780c */ /* 0x001fe20003f25270 */
[----:B------:R-:W-:Y:S01]  /*1a10*/  IMAD.IADD R13, R29, 0x1, -R0 ;  /* 0x000000011d0d7824 */ /* 0x000fe200078e0a00 */
[----:B------:R-:W0:Y:S01]  /*1a20*/  LDC.64 R4, c[0x0][0x9e0] ;  /* 0x00027800ff047b82 */ /* 0x000e220000000a00 */
[----:B------:R-:W-:-:S05]  /*1a30*/  SHF.L.U32 R199, R25, 0x6, RZ ;  /* 0x0000000619c77819 */ /* 0x000fca00000006ff */
[----:B------:R-:W-:-:S04]  /*1a40*/  VIADD R0, R199, 0x3f ;  /* 0x0000003fc7007836 */ /* 0x000fc80000000000 */
[----:B-1----:R-:W-:Y:S01]  /*1a50*/  IMAD.MOV.U32 R6, RZ, RZ, R0 ;  /* 0x000000ffff067224 */ /* 0x002fe200078e0000 */
[----:B------:R-:W1:Y:S08]  /*1a60*/  @P1 LDC R11, c[0x0][0x44c] ;  /* 0x00011300ff0b1b82 */ /* 0x000e700000000800 */
[----:B------:R-:W4:Y:S01]  /*1a70*/  @P1 LDC R12, c[0x0][0x450] ;  /* 0x00011400ff0c1b82 */ /* 0x000f220000000800 */
[----:B0-----:R-:W-:Y:S01]  /*1a80*/  ISETP.GE.AND P2, PT, R5, 0x1, PT ;  /* 0x000000010500780c */ /* 0x001fe20003f46270 */
[----:B---3--:R-:W-:-:S02]  /*1a90*/  @P0 IMAD.IADD R38, R10, 0x1, -R3 ;  /* 0x000000010a260824 */ /* 0x008fc400078e0a03 */
[----:B-1----:R-:W-:-:S04]  /*1aa0*/  @P1 IMAD.HI.U32 R3, R0, R11, RZ ;  /* 0x0000000b00031227 */ /* 0x002fc800078e00ff */
[----:B------:R-:W-:Y:S01]  /*1ab0*/  IMAD.IADD R189, R13, 0x1, R38 ;  /* 0x000000010dbd7824 */ /* 0x000fe200078e0226 */
[----:B----4-:R-:W-:-:S03]  /*1ac0*/  @P1 SHF.R.U32.HI R6, RZ, R12, R3 ;  /* 0x0000000cff061219 */ /* 0x010fc60000011603 */
[C---:B------:R-:W-:Y:S01]  /*1ad0*/  VIADD R0, R189.reuse, 0x3f ;  /* 0x0000003fbd007836 */ /* 0x040fe20000000000 */
[----:B------:R-:W-:-:S04]  /*1ae0*/  IADD3 R7, R189, 0x1, -R23 ;  /* 0x00000001bd077810 */ /* 0x000fc80007ffe817 */
[----:B------:R-:W-:Y:S01]  /*1af0*/  SHF.R.S32.HI R3, RZ, 0x1f, R0 ;  /* 0x0000001fff037819 */ /* 0x000fe20000011400 */
[----:B--2---:R-:W-:-:S03]  /*1b00*/  IMAD.IADD R9, R7, 0x1, R6 ;  /* 0x0000000107097824 */ /* 0x004fc600078e0206 */
[----:B------:R-:W-:Y:S01]  /*1b10*/  LEA.HI R3, R3, R0, RZ, 0x6 ;  /* 0x0000000003037211 */ /* 0x000fe200078f30ff */
[----:B------:R-:W-:-:S03]  /*1b20*/  IMAD.IADD R4, R9, 0x1, R4 ;  /* 0x0000000109047824 */ /* 0x000fc600078e0204 */
[----:B------:R-:W-:Y:S01]  /*1b30*/  SHF.R.S32.HI R168, RZ, 0x6, R3 ;  /* 0x00000006ffa87819 */ /* 0x000fe20000011403 */
        /* <DEDUP_REMOVED lines=12> */
.L_x_2495:
[----:B------:R-:W-:-:S13]  /*1c00*/  ISETP.NE.AND P0, PT, R5, 0x1, PT ;  /* 0x000000010500780c */ /* 0x000fda0003f05270 */
[----:B------:R-:W0:Y:S02]  /*1c10*/  @P0 LDC.64 R6, c[0x0][0x9e8] ;  /* 0x00027a00ff060b82 */ /* 0x000e240000000a00 */
[----:B0-----:R-:W-:-:S05]  /*1c20*/  @P0 IMAD.HI.U32 R6, R0, R6, RZ ;  /* 0x0000000600060227 */ /* 0x001fca00078e00ff */
[----:B------:R-:W-:-:S07]  /*1c30*/  @P0 SHF.R.U32.HI R0, RZ, R7, R6 ;  /* 0x00000007ff000219 */ /* 0x000fce0000011606 */
.L_x_2496:
[----:B------:R-:W-:Y:S05]  /*1c40*/  BSYNC B0 ;  /* 0x0000000000007941 */ /* 0x000fea0003800000 */
.L_x_2494:
[----:B------:R-:W-:-:S05]  /*1c50*/  IMAD R3, R0, R5, R5 ;  /* 0x0000000500037224 */ /* 0x000fca00078e0205 */
[----:B------:R-:W-:-:S07]  /*1c60*/  VIMNMX R4, R4, R3, PT ;  /* 0x0000000304047248 */ /* 0x000fce0003fe0100 */
.L_x_2493:
[----:B------:R-:W0:Y:S01]  /*1c70*/  @P1 LDC R0, c[0x0][0x44c] ;  /* 0x00011300ff001b82 */ /* 0x000e220000000800 */
[----:B------:R-:W-:Y:S01]  /*1c80*/  IMAD.MOV.U32 R3, RZ, RZ, R199 ;  /* 0x000000ffff037224 */ /* 0x000fe200078e00c7 */
[----:B------:R-:W-:Y:S01]  /*1c90*/  ULDC UR4, c[0x0][0x9dc] ;  /* 0x0002770000047ab9 */ /* 0x000fe20000000800 */
[----:B------:R-:W-:-:S05]  /*1ca0*/  IMAD.IADD R40, R189, 0x1, -R23 ;  /* 0x00000001bd287824 */ /* 0x000fca00078e0a17 */
[----:B------:R-:W1:Y:S01]  /*1cb0*/  @P1 LDC R7, c[0x0][0x450] ;  /* 0x00011400ff071b82 */ /* 0x000e620000000800 */
[----:B0-----:R-:W-:-:S05]  /*1cc0*/  @P1 IMAD.HI.U32 R0, R199, R0, RZ ;  /* 0x00000000c7001227 */ /* 0x001fca00078e00ff */
[----:B-1----:R-:W-:-:S05]  /*1cd0*/  @P1 SHF.R.U32.HI R3, RZ, R7, R0 ;  /* 0x00000007ff031219 */ /* 0x002fca0000011600 */
[----:B------:R-:W-:-:S04]  /*1ce0*/  IMAD.IADD R0, R40, 0x1, R3 ;  /* 0x0000000128007824 */ /* 0x000fc800078e0203 */
[----:B------:R-:W-:Y:S01]  /*1cf0*/  VIADD R3, R0, -UR4 ;  /* 0x8000000400037c36 */ /* 0x000fe20008000000 */
[----:B------:R-:W-:Y:S06]  /*1d00*/  @!P2 BRA `(.L_x_2497) ;  /* 0x000000000044a947 */ /* 0x000fec0003800000 */
[----:B------:R-:W-:Y:S01]  /*1d10*/  ISETP.GT.AND P0, PT, R0, -0x1, PT ;  /* 0xffffffff0000780c */ /* 0x000fe20003f04270 */
[----:B------:R-:W-:-:S12]  /*1d20*/  BSSY B0, `(.L_x_2498) ;  /* 0x000000d000007945 */ /* 0x000fd80003800000 */
        /* <DEDUP_REMOVED lines=8> */
.L_x_2499:
[----:B------:R-:W-:-:S13]  /*1db0*/  ISETP.NE.AND P0, PT, R5, 0x1, PT ;  /* 0x000000010500780c */ /* 0x000fda0003f05270 */
[----:B------:R-:W0:Y:S02]  /*1dc0*/  @P0 LDC.64 R6, c[0x0][0x9e8] ;  /* 0x00027a00ff060b82 */ /* 0x000e240000000a00 */
[----:B0-----:R-:W-:-:S05]  /*1dd0*/  @P0 IMAD.HI.U32 R6, R0, R6, RZ ;  /* 0x0000000600060227 */ /* 0x001fca00078e00ff */
[----:B------:R-:W-:-:S07]  /*1de0*/  @P0 SHF.R.U32.HI R0, RZ, R7, R6 ;  /* 0x00000007ff000219 */ /* 0x000fce0000011606 */
.L_x_2500:
[----:B------:R-:W-:Y:S05]  /*1df0*/  BSYNC B0 ;  /* 0x0000000000007941 */ /* 0x000fea0003800000 */
.L_x_2498:
[----:B------:R-:W-:-:S05]  /*1e00*/  IMAD R0, R0, R5, RZ ;  /* 0x0000000500007224 */ /* 0x000fca00078e02ff */
[----:B------:R-:W-:-:S07]  /*1e10*/  VIMNMX R3, R3, R0, !PT ;  /* 0x0000000003037248 */ /* 0x000fce0007fe0100 */
.L_x_2497:
[----:B------:R-:W-:Y:S02]  /*1e20*/  IADD3 R4, R4, 0x3f, RZ ;  /* 0x0000003f04047810 */ /* 0x000fe40007ffe0ff */
[----:B------:R-:W-:Y:S02]  /*1e30*/  SHF.R.S32.HI R0, RZ, 0x1f, R3 ;  /* 0x0000001fff007819 */ /* 0x000fe40000011403 */
[----:B------:R-:W-:Y:S02]  /*1e40*/  SHF.R.S32.HI R5, RZ, 0x1f, R4 ;  /* 0x0000001fff057819 */ /* 0x000fe40000011404 */
[----:B------:R-:W-:Y:S02]  /*1e50*/  LEA.HI R0, R0, R3, RZ, 0x6 ;  /* 0x0000000300007211 */ /* 0x000fe400078f30ff */
[----:B------:R-:W-:Y:S02]  /*1e60*/  LEA.HI R5, R5, R4, RZ, 0x6 ;  /* 0x0000000405057211 */ /* 0x000fe400078f30ff */
[----:B------:R-:W-:-:S02]  /*1e70*/  SHF.R.S32.HI R0, RZ, 0x6, R0 ;  /* 0x00000006ff007819 */ /* 0x000fc40000011400 */
[----:B------:R-:W-:Y:S02]  /*1e80*/  SHF.R.S32.HI R5, RZ, 0x6, R5 ;  /* 0x00000006ff057819 */ /* 0x000fe40000011405 */
[----:B------:R-:W-:Y:S02]  /*1e90*/  VIMNMX R0, RZ, R0, !PT ;  /* 0x00000000ff007248 */ /* 0x000fe40007fe0100 */
[----:B------:R-:W-:-:S03]  /*1ea0*/  VIMNMX R5, R168, R5, PT ;  /* 0x00000005a8057248 */ /* 0x000fc60003fe0100 */
[--C-:B------:R-:W-:Y:S02]  /*1eb0*/  IMAD R0, R0, 0x40, -R13.reuse ;  /* 0x0000004000007824 */ /* 0x100fe400078e0a0d */
[----:B------:R-:W-:-:S03]  /*1ec0*/  IMAD R5, R5, 0x40, -R13 ;  /* 0x0000004005057824 */ /* 0x000fc600078e0a0d */
[----:B------:R-:W-:Y:S02]  /*1ed0*/  VIMNMX R0, RZ, R0, !PT ;  /* 0x00000000ff007248 */ /* 0x000fe40007fe0100 */
[----:B------:R-:W-:Y:S02]  /*1ee0*/  VIMNMX R5, R5, R38, PT ;  /* 0x0000002605057248 */ /* 0x000fe40003fe0100 */
[----:B------:R-:W-:Y:S02]  /*1ef0*/  SHF.R.U32.HI R39, RZ, 0x6, R0 ;  /* 0x00000006ff277819 */ /* 0x000fe40000011600 */
[----:B------:R-:W-:-:S03]  /*1f00*/  ISETP.GT.AND P0, PT, R5, R0, PT ;  /* 0x000000000500720c */ /* 0x000fc60003f04270 */
[----:B------:R-:W-:-:S10]  /*1f10*/  IMAD.MOV.U32 R25, RZ, RZ, R39 ;  /* 0x000000ffff197224 */ /* 0x000fd400078e0027 */
[----:B------:R-:W-:-:S05]  /*1f20*/  @P0 VIADD R3, R5, 0x3f ;  /* 0x0000003f05030836 */ /* 0x000fca0000000000 */
[----:B------:R-:W-:-:S04]  /*1f30*/  @P0 SHF.R.S32.HI R0, RZ, 0x1f, R3 ;  /* 0x0000001fff000819 */ /* 0x000fc80000011403 */
[----:B------:R-:W-:-:S04]  /*1f40*/  @P0 LEA.HI R0, R0, R3, RZ, 0x6 ;  /* 0x0000000300000211 */ /* 0x000fc800078f30ff */
[----:B------:R-:W-:Y:S02]  /*1f50*/  @P0 SHF.R.S32.HI R25, RZ, 0x6, R0 ;  /* 0x00000006ff190819 */ /* 0x000fe40000011400 */
[----:B------:R-:W-:Y:S02]  /*1f60*/  PLOP3.LUT P0, PT, PT, PT, PT, 0x80, 0x0 ;  /* 0x000000000000781c */ /* 0x000fe40003f0f070 */
[----:B------:R-:W-:-:S13]  /*1f70*/  ISETP.GT.AND P1, PT, R25, R39, PT ;  /* 0x000000271900720c */ /* 0x000fda0003f24270 */
[----:B------:R-:W-:Y:S05]  /*1f80*/  @!P1 BRA `(.L_x_2501) ;  /* 0x0000002c00a49947 */ /* 0x000fea0003800000 */
        /* <DEDUP_REMOVED lines=20> */
.L_x_2503:
[----:B------:R-:W-:Y:S05]  /*20d0*/  BSYNC B6 ;  /* 0x0000000000067941 */ /* 0x000fea0003800000 */
.L_x_2502:
[----:B------:R-:W-:Y:S01]  /*20e0*/  IADD3 R0, R2, 0x400, RZ ;  /* 0x0000040002007810 */ /* 0x000fe20007ffe0ff */
[----:B------:R-:W-:Y:S03]  /*20f0*/  BSSY B6, `(.L_x_2504) ;  /* 0x0000013000067945 */ /* 0x000fe60003800000 */
        /* <DEDUP_REMOVED lines=18> */
.L_x_2505:
[----:B------:R-:W-:Y:S05]  /*2220*/  BSYNC B6 ;  /* 0x0000000000067941 */ /* 0x000fea0003800000 */
.L_x_2504:
[----:B------:R-:W-:Y:S01]  /*2230*/  ULDC.64 UR4, c[0x0][0x9f8] ;  /* 0x00027e0000047ab9 */ /* 0x000fe20000000a00 */
[----:B------:R-:W-:Y:S01]  /*2240*/  IMAD.MOV.U32 R0, RZ, RZ, R27 ;  /* 0x000000ffff007224 */ /* 0x000fe200078e001b */
[----:B------:R-:W-:Y:S01]  /*2250*/  ISETP.NE.U32.AND P0, PT, RZ, UR4, PT ;  /* 0x00000004ff007c0c */ /* 0x000fe2000bf05070 */
[----:B------:R-:W0:Y:S01]  /*2260*/  S2R R31, SR_TID.X ;  /* 0x00000000001f7919 */ /* 0x000e220000002100 */
[----:B------:R-:W1:Y:S08]  /*2270*/  LDC R15, c[0x0][0x3f4] ;  /* 0x0000fd00ff0f7b82 */ /* 0x000e700000000800 */
[----:B------:R-:W2:Y:S01]  /*2280*/  LDC.64 R4, c[0x0][0x408] ;  /* 0x00010200ff047b82 */ /* 0x000ea20000000a00 */
[----:B------:R-:W-:-:S07]  /*2290*/  ISETP.NE.AND.EX P0, PT, RZ, UR5, PT, P0 ;  /* 0x00000005ff007c0c */ /* 0x000fce000bf05300 */
[----:B------:R-:W3:Y:S01]  /*22a0*/  LDC.64 R42, c[0x0][0x3f8] ;  /* 0x0000fe00ff2a7b82 */ /* 0x000ee20000000a00 */
[----:B------:R-:W-:Y:S01]  /*22b0*/  SHF.R.S32.HI R9, RZ, 0x1f, R193 ;  /* 0x0000001fff097819 */ /* 0x000fe200000114c1 */
[----:B------:R-:W4:Y:S01]  /*22c0*/  S2R R49, SR_TID.X ;  /* 0x0000000000317919 */ /* 0x000f220000002100 */
[----:B------:R-:W-:Y:S01]  /*22d0*/  SHF.R.S32.HI R195, RZ, 0x1f, R194 ;  /* 0x0000001fffc37819 */ /* 0x000fe200000114c2 */
[----:B------:R-:W-:-:S04]  /*22e0*/  ULDC UR4, c[0x0][0x2f4] ;  /* 0x0000bd0000047ab9 */ /* 0x000fc80000000800 */
[----:B------:R-:W0:Y:S02]  /*22f0*/  @P0 LDC.64 R6, c[0x0][0x9f8] ;  /* 0x00027e00ff060b82 */ /* 0x000e240000000a00 */
[----:B0-----:R-:W-:-:S05]  /*2300*/  @P0 IMAD.WIDE R6, R27, 0x4, R6 ;  /* 0x000000041b060825 */ /* 0x001fca00078e0206 */
[----:B------:R0:W4:Y:S01]  /*2310*/  @P0 LDG.E R0, desc[UR42][R6.64] ;  /* 0x0000002a06000981 */ /* 0x000122000c1e1900 */
[----:B------:R-:W-:Y:S01]  /*2320*/  VIADD R31, R31, 0xffffff80 ;  /* 0xffffff801f1f7836 */ /* 0x000fe20000000000 */
[----:B-1----:R-:W-:Y:S01]  /*2330*/  ISETP.GE.AND P3, PT, R16, R15, PT ;  /* 0x0000000f1000720c */ /* 0x002fe20003f66270 */
[-C--:B---3--:R-:W-:Y:S01]  /*2340*/  IMAD R8, R9, R42.reuse, RZ ;  /* 0x0000002a09087224 */ /* 0x088fe200078e02ff */
[----:B------:R-:W-:Y:S01]  /*2350*/  SHF.L.U64.HI R41, R42, 0x6, R43 ;  /* 0x000000062a297819 */ /* 0x000fe2000001022b */
[C---:B------:R-:W-:Y:S01]  /*2360*/  IMAD.WIDE.U32 R20, R193.reuse, R42, R194 ;  /* 0x0000002ac1147225 */ /* 0x040fe200078e00c2 */
[----:B------:R-:W-:Y:S02]  /*2370*/  SHF.R.S32.HI R30, RZ, 0x1f, R31 ;  /* 0x0000001fff1e7819 */ /* 0x000fe4000001141f */
[----:B--2---:R-:W-:Y:S01]  /*2380*/  SHF.L.U64.HI R44, R4, 0x6, R5 ;  /* 0x00000006042c7819 */ /* 0x004fe20000010205 */
[----:B------:R-:W-:Y:S01]  /*2390*/  IMAD R11, R193, R43, R8 ;  /* 0x0000002bc10b7224 */ /* 0x000fe200078e0208 */
[----:B------:R-:W-:Y:S01]  /*23a0*/  LEA.HI R30, R30, R31, RZ, 0x2 ;  /* 0x0000001f1e1e7211 */ /* 0x000fe200078f10ff */
[----:B0-----:R-:W-:Y:S01]  /*23b0*/  IMAD R6, R9, R4, RZ ;  /* 0x0000000409067224 */ /* 0x001fe200078e02ff */
[----:B------:R-:W-:Y:S01]  /*23c0*/  SEL R7, R15, RZ, P3 ;  /* 0x000000ff0f077207 */ /* 0x000fe20001800000 */
[----:B------:R-:W-:Y:S01]  /*23d0*/  IMAD.WIDE.U32 R32, R193, R42, R16 ;  /* 0x0000002ac1207225 */ /* 0x000fe200078e0010 */
[----:B------:R-:W-:-:S02]  /*23e0*/  LOP3.LUT R30, R30, 0xfffffffc, RZ, 0xc0, !PT ;  /* 0xfffffffc1e1e7812 */ /* 0x000fc400078ec0ff */
[----:B------:R-:W-:Y:S01]  /*23f0*/  IADD3 R7, R16, R7, RZ ;  /* 0x0000000710077210 */ /* 0x000fe20007ffe0ff */
[----:B------:R-:W-:Y:S01]  /*2400*/  IMAD R13, R193, R5, R6 ;  /* 0x00000005c10d7224 */ /* 0x000fe200078e0206 */
[----:B-----5:R-:W-:Y:S01]  /*2410*/  SHF.R.S32.HI R9, RZ, 0x1f, R24 ;  /* 0x0000001fff097819 */ /* 0x020fe20000011418 */
[----:B------:R-:W-:Y:S01]  /*2420*/  IMAD.IADD R30, R31, 0x1, -R30 ;  /* 0x000000011f1e7824 */ /* 0x000fe200078e0a1e */
[----:B------:R-:W-:Y:S01]  /*2430*/  SHF.R.S32.HI R6, RZ, 0x1f, R7 ;  /* 0x0000001fff067819 */ /* 0x000fe20000011407 */
[----:B------:R-:W0:Y:S01]  /*2440*/  S2R R31, SR_TID.X ;  /* 0x00000000001f7919 */ /* 0x000e220000002100 */
[----:B------:R-:W-:Y:S01]  /*2450*/  IMAD.WIDE.U32 R34, R193, R4, R194 ;  /* 0x00000004c1227225 */ /* 0x000fe200078e00c2 */
[----:B------:R-:W-:Y:S02]  /*2460*/  SHF.R.S32.HI R47, RZ, 0x1f, R26 ;  /* 0x0000001fff2f7819 */ /* 0x000fe4000001141a */
[----:B------:R-:W-:Y:S01]  /*2470*/  LEA.HI R27, R6, R7, RZ, 0x3 ;  /* 0x00000007061b7211 */ /* 0x000fe200078f18ff */
[----:B------:R-:W-:Y:S01]  /*2480*/  IMAD R8, R9, R42, RZ ;  /* 0x0000002a09087224 */ /* 0x000fe200078e02ff */
[----:B------:R-:W-:Y:S01]  /*2490*/  ISETP.GE.AND P2, PT, R16, UR4, PT ;  /* 0x0000000410007c0c */ /* 0x000fe2000bf46270 */
[----:B------:R-:W-:Y:S01]  /*24a0*/  IMAD.SHL.U32 R6, R200, 0x40, RZ ;  /* 0x00000040c8067824 */ /* 0x000fe200078e00ff */
[----:B------:R-:W-:Y:S01]  /*24b0*/  LOP3.LUT R55, R27, 0xfffffff8, RZ, 0xc0, !PT ;  /* 0xfffffff81b377812 */ /* 0x000fe200078ec0ff */
[----:B------:R-:W-:Y:S01]  /*24c0*/  IMAD R7, R24, R43, R8 ;  /* 0x0000002b18077224 */ /* 0x000fe200078e0208 */
[----:B------:R-:W-:Y:S01]  /*24d0*/  ISETP.GE.AND P1, PT, R190, UR4, PT ;  /* 0x00000004be007c0c */ /* 0x000fe2000bf26270 */
[-C--:B------:R-:W-:Y:S01]  /*24e0*/  IMAD R9, R9, R4.reuse, RZ ;  /* 0x0000000409097224 */ /* 0x080fe200078e02ff */
[----:B------:R-:W-:Y:S01]  /*24f0*/  LOP3.LUT R43, R6, 0x1c0, RZ, 0xc0, !PT ;  /* 0x000001c0062b7812 */ /* 0x000fe200078ec0ff */
[----:B------:R-:W-:Y:S01]  /*2500*/  IMAD R48, R30, 0x40, R193 ;  /* 0x000000401e307824 */ /* 0x000fe200078e02c1 */
[----:B----4-:R-:W-:Y:S01]  /*2510*/  LEA.HI R49, R49, 0x8, RZ, 0x19 ;  /* 0x0000000831317811 */ /* 0x010fe200078fc8ff */
[----:B------:R-:W-:Y:S01]  /*2520*/  IMAD R9, R24, R5, R9 ;  /* 0x0000000518097224 */ /* 0x000fe200078e0209 */
[----:B------:R-:W-:Y:S01]  /*2530*/  SHF.R.U32.HI R46, RZ, 0x3, R43 ;  /* 0x00000003ff2e7819 */ /* 0x000fe2000001162b */
[----:B------:R-:W-:Y:S01]  /*2540*/  IMAD.WIDE.U32 R36, R193, R4, R16 ;  /* 0x00000004c1247225 */ /* 0x000fe200078e0010 */
[----:B------:R-:W-:-:S02]  /*2550*/  LOP3.LUT R5, R43, 0x18, R16, 0xf8, !PT ;  /* 0x000000182b057812 */ /* 0x000fc400078ef810 */
[----:B------:R-:W-:Y:S01]  /*2560*/  SHF.R.S32.HI R60, RZ, 0x1f, R55 ;  /* 0x0000001fff3c7819 */ /* 0x000fe20000011437 */
[----:B------:R-:W-:Y:S01]  /*2570*/  IMAD.IADD R21, R21, 0x1, R11 ;  /* 0x0000000115157824 */ /* 0x000fe200078e020b */
[----:B------:R-:W-:Y:S01]  /*2580*/  LOP3.LUT R5, R5, R46, RZ, 0x3c, !PT ;  /* 0x0000002e05057212 */ /* 0x000fe200078e3cff */
[----:B------:R-:W-:Y:S02]  /*2590*/  IMAD.IADD R33, R11, 0x1, R33 ;  /* 0x000000010b217824 */ /* 0x000fe400078e0221 */
[----:B------:R-:W-:Y:S02]  /*25a0*/  IMAD.IADD R35, R35, 0x1, R13 ;  /* 0x0000000123237824 */ /* 0x000fe400078e020d */
[----:B------:R-:W-:Y:S02]  /*25b0*/  IMAD.IADD R37, R13, 0x1, R37 ;  /* 0x000000010d257824 */ /* 0x000fe400078e0225 */
[----:B------:R-:W-:-:S04]  /*25c0*/  IMAD.WIDE.U32 R20, R24, R42, R20 ;  /* 0x0000002a18147225 */ /* 0x000fc800078e0014 */
[----:B0-----:R-:W-:Y:S02]  /*25d0*/  VIADD R31, R31, 0xffffff80 ;  /* 0xffffff801f1f7836 */ /* 0x001fe40000000000 */
[----:B------:R-:W-:-:S03]  /*25e0*/  IMAD.WIDE.U32 R32, R24, R42, R32 ;  /* 0x0000002a18207225 */ /* 0x000fc600078e0020 */
[----:B------:R-:W-:Y:S01]  /*25f0*/  SHF.R.S32.HI R30, RZ, 0x1f, R31 ;  /* 0x0000001fff1e7819 */ /* 0x000fe2000001141f */
[----:B------:R-:W-:-:S03]  /*2600*/  IMAD.WIDE.U32 R34, R24, R4, R34 ;  /* 0x0000000418227225 */ /* 0x000fc600078e0022 */
[----:B------:R-:W-:Y:S01]  /*2610*/  LEA.HI R30, R30, R31, RZ, 0x5 ;  /* 0x0000001f1e1e7211 */ /* 0x000fe200078f28ff */
[----:B------:R-:W-:-:S03]  /*2620*/  IMAD.WIDE.U32 R36, R24, R4, R36 ;  /* 0x0000000418247225 */ /* 0x000fc600078e0024 */
[----:B------:R-:W-:Y:S01]  /*2630*/  SHF.R.S32.HI R30, RZ, 0x5, R30 ;  /* 0x00000005ff1e7819 */ /* 0x000fe2000001141e */
[----:B------:R-:W-:Y:S02]  /*2640*/  IMAD.IADD R3, R28, 0x1, R29 ;  /* 0x000000011c037824 */ /* 0x000fe400078e021d */
[----:B------:R-:W-:Y:S02]  /*2650*/  IMAD.SHL.U32 R42, R42, 0x40, RZ ;  /* 0x000000402a2a7824 */ /* 0x000fe400078e00ff */
[----:B------:R-:W-:Y:S01]  /*2660*/  IMAD R51, R30, 0x200, R5 ;  /* 0x000002001e337824 */ /* 0x000fe200078e0205 */
[----:B------:R-:W-:Y:S01]  /*2670*/  LOP3.LUT R5, R43, 0x38, R27, 0xf8, !PT ;  /* 0x000000382b057812 */ /* 0x000fe200078ef81b */
[----:B------:R-:W-:Y:S02]  /*2680*/  IMAD.SHL.U32 R45, R4, 0x40, RZ ;  /* 0x00000040042d7824 */ /* 0x000fe400078e00ff */
[----:B------:R-:W-:Y:S01]  /*2690*/  IMAD.SHL.U32 R50, R15, 0x2, RZ ;  /* 0x000000020f327824 */ /* 0x000fe200078e00ff */
[----:B------:R-:W-:Y:S01]  /*26a0*/  LOP3.LUT R5, R5, R46, RZ, 0x3c, !PT ;  /* 0x0000002e05057212 */ /* 0x000fe200078e3cff */
[----:B------:R-:W-:-:S02]  /*26b0*/  IMAD.IADD R53, R21, 0x1, R7 ;  /* 0x0000000115357824 */ /* 0x000fc400078e0207 */
[----:B------:R-:W-:Y:S01]  /*26c0*/  IMAD.IADD R54, R7, 0x1, R33 ;  /* 0x0000000107367824 */ /* 0x000fe200078e0221 */
[----:B------:R-:W-:Y:S01]  /*26d0*/  LEA R61, R30, R5, 0x9 ;  /* 0x000000051e3d7211 */ /* 0x000fe200078e48ff */
[----:B------:R-:W-:Y:S02]  /*26e0*/  IMAD.IADD R58, R35, 0x1, R9 ;  /* 0x00000001233a7824 */ /* 0x000fe400078e0209 */
[----:B------:R-:W-:Y:S01]  /*26f0*/  IMAD.IADD R59, R9, 0x1, R37 ;  /* 0x00000001093b7824 */ /* 0x000fe200078e0225 */
[----:B------:R-:W-:-:S07]  /*2700*/  SHF.R.S32.HI R52, RZ, 0x1f, R0 ;  /* 0x0000001fff347819 */ /* 0x000fce0000011400 */
.L_x_2538:
[----:B0-----:R-:W0:Y:S01]  /*2710*/  LDC R64, c[0x0][0x430] ;  /* 0x00010c00ff407b82 */ /* 0x001e220000000800 */
[----:B------:R-:W-:Y:S02]  /*2720*/  VIADD R25, R25, 0xffffffff ;  /* 0xffffffff19197836 */ /* 0x000fe40000000000 */
[----:B------:R-:W-:Y:S02]  /*2730*/  IMAD.MOV.U32 R63, RZ, RZ, RZ ;  /* 0x000000ffff3f7224 */ /* 0x000fe400078e00ff */
[----:B------:R-:W-:-:S03]  /*2740*/  IMAD R4, R25, 0x40, R48 ;  /* 0x0000004019047824 */ /* 0x000fc600078e0230 */
[----:B------:R-:W1:Y:S01]  /*2750*/  LDC R71, c[0x0][0x3f4] ;  /* 0x0000fd00ff477b82 */ /* 0x000e620000000800 */
        /* <DEDUP_REMOVED lines=8> */
[----:B----4-:R-:W4:Y:S01]  /*27e0*/  @P4 LDC R10, c[0x0][0x438] ;  /* 0x00010e00ff0a4b82 */ /* 0x010f220000000800 */
        /* <DEDUP_REMOVED lines=11> */
[----:B------:R-:W-:Y:S01]  /*28a0*/  IMAD.MOV R7, RZ, RZ, -R8 ;  /* 0x000000ffff077224 */ /* 0x000fe200078e0a08 */
[----:B------:R-:W-:Y:S05]  /*28b0*/  YIELD ;  /* 0x0000000000007946 */ /* 0x000fea0003800000 */
[----:B------:R-:W-:Y:S01]  /*28c0*/  IMAD.SHL.U32 R72, R192, 0x1000, RZ ;  /* 0x00001000c0487824 */ /* 0x000fe200078e00ff */
[----:B------:R-:W-:Y:S01]  /*28d0*/  BSSY B0, `(.L_x_2506) ;  /* 0x00001ae000007945 */ /* 0x000fe20003800000 */
[----:B------:R-:W-:Y:S01]  /*28e0*/  IMAD R64, R64, R7, R12 ;  /* 0x0000000740407224 */ /* 0x000fe200078e020c */
[----:B------:R-:W-:Y:S01]  /*28f0*/  ISETP.GT.AND P4, PT, R25, R39, PT ;  /* 0x000000271900720c */ /* 0x000fe20003f84270 */
[----:B------:R-:W-:-:S04]  /*2900*/  IMAD.IADD R7, R51, 0x1, R72 ;  /* 0x0000000133077824 */ /* 0x000fc800078e0248 */
[----:B------:R-:W-:Y:S01]  /*2910*/  IMAD R73, R7, 0x2, R2 ;  /* 0x0000000207497824 */ /* 0x000fe200078e0202 */
[----:B0-----:R-:W-:Y:S07]  /*2920*/  @!P0 BRA `(.L_x_2507) ;  /* 0x0000001400c48947 */ /* 0x001fee0003800000 */
        /* <DEDUP_REMOVED lines=10> */
[----:B------:R-:W-:Y:S01]  /*29d0*/  ULDC.64 UR4, c[0x0][0x310] ;  /* 0x0000c40000047ab9 */ /* 0x000fe20000000a00 */
[----:B------:R-:W-:-:S02]  /*29e0*/  IMAD R11, R10, R42, R11 ;  /* 0x0000002a0a0b7224 */ /* 0x000fc400078e020b */
        /* <DEDUP_REMOVED lines=14> */
[----:B------:R-:W-:Y:S01]  /*2ad0*/  IMAD.IADD R11, R5, 0x1, R11 ;  /* 0x00000001050b7824 */ /* 0x000fe200078e020b */
[----:B------:R-:W-:Y:S07]  /*2ae0*/  @!P0 BRA `(.L_x_2508) ;  /* 0x00000008009c8947 */ /* 0x000fee0003800000 */
        /* <DEDUP_REMOVED lines=9> */
[----:B------:R-:W-:Y:S01]  /*2b80*/  IMAD R8, R44, R25, RZ ;  /* 0x000000192c087224 */ /* 0x000fe200078e02ff */
[----:B------:R-:W-:Y:S01]  /*2b90*/  MOV R6, R34 ;  /* 0x0000002200067202 */ /* 0x000fe20000000f00 */
[----:B------:R-:W-:Y:S01]  /*2ba0*/  IMAD.MOV.U32 R7, RZ, RZ, R58 ;  /* 0x000000ffff077224 */ /* 0x000fe200078e003a */
[----:B------:R-:W-:Y:S01]  /*2bb0*/  ULDC.64 UR4, c[0x0][0x3e8] ;  /* 0x0000fa0000047ab9 */ /* 0x000fe20000000a00 */
[-C--:B------:R-:W-:Y:S01]  /*2bc0*/  IMAD R5, R10, R45.reuse, R8 ;  /* 0x0000002d0a057224 */ /* 0x080fe200078e0208 */
[----:B------:R-:W-:Y:S01]  /*2bd0*/  ULDC.64 UR6, c[0x0][0x400] ;  /* 0x0001000000067ab9 */ /* 0x000fe20000000a00 */
[----:B------:R-:W-:Y:S01]  /*2be0*/  IMAD.WIDE.U32 R8, R25, R45, R6 ;  /* 0x0000002d19087225 */ /* 0x000fe200078e0006 */
[----:B------:R-:W-:Y:S02]  /*2bf0*/  IADD3 R7, P5, R20, R4, RZ ;  /* 0x0000000414077210 */ /* 0x000fe40007fbe0ff */
[----:B------:R-:W-:Y:S01]  /*2c00*/  CS2R R28, SRZ ;  /* 0x00000000001c7805 */ /* 0x000fe2000001ff00 */
[----:B------:R-:W-:Y:S01]  /*2c10*/  IMAD.IADD R5, R9, 0x1, R5 ;  /* 0x0000000109057824 */ /* 0x000fe200078e0205 */
[----:B------:R-:W-:Y:S01]  /*2c20*/  LEA R4, P6, R8, UR6, 0x1 ;  /* 0x0000000608047c11 */ /* 0x000fe2000f8c08ff */
[----:B------:R-:W-:Y:S01]  /*2c30*/  IMAD.X R10, R11, 0x1, R53, P5 ;  /* 0x000000010b0a7824 */ /* 0x000fe200028e0635 */
[----:B------:R-:W-:-:S02]  /*2c40*/  LEA R6, P5, R7, UR4, 0x1 ;  /* 0x0000000407067c11 */ /* 0x000fc4000f8a08ff */
[----:B------:R-:W-:Y:S02]  /*2c50*/  LEA.HI.X R5, R8, UR7, R5, 0x1, P6 ;  /* 0x0000000708057c11 */ /* 0x000fe4000b0f0c05 */
[----:B------:R-:W-:Y:S02]  /*2c60*/  CS2R R8, SRZ ;  /* 0x0000000000087805 */ /* 0x000fe4000001ff00 */
[----:B------:R-:W-:Y:S02]  /*2c70*/  LEA.HI.X R7, R7, UR5, R10, 0x1, P5 ;  /* 0x0000000507077c11 */ /* 0x000fe4000a8f0c0a */
[-C--:B------:R-:W-:Y:S02]  /*2c80*/  ISETP.GE.AND P6, PT, R194, R71.reuse, PT ;  /* 0x00000047c200720c */ /* 0x080fe40003fc6270 */
[----:B------:R-:W-:-:S11]  /*2c90*/  ISETP.GE.AND P5, PT, R207, R71, PT ;  /* 0x00000047cf00720c */ /* 0x000fd60003fa6270 */
[----:B------:R0:W5:Y:S04]  /*2ca0*/  @!P6 LDG.E.64 R30, desc[UR42][R6.64] ;  /* 0x0000002a061ee981 */ /* 0x000168000c1e1b00 */
[----:B------:R0:W5:Y:S04]  /*2cb0*/  @!P5 LDG.E.64 R8, desc[UR42][R6.64+0x20] ;  /* 0x0000202a0608d981 */ /* 0x000168000c1e1b00 */
[----:B------:R0:W5:Y:S04]  /*2cc0*/  @!P6 LDG.E.64 R56, desc[UR42][R4.64] ;  /* 0x0000002a0438e981 */ /* 0x000168000c1e1b00 */
[----:B------:R0:W5:Y:S02]  /*2cd0*/  @!P5 LDG.E.64 R28, desc[UR42][R4.64+0x20] ;  /* 0x0000202a041cd981 */ /* 0x000164000c1e1b00 */
.L_x_2510:
[----:B------:R-:W-:Y:S05]  /*2ce0*/  BSYNC B1 ;  /* 0x0000000000017941 */ /* 0x000fea0003800000 */
.L_x_2509:
[----:B------:R-:W-:Y:S01]  /*2cf0*/  UISETP.NE.AND UP0, UPT, UR37, 0x3, UPT ;  /* 0x000000032500788c */ /* 0x000fe2000bf05270 */
[----:B0----5:R-:W-:Y:S02]  /*2d00*/  IMAD.MOV.U32 R4, RZ, RZ, R8 ;  /* 0x000000ffff047224 */ /* 0x021fe400078e0008 */
[----:B------:R-:W-:Y:S02]  /*2d10*/  IMAD.MOV.U32 R5, RZ, RZ, R9 ;  /* 0x000000ffff057224 */ /* 0x000fe400078e0009 */
[----:B------:R-:W-:Y:S01]  /*2d20*/  IMAD.MOV.U32 R6, RZ, RZ, R30 ;  /* 0x000000ffff067224 */ /* 0x000fe200078e001e */
[----:B------:R-:W-:Y:S01]  /*2d30*/  PLOP3.LUT P5, PT, PT, PT, UP0, 0x80, 0x0 ;  /* 0x000000000000781c */ /* 0x000fe20003faf008 */
[----:B------:R-:W-:Y:S01]  /*2d40*/  IMAD.MOV.U32 R7, RZ, RZ, R57 ;  /* 0x000000ffff077224 */ /* 0x000fe200078e0039 */
[----:B------:R-:W-:Y:S01]  /*2d50*/  PRMT R76, R4, 0x5410, R5 ;  /* 0x00005410044c7816 */ /* 0x000fe20000000005 */
[----:B------:R-:W-:Y:S02]  /*2d60*/  IMAD.MOV.U32 R4, RZ, RZ, R31 ;  /* 0x000000ffff047224 */ /* 0x000fe400078e001f */
[----:B------:R-:W-:-:S03]  /*2d70*/  IMAD.MOV.U32 R5, RZ, RZ, R29 ;  /* 0x000000ffff057224 */ /* 0x000fc600078e001d */
[----:B------:R-:W-:Y:S01]  /*2d80*/  PRMT R77, R6, 0x5410, R4 ;  /* 0x00005410064d7816 */ /* 0x000fe20000000004 */
[----:B------:R-:W-:Y:S02]  /*2d90*/  IMAD.MOV.U32 R4, RZ, RZ, R28 ;  /* 0x000000ffff047224 */ /* 0x000fe400078e001c */
[----:B------:R-:W-:-:S03]  /*2da0*/  IMAD.MOV.U32 R6, RZ, RZ, R56 ;  /* 0x000000ffff067224 */ /* 0x000fc600078e0038 */
[----:B------:R-:W-:Y:S02]  /*2db0*/  PRMT R78, R4, 0x5410, R5 ;  /* 0x00005410044e7816 */ /* 0x000fe40000000005 */
[----:B------:R-:W-:Y:S01]  /*2dc0*/  PRMT R79, R6, 0x5410, R7 ;  /* 0x00005410064f7816 */ /* 0x000fe20000000007 */
[----:B------:R-:W-:Y:S06]  /*2dd0*/  @!P5 BRA `(.L_x_2511) ;  /* 0x000000000004d947 */ /* 0x000fec0003800000 */
[----:B------:R-:W-:Y:S01]  /*2de0*/  BPT.TRAP 0x1 ;  /* 0x000000040000795c */ /* 0x000fe20000300000 */
.L_x_2511:
[----:B------:R-:W-:Y:S01]  /*2df0*/  IMAD R62, R192, 0x8, R2 ;  /* 0x00000008c03e7824 */ /* 0x000fe200078e0202 */
[----:B------:R-:W-:Y:S01]  /*2e00*/  SHF.L.U32 R69, R196, 0x1f, RZ ;  /* 0x0000001fc4457819 */ /* 0x000fe200000006ff */
[----:B------:R-:W-:Y:S03]  /*2e10*/  BSSY B1, `(.L_x_2512) ;  /* 0x0000003000017945 */ /* 0x000fe60003800000 */
[----:B------:R-:W0:Y:S02]  /*2e20*/  SYNCS.PHASECHK.TRANS64.TRYWAIT P6, [R62+URZ+0x28c90], R69 ;  /* 0x028c90453e0075a7 */ /* 0x000e2400080c017f */
[----:B0-----:R-:W-:Y:S05]  /*2e30*/  @!P6 BRA `(.L_x_2513) ;  /* 0x000001c000cce947 */ /* 0x001fea0003800000 */
.L_x_2853:
[----:B------:R-:W-:Y:S05]  /*2e40*/  BSYNC B1 ;  /* 0x0000000000017941 */ /* 0x000fea0003800000 */
.L_x_2512:
[----:B------:R-:W-:-:S03]  /*2e50*/  UMOV UR4, 0xffffffff ;  /* 0xffffffff00047882 */ /* 0x000fc60000000000 */
[----:B------:R-:W-:Y:S05]  /*2e60*/  BRA.DIV UR4, `(.L_x_2514) ;  /* 0x000001c204d47947 */ /* 0x000fea000b800000 */
[----:B------:R-:W1:Y:S04]  /*2e70*/  SHFL.IDX PT, R67, R67, RZ, 0x1c1f ;  /* 0x001c1fff43437589 */ /* 0x000e6800000e0000 */
[----:B------:R2:W3:Y:S02]  /*2e80*/  SHFL.IDX PT, R14, R68, RZ, 0x1c1f ;  /* 0x001c1fff440e7589 */ /* 0x0004e400000e0000 */
.L_x_2857:
[----:B------:R-:W-:Y:S05]  /*2e90*/  @P0 BRA `(.L_x_2515) ;  /* 0x0000001400440947 */ /* 0x000fea0003800000 */
[----:B------:R-:W-:Y:S04]  /*2ea0*/  BSSY B1, `(.L_x_2516) ;  /* 0x0000033000017945 */ /* 0x000fe80003800000 */
[----:B------:R-:W-:Y:S05]  /*2eb0*/  @P2 BRA `(.L_x_2517) ;  /* 0x0000000000c42947 */ /* 0x000fea0003800000 */
[----:B------:R4:W0:Y:S01]  /*2ec0*/  LDS.128 R4, [R73+0x22400] ;  /* 0x0224000049047984 */ /* 0x0008220000000c00 */
[----:B------:R-:W-:Y:S01]  /*2ed0*/  ISETP.GE.AND P6, PT, R194, R71, PT ;  /* 0x00000047c200720c */ /* 0x000fe20003fc6270 */
[----:B------:R-:W-:Y:S01]  /*2ee0*/  BSSY B2, `(.L_x_2518) ;  /* 0x000002d000027945 */ /* 0x000fe20003800000 */
[----:B---3--:R-:W-:-:S04]  /*2ef0*/  LEA R10, P0, R16, R14, 0x1 ;  /* 0x0000000e100a7211 */ /* 0x008fc800078008ff */
[----:B-1----:R-:W-:-:S07]  /*2f00*/  LEA.HI.X R11, R16, R67, R17, 0x1, P0 ;  /* 0x00000043100b7211 */ /* 0x002fce00000f0c11 */
        /* <DEDUP_REMOVED lines=12> */
[CC--:B--2---:R-:W-:Y:S01]  /*2fd0*/  FMUL.FTZ R68, R6.reuse, R31.reuse ;  /* 0x0000001f06447220 */ /* 0x0c4fe20000410000 */
        /* <DEDUP_REMOVED lines=8> */
[--C-:B------:R-:W-:Y:S02]  /*3060*/  HADD2.F32 R15, -RZ, R79.reuse.H0_H0 ;  /* 0x2000004fff0f7230 */ /* 0x100fe40000004100 */
        /* <DEDUP_REMOVED lines=20> */
.L_x_2519:
[----:B------:R-:W-:Y:S05]  /*31b0*/  BSYNC B2 ;  /* 0x0000000000027941 */ /* 0x000fea0003800000 */
.L_x_2518:
[----:B0-----:R4:W-:Y:S02]  /*31c0*/  ST.E.128 desc[UR42][R10.64], R4 ;  /* 0x000000040a007985 */ /* 0x0019e4000c101d2a */
.L_x_2517:
[----:B------:R-:W-:Y:S05]  /*31d0*/  BSYNC B1 ;  /* 0x0000000000017941 */ /* 0x000fea0003800000 */
.L_x_2516:
        /* <DEDUP_REMOVED lines=8> */
[----:B-1----:R-:W-:-:S02]  /*3260*/  LEA.HI.X R11, R190, R67, R206, 0x1, P0 ;  /* 0x00000043be0b7211 */ /* 0x002fc400000f0cce */
[----:B------:R-:W-:-:S06]  /*3270*/  LEA R4, R5, R2, 0x1 ;  /* 0x0000000205047211 */ /* 0x000fcc00078e08ff */
[----:B------:R-:W1:Y:S01]  /*3280*/  LDS.128 R4, [R4+0x22400] ;  /* 0x0224000004047984 */ /* 0x000e620000000c00 */
[----:B------:R-:W-:Y:S05]  /*3290*/  @P6 BRA `(.L_x_2521) ;  /* 0x0000000000a46947 */ /* 0x000fea0003800000 */
[----:B------:R-:W-:Y:S02]  /*32a0*/  SHF.R.U64 R13, R28, 0x10, R29 ;  /* 0x000000101c0d7819 */ /* 0x000fe4000000121d */
[----:B------:R-:W-:Y:S01]  /*32b0*/  SHF.R.U64 R12, R8, 0x10, R9 ;  /* 0x00000010080c7819 */ /* 0x000fe20000001209 */
[----:B-1----:R-:W-:Y:S01]  /*32c0*/  IMAD.MOV.U32 R8, RZ, RZ, R6 ;  /* 0x000000ffff087224 */ /* 0x002fe200078e0006 */
        /* <DEDUP_REMOVED lines=38> */
.L_x_2521:
[----:B------:R-:W-:Y:S05]  /*3530*/  BSYNC B1 ;  /* 0x0000000000017941 */ /* 0x000fea0003800000 */
.L_x_2520:
[----:B-1----:R1:W-:Y:S01]  /*3540*/  ST.E.128 desc[UR42][R10.64], R4 ;  /* 0x000000040a007985 */ /* 0x0023e2000c101d2a */
[----:B------:R-:W-:Y:S05]  /*3550*/  BRA `(.L_x_2515) ;  /* 0x0000000c00947947 */ /* 0x000fea0003800000 */
.L_x_2508:
        /* <DEDUP_REMOVED lines=24> */
[----:B------:R-:W-:-:S06]  /*36e0*/  UISETP.NE.AND UP0, UPT, UR37, 0x3, UPT ;  /* 0x000000032500788c */ /* 0x000fcc000bf05270 */
[----:B------:R-:W-:Y:S01]  /*36f0*/  PLOP3.LUT P5, PT, PT, PT, UP0, 0x80, 0x0 ;  /* 0x000000000000781c */ /* 0x000fe20003faf008 */
[----:B--2---:R-:W-:Y:S02]  /*3700*/  IMAD.MOV.U32 R10, RZ, RZ, R6 ;  /* 0x000000ffff0a7224 */ /* 0x004fe400078e0006 */
[----:B------:R-:W-:Y:S02]  /*3710*/  IMAD.MOV.U32 R11, RZ, RZ, R7 ;  /* 0x000000ffff0b7224 */ /* 0x000fe400078e0007 */
        /* <DEDUP_REMOVED lines=14> */
.L_x_2522:
[----:B------:R-:W-:Y:S01]  /*3800*/  IMAD R62, R192, 0x8, R2 ;  /* 0x00000008c03e7824 */ /* 0x000fe200078e0202 */
[----:B------:R-:W-:Y:S01]  /*3810*/  SHF.L.U32 R69, R196, 0x1f, RZ ;  /* 0x0000001fc4457819 */ /* 0x000fe200000006ff */
[----:B------:R-:W-:Y:S03]  /*3820*/  BSSY B1, `(.L_x_2523) ;  /* 0x0000003000017945 */ /* 0x000fe60003800000 */
[----:B------:R-:W0:Y:S02]  /*3830*/  SYNCS.PHASECHK.TRANS64.TRYWAIT P6, [R62+URZ+0x28c90], R69 ;  /* 0x028c90453e0075a7 */ /* 0x000e2400080c017f */
[----:B0-----:R-:W-:Y:S05]  /*3840*/  @!P6 BRA `(.L_x_2524) ;  /* 0x000001b800a4e947 */ /* 0x001fea0003800000 */
.L_x_2858:
[----:B------:R-:W-:Y:S05]  /*3850*/  BSYNC B1 ;  /* 0x0000000000017941 */ /* 0x000fea0003800000 */
.L_x_2523:
[----:B------:R-:W-:-:S03]  /*3860*/  UMOV UR4, 0xffffffff ;  /* 0xffffffff00047882 */ /* 0x000fc60000000000 */
[----:B------:R-:W-:Y:S05]  /*3870*/  BRA.DIV UR4, `(.L_x_2525) ;  /* 0x000001ba04ac7947 */ /* 0x000fea000b800000 */
[----:B------:R-:W1:Y:S04]  /*3880*/  SHFL.IDX PT, R67, R67, RZ, 0x1c1f ;  /* 0x001c1fff43437589 */ /* 0x000e6800000e0000 */
[----:B------:R-:W2:Y:S02]  /*3890*/  SHFL.IDX PT, R68, R68, RZ, 0x1c1f ;  /* 0x001c1fff44447589 */ /* 0x000ea400000e0000 */
.L_x_2862:
[----:B------:R-:W-:-:S13]  /*38a0*/  ISETP.GE.OR P6, PT, R193, R70, P2 ;  /* 0x00000046c100720c */ /* 0x000fda00017c6670 */
[----:B------:R-:W-:Y:S05]  /*38b0*/  @P6 BRA `(.L_x_2515) ;  /* 0x0000000800bc6947 */ /* 0x000fea0003800000 */
[----:B------:R-:W3:Y:S01]  /*38c0*/  LDC R71, c[0x0][0x2f4] ;  /* 0x0000bd00ff477b82 */ /* 0x000ee20000000800 */
[----:B------:R-:W4:Y:S01]  /*38d0*/  S2R R11, SR_TID.X ;  /* 0x00000000000b7919 */ /* 0x000f220000002100 */
[C---:B--2---:R-:W-:Y:S01]  /*38e0*/  LEA R56, P6, R55.reuse, R68, 0x1 ;  /* 0x0000004437387211 */ /* 0x044fe200078c08ff */
[----:B------:R-:W-:Y:S03]  /*38f0*/  BSSY B1, `(.L_x_2526) ;  /* 0x000006c000017945 */ /* 0x000fe60003800000 */
[----:B-1----:R-:W-:Y:S02]  /*3900*/  LEA.HI.X R57, R55, R67, R60, 0x1, P6 ;  /* 0x0000004337397211 */ /* 0x002fe400030f0c3c */
[----:B---3--:R-:W-:-:S04]  /*3910*/  IADD3 R9, -R50, R71, RZ ;  /* 0x0000004732097210 */ /* 0x008fc80007ffe1ff */
[----:B------:R-:W-:-:S04]  /*3920*/  SEL R9, R50, R9, !P3 ;  /* 0x0000000932097207 */ /* 0x000fc80005800000 */
[----:B------:R-:W-:Y:S01]  /*3930*/  SHF.R.S32.HI R8, RZ, 0x1f, R9 ;  /* 0x0000001fff087819 */ /* 0x000fe20000011409 */
[----:B----4-:R-:W-:-:S03]  /*3940*/  VIADD R11, R11, 0xffffff80 ;  /* 0xffffff800b0b7836 */ /* 0x010fc60000000000 */
[----:B------:R-:W-:Y:S02]  /*3950*/  LEA.HI R8, R8, R9, RZ, 0x4 ;  /* 0x0000000908087211 */ /* 0x000fe400078f20ff */
[----:B------:R-:W-:Y:S02]  /*3960*/  SHF.R.S32.HI R10, RZ, 0x1f, R11 ;  /* 0x0000001fff0a7819 */ /* 0x000fe4000001140b */
[----:B------:R-:W-:Y:S02]  /*3970*/  SHF.R.S32.HI R8, RZ, 0x4, R8 ;  /* 0x00000004ff087819 */ /* 0x000fe40000011408 */
[----:B------:R-:W-:Y:S02]  /*3980*/  LEA.HI R10, R10, R11, RZ, 0x5 ;  /* 0x0000000b0a0a7211 */ /* 0x000fe400078f28ff */
[----:B------:R-:W-:Y:S02]  /*3990*/  LEA.HI.SX32 R8, R27, R8, 0x1d ;  /* 0x000000081b087211 */ /* 0x000fe400078feaff */
[----:B------:R-:W-:-:S03]  /*39a0*/  SHF.R.S32.HI R10, RZ, 0x5, R10 ;  /* 0x00000005ff0a7819 */ /* 0x000fc6000001140a */
        /* <DEDUP_REMOVED lines=9> */
[----:B------:R-:W2:Y:S01]  /*3a40*/  LDS.128 R12, [R12+0x22400] ;  /* 0x022400000c0c7984 */ /* 0x000ea20000000c00 */
[----:B------:R-:W-:Y:S05]  /*3a50*/  @P0 BRA `(.L_x_2527) ;  /* 0x0000000400540947 */ /* 0x000fea0003800000 */
[--C-:B------:R-:W-:Y:S02]  /*3a60*/  SHF.R.U64 R81, R28, 0x10, R29.reuse ;  /* 0x000000101c517819 */ /* 0x100fe4000000121d */
[----:B------:R-:W-:Y:S02]  /*3a70*/  SHF.R.U32.HI R28, RZ, 0x10, R29 ;  /* 0x00000010ff1c7819 */ /* 0x000fe4000001161d */
[--C-:B------:R-:W-:Y:S01]  /*3a80*/  SHF.R.U64 R83, R4, 0x10, R5.reuse ;  /* 0x0000001004537819 */ /* 0x100fe20000001205 */
[----:B-1----:R-:W-:Y:S01]  /*3a90*/  HADD2.F32 R4, -RZ, R9.H0_H0 ;  /* 0x20000009ff047230 */ /* 0x002fe20000004100 */
[----:B------:R-:W-:Y:S01]  /*3aa0*/  SHF.R.U32.HI R72, RZ, 0x10, R5 ;  /* 0x00000010ff487819 */ /* 0x000fe20000011605 */
[--C-:B--2---:R-:W-:Y:S01]  /*3ab0*/  HADD2.F32 R5, -RZ, R13.reuse.H0_H0 ;  /* 0x2000000dff057230 */ /* 0x104fe20000004100 */
[--C-:B------:R-:W-:Y:S01]  /*3ac0*/  SHF.R.U64 R82, R6, 0x10, R7.reuse ;  /* 0x0000001006527819 */ /* 0x100fe20000001207 */
[----:B------:R-:W-:Y:S01]  /*3ad0*/  HADD2.F32 R13, -RZ, R13.H1_H1 ;  /* 0x3000000dff0d7230 */ /* 0x000fe20000004100 */
[----:B------:R-:W-:Y:S01]  /*3ae0*/  SHF.R.U32.HI R75, RZ, 0x10, R7 ;  /* 0x00000010ff4b7819 */ /* 0x000fe20000011607 */
[----:B------:R-:W-:Y:S01]  /*3af0*/  HADD2.F32 R7, -RZ, R76.H0_H0 ;  /* 0x2000004cff077230 */ /* 0x000fe20000004100 */
[--C-:B------:R-:W-:Y:S01]  /*3b00*/  SHF.R.U64 R79, R30, 0x10, R31.reuse ;  /* 0x000000101e4f7819 */ /* 0x100fe2000000121f */
[----:B------:R-:W-:Y:S01]  /*3b10*/  HADD2.F32 R30, -RZ, R28.H0_H0 ;  /* 0x2000001cff1e7230 */ /* 0x000fe20000004100 */
[----:B------:R-:W-:Y:S01]  /*3b20*/  SHF.R.U32.HI R73, RZ, 0x10, R31 ;  /* 0x00000010ff497819 */ /* 0x000fe2000001161f */
[----:B------:R-:W-:-:S02]  /*3b30*/  HADD2.F32 R9, -RZ, R9.H1_H1 ;  /* 0x30000009ff097230 */ /* 0x000fc40000004100 */
[-C--:B------:R-:W-:Y:S01]  /*3b40*/  FMUL.FTZ R29, R5, R7.reuse ;  /* 0x00000007051d7220 */ /* 0x080fe20000410000 */
[----:B------:R-:W-:Y:S02]  /*3b50*/  HADD2.F32 R6, -RZ, R76.H1_H1 ;  /* 0x3000004cff067230 */ /* 0x000fe40000004100 */
[-C--:B------:R-:W-:Y:S01]  /*3b60*/  FMUL.FTZ R76, R13, R30.reuse ;  /* 0x0000001e0d4c7220 */ /* 0x080fe20000410000 */
[----:B------:R-:W-:Y:S02]  /*3b70*/  HADD2.F32 R28, -RZ, R72.H0_H0 ;  /* 0x20000048ff1c7230 */ /* 0x000fe40000004100 */
[C---:B------:R-:W-:Y:S01]  /*3b80*/  FMUL.FTZ R72, R4.reuse, R7 ;  /* 0x0000000704487220 */ /* 0x040fe20000410000 */
[----:B------:R-:W-:Y:S01]  /*3b90*/  FMUL.FTZ R30, R9, R30 ;  /* 0x0000001e091e7220 */ /* 0x000fe20000410000 */
[-C--:B------:R-:W-:Y:S01]  /*3ba0*/  FFMA.FTZ R29, R4, R6.reuse, -R29 ;  /* 0x00000006041d7223 */ /* 0x080fe2000001081d */
[----:B------:R-:W-:Y:S02]  /*3bb0*/  HADD2.F32 R7, -RZ, R77.H0_H0 ;  /* 0x2000004dff077230 */ /* 0x000fe40000004100 */
[----:B------:R-:W-:Y:S01]  /*3bc0*/  FFMA.FTZ R72, R5, R6, R72 ;  /* 0x0000000605487223 */ /* 0x000fe20000010048 */
[----:B------:R-:W-:Y:S01]  /*3bd0*/  FFMA.FTZ R31, R13, R28, R30 ;  /* 0x0000001c0d1f7223 */ /* 0x000fe2000001001e */
[----:B------:R-:W-:-:S02]  /*3be0*/  HADD2.F32 R5, -RZ, R15.H0_H0 ;  /* 0x2000000fff057230 */ /* 0x000fc40000004100 */
[----:B------:R-:W-:Y:S01]  /*3bf0*/  FFMA.FTZ R76, R9, R28, -R76 ;  /* 0x0000001c094c7223 */ /* 0x000fe2000001084c */
[----:B------:R-:W-:Y:S02]  /*3c00*/  HADD2.F32 R4, -RZ, R11.H0_H0 ;  /* 0x2000000bff047230 */ /* 0x000fe40000004100 */
[----:B------:R-:W-:Y:S02]  /*3c10*/  HADD2.F32 R15, -RZ, R15.H1_H1 ;  /* 0x3000000fff0f7230 */ /* 0x000fe40000004100 */
[-C--:B------:R-:W-:Y:S01]  /*3c20*/  FMUL.FTZ R9, R5, R7.reuse ;  /* 0x0000000705097220 */ /* 0x080fe20000410000 */
[----:B------:R-:W-:Y:S02]  /*3c30*/  HADD2.F32 R30, -RZ, R73.H0_H0 ;  /* 0x20000049ff1e7230 */ /* 0x000fe40000004100 */
[----:B------:R-:W-:Y:S01]  /*3c40*/  FMUL.FTZ R78, R4, R7 ;  /* 0x00000007044e7220 */ /* 0x000fe20000410000 */
[----:B------:R-:W-:Y:S01]  /*3c50*/  HADD2.F32 R6, -RZ, R77.H1_H1 ;  /* 0x3000004dff067230 */ /* 0x000fe20000004100 */
[----:B------:R-:W-:Y:S01]  /*3c60*/  F2FP.F16.F32.PACK_AB R29, R76, R29 ;  /* 0x0000001d4c1d723e */ /* 0x000fe200000000ff */
[----:B------:R-:W-:-:S02]  /*3c70*/  HADD2.F32 R11, -RZ, R11.H1_H1 ;  /* 0x3000000bff0b7230 */ /* 0x000fc40000004100 */
[----:B------:R-:W-:Y:S01]  /*3c80*/  FMUL.FTZ R80, R15, R30 ;  /* 0x0000001e0f507220 */ /* 0x000fe20000410000 */
[----:B------:R-:W-:Y:S02]  /*3c90*/  HADD2.F32 R28, -RZ, R75.H0_H0 ;  /* 0x2000004bff1c7230 */ /* 0x000fe40000004100 */
[-C--:B------:R-:W-:Y:S01]  /*3ca0*/  FFMA.FTZ R75, R4, R6.reuse, -R9 ;  /* 0x00000006044b7223 */ /* 0x080fe20000010809 */
[----:B------:R-:W-:Y:S01]  /*3cb0*/  FFMA.FTZ R78, R5, R6, R78 ;  /* 0x00000006054e7223 */ /* 0x000fe2000001004e */
[C---:B------:R-:W-:Y:S01]  /*3cc0*/  FMUL.FTZ R30, R11.reuse, R30 ;  /* 0x0000001e0b1e7220 */ /* 0x040fe20000410000 */
[----:B------:R-:W-:Y:S02]  /*3cd0*/  HADD2.F32 R9, -RZ, R84.H1_H1 ;  /* 0x30000054ff097230 */ /* 0x000fe40000004100 */
[-C--:B------:R-:W-:Y:S01]  /*3ce0*/  FFMA.FTZ R80, R11, R28.reuse, -R80 ;  /* 0x0000001c0b507223 */ /* 0x080fe20000010850 */
[----:B------:R-:W-:Y:S02]  /*3cf0*/  HADD2.F32 R5, -RZ, R12.H0_H0 ;  /* 0x2000000cff057230 */ /* 0x000fe40000004100 */
[----:B------:R-:W-:Y:S01]  /*3d00*/  FFMA.FTZ R77, R15, R28, R30 ;  /* 0x0000001c0f4d7223 */ /* 0x000fe2000001001e */
[----:B------:R-:W-:Y:S01]  /*3d10*/  HADD2.F32 R4, -RZ, R8.H0_H0 ;  /* 0x20000008ff047230 */ /* 0x000fe20000004100 */
[----:B------:R-:W-:Y:S01]  /*3d20*/  F2FP.F16.F32.PACK_AB R31, R31, R72 ;  /* 0x000000481f1f723e */ /* 0x000fe200000000ff */
[----:B------:R-:W-:-:S02]  /*3d30*/  HADD2.F32 R11, -RZ, R81.H0_H0 ;  /* 0x20000051ff0b7230 */ /* 0x000fc40000004100 */
[CC--:B------:R-:W-:Y:S01]  /*3d40*/  FMUL.FTZ R13, R5.reuse, R9.reuse ;  /* 0x00000009050d7220 */ /* 0x0c0fe20000410000 */
[----:B------:R-:W-:Y:S02]  /*3d50*/  HADD2.F32 R12, -RZ, R12.H1_H1 ;  /* 0x3000000cff0c7230 */ /* 0x000fe40000004100 */
[----:B------:R-:W-:Y:S01]  /*3d60*/  FMUL.FTZ R28, R4, R9 ;  /* 0x00000009041c7220 */ /* 0x000fe20000410000 */
[----:B------:R-:W-:Y:S01]  /*3d70*/  HADD2.F32 R6, -RZ, R85.H1_H1 ;  /* 0x30000055ff067230 */ /* 0x000fe20000004100 */
[----:B------:R-:W-:Y:S01]  /*3d80*/  F2FP.F16.F32.PACK_AB R75, R80, R75 ;  /* 0x0000004b504b723e */ /* 0x000fe200000000ff */
[----:B------:R-:W-:Y:S02]  /*3d90*/  HADD2.F32 R8, -RZ, R8.H1_H1 ;  /* 0x30000008ff087230 */ /* 0x000fe40000004100 */
[-C--:B------:R-:W-:Y:S01]  /*3da0*/  FMUL.FTZ R9, R12, R11.reuse ;  /* 0x0000000b0c097220 */ /* 0x080fe20000410000 */
[----:B------:R-:W-:Y:S02]  /*3db0*/  HADD2.F32 R7, -RZ, R83.H0_H0 ;  /* 0x20000053ff077230 */ /* 0x000fe40000004100 */
[-C--:B------:R-:W-:Y:S01]  /*3dc0*/  FFMA.FTZ R28, R5, R6.reuse, R28 ;  /* 0x00000006051c7223 */ /* 0x080fe2000001001c */
[----:B------:R-:W-:Y:S01]  /*3dd0*/  FFMA.FTZ R13, R4, R6, -R13 ;  /* 0x00000006040d7223 */ /* 0x000fe2000001080d */
[----:B------:R-:W-:Y:S01]  /*3de0*/  FMUL.FTZ R11, R8, R11 ;  /* 0x0000000b080b7220 */ /* 0x000fe20000410000 */
[----:B------:R-:W-:-:S02]  /*3df0*/  HADD2.F32 R5, -RZ, R14.H0_H0 ;  /* 0x2000000eff057230 */ /* 0x000fc40000004100 */
[-C--:B------:R-:W-:Y:S01]  /*3e00*/  FFMA.FTZ R30, R8, R7.reuse, -R9 ;  /* 0x00000007081e7223 */ /* 0x080fe20000010809 */
[----:B------:R-:W-:Y:S02]  /*3e10*/  HADD2.F32 R8, -RZ, R84.H0_H0 ;  /* 0x20000054ff087230 */ /* 0x000fe40000004100 */
[----:B------:R-:W-:Y:S01]  /*3e20*/  FFMA.FTZ R11, R12, R7, R11 ;  /* 0x000000070c0b7223 */ /* 0x000fe2000001000b */
[----:B------:R-:W-:Y:S01]  /*3e30*/  HADD2.F32 R9, -RZ, R79.H0_H0 ;  /* 0x2000004fff097230 */ /* 0x000fe20000004100 */
[----:B------:R-:W-:Y:S01]  /*3e40*/  F2FP.F16.F32.PACK_AB R77, R77, R78 ;  /* 0x0000004e4d4d723e */ /* 0x000fe200000000ff */
[----:B------:R-:W-:Y:S02]  /*3e50*/  HADD2.F32 R4, -RZ, R10.H0_H0 ;  /* 0x2000000aff047230 */ /* 0x000fe40000004100 */
[----:B------:R-:W-:Y:S01]  /*3e60*/  FMUL.FTZ R15, R5, R8 ;  /* 0x00000008050f7220 */ /* 0x000fe20000410000 */
[----:B------:R-:W-:Y:S01]  /*3e70*/  HADD2.F32 R14, -RZ, R14.H1_H1 ;  /* 0x3000000eff0e7230 */ /* 0x000fe20000004100 */
[----:B------:R-:W-:Y:S01]  /*3e80*/  F2FP.F16.F32.PACK_AB R30, R30, R13 ;  /* 0x0000000d1e1e723e */ /* 0x000fe200000000ff */
[----:B------:R-:W-:-:S02]  /*3e90*/  HADD2.F32 R10, -RZ, R10.H1_H1 ;  /* 0x3000000aff0a7230 */ /* 0x000fc40000004100 */
[----:B------:R-:W-:Y:S01]  /*3ea0*/  FMUL.FTZ R8, R4, R8 ;  /* 0x0000000804087220 */ /* 0x000fe20000410000 */
[----:B------:R-:W-:Y:S02]  /*3eb0*/  HADD2.F32 R6, -RZ, R85.H0_H0 ;  /* 0x20000055ff067230 */ /* 0x000fe40000004100 */
[-C--:B------:R-:W-:Y:S01]  /*3ec0*/  FMUL.FTZ R73, R14, R9.reuse ;  /* 0x000000090e497220 */ /* 0x080fe20000410000 */
[----:B------:R-:W-:Y:S02]  /*3ed0*/  HADD2.F32 R7, -RZ, R82.H0_H0 ;  /* 0x20000052ff077230 */ /* 0x000fe40000004100 */
[----:B------:R-:W-:Y:S01]  /*3ee0*/  FMUL.FTZ R9, R10, R9 ;  /* 0x000000090a097220 */ /* 0x000fe20000410000 */
[----:B------:R-:W-:Y:S01]  /*3ef0*/  F2FP.F16.F32.PACK_AB R12, R11, R28 ;  /* 0x0000001c0b0c723e */ /* 0x000fe200000000ff */
[-C--:B------:R-:W-:Y:S01]  /*3f00*/  FFMA.FTZ R15, R4, R6.reuse, -R15 ;  /* 0x00000006040f7223 */ /* 0x080fe2000001080f */
[----:B------:R-:W-:Y:S01]  /*3f10*/  FFMA.FTZ R8, R5, R6, R8 ;  /* 0x0000000605087223 */ /* 0x000fe20000010008 */
[-C--:B------:R-:W-:Y:S01]  /*3f20*/  FFMA.FTZ R10, R10, R7.reuse, -R73 ;  /* 0x000000070a0a7223 */ /* 0x080fe20000010849 */
[----:B------:R-:W-:Y:S01]  /*3f30*/  FFMA.FTZ R9, R14, R7, R9 ;  /* 0x000000070e097223 */ /* 0x000fe20000010009 */
[----:B------:R-:W-:-:S02]  /*3f40*/  IMAD.MOV.U32 R13, RZ, RZ, R31 ;  /* 0x000000ffff0d7224 */ /* 0x000fc400078e001f */
[----:B------:R-:W-:Y:S01]  /*3f50*/  IMAD.MOV.U32 R11, RZ, RZ, R75 ;  /* 0x000000ffff0b7224 */ /* 0x000fe200078e004b */
[----:B------:R-:W-:Y:S01]  /*3f60*/  F2FP.F16.F32.PACK_AB R10, R10, R15 ;  /* 0x0000000f0a0a723e */ /* 0x000fe200000000ff */
[----:B------:R-:W-:Y:S01]  /*3f70*/  IMAD.MOV.U32 R15, RZ, RZ, R77 ;  /* 0x000000ffff0f7224 */ /* 0x000fe200078e004d */
[----:B------:R-:W-:Y:S01]  /*3f80*/  F2FP.F16.F32.PACK_AB R14, R9, R8 ;  /* 0x00000008090e723e */ /* 0x000fe200000000ff */
[----:B------:R-:W-:Y:S02]  /*3f90*/  IMAD.MOV.U32 R8, RZ, RZ, R30 ;  /* 0x000000ffff087224 */ /* 0x000fe400078e001e */
[----:B------:R-:W-:-:S07]  /*3fa0*/  IMAD.MOV.U32 R9, RZ, RZ, R29 ;  /* 0x000000ffff097224 */ /* 0x000fce00078e001d */
.L_x_2527:
[----:B------:R-:W-:Y:S05]  /*3fb0*/  BSYNC B1 ;  /* 0x0000000000017941 */ /* 0x000fea0003800000 */
.L_x_2526:
[----:B-1----:R1:W-:Y:S01]  /*3fc0*/  ST.E.128 desc[UR42][R56.64], R8 ;  /* 0x0000000838007985 */ /* 0x0023e2000c101d2a */
[----:B------:R-:W-:Y:S01]  /*3fd0*/  ISETP.GE.AND P0, PT, R74, R71, PT ;  /* 0x000000474a00720c */ /* 0x000fe20003f06270 */
[----:B------:R-:W-:Y:S02]  /*3fe0*/  IMAD.MOV.U32 R4, RZ, RZ, R68 ;  /* 0x000000ffff047224 */ /* 0x000fe400078e0044 */
[----:B------:R-:W-:-:S10]  /*3ff0*/  IMAD.MOV.U32 R5, RZ, RZ, R67 ;  /* 0x000000ffff057224 */ /* 0x000fd400078e0043 */
[----:B------:R-:W-:Y:S05]  /*4000*/  @P0 BRA `(.L_x_2515) ;  /* 0x0000000000e80947 */ /* 0x000fea0003800000 */
[----:B------:R-:W-:-:S05]  /*4010*/  IMAD.WIDE R4, R74, 0x2, R4 ;  /* 0x000000024a047825 */ /* 0x000fca00078e0204 */
[----:B--2---:R2:W-:Y:S01]  /*4020*/  ST.E.128 desc[UR42][R4.64], R12 ;  /* 0x0000000c04007985 */ /* 0x0045e2000c101d2a */
[----:B------:R-:W-:Y:S05]  /*4030*/  BRA `(.L_x_2515) ;  /* 0x0000000000dc7947 */ /* 0x000fea0003800000 */
.L_x_2507:
[----:B------:R-:W-:-:S06]  /*4040*/  UISETP.NE.AND UP0, UPT, UR37, 0x3, UPT ;  /* 0x000000032500788c */ /* 0x000fcc000bf05270 */
[----:B------:R-:W-:-:S13]  /*4050*/  PLOP3.LUT P5, PT, PT, PT, UP0, 0x80, 0x0 ;  /* 0x000000000000781c */ /* 0x000fda0003faf008 */
[----:B------:R-:W-:Y:S05]  /*4060*/  @!P5 BRA `(.L_x_2528) ;  /* 0x000000000004d947 */ /* 0x000fea0003800000 */
[----:B------:R-:W-:Y:S01]  /*4070*/  BPT.TRAP 0x1 ;  /* 0x000000040000795c */ /* 0x000fe20000300000 */
.L_x_2528:
[----:B------:R-:W-:Y:S01]  /*4080*/  LEA R62, R192, R2, 0x3 ;  /* 0x00000002c03e7211 */ /* 0x000fe200078e18ff */
[----:B------:R-:W-:Y:S01]  /*4090*/  BSSY B1, `(.L_x_2529) ;  /* 0x0000005000017945 */ /* 0x000fe20003800000 */
[----:B------:R-:W-:Y:S02]  /*40a0*/  SHF.L.U32 R69, R196, 0x1f, RZ ;  /* 0x0000001fc4457819 */ /* 0x000fe400000006ff */
[----:B------:R-:W-:Y:S02]  /*40b0*/  SHF.R.S32.HI R66, RZ, 0x1f, R64 ;  /* 0x0000001fff427819 */ /* 0x000fe40000011440 */
[----:B------:R-:W0:Y:S02]  /*40c0*/  SYNCS.PHASECHK.TRANS64.TRYWAIT P0, [R62+URZ+0x28c90], R69 ;  /* 0x028c90453e0075a7 */ /* 0x000e24000800017f */
[----:B0-----:R-:W-:Y:S05]  /*40d0*/  @!P0 BRA `(.L_x_2530) ;  /* 0x000001b000e08947 */ /* 0x001fea0003800000 */
.L_x_2863:
[----:B------:R-:W-:Y:S05]  /*40e0*/  BSYNC B1 ;  /* 0x0000000000017941 */ /* 0x000fea0003800000 */
.L_x_2529:
        /* <DEDUP_REMOVED lines=24> */
[----:B------:R1:W2:Y:S04]  /*4270*/  SHFL.IDX PT, R29, R13, RZ, 0x1c1f ;  /* 0x001c1fff0d1d7589 */ /* 0x0002a800000e0000 */
[----:B------:R1:W3:Y:S02]  /*4280*/  SHFL.IDX PT, R14, R5, RZ, 0x1c1f ;  /* 0x001c1fff050e7589 */ /* 0x0002e400000e0000 */
.L_x_2867:
        /* <DEDUP_REMOVED lines=18> */
.L_x_2515:
[----:B------:R-:W-:Y:S05]  /*43b0*/  BSYNC B0 ;  /* 0x0000000000007941 */ /* 0x000fea0003800000 */
.L_x_2506:
[----:B-12-4-:R-:W1:Y:S01]  /*43c0*/  S2R R4, SR_TID.X ;  /* 0x0000000000047919 */ /* 0x016e620000002100 */
        /* <DEDUP_REMOVED lines=16> */
.L_x_2533:
[----:B------:R-:W-:Y:S05]  /*44d0*/  BSYNC B0 ;  /* 0x0000000000007941 */ /* 0x000fea0003800000 */
.L_x_2532:
[----:B------:R-:W2:Y:S01]  /*44e0*/  SYNCS.PHASECHK.TRANS64.TRYWAIT P5, [R62+URZ+0x28cb0], R69 ;  /* 0x028cb0453e0075a7 */ /* 0x000ea200080a017f */
[----:B------:R-:W-:Y:S04]  /*44f0*/  BSSY B0, `(.L_x_2534) ;  /* 0x0000002000007945 */ /* 0x000fe80003800000 */
[----:B--2---:R-:W-:Y:S05]  /*4500*/  @!P5 BRA `(.L_x_2535) ;  /* 0x000001b0002cd947 */ /* 0x004fea0003800000 */
.L_x_2868:
[----:B------:R-:W-:Y:S05]  /*4510*/  BSYNC B0 ;  /* 0x0000000000007941 */ /* 0x000fea0003800000 */
.L_x_2534:
        /* <DEDUP_REMOVED lines=18> */
[----:B------:R-:W-:Y:S01]  /*4640*/  LEA.HI.X R4, R4, UR5, R7, 0x1, P5 ;  /* 0x0000000504047c11 */ /* 0x000fe2000a8f0c07 */
[----:B------:R1:W4:Y:S01]  /*4650*/  SHFL.IDX PT, R15, R5, RZ, 0x1c1f ;  /* 0x001c1fff050f7589 */ /* 0x00032200000e0000 */
[----:B------:R-:W-:-:S03]  /*4660*/  ISETP.GT.AND P5, PT, R70, R193, PT ;  /* 0x000000c14600720c */ /* 0x000fc60003fa4270 */
[----:B------:R1:W0:Y:S10]  /*4670*/  SHFL.IDX PT, R13, R4, RZ, 0x1c1f ;  /* 0x001c1fff040d7589 */ /* 0x00023400000e0000 */
[----:B-1----:R-:W-:Y:S05]  /*4680*/  @!P5 BRA `(.L_x_2537) ;  /* 0x00000004009cd947 */ /* 0x002fea0003800000 */
[----:B------:R-:W5:Y:S01]  /*4690*/  LDL R31, [R1+0x14] ;  /* 0x00001400011f7983 */ /* 0x000f620000100800 */
[----:B------:R-:W-:-:S03]  /*46a0*/  ULDC UR4, c[0x0][0x320] ;  /* 0x0000c80000047ab9 */ /* 0x000fc60000000800 */
[----:B------:R-:W2:Y:S04]  /*46b0*/  LDL R12, [R1+0x18] ;  /* 0x00001800010c7983 */ /* 0x000ea80000100800 */
[----:B------:R-:W2:Y:S01]  /*46c0*/  LDL R30, [R1+0x1c] ;  /* 0x00001c00011e7983 */ /* 0x000ea20000100800 */
[----:B------:R-:W-:Y:S01]  /*46d0*/  ISETP.GE.AND P6, PT, R16, UR4, PT ;  /* 0x0000000410007c0c */ /* 0x000fe2000bfc6270 */
[----:B------:R-:W-:Y:S01]  /*46e0*/  IMAD R9, R192, 0x8000, R51 ;  /* 0x00008000c0097824 */ /* 0x000fe200078e0233 */
[----:B------:R-:W-:Y:S01]  /*46f0*/  LOP3.LUT P5, RZ, R200, 0x4, RZ, 0xc0, !PT ;  /* 0x00000004c8ff7812 */ /* 0x000fe200078ac0ff */
[----:B------:R-:W2:Y:S02]  /*4700*/  LDL R29, [R1+0x20] ;  /* 0x00002000011d7983 */ /* 0x000ea40000100800 */
[----:B------:R-:W-:-:S02]  /*4710*/  IMAD R10, R9, 0x2, R2 ;  /* 0x00000002090a7824 */ /* 0x000fc400078e0202 */
[----:B------:R-:W2:Y:S04]  /*4720*/  LDL R28, [R1+0x24] ;  /* 0x00002400011c7983 */ /* 0x000ea80000100800 */
[----:B---3--:R-:W3:Y:S01]  /*4730*/  LDL R14, [R1+0x28] ;  /* 0x00002800010e7983 */ /* 0x008ee20000100800 */
[----:B------:R-:W-:-:S03]  /*4740*/  VIADD R11, R9, 0x20 ;  /* 0x00000020090b7836 */ /* 0x000fc60000000000 */
[----:B------:R-:W1:Y:S01]  /*4750*/  @!P6 LDS.128 R4, [R10+0x400] ;  /* 0x000400000a04e984 */ /* 0x000e620000000c00 */
[----:B------:R-:W-:Y:S02]  /*4760*/  @P5 IADD3 R11, R9, -0x20, RZ ;  /* 0xffffffe0090b5810 */ /* 0x000fe40007ffe0ff */
[C---:B----4-:R-:W-:Y:S01]  /*4770*/  @!P6 LEA R8, P5, R16.reuse, R15, 0x1 ;  /* 0x0000000f1008e211 */ /* 0x050fe200078a08ff */
[----:B------:R-:W4:Y:S02]  /*4780*/  LDL R63, [R1+0x30] ;  /* 0x00003000013f7983 */ /* 0x000f240000100800 */
[----:B------:R-:W-:Y:S01]  /*4790*/  IMAD R11, R11, 0x2, R2 ;  /* 0x000000020b0b7824 */ /* 0x000fe200078e0202 */
[----:B0-----:R-:W-:Y:S01]  /*47a0*/  @!P6 LEA.HI.X R9, R16, R13, R17, 0x1, P5 ;  /* 0x0000000d1009e211 */ /* 0x001fe200028f0c11 */
[----:B------:R-:W4:Y:S01]  /*47b0*/  LDL R57, [R1+0x34] ;  /* 0x0000340001397983 */ /* 0x000f220000100800 */
[----:B------:R-:W-:-:S03]  /*47c0*/  ISETP.GE.AND P5, PT, R190, UR4, PT ;  /* 0x00000004be007c0c */ /* 0x000fc6000bfa6270 */
[----:B------:R-:W4:Y:S04]  /*47d0*/  LDL R56, [R1+0x38] ;  /* 0x0000380001387983 */ /* 0x000f280000100800 */
[----:B-1----:R0:W-:Y:S06]  /*47e0*/  @!P6 ST.E.128 desc[UR42][R8.64], R4 ;  /* 0x000000040800e985 */ /* 0x0021ec000c101d2a */
[----:B------:R-:W1:Y:S01]  /*47f0*/  @!P5 LDS.128 R4, [R11+0x400] ;  /* 0x000400000b04d984 */ /* 0x000e620000000c00 */
[----:B0-----:R-:W-:-:S04]  /*4800*/  @!P5 LEA R8, P6, R190, R15, 0x1 ;  /* 0x0000000fbe08d211 */ /* 0x001fc800078c08ff */
[----:B------:R-:W-:Y:S02]  /*4810*/  @!P5 LEA.HI.X R9, R190, R13, R206, 0x1, P6 ;  /* 0x0000000dbe09d211 */ /* 0x000fe400030f0cce */
[----:B------:R-:W-:-:S03]  /*4820*/  ISETP.GE.AND P6, PT, R229, UR4, PT ;  /* 0x00000004e5007c0c */ /* 0x000fc6000bfc6270 */
[----:B-1----:R0:W-:Y:S10]  /*4830*/  @!P5 ST.E.128 desc[UR42][R8.64], R4 ;  /* 0x000000040800d985 */ /* 0x0021f4000c101d2a */
[----:B------:R-:W1:Y:S01]  /*4840*/  @!P6 LDS.128 R4, [R10+0x2400] ;  /* 0x002400000a04e984 */ /* 0x000e620000000c00 */
[----:B0-----:R-:W-:-:S05]  /*4850*/  @!P6 LEA R8, P5, R229, R15, 0x1 ;  /* 0x0000000fe508e211 */ /* 0x001fca00078a08ff */
[----:B-----5:R-:W-:Y:S01]  /*4860*/  @!P6 IMAD.X R9, R13, 0x1, R31, P5 ;  /* 0x000000010d09e824 */ /* 0x020fe200028e061f */
[C---:B------:R-:W-:Y:S01]  /*4870*/  ISETP.GE.AND P5, PT, R228.reuse, UR4, PT ;  /* 0x00000004e4007c0c */ /* 0x040fe2000bfa6270 */
[----:B------:R-:W5:Y:S04]  /*4880*/  LDL R31, [R1+0x3c] ;  /* 0x00003c00011f7983 */ /* 0x000f680000100800 */
[----:B-1----:R0:W-:Y:S08]  /*4890*/  @!P6 ST.E.128 desc[UR42][R8.64], R4 ;  /* 0x000000040800e985 */ /* 0x0021f0000c101d2a */
        /* <DEDUP_REMOVED lines=8> */
[----:B------:R-:W-:Y:S01]  /*4920*/  @!P6 IMAD.X R9, R13, 0x1, R30, P5 ;  /* 0x000000010d09e824 */ /* 0x000fe200028e061e */
[C---:B------:R-:W-:Y:S01]  /*4930*/  ISETP.GE.AND P5, PT, R219.reuse, UR4, PT ;  /* 0x00000004db007c0c */ /* 0x040fe2000bfa6270 */
[----:B------:R-:W5:Y:S04]  /*4940*/  LDL R30, [R1+0x40] ;  /* 0x00004000011e7983 */ /* 0x000f680000100800 */
[----:B-1----:R0:W-:Y:S08]  /*4950*/  @!P6 ST.E.128 desc[UR42][R8.64], R4 ;  /* 0x000000040800e985 */ /* 0x0021f0000c101d2a */
        /* <DEDUP_REMOVED lines=14> */
[----:B---3--:R-:W-:Y:S02]  /*4a40*/  @!P5 IMAD.X R9, R13, 0x1, R14, P6 ;  /* 0x000000010d09d824 */ /* 0x008fe400030e060e */
[----:B------:R-:W3:Y:S01]  /*4a50*/  LDL R14, [R1+0x4] ;  /* 0x00000400010e7983 */ /* 0x000ee20000100800 */
        /* <DEDUP_REMOVED lines=10> */
[----:B----4-:R-:W-:Y:S01]  /*4b00*/  @!P5 IMAD.X R9, R13, 0x1, R63, P6 ;  /* 0x000000010d09d824 */ /* 0x010fe200030e063f */
        /* <DEDUP_REMOVED lines=25> */
[----:B---3--:R-:W-:-:S04]  /*4ca0*/  ISETP.GE.AND P5, PT, R14, UR4, PT ;  /* 0x000000040e007c0c */ /* 0x008fc8000bfa6270 */
[----:B-1----:R0:W-:Y:S09]  /*4cb0*/  @!P6 ST.E.128 desc[UR42][R8.64], R4 ;  /* 0x000000040800e985 */ /* 0x0021f2000c101d2a */
[----:B------:R-:W1:Y:S01]  /*4cc0*/  @!P5 LDS.128 R4, [R11+0xe400] ;  /* 0x00e400000b04d984 */ /* 0x000e620000000c00 */
[----:B0-----:R-:W-:-:S04]  /*4cd0*/  @!P5 LEA R8, P6, R14, R15, 0x1 ;  /* 0x0000000f0e08d211 */ /* 0x001fc800078c08ff */
[----:B--2---:R-:W-:-:S05]  /*4ce0*/  @!P5 IADD3.X R9, R13, R12, RZ, P6, !PT ;  /* 0x0000000c0d09d210 */ /* 0x004fca00037fe4ff */
[----:B-1----:R1:W-:Y:S04]  /*4cf0*/  @!P5 ST.E.128 desc[UR42][R8.64], R4 ;  /* 0x000000040800d985 */ /* 0x0023e8000c101d2a */
.L_x_2537:
[----:B------:R-:W-:Y:S05]  /*4d00*/  BSYNC B0 ;  /* 0x0000000000007941 */ /* 0x000fea0003800000 */
.L_x_2536:
        /* <DEDUP_REMOVED lines=11> */
[----:B-1----:R-:W-:Y:S02]  /*4dc0*/  SEL R5, RZ, 0x1, P5 ;  /* 0x00000001ff057807 */ /* 0x002fe40002800000 */
[----:B------:R-:W-:Y:S02]  /*4dd0*/  SEL R192, R192, RZ, P5 ;  /* 0x000000ffc0c07207 */ /* 0x000fe40002800000 */
[----:B------:R-:W-:Y:S01]  /*4de0*/  LOP3.LUT R196, R196, R5, RZ, 0x3c, !PT ;  /* 0x00000005c4c47212 */ /* 0x000fe200078e3cff */
[----:B------:R0:W-:Y:S01]  /*4df0*/  @!P0 SYNCS.ARRIVE.TRANS64.RED.A1T0 RZ, [R62+URZ], RZ ;  /* 0x000000ff3eff89a7 */ /* 0x0001e2000810043f */
[----:B------:R-:W-:Y:S01]  /*4e00*/  PLOP3.LUT P0, PT, PT, PT, PT, 0x8, 0x0 ;  /* 0x000000000000781c */ /* 0x000fe20003f0e170 */
[----:B------:R-:W-:-:S12]  /*4e10*/  @P4 BRA `(.L_x_2538) ;  /* 0xffffffd8003c4947 */ /* 0x000fd8000383ffff */
.L_x_2501:
[----:B------:R-:W-:Y:S04]  /*4e20*/  BSSY B0, `(.L_x_2539) ;  /* 0x0000004000007945 */ /* 0x000fe80003800000 */
[----:B------:R-:W-:Y:S05]  /*4e30*/  @P0 BRA `(.L_x_2540) ;  /* 0x0000000000080947 */ /* 0x000fea0003800000 */
[----:B------:R-:W1:Y:S02]  /*4e40*/  FENCE.VIEW.ASYNC.G ;  /* 0x00000000000073c6 */ /* 0x000e640000000100 */
[----:B-1----:R-:W-:Y:S06]  /*4e50*/  BAR.ARV 0xc, 0x180 ;  /* 0x0306000000007b1d */ /* 0x002fec0000002000 */
.L_x_2540:
[----:B------:R-:W-:Y:S05]  /*4e60*/  BSYNC B0 ;  /* 0x0000000000007941 */ /* 0x000fea0003800000 */
.L_x_2539:
[----:B------:R-:W-:Y:S01]  /*4e70*/  UISETP.NE.AND UP0, UPT, UR39, 0x1, UPT ;  /* 0x000000012700788c */ /* 0x000fe2000bf05270 */
[----:B------:R-:W-:Y:S05]  /*4e80*/  BSSY B7, `(.L_x_2541) ;  /* 0x0000f46000077945 */ /* 0x000fea0003800000 */
[----:B------:R-:W-:-:S13]  /*4e90*/  PLOP3.LUT P0, PT, PT, PT, UP0, 0x80, 0x0 ;  /* 0x000000000000781c */ /* 0x000fda0003f0f008 */
[----:B------:R-:W-:Y:S05]  /*4ea0*/  @!P0 BRA `(.L_x_2542) ;  /* 0x0000002000e48947 */ /* 0x000fea0003800000 */
[----:B------:R-:W1:Y:S01]  /*4eb0*/  LDC R0, c[0x0][0x448] ;  /* 0x00011200ff007b82 */ /* 0x000e620000000800 */
[----:B------:R-:W-:-:S07]  /*4ec0*/  IADD3 R23, R189, 0x1, -R23 ;  /* 0x00000001bd177810 */ /* 0x000fce0007ffe817 */
[----:B------:R-:W2:Y:S01]  /*4ed0*/  LDC.64 R4, c[0x0][0x9e0] ;  /* 0x00027800ff047b82 */ /* 0x000ea20000000a00 */
[----:B-1----:R-:W-:Y:S01]  /*4ee0*/  ISETP.NE.AND P1, PT, R0, 0x1, PT ;  /* 0x000000010000780c */ /* 0x002fe20003f25270 */
[----:B------:R-:W-:Y:S01]  /*4ef0*/  VIADD R0, R199, 0x3f ;  /* 0x0000003fc7007836 */ /* 0x000fe20000000000 */
[----:B--2---:R-:W-:-:S11]  /*4f00*/  ISETP.GE.AND P2, PT, R5, 0x1, PT ;  /* 0x000000010500780c */ /* 0x004fd60003f46270 */
[----:B------:R-:W1:Y:S08]  /*4f10*/  @P1 LDC R3, c[0x0][0x44c] ;  /* 0x00011300ff031b82 */ /* 0x000e700000000800 */
[----:B------:R-:W2:Y:S01]  /*4f20*/  @P1 LDC R6, c[0x0][0x450] ;  /* 0x00011400ff061b82 */ /* 0x000ea20000000800 */
[----:B-1----:R-:W-:-:S05]  /*4f30*/  @P1 IMAD.HI.U32 R3, R0, R3, RZ ;  /* 0x0000000300031227 */ /* 0x002fca00078e00ff */
[----:B--2---:R-:W-:-:S05]  /*4f40*/  @P1 SHF.R.U32.HI R0, RZ, R6, R3 ;  /* 0x00000006ff001219 */ /* 0x004fca0000011603 */
        /* <DEDUP_REMOVED lines=9> */
[----:B------:R-:W1:Y:S02]  /*4fe0*/  @P0 LDC.64 R6, c[0x0][0x9e8] ;  /* 0x00027a00ff060b82 */ /* 0x000e640000000a00 */
[----:B-1----:R-:W-:-:S05]  /*4ff0*/  @P0 IMAD.HI.U32 R0, R3, R6, RZ ;  /* 0x0000000603000227 */ /* 0x002fca00078e00ff */
[----:B------:R-:W-:-:S04]  /*5000*/  @P0 SHF.R.U32.HI R3, RZ, R7, R0 ;  /* 0x00000007ff030219 */ /* 0x000fc80000011600 */
[----:B------:R-:W-:Y:S01]  /*5010*/  LOP3.LUT R0, RZ, R3, RZ, 0x33, !PT ;  /* 0x00000003ff007212 */ /* 0x000fe200078e33ff */
[----:B------:R-:W-:Y:S06]  /*5020*/  BRA `(.L_x_2546) ;  /* 0x0000000000107947 */ /* 0x000fec0003800000 */
.L_x_2545:
[----:B------:R-:W-:-:S13]  /*5030*/  ISETP.NE.AND P0, PT, R5, 0x1, PT ;  /* 0x000000010500780c */ /* 0x000fda0003f05270 */
[----:B------:R-:W1:Y:S02]  /*5040*/  @P0 LDC.64 R6, c[0x0][0x9e8] ;  /* 0x00027a00ff060b82 */ /* 0x000e640000000a00 */
[----:B-1----:R-:W-:-:S05]  /*5050*/  @P0 IMAD.HI.U32 R6, R0, R6, RZ ;  /* 0x0000000600060227 */ /* 0x002fca00078e00ff */
[----:B------:R-:W-:-:S07]  /*5060*/  @P0 SHF.R.U32.HI R0, RZ, R7, R6 ;  /* 0x00000007ff000219 */ /* 0x000fce0000011606 */
.L_x_2546:
[----:B------:R-:W-:Y:S05]  /*5070*/  BSYNC B0 ;  /* 0x0000000000007941 */ /* 0x000fea0003800000 */
.L_x_2544:
[----:B------:R-:W-:-:S05]  /*5080*/  IMAD R3, R0, R5, R5 ;  /* 0x0000000500037224 */ /* 0x000fca00078e0205 */
[----:B------:R-:W-:-:S07]  /*5090*/  VIMNMX R4, R4, R3, PT ;  /* 0x0000000304047248 */ /* 0x000fce0003fe0100 */
.L_x_2543:
[----:B------:R-:W1:Y:S01]  /*50a0*/  @P1 LDC R0, c[0x0][0x44c] ;  /* 0x00011300ff001b82 */ /* 0x000e620000000800 */
[----:B------:R-:W-:Y:S01]  /*50b0*/  VIADD R4, R4, 0x3f ;  /* 0x0000003f04047836 */ /* 0x000fe20000000000 */
[----:B------:R-:W-:Y:S01]  /*50c0*/  ULDC UR4, c[0x0][0x9dc] ;  /* 0x0002770000047ab9 */ /* 0x000fe20000000800 */
[----:B------:R-:W-:-:S03]  /*50d0*/  IMAD.MOV.U32 R7, RZ, RZ, R199 ;  /* 0x000000ffff077224 */ /* 0x000fc600078e00c7 */
[----:B------:R-:W-:Y:S02]  /*50e0*/  SHF.R.S32.HI R3, RZ, 0x1f, R4 ;  /* 0x0000001fff037819 */ /* 0x000fe40000011404 */
[----:B------:R-:W2:Y:S02]  /*50f0*/  @P1 LDC R9, c[0x0][0x450] ;  /* 0x00011400ff091b82 */ /* 0x000ea40000000800 */
[----:B------:R-:W-:-:S04]  /*5100*/  LEA.HI R3, R3, R4, RZ, 0x6 ;  /* 0x0000000403037211 */ /* 0x000fc800078f30ff */
[----:B------:R-:W-:-:S04]  /*5110*/  SHF.R.S32.HI R3, RZ, 0x6, R3 ;  /* 0x00000006ff037819 */ /* 0x000fc80000011403 */
[----:B------:R-:W-:Y:S01]  /*5120*/  VIMNMX R20, R168, R3, PT ;  /* 0x00000003a8147248 */ /* 0x000fe20003fe0100 */
[----:B-1----:R-:W-:-:S05]  /*5130*/  @P1 IMAD.HI.U32 R0, R199, R0, RZ ;  /* 0x00000000c7001227 */ /* 0x002fca00078e00ff */
[----:B--2---:R-:W-:-:S05]  /*5140*/  @P1 SHF.R.U32.HI R7, RZ, R9, R0 ;  /* 0x00000009ff071219 */ /* 0x004fca0000011600 */
        /* <DEDUP_REMOVED lines=13> */
.L_x_2549:
[----:B------:R-:W-:-:S13]  /*5220*/  ISETP.NE.AND P0, PT, R5, 0x1, PT ;  /* 0x000000010500780c */ /* 0x000fda0003f05270 */
[----:B------:R-:W1:Y:S02]  /*5230*/  @P0 LDC.64 R6, c[0x0][0x9e8] ;  /* 0x00027a00ff060b82 */ /* 0x000e640000000a00 */
[----:B-1----:R-:W-:-:S05]  /*5240*/  @P0 IMAD.HI.U32 R4, R40, R6, RZ ;  /* 0x0000000628040227 */ /* 0x002fca00078e00ff */
[----:B------:R-:W-:-:S07]  /*5250*/  @P0 SHF.R.U32.HI R40, RZ, R7, R4 ;  /* 0x00000007ff280219 */ /* 0x000fce0000011604 */
.L_x_2550:
[----:B------:R-:W-:Y:S05]  /*5260*/  BSYNC B0 ;  /* 0x0000000000007941 */ /* 0x000fea0003800000 */
.L_x_2548:
[----:B------:R-:W-:-:S05]  /*5270*/  IMAD R5, R40, R5, RZ ;  /* 0x0000000528057224 */ /* 0x000fca00078e02ff */
[----:B------:R-:W-:-:S07]  /*5280*/  VIMNMX R0, R0, R5, !PT ;  /* 0x0000000500007248 */ /* 0x000fce0007fe0100 */
.L_x_2547:
        /* <DEDUP_REMOVED lines=31> */
[----:B------:R-:W-:Y:S02]  /*5480*/  MOV R107, RZ ;  /* 0x000000ff006b7202 */ /* 0x000fe40000000f00 */
[----:B------:R-:W-:Y:S01]  /*5490*/  CS2R R40, SRZ ;  /* 0x0000000000287805 */ /* 0x000fe2000001ff00 */
[----:B------:R-:W-:Y:S01]  /*54a0*/  IMAD.MOV.U32 R104, RZ, RZ, RZ ;  /* 0x000000ffff687224 */ /* 0x000fe200078e00ff */
[----:B------:R-:W-:-:S02]  /*54b0*/  CS2R R102, SRZ ;  /* 0x0000000000667805 */ /* 0x000fc4000001ff00 */
[----:B------:R-:W-:Y:S01]  /*54c0*/  CS2R R100, SRZ ;  /* 0x0000000000647805 */ /* 0x000fe2000001ff00 */
[----:B------:R-:W-:Y:S01]  /*54d0*/  IMAD.MOV.U32 R99, RZ, RZ, RZ ;  /* 0x000000ffff637224 */ /* 0x000fe200078e00ff */
        /* <DEDUP_REMOVED lines=11> */
[----:B---34-:R-:W-:Y:S02]  /*5590*/  CS2R R14, SRZ ;  /* 0x00000000000e7805 */ /* 0x018fe4000001ff00 */
[----:B------:R-:W-:-:S02]  /*55a0*/  CS2R R154, SRZ ;  /* 0x00000000009a7805 */ /* 0x000fc4000001ff00 */
[----:B------:R-:W-:Y:S01]  /*55b0*/  CS2R R156, SRZ ;  /* 0x00000000009c7805 */ /* 0x000fe2000001ff00 */
[----:B------:R-:W-:Y:S01]  /*55c0*/  IMAD.MOV.U32 R75, RZ, RZ, RZ ;  /* 0x000000ffff4b7224 */ /* 0x000fe200078e00ff */
[----:B------:R-:W-:Y:S02]  /*55d0*/  CS2R R12, SRZ ;  /* 0x00000000000c7805 */ /* 0x000fe4000001ff00 */
[----:B------:R-:W-:Y:S02]  /*55e0*/  CS2R R158, SRZ ;  /* 0x00000000009e7805 */ /* 0x000fe4000001ff00 */
[----:B------:R-:W-:Y:S02]  /*55f0*/  CS2R R70, SRZ ;  /* 0x0000000000467805 */ /* 0x000fe4000001ff00 */
[----:B------:R-:W-:Y:S02]  /*5600*/  CS2R R160, SRZ ;  /* 0x0000000000a07805 */ /* 0x000fe4000001ff00 */
[----:B------:R-:W-:-:S02]  /*5610*/  CS2R R66, SRZ ;  /* 0x0000000000427805 */ /* 0x000fc4000001ff00 */
[----:B------:R-:W-:Y:S02]  /*5620*/  CS2R R162, SRZ ;  /* 0x0000000000a27805 */ /* 0x000fe4000001ff00 */
[----:B0-----:R-:W-:Y:S02]  /*5630*/  CS2R R62, SRZ ;  /* 0x00000000003e7805 */ /* 0x001fe4000001ff00 */
        /* <DEDUP_REMOVED lines=17> */
[----:B------:R-:W-:Y:S01]  /*5750*/  CS2R R10, SRZ ;  /* 0x00000000000a7805 */ /* 0x000fe2000001ff00 */
[----:B------:R-:W-:Y:S01]  /*5760*/  IMAD.MOV.U32 R31, RZ, RZ, RZ ;  /* 0x000000ffff1f7224 */ /* 0x000fe200078e00ff */
[----:B------:R-:W-:Y:S01]  /*5770*/  CS2R R8, SRZ ;  /* 0x0000000000087805 */ /* 0x000fe2000001ff00 */
[----:B------:R-:W-:Y:S06]  /*5780*/  @!P1 BRA `(.L_x_2551) ;  /* 0x000000e800d49947 */ /* 0x000fec0003800000 */
[----:B------:R-:W0:Y:S02]  /*5790*/  S2R R23, SR_TID.X ;  /* 0x0000000000177919 */ /* 0x000e240000002100 */
        /* <DEDUP_REMOVED lines=8> */
[----:B------:R-:W-:-:S03]  /*5820*/  IMAD.U32 R0, RZ, RZ, UR37 ;  /* 0x00000025ff007e24 */ /* 0x000fc6000f8e00ff */
[----:B------:R-:W-:Y:S02]  /*5830*/  LEA R3, R3, R2, 0xf ;  /* 0x0000000203037211 */ /* 0x000fe400078e78ff */
[----:B------:R-:W-:-:S03]  /*5840*/  ISETP.NE.AND P0, PT, R0, 0x3, PT ;  /* 0x000000030000780c */ /* 0x000fc60003f05270 */
[----:B------:R-:W-:-:S05]  /*5850*/  VIADD R3, R3, 0x400 ;  /* 0x0000040003037836 */ /* 0x000fca0000000000 */
[----:B------:R-:W-:-:S04]  /*5860*/  SHF.R.U32.HI R3, RZ, 0x4, R3 ;  /* 0x00000004ff037819 */ /* 0x000fc80000011603 */
[----:B------:R-:W-:-:S04]  /*5870*/  LOP3.LUT R0, R3, 0x3fff, RZ, 0xc0, !PT ;  /* 0x00003fff03007812 */ /* 0x000fc800078ec0ff */
[----:B------:R-:W-:Y:S01]  /*5880*/  LOP3.LUT R0, R0, 0x2000000, RZ, 0xfc, !PT ;  /* 0x0200000000007812 */ /* 0x000fe200078efcff */
[----:B------:R-:W-:Y:S06]  /*5890*/  @!P0 BRA `(.L_x_2552) ;  /* 0x0000000000048947 */ /* 0x000fec0003800000 */
[----:B------:R-:W-:Y:S01]  /*58a0*/  BPT.TRAP 0x1 ;  /* 0x000000040000795c */ /* 0x000fe20000300000 */
.L_x_2552:
[----:B------:R-:W-:Y:S01]  /*58b0*/  IMAD R3, R18, 0x8, R2 ;  /* 0x0000000812037824 */ /* 0x000fe200078e0202 */
[----:B------:R-:W-:Y:S01]  /*58c0*/  SHF.L.U32 R10, R19, 0x1f, RZ ;  /* 0x0000001f130a7819 */ /* 0x000fe200000006ff */
[----:B------:R-:W-:Y:S01]  /*58d0*/  VIADD R4, R2, 0x26800 ;  /* 0x0002680002047836 */ /* 0x000fe20000000000 */
[----:B------:R-:W-:Y:S01]  /*58e0*/  BSSY B0, `(.L_x_2553) ;  /* 0x0000008000007945 */ /* 0x000fe20003800000 */
[----:B------:R-:W-:Y:S01]  /*58f0*/  IMAD R8, R18, 0x1000, R0 ;  /* 0x0000100012087824 */ /* 0x000fe200078e0200 */
[----:B------:R-:W0:Y:S01]  /*5900*/  SYNCS.PHASECHK.TRANS64.TRYWAIT P1, [R3+URZ+0x28c50], R10 ;  /* 0x028c500a030075a7 */ /* 0x000e22000802017f */
[----:B------:R-:W-:Y:S01]  /*5910*/  IMAD.MOV.U32 R9, RZ, RZ, 0x40000040 ;  /* 0x40000040ff097424 */ /* 0x000fe200078e00ff */
[----:B------:R-:W-:-:S04]  /*5920*/  SHF.R.U32.HI R4, RZ, 0x4, R4 ;  /* 0x00000004ff047819 */ /* 0x000fc80000011604 */
[----:B------:R-:W-:-:S04]  /*5930*/  LOP3.LUT R4, R4, 0x3fff, RZ, 0xc0, !PT ;  /* 0x00003fff04047812 */ /* 0x000fc800078ec0ff */
[----:B------:R-:W-:Y:S01]  /*5940*/  LOP3.LUT R4, R4, 0x10000, RZ, 0xfc, !PT ;  /* 0x0001000004047812 */ /* 0x000fe200078efcff */
[----:B0-----:R-:W-:Y:S06]  /*5950*/  @!P1 BRA `(.L_x_2554) ;  /* 0x0000019c002c9947 */ /* 0x001fec0003800000 */
.L_x_2869:
[----:B------:R-:W-:Y:S05]  /*5960*/  BSYNC B0 ;  /* 0x0000000000007941 */ /* 0x000fea0003800000 */
.L_x_2553:
        /* <DEDUP_REMOVED lines=10> */
[----:B------:R-:W-:Y:S01]  /*5a10*/  IMAD.MOV.U32 R9, RZ, RZ, 0x40000040 ;  /* 0x40000040ff097424 */ /* 0x000fe200078e00ff */
[----:B-----5:R-:W-:-:S09]  /*5a20*/  WARPGROUP.ARRIVE ;  /* 0x00000000000079c5 */ /* 0x020fd20000000000 */
[----:B------:R-:W-:Y:S01]  /*5a30*/  HGMMA.64x256x16.F32 R24, gdesc[UR4].tnspB, RZ, !UPT, gsb0 ;  /* 0x43e00000041879f0 */ /* 0x000fe2000c0008ff */
[----:B------:R-:W-:Y:S01]  /*5a40*/  R2UR UR6, R10 ;  /* 0x000000000a0672ca */ /* 0x000fe200000e0000 */
[----:B------:R-:W-:Y:S01]  /*5a50*/  VIADD R10, R8, 0x100 ;  /* 0x00000100080a7836 */ /* 0x000fe20000000000 */
[----:B------:R-:W-:Y:S01]  /*5a60*/  R2UR UR7, R11 ;  /* 0x000000000b0772ca */ /* 0x000fe200000e0000 */
[----:B------:R-:W-:Y:S01]  /*5a70*/  IMAD.MOV.U32 R11, RZ, RZ, 0x40000040 ;  /* 0x40000040ff0b7424 */ /* 0x000fe200078e00ff */
[----:B------:R-:W-:Y:S01]  /*5a80*/  R2UR UR4, R12 ;  /* 0x000000000c0472ca */ /* 0x000fe200000e0000 */
[----:B------:R-:W-:Y:S01]  /*5a90*/  VIADD R8, R8, 0x180 ;  /* 0x0000018008087836 */ /* 0x000fe20000000000 */
[----:B------:R-:W-:Y:S01]  /*5aa0*/  R2UR UR5, R13 ;  /* 0x000000000d0572ca */ /* 0x000fe200000e0000 */
[----:B------:R-:W-:Y:S02]  /*5ab0*/  WARPGROUP.DEPBAR.LE gsb0, 0x0 ;  /* 0x00008000000079c5 */ /* 0x000fe40000010000 */
[----:B------:R-:W-:-:S15]  /*5ac0*/  WARPGROUP.ARRIVE ;  /* 0x00000000000079c5 */ /* 0x000fde0000000000 */
[----:B------:R-:W-:-:S03]  /*5ad0*/  NOP ;  /* 0x0000000000007918 */ /* 0x000fc60000000000 */
[----:B------:R-:W-:Y:S01]  /*5ae0*/  HGMMA.64x256x16.F32 R24, gdesc[UR4].tnspB, R24, gsb0 ;  /* 0x43e00000041879f0 */ /* 0x000fe20008000818 */
[----:B------:R-:W-:Y:S01]  /*5af0*/  R2UR UR6, R10 ;  /* 0x000000000a0672ca */ /* 0x000fe200000e0000 */
[----:B------:R-:W-:Y:S01]  /*5b00*/  VIADD R10, R4, 0x4 ;  /* 0x00000004040a7836 */ /* 0x000fe20000000000 */
[----:B------:R-:W-:Y:S02]  /*5b10*/  R2UR UR7, R11 ;  /* 0x000000000b0772ca */ /* 0x000fe400000e0000 */
[----:B------:R-:W-:Y:S02]  /*5b20*/  MOV R11, 0x40000040 ;  /* 0x40000040000b7802 */ /* 0x000fe40000000f00 */
[----:B------:R-:W-:Y:S02]  /*5b30*/  R2UR UR4, R10 ;  /* 0x000000000a0472ca */ /* 0x000fe400000e0000 */
[----:B------:R-:W-:Y:S01]  /*5b40*/  R2UR UR5, R11 ;  /* 0x000000000b0572ca */ /* 0x000fe200000e0000 */
[----:B------:R-:W-:-:S02]  /*5b50*/  WARPGROUP.DEPBAR.LE gsb0, 0x0 ;  /* 0x00008000000079c5 */ /* 0x000fc40000010000 */
[----:B------:R-:W-:-:S15]  /*5b60*/  WARPGROUP.ARRIVE ;  /* 0x00000000000079c5 */ /* 0x000fde0000000000 */
[----:B------:R-:W-:-:S01]  /*5b70*/  NOP ;  /* 0x0000000000007918 */ /* 0x000fc20000000000 */
[----:B------:R-:W-:Y:S01]  /*5b80*/  HGMMA.64x256x16.F32 R24, gdesc[UR4].tnspB, R24, gsb0 ;  /* 0x43e00000041879f0 */ /* 0x000fe20008000818 */
        /* <DEDUP_REMOVED lines=11> */
[----:B------:R-:W-:Y:S06]  /*5c40*/  BAR.ARV 0xf, 0x100 ;  /* 0x03c4000000007b1d */ /* 0x000fec0000002000 */
[----:B------:R-:W-:Y:S05]  /*5c50*/  @!P0 BRA `(.L_x_2555) ;  /* 0x0000000000048947 */ /* 0x000fea0003800000 */
[----:B------:R-:W-:Y:S01]  /*5c60*/  BPT.TRAP 0x1 ;  /* 0x000000040000795c */ /* 0x000fe20000300000 */
.L_x_2555:
[----:B------:R-:W-:Y:S01]  /*5c70*/  VIADD R14, R3, 0x28c60 ;  /* 0x00028c60030e7836 */ /* 0x000fe20000000000 */
[----:B------:R-:W-:Y:S01]  /*5c80*/  BSSY B0, `(.L_x_2556) ;  /* 0x00000cc000007945 */ /* 0x000fe20003800000 */
[----:B------:R-:W-:-:S03]  /*5c90*/  VIADD R3, R20, 0xfffffffe ;  /* 0xfffffffe14037836 */ /* 0x000fc60000000000 */
[----:B------:R-:W-:Y:S02]  /*5ca0*/  PRMT R14, R191, 0x654, R14 ;  /* 0x00000654bf0e7816 */ /* 0x000fe4000000000e */
[----:B------:R-:W-:Y:S02]  /*5cb0*/  ISETP.GE.AND P1, PT, R3, R6, PT ;  /* 0x000000060300720c */ /* 0x000fe40003f26270 */
[----:B------:R0:W-:Y:S11]  /*5cc0*/  SYNCS.ARRIVE.TRANS64.RED.A1T0 RZ, [R14+URZ], RZ ;  /* 0x000000ff0eff79a7 */ /* 0x0001f6000810043f */
[----:B0-----:R-:W-:Y:S05]  /*5cd0*/  @!P1 BRA `(.L_x_2557) ;  /* 0x0000000c00189947 */ /* 0x001fea0003800000 */
.L_x_2564:
[----:B------:R-:W-:Y:S01]  /*5ce0*/  BAR.SYNC.DEFER_BLOCKING 0xe, 0x100 ;  /* 0x0384000000007b1d */ /* 0x000fe20000010000 */
[C---:B------:R-:W-:Y:S01]  /*5cf0*/  IMAD R7, R18.reuse, 0x40, R198 ;  /* 0x0000004012077824 */ /* 0x040fe200078e02c6 */
[----:B------:R-:W-:Y:S01]  /*5d00*/  ISETP.GT.AND P2, PT, R3, R6, PT ;  /* 0x000000060300720c */ /* 0x000fe20003f44270 */
[----:B------:R-:W-:Y:S02]  /*5d10*/  VIADD R18, R18, 0x1 ;  /* 0x0000000112127836 */ /* 0x000fe40000000000 */
[----:B------:R-:W-:Y:S02]  /*5d20*/  IMAD R7, R7, 0x4, R2 ;  /* 0x0000000407077824 */ /* 0x000fe400078e0202 */
[----:B------:R-:W-:Y:S01]  /*5d30*/  VIADD R3, R3, 0xffffffff ;  /* 0xffffffff03037836 */ /* 0x000fe20000000000 */
[----:B------:R-:W-:-:S04]  /*5d40*/  ISETP.NE.AND P1, PT, R18, 0x2, PT ;  /* 0x000000021200780c */ /* 0x000fc80003f25270 */
[----:B------:R-:W-:Y:S01]  /*5d50*/  SEL R18, R18, RZ, P1 ;  /* 0x000000ff12127207 */ /* 0x000fe20000800000 */
[----:B0-----:R-:W0:Y:S04]  /*5d60*/  LDS R14, [R7+0x28800] ;  /* 0x02880000070e7984 */ /* 0x001e280000000800 */
        /* <DEDUP_REMOVED lines=133> */
.L_x_2558:
[----:B------:R-:W-:Y:S01]  /*65c0*/  IMAD R7, R18, 0x8, R2 ;  /* 0x0000000812077824 */ /* 0x000fe200078e0202 */
[----:B------:R-:W-:-:S04]  /*65d0*/  SHF.L.U32 R14, R19, 0x1f, RZ ;  /* 0x0000001f130e7819 */ /* 0x000fc800000006ff */
[----:B------:R0:W1:Y:S01]  /*65e0*/  SYNCS.PHASECHK.TRANS64.TRYWAIT P1, [R7+URZ+0x28c50], R14 ;  /* 0x028c500e070075a7 */ /* 0x000062000802017f */
[----:B------:R-:W-:Y:S05]  /*65f0*/  @!P0 BRA `(.L_x_2559) ;  /* 0x0000000000048947 */ /* 0x000fea0003800000 */
[----:B------:R-:W-:Y:S01]  /*6600*/  BPT.TRAP 0x1 ;  /* 0x000000040000795c */ /* 0x000fe20000300000 */
.L_x_2559:
[----:B------:R-:W-:Y:S04]  /*6610*/  BSSY B1, `(.L_x_2560) ;  /* 0x0000004000017945 */ /* 0x000fe80003800000 */
[----:B-1----:R-:W-:Y:S05]  /*6620*/  @P1 BRA `(.L_x_2561) ;  /* 0x0000000000081947 */ /* 0x002fea0003800000 */
[----:B------:R-:W1:Y:S02]  /*6630*/  SYNCS.PHASECHK.TRANS64.TRYWAIT P1, [R7+URZ+0x28c50], R14 ;  /* 0x028c500e070075a7 */ /* 0x000e64000802017f */
[----:B-1----:R-:W-:Y:S05]  /*6640*/  @!P1 BRA `(.L_x_2562) ;  /* 0x0000019000049947 */ /* 0x002fea0003800000 */
.L_x_2561:
[----:B------:R-:W-:Y:S05]  /*6650*/  BSYNC B1 ;  /* 0x0000000000017941 */ /* 0x000fea0003800000 */
.L_x_2560:
[----:B01----:R-:W-:Y:S01]  /*6660*/  IMAD R14, R18, 0x1000, R0 ;  /* 0x00001000120e7824 */ /* 0x003fe200078e0200 */
[----:B------:R-:W-:Y:S01]  /*6670*/  R2UR UR4, R4 ;  /* 0x00000000040472ca */ /* 0x000fe200000e0000 */
[----:B------:R-:W-:Y:S01]  /*6680*/  IMAD.MOV.U32 R15, RZ, RZ, 0x40000040 ;  /* 0x40000040ff0f7424 */ /* 0x000fe200078e00ff */
[----:B------:R-:W-:Y:S01]  /*6690*/  R2UR UR5, R5 ;  /* 0x00000000050572ca */ /* 0x000fe200000e0000 */
[----:B------:R-:W-:Y:S01]  /*66a0*/  WARPGROUP.ARRIVE ;  /* 0x00000000000079c5 */ /* 0x000fe20000000000 */
[C---:B------:R-:W-:Y:S01]  /*66b0*/  R2UR UR6, R14.reuse ;  /* 0x000000000e0672ca */ /* 0x040fe200000e0000 */
[----:B------:R-:W-:Y:S01]  /*66c0*/  VIADD R20, R14, 0x80 ;  /* 0x000000800e147836 */ /* 0x000fe20000000000 */
[----:B------:R-:W-:Y:S01]  /*66d0*/  R2UR UR7, R15 ;  /* 0x000000000f0772ca */ /* 0x000fe200000e0000 */
[----:B------:R-:W-:Y:S01]  /*66e0*/  IMAD.MOV.U32 R15, RZ, RZ, 0x40000040 ;  /* 0x40000040ff0f7424 */ /* 0x000fe200078e00ff */
[----:B------:R-:W-:-:S11]  /*66f0*/  MOV R21, 0x40000040 ;  /* 0x4000004000157802 */ /* 0x000fd60000000f00 */
[----:B------:R-:W-:Y:S01]  /*6700*/  HGMMA.64x256x16.F32 R24, gdesc[UR4].tnspB, R24, gsb0 ;  /* 0x43e00000041879f0 */ /* 0x000fe20008000818 */
        /* <DEDUP_REMOVED lines=31> */
.L_x_2563:
[----:B------:R-:W-:-:S05]  /*6900*/  VIADD R14, R7, 0x28c60 ;  /* 0x00028c60070e7836 */ /* 0x000fca0000000000 */
[----:B------:R-:W-:-:S04]  /*6910*/  PRMT R14, R191, 0x654, R14 ;  /* 0x00000654bf0e7816 */ /* 0x000fc8000000000e */
[----:B------:R0:W-:Y:S01]  /*6920*/  SYNCS.ARRIVE.TRANS64.RED.A1T0 RZ, [R14+URZ], RZ ;  /* 0x000000ff0eff79a7 */ /* 0x0001e2000810043f */
[----:B------:R-:W-:Y:S05]  /*6930*/  @P2 BRA `(.L_x_2564) ;  /* 0xfffffff000e82947 */ /* 0x000fea000383ffff */
.L_x_2557:
[----:B------:R-:W-:Y:S05]  /*6940*/  BSYNC B0 ;  /* 0x0000000000007941 */ /* 0x000fea0003800000 */
.L_x_2556:
[----:B------:R-:W-:Y:S01]  /*6950*/  BAR.SYNC.DEFER_BLOCKING 0xe, 0x100 ;  /* 0x0384000000007b1d */ /* 0x000fe20000010000 */
[C---:B------:R-:W-:Y:S01]  /*6960*/  IMAD R3, R18.reuse, 0x40, R198 ;  /* 0x0000004012037824 */ /* 0x040fe200078e02c6 */
[----:B------:R-:W-:Y:S01]  /*6970*/  PLOP3.LUT P0, PT, PT, PT, PT, 0x8, 0x0 ;  /* 0x000000000000781c */ /* 0x000fe20003f0e170 */
[----:B------:R-:W-:Y:S02]  /*6980*/  VIADD R18, R18, 0x1 ;  /* 0x0000000112127836 */ /* 0x000fe40000000000 */
[----:B------:R-:W-:-:S03]  /*6990*/  IMAD R3, R3, 0x4, R2 ;  /* 0x0000000403037824 */ /* 0x000fc600078e0202 */
[----:B------:R-:W-:-:S04]  /*69a0*/  ISETP.NE.AND P1, PT, R18, 0x2, PT ;  /* 0x000000021200780c */ /* 0x000fc80003f25270 */
[----:B------:R-:W-:Y:S02]  /*69b0*/  SEL R0, RZ, 0x1, P1 ;  /* 0x00000001ff007807 */ /* 0x000fe40000800000 */
[----:B------:R-:W-:Y:S02]  /*69c0*/  SEL R18, R18, RZ, P1 ;  /* 0x000000ff12127207 */ /* 0x000fe40000800000 */
[----:B------:R-:W-:Y:S01]  /*69d0*/  LOP3.LUT R19, R19, R0, RZ, 0x3c, !PT ;  /* 0x0000000013137212 */ /* 0x000fe200078e3cff */
[----:B------:R-:W1:Y:S04]  /*69e0*/  LDS R2, [R3+0x28800] ;  /* 0x0288000003027984 */ /* 0x000e680000000800 */
[----:B------:R2:W3:Y:S02]  /*69f0*/  LDS R0, [R3+0x28820] ;  /* 0x0288200003007984 */ /* 0x0004e40000000800 */
[----:B--2---:R-:W-:-:S02]  /*6a00*/  IMAD.MOV.U32 R3, RZ, RZ, RZ ;  /* 0x000000ffff037224 */ /* 0x004fc400078e00ff */
[-C--:B-1----:R-:W-:Y:S01]  /*6a10*/  FMUL.FTZ R153, R28, R2.reuse ;  /* 0x000000021c997220 */ /* 0x082fe20000410000 */
[-C--:B------:R-:W-:Y:S01]  /*6a20*/  FMUL.FTZ R28, R29, R2.reuse ;  /* 0x000000021d1c7220 */ /* 0x080fe20000410000 */
[-C--:B------:R-:W-:Y:S01]  /*6a30*/  FMUL.FTZ R12, R33, R2.reuse ;  /* 0x00000002210c7220 */ /* 0x080fe20000410000 */
[-C--:B0-----:R-:W-:Y:S01]  /*6a40*/  FMUL.FTZ R14, R37, R2.reuse ;  /* 0x00000002250e7220 */ /* 0x081fe20000410000 */
[----:B------:R-:W-:Y:S01]  /*6a50*/  FMUL.FTZ R172, R41, R2 ;  /* 0x0000000229ac7220 */ /* 0x000fe20000410000 */
[-C--:B---3--:R-:W-:Y:S01]  /*6a60*/  FMUL.FTZ R5, R35, R0.reuse ;  /* 0x0000000023057220 */ /* 0x088fe20000410000 */
[----:B------:R-:W-:Y:S01]  /*6a70*/  FMUL.FTZ R29, R43, R0 ;  /* 0x000000002b1d7220 */ /* 0x000fe20000410000 */
[-C--:B------:R-:W-:Y:S01]  /*6a80*/  FMUL.FTZ R152, R36, R2.reuse ;  /* 0x0000000224987220 */ /* 0x080fe20000410000 */
[----:B------:R-:W-:Y:S01]  /*6a90*/  FMUL.FTZ R174, R40, R2 ;  /* 0x0000000228ae7220 */ /* 0x000fe20000410000 */
        /* <DEDUP_REMOVED lines=122> */
.L_x_2542:
        /* <DEDUP_REMOVED lines=17> */
[----:B------:R-:W-:Y:S02]  /*7350*/  ISETP.NE.AND P0, PT, R5, 0x1, PT ;  /* 0x000000010500780c */ /* 0x000fe40003f05270 */
[----:B------:R-:W-:-:S11]  /*7360*/  IADD3 R3, -R3, RZ, RZ ;  /* 0x000000ff03037210 */ /* 0x000fd60007ffe1ff */
[----:B------:R-:W1:Y:S02]  /*7370*/  @P0 LDC.64 R6, c[0x0][0x9e8] ;  /* 0x00027a00ff060b82 */ /* 0x000e640000000a00 */
[----:B-1----:R-:W-:-:S05]  /*7380*/  @P0 IMAD.HI.U32 R0, R3, R6, RZ ;  /* 0x0000000603000227 */ /* 0x002fca00078e00ff */
[----:B------:R-:W-:-:S04]  /*7390*/  @P0 SHF.R.U32.HI R3, RZ, R7, R0 ;  /* 0x00000007ff030219 */ /* 0x000fc80000011600 */
[----:B------:R-:W-:Y:S01]  /*73a0*/  LOP3.LUT R0, RZ, R3, RZ, 0x33, !PT ;  /* 0x00000003ff007212 */ /* 0x000fe200078e33ff */
[----:B------:R-:W-:Y:S06]  /*73b0*/  BRA `(.L_x_2568) ;  /* 0x0000000000107947 */ /* 0x000fec0003800000 */
.L_x_2567:
[----:B------:R-:W-:-:S13]  /*73c0*/  ISETP.NE.AND P0, PT, R5, 0x1, PT ;  /* 0x000000010500780c */ /* 0x000fda0003f05270 */
[----:B------:R-:W1:Y:S02]  /*73d0*/  @P0 LDC.64 R6, c[0x0][0x9e8] ;  /* 0x00027a00ff060b82 */ /* 0x000e640000000a00 */
[----:B-1----:R-:W-:-:S05]  /*73e0*/  @P0 IMAD.HI.U32 R6, R0, R6, RZ ;  /* 0x0000000600060227 */ /* 0x002fca00078e00ff */
[----:B------:R-:W-:-:S07]  /*73f0*/  @P0 SHF.R.U32.HI R0, RZ, R7, R6 ;  /* 0x00000007ff000219 */ /* 0x000fce0000011606 */
.L_x_2568:
[----:B------:R-:W-:Y:S05]  /*7400*/  BSYNC B0 ;  /* 0x0000000000007941 */ /* 0x000fea0003800000 */
.L_x_2566:
[----:B------:R-:W-:-:S05]  /*7410*/  IMAD R3, R0, R5, R5 ;  /* 0x0000000500037224 */ /* 0x000fca00078e0205 */
[----:B------:R-:W-:-:S07]  /*7420*/  VIMNMX R4, R4, R3, PT ;  /* 0x0000000304047248 */ /* 0x000fce0003fe0100 */
.L_x_2565:
        /* <DEDUP_REMOVED lines=24> */
.L_x_2571:
[----:B------:R-:W-:-:S13]  /*75b0*/  ISETP.NE.AND P0, PT, R5, 0x1, PT ;  /* 0x000000010500780c */ /* 0x000fda0003f05270 */
[----:B------:R-:W1:Y:S02]  /*75c0*/  @P0 LDC.64 R6, c[0x0][0x9e8] ;  /* 0x00027a00ff060b82 */ /* 0x000e640000000a00 */
[----:B-1----:R-:W-:-:S05]  /*75d0*/  @P0 IMAD.HI.U32 R4, R40, R6, RZ ;  /* 0x0000000628040227 */ /* 0x002fca00078e00ff */
[----:B------:R-:W-:-:S07]  /*75e0*/  @P0 SHF.R.U32.HI R40, RZ, R7, R4 ;  /* 0x00000007ff280219 */ /* 0x000fce0000011604 */
.L_x_2572:
[----:B------:R-:W-:Y:S05]  /*75f0*/  BSYNC B0 ;  /* 0x0000000000007941 */ /* 0x000fea0003800000 */
.L_x_2570:
[----:B------:R-:W-:-:S05]  /*7600*/  IMAD R5, R40, R5, RZ ;  /* 0x0000000528057224 */ /* 0x000fca00078e02ff */
[----:B------:R-:W-:-:S07]  /*7610*/  VIMNMX R0, R0, R5, !PT ;  /* 0x0000000500007248 */ /* 0x000fce0007fe0100 */
.L_x_2569:
        /* <DEDUP_REMOVED lines=16> */
[----:B------:R-:W-:Y:S01]  /*7720*/  ISETP.GT.AND P1, PT, R168, R6, PT ;  /* 0x00000006a800720c */ /* 0x000fe20003f24270 */
[----:B------:R1:W-:Y:S01]  /*7730*/  STL [R1+0xc], R6 ;  /* 0x00000c0601007387 */ /* 0x0003e20000100800 */
        /* <DEDUP_REMOVED lines=46> */
[----:B------:R-:W-:-:S02]  /*7a20*/  CS2R R34, SRZ ;  /* 0x0000000000227805 */ /* 0x000fc4000001ff00 */
[----:B------:R-:W-:Y:S01]  /*7a30*/  MOV R169, RZ ;  /* 0x000000ff00a97202 */ /* 0x000fe20000000f00 */
[----:B------:R-:W-:Y:S01]  /*7a40*/  IMAD.MOV.U32 R51, RZ, RZ, RZ ;  /* 0x000000ffff337224 */ /* 0x000fe200078e00ff */
        /* <DEDUP_REMOVED lines=13> */
[----:B-1----:R-:W-:Y:S06]  /*7b20*/  @!P1 BRA `(.L_x_2551) ;  /* 0x000000c400ec9947 */ /* 0x002fec0003800000 */
        /* <DEDUP_REMOVED lines=15> */
[----:B------:R-:W-:-:S04]  /*7c20*/  LOP3.LUT R3, R3, 0x3fff, RZ, 0xc0, !PT ;  /* 0x00003fff03037812 */ /* 0x000fc800078ec0ff */
[----:B------:R-:W-:Y:S01]  /*7c30*/  LOP3.LUT R197, R3, 0x2000000, RZ, 0xfc, !PT ;  /* 0x0200000003c57812 */ /* 0x000fe200078efcff */
        /* <DEDUP_REMOVED lines=17> */
.L_x_2574:
[----:B------:R-:W-:Y:S05]  /*7d50*/  BSYNC B6 ;  /* 0x0000000000067941 */ /* 0x000fea0003800000 */
.L_x_2573:
        /* <DEDUP_REMOVED lines=13> */
.L_x_2578:
[----:B-1----:R1:W2:Y:S02]  /*7e30*/  SYNCS.PHASECHK.TRANS64.TRYWAIT P0, [R2+URZ+0x28c00], R3 ;  /* 0x028c0003020075a7 */ /* 0x0022a4000800017f */
[----:B--2---:R-:W-:Y:S05]  /*7e40*/  @!P0 NANOSLEEP.SYNCS 0x989680 ;  /* 0x009896800000895d */ /* 0x004fea0003900000 */
[----:B------:R-:W2:Y:S02]  /*7e50*/  @!P0 SYNCS.PHASECHK.TRANS64 P0, [R2+URZ+0x28c00], R3 ;  /* 0x028c0003020085a7 */ /* 0x000ea4000800007f */
[----:B--2---:R-:W-:Y:S05]  /*7e60*/  @!P0 BRA `(.L_x_2578) ;  /* 0xfffffffc00f08947 */ /* 0x004fea000383ffff */
.L_x_2577:
[----:B------:R-:W-:Y:S05]  /*7e70*/  BSYNC B0 ;  /* 0x0000000000007941 */ /* 0x000fea0003800000 */
.L_x_2576:
[----:B------:R-:W-:Y:S05]  /*7e80*/  BRA `(.L_x_2579) ;  /* 0x0000002c00647947 */ /* 0x000fea0003800000 */
.L_x_2575:
[----:B------:R-:W-:Y:S01]  /*7e90*/  VIADD R4, R2, 0x20400 ;  /* 0x0002040002047836 */ /* 0x000fe20000000000 */
[----:B-----5:R-:W-:Y:S01]  /*7ea0*/  SHF.R.S32.HI R0, RZ, 0x1f, R24 ;  /* 0x0000001fff007819 */ /* 0x020fe20000011418 */
[----:B------:R-:W-:Y:S01]  /*7eb0*/  ULDC.64 UR4, c[0x0][0x3f8] ;  /* 0x0000fe0000047ab9 */ /* 0x000fe20000000a00 */
[----:B------:R-:W-:Y:S01]  /*7ec0*/  ULDC.64 UR6, c[0x0][0x408] ;  /* 0x0001020000067ab9 */ /* 0x000fe20000000a00 */
[----:B------:R-:W-:Y:S01]  /*7ed0*/  IMAD.WIDE.U32 R26, R24, UR4, RZ ;  /* 0x00000004181a7c25 */ /* 0x000fe2000f8e00ff */
[----:B------:R-:W-:Y:S01]  /*7ee0*/  LOP3.LUT P0, RZ, R4, 0x3ff, RZ, 0xc0, !PT ;  /* 0x000003ff04ff7812 */ /* 0x000fe2000780c0ff */
[----:B------:R-:W-:Y:S02]  /*7ef0*/  BSSY B6, `(.L_x_2580) ;  /* 0x0000019000067945 */ /* 0x000fe40003800000 */
[C---:B------:R-:W-:Y:S02]  /*7f00*/  IMAD R3, R0.reuse, UR4, RZ ;  /* 0x0000000400037c24 */ /* 0x040fe4000f8e02ff */
[----:B------:R-:W-:-:S02]  /*7f10*/  IMAD R5, R0, UR6, RZ ;  /* 0x0000000600057c24 */ /* 0x000fc4000f8e02ff */
[C---:B------:R-:W-:Y:S02]  /*7f20*/  IMAD R3, R24.reuse, UR5, R3 ;  /* 0x0000000518037c24 */ /* 0x040fe4000f8e0203 */
[C---:B------:R-:W-:Y:S02]  /*7f30*/  IMAD R5, R24.reuse, UR7, R5 ;  /* 0x0000000718057c24 */ /* 0x040fe4000f8e0205 */
[----:B------:R-:W-:-:S04]  /*7f40*/  IMAD.WIDE.U32 R24, R24, UR6, RZ ;  /* 0x0000000618187c25 */ /* 0x000fc8000f8e00ff */
[----:B------:R-:W-:Y:S02]  /*7f50*/  IMAD.IADD R29, R3, 0x1, R27 ;  /* 0x00000001031d7824 */ /* 0x000fe400078e021b */
[----:B------:R-:W-:Y:S01]  /*7f60*/  IMAD.IADD R31, R5, 0x1, R25 ;  /* 0x00000001051f7824 */ /* 0x000fe200078e0219 */
        /* <DEDUP_REMOVED lines=17> */
.L_x_2581:
[----:B------:R-:W-:Y:S05]  /*8080*/  BSYNC B6 ;  /* 0x0000000000067941 */ /* 0x000fea0003800000 */
.L_x_2580:
[----:B------:R-:W-:Y:S01]  /*8090*/  ULDC.U8 UR4, c[0x0][0x410] ;  /* 0x0001040000047ab9 */ /* 0x000fe20000000000 */
[----:B------:R-:W-:Y:S01]  /*80a0*/  BSSY B0, `(.L_x_2582) ;  /* 0x00002af000007945 */ /* 0x000fe20003800000 */
[----:B------:R-:W-:Y:S01]  /*80b0*/  ISETP.NE.AND P0, PT, RZ, UR4, PT ;  /* 0x00000004ff007c0c */ /* 0x000fe2000bf05270 */
[----:B------:R-:W-:-:S12]  /*80c0*/  IMAD.IADD R37, R193, 0x1, R199 ;  /* 0x00000001c1257824 */ /* 0x000fd800078e02c7 */
[----:B------:R-:W-:Y:S05]  /*80d0*/  @!P0 BRA `(.L_x_2583) ;  /* 0x0000001400808947 */ /* 0x000fea0003800000 */
[----:B------:R-:W0:Y:S01]  /*80e0*/  LDC R34, c[0x0][0x448] ;  /* 0x00011200ff227b82 */ /* 0x000e220000000800 */
[----:B------:R-:W1:Y:S01]  /*80f0*/  S2R R21, SR_TID.X ;  /* 0x0000000000157919 */ /* 0x000e620000002100 */
[----:B------:R-:W-:Y:S01]  /*8100*/  ULDC.64 UR4, c[0x0][0x3f8] ;  /* 0x0000fe0000047ab9 */ /* 0x000fe20000000a00 */
[----:B------:R-:W-:Y:S01]  /*8110*/  ULDC.64 UR6, c[0x0][0x408] ;  /* 0x0001020000067ab9 */ /* 0x000fe20000000a00 */
[----:B------:R-:W-:Y:S02]  /*8120*/  IMAD.MOV.U32 R6, RZ, RZ, R26 ;  /* 0x000000ffff067224 */ /* 0x000fe400078e001a */
[----:B------:R-:W-:Y:S02]  /*8130*/  IMAD.MOV.U32 R7, RZ, RZ, R29 ;  /* 0x000000ffff077224 */ /* 0x000fe400078e001d */
[----:B------:R-:W-:Y:S02]  /*8140*/  IMAD.MOV.U32 R8, RZ, RZ, R24 ;  /* 0x000000ffff087224 */ /* 0x000fe400078e0018 */
[----:B------:R-:W-:Y:S01]  /*8150*/  IMAD.MOV.U32 R9, RZ, RZ, R31 ;  /* 0x000000ffff097224 */ /* 0x000fe200078e001f */
[----:B0-----:R-:W-:Y:S01]  /*8160*/  ISETP.NE.AND P0, PT, R34, 0x1, PT ;  /* 0x000000012200780c */ /* 0x001fe20003f05270 */
[----:B-1----:R-:W-:-:S12]  /*8170*/  VIADD R21, R21, 0xffffff80 ;  /* 0xffffff8015157836 */ /* 0x002fd80000000000 */
[----:B------:R-:W0:Y:S01]  /*8180*/  @P0 LDC R0, c[0x0][0x44c] ;  /* 0x00011300ff000b82 */ /* 0x000e220000000800 */
[----:B------:R-:W-:-:S04]  /*8190*/  SHF.R.S32.HI R20, RZ, 0x1f, R21 ;  /* 0x0000001fff147819 */ /* 0x000fc80000011415 */
[----:B------:R-:W-:-:S03]  /*81a0*/  LEA.HI R20, R20, R21, RZ, 0x2 ;  /* 0x0000001514147211 */ /* 0x000fc600078f10ff */
[----:B------:R-:W1:Y:S01]  /*81b0*/  @P0 LDC R5, c[0x0][0x450] ;  /* 0x00011400ff050b82 */ /* 0x000e620000000800 */
[----:B------:R-:W-:-:S05]  /*81c0*/  LOP3.LUT R20, R20, 0xfffffffc, RZ, 0xc0, !PT ;  /* 0xfffffffc14147812 */ /* 0x000fca00078ec0ff */
[----:B------:R-:W-:-:S04]  /*81d0*/  IMAD.IADD R20, R21, 0x1, -R20 ;  /* 0x0000000115147824 */ /* 0x000fc800078e0a14 */
[----:B------:R-:W-:-:S04]  /*81e0*/  IMAD R3, R20, 0x20, R37 ;  /* 0x0000002014037824 */ /* 0x000fc800078e0225 */
[----:B0-----:R-:W-:-:S05]  /*81f0*/  @P0 IMAD.HI.U32 R0, R3, R0, RZ ;  /* 0x0000000003000227 */ /* 0x001fca00078e00ff */
[----:B-1----:R-:W-:-:S04]  /*8200*/  @P0 SHF.R.U32.HI R3, RZ, R5, R0 ;  /* 0x00000005ff030219 */ /* 0x002fc80000011600 */
[----:B------:R-:W-:Y:S01]  /*8210*/  SHF.R.S32.HI R0, RZ, 0x1f, R3 ;  /* 0x0000001fff007819 */ /* 0x000fe20000011403 */
[----:B------:R-:W-:-:S04]  /*8220*/  IMAD.WIDE.U32 R6, R3, UR4, R6 ;  /* 0x0000000403067c25 */ /* 0x000fc8000f8e0006 */
[C---:B------:R-:W-:Y:S02]  /*8230*/  IMAD R4, R0.reuse, UR4, RZ ;  /* 0x0000000400047c24 */ /* 0x040fe4000f8e02ff */
[----:B------:R-:W-:Y:S02]  /*8240*/  IMAD R0, R0, UR6, RZ ;  /* 0x0000000600007c24 */ /* 0x000fe4000f8e02ff */
[C---:B------:R-:W-:Y:S01]  /*8250*/  IMAD R5, R3.reuse, UR5, R4 ;  /* 0x0000000503057c24 */ /* 0x040fe2000f8e0204 */
[----:B------:R-:W-:Y:S01]  /*8260*/  ULDC.64 UR4, c[0x0][0x3e8] ;  /* 0x0000fa0000047ab9 */ /* 0x000fe20000000a00 */
[C---:B------:R-:W-:Y:S01]  /*8270*/  IMAD.WIDE.U32 R8, R3.reuse, UR6, R8 ;  /* 0x0000000603087c25 */ /* 0x040fe2000f8e0008 */
[----:B------:R-:W-:Y:S01]  /*8280*/  LEA R4, P0, R6, UR4, 0x1 ;  /* 0x0000000406047c11 */ /* 0x000fe2000f8008ff */
[----:B------:R-:W-:Y:S02]  /*8290*/  UMOV UR4, 0xffffffff ;  /* 0xffffffff00047882 */ /* 0x000fe40000000000 */
[----:B------:R-:W-:Y:S01]  /*82a0*/  IMAD R3, R3, UR7, R0 ;  /* 0x0000000703037c24 */ /* 0x000fe2000f8e0200 */
[----:B------:R-:W-:Y:S01]  /*82b0*/  ULDC.64 UR6, c[0x0][0x400] ;  /* 0x0001000000067ab9 */ /* 0x000fe20000000a00 */
[----:B------:R-:W-:Y:S01]  /*82c0*/  IMAD.IADD R5, R7, 0x1, R5 ;  /* 0x0000000107057824 */ /* 0x000fe200078e0205 */
[----:B------:R-:W-:Y:S01]  /*82d0*/  LEA R7, P1, R8, UR6, 0x1 ;  /* 0x0000000608077c11 */ /* 0x000fe2000f8208ff */
[----:B------:R-:W-:-:S03]  /*82e0*/  IMAD.IADD R3, R9, 0x1, R3 ;  /* 0x0000000109037824 */ /* 0x000fc600078e0203 */
[----:B------:R-:W-:Y:S02]  /*82f0*/  LEA.HI.X R6, R6, UR5, R5, 0x1, P0 ;  /* 0x0000000506067c11 */ /* 0x000fe400080f0c05 */
[----:B------:R-:W-:Y:S01]  /*8300*/  LEA.HI.X R8, R8, UR7, R3, 0x1, P1 ;  /* 0x0000000708087c11 */ /* 0x000fe200088f0c03 */
[----:B------:R-:W-:Y:S06]  /*8310*/  BRA.DIV UR4, `(.L_x_2584) ;  /* 0x0000017204e47947 */ /* 0x000fec000b800000 */
[----:B------:R0:W1:Y:S04]  /*8320*/  SHFL.IDX PT, R3, R6, RZ, 0x1c1f ;  /* 0x001c1fff06037589 */ /* 0x00006800000e0000 */
[----:B------:R0:W2:Y:S04]  /*8330*/  SHFL.IDX PT, R0, R4, RZ, 0x1c1f ;  /* 0x001c1fff04007589 */ /* 0x0000a800000e0000 */
[----:B------:R0:W3:Y:S04]  /*8340*/  SHFL.IDX PT, R5, R8, RZ, 0x1c1f ;  /* 0x001c1fff08057589 */ /* 0x0000e800000e0000 */
[----:B------:R0:W4:Y:S02]  /*8350*/  SHFL.IDX PT, R14, R7, RZ, 0x1c1f ;  /* 0x001c1fff070e7589 */ /* 0x00012400000e0000 */
.L_x_2875:
[----:B------:R-:W-:Y:S01]  /*8360*/  IMAD R34, R23, R34, RZ ;  /* 0x0000002217227224 */ /* 0x000fe200078e02ff */
[----:B------:R-:W-:Y:S01]  /*8370*/  BSSY B1, `(.L_x_2585) ;  /* 0x000001e000017945 */ /* 0x000fe20003800000 */
[----:B------:R-:W-:Y:S02]  /*8380*/  CS2R R30, SRZ ;  /* 0x00000000001e7805 */ /* 0x000fe4000001ff00 */
[----:B------:R-:W-:Y:S02]  /*8390*/  CS2R R20, SRZ ;  /* 0x0000000000147805 */ /* 0x000fe4000001ff00 */
[----:B------:R-:W-:Y:S02]  /*83a0*/  CS2R R28, SRZ ;  /* 0x00000000001c7805 */ /* 0x000fe4000001ff00 */
[----:B------:R-:W-:Y:S02]  /*83b0*/  ISETP.GE.AND P0, PT, R37, R34, PT ;  /* 0x000000222500720c */ /* 0x000fe40003f06270 */
[----:B------:R-:W-:-:S11]  /*83c0*/  CS2R R24, SRZ ;  /* 0x0000000000187805 */ /* 0x000fd6000001ff00 */
[----:B------:R-:W-:Y:S05]  /*83d0*/  @P0 BRA `(.L_x_2586) ;  /* 0x00000000005c0947 */ /* 0x000fea0003800000 */
[----:B------:R-:W4:Y:S01]  /*83e0*/  LDL R9, [R1+0x58] ;  /* 0x0000580001097983 */ /* 0x000f220000100800 */
[----:B------:R-:W-:Y:S01]  /*83f0*/  ULDC UR4, c[0x0][0x3f4] ;  /* 0x0000fd0000047ab9 */ /* 0x000fe20000000800 */
[----:B--2---:R-:W-:Y:S01]  /*8400*/  IMAD.MOV.U32 R10, RZ, RZ, R0 ;  /* 0x000000ffff0a7224 */ /* 0x004fe200078e0000 */
[----:B------:R-:W-:Y:S01]  /*8410*/  ISETP.GE.AND P3, PT, R207, UR4, PT ;  /* 0x00000004cf007c0c */ /* 0x000fe2000bf66270 */
[----:B-1----:R-:W-:Y:S01]  /*8420*/  IMAD.MOV.U32 R11, RZ, RZ, R3 ;  /* 0x000000ffff0b7224 */ /* 0x002fe200078e0003 */
[----:B------:R-:W-:Y:S01]  /*8430*/  ISETP.GE.AND P2, PT, R194, UR4, PT ;  /* 0x00000004c2007c0c */ /* 0x000fe2000bf46270 */
[----:B---3--:R-:W-:Y:S01]  /*8440*/  IMAD.MOV.U32 R15, RZ, RZ, R5 ;  /* 0x000000ffff0f7224 */ /* 0x008fe200078e0005 */
[----:B------:R-:W-:-:S09]  /*8450*/  CS2R R28, SRZ ;  /* 0x00000000001c7805 */ /* 0x000fd2000001ff00 */
[C---:B------:R-:W-:Y:S02]  /*8460*/  @!P3 SHF.L.U32 R33, R207.reuse, 0x1, RZ ;  /* 0x00000001cf21b819 */ /* 0x040fe400000006ff */
[----:B------:R-:W-:Y:S02]  /*8470*/  CS2R R30, SRZ ;  /* 0x00000000001e7805 */ /* 0x000fe4000001ff00 */
[----:B------:R-:W-:Y:S01]  /*8480*/  CS2R R24, SRZ ;  /* 0x0000000000187805 */ /* 0x000fe2000001ff00 */
[----:B------:R-:W-:Y:S01]  /*8490*/  @!P2 IMAD.WIDE R10, R194, 0x2, R10 ;  /* 0x00000002c20aa825 */ /* 0x000fe200078e020a */
[-C--:B------:R-:W-:Y:S02]  /*84a0*/  @!P3 IADD3 R26, P0, R0, R33.reuse, RZ ;  /* 0x00000021001ab210 */ /* 0x080fe40007f1e0ff */
[----:B----4-:R-:W-:Y:S01]  /*84b0*/  @!P3 IADD3 R32, P1, R14, R33, RZ ;  /* 0x000000210e20b210 */ /* 0x010fe20007f3e0ff */
[----:B------:R-:W-:Y:S01]  /*84c0*/  @!P2 IMAD.WIDE R12, R194, 0x2, R14 ;  /* 0x00000002c20ca825 */ /* 0x000fe200078e020e */
[----:B------:R1:W5:Y:S04]  /*84d0*/  @!P2 LD.E.64 R28, desc[UR42][R10.64] ;  /* 0x0000002a0a1ca980 */ /* 0x000368000c101b00 */
[----:B------:R1:W5:Y:S01]  /*84e0*/  @!P2 LD.E.64 R30, desc[UR42][R12.64] ;  /* 0x0000002a0c1ea980 */ /* 0x000362000c101b00 */
[----:B------:R-:W-:-:S05]  /*84f0*/  @!P3 SHF.L.U64.HI R20, R207, 0x1, R9 ;  /* 0x00000001cf14b819 */ /* 0x000fca0000010209 */
[--C-:B------:R-:W-:Y:S02]  /*8500*/  @!P3 IMAD.X R27, R3, 0x1, R20.reuse, P0 ;  /* 0x00000001031bb824 */ /* 0x100fe400000e0614 */
[----:B------:R-:W-:Y:S01]  /*8510*/  @!P3 IMAD.X R33, R5, 0x1, R20, P1 ;  /* 0x000000010521b824 */ /* 0x000fe200008e0614 */
[----:B------:R-:W-:Y:S02]  /*8520*/  CS2R R20, SRZ ;  /* 0x0000000000147805 */ /* 0x000fe4000001ff00 */
[----:B------:R1:W5:Y:S04]  /*8530*/  @!P3 LD.E.64 R24, desc[UR42][R26.64] ;  /* 0x0000002a1a18b980 */ /* 0x000368000c101b00 */
[----:B------:R1:W5:Y:S02]  /*8540*/  @!P3 LD.E.64 R20, desc[UR42][R32.64] ;  /* 0x0000002a2014b980 */ /* 0x000364000c101b00 */
.L_x_2586:
[----:B------:R-:W-:Y:S05]  /*8550*/  BSYNC B1 ;  /* 0x0000000000017941 */ /* 0x000fea0003800000 */
.L_x_2585:
[----:B--2--5:R-:W-:Y:S01]  /*8560*/  IMAD.MOV.U32 R0, RZ, RZ, R30 ;  /* 0x000000ffff007224 */ /* 0x024fe200078e001e */
[----:B------:R-:W-:Y:S01]  /*8570*/  UMOV UR4, 0xffffffff ;  /* 0xffffffff00047882 */ /* 0x000fe20000000000 */
[----:B-1----:R-:W-:Y:S01]  /*8580*/  IMAD.MOV.U32 R3, RZ, RZ, R31 ;  /* 0x000000ffff037224 */ /* 0x002fe200078e001f */
[----:B------:R-:W-:Y:S01]  /*8590*/  CS2R R26, SRZ ;  /* 0x00000000001a7805 */ /* 0x000fe2000001ff00 */
[----:B---3--:R-:W-:Y:S02]  /*85a0*/  IMAD.MOV.U32 R5, RZ, RZ, R20 ;  /* 0x000000ffff057224 */ /* 0x008fe400078e0014 */
        /* <DEDUP_REMOVED lines=9> */
[----:B------:R-:W-:Y:S06]  /*8640*/  BRA.DIV UR4, `(.L_x_2587) ;  /* 0x0000017204887947 */ /* 0x000fec000b800000 */
[----:B------:R1:W2:Y:S04]  /*8650*/  SHFL.IDX PT, R3, R6, 0x1, 0x1c1f ;  /* 0x003c1f0006037f89 */ /* 0x0002a800000e0000 */
[----:B------:R1:W3:Y:S04]  /*8660*/  SHFL.IDX PT, R0, R4, 0x1, 0x1c1f ;  /* 0x003c1f0004007f89 */ /* 0x0002e800000e0000 */
[----:B------:R1:W0:Y:S04]  /*8670*/  SHFL.IDX PT, R5, R8, 0x1, 0x1c1f ;  /* 0x003c1f0008057f89 */ /* 0x00022800000e0000 */
[----:B----4-:R1:W4:Y:S02]  /*8680*/  SHFL.IDX PT, R14, R7, 0x1, 0x1c1f ;  /* 0x003c1f00070e7f89 */ /* 0x01032400000e0000 */
.L_x_2881:
[----:B01----:R-:W5:Y:S01]  /*8690*/  LDL R6, [R1+0x54] ;  /* 0x0000540001067983 */ /* 0x003f620000100800 */
[----:B------:R-:W-:Y:S01]  /*86a0*/  VIADD R37, R37, 0x20 ;  /* 0x0000002025257836 */ /* 0x000fe20000000000 */
[----:B------:R-:W-:Y:S01]  /*86b0*/  BSSY B1, `(.L_x_2588) ;  /* 0x0000022000017945 */ /* 0x000fe20003800000 */
[----:B------:R-:W-:Y:S01]  /*86c0*/  IMAD.SHL.U32 R36, R200, 0x40, RZ ;  /* 0x00000040c8247824 */ /* 0x000fe200078e00ff */
[----:B------:R-:W-:Y:S02]  /*86d0*/  CS2R R10, SRZ ;  /* 0x00000000000a7805 */ /* 0x000fe4000001ff00 */
[----:B------:R-:W-:Y:S02]  /*86e0*/  CS2R R12, SRZ ;  /* 0x00000000000c7805 */ /* 0x000fe4000001ff00 */
[----:B------:R-:W-:Y:S02]  /*86f0*/  ISETP.GE.AND P0, PT, R37, R34, PT ;  /* 0x000000222500720c */ /* 0x000fe40003f06270 */
[----:B------:R-:W-:-:S02]  /*8700*/  CS2R R8, SRZ ;  /* 0x0000000000087805 */ /* 0x000fc4000001ff00 */
[----:B-----5:R-:W-:-:S04]  /*8710*/  LEA.HI R4, R6, R6, RZ, 0x1 ;  /* 0x0000000606047211 */ /* 0x020fc800078f08ff */
[----:B------:R-:W-:-:S05]  /*8720*/  LOP3.LUT R4, R4, 0xfffffffe, RZ, 0xc0, !PT ;  /* 0xfffffffe04047812 */ /* 0x000fca00078ec0ff */
[----:B------:R-:W-:-:S05]  /*8730*/  IMAD.IADD R4, R6, 0x1, -R4 ;  /* 0x0000000106047824 */ /* 0x000fca00078e0a04 */
[----:B------:R-:W-:Y:S01]  /*8740*/  SHF.L.U32 R35, R4, 0x1f, RZ ;  /* 0x0000001f04237819 */ /* 0x000fe200000006ff */
[----:B------:R-:W-:Y:S06]  /*8750*/  @P0 BRA `(.L_x_2589) ;  /* 0x00000000005c0947 */ /* 0x000fec0003800000 */
[----:B------:R-:W4:Y:S01]  /*8760*/  LDL R15, [R1+0x58] ;  /* 0x00005800010f7983 */ /* 0x000f220000100800 */
[----:B------:R-:W-:Y:S01]  /*8770*/  ULDC UR4, c[0x0][0x3f4] ;  /* 0x0000fd0000047ab9 */ /* 0x000fe20000000800 */
[----:B---3--:R-:W-:Y:S01]  /*8780*/  MOV R6, R0 ;  /* 0x0000000000067202 */ /* 0x008fe20000000f00 */
[----:B--2---:R-:W-:Y:S01]  /*8790*/  IMAD.MOV.U32 R7, RZ, RZ, R3 ;  /* 0x000000ffff077224 */ /* 0x004fe200078e0003 */
[----:B------:R-:W-:Y:S02]  /*87a0*/  ISETP.GE.AND P2, PT, R194, UR4, PT ;  /* 0x00000004c2007c0c */ /* 0x000fe4000bf46270 */
[----:B------:R-:W-:Y:S02]  /*87b0*/  CS2R R12, SRZ ;  /* 0x00000000000c7805 */ /* 0x000fe4000001ff00 */
[----:B------:R-:W-:-:S09]  /*87c0*/  ISETP.GE.AND P3, PT, R207, UR4, PT ;  /* 0x00000004cf007c0c */ /* 0x000fd2000bf66270 */
[----:B------:R-:W-:-:S04]  /*87d0*/  @!P2 IMAD.WIDE R32, R194, 0x2, R6 ;  /* 0x00000002c220a825 */ /* 0x000fc800078e0206 */
[C---:B------:R-:W-:Y:S01]  /*87e0*/  @!P3 IMAD.SHL.U32 R7, R207.reuse, 0x2, RZ ;  /* 0x00000002cf07b824 */ /* 0x040fe200078e00ff */
[----:B------:R-:W-:Y:S02]  /*87f0*/  CS2R R26, SRZ ;  /* 0x00000000001a7805 */ /* 0x000fe4000001ff00 */
[----:B------:R-:W-:Y:S01]  /*8800*/  CS2R R8, SRZ ;  /* 0x0000000000087805 */ /* 0x000fe2000001ff00 */
[----:B------:R0:W5:Y:S01]  /*8810*/  @!P2 LD.E.64 R12, desc[UR42][R32.64] ;  /* 0x0000002a200ca980 */ /* 0x000162000c101b00 */
[-C--:B------:R-:W-:Y:S02]  /*8820*/  @!P3 IADD3 R6, P0, R0, R7.reuse, RZ ;  /* 0x000000070006b210 */ /* 0x080fe40007f1e0ff */
[----:B----4-:R-:W-:Y:S02]  /*8830*/  @!P3 IADD3 R4, P1, R14, R7, RZ ;  /* 0x000000070e04b210 */ /* 0x010fe40007f3e0ff */
[----:B------:R-:W-:Y:S01]  /*8840*/  @!P3 SHF.L.U64.HI R10, R207, 0x1, R15 ;  /* 0x00000001cf0ab819 */ /* 0x000fe2000001020f */
[----:B------:R-:W-:-:S04]  /*8850*/  IMAD.MOV.U32 R15, RZ, RZ, R5 ;  /* 0x000000ffff0f7224 */ /* 0x000fc800078e0005 */
[--C-:B------:R-:W-:Y:S02]  /*8860*/  @!P3 IMAD.X R7, R3, 0x1, R10.reuse, P0 ;  /* 0x000000010307b824 */ /* 0x100fe400000e060a */
[----:B------:R-:W-:Y:S01]  /*8870*/  @!P3 IMAD.X R5, R5, 0x1, R10, P1 ;  /* 0x000000010505b824 */ /* 0x000fe200008e060a */
[----:B------:R-:W-:Y:S01]  /*8880*/  CS2R R10, SRZ ;  /* 0x00000000000a7805 */ /* 0x000fe2000001ff00 */
[----:B------:R-:W-:Y:S01]  /*8890*/  @!P2 IMAD.WIDE R14, R194, 0x2, R14 ;  /* 0x00000002c20ea825 */ /* 0x000fe200078e020e */
[----:B------:R0:W5:Y:S04]  /*88a0*/  @!P3 LD.E.64 R8, desc[UR42][R6.64] ;  /* 0x0000002a0608b980 */ /* 0x000168000c101b00 */
[----:B------:R0:W5:Y:S04]  /*88b0*/  @!P2 LD.E.64 R26, desc[UR42][R14.64] ;  /* 0x0000002a0e1aa980 */ /* 0x000168000c101b00 */
[----:B------:R0:W5:Y:S02]  /*88c0*/  @!P3 LD.E.64 R10, desc[UR42][R4.64] ;  /* 0x0000002a040ab980 */ /* 0x000164000c101b00 */
.L_x_2589:
[----:B------:R-:W-:Y:S05]  /*88d0*/  BSYNC B1 ;  /* 0x0000000000017941 */ /* 0x000fea0003800000 */
.L_x_2588:
[----:B0-----:R-:W0:Y:S01]  /*88e0*/  S2R R15, SR_TID.X ;  /* 0x00000000000f7919 */ /* 0x001e220000002100 */
[----:B------:R-:W1:Y:S01]  /*88f0*/  SYNCS.PHASECHK.TRANS64.TRYWAIT P0, [R2+URZ+0x28c00], R35 ;  /* 0x028c0023020075a7 */ /* 0x000e62000800017f */
[----:B--2---:R-:W-:Y:S01]  /*8900*/  LOP3.LUT R3, R36, 0x1c0, RZ, 0xc0, !PT ;  /* 0x000001c024037812 */ /* 0x004fe200078ec0ff */
[----:B-----5:R-:W-:Y:S01]  /*8910*/  IMAD.MOV.U32 R4, RZ, RZ, R26 ;  /* 0x000000ffff047224 */ /* 0x020fe200078e001a */
[----:B------:R-:W-:Y:S01]  /*8920*/  VIADDMNMX R40, R34, -R199, 0x40, PT ;  /* 0x0000004022287446 */ /* 0x000fe200038009c7 */
[----:B------:R-:W-:Y:S01]  /*8930*/  IMAD.MOV.U32 R6, RZ, RZ, R12 ;  /* 0x000000ffff067224 */ /* 0x000fe200078e000c */
[----:B---3--:R-:W-:Y:S01]  /*8940*/  LOP3.LUT R0, R3, 0x18, R16, 0xf8, !PT ;  /* 0x0000001803007812 */ /* 0x008fe200078ef810 */
[----:B------:R-:W-:Y:S01]  /*8950*/  IMAD.MOV.U32 R5, RZ, RZ, R11 ;  /* 0x000000ffff057224 */ /* 0x000fe200078e000b */
[----:B------:R-:W-:Y:S01]  /*8960*/  SHF.R.U32.HI R3, RZ, 0x3, R3 ;  /* 0x00000003ff037819 */ /* 0x000fe20000011603 */
[----:B------:R-:W-:Y:S01]  /*8970*/  BSSY B1, `(.L_x_2590) ;  /* 0x0000017000017945 */ /* 0x000fe20003800000 */
[----:B------:R-:W-:Y:S01]  /*8980*/  PRMT R45, R4, 0x7610, R45 ;  /* 0x00007610042d7816 */ /* 0x000fe2000000002d */
[----:B------:R-:W-:Y:S01]  /*8990*/  IMAD.MOV.U32 R4, RZ, RZ, R10 ;  /* 0x000000ffff047224 */ /* 0x000fe200078e000a */
[----:B------:R-:W-:Y:S01]  /*89a0*/  LOP3.LUT R0, R0, R3, RZ, 0x3c, !PT ;  /* 0x0000000300007212 */ /* 0x000fe200078e3cff */
[----:B------:R-:W-:Y:S01]  /*89b0*/  IMAD.MOV.U32 R3, RZ, RZ, R27 ;  /* 0x000000ffff037224 */ /* 0x000fe200078e001b */
[----:B----4-:R-:W-:Y:S01]  /*89c0*/  PRMT R14, R5, 0x7610, R14 ;  /* 0x00007610050e7816 */ /* 0x010fe2000000000e */
[----:B------:R-:W-:Y:S01]  /*89d0*/  IMAD.MOV.U32 R5, RZ, RZ, R9 ;  /* 0x000000ffff057224 */ /* 0x000fe200078e0009 */
[----:B------:R-:W-:Y:S01]  /*89e0*/  PRMT R46, R4, 0x5410, R6 ;  /* 0x00005410042e7816 */ /* 0x000fe20000000006 */
[----:B------:R-:W-:Y:S01]  /*89f0*/  IMAD.MOV.U32 R4, RZ, RZ, R8 ;  /* 0x000000ffff047224 */ /* 0x000fe200078e0008 */
[----:B------:R-:W-:-:S02]  /*8a00*/  PRMT R45, R45, 0x5410, R3 ;  /* 0x000054102d2d7816 */ /* 0x000fc40000000003 */
[----:B------:R-:W-:Y:S02]  /*8a10*/  LOP3.LUT P2, RZ, R200, 0x4, RZ, 0xc0, !PT ;  /* 0x00000004c8ff7812 */ /* 0x000fe4000784c0ff */
[----:B------:R-:W-:Y:S01]  /*8a20*/  ISETP.GE.AND P1, PT, R193, R40, PT ;  /* 0x00000028c100720c */ /* 0x000fe20003f26270 */
[----:B0-----:R-:W-:-:S05]  /*8a30*/  VIADD R15, R15, 0xffffff80 ;  /* 0xffffff800f0f7836 */ /* 0x001fca0000000000 */
[----:B------:R-:W-:-:S04]  /*8a40*/  SHF.R.S32.HI R7, RZ, 0x1f, R15 ;  /* 0x0000001fff077819 */ /* 0x000fc8000001140f */
[----:B------:R-:W-:-:S04]  /*8a50*/  LEA.HI R7, R7, R15, RZ, 0x5 ;  /* 0x0000000f07077211 */ /* 0x000fc800078f28ff */
[----:B------:R-:W-:-:S05]  /*8a60*/  SHF.R.S32.HI R7, RZ, 0x5, R7 ;  /* 0x00000005ff077819 */ /* 0x000fca0000011407 */
[----:B------:R-:W-:Y:S02]  /*8a70*/  IMAD R3, R7, 0x200, R0 ;  /* 0x0000020007037824 */ /* 0x000fe400078e0200 */
[----:B------:R-:W-:-:S03]  /*8a80*/  IMAD.MOV.U32 R0, RZ, RZ, R13 ;  /* 0x000000ffff007224 */ /* 0x000fc600078e000d */
[----:B------:R-:W-:Y:S02]  /*8a90*/  LEA R3, R3, R2, 0x1 ;  /* 0x0000000203037211 */ /* 0x000fe400078e08ff */
[----:B------:R-:W-:-:S03]  /*8aa0*/  PRMT R47, R0, 0x5410, R4 ;  /* 0x00005410002f7816 */ /* 0x000fc60000000004 */
[C---:B------:R-:W-:Y:S02]  /*8ab0*/  VIADD R4, R3.reuse, 0x20400 ;  /* 0x0002040003047836 */ /* 0x040fe40000000000 */
[----:B------:R-:W-:Y:S01]  /*8ac0*/  VIADD R0, R3, 0x20440 ;  /* 0x0002044003007836 */ /* 0x000fe20000000000 */
[----:B-1----:R-:W-:Y:S06]  /*8ad0*/  @!P0 BRA `(.L_x_2591) ;  /* 0x0000016c00d48947 */ /* 0x002fec0003800000 */
.L_x_2882:
[----:B------:R-:W-:Y:S05]  /*8ae0*/  BSYNC B1 ;  /* 0x0000000000017941 */ /* 0x000fea0003800000 */
.L_x_2590:
[----:B------:R-:W-:Y:S01]  /*8af0*/  BSSY B1, `(.L_x_2592) ;  /* 0x000005f000017945 */ /* 0x000fe20003800000 */
[----:B------:R-:W-:Y:S01]  /*8b00*/  PRMT R14, R14, 0x5410, R5 ;  /* 0x000054100e0e7816 */ /* 0x000fe20000000005 */
[----:B------:R-:W-:Y:S02]  /*8b10*/  @P2 VIADD R0, R4, 0xffffffc0 ;  /* 0xffffffc004002836 */ /* 0x000fe40000000000 */
[----:B------:R-:W-:Y:S05]  /*8b20*/  @P1 BRA `(.L_x_2593) ;  /* 0x00000004006c1947 */ /* 0x000fea0003800000 */
[----:B------:R-:W1:Y:S01]  /*8b30*/  LDC R4, c[0x0][0x3f4] ;  /* 0x0000fd00ff047b82 */ /* 0x000e620000000800 */
[----:B------:R-:W-:Y:S01]  /*8b40*/  BSSY B2, `(.L_x_2594) ;  /* 0x000002e000027945 */ /* 0x000fe20003800000 */
[-C--:B-1----:R-:W-:Y:S02]  /*8b50*/  ISETP.GE.AND P0, PT, R194, R4.reuse, PT ;  /* 0x00000004c200720c */ /* 0x082fe40003f06270 */
[----:B------:R-:W-:-:S11]  /*8b60*/  ISETP.GE.AND P1, PT, R207, R4, PT ;  /* 0x00000004cf00720c */ /* 0x000fd60003f26270 */
[----:B------:R-:W-:Y:S05]  /*8b70*/  @P0 BRA `(.L_x_2595) ;  /* 0x0000000000a80947 */ /* 0x000fea0003800000 */
[----:B------:R-:W1:Y:S01]  /*8b80*/  LDS.128 R4, [R3+0x20400] ;  /* 0x0204000003047984 */ /* 0x000e620000000c00 */
[----:B------:R-:W-:Y:S01]  /*8b90*/  SHF.R.U32.HI R32, RZ, 0x10, R29 ;  /* 0x00000010ff207819 */ /* 0x000fe2000001161d */
[----:B------:R-:W-:Y:S01]  /*8ba0*/  HADD2.F32 R33, -RZ, R41.H0_H0 ;  /* 0x20000029ff217230 */ /* 0x000fe20000004100 */
[----:B------:R-:W-:Y:S02]  /*8bb0*/  SHF.R.U32.HI R34, RZ, 0x10, R31 ;  /* 0x00000010ff227819 */ /* 0x000fe4000001161f */
[----:B------:R-:W-:Y:S01]  /*8bc0*/  SHF.R.U64 R39, R28, 0x10, R29 ;  /* 0x000000101c277819 */ /* 0x000fe2000000121d */
[----:B------:R-:W-:Y:S01]  /*8bd0*/  HADD2.F32 R32, -RZ, R32.H0_H0 ;  /* 0x20000020ff207230 */ /* 0x000fe20000004100 */
[----:B------:R-:W-:Y:S01]  /*8be0*/  SHF.R.U64 R38, R30, 0x10, R31 ;  /* 0x000000101e267819 */ /* 0x000fe2000000121f */
[----:B------:R-:W-:Y:S02]  /*8bf0*/  HADD2.F32 R34, -RZ, R34.H0_H0 ;  /* 0x20000022ff227230 */ /* 0x000fe40000004100 */
[----:B------:R-:W-:-:S02]  /*8c00*/  HADD2.F32 R31, -RZ, R43.H0_H0 ;  /* 0x2000002bff1f7230 */ /* 0x000fc40000004100 */
[--C-:B-1----:R-:W-:Y:S02]  /*8c10*/  HADD2.F32 R29, -RZ, R7.reuse.H0_H0 ;  /* 0x20000007ff1d7230 */ /* 0x102fe40000004100 */
[----:B------:R-:W-:Y:S02]  /*8c20*/  HADD2.F32 R30, -RZ, R7.H1_H1 ;  /* 0x30000007ff1e7230 */ /* 0x000fe40000004100 */
[--C-:B------:R-:W-:Y:S02]  /*8c30*/  HADD2.F32 R7, -RZ, R4.reuse.H0_H0 ;  /* 0x20000004ff077230 */ /* 0x100fe40000004100 */
[----:B------:R-:W-:Y:S02]  /*8c40*/  HADD2.F32 R4, -RZ, R4.H1_H1 ;  /* 0x30000004ff047230 */ /* 0x000fe40000004100 */
[C---:B------:R-:W-:Y:S01]  /*8c50*/  FMUL.FTZ R36, R30.reuse, R34 ;  /* 0x000000221e247220 */ /* 0x040fe20000410000 */
[----:B0-----:R-:W-:Y:S01]  /*8c60*/  FMUL.FTZ R35, R30, R32 ;  /* 0x000000201e237220 */ /* 0x001fe20000410000 */
[----:B------:R-:W-:-:S02]  /*8c70*/  HADD2.F32 R15, -RZ, R6.H0_H0 ;  /* 0x20000006ff0f7230 */ /* 0x000fc40000004100 */
[C---:B------:R-:W-:Y:S01]  /*8c80*/  FMUL.FTZ R30, R4.reuse, R33 ;  /* 0x00000021041e7220 */ /* 0x040fe20000410000 */
[C---:B------:R-:W-:Y:S01]  /*8c90*/  FFMA.FTZ R36, R29.reuse, R32, -R36 ;  /* 0x000000201d247223 */ /* 0x040fe20000010824 */
[----:B------:R-:W-:Y:S01]  /*8ca0*/  FFMA.FTZ R37, R29, R34, R35 ;  /* 0x000000221d257223 */ /* 0x000fe20000010023 */
[----:B------:R-:W-:Y:S02]  /*8cb0*/  HADD2.F32 R28, -RZ, R6.H1_H1 ;  /* 0x30000006ff1c7230 */ /* 0x000fe40000004100 */
[-C--:B------:R-:W-:Y:S01]  /*8cc0*/  FMUL.FTZ R34, R4, R31.reuse ;  /* 0x0000001f04227220 */ /* 0x080fe20000410000 */
[C---:B------:R-:W-:Y:S01]  /*8cd0*/  FFMA.FTZ R32, R7.reuse, R31, -R30 ;  /* 0x0000001f07207223 */ /* 0x040fe2000001081e */
[----:B------:R-:W-:Y:S02]  /*8ce0*/  HADD2.F32 R6, -RZ, R5.H0_H0 ;  /* 0x20000005ff067230 */ /* 0x000fe40000004100 */
[----:B------:R-:W-:Y:S02]  /*8cf0*/  HADD2.F32 R31, -RZ, R41.H1_H1 ;  /* 0x30000029ff1f7230 */ /* 0x000fe40000004100 */
[----:B------:R-:W-:Y:S01]  /*8d00*/  FFMA.FTZ R33, R7, R33, R34 ;  /* 0x0000002107217223 */ /* 0x000fe20000010022 */
[----:B------:R-:W-:-:S02]  /*8d10*/  HADD2.F32 R5, -RZ, R5.H1_H1 ;  /* 0x30000005ff057230 */ /* 0x000fc40000004100 */
[----:B------:R-:W-:Y:S02]  /*8d20*/  HADD2.F32 R29, -RZ, R43.H1_H1 ;  /* 0x3000002bff1d7230 */ /* 0x000fe40000004100 */
[C---:B------:R-:W-:Y:S01]  /*8d30*/  FMUL.FTZ R34, R28.reuse, R31 ;  /* 0x0000001f1c227220 */ /* 0x040fe20000410000 */
[----:B------:R-:W-:Y:S02]  /*8d40*/  HADD2.F32 R30, -RZ, R38.H0_H0 ;  /* 0x20000026ff1e7230 */ /* 0x000fe40000004100 */
[----:B------:R-:W-:Y:S02]  /*8d50*/  HADD2.F32 R4, -RZ, R39.H0_H0 ;  /* 0x20000027ff047230 */ /* 0x000fe40000004100 */
[-C--:B------:R-:W-:Y:S01]  /*8d60*/  FMUL.FTZ R28, R28, R29.reuse ;  /* 0x0000001d1c1c7220 */ /* 0x080fe20000410000 */
[----:B------:R-:W-:Y:S01]  /*8d70*/  FFMA.FTZ R34, R15, R29, -R34 ;  /* 0x0000001d0f227223 */ /* 0x000fe20000010822 */
[C---:B------:R-:W-:Y:S01]  /*8d80*/  FMUL.FTZ R7, R5.reuse, R30 ;  /* 0x0000001e05077220 */ /* 0x040fe20000410000 */
[----:B------:R-:W-:Y:S01]  /*8d90*/  FMUL.FTZ R35, R5, R4 ;  /* 0x0000000405237220 */ /* 0x000fe20000410000 */
[----:B------:R-:W-:-:S02]  /*8da0*/  FFMA.FTZ R15, R15, R31, R28 ;  /* 0x0000001f0f0f7223 */ /* 0x000fc4000001001c */
[C---:B------:R-:W-:Y:S01]  /*8db0*/  FFMA.FTZ R5, R6.reuse, R4, -R7 ;  /* 0x0000000406057223 */ /* 0x040fe20000010807 */
[----:B------:R-:W-:Y:S01]  /*8dc0*/  F2FP.F16.F32.PACK_AB R7, R37, R36 ;  /* 0x000000242507723e */ /* 0x000fe200000000ff */
[----:B------:R-:W-:Y:S01]  /*8dd0*/  FFMA.FTZ R30, R6, R30, R35 ;  /* 0x0000001e061e7223 */ /* 0x000fe20000010023 */
[----:B------:R-:W-:Y:S02]  /*8de0*/  F2FP.F16.F32.PACK_AB R4, R33, R32 ;  /* 0x000000202104723e */ /* 0x000fe400000000ff */
[----:B------:R-:W-:Y:S02]  /*8df0*/  F2FP.F16.F32.PACK_AB R6, R15, R34 ;  /* 0x000000220f06723e */ /* 0x000fe400000000ff */
[----:B------:R-:W-:-:S05]  /*8e00*/  F2FP.F16.F32.PACK_AB R5, R30, R5 ;  /* 0x000000051e05723e */ /* 0x000fca00000000ff */
[----:B------:R1:W-:Y:S02]  /*8e10*/  STS.128 [R3+0x20400], R4 ;  /* 0x0204000403007388 */ /* 0x0003e40000000c00 */
.L_x_2595:
[----:B------:R-:W-:Y:S05]  /*8e20*/  BSYNC B2 ;  /* 0x0000000000027941 */ /* 0x000fea0003800000 */
.L_x_2594:
[----:B------:R-:W-:Y:S05]  /*8e30*/  @P1 BRA `(.L_x_2593) ;  /* 0x0000000000a81947 */ /* 0x000fea0003800000 */
[----:B-1----:R-:W1:Y:S01]  /*8e40*/  LDS.128 R4, [R0] ;  /* 0x0000000000047984 */ /* 0x002e620000000c00 */
[----:B------:R-:W-:Y:S01]  /*8e50*/  SHF.R.U32.HI R28, RZ, 0x10, R25 ;  /* 0x00000010ff1c7819 */ /* 0x000fe20000011619 */
[----:B------:R-:W-:Y:S01]  /*8e60*/  HADD2.F32 R29, -RZ, R42.H0_H0 ;  /* 0x2000002aff1d7230 */ /* 0x000fe20000004100 */
[----:B------:R-:W-:Y:S02]  /*8e70*/  SHF.R.U32.HI R30, RZ, 0x10, R21 ;  /* 0x00000010ff1e7819 */ /* 0x000fe40000011615 */
[----:B0-----:R-:W-:Y:S01]  /*8e80*/  SHF.R.U64 R35, R24, 0x10, R25 ;  /* 0x0000001018237819 */ /* 0x001fe20000001219 */
        /* <DEDUP_REMOVED lines=9> */
[----:B------:R-:W-:Y:S01]  /*8f20*/  FMUL.FTZ R31, R24, R28 ;  /* 0x0000001c181f7220 */ /* 0x000fe20000410000 */
[----:B------:R-:W-:-:S02]  /*8f30*/  HADD2.F32 R15, -RZ, R6.H0_H0 ;  /* 0x20000006ff0f7230 */ /* 0x000fc40000004100 */
[C---:B------:R-:W-:Y:S01]  /*8f40*/  FMUL.FTZ R24, R4.reuse, R29 ;  /* 0x0000001d04187220 */ /* 0x040fe20000410000 */
[C---:B------:R-:W-:Y:S01]  /*8f50*/  FFMA.FTZ R32, R21.reuse, R28, -R32 ;  /* 0x0000001c15207223 */ /* 0x040fe20000010820 */
[----:B------:R-:W-:Y:S01]  /*8f60*/  FFMA.FTZ R33, R21, R30, R31 ;  /* 0x0000001e15217223 */ /* 0x000fe2000001001f */
[----:B------:R-:W-:Y:S02]  /*8f70*/  HADD2.F32 R20, -RZ, R6.H1_H1 ;  /* 0x30000006ff147230 */ /* 0x000fe40000004100 */
[-C--:B------:R-:W-:Y:S01]  /*8f80*/  FMUL.FTZ R30, R4, R25.reuse ;  /* 0x00000019041e7220 */ /* 0x080fe20000410000 */
[C---:B------:R-:W-:Y:S01]  /*8f90*/  FFMA.FTZ R28, R7.reuse, R25, -R24 ;  /* 0x00000019071c7223 */ /* 0x040fe20000010818 */
[--C-:B------:R-:W-:Y:S02]  /*8fa0*/  HADD2.F32 R6, -RZ, R5.reuse.H0_H0 ;  /* 0x20000005ff067230 */ /* 0x100fe40000004100 */
        /* <DEDUP_REMOVED lines=18> */
[----:B------:R2:W-:Y:S02]  /*90d0*/  STS.128 [R0], R4 ;  /* 0x0000000400007388 */ /* 0x0005e40000000c00 */
.L_x_2593:
[----:B------:R-:W-:Y:S05]  /*90e0*/  BSYNC B1 ;  /* 0x0000000000017941 */ /* 0x000fea0003800000 */
.L_x_2592:
        /* <DEDUP_REMOVED lines=8> */
[----:B------:R-:W1:Y:S01]  /*9170*/  LDS.128 R4, [R3+0x21400] ;  /* 0x0214000003047984 */ /* 0x000e620000000c00 */
[----:B------:R-:W-:Y:S01]  /*9180*/  SHF.R.U64 R30, R26, 0x10, R27 ;  /* 0x000000101a1e7819 */ /* 0x000fe2000000121b */
[----:B------:R-:W-:Y:S01]  /*9190*/  HADD2.F32 R25, -RZ, R45.H0_H0 ;  /* 0x2000002dff197230 */ /* 0x000fe20000004100 */
[----:B------:R-:W-:Y:S01]  /*91a0*/  SHF.R.U32.HI R24, RZ, 0x10, R13 ;  /* 0x00000010ff187819 */ /* 0x000fe2000001160d */
[----:B------:R-:W-:Y:S01]  /*91b0*/  HADD2.F32 R21, -RZ, R46.H1_H1 ;  /* 0x3000002eff157230 */ /* 0x000fe20000004100 */
[----:B------:R-:W-:Y:S02]  /*91c0*/  SHF.R.U32.HI R26, RZ, 0x10, R27 ;  /* 0x00000010ff1a7819 */ /* 0x000fe4000001161b */
        /* <DEDUP_REMOVED lines=19> */
[----:B------:R-:W-:-:S02]  /*9300*/  HADD2.F32 R15, -RZ, R47.H0_H0 ;  /* 0x2000002fff0f7230 */ /* 0x000fc40000004100 */
[----:B------:R-:W-:Y:S02]  /*9310*/  HADD2.F32 R5, -RZ, R5.H1_H1 ;  /* 0x30000005ff057230 */ /* 0x000fe40000004100 */
[C---:B------:R-:W-:Y:S01]  /*9320*/  FMUL.FTZ R27, R13.reuse, R21 ;  /* 0x000000150d1b7220 */ /* 0x040fe20000410000 */
[----:B------:R-:W-:Y:S02]  /*9330*/  HADD2.F32 R20, -RZ, R30.H0_H0 ;  /* 0x2000001eff147230 */ /* 0x000fe40000004100 */
[-C--:B------:R-:W-:Y:S01]  /*9340*/  FMUL.FTZ R26, R13, R15.reuse ;  /* 0x0000000f0d1a7220 */ /* 0x080fe20000410000 */
[----:B------:R-:W-:Y:S02]  /*9350*/  HADD2.F32 R4, -RZ, R31.H0_H0 ;  /* 0x2000001fff047230 */ /* 0x000fe40000004100 */
[C---:B------:R-:W-:Y:S01]  /*9360*/  FFMA.FTZ R27, R12.reuse, R15, -R27 ;  /* 0x0000000f0c1b7223 */ /* 0x040fe2000001081b */
[C---:B------:R-:W-:Y:S01]  /*9370*/  FMUL.FTZ R7, R5.reuse, R20 ;  /* 0x0000001405077220 */ /* 0x040fe20000410000 */
[----:B------:R-:W-:Y:S01]  /*9380*/  FFMA.FTZ R26, R12, R21, R26 ;  /* 0x000000150c1a7223 */ /* 0x000fe2000001001a */
[----:B------:R-:W-:-:S02]  /*9390*/  FMUL.FTZ R13, R5, R4 ;  /* 0x00000004050d7220 */ /* 0x000fc40000410000 */
[C---:B------:R-:W-:Y:S01]  /*93a0*/  FFMA.FTZ R5, R6.reuse, R4, -R7 ;  /* 0x0000000406057223 */ /* 0x040fe20000010807 */
[----:B------:R-:W-:Y:S01]  /*93b0*/  F2FP.F16.F32.PACK_AB R7, R29, R28 ;  /* 0x0000001c1d07723e */ /* 0x000fe200000000ff */
[----:B------:R-:W-:Y:S01]  /*93c0*/  FFMA.FTZ R20, R6, R20, R13 ;  /* 0x0000001406147223 */ /* 0x000fe2000001000d */
[----:B------:R-:W-:Y:S02]  /*93d0*/  F2FP.F16.F32.PACK_AB R6, R26, R27 ;  /* 0x0000001b1a06723e */ /* 0x000fe400000000ff */
[----:B------:R-:W-:Y:S02]  /*93e0*/  F2FP.F16.F32.PACK_AB R4, R25, R24 ;  /* 0x000000181904723e */ /* 0x000fe400000000ff */
[----:B------:R-:W-:-:S05]  /*93f0*/  F2FP.F16.F32.PACK_AB R5, R20, R5 ;  /* 0x000000051405723e */ /* 0x000fca00000000ff */
[----:B------:R1:W-:Y:S02]  /*9400*/  STS.128 [R3+0x21400], R4 ;  /* 0x0214000403007388 */ /* 0x0003e40000000c00 */
.L_x_2598:
[----:B------:R-:W-:Y:S05]  /*9410*/  BSYNC B1 ;  /* 0x0000000000017941 */ /* 0x000fea0003800000 */
.L_x_2597:
[----:B------:R-:W-:Y:S05]  /*9420*/  @P1 BRA `(.L_x_2596) ;  /* 0x0000001400d81947 */ /* 0x000fea0003800000 */
[----:B-1----:R-:W1:Y:S01]  /*9430*/  LDS.128 R4, [R0+0x1000] ;  /* 0x0010000000047984 */ /* 0x002e620000000c00 */
[----:B------:R-:W-:Y:S01]  /*9440*/  SHF.R.U32.HI R15, RZ, 0x10, R11 ;  /* 0x00000010ff0f7819 */ /* 0x000fe2000001160b */
[----:B------:R-:W-:Y:S01]  /*9450*/  HADD2.F32 R13, -RZ, R46.H0_H0 ;  /* 0x2000002eff0d7230 */ /* 0x000fe20000004100 */
[----:B------:R-:W-:Y:S02]  /*9460*/  SHF.R.U32.HI R12, RZ, 0x10, R9 ;  /* 0x00000010ff0c7819 */ /* 0x000fe40000011609 */
[----:B------:R-:W-:Y:S01]  /*9470*/  SHF.R.U64 R25, R10, 0x10, R11 ;  /* 0x000000100a197819 */ /* 0x000fe2000000120b */
[----:B------:R-:W-:Y:S01]  /*9480*/  HADD2.F32 R15, -RZ, R15.H0_H0 ;  /* 0x2000000fff0f7230 */ /* 0x000fe20000004100 */
[----:B------:R-:W-:Y:S01]  /*9490*/  SHF.R.U64 R26, R8, 0x10, R9 ;  /* 0x00000010081a7819 */ /* 0x000fe20000001209 */
[----:B------:R-:W-:Y:S02]  /*94a0*/  HADD2.F32 R12, -RZ, R12.H0_H0 ;  /* 0x2000000cff0c7230 */ /* 0x000fe40000004100 */
[----:B------:R-:W-:-:S02]  /*94b0*/  HADD2.F32 R11, -RZ, R47.H1_H1 ;  /* 0x3000002fff0b7230 */ /* 0x000fc40000004100 */
[--C-:B-1----:R-:W-:Y:S02]  /*94c0*/  HADD2.F32 R10, -RZ, R7.reuse.H1_H1 ;  /* 0x30000007ff0a7230 */ /* 0x102fe40000004100 */
[--C-:B------:R-:W-:Y:S02]  /*94d0*/  HADD2.F32 R3, -RZ, R4.reuse.H0_H0 ;  /* 0x20000004ff037230 */ /* 0x100fe40000004100 */
[----:B------:R-:W-:Y:S02]  /*94e0*/  HADD2.F32 R4, -RZ, R4.H1_H1 ;  /* 0x30000004ff047230 */ /* 0x000fe40000004100 */
[C---:B------:R-:W-:Y:S01]  /*94f0*/  FMUL.FTZ R20, R10.reuse, R15 ;  /* 0x0000000f0a147220 */ /* 0x040fe20000410000 */
[----:B------:R-:W-:Y:S02]  /*9500*/  HADD2.F32 R9, -RZ, R7.H0_H0 ;  /* 0x20000007ff097230 */ /* 0x000fe40000004100 */
[----:B------:R-:W-:Y:S01]  /*9510*/  FMUL.FTZ R24, R10, R12 ;  /* 0x0000000c0a187220 */ /* 0x000fe20000410000 */
[----:B------:R-:W-:-:S02]  /*9520*/  HADD2.F32 R7, -RZ, R6.H0_H0 ;  /* 0x20000006ff077230 */ /* 0x000fc40000004100 */
[C---:B------:R-:W-:Y:S01]  /*9530*/  FMUL.FTZ R10, R4.reuse, R13 ;  /* 0x0000000d040a7220 */ /* 0x040fe20000410000 */
[----:B------:R-:W-:Y:S02]  /*9540*/  HADD2.F32 R8, -RZ, R6.H1_H1 ;  /* 0x30000006ff087230 */ /* 0x000fe40000004100 */
[----:B------:R-:W-:Y:S01]  /*9550*/  FFMA.FTZ R21, R9, R12, -R20 ;  /* 0x0000000c09157223 */ /* 0x000fe20000010814 */
[-C--:B------:R-:W-:Y:S01]  /*9560*/  FMUL.FTZ R12, R4, R11.reuse ;  /* 0x0000000b040c7220 */ /* 0x080fe20000410000 */
[----:B------:R-:W-:Y:S01]  /*9570*/  FFMA.FTZ R11, R3, R11, -R10 ;  /* 0x0000000b030b7223 */ /* 0x000fe2000001080a */
[--C-:B------:R-:W-:Y:S02]  /*9580*/  HADD2.F32 R10, -RZ, R14.reuse.H0_H0 ;  /* 0x2000000eff0a7230 */ /* 0x100fe40000004100 */
[----:B------:R-:W-:Y:S01]  /*9590*/  FFMA.FTZ R24, R9, R15, R24 ;  /* 0x0000000f09187223 */ /* 0x000fe20000010018 */
[----:B------:R-:W-:Y:S02]  /*95a0*/  HADD2.F32 R6, -RZ, R5.H0_H0 ;  /* 0x20000005ff067230 */ /* 0x000fe40000004100 */
[----:B------:R-:W-:Y:S01]  /*95b0*/  FFMA.FTZ R12, R3, R13, R12 ;  /* 0x0000000d030c7223 */ /* 0x000fe2000001000c */
[----:B------:R-:W-:-:S02]  /*95c0*/  HADD2.F32 R14, -RZ, R14.H1_H1 ;  /* 0x3000000eff0e7230 */ /* 0x000fc40000004100 */
[C---:B------:R-:W-:Y:S01]  /*95d0*/  FMUL.FTZ R20, R8.reuse, R10 ;  /* 0x0000000a08147220 */ /* 0x040fe20000410000 */
[----:B------:R-:W-:Y:S02]  /*95e0*/  HADD2.F32 R5, -RZ, R5.H1_H1 ;  /* 0x30000005ff057230 */ /* 0x000fe40000004100 */
[----:B------:R-:W-:Y:S02]  /*95f0*/  HADD2.F32 R9, -RZ, R25.H0_H0 ;  /* 0x20000019ff097230 */ /* 0x000fe40000004100 */
[-C--:B------:R-:W-:Y:S01]  /*9600*/  FMUL.FTZ R13, R8, R14.reuse ;  /* 0x0000000e080d7220 */ /* 0x080fe20000410000 */
[----:B------:R-:W-:Y:S02]  /*9610*/  HADD2.F32 R4, -RZ, R26.H0_H0 ;  /* 0x2000001aff047230 */ /* 0x000fe40000004100 */
[----:B------:R-:W-:Y:S01]  /*9620*/  FFMA.FTZ R20, R7, R14, -R20 ;  /* 0x0000000e07147223 */ /* 0x000fe20000010814 */
[----:B------:R-:W-:Y:S01]  /*9630*/  FMUL.FTZ R3, R5, R9 ;  /* 0x0000000905037220 */ /* 0x000fe20000410000 */
[----:B------:R-:W-:Y:S01]  /*9640*/  FFMA.FTZ R13, R7, R10, R13 ;  /* 0x0000000a070d7223 */ /* 0x000fe2000001000d */
[-C--:B------:R-:W-:Y:S01]  /*9650*/  FMUL.FTZ R8, R5, R4.reuse ;  /* 0x0000000405087220 */ /* 0x080fe20000410000 */
[----:B------:R-:W-:Y:S01]  /*9660*/  F2FP.F16.F32.PACK_AB R7, R24, R21 ;  /* 0x000000151807723e */ /* 0x000fe200000000ff */
[----:B------:R-:W-:Y:S01]  /*9670*/  FFMA.FTZ R3, R6, R4, -R3 ;  /* 0x0000000406037223 */ /* 0x000fe20000010803 */
[----:B------:R-:W-:Y:S01]  /*9680*/  F2FP.F16.F32.PACK_AB R4, R12, R11 ;  /* 0x0000000b0c04723e */ /* 0x000fe200000000ff */
[----:B------:R-:W-:Y:S01]  /*9690*/  FFMA.FTZ R8, R6, R9, R8 ;  /* 0x0000000906087223 */ /* 0x000fe20000010008 */
[----:B------:R-:W-:-:S04]  /*96a0*/  F2FP.F16.F32.PACK_AB R6, R13, R20 ;  /* 0x000000140d06723e */ /* 0x000fc800000000ff */
[----:B------:R-:W-:-:S05]  /*96b0*/  F2FP.F16.F32.PACK_AB R5, R8, R3 ;  /* 0x000000030805723e */ /* 0x000fca00000000ff */
[----:B------:R3:W-:Y:S01]  /*96c0*/  STS.128 [R0+0x1000], R4 ;  /* 0x0010000400007388 */ /* 0x0007e20000000c00 */
[----:B------:R-:W-:Y:S05]  /*96d0*/  BRA `(.L_x_2596) ;  /* 0x00000014002c7947 */ /* 0x000fea0003800000 */
.L_x_2583:
[----:B------:R-:W0:Y:S01]  /*96e0*/  S2R R0, SR_TID.X ;  /* 0x0000000000007919 */ /* 0x000e220000002100 */
[----:B------:R-:W1:Y:S01]  /*96f0*/  LDC R34, c[0x0][0x448] ;  /* 0x00011200ff227b82 */ /* 0x000e620000000800 */
[----:B------:R-:W-:Y:S01]  /*9700*/  ULDC.64 UR4, c[0x0][0x3f8] ;  /* 0x0000fe0000047ab9 */ /* 0x000fe20000000a00 */
[----:B------:R-:W-:Y:S01]  /*9710*/  ULDC.64 UR6, c[0x0][0x408] ;  /* 0x0001020000067ab9 */ /* 0x000fe20000000a00 */
[----:B------:R-:W-:Y:S02]  /*9720*/  IMAD.MOV.U32 R27, RZ, RZ, R29 ;  /* 0x000000ffff1b7224 */ /* 0x000fe400078e001d */
[----:B------:R-:W-:Y:S01]  /*9730*/  IMAD.MOV.U32 R4, RZ, RZ, R24 ;  /* 0x000000ffff047224 */ /* 0x000fe200078e0018 */
[----:B-1----:R-:W-:Y:S01]  /*9740*/  ISETP.NE.AND P0, PT, R34, 0x1, PT ;  /* 0x000000012200780c */ /* 0x002fe20003f05270 */
[----:B0-----:R-:W-:-:S05]  /*9750*/  VIADD R0, R0, 0xffffff80 ;  /* 0xffffff8000007836 */ /* 0x001fca0000000000 */
[----:B------:R-:W-:-:S07]  /*9760*/  SHF.R.S32.HI R3, RZ, 0x1f, R0 ;  /* 0x0000001fff037819 */ /* 0x000fce0000011400 */
[----:B------:R-:W0:Y:S01]  /*9770*/  @P0 LDC R5, c[0x0][0x450] ;  /* 0x00011400ff050b82 */ /* 0x000e220000000800 */
[----:B------:R-:W-:-:S04]  /*9780*/  LEA.HI R3, R3, R0, RZ, 0x2 ;  /* 0x0000000003037211 */ /* 0x000fc800078f10ff */
[----:B------:R-:W-:-:S05]  /*9790*/  LOP3.LUT R3, R3, 0xfffffffc, RZ, 0xc0, !PT ;  /* 0xfffffffc03037812 */ /* 0x000fca00078ec0ff */
[----:B------:R-:W-:Y:S02]  /*97a0*/  IMAD.IADD R3, R0, 0x1, -R3 ;  /* 0x0000000100037824 */ /* 0x000fe400078e0a03 */
[----:B------:R-:W1:Y:S02]  /*97b0*/  @P0 LDC R0, c[0x0][0x44c] ;  /* 0x00011300ff000b82 */ /* 0x000e640000000800 */
[----:B------:R-:W-:-:S04]  /*97c0*/  IMAD R3, R3, 0x20, R37 ;  /* 0x0000002003037824 */ /* 0x000fc800078e0225 */
[----:B-1----:R-:W-:-:S05]  /*97d0*/  @P0 IMAD.HI.U32 R0, R3, R0, RZ ;  /* 0x0000000003000227 */ /* 0x002fca00078e00ff */
[----:B0-----:R-:W-:Y:S01]  /*97e0*/  @P0 SHF.R.U32.HI R3, RZ, R5, R0 ;  /* 0x00000005ff030219 */ /* 0x001fe20000011600 */
[----:B------:R-:W-:-:S03]  /*97f0*/  IMAD.MOV.U32 R5, RZ, RZ, R31 ;  /* 0x000000ffff057224 */ /* 0x000fc600078e001f */
        /* <DEDUP_REMOVED lines=17> */
[----:B------:R-:W0:Y:S01]  /*9910*/  LDC R39, c[0x0][0x3f4] ;  /* 0x0000fd00ff277b82 */ /* 0x000e220000000800 */
[----:B------:R-:W1:Y:S01]  /*9920*/  SHFL.IDX PT, R3, R25, RZ, 0x1c1f ;  /* 0x001c1fff19037589 */ /* 0x000e6200000e0000 */
[----:B------:R-:W-:-:S03]  /*9930*/  IMAD R34, R23, R34, RZ ;  /* 0x0000002217227224 */ /* 0x000fc600078e02ff */
[----:B------:R-:W2:Y:S04]  /*9940*/  SHFL.IDX PT, R0, R26, RZ, 0x1c1f ;  /* 0x001c1fff1a007589 */ /* 0x000ea800000e0000 */
[----:B------:R-:W3:Y:S04]  /*9950*/  SHFL.IDX PT, R14, R27, RZ, 0x1c1f ;  /* 0x001c1fff1b0e7589 */ /* 0x000ee800000e0000 */
[----:B------:R-:W4:Y:S01]  /*9960*/  SHFL.IDX PT, R4, R24, RZ, 0x1c1f ;  /* 0x001c1fff18047589 */ /* 0x000f2200000e0000 */
[----:B0-----:R-:W-:-:S04]  /*9970*/  ISETP.GE.AND P0, PT, R16, R39, PT ;  /* 0x000000271000720c */ /* 0x001fc80003f06270 */
[----:B------:R-:W-:-:S13]  /*9980*/  ISETP.GE.OR P1, PT, R37, R34, P0 ;  /* 0x000000222500720c */ /* 0x000fda0000726670 */
[C---:B------:R-:W-:Y:S01]  /*9990*/  @!P1 IMAD.SHL.U32 R5, R16.reuse, 0x2, RZ ;  /* 0x0000000210059824 */ /* 0x040fe200078e00ff */
[----:B------:R-:W-:-:S04]  /*99a0*/  @!P1 SHF.L.U64.HI R21, R16, 0x1, R17 ;  /* 0x0000000110159819 */ /* 0x000fc80000010211 */
[----:B-1----:R-:W-:-:S04]  /*99b0*/  @!P1 IADD3 R6, P2, R3, R5, RZ ;  /* 0x0000000503069210 */ /* 0x002fc80007f5e0ff */
[----:B--2---:R-:W-:-:S05]  /*99c0*/  @!P1 IADD3.X R7, R0, R21, RZ, P2, !PT ;  /* 0x0000001500079210 */ /* 0x004fca00017fe4ff */
[----:B------:R-:W2:Y:S01]  /*99d0*/  @!P1 LD.E.128 R8, desc[UR42][R6.64] ;  /* 0x0000002a06089980 */ /* 0x000ea2000c101d00 */
[----:B---3--:R-:W-:-:S05]  /*99e0*/  @!P1 IADD3 R14, P2, R14, R5, RZ ;  /* 0x000000050e0e9210 */ /* 0x008fca0007f5e0ff */
[----:B----4-:R-:W-:-:S04]  /*99f0*/  @!P1 IMAD.X R3, R4, 0x1, R21, P2 ;  /* 0x0000000104039824 */ /* 0x010fc800010e0615 */
[----:B------:R-:W-:-:S05]  /*9a00*/  @!P1 IMAD.MOV.U32 R15, RZ, RZ, R3 ;  /* 0x000000ffff0f9224 */ /* 0x000fca00078e0003 */
[----:B------:R0:W3:Y:S01]  /*9a10*/  @!P1 LD.E.128 R4, desc[UR42][R14.64] ;  /* 0x0000002a0e049980 */ /* 0x0000e2000c101d00 */
[----:B------:R-:W-:Y:S02]  /*9a20*/  CS2R R30, SRZ ;  /* 0x00000000001e7805 */ /* 0x000fe4000001ff00 */
[----:B------:R-:W-:Y:S02]  /*9a30*/  CS2R R20, SRZ ;  /* 0x0000000000147805 */ /* 0x000fe4000001ff00 */
[----:B------:R-:W-:Y:S01]  /*9a40*/  CS2R R28, SRZ ;  /* 0x00000000001c7805 */ /* 0x000fe2000001ff00 */
[----:B------:R-:W1:Y:S01]  /*9a50*/  SHFL.IDX PT, R24, R24, 0x1, 0x1c1f ;  /* 0x003c1f0018187f89 */ /* 0x000e6200000e0000 */
[----:B------:R-:W-:-:S03]  /*9a60*/  CS2R R32, SRZ ;  /* 0x0000000000207805 */ /* 0x000fc6000001ff00 */
[----:B0-----:R0:W4:Y:S01]  /*9a70*/  SHFL.IDX PT, R14, R27, 0x1, 0x1c1f ;  /* 0x003c1f001b0e7f89 */ /* 0x00112200000e0000 */
[----:B--2---:R-:W-:Y:S02]  /*9a80*/  @!P1 IMAD.MOV.U32 R30, RZ, RZ, R8 ;  /* 0x000000ffff1e9224 */ /* 0x004fe400078e0008 */
[----:B------:R-:W-:Y:S02]  /*9a90*/  @!P1 IMAD.MOV.U32 R31, RZ, RZ, R9 ;  /* 0x000000ffff1f9224 */ /* 0x000fe400078e0009 */
[----:B------:R-:W-:Y:S02]  /*9aa0*/  IMAD.MOV.U32 R0, RZ, RZ, R30 ;  /* 0x000000ffff007224 */ /* 0x000fe400078e001e */
[----:B------:R-:W-:Y:S02]  /*9ab0*/  IMAD.MOV.U32 R3, RZ, RZ, R31 ;  /* 0x000000ffff037224 */ /* 0x000fe400078e001f */
[----:B------:R-:W-:Y:S01]  /*9ac0*/  @!P1 IMAD.MOV.U32 R32, RZ, RZ, R10 ;  /* 0x000000ffff209224 */ /* 0x000fe200078e000a */
[----:B------:R-:W-:Y:S01]  /*9ad0*/  PRMT R51, R51, 0x5410, R0 ;  /* 0x0000541033337816 */ /* 0x000fe20000000000 */
[----:B------:R-:W-:Y:S01]  /*9ae0*/  @!P1 IMAD.MOV.U32 R33, RZ, RZ, R11 ;  /* 0x000000ffff219224 */ /* 0x000fe200078e000b */
[----:B------:R-:W-:Y:S01]  /*9af0*/  PRMT R38, R38, 0x5410, R3 ;  /* 0x0000541026267816 */ /* 0x000fe20000000003 */
[----:B------:R0:W2:Y:S01]  /*9b00*/  SHFL.IDX PT, R0, R26, 0x1, 0x1c1f ;  /* 0x003c1f001a007f89 */ /* 0x0000a200000e0000 */
[----:B------:R-:W-:-:S02]  /*9b10*/  IMAD.MOV.U32 R8, RZ, RZ, R32 ;  /* 0x000000ffff087224 */ /* 0x000fc400078e0020 */
[----:B---3--:R-:W-:Y:S01]  /*9b20*/  @!P1 IMAD.MOV.U32 R20, RZ, RZ, R4 ;  /* 0x000000ffff149224 */ /* 0x008fe200078e0004 */
[----:B------:R0:W3:Y:S01]  /*9b30*/  SHFL.IDX PT, R3, R25, 0x1, 0x1c1f ;  /* 0x003c1f0019037f89 */ /* 0x0000e200000e0000 */
[----:B------:R-:W-:Y:S02]  /*9b40*/  @!P1 IMAD.MOV.U32 R21, RZ, RZ, R5 ;  /* 0x000000ffff159224 */ /* 0x000fe400078e0005 */
[----:B------:R-:W-:Y:S01]  /*9b50*/  @!P1 IMAD.MOV.U32 R29, RZ, RZ, R7 ;  /* 0x000000ffff1d9224 */ /* 0x000fe200078e0007 */
[----:B------:R-:W-:Y:S01]  /*9b60*/  MOV R4, R20 ;  /* 0x0000001400047202 */ /* 0x000fe20000000f00 */
[----:B------:R-:W-:Y:S02]  /*9b70*/  @!P1 IMAD.MOV.U32 R28, RZ, RZ, R6 ;  /* 0x000000ffff1c9224 */ /* 0x000fe400078e0006 */
[----:B------:R-:W-:Y:S02]  /*9b80*/  IMAD.MOV.U32 R5, RZ, RZ, R21 ;  /* 0x000000ffff057224 */ /* 0x000fe400078e0015 */
[----:B------:R-:W-:-:S02]  /*9b90*/  IMAD.MOV.U32 R7, RZ, RZ, R29 ;  /* 0x000000ffff077224 */ /* 0x000fc400078e001d */
[----:B------:R-:W-:Y:S01]  /*9ba0*/  IMAD.MOV.U32 R9, RZ, RZ, R33 ;  /* 0x000000ffff097224 */ /* 0x000fe200078e0021 */
[----:B------:R-:W-:Y:S01]  /*9bb0*/  PRMT R38, R5, 0x7610, R38 ;  /* 0x0000761005267816 */ /* 0x000fe20000000026 */
[----:B------:R-:W-:Y:S01]  /*9bc0*/  IMAD.MOV.U32 R6, RZ, RZ, R28 ;  /* 0x000000ffff067224 */ /* 0x000fe200078e001c */
[----:B------:R-:W-:Y:S02]  /*9bd0*/  PRMT R44, R4, 0x5410, R7 ;  /* 0x00005410042c7816 */ /* 0x000fe40000000007 */
[----:B------:R-:W-:Y:S02]  /*9be0*/  CS2R R4, SRZ ;  /* 0x0000000000047805 */ /* 0x000fe4000001ff00 */
[----:B------:R-:W-:Y:S02]  /*9bf0*/  PRMT R35, R8, 0x5410, R9 ;  /* 0x0000541008237816 */ /* 0x000fe40000000009 */
[----:B012-4-:R-:W-:-:S07]  /*9c00*/  PRMT R51, R6, 0x7610, R51 ;  /* 0x0000761006337816 */ /* 0x017fce0000000033 */
.L_x_2892:
[----:B------:R-:W2:Y:S01]  /*9c10*/  LDL R7, [R1+0x54] ;  /* 0x0000540001077983 */ /* 0x000ea20000100800 */
[----:B------:R-:W-:Y:S01]  /*9c20*/  VIADD R37, R37, 0x20 ;  /* 0x0000002025257836 */ /* 0x000fe20000000000 */
[----:B------:R-:W-:Y:S01]  /*9c30*/  BSSY B1, `(.L_x_2600) ;  /* 0x0000016000017945 */ /* 0x000fe20003800000 */
[----:B------:R-:W-:Y:S02]  /*9c40*/  CS2R R8, SRZ ;  /* 0x0000000000087805 */ /* 0x000fe4000001ff00 */
[----:B------:R-:W-:Y:S02]  /*9c50*/  CS2R R10, SRZ ;  /* 0x00000000000a7805 */ /* 0x000fe4000001ff00 */
[----:B------:R-:W-:Y:S02]  /*9c60*/  ISETP.GE.AND P1, PT, R37, R34, PT ;  /* 0x000000222500720c */ /* 0x000fe40003f26270 */
[----:B--2---:R-:W-:-:S04]  /*9c70*/  LEA.HI R6, R7, R7, RZ, 0x1 ;  /* 0x0000000707067211 */ /* 0x004fc800078f08ff */
[----:B------:R-:W-:-:S05]  /*9c80*/  LOP3.LUT R6, R6, 0xfffffffe, RZ, 0xc0, !PT ;  /* 0xfffffffe06067812 */ /* 0x000fca00078ec0ff */
[----:B------:R-:W-:Y:S01]  /*9c90*/  IMAD.IADD R13, R7, 0x1, -R6 ;  /* 0x00000001070d7824 */ /* 0x000fe200078e0a06 */
[----:B------:R-:W-:-:S04]  /*9ca0*/  CS2R R6, SRZ ;  /* 0x0000000000067805 */ /* 0x000fc8000001ff00 */
[----:B------:R-:W-:Y:S01]  /*9cb0*/  SHF.L.U32 R13, R13, 0x1f, RZ ;  /* 0x0000001f0d0d7819 */ /* 0x000fe200000006ff */
[----:B------:R-:W-:Y:S06]  /*9cc0*/  @P1 BRA `(.L_x_2601) ;  /* 0x0000000000301947 */ /* 0x000fec0003800000 */
[----:B------:R-:W-:Y:S02]  /*9cd0*/  CS2R R6, SRZ ;  /* 0x0000000000067805 */ /* 0x000fe4000001ff00 */
[----:B------:R-:W-:Y:S02]  /*9ce0*/  CS2R R8, SRZ ;  /* 0x0000000000087805 */ /* 0x000fe4000001ff00 */
[----:B------:R-:W-:Y:S01]  /*9cf0*/  CS2R R10, SRZ ;  /* 0x00000000000a7805 */ /* 0x000fe2000001ff00 */
[----:B------:R-:W-:Y:S06]  /*9d00*/  @P0 BRA `(.L_x_2601) ;  /* 0x0000000000200947 */ /* 0x000fec0003800000 */
[C---:B------:R-:W-:Y:S01]  /*9d10*/  IMAD.SHL.U32 R4, R16.reuse, 0x2, RZ ;  /* 0x0000000210047824 */ /* 0x040fe200078e00ff */
[----:B------:R-:W-:-:S04]  /*9d20*/  SHF.L.U64.HI R5, R16, 0x1, R17 ;  /* 0x0000000110057819 */ /* 0x000fc80000010211 */
[-C--:B---3--:R-:W-:Y:S02]  /*9d30*/  IADD3 R8, P1, R3, R4.reuse, RZ ;  /* 0x0000000403087210 */ /* 0x088fe40007f3e0ff */
[----:B------:R-:W-:-:S03]  /*9d40*/  IADD3 R4, P2, R14, R4, RZ ;  /* 0x000000040e047210 */ /* 0x000fc60007f5e0ff */
[--C-:B------:R-:W-:Y:S02]  /*9d50*/  IMAD.X R9, R0, 0x1, R5.reuse, P1 ;  /* 0x0000000100097824 */ /* 0x100fe400008e0605 */
[----:B------:R-:W-:-:S04]  /*9d60*/  IMAD.X R5, R24, 0x1, R5, P2 ;  /* 0x0000000118057824 */ /* 0x000fc800010e0605 */
[----:B------:R-:W5:Y:S04]  /*9d70*/  LD.E.128 R8, desc[UR42][R8.64] ;  /* 0x0000002a08087980 */ /* 0x000f68000c101d00 */
[----:B------:R-:W5:Y:S02]  /*9d80*/  LD.E.128 R4, desc[UR42][R4.64] ;  /* 0x0000002a04047980 */ /* 0x000f64000c101d00 */
.L_x_2601:
[----:B------:R-:W-:Y:S05]  /*9d90*/  BSYNC B1 ;  /* 0x0000000000017941 */ /* 0x000fea0003800000 */
.L_x_2600:
[----:B------:R-:W0:Y:S01]  /*9da0*/  SYNCS.PHASECHK.TRANS64.TRYWAIT P1, [R2+URZ+0x28c00], R13 ;  /* 0x028c000d020075a7 */ /* 0x000e22000802017f */
[----:B---3-5:R-:W-:Y:S01]  /*9db0*/  IMAD.MOV.U32 R3, RZ, RZ, R5 ;  /* 0x000000ffff037224 */ /* 0x028fe200078e0005 */
[----:B------:R-:W-:Y:S01]  /*9dc0*/  VIADDMNMX R34, R34, -R199, 0x40, PT ;  /* 0x0000004022227446 */ /* 0x000fe200038009c7 */
[C---:B------:R-:W-:Y:S01]  /*9dd0*/  VIADD R12, R193.reuse, 0x20 ;  /* 0x00000020c10c7836 */ /* 0x040fe20000000000 */
[----:B------:R-:W-:Y:S01]  /*9de0*/  MOV R15, R9 ;  /* 0x00000009000f7202 */ /* 0x000fe20000000f00 */
[----:B------:R-:W-:Y:S01]  /*9df0*/  IMAD.MOV.U32 R0, RZ, RZ, R4 ;  /* 0x000000ffff007224 */ /* 0x000fe200078e0004 */
[-C--:B------:R-:W-:Y:S01]  /*9e00*/  ISETP.GE.OR P2, PT, R193, R34.reuse, P0 ;  /* 0x00000022c100720c */ /* 0x080fe20000746670 */
[----:B------:R-:W-:Y:S01]  /*9e10*/  IMAD.MOV.U32 R14, RZ, RZ, R8 ;  /* 0x000000ffff0e7224 */ /* 0x000fe200078e0008 */
[----:B------:R-:W-:Y:S01]  /*9e20*/  PRMT R52, R3, 0x7610, R52 ;  /* 0x0000761003347816 */ /* 0x000fe20000000034 */
[----:B------:R-:W-:Y:S01]  /*9e30*/  IMAD.MOV.U32 R3, RZ, RZ, R6 ;  /* 0x000000ffff037224 */ /* 0x000fe200078e0006 */
[----:B------:R-:W-:Y:S01]  /*9e40*/  ISETP.GE.OR P0, PT, R12, R34, P0 ;  /* 0x000000220c00720c */ /* 0x000fe20000706670 */
[----:B------:R-:W-:Y:S01]  /*9e50*/  IMAD.MOV.U32 R12, RZ, RZ, R7 ;  /* 0x000000ffff0c7224 */ /* 0x000fe200078e0007 */
[----:B------:R-:W-:Y:S01]  /*9e60*/  PRMT R0, R0, 0x5410, R0 ;  /* 0x0000541000007816 */ /* 0x000fe20000000000 */
[----:B------:R-:W-:Y:S01]  /*9e70*/  BSSY B1, `(.L_x_2602) ;  /* 0x0000006000017945 */ /* 0x000fe20003800000 */
[----:B------:R-:W-:Y:S01]  /*9e80*/  PRMT R52, R52, 0x5410, R3 ;  /* 0x0000541034347816 */ /* 0x000fe20000000003 */
[----:B------:R-:W-:Y:S01]  /*9e90*/  IMAD.IADD R3, R16, 0x1, R39 ;  /* 0x0000000110037824 */ /* 0x000fe200078e0227 */
[----:B------:R-:W-:-:S02]  /*9ea0*/  PRMT R0, R12, 0x7610, R0 ;  /* 0x000076100c007816 */ /* 0x000fc40000000000 */
[----:B------:R-:W-:Y:S01]  /*9eb0*/  PRMT R53, R14, 0x5410, R15 ;  /* 0x000054100e357816 */ /* 0x000fe2000000000f */
[----:B0-----:R-:W-:Y:S06]  /*9ec0*/  @!P1 BRA `(.L_x_2603) ;  /* 0x0000016000549947 */ /* 0x001fec0003800000 */
.L_x_2893:
[----:B------:R-:W-:Y:S05]  /*9ed0*/  BSYNC B1 ;  /* 0x0000000000017941 */ /* 0x000fea0003800000 */
.L_x_2602:
[----:B------:R-:W-:Y:S01]  /*9ee0*/  BSSY B1, `(.L_x_2604) ;  /* 0x0000068000017945 */ /* 0x000fe20003800000 */
[----:B------:R-:W-:Y:S01]  /*9ef0*/  IMAD.MOV.U32 R54, RZ, RZ, R10 ;  /* 0x000000ffff367224 */ /* 0x000fe200078e000a */
[----:B------:R-:W-:Y:S01]  /*9f00*/  LOP3.LUT R3, R3, 0x38, RZ, 0xc0, !PT ;  /* 0x0000003803037812 */ /* 0x000fe200078ec0ff */
[----:B------:R-:W-:Y:S01]  /*9f10*/  IMAD.MOV.U32 R55, RZ, RZ, R11 ;  /* 0x000000ffff377224 */ /* 0x000fe200078e000b */
[----:B------:R-:W-:Y:S06]  /*9f20*/  @P2 BRA `(.L_x_2605) ;  /* 0x00000004008c2947 */ /* 0x000fec0003800000 */
[----:B------:R-:W1:Y:S01]  /*9f30*/  S2R R14, SR_TID.X ;  /* 0x00000000000e7919 */ /* 0x000e620000002100 */
[----:B------:R-:W-:Y:S01]  /*9f40*/  IMAD.SHL.U32 R12, R200, 0x40, RZ ;  /* 0x00000040c80c7824 */ /* 0x000fe200078e00ff */
[----:B------:R-:W-:Y:S01]  /*9f50*/  SHF.R.U64 R50, R30, 0x10, R31 ;  /* 0x000000101e327819 */ /* 0x000fe2000000121f */
[--C-:B------:R-:W-:Y:S01]  /*9f60*/  HADD2.F32 R39, -RZ, R38.reuse.H0_H0 ;  /* 0x20000026ff277230 */ /* 0x100fe20000004100 */
[--C-:B------:R-:W-:Y:S01]  /*9f70*/  SHF.R.U32.HI R34, RZ, 0x10, R21.reuse ;  /* 0x00000010ff227819 */ /* 0x100fe20000011615 */
[----:B------:R-:W-:Y:S01]  /*9f80*/  HADD2.F32 R37, -RZ, R38.H1_H1 ;  /* 0x30000026ff257230 */ /* 0x000fe20000004100 */
[----:B------:R-:W-:Y:S02]  /*9f90*/  LOP3.LUT R24, R12, 0x1c0, RZ, 0xc0, !PT ;  /* 0x000001c00c187812 */ /* 0x000fe400078ec0ff */
[----:B------:R-:W-:Y:S01]  /*9fa0*/  SHF.R.U64 R48, R20, 0x10, R21 ;  /* 0x0000001014307819 */ /* 0x000fe20000001215 */
[----:B------:R-:W-:Y:S01]  /*9fb0*/  HADD2.F32 R34, -RZ, R34.H0_H0 ;  /* 0x20000022ff227230 */ /* 0x000fe20000004100 */
[----:B------:R-:W-:-:S02]  /*9fc0*/  LOP3.LUT R12, R24, 0x38, R16, 0xf8, !PT ;  /* 0x00000038180c7812 */ /* 0x000fc400078ef810 */
[--C-:B------:R-:W-:Y:S02]  /*9fd0*/  SHF.R.U32.HI R15, RZ, 0x3, R24.reuse ;  /* 0x00000003ff0f7819 */ /* 0x100fe40000011618 */
[----:B------:R-:W-:Y:S02]  /*9fe0*/  SHF.R.U32.HI R36, RZ, 0x10, R31 ;  /* 0x00000010ff247819 */ /* 0x000fe4000001161f */
[----:B------:R-:W-:Y:S02]  /*9ff0*/  LOP3.LUT R12, R12, R15, RZ, 0x3c, !PT ;  /* 0x0000000f0c0c7212 */ /* 0x000fe400078e3cff */
[----:B------:R-:W-:Y:S02]  /*a000*/  LOP3.LUT R24, R15, R3, R24, 0x1e, !PT ;  /* 0x000000030f187212 */ /* 0x000fe400078e1e18 */
[----:B------:R-:W-:Y:S02]  /*a010*/  SHF.R.U64 R49, R32, 0x10, R33 ;  /* 0x0000001020317819 */ /* 0x000fe40000001221 */
[----:B------:R-:W-:-:S02]  /*a020*/  SHF.R.U32.HI R40, RZ, 0x10, R29 ;  /* 0x00000010ff287819 */ /* 0x000fc4000001161d */
[----:B------:R-:W-:Y:S02]  /*a030*/  SHF.R.U64 R47, R28, 0x10, R29 ;  /* 0x000000101c2f7819 */ /* 0x000fe4000000121d */
[----:B------:R-:W-:Y:S01]  /*a040*/  SHF.R.U32.HI R42, RZ, 0x10, R33 ;  /* 0x00000010ff2a7819 */ /* 0x000fe20000011621 */
[----:B-1----:R-:W-:-:S05]  /*a050*/  VIADD R14, R14, 0xffffff80 ;  /* 0xffffff800e0e7836 */ /* 0x002fca0000000000 */
[----:B------:R-:W-:-:S04]  /*a060*/  SHF.R.S32.HI R25, RZ, 0x1f, R14 ;  /* 0x0000001fff197819 */ /* 0x000fc8000001140e */
[----:B------:R-:W-:-:S04]  /*a070*/  LEA.HI R25, R25, R14, RZ, 0x5 ;  /* 0x0000000e19197211 */ /* 0x000fc800078f28ff */
[----:B------:R-:W-:-:S05]  /*a080*/  SHF.R.S32.HI R25, RZ, 0x5, R25 ;  /* 0x00000005ff197819 */ /* 0x000fca0000011419 */
[C---:B0-----:R-:W-:Y:S02]  /*a090*/  IMAD R13, R25.reuse, 0x200, R12 ;  /* 0x00000200190d7824 */ /* 0x041fe400078e020c */
[----:B------:R-:W-:Y:S02]  /*a0a0*/  IMAD R25, R25, 0x200, R24 ;  /* 0x0000020019197824 */ /* 0x000fe400078e0218 */
[--C-:B------:R-:W-:Y:S02]  /*a0b0*/  IMAD R45, R13, 0x2, R2.reuse ;  /* 0x000000020d2d7824 */ /* 0x100fe400078e0202 */
[----:B------:R-:W-:-:S03]  /*a0c0*/  IMAD R46, R25, 0x2, R2 ;  /* 0x00000002192e7824 */ /* 0x000fc600078e0202 */
[----:B------:R-:W0:Y:S04]  /*a0d0*/  LDS.128 R12, [R45+0x20400] ;  /* 0x020400002d0c7984 */ /* 0x000e280000000c00 */
[----:B------:R-:W1:Y:S01]  /*a0e0*/  LDS.128 R24, [R46+0x20400] ;  /* 0x020400002e187984 */ /* 0x000e620000000c00 */
[--C-:B0-----:R-:W-:Y:S02]  /*a0f0*/  HADD2.F32 R20, -RZ, R13.reuse.H0_H0 ;  /* 0x2000000dff147230 */ /* 0x101fe40000004100 */
[----:B------:R-:W-:Y:S02]  /*a100*/  HADD2.F32 R21, -RZ, R13.H1_H1 ;  /* 0x3000000dff157230 */ /* 0x000fe40000004100 */
[--C-:B-1----:R-:W-:Y:S02]  /*a110*/  HADD2.F32 R30, -RZ, R25.reuse.H0_H0 ;  /* 0x20000019ff1e7230 */ /* 0x102fe40000004100 */
[----:B------:R-:W-:-:S02]  /*a120*/  HADD2.F32 R31, -RZ, R25.H1_H1 ;  /* 0x30000019ff1f7230 */ /* 0x000fc40000004100 */
[----:B------:R-:W-:Y:S02]  /*a130*/  HADD2.F32 R32, -RZ, R27.H0_H0 ;  /* 0x2000001bff207230 */ /* 0x000fe40000004100 */
[C---:B------:R-:W-:Y:S01]  /*a140*/  FMUL.FTZ R41, R30.reuse, R39 ;  /* 0x000000271e297220 */ /* 0x040fe20000410000 */
[-C--:B------:R-:W-:Y:S01]  /*a150*/  FMUL.FTZ R43, R30, R37.reuse ;  /* 0x000000251e2b7220 */ /* 0x080fe20000410000 */
[----:B------:R-:W-:Y:S02]  /*a160*/  HADD2.F32 R30, -RZ, R36.H0_H0 ;  /* 0x20000024ff1e7230 */ /* 0x000fe40000004100 */
[----:B------:R-:W-:Y:S01]  /*a170*/  FMUL.FTZ R36, R31, R34 ;  /* 0x000000221f247220 */ /* 0x000fe20000410000 */
[C---:B------:R-:W-:Y:S01]  /*a180*/  FFMA.FTZ R38, R20.reuse, R37, -R41 ;  /* 0x0000002514267223 */ /* 0x040fe20000010829 */
[----:B------:R-:W-:Y:S02]  /*a190*/  HADD2.F32 R41, -RZ, R44.H1_H1 ;  /* 0x3000002cff297230 */ /* 0x000fe40000004100 */
[----:B------:R-:W-:Y:S01]  /*a1a0*/  FFMA.FTZ R43, R20, R39, R43 ;  /* 0x00000027142b7223 */ /* 0x000fe2000001002b */
[----:B------:R-:W-:-:S02]  /*a1b0*/  HADD2.F32 R37, -RZ, R35.H1_H1 ;  /* 0x30000023ff257230 */ /* 0x000fc40000004100 */
[-C--:B------:R-:W-:Y:S01]  /*a1c0*/  FMUL.FTZ R20, R31, R30.reuse ;  /* 0x0000001e1f147220 */ /* 0x080fe20000410000 */
[----:B------:R-:W-:Y:S02]  /*a1d0*/  HADD2.F32 R28, -RZ, R15.H0_H0 ;  /* 0x2000000fff1c7230 */ /* 0x000fe40000004100 */
[----:B------:R-:W-:Y:S01]  /*a1e0*/  FFMA.FTZ R39, R21, R30, -R36 ;  /* 0x0000001e15277223 */ /* 0x000fe20000010824 */
[C---:B------:R-:W-:Y:S01]  /*a1f0*/  FMUL.FTZ R31, R32.reuse, R41 ;  /* 0x00000029201f7220 */ /* 0x040fe20000410000 */
[----:B------:R-:W-:Y:S02]  /*a200*/  HADD2.F32 R33, -RZ, R27.H1_H1 ;  /* 0x3000001bff217230 */ /* 0x000fe40000004100 */
[-C--:B------:R-:W-:Y:S01]  /*a210*/  FMUL.FTZ R32, R32, R37.reuse ;  /* 0x0000002520207220 */ /* 0x080fe20000410000 */
[----:B------:R-:W-:Y:S02]  /*a220*/  HADD2.F32 R36, -RZ, R40.H0_H0 ;  /* 0x20000028ff247230 */ /* 0x000fe40000004100 */
[----:B------:R-:W-:Y:S01]  /*a230*/  FFMA.FTZ R37, R28, R37, -R31 ;  /* 0x000000251c257223 */ /* 0x000fe2000001081f */
[----:B------:R-:W-:-:S02]  /*a240*/  HADD2.F32 R29, -RZ, R15.H1_H1 ;  /* 0x3000000fff1d7230 */ /* 0x000fc40000004100 */
[----:B------:R-:W-:Y:S01]  /*a250*/  FFMA.FTZ R41, R28, R41, R32 ;  /* 0x000000291c297223 */ /* 0x000fe20000010020 */
[----:B------:R-:W-:Y:S02]  /*a260*/  HADD2.F32 R30, -RZ, R42.H0_H0 ;  /* 0x2000002aff1e7230 */ /* 0x000fe40000004100 */
[----:B------:R-:W-:Y:S01]  /*a270*/  FFMA.FTZ R40, R21, R34, R20 ;  /* 0x0000002215287223 */ /* 0x000fe20000010014 */
[----:B------:R-:W-:Y:S02]  /*a280*/  HADD2.F32 R25, -RZ, R24.H0_H0 ;  /* 0x20000018ff197230 */ /* 0x000fe40000004100 */
[C---:B------:R-:W-:Y:S01]  /*a290*/  FMUL.FTZ R28, R33.reuse, R36 ;  /* 0x00000024211c7220 */ /* 0x040fe20000410000 */
[----:B------:R-:W-:Y:S02]  /*a2a0*/  HADD2.F32 R32, -RZ, R44.H0_H0 ;  /* 0x2000002cff207230 */ /* 0x000fe40000004100 */
[----:B------:R-:W-:Y:S01]  /*a2b0*/  FMUL.FTZ R44, R33, R30 ;  /* 0x0000001e212c7220 */ /* 0x000fe20000410000 */
[----:B------:R-:W-:-:S02]  /*a2c0*/  HADD2.F32 R20, -RZ, R51.H1_H1 ;  /* 0x30000033ff147230 */ /* 0x000fc40000004100 */
[----:B------:R-:W-:Y:S01]  /*a2d0*/  FFMA.FTZ R42, R29, R30, -R28 ;  /* 0x0000001e1d2a7223 */ /* 0x000fe2000001081c */
[----:B------:R-:W-:Y:S02]  /*a2e0*/  HADD2.F32 R13, -RZ, R12.H0_H0 ;  /* 0x2000000cff0d7230 */ /* 0x000fe40000004100 */
[C---:B------:R-:W-:Y:S01]  /*a2f0*/  FMUL.FTZ R34, R25.reuse, R32 ;  /* 0x0000002019227220 */ /* 0x040fe20000410000 */
[----:B------:R-:W-:Y:S02]  /*a300*/  HADD2.F32 R27, -RZ, R26.H0_H0 ;  /* 0x2000001aff1b7230 */ /* 0x000fe40000004100 */
[----:B------:R-:W-:Y:S01]  /*a310*/  FMUL.FTZ R25, R25, R20 ;  /* 0x0000001419197220 */ /* 0x000fe20000410000 */
[----:B------:R-:W-:Y:S02]  /*a320*/  HADD2.F32 R30, -RZ, R51.H0_H0 ;  /* 0x20000033ff1e7230 */ /* 0x000fe40000004100 */
[----:B------:R-:W-:Y:S01]  /*a330*/  FFMA.FTZ R44, R29, R36, R44 ;  /* 0x000000241d2c7223 */ /* 0x000fe2000001002c */
[----:B------:R-:W-:-:S02]  /*a340*/  HADD2.F32 R28, -RZ, R35.H0_H0 ;  /* 0x20000023ff1c7230 */ /* 0x000fc40000004100 */
[----:B------:R-:W-:Y:S01]  /*a350*/  FFMA.FTZ R34, R13, R20, -R34 ;  /* 0x000000140d227223 */ /* 0x000fe20000010822 */
[----:B------:R-:W-:Y:S02]  /*a360*/  HADD2.F32 R15, -RZ, R14.H0_H0 ;  /* 0x2000000eff0f7230 */ /* 0x000fe40000004100 */
[----:B------:R-:W-:Y:S01]  /*a370*/  FMUL.FTZ R36, R27, R30 ;  /* 0x0000001e1b247220 */ /* 0x000fe20000410000 */
[----:B------:R-:W-:Y:S01]  /*a380*/  FFMA.FTZ R32, R13, R32, R25 ;  /* 0x000000200d207223 */ /* 0x000fe20000010019 */
[-C--:B------:R-:W-:Y:S01]  /*a390*/  FMUL.FTZ R20, R27, R28.reuse ;  /* 0x0000001c1b147220 */ /* 0x080fe20000410000 */
[----:B------:R-:W-:Y:S02]  /*a3a0*/  HADD2.F32 R24, -RZ, R24.H1_H1 ;  /* 0x30000018ff187230 */ /* 0x000fe40000004100 */
[C---:B------:R-:W-:Y:S01]  /*a3b0*/  FFMA.FTZ R36, R15.reuse, R28, -R36 ;  /* 0x0000001c0f247223 */ /* 0x040fe20000010824 */
[----:B------:R-:W-:Y:S02]  /*a3c0*/  HADD2.F32 R26, -RZ, R26.H1_H1 ;  /* 0x3000001aff1a7230 */ /* 0x000fe40000004100 */
[----:B------:R-:W-:Y:S01]  /*a3d0*/  FFMA.FTZ R20, R15, R30, R20 ;  /* 0x0000001e0f147223 */ /* 0x000fe20000010014 */
[----:B------:R-:W-:-:S02]  /*a3e0*/  HADD2.F32 R25, -RZ, R48.H0_H0 ;  /* 0x20000030ff197230 */ /* 0x000fc40000004100 */
[----:B------:R-:W-:Y:S02]  /*a3f0*/  HADD2.F32 R27, -RZ, R47.H0_H0 ;  /* 0x2000002fff1b7230 */ /* 0x000fe40000004100 */
[----:B------:R-:W-:Y:S02]  /*a400*/  HADD2.F32 R13, -RZ, R50.H0_H0 ;  /* 0x20000032ff0d7230 */ /* 0x000fe40000004100 */
[----:B------:R-:W-:Y:S01]  /*a410*/  FMUL.FTZ R15, R24, R25 ;  /* 0x00000019180f7220 */ /* 0x000fe20000410000 */
[----:B------:R-:W-:Y:S02]  /*a420*/  HADD2.F32 R21, -RZ, R49.H0_H0 ;  /* 0x20000031ff157230 */ /* 0x000fe40000004100 */
[----:B------:R-:W-:Y:S01]  /*a430*/  FMUL.FTZ R33, R26, R27 ;  /* 0x0000001b1a217220 */ /* 0x000fe20000410000 */
[----:B------:R-:W-:Y:S02]  /*a440*/  HADD2.F32 R12, -RZ, R12.H1_H1 ;  /* 0x3000000cff0c7230 */ /* 0x000fe40000004100 */
[----:B------:R-:W-:Y:S01]  /*a450*/  FMUL.FTZ R24, R24, R13 ;  /* 0x0000000d18187220 */ /* 0x000fe20000410000 */
[----:B------:R-:W-:-:S02]  /*a460*/  HADD2.F32 R14, -RZ, R14.H1_H1 ;  /* 0x3000000eff0e7230 */ /* 0x000fc40000004100 */
[----:B------:R-:W-:Y:S01]  /*a470*/  FMUL.FTZ R26, R26, R21 ;  /* 0x000000151a1a7220 */ /* 0x000fe20000410000 */
[C---:B------:R-:W-:Y:S01]  /*a480*/  FFMA.FTZ R29, R12.reuse, R13, -R15 ;  /* 0x0000000d0c1d7223 */ /* 0x040fe2000001080f */
[----:B------:R-:W-:Y:S01]  /*a490*/  FFMA.FTZ R31, R12, R25, R24 ;  /* 0x000000190c1f7223 */ /* 0x000fe20000010018 */
[C---:B------:R-:W-:Y:S01]  /*a4a0*/  FFMA.FTZ R33, R14.reuse, R21, -R33 ;  /* 0x000000150e217223 */ /* 0x040fe20000010821 */
[----:B------:R-:W-:Y:S01]  /*a4b0*/  FFMA.FTZ R21, R14, R27, R26 ;  /* 0x0000001b0e157223 */ /* 0x000fe2000001001a */
[----:B------:R-:W-:Y:S02]  /*a4c0*/  F2FP.F16.F32.PACK_AB R13, R39, R38 ;  /* 0x00000026270d723e */ /* 0x000fe400000000ff */
[----:B------:R-:W-:Y:S02]  /*a4d0*/  F2FP.F16.F32.PACK_AB R15, R42, R37 ;  /* 0x000000252a0f723e */ /* 0x000fe400000000ff */
[----:B------:R-:W-:Y:S02]  /*a4e0*/  F2FP.F16.F32.PACK_AB R12, R29, R34 ;  /* 0x000000221d0c723e */ /* 0x000fe400000000ff */
[----:B------:R-:W-:-:S02]  /*a4f0*/  F2FP.F16.F32.PACK_AB R14, R33, R36 ;  /* 0x00000024210e723e */ /* 0x000fc400000000ff */
[----:B------:R-:W-:Y:S02]  /*a500*/  F2FP.F16.F32.PACK_AB R25, R40, R43 ;  /* 0x0000002b2819723e */ /* 0x000fe400000000ff */
[----:B------:R-:W-:Y:S01]  /*a510*/  F2FP.F16.F32.PACK_AB R27, R44, R41 ;  /* 0x000000292c1b723e */ /* 0x000fe200000000ff */
[----:B------:R1:W-:Y:S01]  /*a520*/  STS.128 [R45+0x20400], R12 ;  /* 0x0204000c2d007388 */ /* 0x0003e20000000c00 */
[----:B------:R-:W-:Y:S02]  /*a530*/  F2FP.F16.F32.PACK_AB R24, R31, R32 ;  /* 0x000000201f18723e */ /* 0x000fe400000000ff */
[----:B------:R-:W-:-:S05]  /*a540*/  F2FP.F16.F32.PACK_AB R26, R21, R20 ;  /* 0x00000014151a723e */ /* 0x000fca00000000ff */
[----:B------:R1:W-:Y:S02]  /*a550*/  STS.128 [R46+0x20400], R24 ;  /* 0x020400182e007388 */ /* 0x0003e40000000c00 */
.L_x_2605:
[----:B------:R-:W-:Y:S05]  /*a560*/  BSYNC B1 ;  /* 0x0000000000017941 */ /* 0x000fea0003800000 */
.L_x_2604:
[----:B------:R-:W-:Y:S01]  /*a570*/  PRMT R33, R54, 0x5410, R55 ;  /* 0x0000541036217816 */ /* 0x000fe20000000037 */
[----:B------:R-:W-:Y:S06]  /*a580*/  @P0 BRA `(.L_x_2596) ;  /* 0x0000000400800947 */ /* 0x000fec0003800000 */
[----:B------:R-:W2:Y:S01]  /*a590*/  LDL R20, [R1+0x60] ;  /* 0x0000600001147983 */ /* 0x000ea20000100800 */
[C---:B-1----:R-:W-:Y:S02]  /*a5a0*/  VIADD R12, R193.reuse, 0x20 ;  /* 0x00000020c10c7836 */ /* 0x042fe40000000000 */
[----:B0-----:R-:W-:Y:S01]  /*a5b0*/  VIADD R13, R193, 0x20 ;  /* 0x00000020c10d7836 */ /* 0x001fe20000000000 */
[----:B------:R-:W3:Y:S01]  /*a5c0*/  LDL R42, [R1+0x5c] ;  /* 0x00005c00012a7983 */ /* 0x000ee20000100800 */
[----:B------:R-:W-:Y:S02]  /*a5d0*/  IMAD.SHL.U32 R12, R12, 0x40, RZ ;  /* 0x000000400c0c7824 */ /* 0x000fe400078e00ff */
[----:B------:R-:W-:-:S03]  /*a5e0*/  IMAD.SHL.U32 R13, R13, 0x40, RZ ;  /* 0x000000400d0d7824 */ /* 0x000fc600078e00ff */
[----:B------:R-:W-:Y:S02]  /*a5f0*/  LOP3.LUT R12, R12, 0x1c0, RZ, 0xc0, !PT ;  /* 0x000001c00c0c7812 */ /* 0x000fe400078ec0ff */
[----:B------:R-:W-:Y:S02]  /*a600*/  LOP3.LUT R13, R13, 0x1c0, RZ, 0xc0, !PT ;  /* 0x000001c00d0d7812 */ /* 0x000fe400078ec0ff */
[----:B------:R-:W-:-:S04]  /*a610*/  SHF.R.U32.HI R12, RZ, 0x3, R12 ;  /* 0x00000003ff0c7819 */ /* 0x000fc8000001160c */
[----:B------:R-:W-:Y:S01]  /*a620*/  LOP3.LUT R3, R12, R3, R13, 0x1e, !PT ;  /* 0x000000030c037212 */ /* 0x000fe200078e1e0d */
[----:B------:R-:W-:Y:S01]  /*a630*/  HADD2.F32 R28, -RZ, R52.H0_H0 ;  /* 0x20000034ff1c7230 */ /* 0x000fe20000004100 */
[--C-:B------:R-:W-:Y:S02]  /*a640*/  SHF.R.U64 R41, R8, 0x10, R9.reuse ;  /* 0x0000001008297819 */ /* 0x100fe40000001209 */
[----:B------:R-:W-:Y:S02]  /*a650*/  SHF.R.U32.HI R21, RZ, 0x10, R9 ;  /* 0x00000010ff157819 */ /* 0x000fe40000011609 */
[--C-:B------:R-:W-:Y:S02]  /*a660*/  SHF.R.U64 R38, R4, 0x10, R5.reuse ;  /* 0x0000001004267819 */ /* 0x100fe40000001205 */
[----:B------:R-:W-:-:S05]  /*a670*/  SHF.R.U32.HI R30, RZ, 0x10, R5 ;  /* 0x00000010ff1e7819 */ /* 0x000fca0000011605 */
[----:B------:R-:W-:Y:S01]  /*a680*/  HADD2.F32 R30, -RZ, R30.H0_H0 ;  /* 0x2000001eff1e7230 */ /* 0x000fe20000004100 */
[--C-:B------:R-:W-:Y:S02]  /*a690*/  SHF.R.U64 R40, R10, 0x10, R11.reuse ;  /* 0x000000100a287819 */ /* 0x100fe4000000120b */
[----:B------:R-:W-:Y:S02]  /*a6a0*/  SHF.R.U32.HI R39, RZ, 0x10, R11 ;  /* 0x00000010ff277819 */ /* 0x000fe4000001160b */
[--C-:B------:R-:W-:Y:S02]  /*a6b0*/  SHF.R.U32.HI R35, RZ, 0x10, R7.reuse ;  /* 0x00000010ff237819 */ /* 0x100fe40000011607 */
[----:B------:R-:W-:Y:S01]  /*a6c0*/  SHF.R.U64 R37, R6, 0x10, R7 ;  /* 0x0000001006257819 */ /* 0x000fe20000001207 */
[----:B--2---:R-:W-:Y:S01]  /*a6d0*/  IMAD.IADD R3, R20, 0x1, R3 ;  /* 0x0000000114037824 */ /* 0x004fe200078e0203 */
[----:B---3--:R-:W0:Y:S04]  /*a6e0*/  LDS.128 R12, [R42+0x20400] ;  /* 0x020400002a0c7984 */ /* 0x008e280000000c00 */
[----:B------:R-:W-:-:S05]  /*a6f0*/  LEA R3, R3, R2, 0x1 ;  /* 0x0000000203037211 */ /* 0x000fca00078e08ff */
[----:B------:R-:W1:Y:S01]  /*a700*/  LDS.128 R24, [R3+0x20400] ;  /* 0x0204000003187984 */ /* 0x000e620000000c00 */
[----:B------:R-:W-:Y:S02]  /*a710*/  HADD2.F32 R20, -RZ, R53.H1_H1 ;  /* 0x30000035ff147230 */ /* 0x000fe40000004100 */
[----:B0-----:R-:W-:Y:S02]  /*a720*/  HADD2.F32 R5, -RZ, R13.H0_H0 ;  /* 0x2000000dff057230 */ /* 0x001fe40000004100 */
[----:B-1----:R-:W-:-:S05]  /*a730*/  HADD2.F32 R9, -RZ, R25.H0_H0 ;  /* 0x20000019ff097230 */ /* 0x002fca0000004100 */
[C---:B------:R-:W-:Y:S01]  /*a740*/  FMUL.FTZ R32, R9.reuse, R28 ;  /* 0x0000001c09207220 */ /* 0x040fe20000410000 */
[-C--:B------:R-:W-:Y:S01]  /*a750*/  FMUL.FTZ R34, R9, R20.reuse ;  /* 0x0000001409227220 */ /* 0x080fe20000410000 */
[----:B------:R-:W-:Y:S02]  /*a760*/  HADD2.F32 R25, -RZ, R25.H1_H1 ;  /* 0x30000019ff197230 */ /* 0x000fe40000004100 */
[C---:B------:R-:W-:Y:S01]  /*a770*/  FFMA.FTZ R32, R5.reuse, R20, -R32 ;  /* 0x0000001405207223 */ /* 0x040fe20000010820 */
[----:B------:R-:W-:Y:S02]  /*a780*/  HADD2.F32 R20, -RZ, R21.H0_H0 ;  /* 0x20000015ff147230 */ /* 0x000fe40000004100 */
[----:B------:R-:W-:Y:S01]  /*a790*/  FFMA.FTZ R34, R5, R28, R34 ;  /* 0x0000001c05227223 */ /* 0x000fe20000010022 */
[----:B------:R-:W-:Y:S02]  /*a7a0*/  HADD2.F32 R8, -RZ, R24.H0_H0 ;  /* 0x20000018ff087230 */ /* 0x000fe40000004100 */
[----:B------:R-:W-:-:S02]  /*a7b0*/  HADD2.F32 R9, -RZ, R0.H1_H1 ;  /* 0x30000000ff097230 */ /* 0x000fc40000004100 */
[----:B------:R-:W-:Y:S02]  /*a7c0*/  HADD2.F32 R5, -RZ, R53.H0_H0 ;  /* 0x20000035ff057230 */ /* 0x000fe40000004100 */
[C---:B------:R-:W-:Y:S01]  /*a7d0*/  FMUL.FTZ R36, R25.reuse, R30 ;  /* 0x0000001e19247220 */ /* 0x040fe20000410000 */
[----:B------:R-:W-:Y:S02]  /*a7e0*/  HADD2.F32 R13, -RZ, R13.H1_H1 ;  /* 0x3000000dff0d7230 */ /* 0x000fe40000004100 */
[-C--:B------:R-:W-:Y:S01]  /*a7f0*/  FMUL.FTZ R28, R25, R20.reuse ;  /* 0x00000014191c7220 */ /* 0x080fe20000410000 */
[----:B------:R-:W-:Y:S02]  /*a800*/  HADD2.F32 R4, -RZ, R12.H0_H0 ;  /* 0x2000000cff047230 */ /* 0x000fe40000004100 */
[C---:B------:R-:W-:Y:S01]  /*a810*/  FMUL.FTZ R25, R8.reuse, R9 ;  /* 0x0000000908197220 */ /* 0x040fe20000410000 */
[-C--:B------:R-:W-:Y:S01]  /*a820*/  FMUL.FTZ R8, R8, R5.reuse ;  /* 0x0000000508087220 */ /* 0x080fe20000410000 */
[C---:B------:R-:W-:Y:S01]  /*a830*/  FFMA.FTZ R29, R13.reuse, R20, -R36 ;  /* 0x000000140d1d7223 */ /* 0x040fe20000010824 */
[----:B------:R-:W-:Y:S01]  /*a840*/  FFMA.FTZ R31, R13, R30, R28 ;  /* 0x0000001e0d1f7223 */ /* 0x000fe2000001001c */
[C---:B------:R-:W-:Y:S01]  /*a850*/  FFMA.FTZ R25, R4.reuse, R5, -R25 ;  /* 0x0000000504197223 */ /* 0x040fe20000010819 */
[----:B------:R-:W-:Y:S01]  /*a860*/  FFMA.FTZ R13, R4, R9, R8 ;  /* 0x00000009040d7223 */ /* 0x000fe20000010008 */
[----:B------:R-:W-:-:S02]  /*a870*/  HADD2.F32 R10, -RZ, R26.H0_H0 ;  /* 0x2000001aff0a7230 */ /* 0x000fc40000004100 */
[----:B------:R-:W-:Y:S02]  /*a880*/  HADD2.F32 R11, -RZ, R27.H0_H0 ;  /* 0x2000001bff0b7230 */ /* 0x000fe40000004100 */
[----:B------:R-:W-:Y:S02]  /*a890*/  HADD2.F32 R21, -RZ, R52.H1_H1 ;  /* 0x30000034ff157230 */ /* 0x000fe40000004100 */
[--C-:B------:R-:W-:Y:S02]  /*a8a0*/  HADD2.F32 R5, -RZ, R33.reuse.H0_H0 ;  /* 0x20000021ff057230 */ /* 0x100fe40000004100 */
[----:B------:R-:W-:Y:S02]  /*a8b0*/  HADD2.F32 R8, -RZ, R0.H0_H0 ;  /* 0x20000000ff087230 */ /* 0x000fe40000004100 */
[----:B------:R-:W-:Y:S02]  /*a8c0*/  HADD2.F32 R4, -RZ, R33.H1_H1 ;  /* 0x30000021ff047230 */ /* 0x000fe40000004100 */
[----:B------:R-:W-:Y:S01]  /*a8d0*/  FMUL.FTZ R9, R10, R21 ;  /* 0x000000150a097220 */ /* 0x000fe20000410000 */
[----:B------:R-:W-:-:S02]  /*a8e0*/  HADD2.F32 R6, -RZ, R14.H0_H0 ;  /* 0x2000000eff067230 */ /* 0x000fc40000004100 */
[-C--:B------:R-:W-:Y:S01]  /*a8f0*/  FMUL.FTZ R33, R10, R5.reuse ;  /* 0x000000050a217220 */ /* 0x080fe20000410000 */
[----:B------:R-:W-:Y:S02]  /*a900*/  HADD2.F32 R7, -RZ, R15.H0_H0 ;  /* 0x2000000fff077230 */ /* 0x000fe40000004100 */
[C---:B------:R-:W-:Y:S01]  /*a910*/  FMUL.FTZ R28, R11.reuse, R8 ;  /* 0x000000080b1c7220 */ /* 0x040fe20000410000 */
[----:B------:R-:W-:Y:S02]  /*a920*/  HADD2.F32 R27, -RZ, R27.H1_H1 ;  /* 0x3000001bff1b7230 */ /* 0x000fe40000004100 */
[----:B------:R-:W-:Y:S01]  /*a930*/  FMUL.FTZ R11, R11, R4 ;  /* 0x000000040b0b7220 */ /* 0x000fe20000410000 */
[----:B------:R-:W-:Y:S02]  /*a940*/  HADD2.F32 R10, -RZ, R35.H0_H0 ;  /* 0x20000023ff0a7230 */ /* 0x000fe40000004100 */
[----:B------:R-:W-:Y:S02]  /*a950*/  HADD2.F32 R0, -RZ, R39.H0_H0 ;  /* 0x20000027ff007230 */ /* 0x000fe40000004100 */
[C---:B------:R-:W-:Y:S01]  /*a960*/  FFMA.FTZ R20, R6.reuse, R5, -R9 ;  /* 0x0000000506147223 */ /* 0x040fe20000010809 */
[----:B------:R-:W-:Y:S01]  /*a970*/  FFMA.FTZ R33, R6, R21, R33 ;  /* 0x0000001506217223 */ /* 0x000fe20000010021 */
[----:B------:R-:W-:-:S02]  /*a980*/  HADD2.F32 R15, -RZ, R15.H1_H1 ;  /* 0x3000000fff0f7230 */ /* 0x000fc40000004100 */
[C---:B------:R-:W-:Y:S01]  /*a990*/  FFMA.FTZ R28, R7.reuse, R4, -R28 ;  /* 0x00000004071c7223 */ /* 0x040fe2000001081c */
[----:B------:R-:W-:Y:S01]  /*a9a0*/  FFMA.FTZ R6, R7, R8, R11 ;  /* 0x0000000807067223 */ /* 0x000fe2000001000b */
[----:B------:R-:W-:Y:S02]  /*a9b0*/  HADD2.F32 R24, -RZ, R24.H1_H1 ;  /* 0x30000018ff187230 */ /* 0x000fe40000004100 */
[C---:B------:R-:W-:Y:S01]  /*a9c0*/  FMUL.FTZ R30, R27.reuse, R10 ;  /* 0x0000000a1b1e7220 */ /* 0x040fe20000410000 */
[----:B------:R-:W-:Y:S02]  /*a9d0*/  HADD2.F32 R26, -RZ, R26.H1_H1 ;  /* 0x3000001aff1a7230 */ /* 0x000fe40000004100 */
[----:B------:R-:W-:Y:S01]  /*a9e0*/  FMUL.FTZ R4, R27, R0 ;  /* 0x000000001b047220 */ /* 0x000fe20000410000 */
[----:B------:R-:W-:Y:S02]  /*a9f0*/  HADD2.F32 R9, -RZ, R38.H0_H0 ;  /* 0x20000026ff097230 */ /* 0x000fe40000004100 */
[----:B------:R-:W-:-:S02]  /*aa00*/  HADD2.F32 R11, -RZ, R37.H0_H0 ;  /* 0x20000025ff0b7230 */ /* 0x000fc40000004100 */
[----:B------:R-:W-:Y:S02]  /*aa10*/  HADD2.F32 R5, -RZ, R41.H0_H0 ;  /* 0x20000029ff057230 */ /* 0x000fe40000004100 */
[----:B------:R-:W-:Y:S02]  /*aa20*/  HADD2.F32 R7, -RZ, R40.H0_H0 ;  /* 0x20000028ff077230 */ /* 0x000fe40000004100 */
[C---:B------:R-:W-:Y:S01]  /*aa30*/  FFMA.FTZ R27, R15.reuse, R0, -R30 ;  /* 0x000000000f1b7223 */ /* 0x040fe2000001081e */
[----:B------:R-:W-:Y:S02]  /*aa40*/  HADD2.F32 R12, -RZ, R12.H1_H1 ;  /* 0x3000000cff0c7230 */ /* 0x000fe40000004100 */
[----:B------:R-:W-:Y:S01]  /*aa50*/  FFMA.FTZ R35, R15, R10, R4 ;  /* 0x0000000a0f237223 */ /* 0x000fe20000010004 */
[----:B------:R-:W-:Y:S02]  /*aa60*/  HADD2.F32 R14, -RZ, R14.H1_H1 ;  /* 0x3000000eff0e7230 */ /* 0x000fe40000004100 */
        /* <DEDUP_REMOVED lines=18> */
.L_x_2596:
[----:B------:R-:W-:Y:S05]  /*ab90*/  BSYNC B0 ;  /* 0x0000000000007941 */ /* 0x000fea0003800000 */
.L_x_2582:
        /* <DEDUP_REMOVED lines=8> */
.L_x_2579:
[----:B---3--:R-:W-:-:S05]  /*ac20*/  IMAD.U32 R0, RZ, RZ, UR37 ;  /* 0x00000025ff007e24 */ /* 0x008fca000f8e00ff */
[----:B------:R-:W-:-:S13]  /*ac30*/  ISETP.NE.AND P0, PT, R0, 0x3, PT ;  /* 0x000000030000780c */ /* 0x000fda0003f05270 */
[----:B------:R-:W-:Y:S05]  /*ac40*/  @!P0 BRA `(.L_x_2606) ;  /* 0x0000000000048947 */ /* 0x000fea0003800000 */
[----:B------:R-:W-:Y:S01]  /*ac50*/  BPT.TRAP 0x1 ;  /* 0x000000040000795c */ /* 0x000fe20000300000 */
.L_x_2606:
[----:B-1----:R-:W-:Y:S01]  /*ac60*/  IMAD R15, R18, 0x8, R2 ;  /* 0x00000008120f7824 */ /* 0x002fe200078e0202 */
[----:B------:R-:W-:-:S04]  /*ac70*/  SHF.L.U32 R56, R19, 0x1f, RZ ;  /* 0x0000001f13387819 */ /* 0x000fc800000006ff */
[----:B------:R1:W3:Y:S01]  /*ac80*/  SYNCS.PHASECHK.TRANS64.TRYWAIT P1, [R15+URZ+0x28c30], R56 ;  /* 0x028c30380f0075a7 */ /* 0x0002e2000802017f */
[----:B------:R-:W-:Y:S05]  /*ac90*/  @!P0 BRA `(.L_x_2607) ;  /* 0x0000000000048947 */ /* 0x000fea0003800000 */
[----:B------:R-:W-:Y:S01]  /*aca0*/  BPT.TRAP 0x1 ;  /* 0x000000040000795c */ /* 0x000fe20000300000 */
.L_x_2607:
[C---:B------:R-:W-:Y:S02]  /*acb0*/  VIADD R0, R2.reuse, 0x22400 ;  /* 0x0002240002007836 */ /* 0x040fe40000000000 */
[----:B0-2---:R-:W-:-:S03]  /*acc0*/  VIADD R3, R2, 0x20400 ;  /* 0x0002040002037836 */ /* 0x005fc60000000000 */
[----:B------:R-:W-:Y:S02]  /*acd0*/  SHF.R.U32.HI R0, RZ, 0x4, R0 ;  /* 0x00000004ff007819 */ /* 0x000fe40000011600 */
[----:B------:R-:W-:Y:S02]  /*ace0*/  SHF.R.U32.HI R3, RZ, 0x4, R3 ;  /* 0x00000004ff037819 */ /* 0x000fe40000011603 */
[----:B------:R-:W-:Y:S02]  /*acf0*/  LOP3.LUT R0, R0, 0x3fff, RZ, 0xc0, !PT ;  /* 0x00003fff00007812 */ /* 0x000fe400078ec0ff */
[----:B------:R-:W-:Y:S02]  /*ad00*/  LOP3.LUT R3, R3, 0x3fff, RZ, 0xc0, !PT ;  /* 0x00003fff03037812 */ /* 0x000fe400078ec0ff */
[----:B------:R-:W-:Y:S01]  /*ad10*/  LOP3.LUT R21, R0, 0x10000, RZ, 0xfc, !PT ;  /* 0x0001000000157812 */ /* 0x000fe200078efcff */
[----:B---3--:R-:W-:Y:S06]  /*ad20*/  @P1 BRA `(.L_x_2608) ;  /* 0x0000000000081947 */ /* 0x008fec0003800000 */
[----:B------:R-:W0:Y:S02]  /*ad30*/  SYNCS.PHASECHK.TRANS64.TRYWAIT P1, [R15+URZ+0x28c30], R56 ;  /* 0x028c30380f0075a7 */ /* 0x000e24000802017f */
[----:B0-----:R-:W-:Y:S05]  /*ad40*/  @!P1 BRA `(.L_x_2609) ;  /* 0x0000015000c89947 */ /* 0x001fea0003800000 */
.L_x_2608:
        /* <DEDUP_REMOVED lines=14> */
[----:B------:R-:W-:Y:S02]  /*ae30*/  VIADD R10, R4, 0x4 ;  /* 0x00000004040a7836 */ /* 0x000fe40000000000 */
[----:B------:R-:W-:Y:S02]  /*ae40*/  IMAD.MOV.U32 R11, RZ, RZ, 0x40000040 ;  /* 0x40000040ff0b7424 */ /* 0x000fe400078e00ff */
[----:B------:R-:W-:-:S04]  /*ae50*/  IMAD.MOV.U32 R7, RZ, RZ, 0x40000040 ;  /* 0x40000040ff077424 */ /* 0x000fc800078e00ff */
[----:B------:R-:W-:Y:S01]  /*ae60*/  HGMMA.64x64x16.F32 R24, gdesc[UR4], RZ, !UPT, gsb0 ;  /* 0x00e00000041879f0 */ /* 0x000fe2000c0008ff */
[----:B------:R-:W-:Y:S02]  /*ae70*/  R2UR UR4, R12 ;  /* 0x000000000c0472ca */ /* 0x000fe400000e0000 */
[----:B------:R-:W-:Y:S02]  /*ae80*/  R2UR UR5, R13 ;  /* 0x000000000d0572ca */ /* 0x000fe400000e0000 */
[----:B------:R-:W-:Y:S01]  /*ae90*/  R2UR UR6, R8 ;  /* 0x00000000080672ca */ /* 0x000fe200000e0000 */
[C---:B------:R-:W-:Y:S01]  /*aea0*/  VIADD R8, R6.reuse, 0x4 ;  /* 0x0000000406087836 */ /* 0x040fe20000000000 */
[----:B------:R-:W-:Y:S01]  /*aeb0*/  R2UR UR7, R9 ;  /* 0x00000000090772ca */ /* 0x000fe200000e0000 */
[----:B------:R-:W-:Y:S01]  /*aec0*/  VIADD R6, R6, 0x6 ;  /* 0x0000000606067836 */ /* 0x000fe20000000000 */
[----:B------:R-:W-:Y:S01]  /*aed0*/  MOV R9, 0x40000040 ;  /* 0x4000004000097802 */ /* 0x000fe20000000f00 */
[----:B------:R-:W-:-:S02]  /*aee0*/  WARPGROUP.DEPBAR.LE gsb0, 0x0 ;  /* 0x00008000000079c5 */ /* 0x000fc40000010000 */
[----:B------:R-:W-:-:S08]  /*aef0*/  WARPGROUP.ARRIVE ;  /* 0x00000000000079c5 */ /* 0x000fd00000000000 */
        /* <DEDUP_REMOVED lines=20> */
.L_x_2610:
[----:B------:R-:W2:Y:S01]  /*b040*/  LDL R0, [R1] ;  /* 0x0000000001007983 */ /* 0x000ea20000100800 */
[----:B------:R-:W3:Y:S01]  /*b050*/  LDC R3, c[0x0][0x448] ;  /* 0x00011200ff037b82 */ /* 0x000ee20000000800 */
[----:B------:R-:W-:Y:S01]  /*b060*/  ULDC.64 UR40, c[0x0][0x9e0] ;  /* 0x0002780000287ab9 */ /* 0x000fe20000000a00 */
[----:B------:R-:W-:Y:S01]  /*b070*/  LOP3.LUT R22, R22, 0xffffff7f, RZ, 0xc0, !PT ;  /* 0xffffff7f16167812 */ /* 0x000fe200078ec0ff */
[----:B------:R-:W-:Y:S01]  /*b080*/  UISETP.GE.AND UP0, UPT, UR41, 0x1, UPT ;  /* 0x000000012900788c */ /* 0x000fe2000bf06270 */
[----:B------:R-:W-:Y:S01]  /*b090*/  LEA R57, R168, 0xffffffc0, 0x6 ;  /* 0xffffffc0a8397811 */ /* 0x000fe200078e30ff */
[----:B------:R-:W-:Y:S02]  /*b0a0*/  ULDC UR4, c[0x0][0x9dc] ;  /* 0x0002770000047ab9 */ /* 0x000fe40000000800 */
[----:B------:R-:W-:Y:S01]  /*b0b0*/  IMAD.U32 R20, RZ, RZ, UR4 ;  /* 0x00000004ff147e24 */ /* 0x000fe2000f8e00ff */
[----:B------:R-:W-:Y:S01]  /*b0c0*/  IADD3 R59, -R188, R189, -R57 ;  /* 0x000000bdbc3b7210 */ /* 0x000fe20007ffe939 */
[----:B------:R-:W-:Y:S01]  /*b0d0*/  UP2UR UR47, UPR, URZ, 0x1 ;  /* 0x000000013f2f7883 */ /* 0x000fe20008000000 */
[----:B---3--:R-:W-:-:S13]  /*b0e0*/  ISETP.NE.AND P1, PT, R3, 0x1, PT ;  /* 0x000000010300780c */ /* 0x008fda0003f25270 */
[----:B------:R-:W3:Y:S01]  /*b0f0*/  @P1 LDC R3, c[0x0][0x44c] ;  /* 0x00011300ff031b82 */ /* 0x000ee20000000800 */
[----:B------:R-:W-:-:S07]  /*b100*/  @P1 LOP3.LUT R22, R22, 0x80, RZ, 0xfc, !PT ;  /* 0x0000008016161812 */ /* 0x000fce00078efcff */
[----:B------:R-:W4:Y:S01]  /*b110*/  @P1 LDC R7, c[0x0][0x450] ;  /* 0x00011400ff071b82 */ /* 0x000f220000000800 */
[----:B--2---:R-:W-:-:S04]  /*b120*/  IMAD.IADD R0, R0, 0x1, R199 ;  /* 0x0000000100007824 */ /* 0x004fc800078e02c7 */
[----:B---3--:R-:W-:-:S04]  /*b130*/  @P1 IMAD.HI.U32 R6, R0, R3, RZ ;  /* 0x0000000300061227 */ /* 0x008fc800078e00ff */
[----:B------:R-:W-:Y:S01]  /*b140*/  IMAD.MOV.U32 R3, RZ, RZ, R0 ;  /* 0x000000ffff037224 */ /* 0x000fe200078e0000 */
[----:B----4-:R-:W-:Y:S01]  /*b150*/  @P1 SHF.R.U32.HI R3, RZ, R7, R6 ;  /* 0x00000007ff031219 */ /* 0x010fe20000011606 */
[----:B------:R-:W-:Y:S01]  /*b160*/  VIADD R0, R15, 0x28c40 ;  /* 0x00028c400f007836 */ /* 0x000fe20000000000 */
[----:B------:R-:W-:Y:S01]  /*b170*/  PLOP3.LUT P1, PT, PT, PT, UP0, 0x40, 0x0 ;  /* 0x000000000000781c */ /* 0x000fe20003f2e808 */
[----:B------:R-:W-:Y:S02]  /*b180*/  IMAD.MOV.U32 R7, RZ, RZ, -0x40 ;  /* 0xffffffc0ff077424 */ /* 0x000fe400078e00ff */
[----:B------:R-:W2:Y:S01]  /*b190*/  SHFL.IDX PT, R14, R3, RZ, 0x1c1f ;  /* 0x001c1fff030e7589 */ /* 0x000ea200000e0000 */
[----:B------:R-:W-:Y:S01]  /*b1a0*/  PRMT R0, R191, 0x654, R0 ;  /* 0x00000654bf007816 */ /* 0x000fe20000000000 */
[----:B------:R-:W-:Y:S01]  /*b1b0*/  IMAD R6, R168, R7, 0x41 ;  /* 0x00000041a8067424 */ /* 0x000fe200078e0207 */
[----:B------:R-:W-:Y:S02]  /*b1c0*/  LOP3.LUT R7, RZ, R20, RZ, 0x33, !PT ;  /* 0x00000014ff077212 */ /* 0x000fe400078e33ff */
[----:B------:R3:W-:Y:S01]  /*b1d0*/  SYNCS.ARRIVE.TRANS64.RED.A1T0 RZ, [R0+URZ], RZ ;  /* 0x000000ff00ff79a7 */ /* 0x0007e2000810043f */
[----:B------:R-:W-:Y:S01]  /*b1e0*/  VIADD R63, R6, 0xffffffff ;  /* 0xffffffff063f7836 */ /* 0x000fe20000000000 */
[----:B---3--:R-:W-:-:S05]  /*b1f0*/  IADD3 R0, -R188, R6, R189 ;  /* 0x00000006bc007210 */ /* 0x008fca0007ffe1bd */
[----:B------:R-:W-:-:S04]  /*b200*/  IMAD.IADD R0, R0, 0x1, -R23 ;  /* 0x0000000100007824 */ /* 0x000fc800078e0a17 */
[C---:B------:R-:W-:Y:S02]  /*b210*/  VIADD R62, R0.reuse, UR40 ;  /* 0x00000028003e7c36 */ /* 0x040fe40008000000 */
[----:B------:R-:W-:-:S03]  /*b220*/  IMAD.IADD R61, R0, 0x1, R7 ;  /* 0x00000001003d7824 */ /* 0x000fc600078e0207 */
[----:B--2---:R-:W-:Y:S01]  /*b230*/  VIADDMNMX R0, R14, R62, R59, PT ;  /* 0x0000003e0e007246 */ /* 0x004fe2000380013b */
[----:B------:R-:W-:Y:S01]  /*b240*/  IMAD.IADD R6, R61, 0x1, R14 ;  /* 0x000000013d067824 */ /* 0x000fe200078e020e */
[----:B------:R-:W-:Y:S06]  /*b250*/  @P1 BRA `(.L_x_2611) ;  /* 0x0000000000581947 */ /* 0x000fec0003800000 */
[----:B------:R-:W-:Y:S01]  /*b260*/  IADD3 R7, -R23, R189, R14 ;  /* 0x000000bd17077210 */ /* 0x000fe20007ffe10e */
[----:B------:R-:W-:Y:S03]  /*b270*/  BSSY B0, `(.L_x_2612) ;  /* 0x0000010000007945 */ /* 0x000fe60003800000 */
[----:B------:R-:W-:-:S13]  /*b280*/  ISETP.GT.AND P1, PT, R7, -0x1, PT ;  /* 0xffffffff0700780c */ /* 0x000fda0003f24270 */
[----:B------:R-:W-:Y:S05]  /*b290*/  @P1 BRA `(.L_x_2613) ;  /* 0x0000000000201947 */ /* 0x000fea0003800000 */
[----:B------:R-:W-:Y:S01]  /*b2a0*/  UISETP.NE.AND UP0, UPT, UR41, 0x1, UPT ;  /* 0x000000012900788c */ /* 0x000fe2000bf05270 */
[----:B------:R-:W-:-:S05]  /*b2b0*/  LOP3.LUT R7, RZ, R7, RZ, 0x33, !PT ;  /* 0x00000007ff077212 */ /* 0x000fca00078e33ff */
[----:B------:R-:W-:-:S05]  /*b2c0*/  PLOP3.LUT P1, PT, PT, PT, UP0, 0x80, 0x0 ;  /* 0x000000000000781c */ /* 0x000fca0003f2f008 */
[----:B------:R-:W-:-:S08]  /*b2d0*/  @UP0 ULDC.64 UR4, c[0x0][0x9e8] ;  /* 0x00027a0000040ab9 */ /* 0x000fd00000000a00 */
[----:B------:R-:W-:-:S05]  /*b2e0*/  @P1 IMAD.HI.U32 R14, R7, UR4, RZ ;  /* 0x00000004070e1c27 */ /* 0x000fca000f8e00ff */
[----:B------:R-:W-:-:S04]  /*b2f0*/  @P1 SHF.R.U32.HI R7, RZ, UR5, R14 ;  /* 0x00000005ff071c19 */ /* 0x000fc8000801160e */
[----:B------:R-:W-:Y:S01]  /*b300*/  LOP3.LUT R7, RZ, R7, RZ, 0x33, !PT ;  /* 0x00000007ff077212 */ /* 0x000fe200078e33ff */
[----:B------:R-:W-:Y:S06]  /*b310*/  BRA `(.L_x_2614) ;  /* 0x0000000000147947 */ /* 0x000fec0003800000 */
.L_x_2613:
[----:B------:R-:W-:-:S06]  /*b320*/  UISETP.NE.AND UP0, UPT, UR41, 0x1, UPT ;  /* 0x000000012900788c */ /* 0x000fcc000bf05270 */
[----:B------:R-:W-:-:S05]  /*b330*/  PLOP3.LUT P1, PT, PT, PT, UP0, 0x80, 0x0 ;  /* 0x000000000000781c */ /* 0x000fca0003f2f008 */
[----:B------:R-:W-:-:S08]  /*b340*/  @UP0 ULDC.64 UR4, c[0x0][0x9e8] ;  /* 0x00027a0000040ab9 */ /* 0x000fd00000000a00 */
[----:B------:R-:W-:-:S05]  /*b350*/  @P1 IMAD.HI.U32 R14, R7, UR4, RZ ;  /* 0x00000004070e1c27 */ /* 0x000fca000f8e00ff */
[----:B------:R-:W-:-:S07]  /*b360*/  @P1 SHF.R.U32.HI R7, RZ, UR5, R14 ;  /* 0x00000005ff071c19 */ /* 0x000fce000801160e */
.L_x_2614:
[----:B------:R-:W-:Y:S05]  /*b370*/  BSYNC B0 ;  /* 0x0000000000007941 */ /* 0x000fea0003800000 */
.L_x_2612:
[----:B------:R-:W-:-:S05]  /*b380*/  IMAD R7, R7, UR41, -R57 ;  /* 0x0000002907077c24 */ /* 0x000fca000f8e0a39 */
[----:B------:R-:W-:-:S04]  /*b390*/  IADD3 R7, -R188, R7, RZ ;  /* 0x00000007bc077210 */ /* 0x000fc80007ffe1ff */
[----:B------:R-:W-:Y:S02]  /*b3a0*/  VIMNMX R6, R6, R7, !PT ;  /* 0x0000000706067248 */ /* 0x000fe40007fe0100 */
[----:B------:R-:W-:-:S07]  /*b3b0*/  VIADDMNMX R0, R7, UR41, R0, PT ;  /* 0x0000002907007c46 */ /* 0x000fce000b800100 */
.L_x_2611:
[C---:B------:R-:W-:Y:S01]  /*b3c0*/  ISETP.GE.AND P1, PT, R63.reuse, 0x2, PT ;  /* 0x000000023f00780c */ /* 0x040fe20003f26270 */
[----:B------:R-:W-:Y:S01]  /*b3d0*/  UISETP.NE.AND UP0, UPT, UR47, URZ, UPT ;  /* 0x0000003f2f00728c */ /* 0x000fe2000bf05270 */
[C---:B------:R-:W-:Y:S02]  /*b3e0*/  ISETP.GE.AND P5, PT, R63.reuse, 0xa, PT ;  /* 0x0000000a3f00780c */ /* 0x040fe40003fa6270 */
[----:B------:R-:W-:Y:S02]  /*b3f0*/  ISETP.GT.AND P3, PT, R6, 0x1, !P1 ;  /* 0x000000010600780c */ /* 0x000fe40004f64270 */
[----:B------:R-:W-:Y:S02]  /*b400*/  ISETP.GE.AND P2, PT, R63, 0x9, PT ;  /* 0x000000093f00780c */ /* 0x000fe40003f46270 */
[----:B------:R-:W-:Y:S02]  /*b410*/  ISETP.LT.OR P3, PT, R0, 0x2, P3 ;  /* 0x000000020000780c */ /* 0x000fe40001f61670 */
[----:B------:R-:W-:-:S02]  /*b420*/  P2R R65, PR, RZ, 0x20 ;  /* 0x00000020ff417803 */ /* 0x000fc40000000000 */
[----:B------:R-:W-:Y:S02]  /*b430*/  FSEL R80, R25, -INF , !P3 ;  /* 0xff80000019507808 */ /* 0x000fe40005800000 */
[C---:B------:R-:W-:Y:S02]  /*b440*/  ISETP.GT.AND P3, PT, R6.reuse, 0x9, !P5 ;  /* 0x000000090600780c */ /* 0x040fe40006f64270 */
[----:B------:R-:W-:Y:S02]  /*b450*/  ISETP.GT.AND P4, PT, R6, 0x8, !P2 ;  /* 0x000000080600780c */ /* 0x000fe40005784270 */
[----:B------:R-:W-:Y:S02]  /*b460*/  ISETP.LT.OR P3, PT, R0, 0xa, P3 ;  /* 0x0000000a0000780c */ /* 0x000fe40001f61670 */
[----:B------:R-:W-:Y:S02]  /*b470*/  ISETP.GE.AND P5, PT, R63, 0x11, PT ;  /* 0x000000113f00780c */ /* 0x000fe40003fa6270 */
[----:B------:R-:W-:-:S02]  /*b480*/  FSEL R72, R29, -INF , !P3 ;  /* 0xff8000001d487808 */ /* 0x000fc40005800000 */
[----:B------:R-:W-:Y:S02]  /*b490*/  ISETP.LT.OR P4, PT, R0, 0x9, P4 ;  /* 0x000000090000780c */ /* 0x000fe40002781670 */
[----:B------:R-:W-:Y:S02]  /*b4a0*/  ISETP.GT.AND P3, PT, R6, 0x10, !P5 ;  /* 0x000000100600780c */ /* 0x000fe40006f64270 */
[----:B------:R-:W-:Y:S02]  /*b4b0*/  FSEL R74, R28, -INF , !P4 ;  /* 0xff8000001c4a7808 */ /* 0x000fe40006000000 */
        /* <DEDUP_REMOVED lines=43> */
[C---:B------:R-:W-:Y:S02]  /*b770*/  ISETP.GE.AND P3, PT, R63.reuse, 0x32, PT ;  /* 0x000000323f00780c */ /* 0x040fe40003f66270 */
[----:B------:R-:W-:-:S02]  /*b780*/  ISETP.GE.AND P6, PT, R63, 0x1, PT ;  /* 0x000000013f00780c */ /* 0x000fc40003fc6270 */
[----:B------:R-:W-:Y:S02]  /*b790*/  ISETP.GT.AND P4, PT, R6, 0x31, !P3 ;  /* 0x000000310600780c */ /* 0x000fe40005f84270 */
[----:B------:R-:W-:Y:S02]  /*b7a0*/  P2R R7, PR, RZ, 0x40 ;  /* 0x00000040ff077803 */ /* 0x000fe40000000000 */
[----:B------:R-:W-:-:S04]  /*b7b0*/  ISETP.LT.OR P4, PT, R0, 0x32, P4 ;  /* 0x000000320000780c */ /* 0x000fc80002781670 */
[----:B------:R-:W-:Y:S02]  /*b7c0*/  FSEL R14, R49, -INF , !P4 ;  /* 0xff800000310e7808 */ /* 0x000fe40006000000 */
[----:B------:R-:W-:-:S04]  /*b7d0*/  ISETP.GE.AND P4, PT, R63, 0x39, PT ;  /* 0x000000393f00780c */ /* 0x000fc80003f86270 */
[----:B------:R-:W-:-:S04]  /*b7e0*/  ISETP.GT.AND P5, PT, R6, 0x38, !P4 ;  /* 0x000000380600780c */ /* 0x000fc800067a4270 */
[----:B------:R-:W-:-:S04]  /*b7f0*/  ISETP.LT.OR P5, PT, R0, 0x39, P5 ;  /* 0x000000390000780c */ /* 0x000fc80002fa1670 */
[----:B------:R-:W-:Y:S02]  /*b800*/  FSEL R52, R52, -INF , !P5 ;  /* 0xff80000034347808 */ /* 0x000fe40006800000 */
[----:B------:R-:W-:Y:S02]  /*b810*/  ISETP.GT.AND P5, PT, R6, RZ, !P6 ;  /* 0x000000ff0600720c */ /* 0x000fe400077a4270 */
[----:B------:R-:W-:Y:S02]  /*b820*/  ISETP.GE.AND P6, PT, R63, 0x3a, PT ;  /* 0x0000003a3f00780c */ /* 0x000fe40003fc6270 */
[----:B------:R-:W-:-:S04]  /*b830*/  ISETP.LT.OR P5, PT, R0, 0x1, P5 ;  /* 0x000000010000780c */ /* 0x000fc80002fa1670 */
[----:B------:R-:W-:Y:S02]  /*b840*/  FSEL R78, R24, -INF , !P5 ;  /* 0xff800000184e7808 */ /* 0x000fe40006800000 */
[----:B------:R-:W-:-:S04]  /*b850*/  ISETP.GT.AND P5, PT, R6, 0x39, !P6 ;  /* 0x000000390600780c */ /* 0x000fc800077a4270 */
[----:B------:R-:W-:Y:S02]  /*b860*/  ISETP.LT.OR P5, PT, R0, 0x3a, P5 ;  /* 0x0000003a0000780c */ /* 0x000fe40002fa1670 */
[----:B------:R-:W2:Y:S02]  /*b870*/  SHFL.IDX PT, R0, R3, 0x1, 0x1c1f ;  /* 0x003c1f0003007f89 */ /* 0x000ea400000e0000 */
[----:B------:R-:W-:Y:S02]  /*b880*/  FSEL R32, R53, -INF , !P5 ;  /* 0xff80000035207808 */ /* 0x000fe40006800000 */
[----:B------:R-:W-:Y:S02]  /*b890*/  PLOP3.LUT P5, PT, PT, PT, UP0, 0x40, 0x0 ;  /* 0x000000000000781c */ /* 0x000fe40003fae808 */
[----:B--2---:R-:W-:Y:S01]  /*b8a0*/  VIADDMNMX R25, R0, R62, R59, PT ;  /* 0x0000003e00197246 */ /* 0x004fe2000380013b */
[----:B------:R-:W-:-:S10]  /*b8b0*/  IMAD.IADD R29, R61, 0x1, R0 ;  /* 0x000000013d1d7824 */ /* 0x000fd400078e0200 */
[----:B------:R-:W-:Y:S05]  /*b8c0*/  @P5 BRA `(.L_x_2615) ;  /* 0x0000000000605947 */ /* 0x000fea0003800000 */
        /* <DEDUP_REMOVED lines=8> */
[----:B------:R-:W-:Y:S01]  /*b950*/  @P5 IMAD.HI.U32 R3, R0, UR4, RZ ;  /* 0x0000000400035c27 */ /* 0x000fe2000f8e00ff */
[----:B------:R-:W-:-:S13]  /*b960*/  PLOP3.LUT P5, PT, PT, PT, UP0, 0x80, 0x0 ;  /* 0x000000000000781c */ /* 0x000fda0003faf008 */
[----:B------:R-:W-:-:S04]  /*b970*/  @P5 SHF.R.U32.HI R0, RZ, UR5, R3 ;  /* 0x00000005ff005c19 */ /* 0x000fc80008011603 */
[----:B------:R-:W-:Y:S01]  /*b980*/  LOP3.LUT R0, RZ, R0, RZ, 0x33, !PT ;  /* 0x00000000ff007212 */ /* 0x000fe200078e33ff */
[----:B------:R-:W-:Y:S06]  /*b990*/  BRA `(.L_x_2618) ;  /* 0x0000000000187947 */ /* 0x000fec0003800000 */
.L_x_2617:
[----:B------:R-:W-:-:S06]  /*b9a0*/  UISETP.NE.AND UP0, UPT, UR41, 0x1, UPT ;  /* 0x000000012900788c */ /* 0x000fcc000bf05270 */
[----:B------:R-:W-:-:S05]  /*b9b0*/  PLOP3.LUT P5, PT, PT, PT, UP0, 0x80, 0x0 ;  /* 0x000000000000781c */ /* 0x000fca0003faf008 */
[----:B------:R-:W-:-:S08]  /*b9c0*/  @UP0 ULDC.64 UR4, c[0x0][0x9e8] ;  /* 0x00027a0000040ab9 */ /* 0x000fd00000000a00 */
[----:B------:R-:W-:Y:S01]  /*b9d0*/  @P5 IMAD.HI.U32 R3, R0, UR4, RZ ;  /* 0x0000000400035c27 */ /* 0x000fe2000f8e00ff */
[----:B------:R-:W-:-:S13]  /*b9e0*/  PLOP3.LUT P5, PT, PT, PT, UP0, 0x80, 0x0 ;  /* 0x000000000000781c */ /* 0x000fda0003faf008 */
[----:B------:R-:W-:-:S07]  /*b9f0*/  @P5 SHF.R.U32.HI R0, RZ, UR5, R3 ;  /* 0x00000005ff005c19 */ /* 0x000fce0008011603 */
.L_x_2618:
[----:B------:R-:W-:Y:S05]  /*ba00*/  BSYNC B0 ;  /* 0x0000000000007941 */ /* 0x000fea0003800000 */
.L_x_2616:
[----:B------:R-:W-:-:S04]  /*ba10*/  IMAD R3, R0, UR41, -R57 ;  /* 0x0000002900037c24 */ /* 0x000fc8000f8e0a39 */
[----:B------:R-:W-:-:S05]  /*ba20*/  IMAD.IADD R0, R3, 0x1, -R188 ;  /* 0x0000000103007824 */ /* 0x000fca00078e0abc */
[----:B------:R-:W-:Y:S02]  /*ba30*/  VIMNMX R29, R29, R0, !PT ;  /* 0x000000001d1d7248 */ /* 0x000fe40007fe0100 */
[----:B------:R-:W-:-:S07]  /*ba40*/  VIADDMNMX R25, R0, UR41, R25, PT ;  /* 0x0000002900197c46 */ /* 0x000fce000b800119 */
.L_x_2615:
[C---:B------:R-:W-:Y:S01]  /*ba50*/  ISETP.GT.AND P1, PT, R29.reuse, 0x1, !P1 ;  /* 0x000000011d00780c */ /* 0x040fe20004f24270 */
[----:B------:R-:W-:Y:S01]  /*ba60*/  ULDC UR4, c[0x0][0x988] ;  /* 0x0002620000047ab9 */ /* 0x000fe20000000800 */
[----:B------:R-:W-:Y:S01]  /*ba70*/  BAR.SYNC.DEFER_BLOCKING 0xf, 0x100 ;  /* 0x03c4000000007b1d */ /* 0x000fe20000010000 */
[----:B------:R-:W-:Y:S02]  /*ba80*/  ISETP.GT.AND P2, PT, R29, 0x8, !P2 ;  /* 0x000000081d00780c */ /* 0x000fe40005744270 */
[C---:B------:R-:W-:Y:S02]  /*ba90*/  ISETP.LT.OR P1, PT, R25.reuse, 0x2, P1 ;  /* 0x000000021900780c */ /* 0x040fe40000f21670 */
[----:B------:R-:W-:Y:S02]  /*baa0*/  ISETP.LT.OR P2, PT, R25, 0x9, P2 ;  /* 0x000000091900780c */ /* 0x000fe40001741670 */
[----:B------:R-:W-:Y:S02]  /*bab0*/  FSEL R62, R27, -INF , !P1 ;  /* 0xff8000001b3e7808 */ /* 0x000fe40004800000 */
[----:B------:R-:W-:-:S02]  /*bac0*/  ISETP.NE.AND P1, PT, R65, RZ, PT ;  /* 0x000000ff4100720c */ /* 0x000fc40003f25270 */
[----:B------:R-:W-:Y:S02]  /*bad0*/  FSEL R40, R30, -INF , !P2 ;  /* 0xff8000001e287808 */ /* 0x000fe40005000000 */
        /* <DEDUP_REMOVED lines=29> */
[----:B------:R-:W-:Y:S02]  /*bcb0*/  ISETP.NE.AND P2, PT, R71, RZ, PT ;  /* 0x000000ff4700720c */ /* 0x000fe40003f45270 */
[----:B------:R-:W-:Y:S02]  /*bcc0*/  ISETP.LT.OR P1, PT, R25, 0x1a, P1 ;  /* 0x0000001a1900780c */ /* 0x000fe40000f21670 */
[----:B------:R-:W-:Y:S02]  /*bcd0*/  FMNMX.FTZ R3, R14, R3, !PT ;  /* 0x000000030e037209 */ /* 0x000fe40007810000 */
[----:B------:R-:W-:Y:S02]  /*bce0*/  FSEL R24, R39, -INF , !P1 ;  /* 0xff80000027187808 */ /* 0x000fe40004800000 */
[----:B------:R-:W-:Y:S02]  /*bcf0*/  ISETP.NE.AND P1, PT, R37, RZ, PT ;  /* 0x000000ff2500720c */ /* 0x000fe40003f25270 */
[----:B------:R-:W-:-:S02]  /*bd00*/  FMNMX.FTZ R3, R52, R3, !PT ;  /* 0x0000000334037209 */ /* 0x000fc40007810000 */
[----:B------:R-:W-:Y:S02]  /*bd10*/  ISETP.GT.AND P1, PT, R29, 0x20, !P1 ;  /* 0x000000201d00780c */ /* 0x000fe40004f24270 */
[----:B------:R-:W-:Y:S02]  /*bd20*/  ISETP.NE.AND P5, PT, R7, RZ, PT ;  /* 0x000000ff0700720c */ /* 0x000fe40003fa5270 */
[----:B------:R-:W-:Y:S02]  /*bd30*/  ISETP.LT.OR P1, PT, R25, 0x21, P1 ;  /* 0x000000211900780c */ /* 0x000fe40000f21670 */
[----:B------:R-:W-:Y:S02]  /*bd40*/  FMNMX.FTZ R7, R32, R3, !PT ;  /* 0x0000000320077209 */ /* 0x000fe40007810000 */
[----:B------:R-:W-:Y:S02]  /*bd50*/  FSEL R42, R42, -INF , !P1 ;  /* 0xff8000002a2a7808 */ /* 0x000fe40004800000 */
[----:B------:R-:W-:Y:S01]  /*bd60*/  ISETP.GT.AND P1, PT, R29, 0x21, !P2 ;  /* 0x000000211d00780c */ /* 0x000fe20005724270 */
[----:B------:R-:W2:Y:S01]  /*bd70*/  SHFL.BFLY PT, R6, R7, 0x2, 0x1f ;  /* 0x0c401f0007067f89 */ /* 0x000ea200000e0000 */
[----:B------:R-:W-:-:S02]  /*bd80*/  ISETP.NE.AND P2, PT, R73, RZ, PT ;  /* 0x000000ff4900720c */ /* 0x000fc40003f45270 */
[----:B------:R-:W-:Y:S02]  /*bd90*/  ISETP.LT.OR P1, PT, R25, 0x22, P1 ;  /* 0x000000221900780c */ /* 0x000fe40000f21670 */
[----:B------:R-:W-:Y:S02]  /*bda0*/  ISETP.GT.AND P3, PT, R29, 0x31, !P3 ;  /* 0x000000311d00780c */ /* 0x000fe40005f64270 */
[----:B------:R-:W-:Y:S02]  /*bdb0*/  FSEL R28, R43, -INF , !P1 ;  /* 0xff8000002b1c7808 */ /* 0x000fe40004800000 */
[----:B------:R-:W-:Y:S02]  /*bdc0*/  ISETP.NE.AND P1, PT, R41, RZ, PT ;  /* 0x000000ff2900720c */ /* 0x000fe40003f25270 */
[C---:B------:R-:W-:Y:S02]  /*bdd0*/  ISETP.GT.AND P4, PT, R29.reuse, 0x38, !P4 ;  /* 0x000000381d00780c */ /* 0x040fe40006784270 */
[----:B------:R-:W-:-:S02]  /*bde0*/  ISETP.GT.AND P1, PT, R29, 0x28, !P1 ;  /* 0x000000281d00780c */ /* 0x000fc40004f24270 */
[C---:B------:R-:W-:Y:S02]  /*bdf0*/  ISETP.LT.OR P3, PT, R25.reuse, 0x32, P3 ;  /* 0x000000321900780c */ /* 0x040fe40001f61670 */
[----:B------:R-:W-:Y:S02]  /*be00*/  ISETP.LT.OR P1, PT, R25, 0x29, P1 ;  /* 0x000000291900780c */ /* 0x000fe40000f21670 */
[C---:B------:R-:W-:Y:S02]  /*be10*/  ISETP.GT.AND P6, PT, R29.reuse, 0x39, !P6 ;  /* 0x000000391d00780c */ /* 0x040fe400077c4270 */
[----:B------:R-:W-:Y:S02]  /*be20*/  FSEL R46, R46, -INF , !P1 ;  /* 0xff8000002e2e7808 */ /* 0x000fe40004800000 */
[----:B------:R-:W-:Y:S02]  /*be30*/  ISETP.GT.AND P1, PT, R29, RZ, !P5 ;  /* 0x000000ff1d00720c */ /* 0x000fe40006f24270 */
[----:B--2---:R-:W-:Y:S01]  /*be40*/  FMNMX.FTZ R27, R7, R6, !PT ;  /* 0x00000006071b7209 */ /* 0x004fe20007810000 */
[----:B------:R-:W-:Y:S01]  /*be50*/  IMAD.U32 R7, RZ, RZ, UR4 ;  /* 0x00000004ff077e24 */ /* 0x000fe2000f8e00ff */
[----:B------:R-:W-:-:S02]  /*be60*/  ISETP.LT.OR P1, PT, R25, 0x1, P1 ;  /* 0x000000011900780c */ /* 0x000fc40000f21670 */
[----:B------:R-:W-:Y:S01]  /*be70*/  ISETP.NE.AND P5, PT, R45, RZ, PT ;  /* 0x000000ff2d00720c */ /* 0x000fe20003fa5270 */
[----:B------:R-:W2:Y:S01]  /*be80*/  SHFL.BFLY PT, R6, R27, 0x1, 0x1f ;  /* 0x0c201f001b067f89 */ /* 0x000ea200000e0000 */
[----:B------:R-:W-:Y:S02]  /*be90*/  FSEL R26, R26, -INF , !P1 ;  /* 0xff8000001a1a7808 */ /* 0x000fe40004800000 */
[----:B------:R-:W-:Y:S02]  /*bea0*/  ISETP.GT.AND P1, PT, R29, 0x29, !P2 ;  /* 0x000000291d00780c */ /* 0x000fe40005724270 */
[----:B------:R-:W-:Y:S02]  /*beb0*/  FMNMX.FTZ R3, R26, R62, !PT ;  /* 0x0000003e1a037209 */ /* 0x000fe40007810000 */
[----:B------:R-:W-:Y:S02]  /*bec0*/  ISETP.LT.OR P1, PT, R25, 0x2a, P1 ;  /* 0x0000002a1900780c */ /* 0x000fe40000f21670 */
[----:B------:R-:W-:-:S02]  /*bed0*/  FMNMX.FTZ R3, R40, R3, !PT ;  /* 0x0000000328037209 */ /* 0x000fc40007810000 */
[----:B------:R-:W-:Y:S02]  /*bee0*/  ISETP.GT.AND P2, PT, R29, 0x30, !P5 ;  /* 0x000000301d00780c */ /* 0x000fe40006f44270 */
[----:B------:R-:W-:Y:S02]  /*bef0*/  FMNMX.FTZ R3, R30, R3, !PT ;  /* 0x000000031e037209 */ /* 0x000fe40007810000 */
[----:B------:R-:W-:Y:S02]  /*bf00*/  FSEL R76, R47, -INF , !P1 ;  /* 0xff8000002f4c7808 */ /* 0x000fe40004800000 */
[----:B------:R-:W-:Y:S02]  /*bf10*/  FMNMX.FTZ R3, R34, R3, !PT ;  /* 0x0000000322037209 */ /* 0x000fe40007810000 */
[----:B------:R-:W-:Y:S02]  /*bf20*/  ISETP.LT.OR P2, PT, R25, 0x31, P2 ;  /* 0x000000311900780c */ /* 0x000fe40001741670 */
[----:B------:R-:W-:-:S02]  /*bf30*/  FMNMX.FTZ R3, R0, R3, !PT ;  /* 0x0000000300037209 */ /* 0x000fc40007810000 */
[----:B------:R-:W-:Y:S02]  /*bf40*/  FSEL R50, R50, -INF , !P2 ;  /* 0xff80000032327808 */ /* 0x000fe40005000000 */
[----:B------:R-:W-:Y:S02]  /*bf50*/  FMNMX.FTZ R3, R38, R3, !PT ;  /* 0x0000000326037209 */ /* 0x000fe40007810000 */
[----:B--2---:R-:W-:Y:S02]  /*bf60*/  FMNMX.FTZ R6, R27, R6, !PT ;  /* 0x000000061b067209 */ /* 0x004fe40007810000 */
[----:B------:R-:W-:Y:S02]  /*bf70*/  FMNMX.FTZ R3, R24, R3, !PT ;  /* 0x0000000318037209 */ /* 0x000fe40007810000 */
[C---:B------:R-:W-:Y:S01]  /*bf80*/  FSETP.NEU.FTZ.AND P1, PT, R6.reuse, -INF , PT ;  /* 0xff8000000600780b */ /* 0x040fe20003f3d000 */
[----:B------:R-:W-:Y:S01]  /*bf90*/  FMUL.FTZ R27, R6, R7 ;  /* 0x00000007061b7220 */ /* 0x000fe20000410000 */
[----:B------:R-:W-:-:S02]  /*bfa0*/  FMNMX.FTZ R3, R42, R3, !PT ;  /* 0x000000032a037209 */ /* 0x000fc40007810000 */
[----:B------:R-:W-:Y:S02]  /*bfb0*/  ISETP.LT.OR P4, PT, R25, 0x39, P4 ;  /* 0x000000391900780c */ /* 0x000fe40002781670 */
[----:B------:R-:W-:Y:S02]  /*bfc0*/  FMNMX.FTZ R3, R28, R3, !PT ;  /* 0x000000031c037209 */ /* 0x000fe40007810000 */
[----:B------:R-:W-:Y:S02]  /*bfd0*/  FSEL R27, R27, RZ, P1 ;  /* 0x000000ff1b1b7208 */ /* 0x000fe40000800000 */
[----:B------:R-:W-:Y:S02]  /*bfe0*/  FMNMX.FTZ R3, R46, R3, !PT ;  /* 0x000000032e037209 */ /* 0x000fe40007810000 */
[----:B------:R-:W-:Y:S01]  /*bff0*/  ISETP.LT.OR P6, PT, R25, 0x3a, P6 ;  /* 0x0000003a1900780c */ /* 0x000fe200037c1670 */
[--C-:B------:R-:W-:Y:S01]  /*c000*/  FFMA.FTZ R29, R78, R7, -R27.reuse ;  /* 0x000000074e1d7223 */ /* 0x100fe2000001081b */
[----:B------:R-:W-:Y:S01]  /*c010*/  FMNMX.FTZ R3, R76, R3, !PT ;  /* 0x000000034c037209 */ /* 0x000fe20007810000 */
[-CC-:B------:R-:W-:Y:S01]  /*c020*/  FFMA.FTZ R31, R80, R7.reuse, -R27.reuse ;  /* 0x00000007501f7223 */ /* 0x180fe2000001081b */
[----:B------:R-:W-:Y:S01]  /*c030*/  FSEL R78, R51, -INF , !P3 ;  /* 0xff800000334e7808 */ /* 0x000fe20005800000 */
[--C-:B------:R-:W-:Y:S01]  /*c040*/  FFMA.FTZ R25, R72, R7, -R27.reuse ;  /* 0x0000000748197223 */ /* 0x100fe2000001081b */
[----:B------:R-:W-:Y:S01]  /*c050*/  FMNMX.FTZ R3, R50, R3, !PT ;  /* 0x0000000332037209 */ /* 0x000fe20007810000 */
[-CC-:B------:R-:W-:Y:S01]  /*c060*/  FFMA.FTZ R39, R14, R7.reuse, -R27.reuse ;  /* 0x000000070e277223 */ /* 0x180fe2000001081b */
[----:B------:R-:W-:Y:S01]  /*c070*/  FSEL R54, R54, -INF , !P4 ;  /* 0xff80000036367808 */ /* 0x000fe20006000000 */
[--C-:B------:R-:W-:Y:S01]  /*c080*/  FFMA.FTZ R74, R74, R7, -R27.reuse ;  /* 0x000000074a4a7223 */ /* 0x100fe2000001081b */
[----:B------:R-:W-:Y:S01]  /*c090*/  FMNMX.FTZ R3, R78, R3, !PT ;  /* 0x000000034e037209 */ /* 0x000fe20007810000 */
[----:B------:R-:W-:Y:S01]  /*c0a0*/  MUFU.EX2 R29, R29 ;  /* 0x0000001d001d7308 */ /* 0x000fe20000000800 */
[----:B------:R-:W-:Y:S01]  /*c0b0*/  FSEL R80, R55, -INF , !P6 ;  /* 0xff80000037507808 */ /* 0x000fe20007000000 */
[--C-:B------:R-:W-:Y:S01]  /*c0c0*/  FFMA.FTZ R70, R70, R7, -R27.reuse ;  /* 0x0000000746467223 */ /* 0x100fe2000001081b */
[----:B------:R-:W-:Y:S01]  /*c0d0*/  FMNMX.FTZ R3, R54, R3, !PT ;  /* 0x0000000336037209 */ /* 0x000fe20007810000 */
[-CC-:B------:R-:W-:Y:S01]  /*c0e0*/  FFMA.FTZ R68, R68, R7.reuse, -R27.reuse ;  /* 0x0000000744447223 */ /* 0x180fe2000001081b */
[-CC-:B------:R-:W-:Y:S01]  /*c0f0*/  FFMA.FTZ R66, R66, R7.reuse, -R27.reuse ;  /* 0x0000000742427223 */ /* 0x180fe2000001081b */
[--C-:B------:R-:W-:Y:S01]  /*c100*/  FFMA.FTZ R64, R64, R7, -R27.reuse ;  /* 0x0000000740407223 */ /* 0x100fe2000001081b */
[----:B------:R-:W-:Y:S01]  /*c110*/  FMNMX.FTZ R3, R80, R3, !PT ;  /* 0x0000000350037209 */ /* 0x000fe20007810000 */
[----:B------:R-:W2:Y:S01]  /*c120*/  MUFU.EX2 R164, R31 ;  /* 0x0000001f00a47308 */ /* 0x000ea20000000800 */
[-CC-:B------:R-:W-:Y:S01]  /*c130*/  FFMA.FTZ R60, R60, R7.reuse, -R27.reuse ;  /* 0x000000073c3c7223 */ /* 0x180fe2000001081b */
[-CC-:B------:R-:W-:Y:S01]  /*c140*/  FFMA.FTZ R58, R58, R7.reuse, -R27.reuse ;  /* 0x000000073a3a7223 */ /* 0x180fe2000001081b */
[-CC-:B------:R-:W-:Y:S01]  /*c150*/  FFMA.FTZ R44, R44, R7.reuse, -R27.reuse ;  /* 0x000000072c2c7223 */ /* 0x180fe2000001081b */
[----:B------:R-:W3:Y:S01]  /*c160*/  SHFL.BFLY PT, R72, R3, 0x2, 0x1f ;  /* 0x0c401f0003487f89 */ /* 0x000ee200000e0000 */
[-CC-:B------:R-:W-:Y:S01]  /*c170*/  FFMA.FTZ R36, R36, R7.reuse, -R27.reuse ;  /* 0x0000000724247223 */ /* 0x180fe2000001081b */
[-CC-:B------:R-:W-:Y:S01]  /*c180*/  FFMA.FTZ R48, R48, R7.reuse, -R27.reuse ;  /* 0x0000000730307223 */ /* 0x180fe2000001081b */
[-CC-:B------:R-:W-:Y:S01]  /*c190*/  FFMA.FTZ R52, R52, R7.reuse, -R27.reuse ;  /* 0x0000000734347223 */ /* 0x180fe2000001081b */
[----:B------:R-:W-:Y:S01]  /*c1a0*/  MUFU.EX2 R74, R74 ;  /* 0x0000004a004a7308 */ /* 0x000fe20000000800 */
[----:B------:R-:W-:-:S07]  /*c1b0*/  FFMA.FTZ R27, R32, R7, -R27 ;  /* 0x00000007201b7223 */ /* 0x000fce000001081b */
[----:B------:R-:W4:Y:S01]  /*c1c0*/  MUFU.EX2 R25, R25 ;  /* 0x0000001900197308 */ /* 0x000f220000000800 */
[----:B--2---:R-:W-:Y:S01]  /*c1d0*/  FADD.FTZ R43, R29, R164 ;  /* 0x000000a41d2b7221 */ /* 0x004fe20000010000 */
[----:B------:R-:W-:-:S06]  /*c1e0*/  F2FP.F16.F32.PACK_AB R164, R164, R29 ;  /* 0x0000001da4a4723e */ /* 0x000fcc00000000ff */
[----:B------:R-:W-:Y:S01]  /*c1f0*/  MUFU.EX2 R70, R70 ;  /* 0x0000004600467308 */ /* 0x000fe20000000800 */
[----:B---3--:R-:W-:-:S07]  /*c200*/  FMNMX.FTZ R72, R3, R72, !PT ;  /* 0x0000004803487209 */ /* 0x008fce0007810000 */
[----:B------:R-:W2:Y:S01]  /*c210*/  MUFU.EX2 R31, R68 ;  /* 0x00000044001f7308 */ /* 0x000ea20000000800 */
[----:B------:R-:W3:Y:S01]  /*c220*/  SHFL.BFLY PT, R3, R72, 0x1, 0x1f ;  /* 0x0c201f0048037f89 */ /* 0x000ee200000e0000 */
[----:B----4-:R-:W-:-:S06]  /*c230*/  F2FP.F16.F32.PACK_AB R166, R25, R74 ;  /* 0x0000004a19a6723e */ /* 0x010fcc00000000ff */
[----:B------:R-:W-:Y:S08]  /*c240*/  MUFU.EX2 R66, R66 ;  /* 0x0000004200427308 */ /* 0x000ff00000000800 */
[----:B------:R-:W4:Y:S01]  /*c250*/  MUFU.EX2 R33, R64 ;  /* 0x0000004000217308 */ /* 0x000f220000000800 */
[----:B--2---:R-:W-:-:S07]  /*c260*/  F2FP.F16.F32.PACK_AB R160, R31, R70 ;  /* 0x000000461fa0723e */ /* 0x004fce00000000ff */
[----:B------:R-:W-:Y:S01]  /*c270*/  MUFU.EX2 R60, R60 ;  /* 0x0000003c003c7308 */ /* 0x000fe20000000800 */
[----:B---3--:R-:W-:-:S04]  /*c280*/  FMNMX.FTZ R14, R72, R3, !PT ;  /* 0x00000003480e7209 */ /* 0x008fc80007810000 */
[C---:B------:R-:W-:Y:S01]  /*c290*/  FSETP.NEU.FTZ.AND P1, PT, R14.reuse, -INF , PT ;  /* 0xff8000000e00780b */ /* 0x040fe20003f3d000 */
[----:B------:R-:W-:Y:S02]  /*c2a0*/  FMUL.FTZ R3, R14, R7 ;  /* 0x000000070e037220 */ /* 0x000fe40000410000 */
[----:B------:R-:W2:Y:S01]  /*c2b0*/  MUFU.EX2 R35, R58 ;  /* 0x0000003a00237308 */ /* 0x000ea20000000800 */
[----:B----4-:R-:W-:Y:S02]  /*c2c0*/  F2FP.F16.F32.PACK_AB R162, R33, R66 ;  /* 0x0000004221a2723e */ /* 0x010fe400000000ff */
[----:B------:R-:W-:-:S05]  /*c2d0*/  FSEL R3, R3, RZ, P1 ;  /* 0x000000ff03037208 */ /* 0x000fca0000800000 */
        /* <DEDUP_REMOVED lines=16> */
[-CC-:B------:R-:W-:Y:S01]  /*c3e0*/  FFMA.FTZ R54, R54, R7.reuse, -R3.reuse ;  /* 0x0000000736367223 */ /* 0x180fe20000010803 */
[----:B------:R-:W-:Y:S01]  /*c3f0*/  FFMA.FTZ R3, R80, R7, -R3 ;  /* 0x0000000750037223 */ /* 0x000fe20000010803 */
[----:B--2---:R-:W-:-:S03]  /*c400*/  F2FP.F16.F32.PACK_AB R156, R35, R60 ;  /* 0x0000003c239c723e */ /* 0x004fc600000000ff */
[----:B------:R-:W2:Y:S08]  /*c410*/  MUFU.EX2 R40, R40 ;  /* 0x0000002800287308 */ /* 0x000eb00000000800 */
[----:B------:R-:W4:Y:S08]  /*c420*/  MUFU.EX2 R167, R30 ;  /* 0x0000001e00a77308 */ /* 0x000f300000000800 */
[----:B------:R-:W5:Y:S08]  /*c430*/  MUFU.EX2 R34, R34 ;  /* 0x0000002200227308 */ /* 0x000f700000000800 */
[----:B------:R0:W1:Y:S08]  /*c440*/  MUFU.EX2 R161, R0 ;  /* 0x0000000000a17308 */ /* 0x0000700000000800 */
[----:B------:R-:W1:Y:S01]  /*c450*/  MUFU.EX2 R38, R38 ;  /* 0x0000002600267308 */ /* 0x000e620000000800 */
[----:B0-----:R-:W-:Y:S01]  /*c460*/  FADD.FTZ R0, R74, R43 ;  /* 0x0000002b4a007221 */ /* 0x001fe20000010000 */
[----:B---3--:R-:W-:Y:S01]  /*c470*/  FADD.FTZ R43, R26, R165 ;  /* 0x000000a51a2b7221 */ /* 0x008fe20000010000 */
[----:B------:R-:W-:-:S02]  /*c480*/  F2FP.F16.F32.PACK_AB R165, R165, R26 ;  /* 0x0000001aa5a5723e */ /* 0x000fc400000000ff */
[----:B------:R-:W-:Y:S01]  /*c490*/  FADD.FTZ R45, R25, R0 ;  /* 0x00000000192d7221 */ /* 0x000fe20000010000 */
[----:B--2---:R-:W-:Y:S02]  /*c4a0*/  FADD.FTZ R0, R40, R43 ;  /* 0x0000002b28007221 */ /* 0x004fe40000010000 */
[----:B------:R0:W2:Y:S08]  /*c4b0*/  MUFU.EX2 R163, R24 ;  /* 0x0000001800a37308 */ /* 0x0000b00000000800 */
[----:B------:R-:W3:Y:S01]  /*c4c0*/  MUFU.EX2 R42, R42 ;  /* 0x0000002a002a7308 */ /* 0x000ee20000000800 */
[----:B0-----:R-:W-:Y:S01]  /*c4d0*/  FADD.FTZ R24, R70, R45 ;  /* 0x0000002d46187221 */ /* 0x001fe20000010000 */
[C---:B----4-:R-:W-:Y:S01]  /*c4e0*/  FADD.FTZ R45, R167.reuse, R0 ;  /* 0x00000000a72d7221 */ /* 0x050fe20000010000 */
[----:B------:R-:W-:-:S02]  /*c4f0*/  F2FP.F16.F32.PACK_AB R167, R167, R40 ;  /* 0x00000028a7a7723e */ /* 0x000fc400000000ff */
[----:B------:R-:W-:Y:S01]  /*c500*/  FADD.FTZ R47, R31, R24 ;  /* 0x000000181f2f7221 */ /* 0x000fe20000010000 */
[----:B-----5:R-:W-:Y:S02]  /*c510*/  FADD.FTZ R0, R34, R45 ;  /* 0x0000002d22007221 */ /* 0x020fe40000010000 */
[----:B------:R-:W0:Y:S01]  /*c520*/  MUFU.EX2 R157, R28 ;  /* 0x0000001c009d7308 */ /* 0x000e220000000800 */
[----:B------:R-:W-:Y:S01]  /*c530*/  FADD.FTZ R24, R66, R47 ;  /* 0x0000002f42187221 */ /* 0x000fe20000010000 */
[C---:B-1----:R-:W-:Y:S01]  /*c540*/  FADD.FTZ R29, R161.reuse, R0 ;  /* 0x00000000a11d7221 */ /* 0x042fe20000010000 */
[----:B------:R-:W-:Y:S01]  /*c550*/  F2FP.F16.F32.PACK_AB R161, R161, R34 ;  /* 0x00000022a1a1723e */ /* 0x000fe200000000ff */
[----:B------:R1:W-:Y:S01]  /*c560*/  STSM.16.M88.4 [R202+0x26800], R164 ;  /* 0x026800a4ca007844 */ /* 0x0003e20000000200 */
[----:B------:R-:W-:Y:S01]  /*c570*/  FADD.FTZ R45, R33, R24 ;  /* 0x00000018212d7221 */ /* 0x000fe20000010000 */
[----:B------:R-:W-:Y:S02]  /*c580*/  FADD.FTZ R0, R38, R29 ;  /* 0x0000001d26007221 */ /* 0x000fe40000010000 */
[----:B------:R-:W4:Y:S01]  /*c590*/  MUFU.EX2 R44, R44 ;  /* 0x0000002c002c7308 */ /* 0x000f220000000800 */
[----:B------:R-:W-:Y:S01]  /*c5a0*/  FADD.FTZ R24, R60, R45 ;  /* 0x0000002d3c187221 */ /* 0x000fe20000010000 */
[C---:B--2---:R-:W-:Y:S01]  /*c5b0*/  FADD.FTZ R29, R163.reuse, R0 ;  /* 0x00000000a31d7221 */ /* 0x044fe20000010000 */
[----:B------:R-:W-:-:S02]  /*c5c0*/  F2FP.F16.F32.PACK_AB R163, R163, R38 ;  /* 0x00000026a3a3723e */ /* 0x000fc400000000ff */
[----:B------:R-:W-:Y:S01]  /*c5d0*/  FADD.FTZ R31, R35, R24 ;  /* 0x00000018231f7221 */ /* 0x000fe20000010000 */
[----:B---3--:R-:W-:Y:S02]  /*c5e0*/  FADD.FTZ R0, R42, R29 ;  /* 0x0000001d2a007221 */ /* 0x008fe40000010000 */
[----:B------:R-:W2:Y:S01]  /*c5f0*/  MUFU.EX2 R46, R46 ;  /* 0x0000002e002e7308 */ /* 0x000ea20000000800 */
[----:B------:R1:W-:Y:S01]  /*c600*/  STSM.16.M88.4 [R203], R160 ;  /* 0x000000a0cb007844 */ /* 0x0003e20000000200 */
[C---:B0-----:R-:W-:Y:S01]  /*c610*/  FADD.FTZ R29, R157.reuse, R0 ;  /* 0x000000009d1d7221 */ /* 0x041fe20000010000 */
[----:B------:R-:W-:-:S05]  /*c620*/  F2FP.F16.F32.PACK_AB R157, R157, R42 ;  /* 0x0000002a9d9d723e */ /* 0x000fca00000000ff */
[----:B------:R-:W0:Y:S01]  /*c630*/  MUFU.EX2 R37, R36 ;  /* 0x0000002400257308 */ /* 0x000e220000000800 */
[----:B----4-:R-:W-:-:S07]  /*c640*/  FADD.FTZ R0, R44, R31 ;  /* 0x0000001f2c007221 */ /* 0x010fce0000010000 */
[----:B------:R-:W3:Y:S01]  /*c650*/  MUFU.EX2 R41, R76 ;  /* 0x0000004c00297308 */ /* 0x000ee20000000800 */
[----:B--2---:R-:W-:-:S07]  /*c660*/  FADD.FTZ R24, R46, R29 ;  /* 0x0000001d2e187221 */ /* 0x004fce0000010000 */
[----:B------:R-:W-:Y:S01]  /*c670*/  MUFU.EX2 R48, R48 ;  /* 0x0000003000307308 */ /* 0x000fe20000000800 */
[C---:B0-----:R-:W-:Y:S01]  /*c680*/  F2FP.F16.F32.PACK_AB R158, R37.reuse, R44 ;  /* 0x0000002c259e723e */ /* 0x041fe200000000ff */
        /* <DEDUP_REMOVED lines=16> */
[----:B------:R3:W4:Y:S01]  /*c790*/  MUFU.EX2 R25, R3 ;  /* 0x0000000300197308 */ /* 0x0007220000000800 */
[----:B0-----:R-:W-:Y:S01]  /*c7a0*/  F2FP.F16.F32.PACK_AB R154, R27, R52 ;  /* 0x000000341b9a723e */ /* 0x001fe200000000ff */
[----:B------:R-:W-:Y:S01]  /*c7b0*/  FADD.FTZ R52, R52, R39 ;  /* 0x0000002734347221 */ /* 0x000fe20000010000 */
[----:B--2---:R-:W-:-:S03]  /*c7c0*/  FADD.FTZ R0, R54, R43 ;  /* 0x0000002b36007221 */ /* 0x004fc60000010000 */
[----:B---3--:R-:W-:Y:S01]  /*c7d0*/  FADD.FTZ R3, R27, R52 ;  /* 0x000000341b037221 */ /* 0x008fe20000010000 */
[C---:B----4-:R-:W-:Y:S01]  /*c7e0*/  F2FP.F16.F32.PACK_AB R155, R25.reuse, R54 ;  /* 0x00000036199b723e */ /* 0x050fe200000000ff */
[----:B------:R-:W-:-:S04]  /*c7f0*/  FADD.FTZ R0, R25, R0 ;  /* 0x0000000019007221 */ /* 0x000fc80000010000 */
[----:B------:R1:W-:Y:S01]  /*c800*/  STSM.16.M88.4 [R204], R152 ;  /* 0x00000098cc007844 */ /* 0x0003e20000000200 */
[----:B------:R-:W-:Y:S05]  /*c810*/  @!P0 BRA `(.L_x_2619) ;  /* 0x0000000000048947 */ /* 0x000fea0003800000 */
[----:B------:R-:W-:Y:S01]  /*c820*/  BPT.TRAP 0x1 ;  /* 0x000000040000795c */ /* 0x000fe20000300000 */
.L_x_2619:
[----:B------:R0:W2:Y:S01]  /*c830*/  SYNCS.PHASECHK.TRANS64.TRYWAIT P1, [R15+URZ+0x28c50], R56 ;  /* 0x028c50380f0075a7 */ /* 0x0000a2000802017f */
[----:B------:R-:W-:Y:S05]  /*c840*/  @!P0 BRA `(.L_x_2620) ;  /* 0x0000000000048947 */ /* 0x000fea0003800000 */
[----:B------:R-:W-:Y:S01]  /*c850*/  BPT.TRAP 0x1 ;  /* 0x000000040000795c */ /* 0x000fe20000300000 */
.L_x_2620:
[----:B------:R-:W-:Y:S01]  /*c860*/  ULDC UR44, c[0x0][0x9e4] ;  /* 0x00027900002c7ab9 */ /* 0x000fe20000000800 */
[----:B------:R-:W-:Y:S01]  /*c870*/  ULDC UR45, c[0x0][0x9dc] ;  /* 0x00027700002d7ab9 */ /* 0x000fe20000000800 */
[----:B------:R-:W-:Y:S01]  /*c880*/  ULDC UR38, c[0x0][0x988] ;  /* 0x0002620000267ab9 */ /* 0x000fe20000000800 */
[----:B------:R-:W-:Y:S01]  /*c890*/  ULDC UR46, c[0x0][0x9e0] ;  /* 0x00027800002e7ab9 */ /* 0x000fe20000000800 */
[----:B------:R-:W-:Y:S01]  /*c8a0*/  BSSY B0, `(.L_x_2621) ;  /* 0x0000006000007945 */ /* 0x000fe20003800000 */
[----:B------:R-:W-:Y:S02]  /*c8b0*/  IMAD R24, R18, 0x1000, R197 ;  /* 0x0000100012187824 */ /* 0x000fe400078e02c5 */
[----:B------:R-:W-:Y:S01]  /*c8c0*/  IMAD.MOV.U32 R25, RZ, RZ, 0x40000040 ;  /* 0x40000040ff197424 */ /* 0x000fe200078e00ff */
[----:B--2---:R-:W-:Y:S06]  /*c8d0*/  @P1 BRA `(.L_x_2622) ;  /* 0x0000000000081947 */ /* 0x004fec0003800000 */
[----:B------:R-:W2:Y:S02]  /*c8e0*/  SYNCS.PHASECHK.TRANS64.TRYWAIT P1, [R15+URZ+0x28c50], R56 ;  /* 0x028c50380f0075a7 */ /* 0x000ea4000802017f */
[----:B--2---:R-:W-:Y:S05]  /*c8f0*/  @!P1 BRA `(.L_x_2623) ;  /* 0x0000013400f09947 */ /* 0x004fea0003800000 */
.L_x_2622:
[----:B------:R-:W-:Y:S05]  /*c900*/  BSYNC B0 ;  /* 0x0000000000007941 */ /* 0x000fea0003800000 */
.L_x_2621:
[C---:B------:R-:W-:Y:S01]  /*c910*/  R2UR UR6, R24.reuse ;  /* 0x00000000180672ca */ /* 0x040fe200000e0000 */
[C---:B------:R-:W-:Y:S01]  /*c920*/  VIADD R26, R24.reuse, 0x80 ;  /* 0x00000080181a7836 */ /* 0x040fe20000000000 */
[----:B------:R-:W-:Y:S01]  /*c930*/  R2UR UR7, R25 ;  /* 0x00000000190772ca */ /* 0x000fe200000e0000 */
[C---:B------:R-:W-:Y:S02]  /*c940*/  VIADD R28, R24.reuse, 0x100 ;  /* 0x00000100181c7836 */ /* 0x040fe40000000000 */
[----:B------:R-:W-:Y:S01]  /*c950*/  VIADD R24, R24, 0x180 ;  /* 0x0000018018187836 */ /* 0x000fe20000000000 */
[----:B------:R-:W-:Y:S01]  /*c960*/  R2UR UR10, R26 ;  /* 0x000000001a0a72ca */ /* 0x000fe200000e0000 */
[----:B------:R-:W-:Y:S01]  /*c970*/  IMAD.MOV.U32 R27, RZ, RZ, 0x40000040 ;  /* 0x40000040ff1b7424 */ /* 0x000fe200078e00ff */
[----:B------:R-:W-:Y:S01]  /*c980*/  R2UR UR14, R28 ;  /* 0x000000001c0e72ca */ /* 0x000fe200000e0000 */
[----:B------:R-:W-:Y:S01]  /*c990*/  IMAD.MOV.U32 R29, RZ, RZ, 0x40000040 ;  /* 0x40000040ff1d7424 */ /* 0x000fe200078e00ff */
[----:B------:R-:W-:Y:S01]  /*c9a0*/  R2UR UR18, R24 ;  /* 0x00000000181272ca */ /* 0x000fe200000e0000 */
[----:B------:R-:W-:Y:S01]  /*c9b0*/  IMAD.MOV.U32 R25, RZ, RZ, 0x40000040 ;  /* 0x40000040ff197424 */ /* 0x000fe200078e00ff */
[----:B------:R-:W-:-:S02]  /*c9c0*/  R2UR UR11, R27 ;  /* 0x000000001b0b72ca */ /* 0x000fc400000e0000 */
[----:B------:R-:W-:Y:S02]  /*c9d0*/  R2UR UR15, R29 ;  /* 0x000000001d0f72ca */ /* 0x000fe400000e0000 */
[----:B------:R-:W-:Y:S02]  /*c9e0*/  R2UR UR19, R25 ;  /* 0x00000000191372ca */ /* 0x000fe400000e0000 */
[----:B0-2---:R-:W-:-:S06]  /*c9f0*/  WARPGROUP.ARRIVE ;  /* 0x00000000000079c5 */ /* 0x005fcc0000000000 */
        /* <DEDUP_REMOVED lines=24> */
.L_x_2624:
[----:B-1----:R-:W0:Y:S01]  /*cb80*/  LDC R152, c[0x0][0x448] ;  /* 0x00011200ff987b82 */ /* 0x002e220000000800 */
[----:B------:R-:W-:Y:S01]  /*cb90*/  VIADD R15, R15, 0x28c60 ;  /* 0x00028c600f0f7836 */ /* 0x000fe20000000000 */
[----:B------:R-:W-:Y:S01]  /*cba0*/  UISETP.NE.AND UP0, UPT, UR47, URZ, UPT ;  /* 0x0000003f2f00728c */ /* 0x000fe2000bf05270 */
[----:B------:R-:W-:-:S03]  /*cbb0*/  IMAD.MOV.U32 R153, RZ, RZ, R199 ;  /* 0x000000ffff997224 */ /* 0x000fc600078e00c7 */
[----:B------:R-:W-:-:S04]  /*cbc0*/  PRMT R15, R191, 0x654, R15 ;  /* 0x00000654bf0f7816 */ /* 0x000fc8000000000f */
[----:B------:R1:W-:Y:S01]  /*cbd0*/  SYNCS.ARRIVE.TRANS64.RED.A1T0 RZ, [R15+URZ], RZ ;  /* 0x000000ff0fff79a7 */ /* 0x0003e2000810043f */
[----:B0-----:R-:W-:-:S13]  /*cbe0*/  ISETP.NE.AND P1, PT, R152, 0x1, PT ;  /* 0x000000019800780c */ /* 0x001fda0003f25270 */
[----:B------:R-:W0:Y:S08]  /*cbf0*/  @P1 LDC R152, c[0x0][0x44c] ;  /* 0x00011300ff981b82 */ /* 0x000e300000000800 */
[----:B-1----:R-:W1:Y:S01]  /*cc00*/  @P1 LDC R15, c[0x0][0x450] ;  /* 0x00011400ff0f1b82 */ /* 0x002e620000000800 */
[----:B0-----:R-:W-:-:S05]  /*cc10*/  @P1 IMAD.HI.U32 R152, R199, R152, RZ ;  /* 0x00000098c7981227 */ /* 0x001fca00078e00ff */
[----:B-1----:R-:W-:Y:S01]  /*cc20*/  @P1 SHF.R.U32.HI R153, RZ, R15, R152 ;  /* 0x0000000fff991219 */ /* 0x002fe20000011698 */
[----:B------:R-:W-:Y:S01]  /*cc30*/  VIADD R15, R168, 0xfffffffe ;  /* 0xfffffffea80f7836 */ /* 0x000fe20000000000 */
[----:B------:R-:W-:Y:S02]  /*cc40*/  PLOP3.LUT P1, PT, PT, PT, UP0, 0x40, 0x0 ;  /* 0x000000000000781c */ /* 0x000fe40003f2e808 */
[----:B------:R-:W-:-:S04]  /*cc50*/  IADD3 R152, R153, R189, -R23 ;  /* 0x000000bd99987210 */ /* 0x000fc80007ffe817 */
[----:B------:R-:W-:-:S07]  /*cc60*/  IADD3 R153, R152, UR40, RZ ;  /* 0x0000002898997c10 */ /* 0x000fce000fffe0ff */
[----:B------:R-:W-:Y:S05]  /*cc70*/  @P1 BRA `(.L_x_2625) ;  /* 0x0000000000541947 */ /* 0x000fea0003800000 */
[C---:B------:R-:W-:Y:S01]  /*cc80*/  ISETP.GT.AND P1, PT, R152.reuse, RZ, PT ;  /* 0x000000ff9800720c */ /* 0x040fe20003f24270 */
[----:B------:R-:W-:Y:S01]  /*cc90*/  BSSY B0, `(.L_x_2626) ;  /* 0x0000010000007945 */ /* 0x000fe20003800000 */
[----:B------:R-:W-:-:S11]  /*cca0*/  VIADD R154, R152, 0xffffffff ;  /* 0xffffffff989a7836 */ /* 0x000fd60000000000 */
[----:B------:R-:W-:Y:S05]  /*ccb0*/  @P1 BRA `(.L_x_2627) ;  /* 0x0000000000201947 */ /* 0x000fea0003800000 */
[----:B------:R-:W-:Y:S01]  /*ccc0*/  UISETP.NE.AND UP0, UPT, UR41, 0x1, UPT ;  /* 0x000000012900788c */ /* 0x000fe2000bf05270 */
[----:B------:R-:W-:-:S05]  /*ccd0*/  IMAD.MOV R152, RZ, RZ, -R152 ;  /* 0x000000ffff987224 */ /* 0x000fca00078e0a98 */
[----:B------:R-:W-:-:S05]  /*cce0*/  PLOP3.LUT P1, PT, PT, PT, UP0, 0x80, 0x0 ;  /* 0x000000000000781c */ /* 0x000fca0003f2f008 */
[----:B------:R-:W-:-:S08]  /*ccf0*/  @UP0 ULDC.64 UR4, c[0x0][0x9e8] ;  /* 0x00027a0000040ab9 */ /* 0x000fd00000000a00 */
[----:B------:R-:W-:-:S05]  /*cd00*/  @P1 IMAD.HI.U32 R154, R152, UR4, RZ ;  /* 0x00000004989a1c27 */ /* 0x000fca000f8e00ff */
[----:B------:R-:W-:-:S04]  /*cd10*/  @P1 SHF.R.U32.HI R152, RZ, UR5, R154 ;  /* 0x00000005ff981c19 */ /* 0x000fc8000801169a */
[----:B------:R-:W-:Y:S01]  /*cd20*/  LOP3.LUT R154, RZ, R152, RZ, 0x33, !PT ;  /* 0x00000098ff9a7212 */ /* 0x000fe200078e33ff */
[----:B------:R-:W-:Y:S06]  /*cd30*/  BRA `(.L_x_2628) ;  /* 0x0000000000147947 */ /* 0x000fec0003800000 */
.L_x_2627:
[----:B------:R-:W-:-:S06]  /*cd40*/  UISETP.NE.AND UP0, UPT, UR41, 0x1, UPT ;  /* 0x000000012900788c */ /* 0x000fcc000bf05270 */
[----:B------:R-:W-:-:S05]  /*cd50*/  PLOP3.LUT P1, PT, PT, PT, UP0, 0x80, 0x0 ;  /* 0x000000000000781c */ /* 0x000fca0003f2f008 */
[----:B------:R-:W-:-:S08]  /*cd60*/  @UP0 ULDC.64 UR4, c[0x0][0x9e8] ;  /* 0x00027a0000040ab9 */ /* 0x000fd00000000a00 */
[----:B------:R-:W-:-:S05]  /*cd70*/  @P1 IMAD.HI.U32 R152, R154, UR4, RZ ;  /* 0x000000049a981c27 */ /* 0x000fca000f8e00ff */
[----:B------:R-:W-:-:S07]  /*cd80*/  @P1 SHF.R.U32.HI R154, RZ, UR5, R152 ;  /* 0x00000005ff9a1c19 */ /* 0x000fce0008011698 */
.L_x_2628:
[----:B------:R-:W-:Y:S05]  /*cd90*/  BSYNC B0 ;  /* 0x0000000000007941 */ /* 0x000fea0003800000 */
.L_x_2626:
[----:B------:R-:W-:-:S04]  /*cda0*/  IMAD.U32 R152, RZ, RZ, UR41 ;  /* 0x00000029ff987e24 */ /* 0x000fc8000f8e00ff */
[----:B------:R-:W-:-:S05]  /*cdb0*/  IMAD R152, R154, R152, UR41 ;  /* 0x000000299a987e24 */ /* 0x000fca000f8e0298 */
[----:B------:R-:W-:-:S07]  /*cdc0*/  VIMNMX R153, R153, R152, PT ;  /* 0x0000009899997248 */ /* 0x000fce0003fe0100 */
.L_x_2625:
[----:B------:R-:W2:Y:S01]  /*cdd0*/  LDL R154, [R1+0xc] ;  /* 0x00000c00019a7983 */ /* 0x000ea20000100800 */
[----:B------:R-:W-:Y:S01]  /*cde0*/  SHF.R.S32.HI R152, RZ, 0x1f, R153 ;  /* 0x0000001fff987819 */ /* 0x000fe20000011499 */
[----:B------:R-:W-:Y:S03]  /*cdf0*/  BSSY B1, `(.L_x_2629) ;  /* 0x0000278000017945 */ /* 0x000fe60003800000 */
[----:B------:R-:W-:-:S04]  /*ce00*/  LEA.HI R152, R152, R153, RZ, 0x6 ;  /* 0x0000009998987211 */ /* 0x000fc800078f30ff */
[----:B------:R-:W-:-:S04]  /*ce10*/  SHF.R.S32.HI R152, RZ, 0x6, R152 ;  /* 0x00000006ff987819 */ /* 0x000fc80000011498 */
[----:B--2---:R-:W-:-:S04]  /*ce20*/  VIMNMX R186, R154, R152, !PT ;  /* 0x000000989aba7248 */ /* 0x004fc80007fe0100 */
[----:B------:R-:W-:-:S13]  /*ce30*/  ISETP.GE.AND P1, PT, R15, R186, PT ;  /* 0x000000ba0f00720c */ /* 0x000fda0003f26270 */
[----:B------:R-:W-:Y:S05]  /*ce40*/  @!P1 BRA `(.L_x_2630) ;  /* 0x0000002400c89947 */ /* 0x000fea0003800000 */
[----:B------:R-:W-:Y:S01]  /*ce50*/  BSSY B0, `(.L_x_2631) ;  /* 0x000026e000007945 */ /* 0x000fe20003800000 */
.L_x_2652:
[----:B------:R-:W-:-:S05]  /*ce60*/  VIADD R187, R18, 0x1 ;  /* 0x0000000112bb7836 */ /* 0x000fca0000000000 */
[----:B------:R-:W-:-:S04]  /*ce70*/  ISETP.NE.AND P1, PT, R187, 0x2, PT ;  /* 0x00000002bb00780c */ /* 0x000fc80003f25270 */
[----:B------:R-:W-:Y:S02]  /*ce80*/  SEL R7, RZ, 0x1, P1 ;  /* 0x00000001ff077807 */ /* 0x000fe40000800000 */
[----:B------:R-:W-:Y:S02]  /*ce90*/  SEL R187, R187, RZ, P1 ;  /* 0x000000ffbbbb7207 */ /* 0x000fe40000800000 */
[----:B------:R-:W-:Y:S01]  /*cea0*/  LOP3.LUT R19, R19, R7, RZ, 0x3c, !PT ;  /* 0x0000000713137212 */ /* 0x000fe200078e3cff */
[----:B0-----:R-:W-:Y:S06]  /*ceb0*/  @!P0 BRA `(.L_x_2632) ;  /* 0x0000000000048947 */ /* 0x001fec0003800000 */
[----:B------:R-:W-:Y:S01]  /*cec0*/  BPT.TRAP 0x1 ;  /* 0x000000040000795c */ /* 0x000fe20000300000 */
.L_x_2632:
[----:B------:R-:W-:Y:S01]  /*ced0*/  IMAD R209, R187, 0x8, R2 ;  /* 0x00000008bbd17824 */ /* 0x000fe200078e0202 */
[----:B------:R-:W-:-:S04]  /*cee0*/  SHF.L.U32 R210, R19, 0x1f, RZ ;  /* 0x0000001f13d27819 */ /* 0x000fc800000006ff */
[----:B------:R0:W1:Y:S01]  /*cef0*/  SYNCS.PHASECHK.TRANS64.TRYWAIT P1, [R209+URZ+0x28c30], R210 ;  /* 0x028c30d2d10075a7 */ /* 0x000062000802017f */
[----:B------:R-:W-:Y:S05]  /*cf00*/  @!P0 BRA `(.L_x_2633) ;  /* 0x0000000000048947 */ /* 0x000fea0003800000 */
[----:B------:R-:W-:Y:S01]  /*cf10*/  BPT.TRAP 0x1 ;  /* 0x000000040000795c */ /* 0x000fe20000300000 */
.L_x_2633:
[----:B------:R-:W-:Y:S01]  /*cf20*/  BSSY B2, `(.L_x_2634) ;  /* 0x0000006000027945 */ /* 0x000fe20003800000 */
[----:B------:R-:W-:Y:S02]  /*cf30*/  IMAD R156, R187, 0x200, R21 ;  /* 0x00000200bb9c7824 */ /* 0x000fe400078e0215 */
[----:B------:R-:W-:Y:S01]  /*cf40*/  IMAD.MOV.U32 R157, RZ, RZ, 0x40000040 ;  /* 0x40000040ff9d7424 */ /* 0x000fe200078e00ff */
[----:B-1----:R-:W-:Y:S06]  /*cf50*/  @P1 BRA `(.L_x_2635) ;  /* 0x0000000000081947 */ /* 0x002fec0003800000 */
[----:B------:R-:W1:Y:S02]  /*cf60*/  SYNCS.PHASECHK.TRANS64.TRYWAIT P1, [R209+URZ+0x28c30], R210 ;  /* 0x028c30d2d10075a7 */ /* 0x000e64000802017f */
[----:B-1----:R-:W-:Y:S05]  /*cf70*/  @!P1 BRA `(.L_x_2636) ;  /* 0x0000013000649947 */ /* 0x002fea0003800000 */
.L_x_2635:
[----:B------:R-:W-:Y:S05]  /*cf80*/  BSYNC B2 ;  /* 0x0000000000027941 */ /* 0x000fea0003800000 */
.L_x_2634:
[C---:B------:R-:W-:Y:S01]  /*cf90*/  R2UR UR6, R156.reuse ;  /* 0x000000009c0672ca */ /* 0x040fe200000e0000 */
[C---:B------:R-:W-:Y:S01]  /*cfa0*/  VIADD R154, R156.reuse, 0x2 ;  /* 0x000000029c9a7836 */ /* 0x040fe20000000000 */
[----:B------:R-:W-:Y:S01]  /*cfb0*/  R2UR UR7, R157 ;  /* 0x000000009d0772ca */ /* 0x000fe200000e0000 */
[----:B------:R-:W-:Y:S01]  /*cfc0*/  VIADD R152, R156, 0x4 ;  /* 0x000000049c987836 */ /* 0x000fe20000000000 */
[----:B------:R-:W-:Y:S01]  /*cfd0*/  R2UR UR4, R4 ;  /* 0x00000000040472ca */ /* 0x000fe200000e0000 */
        /* <DEDUP_REMOVED lines=11> */
[----:B------:R-:W-:Y:S01]  /*d090*/  WARPGROUP.ARRIVE ;  /* 0x00000000000079c5 */ /* 0x000fe20000000000 */
[----:B------:R-:W-:Y:S02]  /*d0a0*/  R2UR UR8, R12 ;  /* 0x000000000c0872ca */ /* 0x000fe400000e0000 */
[----:B------:R-:W-:Y:S02]  /*d0b0*/  R2UR UR9, R13 ;  /* 0x000000000d0972ca */ /* 0x000fe400000e0000 */
[----:B------:R-:W-:Y:S01]  /*d0c0*/  R2UR UR12, R10 ;  /* 0x000000000a0c72ca */ /* 0x000fe200000e0000 */
[----:B------:R-:W-:Y:S01]  /*d0d0*/  HGMMA.64x64x16.F32 R152, gdesc[UR4], RZ, !UPT, gsb0 ;  /* 0x00e00000049879f0 */ /* 0x000fe2000c0008ff */
[----:B------:R-:W-:-:S02]  /*d0e0*/  R2UR UR13, R11 ;  /* 0x000000000b0d72ca */ /* 0x000fc400000e0000 */
        /* <DEDUP_REMOVED lines=14> */
.L_x_2637:
[----:B------:R-:W2:Y:S01]  /*d1d0*/  LDL R184, [R1] ;  /* 0x0000000001b87983 */ /* 0x000ea20000100800 */
[----:B------:R-:W3:Y:S02]  /*d1e0*/  LDC R7, c[0x0][0x448] ;  /* 0x00011200ff077b82 */ /* 0x000ee40000000800 */
[----:B---3--:R-:W-:-:S13]  /*d1f0*/  ISETP.NE.AND P1, PT, R7, 0x1, PT ;  /* 0x000000010700780c */ /* 0x008fda0003f25270 */
[----:B------:R-:W3:Y:S08]  /*d200*/  @P1 LDC R20, c[0x0][0x44c] ;  /* 0x00011300ff141b82 */ /* 0x000ef00000000800 */
[----:B------:R-:W4:Y:S01]  /*d210*/  @P1 LDC R7, c[0x0][0x450] ;  /* 0x00011400ff071b82 */ /* 0x000f220000000800 */
[----:B------:R-:W-:Y:S01]  /*d220*/  UISETP.NE.AND UP0, UPT, UR47, URZ, UPT ;  /* 0x0000003f2f00728c */ /* 0x000fe2000bf05270 */
[----:B--2---:R-:W-:-:S04]  /*d230*/  IMAD.IADD R224, R184, 0x1, R199 ;  /* 0x00000001b8e07824 */ /* 0x004fc800078e02c7 */
[----:B---3--:R-:W-:-:S05]  /*d240*/  @P1 IMAD.HI.U32 R20, R224, R20, RZ ;  /* 0x00000014e0141227 */ /* 0x008fca00078e00ff */
[----:B----4-:R-:W-:Y:S02]  /*d250*/  @P1 SHF.R.U32.HI R224, RZ, R7, R20 ;  /* 0x00000007ffe01219 */ /* 0x010fe40000011614 */
[----:B------:R-:W-:-:S03]  /*d260*/  IADD3 R7, R209, 0x28c40, RZ ;  /* 0x00028c40d1077810 */ /* 0x000fc60007ffe0ff */
[----:B------:R-:W2:Y:S01]  /*d270*/  SHFL.IDX PT, R225, R224, RZ, 0x1c1f ;  /* 0x001c1fffe0e17589 */ /* 0x000ea200000e0000 */
[----:B------:R-:W-:-:S04]  /*d280*/  PRMT R7, R191, 0x654, R7 ;  /* 0x00000654bf077816 */ /* 0x000fc80000000007 */
[----:B------:R3:W-:Y:S01]  /*d290*/  SYNCS.ARRIVE.TRANS64.RED.A1T0 RZ, [R7+URZ], RZ ;  /* 0x000000ff07ff79a7 */ /* 0x0007e2000810043f */
[----:B------:R-:W-:Y:S01]  /*d2a0*/  IMAD.U32 R20, RZ, RZ, UR45 ;  /* 0x0000002dff147e24 */ /* 0x000fe2000f8e00ff */
[----:B------:R-:W-:Y:S01]  /*d2b0*/  PLOP3.LUT P1, PT, PT, PT, UP0, 0x40, 0x0 ;  /* 0x000000000000781c */ /* 0x000fe20003f2e808 */
[----:B---3--:R-:W-:-:S03]  /*d2c0*/  IMAD.SHL.U32 R7, R15, 0x40, RZ ;  /* 0x000000400f077824 */ /* 0x008fc600078e00ff */
[----:B------:R-:W-:Y:S02]  /*d2d0*/  LOP3.LUT R223, RZ, R20, RZ, 0x33, !PT ;  /* 0x00000014ffdf7212 */ /* 0x000fe400078e33ff */
[----:B------:R-:W-:-:S04]  /*d2e0*/  IADD3 R222, -R188, 0x1, -R7 ;  /* 0x00000001bcde7810 */ /* 0x000fc80007ffe907 */
[----:B------:R-:W-:-:S05]  /*d2f0*/  IADD3 R222, -R23, R222, R189 ;  /* 0x000000de17de7210 */ /* 0x000fca0007ffe1bd */
[----:B------:R-:W-:Y:S02]  /*d300*/  IMAD.IADD R223, R223, 0x1, R222 ;  /* 0x00000001dfdf7824 */ /* 0x000fe400078e02de */
[----:B------:R-:W-:Y:S02]  /*d310*/  VIADD R222, R222, UR46 ;  /* 0x0000002edede7c36 */ /* 0x000fe40008000000 */
[C---:B--2---:R-:W-:Y:S02]  /*d320*/  IMAD.IADD R220, R225.reuse, 0x1, R223 ;  /* 0x00000001e1dc7824 */ /* 0x044fe400078e02df */
[----:B------:R-:W-:Y:S01]  /*d330*/  IMAD.IADD R221, R225, 0x1, R222 ;  /* 0x00000001e1dd7824 */ /* 0x000fe200078e02de */
[----:B------:R-:W-:Y:S06]  /*d340*/  @P1 BRA `(.L_x_2638) ;  /* 0x0000000000581947 */ /* 0x000fec0003800000 */
[----:B------:R-:W-:Y:S01]  /*d350*/  IADD3 R225, -R23, R189, R225 ;  /* 0x000000bd17e17210 */ /* 0x000fe20007ffe1e1 */
[----:B------:R-:W-:Y:S03]  /*d360*/  BSSY B2, `(.L_x_2639) ;  /* 0x0000010000027945 */ /* 0x000fe60003800000 */
[----:B------:R-:W-:-:S13]  /*d370*/  ISETP.GT.AND P1, PT, R225, -0x1, PT ;  /* 0xffffffffe100780c */ /* 0x000fda0003f24270 */
[----:B------:R-:W-:Y:S05]  /*d380*/  @P1 BRA `(.L_x_2640) ;  /* 0x0000000000201947 */ /* 0x000fea0003800000 */
[----:B------:R-:W-:Y:S01]  /*d390*/  IMAD.U32 R227, RZ, RZ, UR44 ;  /* 0x0000002cffe37e24 */ /* 0x000fe2000f8e00ff */
[----:B------:R-:W-:-:S04]  /*d3a0*/  LOP3.LUT R225, RZ, R225, RZ, 0x33, !PT ;  /* 0x000000e1ffe17212 */ /* 0x000fc800078e33ff */
[----:B------:R-:W-:-:S13]  /*d3b0*/  ISETP.NE.AND P1, PT, R227, 0x1, PT ;  /* 0x00000001e300780c */ /* 0x000fda0003f25270 */
[----:B------:R-:W2:Y:S02]  /*d3c0*/  @P1 LDC.64 R184, c[0x0][0x9e8] ;  /* 0x00027a00ffb81b82 */ /* 0x000ea40000000a00 */
[----:B--2---:R-:W-:-:S05]  /*d3d0*/  @P1 IMAD.HI.U32 R184, R225, R184, RZ ;  /* 0x000000b8e1b81227 */ /* 0x004fca00078e00ff */
[----:B------:R-:W-:-:S04]  /*d3e0*/  @P1 SHF.R.U32.HI R225, RZ, R185, R184 ;  /* 0x000000b9ffe11219 */ /* 0x000fc800000116b8 */
[----:B------:R-:W-:Y:S01]  /*d3f0*/  LOP3.LUT R225, RZ, R225, RZ, 0x33, !PT ;  /* 0x000000e1ffe17212 */ /* 0x000fe200078e33ff */
[----:B------:R-:W-:Y:S06]  /*d400*/  BRA `(.L_x_2641) ;  /* 0x0000000000147947 */ /* 0x000fec0003800000 */
.L_x_2640:
[----:B------:R-:W-:-:S05]  /*d410*/  IMAD.U32 R227, RZ, RZ, UR44 ;  /* 0x0000002cffe37e24 */ /* 0x000fca000f8e00ff */
[----:B------:R-:W-:-:S13]  /*d420*/  ISETP.NE.AND P1, PT, R227, 0x1, PT ;  /* 0x00000001e300780c */ /* 0x000fda0003f25270 */
[----:B------:R-:W2:Y:S02]  /*d430*/  @P1 LDC.64 R184, c[0x0][0x9e8] ;  /* 0x00027a00ffb81b82 */ /* 0x000ea40000000a00 */
[----:B--2---:R-:W-:-:S05]  /*d440*/  @P1 IMAD.HI.U32 R184, R225, R184, RZ ;  /* 0x000000b8e1b81227 */ /* 0x004fca00078e00ff */
[----:B------:R-:W-:-:S07]  /*d450*/  @P1 SHF.R.U32.HI R225, RZ, R185, R184 ;  /* 0x000000b9ffe11219 */ /* 0x000fce00000116b8 */
.L_x_2641:
[----:B------:R-:W-:Y:S05]  /*d460*/  BSYNC B2 ;  /* 0x0000000000027941 */ /* 0x000fea0003800000 */
.L_x_2639:
[----:B------:R-:W-:-:S04]  /*d470*/  IMAD R225, R225, R227, -R7 ;  /* 0x000000e3e1e17224 */ /* 0x000fc800078e0a07 */
[----:B------:R-:W-:-:S05]  /*d480*/  IMAD.IADD R225, R225, 0x1, -R188 ;  /* 0x00000001e1e17824 */ /* 0x000fca00078e0abc */
[----:B------:R-:W-:Y:S02]  /*d490*/  VIMNMX R220, R220, R225, !PT ;  /* 0x000000e1dcdc7248 */ /* 0x000fe40007fe0100 */
[----:B------:R-:W-:-:S07]  /*d4a0*/  VIADDMNMX R221, R225, R227, R221, PT ;  /* 0x000000e3e1dd7246 */ /* 0x000fce00038001dd */
.L_x_2638:
[----:B------:R-:W-:Y:S01]  /*d4b0*/  ISETP.GT.AND P1, PT, R15, -0x1, PT ;  /* 0xffffffff0f00780c */ /* 0x000fe20003f24270 */
[----:B------:R-:W2:Y:S01]  /*d4c0*/  SHFL.IDX PT, R224, R224, 0x1, 0x1c1f ;  /* 0x003c1f00e0e07f89 */ /* 0x000ea200000e0000 */
[----:B------:R-:W-:Y:S02]  /*d4d0*/  UISETP.NE.AND UP0, UPT, UR47, URZ, UPT ;  /* 0x0000003f2f00728c */ /* 0x000fe4000bf05270 */
[C---:B------:R-:W-:Y:S02]  /*d4e0*/  ISETP.GT.AND P4, PT, R220.reuse, RZ, P1 ;  /* 0x000000ffdc00720c */ /* 0x040fe40000f84270 */
[C---:B------:R-:W-:Y:S02]  /*d4f0*/  ISETP.GT.AND P3, PT, R220.reuse, 0x1, P1 ;  /* 0x00000001dc00780c */ /* 0x040fe40000f64270 */
[----:B------:R-:W-:Y:S02]  /*d500*/  ISETP.LT.OR P4, PT, R221, 0x1, P4 ;  /* 0x00000001dd00780c */ /* 0x000fe40002781670 */
[----:B------:R-:W-:-:S02]  /*d510*/  ISETP.GT.AND P5, PT, R220, 0x8, P1 ;  /* 0x00000008dc00780c */ /* 0x000fc40000fa4270 */
[----:B------:R-:W-:Y:S02]  /*d520*/  FSEL R184, R152, -INF , !P4 ;  /* 0xff80000098b87808 */ /* 0x000fe40006000000 */
[C---:B------:R-:W-:Y:S02]  /*d530*/  ISETP.GT.AND P4, PT, R220.reuse, 0x10, P1 ;  /* 0x00000010dc00780c */ /* 0x040fe40000f84270 */
[----:B------:R-:W-:Y:S02]  /*d540*/  ISETP.GT.AND P2, PT, R220, 0x9, P1 ;  /* 0x00000009dc00780c */ /* 0x000fe40000f44270 */
[C---:B------:R-:W-:Y:S02]  /*d550*/  ISETP.LT.OR P4, PT, R221.reuse, 0x11, P4 ;  /* 0x00000011dd00780c */ /* 0x040fe40002781670 */
[----:B------:R-:W-:Y:S02]  /*d560*/  ISETP.LT.OR P3, PT, R221, 0x2, P3 ;  /* 0x00000002dd00780c */ /* 0x000fe40001f61670 */
[----:B------:R-:W-:-:S02]  /*d570*/  FSEL R160, R160, -INF , !P4 ;  /* 0xff800000a0a07808 */ /* 0x000fc40006000000 */
[----:B------:R-:W-:Y:S01]  /*d580*/  ISETP.GT.AND P4, PT, R220, 0x20, P1 ;  /* 0x00000020dc00780c */ /* 0x000fe20000f84270 */
[--C-:B--2---:R-:W-:Y:S01]  /*d590*/  IMAD.IADD R222, R222, 0x1, R224.reuse ;  /* 0x00000001dede7824 */ /* 0x104fe200078e02e0 */
[----:B------:R-:W-:Y:S01]  /*d5a0*/  ISETP.LT.OR P5, PT, R221, 0x9, P5 ;  /* 0x00000009dd00780c */ /* 0x000fe20002fa1670 */
[----:B------:R-:W-:Y:S01]  /*d5b0*/  IMAD.IADD R223, R223, 0x1, R224 ;  /* 0x00000001dfdf7824 */ /* 0x000fe200078e02e0 */
[C---:B------:R-:W-:Y:S02]  /*d5c0*/  ISETP.LT.OR P2, PT, R221.reuse, 0xa, P2 ;  /* 0x0000000add00780c */ /* 0x040fe40001741670 */
[----:B------:R-:W-:Y:S02]  /*d5d0*/  ISETP.LT.OR P4, PT, R221, 0x21, P4 ;  /* 0x00000021dd00780c */ /* 0x000fe40002781670 */
[----:B------:R-:W-:Y:S02]  /*d5e0*/  FSEL R185, R153, -INF , !P3 ;  /* 0xff80000099b97808 */ /* 0x000fe40005800000 */
[----:B------:R-:W-:-:S02]  /*d5f0*/  FSEL R156, R156, -INF , !P5 ;  /* 0xff8000009c9c7808 */ /* 0x000fc40006800000 */
[----:B------:R-:W-:Y:S02]  /*d600*/  FSEL R157, R157, -INF , !P2 ;  /* 0xff8000009d9d7808 */ /* 0x000fe40005000000 */
[C---:B------:R-:W-:Y:S02]  /*d610*/  ISETP.GT.AND P3, PT, R220.reuse, 0x11, P1 ;  /* 0x00000011dc00780c */ /* 0x040fe40000f64270 */
[C---:B------:R-:W-:Y:S02]  /*d620*/  ISETP.GT.AND P5, PT, R220.reuse, 0x18, P1 ;  /* 0x00000018dc00780c */ /* 0x040fe40000fa4270 */
[----:B------:R-:W-:Y:S02]  /*d630*/  ISETP.GT.AND P2, PT, R220, 0x19, P1 ;  /* 0x00000019dc00780c */ /* 0x000fe40000f44270 */
[----:B------:R-:W-:Y:S02]  /*d640*/  FSEL R168, R168, -INF , !P4 ;  /* 0xff800000a8a87808 */ /* 0x000fe40006000000 */
[----:B------:R-:W-:-:S02]  /*d650*/  ISETP.GT.AND P4, PT, R220, 0x30, P1 ;  /* 0x00000030dc00780c */ /* 0x000fc40000f84270 */
[C---:B------:R-:W-:Y:S02]  /*d660*/  ISETP.LT.OR P3, PT, R221.reuse, 0x12, P3 ;  /* 0x00000012dd00780c */ /* 0x040fe40001f61670 */
[C---:B------:R-:W-:Y:S02]  /*d670*/  ISETP.LT.OR P5, PT, R221.reuse, 0x19, P5 ;  /* 0x00000019dd00780c */ /* 0x040fe40002fa1670 */
        /* <DEDUP_REMOVED lines=9> */
[----:B------:R-:W-:-:S02]  /*d710*/  PLOP3.LUT P4, PT, PT, PT, UP0, 0x40, 0x0 ;  /* 0x000000000000781c */ /* 0x000fc40003f8e808 */
[C---:B------:R-:W-:Y:S02]  /*d720*/  ISETP.LT.OR P3, PT, R221.reuse, 0x22, P3 ;  /* 0x00000022dd00780c */ /* 0x040fe40001f61670 */
[C---:B------:R-:W-:Y:S02]  /*d730*/  ISETP.LT.OR P5, PT, R221.reuse, 0x29, P5 ;  /* 0x00000029dd00780c */ /* 0x040fe40002fa1670 */
[----:B------:R-:W-:Y:S02]  /*d740*/  ISETP.LT.OR P2, PT, R221, 0x2a, P2 ;  /* 0x0000002add00780c */ /* 0x000fe40001741670 */
[----:B------:R-:W-:Y:S02]  /*d750*/  FSEL R169, R169, -INF , !P3 ;  /* 0xff800000a9a97808 */ /* 0x000fe40005800000 */
[----:B------:R-:W-:Y:S02]  /*d760*/  FSEL R225, R172, -INF , !P5 ;  /* 0xff800000ace17808 */ /* 0x000fe40006800000 */
[----:B------:R-:W-:-:S02]  /*d770*/  FSEL R173, R173, -INF , !P2 ;  /* 0xff800000adad7808 */ /* 0x000fc40005000000 */
[C---:B------:R-:W-:Y:S02]  /*d780*/  ISETP.GT.AND P3, PT, R220.reuse, 0x31, P1 ;  /* 0x00000031dc00780c */ /* 0x040fe40000f64270 */
[C---:B------:R-:W-:Y:S02]  /*d790*/  ISETP.GT.AND P5, PT, R220.reuse, 0x38, P1 ;  /* 0x00000038dc00780c */ /* 0x040fe40000fa4270 */
[----:B------:R-:W-:Y:S02]  /*d7a0*/  ISETP.GT.AND P2, PT, R220, 0x39, P1 ;  /* 0x00000039dc00780c */ /* 0x000fe40000f44270 */
[C---:B------:R-:W-:Y:S02]  /*d7b0*/  ISETP.LT.OR P3, PT, R221.reuse, 0x32, P3 ;  /* 0x00000032dd00780c */ /* 0x040fe40001f61670 */
[C---:B------:R-:W-:Y:S02]  /*d7c0*/  ISETP.LT.OR P5, PT, R221.reuse, 0x39, P5 ;  /* 0x00000039dd00780c */ /* 0x040fe40002fa1670 */
[----:B------:R-:W-:-:S02]  /*d7d0*/  ISETP.LT.OR P2, PT, R221, 0x3a, P2 ;  /* 0x0000003add00780c */ /* 0x000fc40001741670 */
[----:B------:R-:W-:Y:S02]  /*d7e0*/  FSEL R177, R177, -INF , !P3 ;  /* 0xff800000b1b17808 */ /* 0x000fe40005800000 */
[----:B------:R-:W-:Y:S02]  /*d7f0*/  FSEL R180, R180, -INF , !P5 ;  /* 0xff800000b4b47808 */ /* 0x000fe40006800000 */
[----:B------:R-:W-:Y:S01]  /*d800*/  FSEL R181, R181, -INF , !P2 ;  /* 0xff800000b5b57808 */ /* 0x000fe20005000000 */
        /* <DEDUP_REMOVED lines=13> */
.L_x_2644:
[----:B------:R-:W-:-:S05]  /*d8e0*/  IMAD.U32 R172, RZ, RZ, UR44 ;  /* 0x0000002cffac7e24 */ /* 0x000fca000f8e00ff */
[----:B------:R-:W-:-:S13]  /*d8f0*/  ISETP.NE.AND P2, PT, R172, 0x1, PT ;  /* 0x00000001ac00780c */ /* 0x000fda0003f45270 */
[----:B------:R-:W2:Y:S02]  /*d900*/  @P2 LDC.64 R152, c[0x0][0x9e8] ;  /* 0x00027a00ff982b82 */ /* 0x000ea40000000a00 */
[----:B--2---:R-:W-:-:S05]  /*d910*/  @P2 IMAD.HI.U32 R152, R224, R152, RZ ;  /* 0x00000098e0982227 */ /* 0x004fca00078e00ff */
[----:B------:R-:W-:-:S07]  /*d920*/  @P2 SHF.R.U32.HI R224, RZ, R153, R152 ;  /* 0x00000099ffe02219 */ /* 0x000fce0000011698 */
.L_x_2645:
[----:B------:R-:W-:Y:S05]  /*d930*/  BSYNC B2 ;  /* 0x0000000000027941 */ /* 0x000fea0003800000 */
.L_x_2643:
[----:B------:R-:W-:-:S04]  /*d940*/  IMAD R7, R224, R172, -R7 ;  /* 0x000000ace0077224 */ /* 0x000fc800078e0a07 */
[----:B------:R-:W-:-:S05]  /*d950*/  IMAD.IADD R7, R7, 0x1, -R188 ;  /* 0x0000000107077824 */ /* 0x000fca00078e0abc */
[----:B------:R-:W-:Y:S02]  /*d960*/  VIMNMX R223, R223, R7, !PT ;  /* 0x00000007dfdf7248 */ /* 0x000fe40007fe0100 */
[----:B------:R-:W-:-:S07]  /*d970*/  VIADDMNMX R222, R7, R172, R222, PT ;  /* 0x000000ac07de7246 */ /* 0x000fce00038001de */
.L_x_2642:
[----:B------:R-:W-:Y:S02]  /*d980*/  FMNMX.FTZ R7, R184, R6, !PT ;  /* 0x00000006b8077209 */ /* 0x000fe40007810000 */
[----:B------:R-:W-:Y:S02]  /*d990*/  LOP3.LUT R22, R22, 0xffffdfff, RZ, 0xc0, !PT ;  /* 0xffffdfff16167812 */ /* 0x000fe400078ec0ff */
[----:B------:R-:W-:Y:S02]  /*d9a0*/  FMNMX.FTZ R7, R185, R7, !PT ;  /* 0x00000007b9077209 */ /* 0x000fe40007810000 */
[----:B------:R-:W-:Y:S02]  /*d9b0*/  @P0 LOP3.LUT R22, R22, 0x2000, RZ, 0xfc, !PT ;  /* 0x0000200016160812 */ /* 0x000fe400078efcff */
[----:B------:R-:W-:Y:S02]  /*d9c0*/  FMNMX.FTZ R7, R156, R7, !PT ;  /* 0x000000079c077209 */ /* 0x000fe40007810000 */
[----:B------:R-:W-:-:S02]  /*d9d0*/  ISETP.GT.AND P0, PT, R223, 0x20, P1 ;  /* 0x00000020df00780c */ /* 0x000fc40000f04270 */
[----:B------:R-:W-:Y:S02]  /*d9e0*/  FMNMX.FTZ R7, R157, R7, !PT ;  /* 0x000000079d077209 */ /* 0x000fe40007810000 */
[----:B------:R-:W-:Y:S02]  /*d9f0*/  LOP3.LUT R22, R22, 0xfffeffff, RZ, 0xc0, !PT ;  /* 0xfffeffff16167812 */ /* 0x000fe400078ec0ff */
[----:B------:R-:W-:Y:S02]  /*da00*/  FMNMX.FTZ R7, R160, R7, !PT ;  /* 0x00000007a0077209 */ /* 0x000fe40007810000 */
[----:B------:R-:W-:Y:S02]  /*da10*/  ISETP.GT.AND P2, PT, R223, 0x1, P1 ;  /* 0x00000001df00780c */ /* 0x000fe40000f44270 */
[----:B------:R-:W-:Y:S02]  /*da20*/  FMNMX.FTZ R7, R161, R7, !PT ;  /* 0x00000007a1077209 */ /* 0x000fe40007810000 */
[----:B------:R-:W-:-:S02]  /*da30*/  ISETP.GT.AND P3, PT, R223, 0x8, P1 ;  /* 0x00000008df00780c */ /* 0x000fc40000f64270 */
[----:B------:R-:W-:Y:S02]  /*da40*/  FMNMX.FTZ R7, R164, R7, !PT ;  /* 0x00000007a4077209 */ /* 0x000fe40007810000 */
[----:B------:R-:W-:Y:S02]  /*da50*/  @P0 LOP3.LUT R22, R22, 0x10000, RZ, 0xfc, !PT ;  /* 0x0001000016160812 */ /* 0x000fe400078efcff */
[----:B------:R-:W-:Y:S02]  /*da60*/  FMNMX.FTZ R7, R165, R7, !PT ;  /* 0x00000007a5077209 */ /* 0x000fe40007810000 */
[C---:B------:R-:W-:Y:S02]  /*da70*/  ISETP.GT.AND P0, PT, R223.reuse, 0x38, P1 ;  /* 0x00000038df00780c */ /* 0x040fe40000f04270 */
[----:B------:R-:W-:Y:S02]  /*da80*/  FMNMX.FTZ R7, R168, R7, !PT ;  /* 0x00000007a8077209 */ /* 0x000fe40007810000 */
[----:B------:R-:W-:-:S02]  /*da90*/  ISETP.GT.AND P4, PT, R223, 0x9, P1 ;  /* 0x00000009df00780c */ /* 0x000fc40000f84270 */
[----:B------:R-:W-:Y:S02]  /*daa0*/  FMNMX.FTZ R7, R169, R7, !PT ;  /* 0x00000007a9077209 */ /* 0x000fe40007810000 */
[----:B------:R-:W-:Y:S02]  /*dab0*/  LOP3.LUT R22, R22, 0xfffffffd, RZ, 0xc0, !PT ;  /* 0xfffffffd16167812 */ /* 0x000fe400078ec0ff */
[----:B------:R-:W-:Y:S02]  /*dac0*/  FMNMX.FTZ R7, R225, R7, !PT ;  /* 0x00000007e1077209 */ /* 0x000fe40007810000 */
[C---:B------:R-:W-:Y:S02]  /*dad0*/  ISETP.LT.OR P2, PT, R222.reuse, 0x2, P2 ;  /* 0x00000002de00780c */ /* 0x040fe40001741670 */
[----:B------:R-:W-:Y:S02]  /*dae0*/  FMNMX.FTZ R7, R173, R7, !PT ;  /* 0x00000007ad077209 */ /* 0x000fe40007810000 */
[----:B------:R-:W-:-:S02]  /*daf0*/  ISETP.LT.OR P3, PT, R222, 0x9, P3 ;  /* 0x00000009de00780c */ /* 0x000fc40001f61670 */
[----:B------:R-:W-:Y:S02]  /*db00*/  FMNMX.FTZ R7, R176, R7, !PT ;  /* 0x00000007b0077209 */ /* 0x000fe40007810000 */
[----:B------:R-:W-:Y:S02]  /*db10*/  ISETP.LT.OR P4, PT, R222, 0xa, P4 ;  /* 0x0000000ade00780c */ /* 0x000fe40002781670 */
[----:B------:R-:W-:Y:S02]  /*db20*/  FMNMX.FTZ R7, R177, R7, !PT ;  /* 0x00000007b1077209 */ /* 0x000fe40007810000 */
[----:B------:R-:W-:Y:S02]  /*db30*/  @P0 LOP3.LUT R22, R22, 0x2, RZ, 0xfc, !PT ;  /* 0x0000000216160812 */ /* 0x000fe400078efcff */
[----:B------:R-:W-:Y:S02]  /*db40*/  FMNMX.FTZ R7, R180, R7, !PT ;  /* 0x00000007b4077209 */ /* 0x000fe40007810000 */
[----:B------:R-:W-:-:S02]  /*db50*/  ISETP.GT.AND P0, PT, R223, RZ, P1 ;  /* 0x000000ffdf00720c */ /* 0x000fc40000f04270 */
[----:B------:R-:W-:Y:S02]  /*db60*/  FSEL R155, R155, -INF , !P2 ;  /* 0xff8000009b9b7808 */ /* 0x000fe40005000000 */
[----:B------:R-:W-:Y:S02]  /*db70*/  FSEL R158, R158, -INF , !P3 ;  /* 0xff8000009e9e7808 */ /* 0x000fe40005800000 */
[----:B------:R-:W-:Y:S02]  /*db80*/  FSEL R159, R159, -INF , !P4 ;  /* 0xff8000009f9f7808 */ /* 0x000fe40006000000 */
[C---:B------:R-:W-:Y:S02]  /*db90*/  ISETP.GT.AND P5, PT, R223.reuse, 0x10, P1 ;  /* 0x00000010df00780c */ /* 0x040fe40000fa4270 */
[C---:B------:R-:W-:Y:S02]  /*dba0*/  ISETP.GT.AND P2, PT, R223.reuse, 0x11, P1 ;  /* 0x00000011df00780c */ /* 0x040fe40000f44270 */
[----:B------:R-:W-:-:S02]  /*dbb0*/  ISETP.GT.AND P3, PT, R223, 0x18, P1 ;  /* 0x00000018df00780c */ /* 0x000fc40000f64270 */
[----:B------:R-:W-:Y:S02]  /*dbc0*/  ISETP.GT.AND P4, PT, R223, 0x19, P1 ;  /* 0x00000019df00780c */ /* 0x000fe40000f84270 */
[----:B------:R-:W-:Y:S02]  /*dbd0*/  FMNMX.FTZ R7, R181, R7, !PT ;  /* 0x00000007b5077209 */ /* 0x000fe40007810000 */
[C---:B------:R-:W-:Y:S02]  /*dbe0*/  ISETP.LT.OR P5, PT, R222.reuse, 0x11, P5 ;  /* 0x00000011de00780c */ /* 0x040fe40002fa1670 */
[C---:B------:R-:W-:Y:S01]  /*dbf0*/  ISETP.LT.OR P2, PT, R222.reuse, 0x12, P2 ;  /* 0x00000012de00780c */ /* 0x040fe20001741670 */
[----:B------:R-:W2:Y:S01]  /*dc00*/  SHFL.BFLY PT, R152, R7, 0x2, 0x1f ;  /* 0x0c401f0007987f89 */ /* 0x000ea200000e0000 */
[C---:B------:R-:W-:Y:S02]  /*dc10*/  ISETP.LT.OR P3, PT, R222.reuse, 0x19, P3 ;  /* 0x00000019de00780c */ /* 0x040fe40001f61670 */
[----:B------:R-:W-:-:S02]  /*dc20*/  ISETP.LT.OR P4, PT, R222, 0x1a, P4 ;  /* 0x0000001ade00780c */ /* 0x000fc40002781670 */
[----:B------:R-:W-:Y:S02]  /*dc30*/  LOP3.LUT R22, R22, 0xffffffdf, RZ, 0xc0, !PT ;  /* 0xffffffdf16167812 */ /* 0x000fe400078ec0ff */
[----:B------:R-:W-:Y:S02]  /*dc40*/  FSEL R162, R162, -INF , !P5 ;  /* 0xff800000a2a27808 */ /* 0x000fe40006800000 */
[----:B------:R-:W-:Y:S02]  /*dc50*/  FSEL R163, R163, -INF , !P2 ;  /* 0xff800000a3a37808 */ /* 0x000fe40005000000 */
[----:B------:R-:W-:Y:S02]  /*dc60*/  FSEL R166, R166, -INF , !P3 ;  /* 0xff800000a6a67808 */ /* 0x000fe40005800000 */
[----:B------:R-:W-:Y:S02]  /*dc70*/  FSEL R167, R167, -INF , !P4 ;  /* 0xff800000a7a77808 */ /* 0x000fe40006000000 */
[----:B------:R-:W-:-:S02]  /*dc80*/  ISETP.GT.AND P2, PT, R223, 0x21, P1 ;  /* 0x00000021df00780c */ /* 0x000fc40000f44270 */
[C---:B------:R-:W-:Y:S02]  /*dc90*/  ISETP.GT.AND P3, PT, R223.reuse, 0x28, P1 ;  /* 0x00000028df00780c */ /* 0x040fe40000f64270 */
[C---:B------:R-:W-:Y:S02]  /*dca0*/  ISETP.GT.AND P4, PT, R223.reuse, 0x29, P1 ;  /* 0x00000029df00780c */ /* 0x040fe40000f84270 */
[C---:B------:R-:W-:Y:S02]  /*dcb0*/  ISETP.GT.AND P5, PT, R223.reuse, 0x30, P1 ;  /* 0x00000030df00780c */ /* 0x040fe40000fa4270 */
[C---:B------:R-:W-:Y:S02]  /*dcc0*/  ISETP.GT.AND P6, PT, R223.reuse, 0x31, P1 ;  /* 0x00000031df00780c */ /* 0x040fe40000fc4270 */
[----:B------:R-:W-:Y:S02]  /*dcd0*/  ISETP.GT.AND P1, PT, R223, 0x39, P1 ;  /* 0x00000039df00780c */ /* 0x000fe40000f24270 */
[----:B------:R-:W-:-:S02]  /*dce0*/  @P0 LOP3.LUT R22, R22, 0x20, RZ, 0xfc, !PT ;  /* 0x0000002016160812 */ /* 0x000fc400078efcff */
[----:B--2---:R-:W-:Y:S02]  /*dcf0*/  FMNMX.FTZ R152, R7, R152, !PT ;  /* 0x0000009807987209 */ /* 0x004fe40007810000 */
[C---:B------:R-:W-:Y:S02]  /*dd00*/  LOP3.LUT P0, RZ, R22.reuse, 0x10000, RZ, 0xc0, !PT ;  /* 0x0001000016ff7812 */ /* 0x040fe4000780c0ff */
[----:B------:R-:W-:Y:S01]  /*dd10*/  LOP3.LUT R22, R22, 0xfffffff7, RZ, 0xc0, !PT ;  /* 0xfffffff716167812 */ /* 0x000fe200078ec0ff */
[----:B------:R-:W2:Y:S01]  /*dd20*/  SHFL.BFLY PT, R172, R152, 0x1, 0x1f ;  /* 0x0c201f0098ac7f89 */ /* 0x000ea200000e0000 */
[C---:B------:R-:W-:Y:S02]  /*dd30*/  ISETP.LT.OR P0, PT, R222.reuse, 0x21, P0 ;  /* 0x00000021de00780c */ /* 0x040fe40000701670 */
[----:B------:R-:W-:Y:S02]  /*dd40*/  ISETP.LT.OR P5, PT, R222, 0x31, P5 ;  /* 0x00000031de00780c */ /* 0x000fe40002fa1670 */
[----:B------:R-:W-:-:S02]  /*dd50*/  @P1 LOP3.LUT R22, R22, 0x8, RZ, 0xfc, !PT ;  /* 0x0000000816161812 */ /* 0x000fc400078efcff */
[----:B------:R-:W-:Y:S02]  /*dd60*/  ISETP.LT.OR P6, PT, R222, 0x32, P6 ;  /* 0x00000032de00780c */ /* 0x000fe400037c1670 */
[C---:B------:R-:W-:Y:S02]  /*dd70*/  LOP3.LUT P1, RZ, R22.reuse, 0x2, RZ, 0xc0, !PT ;  /* 0x0000000216ff7812 */ /* 0x040fe4000782c0ff */
[----:B------:R-:W-:Y:S02]  /*dd80*/  LOP3.LUT R22, R22, 0xffffffbf, RZ, 0xc0, !PT ;  /* 0xffffffbf16167812 */ /* 0x000fe400078ec0ff */
[----:B------:R-:W-:Y:S02]  /*dd90*/  ISETP.LT.OR P1, PT, R222, 0x39, P1 ;  /* 0x00000039de00780c */ /* 0x000fe40000f21670 */
[----:B------:R-:W-:Y:S02]  /*dda0*/  @P0 LOP3.LUT R22, R22, 0x40, RZ, 0xfc, !PT ;  /* 0x0000004016160812 */ /* 0x000fe400078efcff */
[----:B------:R-:W-:-:S02]  /*ddb0*/  ISETP.LT.OR P0, PT, R222, 0x22, P2 ;  /* 0x00000022de00780c */ /* 0x000fc40001701670 */
[C---:B------:R-:W-:Y:S02]  /*ddc0*/  LOP3.LUT P2, RZ, R22.reuse, 0x20, RZ, 0xc0, !PT ;  /* 0x0000002016ff7812 */ /* 0x040fe4000784c0ff */
[----:B------:R-:W-:Y:S02]  /*ddd0*/  LOP3.LUT R22, R22, 0xffffffef, RZ, 0xc0, !PT ;  /* 0xffffffef16167812 */ /* 0x000fe400078ec0ff */
[----:B------:R-:W-:Y:S02]  /*dde0*/  ISETP.LT.OR P2, PT, R222, 0x1, P2 ;  /* 0x00000001de00780c */ /* 0x000fe40001741670 */
[----:B--2---:R-:W-:Y:S02]  /*ddf0*/  FMNMX.FTZ R172, R152, R172, !PT ;  /* 0x000000ac98ac7209 */ /* 0x004fe40007810000 */
[----:B------:R-:W-:Y:S02]  /*de00*/  FSEL R154, R154, -INF , !P2 ;  /* 0xff8000009a9a7808 */ /* 0x000fe40005000000 */
[----:B------:R-:W-:-:S02]  /*de10*/  FSEL R179, R179, -INF , !P6 ;  /* 0xff800000b3b37808 */ /* 0x000fc40007000000 */
[----:B------:R-:W-:Y:S02]  /*de20*/  @P0 LOP3.LUT R22, R22, 0x10, RZ, 0xfc, !PT ;  /* 0x0000001016160812 */ /* 0x000fe400078efcff */
[----:B------:R-:W-:Y:S02]  /*de30*/  ISETP.LT.OR P0, PT, R222, 0x29, P3 ;  /* 0x00000029de00780c */ /* 0x000fe40001f01670 */
[C---:B------:R-:W-:Y:S02]  /*de40*/  LOP3.LUT P3, RZ, R22.reuse, 0x8, RZ, 0xc0, !PT ;  /* 0x0000000816ff7812 */ /* 0x040fe4000786c0ff */
[----:B------:R-:W-:Y:S02]  /*de50*/  LOP3.LUT R22, R22, 0xfffffffb, RZ, 0xc0, !PT ;  /* 0xfffffffb16167812 */ /* 0x000fe400078ec0ff */
[----:B------:R-:W-:Y:S02]  /*de60*/  ISETP.LT.OR P3, PT, R222, 0x3a, P3 ;  /* 0x0000003ade00780c */ /* 0x000fe40001f61670 */
[----:B------:R-:W-:-:S02]  /*de70*/  FSEL R182, R182, -INF , !P1 ;  /* 0xff800000b6b67808 */ /* 0x000fc40004800000 */
[----:B------:R-:W-:-:S03]  /*de80*/  FSEL R183, R183, -INF , !P3 ;  /* 0xff800000b7b77808 */ /* 0x000fc60005800000 */
[----:B------:R-:W-:Y:S02]  /*de90*/  @P0 LOP3.LUT R22, R22, 0x4, RZ, 0xfc, !PT ;  /* 0x0000000416160812 */ /* 0x000fe400078efcff */
[----:B------:R-:W-:Y:S02]  /*dea0*/  ISETP.LT.OR P0, PT, R222, 0x2a, P4 ;  /* 0x0000002ade00780c */ /* 0x000fe40002701670 */
[----:B------:R-:W-:Y:S02]  /*deb0*/  FSETP.NEU.FTZ.AND P4, PT, R172, -INF , PT ;  /* 0xff800000ac00780b */ /* 0x000fe40003f9d000 */
[----:B------:R-:W-:Y:S02]  /*dec0*/  LOP3.LUT R22, R22, 0xffffbfff, RZ, 0xc0, !PT ;  /* 0xffffbfff16167812 */ /* 0x000fe400078ec0ff */
[----:B------:R-:W-:-:S05]  /*ded0*/  FSEL R7, R172, RZ, P4 ;  /* 0x000000ffac077208 */ /* 0x000fca0002000000 */
[----:B------:R-:W-:Y:S01]  /*dee0*/  FADD.FTZ R6, -R7, R6 ;  /* 0x0000000607067221 */ /* 0x000fe20000010100 */
[----:B------:R-:W-:Y:S02]  /*def0*/  MOV R7, UR38 ;  /* 0x0000002600077c02 */ /* 0x000fe40008000f00 */
[----:B------:R-:W-:-:S03]  /*df00*/  @P0 LOP3.LUT R22, R22, 0x4000, RZ, 0xfc, !PT ;  /* 0x0000400016160812 */ /* 0x000fc600078efcff */
[-C--:B------:R-:W-:Y:S01]  /*df10*/  FMUL.FTZ R152, R172, R7.reuse ;  /* 0x00000007ac987220 */ /* 0x080fe20000410000 */
[----:B------:R-:W-:Y:S01]  /*df20*/  LOP3.LUT R22, R22, 0xffff7fff, RZ, 0xc0, !PT ;  /* 0xffff7fff16167812 */ /* 0x000fe200078ec0ff */
[----:B------:R-:W-:-:S03]  /*df30*/  FMUL.FTZ R6, R6, R7 ;  /* 0x0000000706067220 */ /* 0x000fc60000410000 */
[----:B------:R-:W-:Y:S02]  /*df40*/  FSEL R152, R152, RZ, P4 ;  /* 0x000000ff98987208 */ /* 0x000fe40002000000 */
[----:B------:R-:W-:-:S03]  /*df50*/  @P5 LOP3.LUT R22, R22, 0x8000, RZ, 0xfc, !PT ;  /* 0x0000800016165812 */ /* 0x000fc600078efcff */
        /* <DEDUP_REMOVED lines=16> */
[----:B------:R-:W-:Y:S01]  /*e060*/  FMNMX.FTZ R152, R154, R14, !PT ;  /* 0x0000000e9a987209 */ /* 0x000fe20007810000 */
[----:B------:R-:W-:Y:S01]  /*e070*/  MUFU.EX2 R185, R185 ;  /* 0x000000b900b97308 */ /* 0x000fe20000000800 */
[----:B------:R-:W-:-:S02]  /*e080*/  LOP3.LUT P5, RZ, R22, 0x40, RZ, 0xc0, !PT ;  /* 0x0000004016ff7812 */ /* 0x000fc400078ac0ff */
[----:B------:R-:W-:Y:S02]  /*e090*/  FMNMX.FTZ R152, R155, R152, !PT ;  /* 0x000000989b987209 */ /* 0x000fe40007810000 */
[----:B------:R-:W-:Y:S02]  /*e0a0*/  LOP3.LUT P0, RZ, R22, 0x10, RZ, 0xc0, !PT ;  /* 0x0000001016ff7812 */ /* 0x000fe4000780c0ff */
[----:B------:R-:W-:Y:S01]  /*e0b0*/  FMNMX.FTZ R152, R158, R152, !PT ;  /* 0x000000989e987209 */ /* 0x000fe20007810000 */
[----:B------:R-:W-:Y:S01]  /*e0c0*/  MUFU.EX2 R156, R156 ;  /* 0x0000009c009c7308 */ /* 0x000fe20000000800 */
[----:B------:R-:W-:Y:S02]  /*e0d0*/  FSEL R170, R170, -INF , !P5 ;  /* 0xff800000aaaa7808 */ /* 0x000fe40006800000 */
[----:B------:R-:W-:Y:S02]  /*e0e0*/  FMNMX.FTZ R152, R159, R152, !PT ;  /* 0x000000989f987209 */ /* 0x000fe40007810000 */
[----:B------:R-:W-:-:S02]  /*e0f0*/  LOP3.LUT P4, RZ, R22, 0x4, RZ, 0xc0, !PT ;  /* 0x0000000416ff7812 */ /* 0x000fc4000788c0ff */
[----:B------:R-:W-:Y:S01]  /*e100*/  FMNMX.FTZ R152, R162, R152, !PT ;  /* 0x00000098a2987209 */ /* 0x000fe20007810000 */
[----:B------:R-:W2:Y:S01]  /*e110*/  MUFU.EX2 R157, R157 ;  /* 0x0000009d009d7308 */ /* 0x000ea20000000800 */
[----:B------:R-:W-:Y:S02]  /*e120*/  FSEL R153, R171, -INF , !P0 ;  /* 0xff800000ab997808 */ /* 0x000fe40004000000 */
[----:B------:R-:W-:Y:S02]  /*e130*/  FMNMX.FTZ R152, R163, R152, !PT ;  /* 0x00000098a3987209 */ /* 0x000fe40007810000 */
[----:B------:R-:W-:Y:S02]  /*e140*/  LOP3.LUT P0, RZ, R22, 0x4000, RZ, 0xc0, !PT ;  /* 0x0000400016ff7812 */ /* 0x000fe4000780c0ff */
[----:B------:R-:W-:Y:S01]  /*e150*/  FMNMX.FTZ R152, R166, R152, !PT ;  /* 0x00000098a6987209 */ /* 0x000fe20007810000 */
[----:B------:R-:W-:Y:S01]  /*e160*/  MUFU.EX2 R160, R160 ;  /* 0x000000a000a07308 */ /* 0x000fe20000000800 */
[----:B------:R-:W-:-:S02]  /*e170*/  FSEL R174, R174, -INF , !P4 ;  /* 0xff800000aeae7808 */ /* 0x000fc40006000000 */
[----:B------:R-:W-:Y:S02]  /*e180*/  FMNMX.FTZ R152, R167, R152, !PT ;  /* 0x00000098a7987209 */ /* 0x000fe40007810000 */
[----:B------:R-:W-:Y:S02]  /*e190*/  LOP3.LUT P5, RZ, R22, 0x8000, RZ, 0xc0, !PT ;  /* 0x0000800016ff7812 */ /* 0x000fe400078ac0ff */
[----:B------:R-:W-:Y:S01]  /*e1a0*/  FMNMX.FTZ R152, R170, R152, !PT ;  /* 0x00000098aa987209 */ /* 0x000fe20007810000 */
[----:B------:R-:W-:Y:S01]  /*e1b0*/  MUFU.EX2 R161, R161 ;  /* 0x000000a100a17308 */ /* 0x000fe20000000800 */
[----:B------:R-:W-:Y:S02]  /*e1c0*/  FSEL R175, R175, -INF , !P0 ;  /* 0xff800000afaf7808 */ /* 0x000fe40004000000 */
[----:B------:R-:W-:Y:S02]  /*e1d0*/  FMNMX.FTZ R152, R153, R152, !PT ;  /* 0x0000009899987209 */ /* 0x000fe40007810000 */
[----:B------:R-:W-:-:S02]  /*e1e0*/  FSEL R178, R178, -INF , !P5 ;  /* 0xff800000b2b27808 */ /* 0x000fc40006800000 */
[----:B------:R-:W-:Y:S01]  /*e1f0*/  FMNMX.FTZ R152, R174, R152, !PT ;  /* 0x00000098ae987209 */ /* 0x000fe20007810000 */
[----:B------:R-:W-:Y:S01]  /*e200*/  MUFU.EX2 R164, R164 ;  /* 0x000000a400a47308 */ /* 0x000fe20000000800 */
[----:B------:R-:W-:Y:S02]  /*e210*/  LOP3.LUT P0, RZ, R22, 0x2000, RZ, 0xc0, !PT ;  /* 0x0000200016ff7812 */ /* 0x000fe4000780c0ff */
[----:B------:R-:W-:-:S04]  /*e220*/  FMNMX.FTZ R152, R175, R152, !PT ;  /* 0x00000098af987209 */ /* 0x000fc80007810000 */
[----:B------:R-:W-:Y:S01]  /*e230*/  FMNMX.FTZ R152, R178, R152, !PT ;  /* 0x00000098b2987209 */ /* 0x000fe20007810000 */
[----:B------:R-:W-:Y:S03]  /*e240*/  MUFU.EX2 R165, R165 ;  /* 0x000000a500a57308 */ /* 0x000fe60000000800 */
[----:B------:R-:W-:-:S04]  /*e250*/  FMNMX.FTZ R152, R179, R152, !PT ;  /* 0x00000098b3987209 */ /* 0x000fc80007810000 */
[----:B------:R-:W-:Y:S01]  /*e260*/  FMNMX.FTZ R152, R182, R152, !PT ;  /* 0x00000098b6987209 */ /* 0x000fe20007810000 */
[----:B------:R-:W-:Y:S03]  /*e270*/  MUFU.EX2 R168, R168 ;  /* 0x000000a800a87308 */ /* 0x000fe60000000800 */
[----:B------:R-:W-:-:S05]  /*e280*/  FMNMX.FTZ R171, R183, R152, !PT ;  /* 0x00000098b7ab7209 */ /* 0x000fca0007810000 */
[----:B------:R-:W3:Y:S01]  /*e290*/  SHFL.BFLY PT, R152, R171, 0x2, 0x1f ;  /* 0x0c401f00ab987f89 */ /* 0x000ee200000e0000 */
[----:B------:R-:W-:Y:S08]  /*e2a0*/  MUFU.EX2 R169, R169 ;  /* 0x000000a900a97308 */ /* 0x000ff00000000800 */
[----:B------:R-:W-:Y:S08]  /*e2b0*/  MUFU.EX2 R173, R173 ;  /* 0x000000ad00ad7308 */ /* 0x000ff00000000800 */
[----:B------:R-:W-:Y:S01]  /*e2c0*/  MUFU.EX2 R176, R176 ;  /* 0x000000b000b07308 */ /* 0x000fe20000000800 */
[----:B---3--:R-:W-:-:S07]  /*e2d0*/  FMNMX.FTZ R171, R171, R152, !PT ;  /* 0x00000098abab7209 */ /* 0x008fce0007810000 */
[----:B------:R-:W-:Y:S01]  /*e2e0*/  MUFU.EX2 R177, R177 ;  /* 0x000000b100b17308 */ /* 0x000fe20000000800 */
[----:B------:R-:W3:Y:S07]  /*e2f0*/  SHFL.BFLY PT, R220, R171, 0x1, 0x1f ;  /* 0x0c201f00abdc7f89 */ /* 0x000eee00000e0000 */
[----:B------:R4:W-:Y:S08]  /*e300*/  MUFU.EX2 R152, R184 ;  /* 0x000000b800987308 */ /* 0x0009f00000000800 */
[----:B------:R-:W-:Y:S01]  /*e310*/  MUFU.EX2 R181, R181 ;  /* 0x000000b500b57308 */ /* 0x000fe20000000800 */
[----:B----4-:R-:W-:-:S05]  /*e320*/  IMAD.MOV R184, RZ, RZ, -R201 ;  /* 0x000000ffffb87224 */ /* 0x010fca00078e0ac9 */
[----:B------:R-:W-:Y:S02]  /*e330*/  ISETP.NE.AND P1, PT, R188, R184, PT ;  /* 0x000000b8bc00720c */ /* 0x000fe40003f25270 */
[----:B---3--:R-:W-:-:S04]  /*e340*/  FMNMX.FTZ R171, R171, R220, !PT ;  /* 0x000000dcabab7209 */ /* 0x008fc80007810000 */
[C---:B------:R-:W-:Y:S01]  /*e350*/  FSETP.NEU.FTZ.AND P2, PT, R171.reuse, -INF , PT ;  /* 0xff800000ab00780b */ /* 0x040fe20003f5d000 */
[----:B------:R-:W-:-:S06]  /*e360*/  FMUL.FTZ R222, R171, R7 ;  /* 0x00000007abde7220 */ /* 0x000fcc0000410000 */
[----:B------:R-:W-:Y:S01]  /*e370*/  @!P1 IMAD R18, R18, 0x40, R198 ;  /* 0x0000004012129824 */ /* 0x000fe200078e02c6 */
[----:B------:R-:W-:Y:S02]  /*e380*/  FSEL R184, R171, RZ, P2 ;  /* 0x000000ffabb87208 */ /* 0x000fe40001000000 */
[----:B------:R-:W-:Y:S01]  /*e390*/  FSEL R222, R222, RZ, P2 ;  /* 0x000000ffdede7208 */ /* 0x000fe20001000000 */
[----:B------:R-:W-:Y:S02]  /*e3a0*/  @!P1 IMAD R18, R18, 0x4, R2 ;  /* 0x0000000412129824 */ /* 0x000fe400078e0202 */
[----:B------:R-:W-:Y:S02]  /*e3b0*/  FADD.FTZ R184, -R184, R14 ;  /* 0x0000000eb8b87221 */ /* 0x000fe40000010100 */
[----:B------:R3:W4:Y:S01]  /*e3c0*/  MUFU.EX2 R14, R6 ;  /* 0x00000006000e7308 */ /* 0x0007220000000800 */
        /* <DEDUP_REMOVED lines=8> */
[-C--:B---3--:R-:W-:Y:S01]  /*e450*/  FMUL.FTZ R6, R184, R7.reuse ;  /* 0x00000007b8067220 */ /* 0x088fe20000410000 */
[-CC-:B------:R-:W-:Y:S01]  /*e460*/  FFMA.FTZ R184, R154, R7.reuse, -R222.reuse ;  /* 0x000000079ab87223 */ /* 0x180fe200000108de */
[----:B--2---:R-:W-:Y:S01]  /*e470*/  F2FP.F16.F32.PACK_AB R154, R157, R156 ;  /* 0x0000009c9d9a723e */ /* 0x004fe200000000ff */
[-CC-:B------:R-:W-:Y:S01]  /*e480*/  FFMA.FTZ R153, R153, R7.reuse, -R222.reuse ;  /* 0x0000000799997223 */ /* 0x180fe200000108de */
[-CC-:B------:R-:W-:Y:S01]  /*e490*/  FFMA.FTZ R174, R174, R7.reuse, -R222.reuse ;  /* 0x00000007aeae7223 */ /* 0x180fe200000108de */
[-CC-:B------:R-:W-:Y:S01]  /*e4a0*/  FFMA.FTZ R175, R175, R7.reuse, -R222.reuse ;  /* 0x00000007afaf7223 */ /* 0x180fe200000108de */
[----:B------:R-:W-:Y:S01]  /*e4b0*/  FFMA.FTZ R178, R178, R7, -R222 ;  /* 0x00000007b2b27223 */ /* 0x000fe200000108de */
[----:B------:R-:W2:Y:S01]  /*e4c0*/  MUFU.EX2 R6, R6 ;  /* 0x0000000600067308 */ /* 0x000ea20000000800 */
[----:B----4-:R-:W-:Y:S01]  /*e4d0*/  @!P1 STS [R18+0x28800], R14 ;  /* 0x0288000e12009388 */ /* 0x010fe20000000800 */
[----:B------:R-:W-:Y:S01]  /*e4e0*/  FFMA.FTZ R3, R14, R3, R152 ;  /* 0x000000030e037223 */ /* 0x000fe20000010098 */
[-CC-:B------:R-:W-:Y:S01]  /*e4f0*/  FFMA.FTZ R179, R179, R7.reuse, -R222.reuse ;  /* 0x00000007b3b37223 */ /* 0x180fe200000108de */
[-CC-:B------:R-:W-:Y:S01]  /*e500*/  FFMA.FTZ R182, R182, R7.reuse, -R222.reuse ;  /* 0x00000007b6b67223 */ /* 0x180fe200000108de */
[-C--:B------:R-:W-:Y:S01]  /*e510*/  FFMA.FTZ R183, R183, R7.reuse, -R222 ;  /* 0x00000007b7b77223 */ /* 0x080fe200000108de */
[C---:B------:R-:W-:Y:S01]  /*e520*/  FADD.FTZ R3, R185.reuse, R3 ;  /* 0x00000003b9037221 */ /* 0x040fe20000010000 */
[----:B------:R-:W-:Y:S01]  /*e530*/  F2FP.F16.F32.PACK_AB R152, R185, R152 ;  /* 0x00000098b998723e */ /* 0x000fe200000000ff */
[----:B------:R-:W3:Y:S01]  /*e540*/  MUFU.EX2 R184, R184 ;  /* 0x000000b800b87308 */ /* 0x000ee20000000800 */
[----:B------:R-:W-:Y:S01]  /*e550*/  FMUL.FTZ R24, R24, R14 ;  /* 0x0000000e18187220 */ /* 0x000fe20000410000 */
[----:B------:R-:W-:Y:S01]  /*e560*/  FADD.FTZ R3, R156, R3 ;  /* 0x000000039c037221 */ /* 0x000fe20000010000 */
[----:B------:R-:W-:Y:S01]  /*e570*/  F2FP.F16.F32.PACK_AB R156, R161, R160 ;  /* 0x000000a0a19c723e */ /* 0x000fe200000000ff */
[-C--:B------:R-:W-:Y:S01]  /*e580*/  FMUL.FTZ R25, R25, R14.reuse ;  /* 0x0000000e19197220 */ /* 0x080fe20000410000 */
[-C--:B------:R-:W-:Y:S01]  /*e590*/  FMUL.FTZ R28, R28, R14.reuse ;  /* 0x0000000e1c1c7220 */ /* 0x080fe20000410000 */
[----:B------:R-:W-:Y:S01]  /*e5a0*/  FADD.FTZ R3, R157, R3 ;  /* 0x000000039d037221 */ /* 0x000fe20000010000 */
[----:B------:R-:W-:Y:S01]  /*e5b0*/  FMUL.FTZ R29, R29, R14 ;  /* 0x0000000e1d1d7220 */ /* 0x000fe20000410000 */
[----:B------:R-:W-:Y:S01]  /*e5c0*/  MUFU.EX2 R159, R159 ;  /* 0x0000009f009f7308 */ /* 0x000fe20000000800 */
[----:B--2---:R2:W-:Y:S01]  /*e5d0*/  @!P1 STS [R18+0x28820], R6 ;  /* 0x0288200612009388 */ /* 0x0045e20000000800 */
[----:B------:R-:W-:Y:S01]  /*e5e0*/  FADD.FTZ R3, R160, R3 ;  /* 0x00000003a0037221 */ /* 0x000fe20000010000 */
[----:B------:R-:W-:Y:S01]  /*e5f0*/  F2FP.F16.F32.PACK_AB R160, R169, R168 ;  /* 0x000000a8a9a0723e */ /* 0x000fe200000000ff */
[-C--:B------:R-:W-:Y:S01]  /*e600*/  FMUL.FTZ R32, R32, R14.reuse ;  /* 0x0000000e20207220 */ /* 0x080fe20000410000 */
[-C--:B------:R-:W-:Y:S01]  /*e610*/  FMUL.FTZ R33, R33, R14.reuse ;  /* 0x0000000e21217220 */ /* 0x080fe20000410000 */
[----:B------:R-:W-:Y:S01]  /*e620*/  FADD.FTZ R3, R161, R3 ;  /* 0x00000003a1037221 */ /* 0x000fe20000010000 */
[----:B------:R-:W-:Y:S01]  /*e630*/  FMUL.FTZ R36, R36, R14 ;  /* 0x0000000e24247220 */ /* 0x000fe20000410000 */
[----:B------:R-:W-:Y:S01]  /*e640*/  MUFU.EX2 R157, R220 ;  /* 0x000000dc009d7308 */ /* 0x000fe20000000800 */
[----:B---3--:R-:W-:Y:S01]  /*e650*/  FFMA.FTZ R0, R6, R0, R184 ;  /* 0x0000000006007223 */ /* 0x008fe200000100b8 */
[----:B------:R-:W-:Y:S01]  /*e660*/  FADD.FTZ R3, R164, R3 ;  /* 0x00000003a4037221 */ /* 0x000fe20000010000 */
[----:B--2---:R-:W-:Y:S01]  /*e670*/  FFMA.FTZ R18, R158, R7, -R222 ;  /* 0x000000079e127223 */ /* 0x004fe200000108de */
[----:B------:R-:W-:Y:S01]  /*e680*/  F2FP.F16.F32.PACK_AB R158, R165, R164 ;  /* 0x000000a4a59e723e */ /* 0x000fe200000000ff */
[----:B------:R-:W-:Y:S01]  /*e690*/  FADD.FTZ R0, R155, R0 ;  /* 0x000000009b007221 */ /* 0x000fe20000010000 */
[----:B------:R-:W-:Y:S01]  /*e6a0*/  FADD.FTZ R3, R165, R3 ;  /* 0x00000003a5037221 */ /* 0x000fe20000010000 */
[----:B------:R-:W-:Y:S01]  /*e6b0*/  F2FP.F16.F32.PACK_AB R164, R177, R176 ;  /* 0x000000b0b1a4723e */ /* 0x000fe200000000ff */
[----:B------:R-:W-:Y:S01]  /*e6c0*/  MUFU.EX2 R163, R163 ;  /* 0x000000a300a37308 */ /* 0x000fe20000000800 */
[-C--:B------:R-:W-:Y:S01]  /*e6d0*/  FMUL.FTZ R37, R37, R14.reuse ;  /* 0x0000000e25257220 */ /* 0x080fe20000410000 */
[----:B------:R-:W-:Y:S01]  /*e6e0*/  FADD.FTZ R3, R168, R3 ;  /* 0x00000003a8037221 */ /* 0x000fe20000010000 */
[-C--:B------:R-:W-:Y:S01]  /*e6f0*/  FMUL.FTZ R40, R40, R14.reuse ;  /* 0x0000000e28287220 */ /* 0x080fe20000410000 */
[-C--:B------:R-:W-:Y:S01]  /*e700*/  FMUL.FTZ R41, R41, R14.reuse ;  /* 0x0000000e29297220 */ /* 0x080fe20000410000 */
[-C--:B------:R-:W-:Y:S01]  /*e710*/  FMUL.FTZ R44, R44, R14.reuse ;  /* 0x0000000e2c2c7220 */ /* 0x080fe20000410000 */
[----:B------:R-:W-:Y:S01]  /*e720*/  FADD.FTZ R3, R169, R3 ;  /* 0x00000003a9037221 */ /* 0x000fe20000010000 */
        /* <DEDUP_REMOVED lines=26> */
[----:B------:R-:W-:Y:S01]  /*e8d0*/  FADD.FTZ R0, R157, R0 ;  /* 0x000000009d007221 */ /* 0x000fe20000010000 */
[----:B------:R-:W-:Y:S01]  /*e8e0*/  F2FP.F16.F32.PACK_AB R157, R163, R157 ;  /* 0x0000009da39d723e */ /* 0x000fe200000000ff */
[-C--:B------:R-:W-:Y:S01]  /*e8f0*/  FMUL.FTZ R85, R85, R14.reuse ;  /* 0x0000000e55557220 */ /* 0x080fe20000410000 */
[-C--:B------:R-:W-:Y:S01]  /*e900*/  FMUL.FTZ R88, R88, R14.reuse ;  /* 0x0000000e58587220 */ /* 0x080fe20000410000 */
[----:B------:R-:W-:Y:S01]  /*e910*/  FADD.FTZ R0, R163, R0 ;  /* 0x00000000a3007221 */ /* 0x000fe20000010000 */
[-C--:B------:R-:W-:Y:S01]  /*e920*/  FMUL.FTZ R89, R89, R14.reuse ;  /* 0x0000000e59597220 */ /* 0x080fe20000410000 */
[-C--:B------:R-:W-:Y:S01]  /*e930*/  FMUL.FTZ R92, R92, R14.reuse ;  /* 0x0000000e5c5c7220 */ /* 0x080fe20000410000 */
[----:B------:R-:W5:Y:S01]  /*e940*/  MUFU.EX2 R162, R225 ;  /* 0x000000e100a27308 */ /* 0x000f620000000800 */
[----:B---3--:R-:W-:Y:S01]  /*e950*/  FADD.FTZ R0, R221, R0 ;  /* 0x00000000dd007221 */ /* 0x008fe20000010000 */
[-C--:B------:R-:W-:Y:S01]  /*e960*/  FMUL.FTZ R93, R93, R14.reuse ;  /* 0x0000000e5d5d7220 */ /* 0x080fe20000410000 */
[-C--:B------:R-:W-:Y:S01]  /*e970*/  FMUL.FTZ R96, R96, R14.reuse ;  /* 0x0000000e60607220 */ /* 0x080fe20000410000 */
[-C--:B------:R-:W-:Y:S01]  /*e980*/  FMUL.FTZ R97, R97, R14.reuse ;  /* 0x0000000e61617220 */ /* 0x080fe20000410000 */
[----:B----4-:R-:W-:Y:S01]  /*e990*/  FADD.FTZ R0, R167, R0 ;  /* 0x00000000a7007221 */ /* 0x010fe20000010000 */
[-C--:B------:R-:W-:Y:S01]  /*e9a0*/  FMUL.FTZ R100, R100, R14.reuse ;  /* 0x0000000e64647220 */ /* 0x080fe20000410000 */
[-C--:B------:R-:W-:Y:S01]  /*e9b0*/  FMUL.FTZ R101, R101, R14.reuse ;  /* 0x0000000e65657220 */ /* 0x080fe20000410000 */
[----:B------:R3:W4:Y:S01]  /*e9c0*/  MUFU.EX2 R165, R153 ;  /* 0x0000009900a57308 */ /* 0x0007220000000800 */
        /* <DEDUP_REMOVED lines=8> */
[----:B-----5:R-:W-:Y:S01]  /*ea50*/  FADD.FTZ R3, R162, R3 ;  /* 0x00000003a2037221 */ /* 0x020fe20000010000 */
[----:B---3--:R-:W-:Y:S01]  /*ea60*/  F2FP.F16.F32.PACK_AB R153, R155, R184 ;  /* 0x000000b89b99723e */ /* 0x008fe200000000ff */
[----:B------:R-:W-:Y:S01]  /*ea70*/  FMUL.FTZ R116, R116, R14 ;  /* 0x0000000e74747220 */ /* 0x000fe20000410000 */
[----:B------:R-:W-:Y:S01]  /*ea80*/  F2FP.F16.F32.PACK_AB R155, R159, R18 ;  /* 0x000000129f9b723e */ /* 0x000fe200000000ff */
[----:B------:R-:W-:Y:S01]  /*ea90*/  BAR.SYNC.DEFER_BLOCKING 0xf, 0x100 ;  /* 0x03c4000000007b1d */ /* 0x000fe20000010000 */
[----:B------:R-:W-:Y:S01]  /*eaa0*/  FADD.FTZ R3, R173, R3 ;  /* 0x00000003ad037221 */ /* 0x000fe20000010000 */
[----:B------:R-:W-:Y:S01]  /*eab0*/  F2FP.F16.F32.PACK_AB R159, R167, R221 ;  /* 0x000000dda79f723e */ /* 0x000fe200000000ff */
[----:B------:R-:W-:Y:S01]  /*eac0*/  FMUL.FTZ R117, R117, R14 ;  /* 0x0000000e75757220 */ /* 0x000fe20000410000 */
[----:B----4-:R-:W-:Y:S01]  /*ead0*/  FADD.FTZ R0, R165, R0 ;  /* 0x00000000a5007221 */ /* 0x010fe20000010000 */
[----:B------:R-:W-:Y:S01]  /*eae0*/  FADD.FTZ R3, R176, R3 ;  /* 0x00000003b0037221 */ /* 0x000fe20000010000 */
[----:B------:R-:W3:Y:S01]  /*eaf0*/  MUFU.EX2 R175, R175 ;  /* 0x000000af00af7308 */ /* 0x000ee20000000800 */
[----:B------:R-:W-:Y:S01]  /*eb00*/  F2FP.F16.F32.PACK_AB R162, R173, R162 ;  /* 0x000000a2ada2723e */ /* 0x000fe200000000ff */
[-C--:B------:R-:W-:Y:S01]  /*eb10*/  FMUL.FTZ R120, R120, R14.reuse ;  /* 0x0000000e78787220 */ /* 0x080fe20000410000 */
[----:B------:R-:W-:Y:S01]  /*eb20*/  FADD.FTZ R3, R177, R3 ;  /* 0x00000003b1037221 */ /* 0x000fe20000010000 */
[----:B------:R-:W-:Y:S01]  /*eb30*/  F2FP.F16.F32.PACK_AB R161, R165, R161 ;  /* 0x000000a1a5a1723e */ /* 0x000fe200000000ff */
[-C--:B------:R-:W-:Y:S01]  /*eb40*/  FMUL.FTZ R121, R121, R14.reuse ;  /* 0x0000000e79797220 */ /* 0x080fe20000410000 */
[----:B--2---:R-:W-:Y:S01]  /*eb50*/  FADD.FTZ R0, R174, R0 ;  /* 0x00000000ae007221 */ /* 0x004fe20000010000 */
        /* <DEDUP_REMOVED lines=12> */
[----:B------:R3:W-:Y:S01]  /*ec20*/  STSM.16.M88.4 [R202+0x26800], R152 ;  /* 0x02680098ca007844 */ /* 0x0007e20000000200 */
[-C--:B------:R-:W-:Y:S01]  /*ec30*/  FMUL.FTZ R140, R140, R14.reuse ;  /* 0x0000000e8c8c7220 */ /* 0x080fe20000410000 */
[-C--:B------:R-:W-:Y:S01]  /*ec40*/  FMUL.FTZ R141, R141, R14.reuse ;  /* 0x0000000e8d8d7220 */ /* 0x080fe20000410000 */
[-C--:B------:R-:W-:Y:S01]  /*ec50*/  FMUL.FTZ R144, R144, R14.reuse ;  /* 0x0000000e90907220 */ /* 0x080fe20000410000 */
[----:B------:R3:W-:Y:S01]  /*ec60*/  STSM.16.M88.4 [R203], R156 ;  /* 0x0000009ccb007844 */ /* 0x0007e20000000200 */
[----:B------:R-:W5:Y:S01]  /*ec70*/  MUFU.EX2 R179, R179 ;  /* 0x000000b300b37308 */ /* 0x000f620000000800 */
[----:B--2---:R-:W-:Y:S01]  /*ec80*/  FADD.FTZ R0, R178, R0 ;  /* 0x00000000b2007221 */ /* 0x004fe20000010000 */
[-C--:B------:R-:W-:Y:S01]  /*ec90*/  FMUL.FTZ R145, R145, R14.reuse ;  /* 0x0000000e91917220 */ /* 0x080fe20000410000 */
[----:B------:R3:W-:Y:S01]  /*eca0*/  STSM.16.M88.4 [R205], R160 ;  /* 0x000000a0cd007844 */ /* 0x0007e20000000200 */
[-C--:B------:R-:W-:Y:S01]  /*ecb0*/  FMUL.FTZ R148, R148, R14.reuse ;  /* 0x0000000e94947220 */ /* 0x080fe20000410000 */
[----:B------:R-:W-:Y:S01]  /*ecc0*/  FMUL.FTZ R149, R149, R14 ;  /* 0x0000000e95957220 */ /* 0x000fe20000410000 */
[-C--:B------:R-:W-:Y:S01]  /*ecd0*/  FMUL.FTZ R26, R26, R6.reuse ;  /* 0x000000061a1a7220 */ /* 0x080fe20000410000 */
[----:B------:R-:W-:Y:S01]  /*ece0*/  FMUL.FTZ R27, R27, R6 ;  /* 0x000000061b1b7220 */ /* 0x000fe20000410000 */
[----:B------:R-:W2:Y:S01]  /*ecf0*/  MUFU.EX2 R182, R182 ;  /* 0x000000b600b67308 */ /* 0x000ea20000000800 */
[----:B----4-:R-:W-:Y:S01]  /*ed00*/  FADD.FTZ R3, R166, R3 ;  /* 0x00000003a6037221 */ /* 0x010fe20000010000 */
[----:B------:R-:W-:Y:S01]  /*ed10*/  F2FP.F16.F32.PACK_AB R166, R181, R166 ;  /* 0x000000a6b5a6723e */ /* 0x000fe200000000ff */
[-C--:B------:R-:W-:Y:S01]  /*ed20*/  FMUL.FTZ R30, R30, R6.reuse ;  /* 0x000000061e1e7220 */ /* 0x080fe20000410000 */
[-C--:B------:R-:W-:Y:S01]  /*ed30*/  FMUL.FTZ R31, R31, R6.reuse ;  /* 0x000000061f1f7220 */ /* 0x080fe20000410000 */
[----:B------:R-:W-:Y:S01]  /*ed40*/  FADD.FTZ R3, R181, R3 ;  /* 0x00000003b5037221 */ /* 0x000fe20000010000 */
[-C--:B------:R-:W-:Y:S01]  /*ed50*/  FMUL.FTZ R34, R34, R6.reuse ;  /* 0x0000000622227220 */ /* 0x080fe20000410000 */
[----:B------:R-:W-:Y:S01]  /*ed60*/  FMUL.FTZ R35, R35, R6 ;  /* 0x0000000623237220 */ /* 0x000fe20000410000 */
[----:B------:R-:W4:Y:S01]  /*ed70*/  MUFU.EX2 R183, R183 ;  /* 0x000000b700b77308 */ /* 0x000f220000000800 */
[C---:B-----5:R-:W-:Y:S01]  /*ed80*/  FADD.FTZ R0, R179.reuse, R0 ;  /* 0x00000000b3007221 */ /* 0x060fe20000010000 */
[----:B------:R-:W-:Y:S01]  /*ed90*/  F2FP.F16.F32.PACK_AB R165, R179, R178 ;  /* 0x000000b2b3a5723e */ /* 0x000fe200000000ff */
[-C--:B------:R-:W-:Y:S01]  /*eda0*/  FMUL.FTZ R38, R38, R6.reuse ;  /* 0x0000000626267220 */ /* 0x080fe20000410000 */
[-C--:B------:R-:W-:Y:S01]  /*edb0*/  FMUL.FTZ R39, R39, R6.reuse ;  /* 0x0000000627277220 */ /* 0x080fe20000410000 */
[-C--:B------:R-:W-:Y:S01]  /*edc0*/  FMUL.FTZ R42, R42, R6.reuse ;  /* 0x000000062a2a7220 */ /* 0x080fe20000410000 */
[-C--:B------:R-:W-:Y:S01]  /*edd0*/  FMUL.FTZ R43, R43, R6.reuse ;  /* 0x000000062b2b7220 */ /* 0x080fe20000410000 */
[-C--:B------:R-:W-:Y:S01]  /*ede0*/  FMUL.FTZ R46, R46, R6.reuse ;  /* 0x000000062e2e7220 */ /* 0x080fe20000410000 */
[-C--:B------:R-:W-:Y:S01]  /*edf0*/  FMUL.FTZ R47, R47, R6.reuse ;  /* 0x000000062f2f7220 */ /* 0x080fe20000410000 */
[----:B--2---:R-:W-:Y:S01]  /*ee00*/  FADD.FTZ R0, R182, R0 ;  /* 0x00000000b6007221 */ /* 0x004fe20000010000 */
[-C--:B------:R-:W-:Y:S01]  /*ee10*/  FMUL.FTZ R50, R50, R6.reuse ;  /* 0x0000000632327220 */ /* 0x080fe20000410000 */
[-C--:B------:R-:W-:Y:S01]  /*ee20*/  FMUL.FTZ R51, R51, R6.reuse ;  /* 0x0000000633337220 */ /* 0x080fe20000410000 */
[-C--:B------:R-:W-:Y:S01]  /*ee30*/  FMUL.FTZ R54, R54, R6.reuse ;  /* 0x0000000636367220 */ /* 0x080fe20000410000 */
[-C--:B------:R-:W-:Y:S01]  /*ee40*/  FMUL.FTZ R55, R55, R6.reuse ;  /* 0x0000000637377220 */ /* 0x080fe20000410000 */
[-C--:B------:R-:W-:Y:S01]  /*ee50*/  FMUL.FTZ R58, R58, R6.reuse ;  /* 0x000000063a3a7220 */ /* 0x080fe20000410000 */
[-C--:B------:R-:W-:Y:S01]  /*ee60*/  FMUL.FTZ R59, R59, R6.reuse ;  /* 0x000000063b3b7220 */ /* 0x080fe20000410000 */
[----:B------:R-:W-:Y:S01]  /*ee70*/  FMUL.FTZ R62, R62, R6 ;  /* 0x000000063e3e7220 */ /* 0x000fe20000410000 */
[C---:B----4-:R-:W-:Y:S01]  /*ee80*/  F2FP.F16.F32.PACK_AB R167, R183.reuse, R182 ;  /* 0x000000b6b7a7723e */ /* 0x050fe200000000ff */
        /* <DEDUP_REMOVED lines=47> */
[----:B---3--:R-:W-:Y:S06]  /*f180*/  @!P0 BRA `(.L_x_2646) ;  /* 0x0000000000048947 */ /* 0x008fec0003800000 */
[----:B------:R-:W-:Y:S01]  /*f190*/  BPT.TRAP 0x1 ;  /* 0x000000040000795c */ /* 0x000fe20000300000 */
.L_x_2646:
[----:B------:R2:W3:Y:S01]  /*f1a0*/  SYNCS.PHASECHK.TRANS64.TRYWAIT P1, [R209+URZ+0x28c50], R210 ;  /* 0x028c50d2d10075a7 */ /* 0x0004e2000802017f */
[----:B------:R-:W-:Y:S05]  /*f1b0*/  @!P0 BRA `(.L_x_2647) ;  /* 0x0000000000048947 */ /* 0x000fea0003800000 */
[----:B------:R-:W-:Y:S01]  /*f1c0*/  BPT.TRAP 0x1 ;  /* 0x000000040000795c */ /* 0x000fe20000300000 */
.L_x_2647:
[----:B------:R-:W-:Y:S04]  /*f1d0*/  BSSY B2, `(.L_x_2648) ;  /* 0x0000004000027945 */ /* 0x000fe80003800000 */
[----:B---3--:R-:W-:Y:S05]  /*f1e0*/  @P1 BRA `(.L_x_2649) ;  /* 0x0000000000081947 */ /* 0x008fea0003800000 */
[----:B------:R-:W3:Y:S02]  /*f1f0*/  SYNCS.PHASECHK.TRANS64.TRYWAIT P1, [R209+URZ+0x28c50], R210 ;  /* 0x028c50d2d10075a7 */ /* 0x000ee4000802017f */
[----:B---3--:R-:W-:Y:S05]  /*f200*/  @!P1 BRA `(.L_x_2650) ;  /* 0x0000010c00d49947 */ /* 0x008fea0003800000 */
.L_x_2649:
[----:B------:R-:W-:Y:S05]  /*f210*/  BSYNC B2 ;  /* 0x0000000000027941 */ /* 0x000fea0003800000 */
.L_x_2648:
[----:B------:R-:W-:Y:S01]  /*f220*/  IMAD R168, R187, 0x1000, R197 ;  /* 0x00001000bba87824 */ /* 0x000fe200078e02c5 */
[----:B------:R-:W-:Y:S01]  /*f230*/  WARPGROUP.ARRIVE ;  /* 0x00000000000079c5 */ /* 0x000fe20000000000 */
[----:B------:R-:W-:-:S03]  /*f240*/  IMAD.MOV.U32 R169, RZ, RZ, 0x40000040 ;  /* 0x40000040ffa97424 */ /* 0x000fc600078e00ff */
[----:B------:R-:W-:Y:S02]  /*f250*/  R2UR UR6, R168 ;  /* 0x00000000a80672ca */ /* 0x000fe400000e0000 */
[----:B------:R-:W-:Y:S01]  /*f260*/  R2UR UR7, R169 ;  /* 0x00000000a90772ca */ /* 0x000fe200000e0000 */
[----:B------:R-:W-:-:S12]  /*f270*/  IMAD.MOV.U32 R169, RZ, RZ, 0x40000040 ;  /* 0x40000040ffa97424 */ /* 0x000fd800078e00ff */
[----:B------:R-:W-:Y:S03]  /*f280*/  HGMMA.64x256x16.F32 R24, R152, gdesc[UR4].tnspB, R24, gsb0 ;  /* 0x43e0000498187df0 */ /* 0x000fe60008000818 */
[----:B------:R-:W-:Y:S02]  /*f290*/  WARPGROUP.DEPBAR.LE gsb0, 0x0 ;  /* 0x00008000000079c5 */ /* 0x000fe40000010000 */
[----:B------:R-:W-:Y:S01]  /*f2a0*/  VIADD R152, R168, 0x80 ;  /* 0x00000080a8987836 */ /* 0x000fe20000000000 */
        /* <DEDUP_REMOVED lines=31> */
.L_x_2651:
[----:B------:R-:W-:Y:S01]  /*f4a0*/  ISETP.GT.AND P1, PT, R15, R186, PT ;  /* 0x000000ba0f00720c */ /* 0x000fe20003f24270 */
[----:B0123--:R-:W-:Y:S01]  /*f4b0*/  VIADD R209, R209, 0x28c60 ;  /* 0x00028c60d1d17836 */ /* 0x00ffe20000000000 */
[----:B------:R-:W-:Y:S01]  /*f4c0*/  MOV R6, R172 ;  /* 0x000000ac00067202 */ /* 0x000fe20000000f00 */
[----:B------:R-:W-:Y:S02]  /*f4d0*/  VIADD R15, R15, 0xffffffff ;  /* 0xffffffff0f0f7836 */ /* 0x000fe40000000000 */
[----:B------:R-:W-:Y:S01]  /*f4e0*/  IMAD.MOV.U32 R14, RZ, RZ, R171 ;  /* 0x000000ffff0e7224 */ /* 0x000fe200078e00ab */
[----:B------:R-:W-:Y:S01]  /*f4f0*/  PRMT R209, R191, 0x654, R209 ;  /* 0x00000654bfd17816 */ /* 0x000fe200000000d1 */
[----:B------:R-:W-:-:S03]  /*f500*/  IMAD.MOV.U32 R18, RZ, RZ, R187 ;  /* 0x000000ffff127224 */ /* 0x000fc600078e00bb */
[----:B------:R0:W-:Y:S03]  /*f510*/  SYNCS.ARRIVE.TRANS64.RED.A1T0 RZ, [R209+URZ], RZ ;  /* 0x000000ffd1ff79a7 */ /* 0x0001e6000810043f */
[----:B------:R-:W-:Y:S05]  /*f520*/  @P1 BRA `(.L_x_2652) ;  /* 0xffffffd8004c1947 */ /* 0x000fea000383ffff */
[----:B------:R-:W-:Y:S05]  /*f530*/  BSYNC B0 ;  /* 0x0000000000007941 */ /* 0x000fea0003800000 */
.L_x_2631:
[----:B------:R-:W-:Y:S02]  /*f540*/  IMAD.MOV.U32 R14, RZ, RZ, R171 ;  /* 0x000000ffff0e7224 */ /* 0x000fe400078e00ab */
[----:B------:R-:W-:Y:S02]  /*f550*/  IMAD.MOV.U32 R6, RZ, RZ, R172 ;  /* 0x000000ffff067224 */ /* 0x000fe400078e00ac */
[----:B------:R-:W-:-:S07]  /*f560*/  IMAD.MOV.U32 R18, RZ, RZ, R187 ;  /* 0x000000ffff127224 */ /* 0x000fce00078e00bb */
.L_x_2630:
[----:B------:R-:W-:Y:S05]  /*f570*/  BSYNC B1 ;  /* 0x0000000000017941 */ /* 0x000fea0003800000 */
.L_x_2629:
[----:B------:R-:W1:Y:S01]  /*f580*/  LDC R152, c[0x0][0x448] ;  /* 0x00011200ff987b82 */ /* 0x000e620000000800 */
[----:B------:R-:W-:-:S04]  /*f590*/  VIADD R153, R199, 0x3f ;  /* 0x0000003fc7997836 */ /* 0x000fc80000000000 */
[----:B------:R-:W-:Y:S01]  /*f5a0*/  IMAD.MOV.U32 R155, RZ, RZ, R153 ;  /* 0x000000ffff9b7224 */ /* 0x000fe200078e0099 */
[----:B-1----:R-:W-:-:S13]  /*f5b0*/  ISETP.NE.AND P4, PT, R152, 0x1, PT ;  /* 0x000000019800780c */ /* 0x002fda0003f85270 */
[----:B------:R-:W1:Y:S08]  /*f5c0*/  @P4 LDC R154, c[0x0][0x44c] ;  /* 0x00011300ff9a4b82 */ /* 0x000e700000000800 */
[----:B------:R-:W2:Y:S01]  /*f5d0*/  @P4 LDC R152, c[0x0][0x450] ;  /* 0x00011400ff984b82 */ /* 0x000ea20000000800 */
[----:B-1----:R-:W-:-:S05]  /*f5e0*/  @P4 IMAD.HI.U32 R154, R153, R154, RZ ;  /* 0x0000009a999a4227 */ /* 0x002fca00078e00ff */
[----:B--2---:R-:W-:Y:S02]  /*f5f0*/  @P4 SHF.R.U32.HI R155, RZ, R152, R154 ;  /* 0x00000098ff9b4219 */ /* 0x004fe4000001169a */
[----:B------:R-:W1:Y:S01]  /*f600*/  LDC R154, c[0x0][0x9e4] ;  /* 0x00027900ff9a7b82 */ /* 0x000e620000000800 */
[----:B------:R-:W-:-:S05]  /*f610*/  IADD3 R152, R189, 0x1, -R23 ;  /* 0x00000001bd987810 */ /* 0x000fca0007ffe817 */
[----:B------:R-:W-:-:S04]  /*f620*/  IMAD.IADD R155, R152, 0x1, R155 ;  /* 0x00000001989b7824 */ /* 0x000fc800078e029b */
[----:B------:R-:W-:Y:S01]  /*f630*/  IMAD.IADD R20, R155, 0x1, -R20 ;  /* 0x000000019b147824 */ /* 0x000fe200078e0a14 */
[----:B-1----:R-:W-:-:S13]  /*f640*/  ISETP.GE.AND P5, PT, R154, 0x1, PT ;  /* 0x000000019a00780c */ /* 0x002fda0003fa6270 */
        /* <DEDUP_REMOVED lines=11> */
.L_x_2655:
[----:B------:R-:W-:-:S13]  /*f700*/  ISETP.NE.AND P1, PT, R154, 0x1, PT ;  /* 0x000000019a00780c */ /* 0x000fda0003f25270 */
[----:B------:R-:W1:Y:S02]  /*f710*/  @P1 LDC.64 R152, c[0x0][0x9e8] ;  /* 0x00027a00ff981b82 */ /* 0x000e640000000a00 */
[----:B-1----:R-:W-:-:S05]  /*f720*/  @P1 IMAD.HI.U32 R152, R155, R152, RZ ;  /* 0x000000989b981227 */ /* 0x002fca00078e00ff */
[----:B------:R-:W-:-:S07]  /*f730*/  @P1 SHF.R.U32.HI R155, RZ, R153, R152 ;  /* 0x00000099ff9b1219 */ /* 0x000fce0000011698 */
.L_x_2656:
[----:B------:R-:W-:Y:S05]  /*f740*/  BSYNC B0 ;  /* 0x0000000000007941 */ /* 0x000fea0003800000 */
.L_x_2654:
[----:B------:R-:W-:-:S05]  /*f750*/  IMAD R154, R155, R154, RZ ;  /* 0x0000009a9b9a7224 */ /* 0x000fca00078e02ff */
[----:B------:R-:W-:-:S07]  /*f760*/  VIMNMX R20, R20, R154, !PT ;  /* 0x0000009a14147248 */ /* 0x000fce0007fe0100 */
.L_x_2653:
[----:B------:R-:W2:Y:S01]  /*f770*/  LDL R153, [R1+0xc] ;  /* 0x00000c0001997983 */ /* 0x000ea20000100800 */
[----:B------:R-:W-:Y:S01]  /*f780*/  VIADD R20, R20, 0x3f ;  /* 0x0000003f14147836 */ /* 0x000fe20000000000 */
[----:B------:R-:W-:Y:S04]  /*f790*/  BSSY B1, `(.L_x_2657) ;  /* 0x00001b2000017945 */ /* 0x000fe80003800000 */
[----:B------:R-:W-:-:S04]  /*f7a0*/  SHF.R.S32.HI R152, RZ, 0x1f, R20 ;  /* 0x0000001fff987819 */ /* 0x000fc80000011414 */
[----:B------:R-:W-:-:S04]  /*f7b0*/  LEA.HI R152, R152, R20, RZ, 0x6 ;  /* 0x0000001498987211 */ /* 0x000fc800078f30ff */
[----:B------:R-:W-:-:S04]  /*f7c0*/  SHF.R.S32.HI R20, RZ, 0x6, R152 ;  /* 0x00000006ff147819 */ /* 0x000fc80000011498 */
[----:B--2---:R-:W-:-:S04]  /*f7d0*/  VIMNMX R20, R153, R20, !PT ;  /* 0x0000001499147248 */ /* 0x004fc80007fe0100 */
[----:B------:R-:W-:-:S13]  /*f7e0*/  ISETP.GE.AND P1, PT, R15, R20, PT ;  /* 0x000000140f00720c */ /* 0x000fda0003f26270 */
[----:B------:R-:W-:Y:S05]  /*f7f0*/  @!P1 BRA `(.L_x_2658) ;  /* 0x0000001800ac9947 */ /* 0x000fea0003800000 */
[----:B------:R-:W-:Y:S01]  /*f800*/  BSSY B0, `(.L_x_2659) ;  /* 0x00001a9000007945 */ /* 0x000fe20003800000 */
[----:B------:R-:W-:Y:S02]  /*f810*/  IMAD.MOV.U32 R185, RZ, RZ, R14 ;  /* 0x000000ffffb97224 */ /* 0x000fe400078e000e */
[----:B------:R-:W-:Y:S02]  /*f820*/  IMAD.MOV.U32 R184, RZ, RZ, R6 ;  /* 0x000000ffffb87224 */ /* 0x000fe400078e0006 */
[----:B0-----:R-:W-:Y:S02]  /*f830*/  IMAD.MOV.U32 R209, RZ, RZ, R15 ;  /* 0x000000ffffd17224 */ /* 0x001fe400078e000f */
[----:B------:R-:W-:-:S07]  /*f840*/  IMAD.MOV.U32 R187, RZ, RZ, R18 ;  /* 0x000000ffffbb7224 */ /* 0x000fce00078e0012 */
.L_x_2672:
[----:B------:R-:W-:Y:S01]  /*f850*/  IADD3 R18, R187, 0x1, RZ ;  /* 0x00000001bb127810 */ /* 0x000fe20007ffe0ff */
[----:B------:R-:W-:Y:S02]  /*f860*/  IMAD.MOV.U32 R6, RZ, RZ, R209 ;  /* 0x000000ffff067224 */ /* 0x000fe400078e00d1 */
[----:B------:R-:W-:Y:S01]  /*f870*/  VIADD R209, R209, 0xffffffff ;  /* 0xffffffffd1d17836 */ /* 0x000fe20000000000 */
[----:B------:R-:W-:Y:S02]  /*f880*/  ISETP.NE.AND P2, PT, R18, 0x2, PT ;  /* 0x000000021200780c */ /* 0x000fe40003f45270 */
[----:B------:R-:W-:Y:S02]  /*f890*/  ISETP.GT.AND P1, PT, R6, R20, PT ;  /* 0x000000140600720c */ /* 0x000fe40003f24270 */
[----:B------:R-:W-:Y:S02]  /*f8a0*/  SEL R6, RZ, 0x1, P2 ;  /* 0x00000001ff067807 */ /* 0x000fe40001000000 */
[----:B------:R-:W-:-:S02]  /*f8b0*/  SEL R18, R18, RZ, P2 ;  /* 0x000000ff12127207 */ /* 0x000fc40001000000 */
[----:B------:R-:W-:Y:S01]  /*f8c0*/  LOP3.LUT R19, R19, R6, RZ, 0x3c, !PT ;  /* 0x0000000613137212 */ /* 0x000fe200078e3cff */
[----:B0-----:R-:W-:Y:S06]  /*f8d0*/  @!P0 BRA `(.L_x_2660) ;  /* 0x0000000000048947 */ /* 0x001fec0003800000 */
[----:B------:R-:W-:Y:S01]  /*f8e0*/  BPT.TRAP 0x1 ;  /* 0x000000040000795c */ /* 0x000fe20000300000 */
.L_x_2660:
[----:B------:R-:W-:Y:S01]  /*f8f0*/  IMAD R15, R18, 0x8, R2 ;  /* 0x00000008120f7824 */ /* 0x000fe200078e0202 */
[----:B------:R-:W-:-:S04]  /*f900*/  SHF.L.U32 R210, R19, 0x1f, RZ ;  /* 0x0000001f13d27819 */ /* 0x000fc800000006ff */
[----:B------:R0:W1:Y:S01]  /*f910*/  SYNCS.PHASECHK.TRANS64.TRYWAIT P2, [R15+URZ+0x28c30], R210 ;  /* 0x028c30d20f0075a7 */ /* 0x000062000804017f */
[----:B------:R-:W-:Y:S05]  /*f920*/  @!P0 BRA `(.L_x_2661) ;  /* 0x0000000000048947 */ /* 0x000fea0003800000 */
[----:B------:R-:W-:Y:S01]  /*f930*/  BPT.TRAP 0x1 ;  /* 0x000000040000795c */ /* 0x000fe20000300000 */
.L_x_2661:
[----:B------:R-:W-:Y:S01]  /*f940*/  BSSY B2, `(.L_x_2662) ;  /* 0x0000006000027945 */ /* 0x000fe20003800000 */
[----:B------:R-:W-:Y:S02]  /*f950*/  IMAD R154, R18, 0x200, R21 ;  /* 0x00000200129a7824 */ /* 0x000fe400078e0215 */
[----:B------:R-:W-:Y:S01]  /*f960*/  IMAD.MOV.U32 R155, RZ, RZ, 0x40000040 ;  /* 0x40000040ff9b7424 */ /* 0x000fe200078e00ff */
[----:B-1----:R-:W-:Y:S06]  /*f970*/  @P2 BRA `(.L_x_2663) ;  /* 0x0000000000082947 */ /* 0x002fec0003800000 */
[----:B------:R-:W1:Y:S02]  /*f980*/  SYNCS.PHASECHK.TRANS64.TRYWAIT P2, [R15+URZ+0x28c30], R210 ;  /* 0x028c30d20f0075a7 */ /* 0x000e64000804017f */
[----:B-1----:R-:W-:Y:S05]  /*f990*/  @!P2 BRA `(.L_x_2664) ;  /* 0x000001080004a947 */ /* 0x002fea0003800000 */
.L_x_2663:
[----:B------:R-:W-:Y:S05]  /*f9a0*/  BSYNC B2 ;  /* 0x0000000000027941 */ /* 0x000fea0003800000 */
.L_x_2662:
        /* <DEDUP_REMOVED lines=14> */
[----:B------:R-:W-:Y:S01]  /*fa90*/  WARPGROUP.ARRIVE ;  /* 0x00000000000079c5 */ /* 0x000fe20000000000 */
[----:B------:R-:W-:Y:S02]  /*faa0*/  R2UR UR8, R12 ;  /* 0x000000000c0872ca */ /* 0x000fe400000e0000 */
[----:B------:R-:W-:Y:S02]  /*fab0*/  R2UR UR9, R13 ;  /* 0x000000000d0972ca */ /* 0x000fe400000e0000 */
[----:B------:R-:W-:Y:S01]  /*fac0*/  R2UR UR14, R6 ;  /* 0x00000000060e72ca */ /* 0x000fe200000e0000 */
[----:B------:R-:W-:Y:S01]  /*fad0*/  HGMMA.64x64x16.F32 R152, gdesc[UR4], RZ, !UPT, gsb0 ;  /* 0x00e00000049879f0 */ /* 0x000fe2000c0008ff */
[----:B------:R-:W-:Y:S02]  /*fae0*/  R2UR UR15, R7 ;  /* 0x00000000070f72ca */ /* 0x000fe400000e0000 */
[----:B------:R-:W-:-:S02]  /*faf0*/  R2UR UR12, R10 ;  /* 0x000000000a0c72ca */ /* 0x000fc400000e0000 */
        /* <DEDUP_REMOVED lines=15> */
.L_x_2665:
[----:B------:R-:W-:Y:S01]  /*fbf0*/  FMNMX.FTZ R6, R152, R184, !PT ;  /* 0x000000b898067209 */ /* 0x000fe20007810000 */
[----:B------:R-:W-:-:S03]  /*fc00*/  ULDC UR4, c[0x0][0x988] ;  /* 0x0002620000047ab9 */ /* 0x000fc60000000800 */
        /* <DEDUP_REMOVED lines=80> */
[----:B------:R-:W-:Y:S01]  /*10110*/  MUFU.EX2 R157, R165 ;  /* 0x000000a5009d7308 */ /* 0x000fe20000000800 */
[----:B------:R-:W-:Y:S01]  /*10120*/  FMNMX.FTZ R14, R171, R14, !PT ;  /* 0x0000000eab0e7209 */ /* 0x000fe20007810000 */
[----:B----4-:R-:W-:Y:S01]  /*10130*/  FADD.FTZ R3, R152, R3 ;  /* 0x0000000398037221 */ /* 0x010fe20000010000 */
[-C--:B------:R-:W-:Y:S01]  /*10140*/  FMUL.FTZ R52, R52, R164.reuse ;  /* 0x000000a434347220 */ /* 0x080fe20000410000 */
[----:B------:R-:W-:Y:S01]  /*10150*/  FMUL.FTZ R53, R53, R164 ;  /* 0x000000a435357220 */ /* 0x000fe20000410000 */
[----:B------:R-:W-:Y:S01]  /*10160*/  FMNMX.FTZ R14, R174, R14, !PT ;  /* 0x0000000eae0e7209 */ /* 0x000fe20007810000 */
[-C--:B------:R-:W-:Y:S01]  /*10170*/  FMUL.FTZ R56, R56, R164.reuse ;  /* 0x000000a438387220 */ /* 0x080fe20000410000 */
[----:B------:R-:W-:Y:S01]  /*10180*/  FMUL.FTZ R57, R57, R164 ;  /* 0x000000a439397220 */ /* 0x000fe20000410000 */
[----:B------:R-:W2:Y:S01]  /*10190*/  MUFU.EX2 R161, R161 ;  /* 0x000000a100a17308 */ /* 0x000ea20000000800 */
        /* <DEDUP_REMOVED lines=9> */
[-C--:B------:R-:W-:Y:S01]  /*10230*/  FMUL.FTZ R65, R65, R164.reuse ;  /* 0x000000a441417220 */ /* 0x080fe20000410000 */
[-C--:B------:R-:W-:Y:S01]  /*10240*/  FMUL.FTZ R68, R68, R164.reuse ;  /* 0x000000a444447220 */ /* 0x080fe20000410000 */
[----:B------:R-:W-:Y:S01]  /*10250*/  FMUL.FTZ R69, R69, R164 ;  /* 0x000000a445457220 */ /* 0x000fe20000410000 */
[----:B------:R-:W-:Y:S01]  /*10260*/  FMNMX.FTZ R14, R182, R14, !PT ;  /* 0x0000000eb60e7209 */ /* 0x000fe20007810000 */
[-C--:B------:R-:W-:Y:S01]  /*10270*/  FMUL.FTZ R72, R72, R164.reuse ;  /* 0x000000a448487220 */ /* 0x080fe20000410000 */
[----:B------:R-:W-:Y:S01]  /*10280*/  FMUL.FTZ R73, R73, R164 ;  /* 0x000000a449497220 */ /* 0x000fe20000410000 */
[----:B------:R-:W4:Y:S01]  /*10290*/  MUFU.EX2 R169, R169 ;  /* 0x000000a900a97308 */ /* 0x000f220000000800 */
[----:B------:R-:W-:Y:S01]  /*102a0*/  FMNMX.FTZ R14, R183, R14, !PT ;  /* 0x0000000eb70e7209 */ /* 0x000fe20007810000 */
[----:B--2---:R-:W-:Y:S01]  /*102b0*/  FADD.FTZ R3, R161, R3 ;  /* 0x00000003a1037221 */ /* 0x004fe20000010000 */
[-C--:B------:R-:W-:Y:S01]  /*102c0*/  FMUL.FTZ R76, R76, R164.reuse ;  /* 0x000000a44c4c7220 */ /* 0x080fe20000410000 */
[-C--:B------:R-:W-:Y:S01]  /*102d0*/  FMUL.FTZ R77, R77, R164.reuse ;  /* 0x000000a44d4d7220 */ /* 0x080fe20000410000 */
[-C--:B------:R-:W-:Y:S01]  /*102e0*/  FMUL.FTZ R80, R80, R164.reuse ;  /* 0x000000a450507220 */ /* 0x080fe20000410000 */
[----:B------:R-:W2:Y:S01]  /*102f0*/  SHFL.BFLY PT, R153, R14, 0x2, 0x1f ;  /* 0x0c401f000e997f89 */ /* 0x000ea200000e0000 */
[----:B------:R-:W-:Y:S01]  /*10300*/  FADD.FTZ R3, R157, R3 ;  /* 0x000000039d037221 */ /* 0x000fe20000010000 */
[----:B------:R-:W5:Y:S01]  /*10310*/  MUFU.EX2 R172, R172 ;  /* 0x000000ac00ac7308 */ /* 0x000f620000000800 */
[-C--:B------:R-:W-:Y:S01]  /*10320*/  FMUL.FTZ R81, R81, R164.reuse ;  /* 0x000000a451517220 */ /* 0x080fe20000410000 */
[-C--:B------:R-:W-:Y:S01]  /*10330*/  FMUL.FTZ R84, R84, R164.reuse ;  /* 0x000000a454547220 */ /* 0x080fe20000410000 */
[----:B---3--:R-:W-:Y:S01]  /*10340*/  FADD.FTZ R3, R156, R3 ;  /* 0x000000039c037221 */ /* 0x008fe20000010000 */
        /* <DEDUP_REMOVED lines=9> */
[-C--:B------:R-:W-:Y:S01]  /*103e0*/  FMUL.FTZ R97, R97, R164.reuse ;  /* 0x000000a461617220 */ /* 0x080fe20000410000 */
[-C--:B------:R-:W-:Y:S01]  /*103f0*/  FMUL.FTZ R100, R100, R164.reuse ;  /* 0x000000a464647220 */ /* 0x080fe20000410000 */
[-C--:B------:R-:W-:Y:S01]  /*10400*/  FMUL.FTZ R101, R101, R164.reuse ;  /* 0x000000a465657220 */ /* 0x080fe20000410000 */
[----:B------:R-:W-:Y:S01]  /*10410*/  MUFU.EX2 R160, R176 ;  /* 0x000000b000a07308 */ /* 0x000fe20000000800 */
[----:B-----5:R-:W-:Y:S01]  /*10420*/  FADD.FTZ R3, R172, R3 ;  /* 0x00000003ac037221 */ /* 0x020fe20000010000 */
[-C--:B------:R-:W-:Y:S01]  /*10430*/  FMUL.FTZ R104, R104, R164.reuse ;  /* 0x000000a468687220 */ /* 0x080fe20000410000 */
[-C--:B------:R-:W-:Y:S01]  /*10440*/  FMUL.FTZ R105, R105, R164.reuse ;  /* 0x000000a469697220 */ /* 0x080fe20000410000 */
[-C--:B------:R-:W-:Y:S01]  /*10450*/  FMUL.FTZ R108, R108, R164.reuse ;  /* 0x000000a46c6c7220 */ /* 0x080fe20000410000 */
[-C--:B------:R-:W-:Y:S01]  /*10460*/  FMUL.FTZ R109, R109, R164.reuse ;  /* 0x000000a46d6d7220 */ /* 0x080fe20000410000 */
[----:B--2---:R-:W-:Y:S01]  /*10470*/  FMNMX.FTZ R14, R14, R153, !PT ;  /* 0x000000990e0e7209 */ /* 0x004fe20007810000 */
[-C--:B------:R-:W-:Y:S01]  /*10480*/  FMUL.FTZ R112, R112, R164.reuse ;  /* 0x000000a470707220 */ /* 0x080fe20000410000 */
[----:B------:R-:W-:Y:S01]  /*10490*/  MUFU.EX2 R177, R177 ;  /* 0x000000b100b17308 */ /* 0x000fe20000000800 */
[----:B---3--:R-:W-:Y:S01]  /*104a0*/  FADD.FTZ R3, R173, R3 ;  /* 0x00000003ad037221 */ /* 0x008fe20000010000 */
[-C--:B------:R-:W-:Y:S01]  /*104b0*/  FMUL.FTZ R113, R113, R164.reuse ;  /* 0x000000a471717220 */ /* 0x080fe20000410000 */
[----:B------:R-:W2:Y:S01]  /*104c0*/  SHFL.BFLY PT, R153, R14, 0x1, 0x1f ;  /* 0x0c201f000e997f89 */ /* 0x000ea200000e0000 */
        /* <DEDUP_REMOVED lines=21> */
[----:B------:R-:W-:-:S04]  /*10620*/  FADD.FTZ R153, -R14, R185 ;  /* 0x000000b90e997221 */ /* 0x000fc80000010100 */
[----:B------:R-:W-:-:S04]  /*10630*/  FMUL.FTZ R153, R153, R7 ;  /* 0x0000000799997220 */ /* 0x000fc80000410000 */
[----:B------:R2:W3:Y:S02]  /*10640*/  MUFU.EX2 R165, R153 ;  /* 0x0000009900a57308 */ /* 0x0004e40000000800 */
[----:B--2---:R-:W-:-:S05]  /*10650*/  @!P2 IMAD R153, R187, 0x40, R198 ;  /* 0x00000040bb99a824 */ /* 0x004fca00078e02c6 */
[----:B------:R-:W-:Y:S01]  /*10660*/  @!P2 LEA R153, R153, R2, 0x2 ;  /* 0x000000029999a211 */ /* 0x000fe200078e10ff */
[-C--:B---3--:R-:W-:Y:S01]  /*10670*/  FMUL.FTZ R26, R26, R165.reuse ;  /* 0x000000a51a1a7220 */ /* 0x088fe20000410000 */
[----:B------:R-:W-:-:S03]  /*10680*/  FMUL.FTZ R27, R27, R165 ;  /* 0x000000a51b1b7220 */ /* 0x000fc60000410000 */
[----:B------:R-:W-:Y:S01]  /*10690*/  @!P2 STS [R153+0x28800], R164 ;  /* 0x028800a49900a388 */ /* 0x000fe20000000800 */
[-C--:B------:R-:W-:Y:S01]  /*106a0*/  FMUL.FTZ R30, R30, R165.reuse ;  /* 0x000000a51e1e7220 */ /* 0x080fe20000410000 */
[-C--:B------:R-:W-:Y:S01]  /*106b0*/  FMUL.FTZ R31, R31, R165.reuse ;  /* 0x000000a51f1f7220 */ /* 0x080fe20000410000 */
[-C--:B------:R-:W-:Y:S01]  /*106c0*/  FMUL.FTZ R34, R34, R165.reuse ;  /* 0x000000a522227220 */ /* 0x080fe20000410000 */
[----:B------:R2:W-:Y:S01]  /*106d0*/  @!P2 STS [R153+0x28820], R165 ;  /* 0x028820a59900a388 */ /* 0x0005e20000000800 */
        /* <DEDUP_REMOVED lines=34> */
[-C--:B------:R-:W-:Y:S01]  /*10900*/  FMUL.FTZ R66, R66, R165.reuse ;  /* 0x000000a542427220 */ /* 0x080fe20000410000 */
        /* <DEDUP_REMOVED lines=56> */
[-C--:B------:R-:W-:Y:S01]  /*10c90*/  FMUL.FTZ R139, R139, R165.reuse ;  /* 0x000000a58b8b7220 */ /* 0x080fe20000410000 */
        /* <DEDUP_REMOVED lines=11> */
[----:B------:R-:W-:-:S05]  /*10d50*/  FMUL.FTZ R151, R151, R165 ;  /* 0x000000a597977220 */ /* 0x000fca0000410000 */
[----:B------:R-:W4:Y:S01]  /*10d60*/  MUFU.EX2 R175, R175 ;  /* 0x000000af00af7308 */ /* 0x000f220000000800 */
[C---:B-----5:R-:W-:Y:S01]  /*10d70*/  FADD.FTZ R158, R167.reuse, R157 ;  /* 0x0000009da79e7221 */ /* 0x060fe20000010000 */
[----:B------:R-:W-:-:S06]  /*10d80*/  F2FP.F16.F32.PACK_AB R157, R167, R162 ;  /* 0x000000a2a79d723e */ /* 0x000fcc00000000ff */
[----:B------:R-:W5:Y:S01]  /*10d90*/  MUFU.EX2 R178, R178 ;  /* 0x000000b200b27308 */ /* 0x000f620000000800 */
[----:B---3--:R-:W-:Y:S01]  /*10da0*/  FADD.FTZ R159, R0, R158 ;  /* 0x0000009e009f7221 */ /* 0x008fe20000010000 */
[----:B------:R-:W-:-:S06]  /*10db0*/  F2FP.F16.F32.PACK_AB R158, R173, R172 ;  /* 0x000000acad9e723e */ /* 0x000fcc00000000ff */
[----:B------:R-:W3:Y:S01]  /*10dc0*/  MUFU.EX2 R161, R179 ;  /* 0x000000b300a17308 */ /* 0x000ee20000000800 */
[C---:B----4-:R-:W-:Y:S01]  /*10dd0*/  FADD.FTZ R162, R175.reuse, R159 ;  /* 0x0000009fafa27221 */ /* 0x050fe20000010000 */
[----:B------:R-:W-:Y:S01]  /*10de0*/  F2FP.F16.F32.PACK_AB R159, R175, R0 ;  /* 0x00000000af9f723e */ /* 0x000fe200000000ff */
[----:B------:R-:W-:Y:S01]  /*10df0*/  FADD.FTZ R0, R160, R3 ;  /* 0x00000003a0007221 */ /* 0x000fe20000010000 */
[----:B------:R-:W-:-:S03]  /*10e00*/  F2FP.F16.F32.PACK_AB R160, R177, R160 ;  /* 0x000000a0b1a0723e */ /* 0x000fc600000000ff */
[----:B------:R-:W-:Y:S01]  /*10e10*/  FADD.FTZ R0, R177, R0 ;  /* 0x00000000b1007221 */ /* 0x000fe20000010000 */
[----:B------:R-:W4:Y:S01]  /*10e20*/  MUFU.EX2 R163, R182 ;  /* 0x000000b600a37308 */ /* 0x000f220000000800 */
[----:B-----5:R-:W-:Y:S01]  /*10e30*/  FADD.FTZ R162, R178, R162 ;  /* 0x000000a2b2a27221 */ /* 0x020fe20000010000 */
[----:B------:R2:W-:Y:S01]  /*10e40*/  STSM.16.M88.4 [R205], R156 ;  /* 0x0000009ccd007844 */ /* 0x0005e20000000200 */
[----:B------:R-:W-:-:S04]  /*10e50*/  FADD.FTZ R3, R180, R0 ;  /* 0x00000000b4037221 */ /* 0x000fc80000010000 */
[----:B------:R-:W-:Y:S01]  /*10e60*/  FADD.FTZ R3, R181, R3 ;  /* 0x00000003b5037221 */ /* 0x000fe20000010000 */
        /* <DEDUP_REMOVED lines=10> */
.L_x_2666:
[----:B------:R3:W4:Y:S01]  /*10f10*/  SYNCS.PHASECHK.TRANS64.TRYWAIT P2, [R15+URZ+0x28c50], R210 ;  /* 0x028c50d20f0075a7 */ /* 0x000722000804017f */
[----:B------:R-:W-:Y:S05]  /*10f20*/  @!P0 BRA `(.L_x_2667) ;  /* 0x0000000000048947 */ /* 0x000fea0003800000 */
[----:B------:R-:W-:Y:S01]  /*10f30*/  BPT.TRAP 0x1 ;  /* 0x000000040000795c */ /* 0x000fe20000300000 */
.L_x_2667:
[----:B------:R-:W-:Y:S04]  /*10f40*/  BSSY B2, `(.L_x_2668) ;  /* 0x0000004000027945 */ /* 0x000fe80003800000 */
[----:B----4-:R-:W-:Y:S05]  /*10f50*/  @P2 BRA `(.L_x_2669) ;  /* 0x0000000000082947 */ /* 0x010fea0003800000 */
[----:B------:R-:W4:Y:S02]  /*10f60*/  SYNCS.PHASECHK.TRANS64.TRYWAIT P2, [R15+URZ+0x28c50], R210 ;  /* 0x028c50d20f0075a7 */ /* 0x000f24000804017f */
[----:B----4-:R-:W-:Y:S05]  /*10f70*/  @!P2 BRA `(.L_x_2670) ;  /* 0x000000f000a0a947 */ /* 0x010fea0003800000 */
.L_x_2669:
[----:B------:R-:W-:Y:S05]  /*10f80*/  BSYNC B2 ;  /* 0x0000000000027941 */ /* 0x000fea0003800000 */
.L_x_2668:
[----:B------:R-:W-:Y:S01]  /*10f90*/  IMAD R164, R18, 0x1000, R197 ;  /* 0x0000100012a47824 */ /* 0x000fe200078e02c5 */
        /* <DEDUP_REMOVED lines=35> */
[----:B--2---:R-:W2:Y:S02]  /*111d0*/  FENCE.VIEW.ASYNC.S ;  /* 0x00000000000073c6 */ /* 0x004ea40000000000 */
[----:B--2---:R-:W-:Y:S01]  /*111e0*/  NOP ;  /* 0x0000000000007918 */ /* 0x004fe20000000000 */
[----:B------:R-:W-:Y:S06]  /*111f0*/  BAR.ARV 0xe, 0x100 ;  /* 0x0384000000007b1d */ /* 0x000fec0000002000 */
[----:B------:R-:W-:Y:S05]  /*11200*/  @!P0 BRA `(.L_x_2671) ;  /* 0x0000000000048947 */ /* 0x000fea0003800000 */
[----:B------:R-:W-:Y:S01]  /*11210*/  BPT.TRAP 0x1 ;  /* 0x000000040000795c */ /* 0x000fe20000300000 */
.L_x_2671:
[----:B01-34-:R-:W-:Y:S02]  /*11220*/  VIADD R15, R15, 0x28c60 ;  /* 0x00028c600f0f7836 */ /* 0x01bfe40000000000 */
[----:B------:R-:W-:Y:S02]  /*11230*/  IMAD.MOV.U32 R185, RZ, RZ, R14 ;  /* 0x000000ffffb97224 */ /* 0x000fe400078e000e */
[----:B------:R-:W-:Y:S01]  /*11240*/  IMAD.MOV.U32 R184, RZ, RZ, R6 ;  /* 0x000000ffffb87224 */ /* 0x000fe200078e0006 */
[----:B------:R-:W-:Y:S01]  /*11250*/  PRMT R15, R191, 0x654, R15 ;  /* 0x00000654bf0f7816 */ /* 0x000fe2000000000f */
[----:B------:R-:W-:-:S03]  /*11260*/  IMAD.MOV.U32 R187, RZ, RZ, R18 ;  /* 0x000000ffffbb7224 */ /* 0x000fc600078e0012 */
[----:B------:R0:W-:Y:S01]  /*11270*/  SYNCS.ARRIVE.TRANS64.RED.A1T0 RZ, [R15+URZ], RZ ;  /* 0x000000ff0fff79a7 */ /* 0x0001e2000810043f */
[----:B------:R-:W-:Y:S05]  /*11280*/  @P1 BRA `(.L_x_2672) ;  /* 0xffffffe400701947 */ /* 0x000fea000383ffff */
[----:B------:R-:W-:Y:S05]  /*11290*/  BSYNC B0 ;  /* 0x0000000000007941 */ /* 0x000fea0003800000 */
.L_x_2659:
[----:B0-----:R-:W-:-:S07]  /*112a0*/  IMAD.MOV.U32 R15, RZ, RZ, R209 ;  /* 0x000000ffff0f7224 */ /* 0x001fce00078e00d1 */
.L_x_2658:
[----:B------:R-:W-:Y:S05]  /*112b0*/  BSYNC B1 ;  /* 0x0000000000017941 */ /* 0x000fea0003800000 */
.L_x_2657:
[----:B------:R-:W2:Y:S01]  /*112c0*/  LDL R20, [R1+0xc] ;  /* 0x00000c0001147983 */ /* 0x000ea20000100800 */
[----:B------:R-:W-:Y:S01]  /*112d0*/  BSSY B0, `(.L_x_2673) ;  /* 0x0000256000007945 */ /* 0x000fe20003800000 */
[----:B--2---:R-:W-:-:S13]  /*112e0*/  ISETP.GE.AND P1, PT, R15, R20, PT ;  /* 0x000000140f00720c */ /* 0x004fda0003f26270 */
[----:B------:R-:W-:Y:S05]  /*112f0*/  @!P1 BRA `(.L_x_2674) ;  /* 0x00000024004c9947 */ /* 0x000fea0003800000 */
[----:B------:R-:W-:Y:S01]  /*11300*/  IMAD.MOV.U32 R186, RZ, RZ, R14 ;  /* 0x000000ffffba7224 */ /* 0x000fe200078e000e */
[----:B------:R-:W-:Y:S01]  /*11310*/  MOV R187, R6 ;  /* 0x0000000600bb7202 */ /* 0x000fe20000000f00 */
[----:B------:R-:W-:-:S07]  /*11320*/  IMAD.MOV.U32 R185, RZ, RZ, R18 ;  /* 0x000000ffffb97224 */ /* 0x000fce00078e0012 */
.L_x_2695:
[----:B------:R-:W-:-:S05]  /*11330*/  VIADD R18, R185, 0x1 ;  /* 0x00000001b9127836 */ /* 0x000fca0000000000 */
[----:B------:R-:W-:-:S04]  /*11340*/  ISETP.NE.AND P1, PT, R18, 0x2, PT ;  /* 0x000000021200780c */ /* 0x000fc80003f25270 */
[----:B------:R-:W-:Y:S02]  /*11350*/  SEL R6, RZ, 0x1, P1 ;  /* 0x00000001ff067807 */ /* 0x000fe40000800000 */
[----:B------:R-:W-:Y:S02]  /*11360*/  SEL R18, R18, RZ, P1 ;  /* 0x000000ff12127207 */ /* 0x000fe40000800000 */
[----:B------:R-:W-:Y:S01]  /*11370*/  LOP3.LUT R19, R19, R6, RZ, 0x3c, !PT ;  /* 0x0000000613137212 */ /* 0x000fe200078e3cff */
[----:B------:R-:W-:Y:S06]  /*11380*/  @!P0 BRA `(.L_x_2675) ;  /* 0x0000000000048947 */ /* 0x000fec0003800000 */
[----:B------:R-:W-:Y:S01]  /*11390*/  BPT.TRAP 0x1 ;  /* 0x000000040000795c */ /* 0x000fe20000300000 */
.L_x_2675:
[----:B------:R-:W-:Y:S01]  /*113a0*/  IMAD R20, R18, 0x8, R2 ;  /* 0x0000000812147824 */ /* 0x000fe200078e0202 */
[----:B------:R-:W-:-:S04]  /*113b0*/  SHF.L.U32 R184, R19, 0x1f, RZ ;  /* 0x0000001f13b87819 */ /* 0x000fc800000006ff */
[----:B------:R1:W2:Y:S01]  /*113c0*/  SYNCS.PHASECHK.TRANS64.TRYWAIT P1, [R20+URZ+0x28c30], R184 ;  /* 0x028c30b8140075a7 */ /* 0x0002a2000802017f */
[----:B------:R-:W-:Y:S05]  /*113d0*/  @!P0 BRA `(.L_x_2676) ;  /* 0x0000000000048947 */ /* 0x000fea0003800000 */
[----:B------:R-:W-:Y:S01]  /*113e0*/  BPT.TRAP 0x1 ;  /* 0x000000040000795c */ /* 0x000fe20000300000 */
.L_x_2676:
[----:B------:R-:W-:Y:S01]  /*113f0*/  BSSY B1, `(.L_x_2677) ;  /* 0x0000006000017945 */ /* 0x000fe20003800000 */
[----:B------:R-:W-:Y:S02]  /*11400*/  IMAD R154, R18, 0x200, R21 ;  /* 0x00000200129a7824 */ /* 0x000fe400078e0215 */
[----:B------:R-:W-:Y:S01]  /*11410*/  IMAD.MOV.U32 R155, RZ, RZ, 0x40000040 ;  /* 0x40000040ff9b7424 */ /* 0x000fe200078e00ff */
[----:B--2---:R-:W-:Y:S06]  /*11420*/  @P1 BRA `(.L_x_2678) ;  /* 0x0000000000081947 */ /* 0x004fec0003800000 */
[----:B------:R-:W2:Y:S02]  /*11430*/  SYNCS.PHASECHK.TRANS64.TRYWAIT P1, [R20+URZ+0x28c30], R184 ;  /* 0x028c30b8140075a7 */ /* 0x000ea4000802017f */
[----:B--2---:R-:W-:Y:S05]  /*11440*/  @!P1 BRA `(.L_x_2679) ;  /* 0x000000ec00809947 */ /* 0x004fea0003800000 */
.L_x_2678:
[----:B------:R-:W-:Y:S05]  /*11450*/  BSYNC B1 ;  /* 0x0000000000017941 */ /* 0x000fea0003800000 */
.L_x_2677:
        /* <DEDUP_REMOVED lines=36> */
.L_x_2680:
[----:B------:R-:W3:Y:S01]  /*116a0*/  LDL R14, [R1] ;  /* 0x00000000010e7983 */ /* 0x000ee20000100800 */
[----:B------:R-:W4:Y:S01]  /*116b0*/  @P4 LDC R7, c[0x0][0x44c] ;  /* 0x00011300ff074b82 */ /* 0x000f220000000800 */
[----:B------:R-:W-:Y:S01]  /*116c0*/  ULDC UR4, c[0x0][0x9dc] ;  /* 0x0002770000047ab9 */ /* 0x000fe20000000800 */
[----:B------:R-:W-:Y:S01]  /*116d0*/  ULDC UR5, c[0x0][0x9e0] ;  /* 0x0002780000057ab9 */ /* 0x000fe20000000800 */
[----:B------:R-:W-:-:S05]  /*116e0*/  ULOP3.LUT UR4, URZ, UR4, URZ, 0x33, !UPT ;  /* 0x000000043f047292 */ /* 0x000fca000f8e333f */
[----:B------:R-:W5:Y:S01]  /*116f0*/  @P4 LDC R6, c[0x0][0x450] ;  /* 0x00011400ff064b82 */ /* 0x000f620000000800 */
[----:B---3--:R-:W-:Y:S02]  /*11700*/  IMAD.IADD R222, R14, 0x1, R199 ;  /* 0x000000010ede7824 */ /* 0x008fe400078e02c7 */
[----:B------:R-:W-:Y:S02]  /*11710*/  IMAD.SHL.U32 R14, R15, 0x40, RZ ;  /* 0x000000400f0e7824 */ /* 0x000fe400078e00ff */
[----:B----4-:R-:W-:-:S03]  /*11720*/  @P4 IMAD.HI.U32 R7, R222, R7, RZ ;  /* 0x00000007de074227 */ /* 0x010fc600078e00ff */
[----:B------:R-:W-:Y:S02]  /*11730*/  IADD3 R220, -R188, 0x1, -R14 ;  /* 0x00000001bcdc7810 */ /* 0x000fe40007ffe90e */
[----:B-----5:R-:W-:Y:S01]  /*11740*/  @P4 SHF.R.U32.HI R222, RZ, R6, R7 ;  /* 0x00000006ffde4219 */ /* 0x020fe20000011607 */
[----:B------:R-:W-:Y:S01]  /*11750*/  VIADD R6, R20, 0x28c40 ;  /* 0x00028c4014067836 */ /* 0x000fe20000000000 */
[----:B------:R-:W-:-:S03]  /*11760*/  IADD3 R220, -R23, R220, R189 ;  /* 0x000000dc17dc7210 */ /* 0x000fc60007ffe1bd */
[----:B------:R-:W3:Y:S01]  /*11770*/  SHFL.IDX PT, R223, R222, RZ, 0x1c1f ;  /* 0x001c1fffdedf7589 */ /* 0x000ee200000e0000 */
[----:B------:R-:W-:Y:S02]  /*11780*/  PRMT R6, R191, 0x654, R6 ;  /* 0x00000654bf067816 */ /* 0x000fe40000000006 */
[C---:B------:R-:W-:Y:S01]  /*11790*/  IADD3 R221, R220.reuse, UR5, RZ ;  /* 0x00000005dcdd7c10 */ /* 0x040fe2000fffe0ff */
[----:B------:R-:W-:Y:S01]  /*117a0*/  VIADD R220, R220, UR4 ;  /* 0x00000004dcdc7c36 */ /* 0x000fe20008000000 */
[----:B------:R4:W-:Y:S03]  /*117b0*/  SYNCS.ARRIVE.TRANS64.RED.A1T0 RZ, [R6+URZ], RZ ;  /* 0x000000ff06ff79a7 */ /* 0x0009e6000810043f */
[--C-:B---3--:R-:W-:Y:S02]  /*117c0*/  IMAD.IADD R210, R221, 0x1, R223.reuse ;  /* 0x00000001ddd27824 */ /* 0x108fe400078e02df */
[----:B0-----:R-:W-:Y:S01]  /*117d0*/  IMAD.IADD R209, R220, 0x1, R223 ;  /* 0x00000001dcd17824 */ /* 0x001fe200078e02df */
[----:B----4-:R-:W-:Y:S06]  /*117e0*/  @!P5 BRA `(.L_x_2681) ;  /* 0x000000000060d947 */ /* 0x010fec0003800000 */
[----:B------:R-:W-:Y:S01]  /*117f0*/  IADD3 R223, -R23, R189, R223 ;  /* 0x000000bd17df7210 */ /* 0x000fe20007ffe1df */
[----:B------:R-:W-:Y:S03]  /*11800*/  BSSY B1, `(.L_x_2682) ;  /* 0x0000012000017945 */ /* 0x000fe60003800000 */
        /* <DEDUP_REMOVED lines=11> */
.L_x_2683:
[----:B------:R-:W-:Y:S02]  /*118c0*/  ULDC UR4, c[0x0][0x9e4] ;  /* 0x0002790000047ab9 */ /* 0x000fe40000000800 */
[----:B------:R-:W-:-:S05]  /*118d0*/  IMAD.U32 R224, RZ, RZ, UR4 ;  /* 0x00000004ffe07e24 */ /* 0x000fca000f8e00ff */
[----:B------:R-:W-:-:S13]  /*118e0*/  ISETP.NE.AND P1, PT, R224, 0x1, PT ;  /* 0x00000001e000780c */ /* 0x000fda0003f25270 */
[----:B------:R-:W0:Y:S02]  /*118f0*/  @P1 LDC.64 R6, c[0x0][0x9e8] ;  /* 0x00027a00ff061b82 */ /* 0x000e240000000a00 */
[----:B0-----:R-:W-:-:S05]  /*11900*/  @P1 IMAD.HI.U32 R6, R223, R6, RZ ;  /* 0x00000006df061227 */ /* 0x001fca00078e00ff */
[----:B------:R-:W-:-:S07]  /*11910*/  @P1 SHF.R.U32.HI R223, RZ, R7, R6 ;  /* 0x00000007ffdf1219 */ /* 0x000fce0000011606 */
.L_x_2684:
[----:B------:R-:W-:Y:S05]  /*11920*/  BSYNC B1 ;  /* 0x0000000000017941 */ /* 0x000fea0003800000 */
.L_x_2682:
[----:B------:R-:W-:-:S04]  /*11930*/  IMAD R223, R223, R224, -R14 ;  /* 0x000000e0dfdf7224 */ /* 0x000fc800078e0a0e */
[----:B------:R-:W-:-:S05]  /*11940*/  IMAD.IADD R223, R223, 0x1, -R188 ;  /* 0x00000001dfdf7824 */ /* 0x000fca00078e0abc */
[----:B------:R-:W-:Y:S02]  /*11950*/  VIMNMX R209, R209, R223, !PT ;  /* 0x000000dfd1d17248 */ /* 0x000fe40007fe0100 */
[----:B------:R-:W-:-:S07]  /*11960*/  VIADDMNMX R210, R223, R224, R210, PT ;  /* 0x000000e0dfd27246 */ /* 0x000fce00038001d2 */
.L_x_2681:
        /* <DEDUP_REMOVED lines=66> */
.L_x_2687:
[----:B------:R-:W-:Y:S02]  /*11d90*/  ULDC UR4, c[0x0][0x9e4] ;  /* 0x0002790000047ab9 */ /* 0x000fe40000000800 */
[----:B------:R-:W-:-:S05]  /*11da0*/  IMAD.U32 R209, RZ, RZ, UR4 ;  /* 0x00000004ffd17e24 */ /* 0x000fca000f8e00ff */
[----:B------:R-:W-:-:S13]  /*11db0*/  ISETP.NE.AND P2, PT, R209, 0x1, PT ;  /* 0x00000001d100780c */ /* 0x000fda0003f45270 */
[----:B------:R-:W0:Y:S02]  /*11dc0*/  @P2 LDC.64 R6, c[0x0][0x9e8] ;  /* 0x00027a00ff062b82 */ /* 0x000e240000000a00 */
[----:B0-----:R-:W-:-:S05]  /*11dd0*/  @P2 IMAD.HI.U32 R6, R222, R6, RZ ;  /* 0x00000006de062227 */ /* 0x001fca00078e00ff */
[----:B------:R-:W-:-:S07]  /*11de0*/  @P2 SHF.R.U32.HI R222, RZ, R7, R6 ;  /* 0x00000007ffde2219 */ /* 0x000fce0000011606 */
.L_x_2688:
[----:B------:R-:W-:Y:S05]  /*11df0*/  BSYNC B1 ;  /* 0x0000000000017941 */ /* 0x000fea0003800000 */
.L_x_2686:
[----:B------:R-:W-:-:S04]  /*11e00*/  IMAD R14, R222, R209, -R14 ;  /* 0x000000d1de0e7224 */ /* 0x000fc800078e0a0e */
[----:B------:R-:W-:-:S05]  /*11e10*/  IMAD.IADD R14, R14, 0x1, -R188 ;  /* 0x000000010e0e7824 */ /* 0x000fca00078e0abc */
[----:B------:R-:W-:Y:S02]  /*11e20*/  VIMNMX R220, R220, R14, !PT ;  /* 0x0000000edcdc7248 */ /* 0x000fe40007fe0100 */
[----:B------:R-:W-:-:S07]  /*11e30*/  VIADDMNMX R221, R14, R209, R221, PT ;  /* 0x000000d10edd7246 */ /* 0x000fce00038001dd */
.L_x_2685:
[----:B------:R-:W-:Y:S01]  /*11e40*/  FMNMX.FTZ R6, R152, R187, !PT ;  /* 0x000000bb98067209 */ /* 0x000fe20007810000 */
[----:B------:R-:W-:Y:S01]  /*11e50*/  ULDC UR4, c[0x0][0x988] ;  /* 0x0002620000047ab9 */ /* 0x000fe20000000800 */
        /* <DEDUP_REMOVED lines=18> */
[----:B------:R-:W-:Y:S02]  /*11f80*/  ISETP.GT.AND P6, PT, R220, RZ, P1 ;  /* 0x000000ffdc00720c */ /* 0x000fe40000fc4270 */
[----:B------:R-:W-:Y:S02]  /*11f90*/  FMNMX.FTZ R6, R172, R6, !PT ;  /* 0x00000006ac067209 */ /* 0x000fe40007810000 */
[----:B------:R-:W-:Y:S02]  /*11fa0*/  ISETP.GT.AND P3, PT, R220, 0x1, P1 ;  /* 0x00000001dc00780c */ /* 0x000fe40000f64270 */
[----:B------:R-:W-:Y:S02]  /*11fb0*/  FMNMX.FTZ R6, R173, R6, !PT ;  /* 0x00000006ad067209 */ /* 0x000fe40007810000 */
[----:B------:R-:W-:-:S02]  /*11fc0*/  ISETP.LT.OR P6, PT, R221, 0x1, P6 ;  /* 0x00000001dd00780c */ /* 0x000fc400037c1670 */
[----:B------:R-:W-:Y:S02]  /*11fd0*/  FMNMX.FTZ R6, R176, R6, !PT ;  /* 0x00000006b0067209 */ /* 0x000fe40007810000 */
[----:B------:R-:W-:Y:S02]  /*11fe0*/  ISETP.LT.OR P3, PT, R221, 0x2, P3 ;  /* 0x00000002dd00780c */ /* 0x000fe40001f61670 */
[----:B------:R-:W-:Y:S02]  /*11ff0*/  FMNMX.FTZ R6, R177, R6, !PT ;  /* 0x00000006b1067209 */ /* 0x000fe40007810000 */
[----:B------:R-:W-:Y:S02]  /*12000*/  FSEL R154, R154, -INF , !P6 ;  /* 0xff8000009a9a7808 */ /* 0x000fe40007000000 */
[----:B------:R-:W-:Y:S02]  /*12010*/  FMNMX.FTZ R6, R180, R6, !PT ;  /* 0x00000006b4067209 */ /* 0x000fe40007810000 */
[----:B------:R-:W-:-:S02]  /*12020*/  FSEL R155, R155, -INF , !P3 ;  /* 0xff8000009b9b7808 */ /* 0x000fc40005800000 */
[----:B------:R-:W-:Y:S02]  /*12030*/  FMNMX.FTZ R6, R181, R6, !PT ;  /* 0x00000006b5067209 */ /* 0x000fe40007810000 */
[C---:B------:R-:W-:Y:S02]  /*12040*/  ISETP.GT.AND P3, PT, R220.reuse, 0x10, P1 ;  /* 0x00000010dc00780c */ /* 0x040fe40000f64270 */
[----:B------:R-:W-:Y:S01]  /*12050*/  ISETP.GT.AND P6, PT, R220, 0x38, P1 ;  /* 0x00000038dc00780c */ /* 0x000fe20000fc4270 */
[----:B------:R-:W0:Y:S01]  /*12060*/  SHFL.BFLY PT, R7, R6, 0x2, 0x1f ;  /* 0x0c401f0006077f89 */ /* 0x000e2200000e0000 */
[C---:B------:R-:W-:Y:S02]  /*12070*/  ISETP.LT.OR P3, PT, R221.reuse, 0x11, P3 ;  /* 0x00000011dd00780c */ /* 0x040fe40001f61670 */
[----:B------:R-:W-:Y:S02]  /*12080*/  ISETP.LT.OR P6, PT, R221, 0x39, P6 ;  /* 0x00000039dd00780c */ /* 0x000fe400037c1670 */
[----:B------:R-:W-:-:S02]  /*12090*/  FSEL R162, R162, -INF , !P3 ;  /* 0xff800000a2a27808 */ /* 0x000fc40005800000 */
[----:B------:R-:W-:Y:S02]  /*120a0*/  ISETP.GT.AND P3, PT, R220, 0x19, P1 ;  /* 0x00000019dc00780c */ /* 0x000fe40000f64270 */
[----:B------:R-:W-:Y:S02]  /*120b0*/  FSEL R182, R182, -INF , !P6 ;  /* 0xff800000b6b67808 */ /* 0x000fe40007000000 */
[----:B------:R-:W-:-:S04]  /*120c0*/  ISETP.LT.OR P3, PT, R221, 0x1a, P3 ;  /* 0x0000001add00780c */ /* 0x000fc80001f61670 */
[----:B------:R-:W-:Y:S02]  /*120d0*/  FSEL R167, R167, -INF , !P3 ;  /* 0xff800000a7a77808 */ /* 0x000fe40005800000 */
[----:B------:R-:W-:-:S04]  /*120e0*/  ISETP.GT.AND P3, PT, R220, 0x28, P1 ;  /* 0x00000028dc00780c */ /* 0x000fc80000f64270 */
[----:B------:R-:W-:Y:S02]  /*120f0*/  ISETP.LT.OR P3, PT, R221, 0x29, P3 ;  /* 0x00000029dd00780c */ /* 0x000fe40001f61670 */
[----:B0-----:R-:W-:-:S05]  /*12100*/  FMNMX.FTZ R6, R6, R7, !PT ;  /* 0x0000000706067209 */ /* 0x001fca0007810000 */
[----:B------:R-:W0:Y:S02]  /*12110*/  SHFL.BFLY PT, R7, R6, 0x1, 0x1f ;  /* 0x0c201f0006077f89 */ /* 0x000e2400000e0000 */
[----:B0-----:R-:W-:-:S04]  /*12120*/  FMNMX.FTZ R6, R6, R7, !PT ;  /* 0x0000000706067209 */ /* 0x001fc80007810000 */
[----:B------:R-:W-:-:S04]  /*12130*/  FSETP.NEU.FTZ.AND P2, PT, R6, -INF , PT ;  /* 0xff8000000600780b */ /* 0x000fc80003f5d000 */
[----:B------:R-:W-:-:S05]  /*12140*/  FSEL R7, R6, RZ, P2 ;  /* 0x000000ff06077208 */ /* 0x000fca0001000000 */
[----:B------:R-:W-:Y:S01]  /*12150*/  FADD.FTZ R187, -R7, R187 ;  /* 0x000000bb07bb7221 */ /* 0x000fe20000010100 */
[----:B------:R-:W-:-:S04]  /*12160*/  IMAD.U32 R7, RZ, RZ, UR4 ;  /* 0x00000004ff077e24 */ /* 0x000fc8000f8e00ff */
[----:B------:R-:W-:-:S05]  /*12170*/  FMUL.FTZ R14, R6, R7 ;  /* 0x00000007060e7220 */ /* 0x000fca0000410000 */
[----:B------:R-:W-:Y:S02]  /*12180*/  FSEL R14, R14, RZ, P2 ;  /* 0x000000ff0e0e7208 */ /* 0x000fe40001000000 */
[----:B------:R-:W-:-:S03]  /*12190*/  ISETP.GT.AND P2, PT, R220, 0x8, P1 ;  /* 0x00000008dc00780c */ /* 0x000fc60000f44270 */
        /* <DEDUP_REMOVED lines=15> */
[-C--:B------:R-:W-:Y:S01]  /*12290*/  FFMA.FTZ R181, R181, R7.reuse, -R14 ;  /* 0x00000007b5b57223 */ /* 0x080fe2000001080e */
[----:B------:R-:W-:Y:S01]  /*122a0*/  ISETP.LT.OR P2, PT, R221, 0x9, P2 ;  /* 0x00000009dd00780c */ /* 0x000fe20001741670 */
[----:B------:R-:W-:Y:S01]  /*122b0*/  FMUL.FTZ R176, R187, R7 ;  /* 0x00000007bbb07220 */ /* 0x000fe20000410000 */
[----:B------:R-:W-:Y:S01]  /*122c0*/  FMNMX.FTZ R14, R154, R186, !PT ;  /* 0x000000ba9a0e7209 */ /* 0x000fe20007810000 */
[----:B------:R-:W-:Y:S01]  /*122d0*/  MUFU.EX2 R152, R152 ;  /* 0x0000009800987308 */ /* 0x000fe20000000800 */
[----:B------:R-:W-:-:S02]  /*122e0*/  FSEL R158, R158, -INF , !P2 ;  /* 0xff8000009e9e7808 */ /* 0x000fc40005000000 */
[----:B------:R-:W-:Y:S02]  /*122f0*/  FMNMX.FTZ R14, R155, R14, !PT ;  /* 0x0000000e9b0e7209 */ /* 0x000fe40007810000 */
[----:B------:R-:W-:Y:S02]  /*12300*/  ISETP.GT.AND P2, PT, R220, 0x11, P1 ;  /* 0x00000011dc00780c */ /* 0x000fe40000f44270 */
[----:B------:R-:W-:Y:S01]  /*12310*/  FMNMX.FTZ R14, R158, R14, !PT ;  /* 0x0000000e9e0e7209 */ /* 0x000fe20007810000 */
[----:B------:R-:W0:Y:S01]  /*12320*/  MUFU.EX2 R176, R176 ;  /* 0x000000b000b07308 */ /* 0x000e220000000800 */
[----:B------:R-:W-:Y:S02]  /*12330*/  ISETP.LT.OR P2, PT, R221, 0x12, P2 ;  /* 0x00000012dd00780c */ /* 0x000fe40001741670 */
[----:B------:R-:W-:Y:S02]  /*12340*/  FMNMX.FTZ R14, R159, R14, !PT ;  /* 0x0000000e9f0e7209 */ /* 0x000fe40007810000 */
[----:B------:R-:W-:-:S02]  /*12350*/  FSEL R163, R163, -INF , !P2 ;  /* 0xff800000a3a37808 */ /* 0x000fc40005000000 */
[----:B------:R-:W-:Y:S01]  /*12360*/  FMNMX.FTZ R14, R162, R14, !PT ;  /* 0x0000000ea20e7209 */ /* 0x000fe20007810000 */
[----:B------:R-:W3:Y:S01]  /*12370*/  MUFU.EX2 R153, R153 ;  /* 0x0000009900997308 */ /* 0x000ee20000000800 */
[----:B------:R-:W-:Y:S02]  /*12380*/  ISETP.GT.AND P2, PT, R220, 0x20, P1 ;  /* 0x00000020dc00780c */ /* 0x000fe40000f44270 */
[----:B------:R-:W-:Y:S02]  /*12390*/  FMNMX.FTZ R14, R163, R14, !PT ;  /* 0x0000000ea30e7209 */ /* 0x000fe40007810000 */
[----:B------:R-:W-:Y:S02]  /*123a0*/  ISETP.LT.OR P2, PT, R221, 0x21, P2 ;  /* 0x00000021dd00780c */ /* 0x000fe40001741670 */
[----:B------:R-:W-:Y:S01]  /*123b0*/  FMNMX.FTZ R14, R166, R14, !PT ;  /* 0x0000000ea60e7209 */ /* 0x000fe20007810000 */
[----:B------:R-:W4:Y:S01]  /*123c0*/  MUFU.EX2 R156, R156 ;  /* 0x0000009c009c7308 */ /* 0x000f220000000800 */
[----:B------:R-:W-:Y:S01]  /*123d0*/  FSEL R170, R170, -INF , !P2 ;  /* 0xff800000aaaa7808 */ /* 0x000fe20005000000 */
[----:B0-----:R-:W-:Y:S01]  /*123e0*/  FFMA.FTZ R3, R176, R3, R152 ;  /* 0x00000003b0037223 */ /* 0x001fe20000010098 */
[----:B------:R-:W-:Y:S01]  /*123f0*/  FMNMX.FTZ R14, R167, R14, !PT ;  /* 0x0000000ea70e7209 */ /* 0x000fe20007810000 */
[-C--:B------:R-:W-:Y:S01]  /*12400*/  FMUL.FTZ R24, R24, R176.reuse ;  /* 0x000000b018187220 */ /* 0x080fe20000410000 */
[----:B------:R-:W-:Y:S01]  /*12410*/  ISETP.GT.AND P2, PT, R220, 0x29, P1 ;  /* 0x00000029dc00780c */ /* 0x000fe20000f44270 */
[----:B------:R-:W-:Y:S01]  /*12420*/  FMUL.FTZ R25, R25, R176 ;  /* 0x000000b019197220 */ /* 0x000fe20000410000 */
[----:B------:R-:W-:Y:S01]  /*12430*/  FMNMX.FTZ R14, R170, R14, !PT ;  /* 0x0000000eaa0e7209 */ /* 0x000fe20007810000 */
[----:B------:R-:W0:Y:S01]  /*12440*/  MUFU.EX2 R157, R157 ;  /* 0x0000009d009d7308 */ /* 0x000e220000000800 */
[C---:B---3--:R-:W-:Y:S01]  /*12450*/  FADD.FTZ R3, R153.reuse, R3 ;  /* 0x0000000399037221 */ /* 0x048fe20000010000 */
[----:B------:R-:W-:Y:S01]  /*12460*/  F2FP.F16.F32.PACK_AB R152, R153, R152 ;  /* 0x000000989998723e */ /* 0x000fe200000000ff */
[-C--:B------:R-:W-:Y:S01]  /*12470*/  FMUL.FTZ R28, R28, R176.reuse ;  /* 0x000000b01c1c7220 */ /* 0x080fe20000410000 */
[----:B------:R-:W-:Y:S01]  /*12480*/  ISETP.LT.OR P2, PT, R221, 0x2a, P2 ;  /* 0x0000002add00780c */ /* 0x000fe20001741670 */
[-C--:B------:R-:W-:Y:S01]  /*12490*/  FMUL.FTZ R29, R29, R176.reuse ;  /* 0x000000b01d1d7220 */ /* 0x080fe20000410000 */
[----:B------:R-:W-:Y:S01]  /*124a0*/  FSEL R153, R174, -INF , !P3 ;  /* 0xff800000ae997808 */ /* 0x000fe20005800000 */
[----:B------:R-:W-:Y:S01]  /*124b0*/  FMUL.FTZ R32, R32, R176 ;  /* 0x000000b020207220 */ /* 0x000fe20000410000 */
[----:B------:R-:W-:Y:S01]  /*124c0*/  ISETP.GT.AND P3, PT, R220, 0x30, P1 ;  /* 0x00000030dc00780c */ /* 0x000fe20000f64270 */
[----:B------:R-:W3:Y:S01]  /*124d0*/  MUFU.EX2 R160, R160 ;  /* 0x000000a000a07308 */ /* 0x000ee20000000800 */
[----:B------:R-:W-:Y:S01]  /*124e0*/  FMNMX.FTZ R14, R171, R14, !PT ;  /* 0x0000000eab0e7209 */ /* 0x000fe20007810000 */
[----:B----4-:R-:W-:Y:S01]  /*124f0*/  FADD.FTZ R3, R156, R3 ;  /* 0x000000039c037221 */ /* 0x010fe20000010000 */
[----:B------:R-:W-:Y:S01]  /*12500*/  FSEL R175, R175, -INF , !P2 ;  /* 0xff800000afaf7808 */ /* 0x000fe20005000000 */
[-C--:B------:R-:W-:Y:S01]  /*12510*/  FMUL.FTZ R33, R33, R176.reuse ;  /* 0x000000b021217220 */ /* 0x080fe20000410000 */
[----:B------:R-:W-:Y:S01]  /*12520*/  ISETP.GT.AND P2, PT, R220, 0x31, P1 ;  /* 0x00000031dc00780c */ /* 0x000fe20000f44270 */
[----:B------:R-:W-:Y:S01]  /*12530*/  FMUL.FTZ R36, R36, R176 ;  /* 0x000000b024247220 */ /* 0x000fe20000410000 */
[----:B------:R-:W-:Y:S01]  /*12540*/  ISETP.LT.OR P3, PT, R221, 0x31, P3 ;  /* 0x00000031dd00780c */ /* 0x000fe20001f61670 */
[----:B------:R-:W4:Y:S01]  /*12550*/  MUFU.EX2 R161, R161 ;  /* 0x000000a100a17308 */ /* 0x000f220000000800 */
[----:B------:R-:W-:Y:S01]  /*12560*/  FMNMX.FTZ R14, R153, R14, !PT ;  /* 0x0000000e990e7209 */ /* 0x000fe20007810000 */
[----:B0-----:R-:W-:Y:S01]  /*12570*/  FADD.FTZ R3, R157, R3 ;  /* 0x000000039d037221 */ /* 0x001fe20000010000 */
[----:B------:R-:W-:Y:S01]  /*12580*/  ISETP.LT.OR P2, PT, R221, 0x32, P2 ;  /* 0x00000032dd00780c */ /* 0x000fe20001741670 */
[-C--:B------:R-:W-:Y:S01]  /*12590*/  FMUL.FTZ R37, R37, R176.reuse ;  /* 0x000000b025257220 */ /* 0x080fe20000410000 */
[----:B------:R-:W-:Y:S01]  /*125a0*/  FSEL R178, R178, -INF , !P3 ;  /* 0xff800000b2b27808 */ /* 0x000fe20005800000 */
[----:B------:R-:W-:Y:S01]  /*125b0*/  FMUL.FTZ R40, R40, R176 ;  /* 0x000000b028287220 */ /* 0x000fe20000410000 */
[----:B------:R-:W-:Y:S01]  /*125c0*/  FMNMX.FTZ R14, R175, R14, !PT ;  /* 0x0000000eaf0e7209 */ /* 0x000fe20007810000 */
[----:B------:R-:W0:Y:S01]  /*125d0*/  MUFU.EX2 R164, R164 ;  /* 0x000000a400a47308 */ /* 0x000e220000000800 */
[----:B------:R-:W-:Y:S01]  /*125e0*/  ISETP.GT.AND P1, PT, R220, 0x39, P1 ;  /* 0x00000039dc00780c */ /* 0x000fe20000f24270 */
[----:B---3--:R-:W-:Y:S01]  /*125f0*/  FADD.FTZ R3, R160, R3 ;  /* 0x00000003a0037221 */ /* 0x008fe20000010000 */
[----:B------:R-:W-:Y:S01]  /*12600*/  FSEL R179, R179, -INF , !P2 ;  /* 0xff800000b3b37808 */ /* 0x000fe20005000000 */
[----:B------:R-:W-:Y:S01]  /*12610*/  FMUL.FTZ R41, R41, R176 ;  /* 0x000000b029297220 */ /* 0x000fe20000410000 */
[----:B------:R-:W-:Y:S01]  /*12620*/  FMNMX.FTZ R14, R178, R14, !PT ;  /* 0x0000000eb20e7209 */ /* 0x000fe20007810000 */
[----:B------:R-:W-:Y:S01]  /*12630*/  FMUL.FTZ R44, R44, R176 ;  /* 0x000000b02c2c7220 */ /* 0x000fe20000410000 */
[----:B------:R-:W-:Y:S01]  /*12640*/  ISETP.LT.OR P1, PT, R221, 0x3a, P1 ;  /* 0x0000003add00780c */ /* 0x000fe20000f21670 */
[----:B------:R-:W3:Y:S01]  /*12650*/  MUFU.EX2 R165, R165 ;  /* 0x000000a500a57308 */ /* 0x000ee20000000800 */
[----:B------:R-:W-:Y:S01]  /*12660*/  FMNMX.FTZ R14, R179, R14, !PT ;  /* 0x0000000eb30e7209 */ /* 0x000fe20007810000 */
[----:B----4-:R-:W-:Y:S01]  /*12670*/  FADD.FTZ R3, R161, R3 ;  /* 0x00000003a1037221 */ /* 0x010fe20000010000 */
[----:B------:R-:W-:Y:S01]  /*12680*/  FSEL R183, R183, -INF , !P1 ;  /* 0xff800000b7b77808 */ /* 0x000fe20004800000 */
[----:B------:R-:W-:Y:S01]  /*12690*/  FMUL.FTZ R45, R45, R176 ;  /* 0x000000b02d2d7220 */ /* 0x000fe20000410000 */
[----:B------:R-:W-:Y:S01]  /*126a0*/  FMNMX.FTZ R14, R182, R14, !PT ;  /* 0x0000000eb60e7209 */ /* 0x000fe20007810000 */
[-C--:B------:R-:W-:Y:S01]  /*126b0*/  FMUL.FTZ R48, R48, R176.reuse ;  /* 0x000000b030307220 */ /* 0x080fe20000410000 */
[----:B------:R-:W-:Y:S01]  /*126c0*/  FMUL.FTZ R49, R49, R176 ;  /* 0x000000b031317220 */ /* 0x000fe20000410000 */
[----:B------:R-:W4:Y:S01]  /*126d0*/  MUFU.EX2 R168, R168 ;  /* 0x000000a800a87308 */ /* 0x000f220000000800 */
[----:B------:R-:W-:Y:S01]  /*126e0*/  FMNMX.FTZ R14, R183, R14, !PT ;  /* 0x0000000eb70e7209 */ /* 0x000fe20007810000 */
[----:B0-----:R-:W-:Y:S01]  /*126f0*/  FADD.FTZ R3, R164, R3 ;  /* 0x00000003a4037221 */ /* 0x001fe20000010000 */
[-C--:B------:R-:W-:Y:S01]  /*12700*/  FMUL.FTZ R52, R52, R176.reuse ;  /* 0x000000b034347220 */ /* 0x080fe20000410000 */
[-C--:B------:R-:W-:Y:S01]  /*12710*/  FMUL.FTZ R53, R53, R176.reuse ;  /* 0x000000b035357220 */ /* 0x080fe20000410000 */
[-C--:B------:R-:W-:Y:S01]  /*12720*/  FMUL.FTZ R56, R56, R176.reuse ;  /* 0x000000b038387220 */ /* 0x080fe20000410000 */
[----:B------:R-:W0:Y:S01]  /*12730*/  SHFL.BFLY PT, R174, R14, 0x2, 0x1f ;  /* 0x0c401f000eae7f89 */ /* 0x000e2200000e0000 */
        /* <DEDUP_REMOVED lines=22> */
[----:B------:R-:W-:Y:S01]  /*128a0*/  FMUL.FTZ R89, R89, R176 ;  /* 0x000000b059597220 */ /* 0x000fe20000410000 */
[----:B0-----:R-:W-:Y:S01]  /*128b0*/  FMNMX.FTZ R14, R14, R174, !PT ;  /* 0x000000ae0e0e7209 */ /* 0x001fe20007810000 */
[-C--:B------:R-:W-:Y:S01]  /*128c0*/  FMUL.FTZ R92, R92, R176.reuse ;  /* 0x000000b05c5c7220 */ /* 0x080fe20000410000 */
[----:B------:R-:W0:Y:S01]  /*128d0*/  MUFU.EX2 R209, R209 ;  /* 0x000000d100d17308 */ /* 0x000e220000000800 */
        /* <DEDUP_REMOVED lines=8> */
[----:B----4-:R-:W-:Y:S01]  /*12960*/  FADD.FTZ R3, R173, R3 ;  /* 0x00000003ad037221 */ /* 0x010fe20000010000 */
[-C--:B------:R-:W-:Y:S01]  /*12970*/  FMUL.FTZ R104, R104, R176.reuse ;  /* 0x000000b068687220 */ /* 0x080fe20000410000 */
[-C--:B------:R-:W-:Y:S01]  /*12980*/  FMUL.FTZ R105, R105, R176.reuse ;  /* 0x000000b069697220 */ /* 0x080fe20000410000 */
[-C--:B------:R-:W-:Y:S01]  /*12990*/  FMUL.FTZ R108, R108, R176.reuse ;  /* 0x000000b06c6c7220 */ /* 0x080fe20000410000 */
[-C--:B------:R-:W-:Y:S01]  /*129a0*/  FMUL.FTZ R109, R109, R176.reuse ;  /* 0x000000b06d6d7220 */ /* 0x080fe20000410000 */
[-C--:B------:R-:W-:Y:S01]  /*129b0*/  FMUL.FTZ R112, R112, R176.reuse ;  /* 0x000000b070707220 */ /* 0x080fe20000410000 */
[-C--:B------:R-:W-:Y:S01]  /*129c0*/  FMUL.FTZ R113, R113, R176.reuse ;  /* 0x000000b071717220 */ /* 0x080fe20000410000 */
        /* <DEDUP_REMOVED lines=12> */
[----:B------:R-:W-:-:S02]  /*12a90*/  IMAD.MOV R174, RZ, RZ, -R201 ;  /* 0x000000ffffae7224 */ /* 0x000fc400078e0ac9 */
[-C--:B------:R-:W-:Y:S01]  /*12aa0*/  FMUL.FTZ R132, R132, R176.reuse ;  /* 0x000000b084847220 */ /* 0x080fe20000410000 */
[----:B------:R-:W-:Y:S01]  /*12ab0*/  FMUL.FTZ R133, R133, R176 ;  /* 0x000000b085857220 */ /* 0x000fe20000410000 */
[C---:B------:R-:W-:Y:S01]  /*12ac0*/  FSETP.NEU.FTZ.AND P1, PT, R14.reuse, -INF , PT ;  /* 0xff8000000e00780b */ /* 0x040fe20003f3d000 */
[-C--:B------:R-:W-:Y:S01]  /*12ad0*/  FMUL.FTZ R220, R14, R7.reuse ;  /* 0x000000070edc7220 */ /* 0x080fe20000410000 */
[----:B------:R-:W-:Y:S01]  /*12ae0*/  ISETP.NE.AND P2, PT, R188, R174, PT ;  /* 0x000000aebc00720c */ /* 0x000fe20003f45270 */
[-C--:B------:R-:W-:Y:S01]  /*12af0*/  FMUL.FTZ R136, R136, R176.reuse ;  /* 0x000000b088887220 */ /* 0x080fe20000410000 */
[----:B------:R-:W-:Y:S01]  /*12b00*/  FSEL R174, R14, RZ, P1 ;  /* 0x000000ff0eae7208 */ /* 0x000fe20000800000 */
[-C--:B------:R-:W-:Y:S01]  /*12b10*/  FMUL.FTZ R137, R137, R176.reuse ;  /* 0x000000b089897220 */ /* 0x080fe20000410000 */
[----:B------:R-:W-:Y:S01]  /*12b20*/  FSEL R220, R220, RZ, P1 ;  /* 0x000000ffdcdc7208 */ /* 0x000fe20000800000 */
[-C--:B------:R-:W-:Y:S01]  /*12b30*/  FMUL.FTZ R140, R140, R176.reuse ;  /* 0x000000b08c8c7220 */ /* 0x080fe20000410000 */
[-C--:B------:R-:W-:Y:S01]  /*12b40*/  FMUL.FTZ R141, R141, R176.reuse ;  /* 0x000000b08d8d7220 */ /* 0x080fe20000410000 */
[----:B------:R-:W-:Y:S01]  /*12b50*/  FADD.FTZ R174, -R174, R186 ;  /* 0x000000baaeae7221 */ /* 0x000fe20000010100 */
[----:B------:R-:W-:Y:S01]  /*12b60*/  FMUL.FTZ R144, R144, R176 ;  /* 0x000000b090907220 */ /* 0x000fe20000410000 */
[-CC-:B------:R-:W-:Y:S01]  /*12b70*/  FFMA.FTZ R186, R155, R7.reuse, -R220.reuse ;  /* 0x000000079bba7223 */ /* 0x180fe200000108dc */
[-CC-:B------:R-:W-:Y:S01]  /*12b80*/  FFMA.FTZ R155, R158, R7.reuse, -R220.reuse ;  /* 0x000000079e9b7223 */ /* 0x180fe200000108dc */
[-C--:B------:R-:W-:Y:S01]  /*12b90*/  FMUL.FTZ R174, R174, R7.reuse ;  /* 0x00000007aeae7220 */ /* 0x080fe20000410000 */
[-CC-:B------:R-:W-:Y:S01]  /*12ba0*/  FFMA.FTZ R159, R159, R7.reuse, -R220.reuse ;  /* 0x000000079f9f7223 */ /* 0x180fe200000108dc */
[----:B------:R-:W-:Y:S01]  /*12bb0*/  @!P2 LEA R185, R185, R198, 0x6 ;  /* 0x000000c6b9b9a211 */ /* 0x000fe200078e30ff */
[-CC-:B------:R-:W-:Y:S01]  /*12bc0*/  FFMA.FTZ R187, R162, R7.reuse, -R220.reuse ;  /* 0x00000007a2bb7223 */ /* 0x180fe200000108dc */
[----:B------:R-:W-:Y:S01]  /*12bd0*/  MUFU.EX2 R186, R186 ;  /* 0x000000ba00ba7308 */ /* 0x000fe20000000800 */
[-CC-:B------:R-:W-:Y:S01]  /*12be0*/  FFMA.FTZ R163, R163, R7.reuse, -R220.reuse ;  /* 0x00000007a3a37223 */ /* 0x180fe200000108dc */
[-C--:B------:R-:W-:Y:S01]  /*12bf0*/  FFMA.FTZ R153, R153, R7.reuse, -R220 ;  /* 0x0000000799997223 */ /* 0x080fe200000108dc */
[----:B------:R-:W-:Y:S01]  /*12c00*/  @!P2 IMAD R185, R185, 0x4, R2 ;  /* 0x00000004b9b9a824 */ /* 0x000fe200078e0202 */
[----:B------:R-:W-:Y:S01]  /*12c10*/  F2FP.F16.F32.PACK_AB R158, R165, R164 ;  /* 0x000000a4a59e723e */ /* 0x000fe200000000ff */
[-CC-:B------:R-:W-:Y:S01]  /*12c20*/  FFMA.FTZ R210, R166, R7.reuse, -R220.reuse ;  /* 0x00000007a6d27223 */ /* 0x180fe200000108dc */
[-CC-:B------:R-:W-:Y:S01]  /*12c30*/  FFMA.FTZ R167, R167, R7.reuse, -R220.reuse ;  /* 0x00000007a7a77223 */ /* 0x180fe200000108dc */
[-CC-:B------:R-:W-:Y:S01]  /*12c40*/  FFMA.FTZ R170, R170, R7.reuse, -R220.reuse ;  /* 0x00000007aaaa7223 */ /* 0x180fe200000108dc */
[----:B------:R-:W0:Y:S01]  /*12c50*/  MUFU.EX2 R174, R174 ;  /* 0x000000ae00ae7308 */ /* 0x000e220000000800 */
[----:B------:R-:W-:Y:S01]  /*12c60*/  @!P2 STS [R185+0x28800], R176 ;  /* 0x028800b0b900a388 */ /* 0x000fe20000000800 */
[-CC-:B------:R-:W-:Y:S01]  /*12c70*/  FFMA.FTZ R171, R171, R7.reuse, -R220.reuse ;  /* 0x00000007abab7223 */ /* 0x180fe200000108dc */
[-CC-:B------:R-:W-:Y:S01]  /*12c80*/  FFMA.FTZ R175, R175, R7.reuse, -R220.reuse ;  /* 0x00000007afaf7223 */ /* 0x180fe200000108dc */
[-CC-:B------:R-:W-:Y:S01]  /*12c90*/  FFMA.FTZ R178, R178, R7.reuse, -R220.reuse ;  /* 0x00000007b2b27223 */ /* 0x180fe200000108dc */
[-CC-:B------:R-:W-:Y:S01]  /*12ca0*/  FFMA.FTZ R179, R179, R7.reuse, -R220.reuse ;  /* 0x00000007b3b37223 */ /* 0x180fe200000108dc */
[-CC-:B------:R-:W-:Y:S01]  /*12cb0*/  FFMA.FTZ R182, R182, R7.reuse, -R220.reuse ;  /* 0x00000007b6b67223 */ /* 0x180fe200000108dc */
[----:B------:R-:W-:Y:S01]  /*12cc0*/  FFMA.FTZ R183, R183, R7, -R220 ;  /* 0x00000007b7b77223 */ /* 0x000fe200000108dc */
[----:B------:R-:W-:Y:S01]  /*12cd0*/  MUFU.EX2 R155, R155 ;  /* 0x0000009b009b7308 */ /* 0x000fe20000000800 */
[----:B------:R-:W-:Y:S01]  /*12ce0*/  F2FP.F16.F32.PACK_AB R162, R173, R172 ;  /* 0x000000acada2723e */ /* 0x000fe200000000ff */
[-C--:B------:R-:W-:Y:S01]  /*12cf0*/  FMUL.FTZ R145, R145, R176.reuse ;  /* 0x000000b091917220 */ /* 0x080fe20000410000 */
[----:B------:R-:W-:Y:S01]  /*12d00*/  F2FP.F16.F32.PACK_AB R164, R177, R209 ;  /* 0x000000d1b1a4723e */ /* 0x000fe200000000ff */
[-C--:B------:R-:W-:Y:S01]  /*12d10*/  FMUL.FTZ R148, R148, R176.reuse ;  /* 0x000000b094947220 */ /* 0x080fe20000410000 */
[----:B------:R-:W-:-:S03]  /*12d20*/  FMUL.FTZ R149, R149, R176 ;  /* 0x000000b095957220 */ /* 0x000fc60000410000 */
[----:B------:R-:W-:Y:S01]  /*12d30*/  MUFU.EX2 R159, R159 ;  /* 0x0000009f009f7308 */ /* 0x000fe20000000800 */
[----:B0-----:R0:W-:Y:S01]  /*12d40*/  @!P2 STS [R185+0x28820], R174 ;  /* 0x028820aeb900a388 */ /* 0x0011e20000000800 */
        /* <DEDUP_REMOVED lines=9> */
[----:B0-----:R-:W-:Y:S01]  /*12de0*/  FFMA.FTZ R185, R154, R7, -R220 ;  /* 0x000000079ab97223 */ /* 0x001fe200000108dc */
[----:B------:R-:W-:Y:S01]  /*12df0*/  F2FP.F16.F32.PACK_AB R154, R157, R156 ;  /* 0x0000009c9d9a723e */ /* 0x000fe200000000ff */
[----:B------:R-:W-:Y:S01]  /*12e00*/  FMUL.FTZ R42, R42, R174 ;  /* 0x000000ae2a2a7220 */ /* 0x000fe20000410000 */
[----:B------:R-:W-:Y:S01]  /*12e10*/  F2FP.F16.F32.PACK_AB R156, R161, R160 ;  /* 0x000000a0a19c723e */ /* 0x000fe200000000ff */
[----:B------:R-:W-:Y:S01]  /*12e20*/  FMUL.FTZ R43, R43, R174 ;  /* 0x000000ae2b2b7220 */ /* 0x000fe20000410000 */
        /* <DEDUP_REMOVED lines=25> */
[----:B0-----:R-:W-:Y:S01]  /*12fc0*/  FFMA.FTZ R165, R174, R0, R185 ;  /* 0x00000000aea57223 */ /* 0x001fe200000100b9 */
        /* <DEDUP_REMOVED lines=15> */
[----:B0-----:R-:W-:Y:S01]  /*130c0*/  FADD.FTZ R153, R186, R165 ;  /* 0x000000a5ba997221 */ /* 0x001fe20000010000 */
[-C--:B------:R-:W-:Y:S01]  /*130d0*/  FMUL.FTZ R111, R111, R174.reuse ;  /* 0x000000ae6f6f7220 */ /* 0x080fe20000410000 */
[-C--:B------:R-:W-:Y:S01]  /*130e0*/  FMUL.FTZ R114, R114, R174.reuse ;  /* 0x000000ae72727220 */ /* 0x080fe20000410000 */
[-C--:B------:R-:W-:Y:S01]  /*130f0*/  FMUL.FTZ R115, R115, R174.reuse ;  /* 0x000000ae73737220 */ /* 0x080fe20000410000 */
[----:B------:R-:W-:Y:S01]  /*13100*/  FADD.FTZ R153, R155, R153 ;  /* 0x000000999b997221 */ /* 0x000fe20000010000 */
[C---:B------:R-:W-:Y:S01]  /*13110*/  F2FP.F16.F32.PACK_AB R155, R159.reuse, R155 ;  /* 0x0000009b9f9b723e */ /* 0x040fe200000000ff */
[----:B------:R-:W-:Y:S01]  /*13120*/  FMUL.FTZ R118, R118, R174 ;  /* 0x000000ae76767220 */ /* 0x000fe20000410000 */
[----:B------:R-:W0:Y:S01]  /*13130*/  MUFU.EX2 R171, R171 ;  /* 0x000000ab00ab7308 */ /* 0x000e220000000800 */
[----:B------:R-:W-:Y:S01]  /*13140*/  FADD.FTZ R153, R159, R153 ;  /* 0x000000999f997221 */ /* 0x000fe20000010000 */
[----:B---3--:R-:W-:Y:S01]  /*13150*/  F2FP.F16.F32.PACK_AB R159, R167, R210 ;  /* 0x000000d2a79f723e */ /* 0x008fe200000000ff */
[-C--:B------:R-:W-:Y:S01]  /*13160*/  FMUL.FTZ R119, R119, R174.reuse ;  /* 0x000000ae77777220 */ /* 0x080fe20000410000 */
[-C--:B------:R-:W-:Y:S01]  /*13170*/  FMUL.FTZ R122, R122, R174.reuse ;  /* 0x000000ae7a7a7220 */ /* 0x080fe20000410000 */
[----:B------:R-:W-:Y:S01]  /*13180*/  FADD.FTZ R153, R157, R153 ;  /* 0x000000999d997221 */ /* 0x000fe20000010000 */
[----:B------:R-:W-:Y:S01]  /*13190*/  F2FP.F16.F32.PACK_AB R157, R163, R157 ;  /* 0x0000009da39d723e */ /* 0x000fe200000000ff */
[-C--:B------:R-:W-:Y:S01]  /*131a0*/  FMUL.FTZ R123, R123, R174.reuse ;  /* 0x000000ae7b7b7220 */ /* 0x080fe20000410000 */
[----:B------:R-:W3:Y:S01]  /*131b0*/  MUFU.EX2 R175, R175 ;  /* 0x000000af00af7308 */ /* 0x000ee20000000800 */
[----:B------:R-:W-:Y:S01]  /*131c0*/  FADD.FTZ R168, R163, R153 ;  /* 0x00000099a3a87221 */ /* 0x000fe20000010000 */
[----:B------:R-:W-:Y:S01]  /*131d0*/  F2FP.F16.F32.PACK_AB R153, R186, R185 ;  /* 0x000000b9ba99723e */ /* 0x000fe200000000ff */
[----:B------:R-:W-:Y:S01]  /*131e0*/  BAR.SYNC.DEFER_BLOCKING 0xf, 0x100 ;  /* 0x03c4000000007b1d */ /* 0x000fe20000010000 */
[-C--:B------:R-:W-:Y:S01]  /*131f0*/  FMUL.FTZ R126, R126, R174.reuse ;  /* 0x000000ae7e7e7220 */ /* 0x080fe20000410000 */
[----:B------:R-:W-:Y:S01]  /*13200*/  FADD.FTZ R168, R210, R168 ;  /* 0x000000a8d2a87221 */ /* 0x000fe20000010000 */
[-C--:B------:R-:W-:Y:S01]  /*13210*/  FMUL.FTZ R127, R127, R174.reuse ;  /* 0x000000ae7f7f7220 */ /* 0x080fe20000410000 */
[-C--:B------:R-:W-:Y:S01]  /*13220*/  FMUL.FTZ R130, R130, R174.reuse ;  /* 0x000000ae82827220 */ /* 0x080fe20000410000 */
[-C--:B------:R-:W-:Y:S01]  /*13230*/  FMUL.FTZ R131, R131, R174.reuse ;  /* 0x000000ae83837220 */ /* 0x080fe20000410000 */
[----:B------:R-:W-:Y:S01]  /*13240*/  FADD.FTZ R168, R167, R168 ;  /* 0x000000a8a7a87221 */ /* 0x000fe20000010000 */
[----:B------:R-:W5:Y:S01]  /*13250*/  MUFU.EX2 R165, R178 ;  /* 0x000000b200a57308 */ /* 0x000f620000000800 */
[-C--:B------:R-:W-:Y:S01]  /*13260*/  FMUL.FTZ R134, R134, R174.reuse ;  /* 0x000000ae86867220 */ /* 0x080fe20000410000 */
[-C--:B------:R-:W-:Y:S01]  /*13270*/  FMUL.FTZ R135, R135, R174.reuse ;  /* 0x000000ae87877220 */ /* 0x080fe20000410000 */
[----:B----4-:R-:W-:Y:S01]  /*13280*/  FADD.FTZ R168, R161, R168 ;  /* 0x000000a8a1a87221 */ /* 0x010fe20000010000 */
[----:B0-----:R-:W-:Y:S01]  /*13290*/  F2FP.F16.F32.PACK_AB R161, R171, R161 ;  /* 0x000000a1aba1723e */ /* 0x001fe200000000ff */
[-C--:B------:R-:W-:Y:S01]  /*132a0*/  FMUL.FTZ R138, R138, R174.reuse ;  /* 0x000000ae8a8a7220 */ /* 0x080fe20000410000 */
[----:B------:R-:W-:Y:S01]  /*132b0*/  FMUL.FTZ R139, R139, R174 ;  /* 0x000000ae8b8b7220 */ /* 0x000fe20000410000 */
[----:B------:R-:W-:Y:S01]  /*132c0*/  FADD.FTZ R168, R171, R168 ;  /* 0x000000a8aba87221 */ /* 0x000fe20000010000 */
[----:B------:R-:W0:Y:S01]  /*132d0*/  MUFU.EX2 R166, R180 ;  /* 0x000000b400a67308 */ /* 0x000e220000000800 */
[----:B---3--:R-:W-:Y:S01]  /*132e0*/  F2FP.F16.F32.PACK_AB R163, R175, R0 ;  /* 0x00000000afa3723e */ /* 0x008fe200000000ff */
[-C--:B------:R-:W-:Y:S01]  /*132f0*/  FMUL.FTZ R142, R142, R174.reuse ;  /* 0x000000ae8e8e7220 */ /* 0x080fe20000410000 */
[----:B------:R-:W-:Y:S01]  /*13300*/  FADD.FTZ R168, R0, R168 ;  /* 0x000000a800a87221 */ /* 0x000fe20000010000 */
[-C--:B------:R-:W-:Y:S01]  /*13310*/  FMUL.FTZ R143, R143, R174.reuse ;  /* 0x000000ae8f8f7220 */ /* 0x080fe20000410000 */
[-C--:B------:R-:W-:Y:S01]  /*13320*/  FMUL.FTZ R146, R146, R174.reuse ;  /* 0x000000ae92927220 */ /* 0x080fe20000410000 */
[-C--:B------:R-:W-:Y:S01]  /*13330*/  FMUL.FTZ R147, R147, R174.reuse ;  /* 0x000000ae93937220 */ /* 0x080fe20000410000 */
[----:B------:R-:W-:Y:S01]  /*13340*/  FADD.FTZ R168, R175, R168 ;  /* 0x000000a8afa87221 */ /* 0x000fe20000010000 */
[----:B------:R-:W3:Y:S01]  /*13350*/  MUFU.EX2 R179, R179 ;  /* 0x000000b300b37308 */ /* 0x000ee20000000800 */
[----:B------:R4:W-:Y:S01]  /*13360*/  STSM.16.M88.4 [R202+0x26800], R152 ;  /* 0x02680098ca007844 */ /* 0x0009e20000000200 */
[-C--:B------:R-:W-:Y:S01]  /*13370*/  FMUL.FTZ R150, R150, R174.reuse ;  /* 0x000000ae96967220 */ /* 0x080fe20000410000 */
[----:B-----5:R-:W-:Y:S01]  /*13380*/  FADD.FTZ R168, R165, R168 ;  /* 0x000000a8a5a87221 */ /* 0x020fe20000010000 */
[----:B------:R-:W-:Y:S01]  /*13390*/  FMUL.FTZ R151, R151, R174 ;  /* 0x000000ae97977220 */ /* 0x000fe20000410000 */
[----:B------:R4:W-:Y:S03]  /*133a0*/  STSM.16.M88.4 [R203], R156 ;  /* 0x0000009ccb007844 */ /* 0x0009e60000000200 */
[----:B------:R-:W5:Y:S01]  /*133b0*/  MUFU.EX2 R182, R182 ;  /* 0x000000b600b67308 */ /* 0x000f620000000800 */
[----:B0-----:R-:W-:Y:S01]  /*133c0*/  FADD.FTZ R3, R166, R3 ;  /* 0x00000003a6037221 */ /* 0x001fe20000010000 */
[C---:B------:R-:W-:Y:S01]  /*133d0*/  F2FP.F16.F32.PACK_AB R166, R181.reuse, R166 ;  /* 0x000000a6b5a6723e */ /* 0x040fe200000000ff */
[----:B------:R4:W-:Y:S02]  /*133e0*/  STSM.16.M88.4 [R205], R160 ;  /* 0x000000a0cd007844 */ /* 0x0009e40000000200 */
[----:B------:R-:W-:-:S03]  /*133f0*/  FADD.FTZ R3, R181, R3 ;  /* 0x00000003b5037221 */ /* 0x000fc60000010000 */
[----:B------:R-:W0:Y:S01]  /*13400*/  MUFU.EX2 R183, R183 ;  /* 0x000000b700b77308 */ /* 0x000e220000000800 */
[C---:B---3--:R-:W-:Y:S01]  /*13410*/  FADD.FTZ R168, R179.reuse, R168 ;  /* 0x000000a8b3a87221 */ /* 0x048fe20000010000 */
[----:B------:R-:W-:-:S03]  /*13420*/  F2FP.F16.F32.PACK_AB R165, R179, R165 ;  /* 0x000000a5b3a5723e */ /* 0x000fc600000000ff */
[----:B-----5:R-:W-:Y:S01]  /*13430*/  FADD.FTZ R168, R182, R168 ;  /* 0x000000a8b6a87221 */ /* 0x020fe20000010000 */
[----:B0-----:R-:W-:-:S03]  /*13440*/  F2FP.F16.F32.PACK_AB R167, R183, R182 ;  /* 0x000000b6b7a7723e */ /* 0x001fc600000000ff */
[----:B------:R-:W-:Y:S02]  /*13450*/  FADD.FTZ R0, R183, R168 ;  /* 0x000000a8b7007221 */ /* 0x000fe40000010000 */
[----:B------:R4:W-:Y:S01]  /*13460*/  STSM.16.M88.4 [R204], R164 ;  /* 0x000000a4cc007844 */ /* 0x0009e20000000200 */
[----:B------:R-:W-:Y:S05]  /*13470*/  @!P0 BRA `(.L_x_2689) ;  /* 0x0000000000048947 */ /* 0x000fea0003800000 */
[----:B------:R-:W-:Y:S01]  /*13480*/  BPT.TRAP 0x1 ;  /* 0x000000040000795c */ /* 0x000fe20000300000 */
.L_x_2689:
[----:B------:R0:W3:Y:S01]  /*13490*/  SYNCS.PHASECHK.TRANS64.TRYWAIT P1, [R20+URZ+0x28c50], R184 ;  /* 0x028c50b8140075a7 */ /* 0x0000e2000802017f */
[----:B------:R-:W-:Y:S05]  /*134a0*/  @!P0 BRA `(.L_x_2690) ;  /* 0x0000000000048947 */ /* 0x000fea0003800000 */
[----:B------:R-:W-:Y:S01]  /*134b0*/  BPT.TRAP 0x1 ;  /* 0x000000040000795c */ /* 0x000fe20000300000 */
.L_x_2690:
[----:B------:R-:W-:Y:S04]  /*134c0*/  BSSY B1, `(.L_x_2691) ;  /* 0x0000004000017945 */ /* 0x000fe80003800000 */
[----:B---3--:R-:W-:Y:S05]  /*134d0*/  @P1 BRA `(.L_x_2692) ;  /* 0x0000000000081947 */ /* 0x008fea0003800000 */
[----:B------:R-:W3:Y:S02]  /*134e0*/  SYNCS.PHASECHK.TRANS64.TRYWAIT P1, [R20+URZ+0x28c50], R184 ;  /* 0x028c50b8140075a7 */ /* 0x000ee4000802017f */
[----:B---3--:R-:W-:Y:S05]  /*134f0*/  @!P1 BRA `(.L_x_2693) ;  /* 0x000000cc00689947 */ /* 0x008fea0003800000 */
.L_x_2692:
[----:B------:R-:W-:Y:S05]  /*13500*/  BSYNC B1 ;  /* 0x0000000000017941 */ /* 0x000fea0003800000 */
.L_x_2691:
        /* <DEDUP_REMOVED lines=8> */
[----:B----4-:R-:W-:Y:S01]  /*13590*/  VIADD R152, R168, 0x80 ;  /* 0x00000080a8987836 */ /* 0x010fe20000000000 */
        /* <DEDUP_REMOVED lines=31> */
.L_x_2694:
[----:B------:R-:W4:Y:S01]  /*13790*/  LDL R152, [R1+0xc] ;  /* 0x00000c0001987983 */ /* 0x000f220000100800 */
[----:B0123--:R-:W-:Y:S01]  /*137a0*/  VIADD R20, R20, 0x28c60 ;  /* 0x00028c6014147836 */ /* 0x00ffe20000000000 */
[----:B------:R-:W-:Y:S01]  /*137b0*/  MOV R185, R18 ;  /* 0x0000001200b97202 */ /* 0x000fe20000000f00 */
[----:B------:R-:W-:Y:S02]  /*137c0*/  IMAD.MOV.U32 R186, RZ, RZ, R14 ;  /* 0x000000ffffba7224 */ /* 0x000fe400078e000e */
[----:B------:R-:W-:Y:S01]  /*137d0*/  IMAD.MOV.U32 R187, RZ, RZ, R6 ;  /* 0x000000ffffbb7224 */ /* 0x000fe200078e0006 */
[----:B------:R-:W-:-:S04]  /*137e0*/  PRMT R20, R191, 0x654, R20 ;  /* 0x00000654bf147816 */ /* 0x000fc80000000014 */
[----:B------:R1:W-:Y:S01]  /*137f0*/  SYNCS.ARRIVE.TRANS64.RED.A1T0 RZ, [R20+URZ], RZ ;  /* 0x000000ff14ff79a7 */ /* 0x0003e2000810043f */
[C---:B----4-:R-:W-:Y:S01]  /*13800*/  ISETP.GT.AND P1, PT, R15.reuse, R152, PT ;  /* 0x000000980f00720c */ /* 0x050fe20003f24270 */
[----:B------:R-:W-:-:S12]  /*13810*/  VIADD R15, R15, 0xffffffff ;  /* 0xffffffff0f0f7836 */ /* 0x000fd80000000000 */
[----:B-1----:R-:W-:Y:S05]  /*13820*/  @P1 BRA `(.L_x_2695) ;  /* 0xffffffd800c01947 */ /* 0x002fea000383ffff */
.L_x_2674:
[----:B------:R-:W-:Y:S05]  /*13830*/  BSYNC B0 ;  /* 0x0000000000007941 */ /* 0x000fea0003800000 */
.L_x_2673:
[----:B------:R-:W2:Y:S04]  /*13840*/  LDL.LU R20, [R1+0x54] ;  /* 0x0000540001147983 */ /* 0x000ea80000300800 */
[----:B------:R-:W1:Y:S04]  /*13850*/  SHFL.BFLY PT, R4, R3, 0x2, 0x1f ;  /* 0x0c401f0003047f89 */ /* 0x000e6800000e0000 */
[----:B------:R-:W3:Y:S01]  /*13860*/  SHFL.BFLY PT, R5, R0, 0x2, 0x1f ;  /* 0x0c401f0000057f89 */ /* 0x000ee200000e0000 */
[----:B-1----:R-:W-:Y:S01]  /*13870*/  FADD.FTZ R4, R4, R3 ;  /* 0x0000000304047221 */ /* 0x002fe20000010000 */
[----:B---3--:R-:W-:Y:S01]  /*13880*/  FADD.FTZ R8, R5, R0 ;  /* 0x0000000005087221 */ /* 0x008fe20000010000 */
[----:B------:R-:W-:-:S03]  /*13890*/  IMAD.MOV.U32 R0, RZ, RZ, -0x800000 ;  /* 0xff800000ff007424 */ /* 0x000fc600078e00ff */
[----:B------:R-:W1:Y:S04]  /*138a0*/  SHFL.BFLY PT, R5, R4, 0x1, 0x1f ;  /* 0x0c201f0004057f89 */ /* 0x000e6800000e0000 */
[----:B------:R-:W3:Y:S01]  /*138b0*/  SHFL.BFLY PT, R9, R8, 0x1, 0x1f ;  /* 0x0c201f0008097f89 */ /* 0x000ee200000e0000 */
[----:B-1----:R-:W-:Y:S01]  /*138c0*/  FADD.FTZ R11, R4, R5 ;  /* 0x00000005040b7221 */ /* 0x002fe20000010000 */
[----:B---3--:R-:W-:Y:S01]  /*138d0*/  FADD.FTZ R12, R8, R9 ;  /* 0x00000009080c7221 */ /* 0x008fe20000010000 */
[----:B------:R-:W-:Y:S08]  /*138e0*/  BAR.ARV 0x8, 0x100 ;  /* 0x0204000000007b1d */ /* 0x000ff00000002000 */
[----:B------:R-:W-:Y:S01]  /*138f0*/  BAR.SYNC.DEFER_BLOCKING 0xf, 0x100 ;  /* 0x03c4000000007b1d */ /* 0x000fe20000010000 */
[----:B------:R-:W-:-:S02]  /*13900*/  FSETP.NE.FTZ.AND P0, PT, R11, RZ, PT ;  /* 0x000000ff0b00720b */ /* 0x000fc40003f15000 */
[----:B------:R-:W-:-:S11]  /*13910*/  FSETP.NE.FTZ.AND P1, PT, R12, RZ, PT ;  /* 0x000000ff0c00720b */ /* 0x000fd60003f35000 */
[----:B------:R-:W1:Y:S01]  /*13920*/  @P0 MUFU.LG2 R5, R11 ;  /* 0x0000000b00050308 */ /* 0x000e620000000c00 */
[C---:B------:R-:W-:Y:S01]  /*13930*/  @P0 FMUL.FTZ R3, R7.reuse, 0.69314718246459960938 ;  /* 0x3f31721807030820 */ /* 0x040fe20000410000 */
[----:B------:R-:W-:-:S06]  /*13940*/  @P1 FMUL.FTZ R4, R7, 0.69314718246459960938 ;  /* 0x3f31721807041820 */ /* 0x000fcc0000410000 */
[----:B------:R-:W3:Y:S01]  /*13950*/  @P1 MUFU.LG2 R9, R12 ;  /* 0x0000000c00091308 */ /* 0x000ee20000000c00 */
[----:B-1----:R-:W-:Y:S01]  /*13960*/  @P0 FMUL.FTZ R10, R5, 0.69314718246459960938 ;  /* 0x3f317218050a0820 */ /* 0x002fe20000410000 */
[----:B------:R-:W-:-:S03]  /*13970*/  IMAD.MOV R5, RZ, RZ, -R201 ;  /* 0x000000ffff057224 */ /* 0x000fc600078e0ac9 */
[----:B------:R-:W-:Y:S01]  /*13980*/  @P0 FFMA.FTZ R0, R3, R6, R10 ;  /* 0x0000000603000223 */ /* 0x000fe2000001000a */
[----:B------:R-:W-:Y:S01]  /*13990*/  IMAD.MOV.U32 R3, RZ, RZ, -0x800000 ;  /* 0xff800000ff037424 */ /* 0x000fe200078e00ff */
[----:B------:R-:W-:Y:S01]  /*139a0*/  ISETP.NE.AND P2, PT, R188, R5, PT ;  /* 0x00000005bc00720c */ /* 0x000fe20003f45270 */
[----:B------:R-:W-:Y:S02]  /*139b0*/  IMAD.MOV.U32 R6, RZ, RZ, RZ ;  /* 0x000000ffff067224 */ /* 0x000fe400078e00ff */
[----:B---3--:R-:W-:-:S04]  /*139c0*/  @P1 FMUL.FTZ R9, R9, 0.69314718246459960938 ;  /* 0x3f31721809091820 */ /* 0x008fc80000410000 */
[----:B------:R-:W-:Y:S01]  /*139d0*/  @P1 FFMA.FTZ R3, R4, R14, R9 ;  /* 0x0000000e04031223 */ /* 0x000fe20000010009 */
[----:B------:R-:W-:Y:S01]  /*139e0*/  IMAD.MOV.U32 R4, RZ, RZ, RZ ;  /* 0x000000ffff047224 */ /* 0x000fe200078e00ff */
[----:B------:R-:W1:Y:S04]  /*139f0*/  @P1 MUFU.RCP R6, R12 ;  /* 0x0000000c00061308 */ /* 0x000e680000001000 */
[C---:B------:R-:W-:Y:S02]  /*13a00*/  @!P2 IMAD R5, R18.reuse, 0x40, R198 ;  /* 0x000000401205a824 */ /* 0x040fe400078e02c6 */
[----:B------:R-:W-:Y:S02]  /*13a10*/  VIADD R18, R18, 0x1 ;  /* 0x0000000112127836 */ /* 0x000fe40000000000 */
[----:B------:R3:W4:Y:S01]  /*13a20*/  @P0 MUFU.RCP R4, R11 ;  /* 0x0000000b00040308 */ /* 0x0007220000001000 */
[----:B------:R-:W-:Y:S01]  /*13a30*/  @!P2 IMAD R5, R5, 0x4, R2 ;  /* 0x000000040505a824 */ /* 0x000fe200078e0202 */
[----:B------:R-:W-:-:S02]  /*13a40*/  PLOP3.LUT P0, PT, PT, PT, PT, 0x8, 0x0 ;  /* 0x000000000000781c */ /* 0x000fc40003f0e170 */
[----:B------:R-:W-:-:S04]  /*13a50*/  ISETP.NE.AND P1, PT, R18, 0x2, PT ;  /* 0x000000021200780c */ /* 0x000fc80003f25270 */
[----:B------:R-:W-:Y:S01]  /*13a60*/  SEL R2, RZ, 0x1, P1 ;  /* 0x00000001ff027807 */ /* 0x000fe20000800000 */
[----:B-1----:R-:W-:Y:S01]  /*13a70*/  @!P2 STS [R5+0x28820], R6 ;  /* 0x028820060500a388 */ /* 0x002fe20000000800 */
[-C--:B------:R-:W-:Y:S01]  /*13a80*/  FMUL.FTZ R9, R27, R6.reuse ;  /* 0x000000061b097220 */ /* 0x080fe20000410000 */
[-C--:B---3--:R-:W-:Y:S01]  /*13a90*/  FMUL.FTZ R11, R30, R6.reuse ;  /* 0x000000061e0b7220 */ /* 0x088fe20000410000 */
[-C--:B------:R-:W-:Y:S01]  /*13aa0*/  FMUL.FTZ R31, R31, R6.reuse ;  /* 0x000000061f1f7220 */ /* 0x080fe20000410000 */
[-C--:B------:R-:W-:Y:S01]  /*13ab0*/  FMUL.FTZ R34, R34, R6.reuse ;  /* 0x0000000622227220 */ /* 0x080fe20000410000 */
[-C--:B------:R-:W-:Y:S01]  /*13ac0*/  FMUL.FTZ R7, R38, R6.reuse ;  /* 0x0000000626077220 */ /* 0x080fe20000410000 */
[-C--:B------:R-:W-:Y:S01]  /*13ad0*/  FMUL.FTZ R39, R39, R6.reuse ;  /* 0x0000000627277220 */ /* 0x080fe20000410000 */
[----:B------:R-:W-:Y:S01]  /*13ae0*/  FMUL.FTZ R42, R42, R6 ;  /* 0x000000062a2a7220 */ /* 0x000fe20000410000 */
        /* <DEDUP_REMOVED lines=124> */
[----:B--2---:R-:W-:-:S05]  /*142b0*/  VIADD R20, R20, 0x1 ;  /* 0x0000000114147836 */ /* 0x004fca0000000000 */
[----:B------:R1:W-:Y:S01]  /*142c0*/  STL [R1+0x54], R20 ;  /* 0x0000541401007387 */ /* 0x0003e20000100800 */
[----:B------:R-:W-:Y:S06]  /*142d0*/  BAR.ARV 0xe, 0x100 ;  /* 0x0384000000007b1d */ /* 0x000fec0000002000 */
.L_x_2551:
[----:B------:R-:W-:Y:S05]  /*142e0*/  BSYNC B7 ;  /* 0x0000000000077941 */ /* 0x000fea0003800000 */
.L_x_2541:
[----:B------:R-:W2:Y:S08]  /*142f0*/  S2UR UR4, SR_CgaCtaId ;  /* 0x00000000000479c3 */ /* 0x000eb00000008800 */
[----:B------:R-:W-:Y:S01]  /*14300*/  BAR.SYNC.DEFER_BLOCKING 0x5, 0x180 ;  /* 0x0146000000007b1d */ /* 0x000fe20000010000 */
[----:B------:R-:W-:-:S05]  /*14310*/  MOV R2, 0x400 ;  /* 0x0000040000027802 */ /* 0x000fca0000000f00 */
[----:B------:R-:W-:Y:S01]  /*14320*/  BSSY B0, `(.L_x_2696) ;  /* 0x000031e000007945 */ /* 0x000fe20003800000 */
[----:B--2---:R-:W-:-:S05]  /*14330*/  IMAD.U32 R191, RZ, RZ, UR4 ;  /* 0x00000004ffbf7e24 */ /* 0x004fca000f8e00ff */
[----:B------:R-:W-:-:S05]  /*14340*/  LEA R2, R191, R2, 0x18 ;  /* 0x00000002bf027211 */ /* 0x000fca00078ec0ff */
[----:B-----5:R2:W3:Y:S01]  /*14350*/  LDS.128 R24, [R2+0x28cd0] ;  /* 0x028cd00002187984 */ /* 0x0204e20000000c00 */
[----:B------:R-:W-:Y:S06]  /*14360*/  BAR.ARV 0x4, 0x180 ;  /* 0x0106000000007b1d */ /* 0x000fec0000002000 */
[----:B------:R-:W-:Y:S05]  /*14370*/  @P0 BRA `(.L_x_2697) ;  /* 0x00000020008c0947 */ /* 0x000fea0003800000 */
[----:B------:R-:W4:Y:S01]  /*14380*/  LDL R6, [R1+0x64] ;  /* 0x0000640001067983 */ /* 0x000f220000100800 */
[----:B------:R-:W-:Y:S01]  /*14390*/  F2FP.F16.F32.PACK_AB R8, R8, R10 ;  /* 0x0000000a0808723e */ /* 0x000fe200000000ff */
[----:B------:R-:W-:Y:S02]  /*143a0*/  ULDC.64 UR4, c[0x0][0xc00] ;  /* 0x0003000000047ab9 */ /* 0x000fe40000000a00 */
[----:B------:R-:W2:Y:S01]  /*143b0*/  LDL R50, [R1+0x50] ;  /* 0x0000500001327983 */ /* 0x000ea20000100800 */
[----:B------:R-:W0:Y:S01]  /*143c0*/  S2R R23, SR_SWINHI ;  /* 0x0000000000177919 */ /* 0x000e220000002f00 */
[----:B------:R-:W-:Y:S02]  /*143d0*/  F2FP.F16.F32.PACK_AB R11, R31, R11 ;  /* 0x0000000b1f0b723e */ /* 0x000fe400000000ff */
[----:B------:R-:W-:Y:S02]  /*143e0*/  F2FP.F16.F32.PACK_AB R9, R9, R4 ;  /* 0x000000040909723e */ /* 0x000fe400000000ff */
[----:B------:R-:W-:-:S02]  /*143f0*/  F2FP.F16.F32.PACK_AB R10, R28, R153 ;  /* 0x000000991c0a723e */ /* 0x000fc400000000ff */
[----:B-1----:R-:W-:Y:S02]  /*14400*/  MOV R20, R2 ;  /* 0x0000000200147202 */ /* 0x002fe40000000f00 */
[----:B0-----:R-:W-:Y:S01]  /*14410*/  MOV R21, R23 ;  /* 0x0000001700157202 */ /* 0x001fe20000000f00 */
[----:B------:R-:W0:Y:S01]  /*14420*/  S2R R97, SR_TID.X ;  /* 0x0000000000617919 */ /* 0x000e220000002100 */
        /* <DEDUP_REMOVED lines=12> */
[----:B0-----:R-:W-:-:S04]  /*144f0*/  IADD3 R97, R97, -0x80, RZ ;  /* 0xffffff8061617810 */ /* 0x001fc80007ffe0ff */
[----:B------:R-:W-:Y:S02]  /*14500*/  SHF.R.S32.HI R98, RZ, 0x1f, R97 ;  /* 0x0000001fff627819 */ /* 0x000fe40000011461 */
[----:B------:R-:W-:Y:S02]  /*14510*/  F2FP.F16.F32.PACK_AB R37, R99, R37 ;  /* 0x000000256325723e */ /* 0x000fe400000000ff */
[----:B------:R-:W-:Y:S02]  /*14520*/  LEA.HI R98, R98, R97, RZ, 0x3 ;  /* 0x0000006162627211 */ /* 0x000fe400078f18ff */
[----:B------:R-:W-:Y:S02]  /*14530*/  F2FP.F16.F32.PACK_AB R40, R40, R104 ;  /* 0x000000682828723e */ /* 0x000fe400000000ff */
[----:B------:R-:W-:Y:S02]  /*14540*/  F2FP.F16.F32.PACK_AB R41, R107, R41 ;  /* 0x000000296b29723e */ /* 0x000fe400000000ff */
[----:B------:R-:W-:-:S02]  /*14550*/  F2FP.F16.F32.PACK_AB R42, R109, R108 ;  /* 0x0000006c6d2a723e */ /* 0x000fc400000000ff */
[----:B------:R-:W-:Y:S02]  /*14560*/  F2FP.F16.F32.PACK_AB R43, R111, R43 ;  /* 0x0000002b6f2b723e */ /* 0x000fe400000000ff */
[----:B------:R-:W-:Y:S02]  /*14570*/  SHF.R.S32.HI R98, RZ, 0x3, R98 ;  /* 0x00000003ff627819 */ /* 0x000fe40000011462 */
        /* <DEDUP_REMOVED lines=8> */
[----:B----4-:R-:W-:-:S03]  /*14600*/  IMAD.WIDE R44, R6, 0x2, R20 ;  /* 0x00000002062c7825 */ /* 0x010fc600078e0214 */
[----:B------:R-:W-:-:S04]  /*14610*/  LOP3.LUT R23, R44, 0x380, RZ, 0xc0, !PT ;  /* 0x000003802c177812 */ /* 0x000fc800078ec0ff */
[----:B------:R-:W-:Y:S01]  /*14620*/  SHF.R.U64 R23, R23, 0x3, RZ ;  /* 0x0000000317177819 */ /* 0x000fe200000012ff */
[----:B------:R-:W-:-:S03]  /*14630*/  IMAD.MOV.U32 R31, RZ, RZ, R45 ;  /* 0x000000ffff1f7224 */ /* 0x000fc600078e002d */
[----:B------:R-:W-:Y:S01]  /*14640*/  LOP3.LUT R30, R23, R44, RZ, 0x3c, !PT ;  /* 0x0000002c171e7212 */ /* 0x000fe200078e3cff */
[----:B------:R-:W-:Y:S01]  /*14650*/  BAR.SYNC.DEFER_BLOCKING 0x1, 0x100 ;  /* 0x0044000000007b1d */ /* 0x000fe20000010000 */
[C---:B------:R-:W-:Y:S02]  /*14660*/  IADD3 R23, P0, R44.reuse, 0x20, RZ ;  /* 0x000000202c177810 */ /* 0x040fe40007f1e0ff */
[----:B------:R-:W-:Y:S02]  /*14670*/  MOV R30, R30 ;  /* 0x0000001e001e7202 */ /* 0x000fe40000000f00 */
[----:B------:R-:W-:Y:S02]  /*14680*/  LOP3.LUT R6, R23, 0x380, RZ, 0xc0, !PT ;  /* 0x0000038017067812 */ /* 0x000fe400078ec0ff */
[----:B------:R-:W-:Y:S02]  /*14690*/  IADD3 R53, P1, R44, 0x2060, RZ ;  /* 0x000020602c357810 */ /* 0x000fe40007f3e0ff */
[----:B------:R-:W-:-:S02]  /*146a0*/  SHF.R.U64 R6, R6, 0x3, RZ ;  /* 0x0000000306067819 */ /* 0x000fc400000012ff */
[----:B------:R-:W-:Y:S02]  /*146b0*/  LOP3.LUT R52, R53, 0x380, RZ, 0xc0, !PT ;  /* 0x0000038035347812 */ /* 0x000fe400078ec0ff */
[----:B------:R-:W-:Y:S02]  /*146c0*/  IADD3 R57, P2, R44, 0x4000, RZ ;  /* 0x000040002c397810 */ /* 0x000fe40007f5e0ff */
[----:B------:R-:W-:Y:S01]  /*146d0*/  SHF.R.U64 R52, R52, 0x3, RZ ;  /* 0x0000000334347819 */ /* 0x000fe200000012ff */
[----:B------:R0:W-:Y:S03]  /*146e0*/  STSM.16.M88.4 [R30], R8 ;  /* 0x000000081e007844 */ /* 0x0001e60000000200 */
[----:B------:R-:W-:Y:S01]  /*146f0*/  LOP3.LUT R52, R52, R53, RZ, 0x3c, !PT ;  /* 0x0000003534347212 */ /* 0x000fe200078e3cff */
[--C-:B------:R-:W-:Y:S01]  /*14700*/  IMAD.X R53, RZ, RZ, R45.reuse, P1 ;  /* 0x000000ffff357224 */ /* 0x100fe200008e062d */
[----:B------:R-:W-:Y:S01]  /*14710*/  LOP3.LUT R56, R57, 0x380, RZ, 0xc0, !PT ;  /* 0x0000038039387812 */ /* 0x000fe200078ec0ff */
[----:B0-----:R-:W-:Y:S01]  /*14720*/  IMAD.X R9, RZ, RZ, R45, P0 ;  /* 0x000000ffff097224 */ /* 0x001fe200000e062d */
[----:B------:R-:W-:-:S02]  /*14730*/  LOP3.LUT R8, R6, R23, RZ, 0x3c, !PT ;  /* 0x0000001706087212 */ /* 0x000fc400078e3cff */
[----:B------:R-:W-:Y:S02]  /*14740*/  F2FP.F16.F32.PACK_AB R6, R14, R152 ;  /* 0x000000980e06723e */ /* 0x000fe400000000ff */
[----:B------:R-:W-:-:S05]  /*14750*/  MOV R12, R8 ;  /* 0x00000008000c7202 */ /* 0x000fca0000000f00 */
[----:B------:R0:W-:Y:S01]  /*14760*/  STSM.16.M88.4 [R12], R4 ;  /* 0x000000040c007844 */ /* 0x0001e20000000200 */
[C---:B------:R-:W-:Y:S02]  /*14770*/  IADD3 R9, P3, R44.reuse, 0x40, RZ ;  /* 0x000000402c097810 */ /* 0x040fe40007f7e0ff */
[----:B------:R-:W-:Y:S02]  /*14780*/  IADD3 R31, P5, R44, 0x2000, RZ ;  /* 0x000020002c1f7810 */ /* 0x000fe40007fbe0ff */
[----:B------:R-:W-:Y:S02]  /*14790*/  SHF.R.U64 R56, R56, 0x3, RZ ;  /* 0x0000000338387819 */ /* 0x000fe400000012ff */
[C---:B------:R-:W-:Y:S02]  /*147a0*/  IADD3 R11, P4, R44.reuse, 0x60, RZ ;  /* 0x000000602c0b7810 */ /* 0x040fe40007f9e0ff */
[----:B------:R-:W-:Y:S02]  /*147b0*/  LOP3.LUT R8, R9, 0x380, RZ, 0xc0, !PT ;  /* 0x0000038009087812 */ /* 0x000fe400078ec0ff */
[----:B0-----:R-:W-:-:S04]  /*147c0*/  IADD3 R4, P1, R44, 0x6040, RZ ;  /* 0x000060402c047810 */ /* 0x001fc80007f3e0ff */
[----:B------:R-:W-:Y:S02]  /*147d0*/  LOP3.LUT R5, R4, 0x380, RZ, 0xc0, !PT ;  /* 0x0000038004057812 */ /* 0x000fe400078ec0ff */
[----:B------:R-:W-:Y:S02]  /*147e0*/  LOP3.LUT R30, R31, 0x380, RZ, 0xc0, !PT ;  /* 0x000003801f1e7812 */ /* 0x000fe400078ec0ff */
[----:B------:R-:W-:Y:S01]  /*147f0*/  LOP3.LUT R56, R56, R57, RZ, 0x3c, !PT ;  /* 0x0000003938387212 */ /* 0x000fe200078e3cff */
[----:B------:R-:W-:Y:S01]  /*14800*/  IMAD.X R57, RZ, RZ, R45, P2 ;  /* 0x000000ffff397224 */ /* 0x000fe200010e062d */
[----:B------:R-:W-:Y:S02]  /*14810*/  LOP3.LUT R10, R11, 0x380, RZ, 0xc0, !PT ;  /* 0x000003800b0a7812 */ /* 0x000fe400078ec0ff */
[----:B------:R-:W-:Y:S02]  /*14820*/  SHF.R.U64 R5, R5, 0x3, RZ ;  /* 0x0000000305057819 */ /* 0x000fe400000012ff */
[----:B------:R-:W-:-:S02]  /*14830*/  IADD3 R6, P2, R44, 0x6060, RZ ;  /* 0x000060602c067810 */ /* 0x000fc40007f5e0ff */
[----:B------:R-:W-:Y:S02]  /*14840*/  SHF.R.U64 R8, R8, 0x3, RZ ;  /* 0x0000000308087819 */ /* 0x000fe400000012ff */
[----:B------:R-:W-:Y:S02]  /*14850*/  IADD3 R39, P6, R44, 0x2020, RZ ;  /* 0x000020202c277810 */ /* 0x000fe40007fde0ff */
[----:B------:R-:W-:Y:S02]  /*14860*/  SHF.R.U64 R30, R30, 0x3, RZ ;  /* 0x000000031e1e7819 */ /* 0x000fe400000012ff */
[----:B------:R-:W-:Y:S02]  /*14870*/  SHF.R.U64 R10, R10, 0x3, RZ ;  /* 0x000000030a0a7819 */ /* 0x000fe400000012ff */
[----:B------:R-:W-:Y:S02]  /*14880*/  IADD3 R49, P0, R44, 0x2040, RZ ;  /* 0x000020402c317810 */ /* 0x000fe40007f1e0ff */
[----:B------:R-:W-:-:S02]  /*14890*/  LOP3.LUT R4, R5, R4, RZ, 0x3c, !PT ;  /* 0x0000000405047212 */ /* 0x000fc400078e3cff */
[----:B------:R-:W-:Y:S02]  /*148a0*/  LOP3.LUT R5, R6, 0x380, RZ, 0xc0, !PT ;  /* 0x0000038006057812 */ /* 0x000fe400078ec0ff */
[----:B------:R-:W-:Y:S01]  /*148b0*/  LOP3.LUT R8, R8, R9, RZ, 0x3c, !PT ;  /* 0x0000000908087212 */ /* 0x000fe200078e3cff */
[--C-:B------:R-:W-:Y:S01]  /*148c0*/  IMAD.X R9, RZ, RZ, R45.reuse, P3 ;  /* 0x000000ffff097224 */ /* 0x100fe200018e062d */
[----:B------:R-:W-:Y:S02]  /*148d0*/  LOP3.LUT R38, R39, 0x380, RZ, 0xc0, !PT ;  /* 0x0000038027267812 */ /* 0x000fe400078ec0ff */
[----:B------:R-:W-:Y:S01]  /*148e0*/  LOP3.LUT R30, R30, R31, RZ, 0x3c, !PT ;  /* 0x0000001f1e1e7212 */ /* 0x000fe200078e3cff */
[----:B------:R-:W-:Y:S01]  /*148f0*/  IMAD.X R31, RZ, RZ, R45, P5 ;  /* 0x000000ffff1f7224 */ /* 0x000fe200028e062d */
[----:B------:R-:W-:Y:S02]  /*14900*/  LOP3.LUT R10, R10, R11, RZ, 0x3c, !PT ;  /* 0x0000000b0a0a7212 */ /* 0x000fe400078e3cff */
[----:B------:R-:W-:-:S02]  /*14910*/  LOP3.LUT R48, R49, 0x380, RZ, 0xc0, !PT ;  /* 0x0000038031307812 */ /* 0x000fc400078ec0ff */
[C---:B------:R-:W-:Y:S02]  /*14920*/  IADD3 R61, P3, R44.reuse, 0x4020, RZ ;  /* 0x000040202c3d7810 */ /* 0x040fe40007f7e0ff */
[----:B------:R-:W-:Y:S02]  /*14930*/  IADD3.X R11, RZ, R45, RZ, P4, !PT ;  /* 0x0000002dff0b7210 */ /* 0x000fe400027fe4ff */
[----:B------:R-:W-:Y:S02]  /*14940*/  SHF.R.U64 R5, R5, 0x3, RZ ;  /* 0x0000000305057819 */ /* 0x000fe400000012ff */
[----:B------:R-:W-:Y:S02]  /*14950*/  IADD3 R65, P4, R44, 0x4040, RZ ;  /* 0x000040402c417810 */ /* 0x000fe40007f9e0ff */
[----:B------:R-:W-:Y:S02]  /*14960*/  SHF.R.U64 R38, R38, 0x3, RZ ;  /* 0x0000000326267819 */ /* 0x000fe400000012ff */
[----:B------:R-:W-:-:S02]  /*14970*/  IADD3 R68, P5, R44, 0x4060, RZ ;  /* 0x000040602c447810 */ /* 0x000fc40007fbe0ff */
[----:B------:R-:W-:Y:S01]  /*14980*/  SHF.R.U64 R48, R48, 0x3, RZ ;  /* 0x0000000330307819 */ /* 0x000fe200000012ff */
[--C-:B------:R-:W-:Y:S01]  /*14990*/  IMAD.X R7, RZ, RZ, R45.reuse, P2 ;  /* 0x000000ffff077224 */ /* 0x100fe200010e062d */
[----:B------:R-:W-:Y:S02]  /*149a0*/  LOP3.LUT R60, R61, 0x380, RZ, 0xc0, !PT ;  /* 0x000003803d3c7812 */ /* 0x000fe400078ec0ff */
[----:B------:R-:W-:Y:S01]  /*149b0*/  LOP3.LUT R6, R5, R6, RZ, 0x3c, !PT ;  /* 0x0000000605067212 */ /* 0x000fe200078e3cff */
[----:B------:R-:W-:Y:S01]  /*149c0*/  IMAD.X R5, RZ, RZ, R45, P1 ;  /* 0x000000ffff057224 */ /* 0x000fe200008e062d */
[----:B------:R-:W-:Y:S02]  /*149d0*/  MOV R23, R30 ;  /* 0x0000001e00177202 */ /* 0x000fe40000000f00 */
[----:B------:R-:W-:Y:S02]  /*149e0*/  LOP3.LUT R64, R65, 0x380, RZ, 0xc0, !PT ;  /* 0x0000038041407812 */ /* 0x000fe400078ec0ff */
[----:B------:R-:W-:-:S02]  /*149f0*/  MOV R8, R8 ;  /* 0x0000000800087202 */ /* 0x000fc40000000f00 */
[----:B------:R-:W-:Y:S02]  /*14a00*/  F2FP.F16.F32.PACK_AB R30, R170, R173 ;  /* 0x000000adaa1e723e */ /* 0x000fe400000000ff */
[----:B------:R-:W-:Y:S02]  /*14a10*/  F2FP.F16.F32.PACK_AB R31, R47, R46 ;  /* 0x0000002e2f1f723e */ /* 0x000fe400000000ff */
[----:B------:R-:W-:Y:S01]  /*14a20*/  LOP3.LUT R38, R38, R39, RZ, 0x3c, !PT ;  /* 0x0000002726267212 */ /* 0x000fe200078e3cff */
[--C-:B------:R-:W-:Y:S01]  /*14a30*/  IMAD.X R39, RZ, RZ, R45.reuse, P6 ;  /* 0x000000ffff277224 */ /* 0x100fe200030e062d */
[----:B------:R-:W-:Y:S02]  /*14a40*/  LOP3.LUT R69, R68, 0x380, RZ, 0xc0, !PT ;  /* 0x0000038044457812 */ /* 0x000fe400078ec0ff */
[----:B------:R-:W-:Y:S02]  /*14a50*/  MOV R10, R10 ;  /* 0x0000000a000a7202 */ /* 0x000fe40000000f00 */
[----:B------:R-:W-:Y:S01]  /*14a60*/  LOP3.LUT R48, R48, R49, RZ, 0x3c, !PT ;  /* 0x0000003130307212 */ /* 0x000fe200078e3cff */
[----:B------:R-:W-:Y:S01]  /*14a70*/  IMAD.X R49, RZ, RZ, R45, P0 ;  /* 0x000000ffff317224 */ /* 0x000fe200000e062d */
[----:B------:R-:W-:Y:S01]  /*14a80*/  SHF.R.U64 R60, R60, 0x3, RZ ;  /* 0x000000033c3c7819 */ /* 0x000fe200000012ff */
[----:B------:R0:W-:Y:S01]  /*14a90*/  STSM.16.M88.4 [R8], R28 ;  /* 0x0000001c08007844 */ /* 0x0001e20000000200 */
[----:B------:R-:W-:-:S02]  /*14aa0*/  SHF.R.U64 R64, R64, 0x3, RZ ;  /* 0x0000000340407819 */ /* 0x000fc400000012ff */
[C---:B------:R-:W-:Y:S02]  /*14ab0*/  IADD3 R72, P6, R44.reuse, 0x6000, RZ ;  /* 0x000060002c487810 */ /* 0x040fe40007fde0ff */
[----:B------:R-:W-:Y:S01]  /*14ac0*/  IADD3 R76, P0, R44, 0x6020, RZ ;  /* 0x000060202c4c7810 */ /* 0x000fe20007f1e0ff */
[----:B------:R1:W-:Y:S01]  /*14ad0*/  STSM.16.M88.4 [R10], R32 ;  /* 0x000000200a007844 */ /* 0x0003e20000000200 */
[----:B------:R-:W-:Y:S02]  /*14ae0*/  SHF.R.U64 R69, R69, 0x3, RZ ;  /* 0x0000000345457819 */ /* 0x000fe400000012ff */
[----:B---3--:R-:W-:Y:S02]  /*14af0*/  MOV R24, R4 ;  /* 0x0000000400187202 */ /* 0x008fe40000000f00 */
[----:B------:R-:W-:Y:S02]  /*14b00*/  MOV R44, R6 ;  /* 0x00000006002c7202 */ /* 0x000fe40000000f00 */
[----:B------:R-:W-:-:S02]  /*14b10*/  F2FP.F16.F32.PACK_AB R4, R163, R166 ;  /* 0x000000a6a304723e */ /* 0x000fc400000000ff */
[----:B------:R-:W-:Y:S02]  /*14b20*/  F2FP.F16.F32.PACK_AB R5, R59, R58 ;  /* 0x0000003a3b05723e */ /* 0x000fe400000000ff */
[----:B------:R-:W-:Y:S02]  /*14b30*/  F2FP.F16.F32.PACK_AB R6, R161, R164 ;  /* 0x000000a4a106723e */ /* 0x000fe400000000ff */
[----:B------:R-:W-:Y:S02]  /*14b40*/  F2FP.F16.F32.PACK_AB R7, R63, R62 ;  /* 0x0000003e3f07723e */ /* 0x000fe400000000ff */
[----:B------:R-:W-:Y:S01]  /*14b50*/  LOP3.LUT R60, R60, R61, RZ, 0x3c, !PT ;  /* 0x0000003d3c3c7212 */ /* 0x000fe200078e3cff */
[----:B------:R-:W-:Y:S01]  /*14b60*/  IMAD.X R61, RZ, RZ, R45, P3 ;  /* 0x000000ffff3d7224 */ /* 0x000fe200018e062d */
[----:B------:R-:W-:Y:S02]  /*14b70*/  MOV R38, R38 ;  /* 0x0000002600267202 */ /* 0x000fe40000000f00 */
[----:B0-----:R-:W-:-:S02]  /*14b80*/  F2FP.F16.F32.PACK_AB R8, R159, R162 ;  /* 0x000000a29f08723e */ /* 0x001fc400000000ff */
[----:B------:R-:W-:Y:S02]  /*14b90*/  F2FP.F16.F32.PACK_AB R9, R67, R66 ;  /* 0x000000424309723e */ /* 0x000fe400000000ff */
[----:B-1----:R-:W-:Y:S02]  /*14ba0*/  F2FP.F16.F32.PACK_AB R10, R157, R160 ;  /* 0x000000a09d0a723e */ /* 0x002fe400000000ff */
[----:B------:R-:W-:Y:S02]  /*14bb0*/  F2FP.F16.F32.PACK_AB R11, R71, R70 ;  /* 0x00000046470b723e */ /* 0x000fe400000000ff */
[----:B------:R-:W-:Y:S01]  /*14bc0*/  LOP3.LUT R64, R64, R65, RZ, 0x3c, !PT ;  /* 0x0000004140407212 */ /* 0x000fe200078e3cff */
[--C-:B------:R-:W-:Y:S01]  /*14bd0*/  IMAD.X R65, RZ, RZ, R45.reuse, P4 ;  /* 0x000000ffff417224 */ /* 0x100fe200020e062d */
[----:B------:R-:W-:Y:S01]  /*14be0*/  LOP3.LUT R68, R69, R68, RZ, 0x3c, !PT ;  /* 0x0000004445447212 */ /* 0x000fe200078e3cff */
[----:B------:R-:W-:Y:S01]  /*14bf0*/  IMAD.X R69, RZ, RZ, R45, P5 ;  /* 0x000000ffff457224 */ /* 0x000fe200028e062d */
[----:B------:R-:W-:Y:S01]  /*14c00*/  LOP3.LUT R77, R76, 0x380, RZ, 0xc0, !PT ;  /* 0x000003804c4d7812 */ /* 0x000fe200078ec0ff */
[----:B------:R-:W-:Y:S01]  /*14c10*/  STSM.16.M88.4 [R23], R4 ;  /* 0x0000000417007844 */ /* 0x000fe20000000200 */
[----:B------:R-:W-:-:S02]  /*14c20*/  LOP3.LUT R73, R72, 0x380, RZ, 0xc0, !PT ;  /* 0x0000038048497812 */ /* 0x000fc400078ec0ff */
[----:B------:R-:W-:Y:S02]  /*14c30*/  MOV R48, R48 ;  /* 0x0000003000307202 */ /* 0x000fe40000000f00 */
[----:B------:R-:W-:Y:S02]  /*14c40*/  F2FP.F16.F32.PACK_AB R12, R155, R158 ;  /* 0x0000009e9b0c723e */ /* 0x000fe400000000ff */
[----:B------:R-:W-:Y:S01]  /*14c50*/  F2FP.F16.F32.PACK_AB R14, R154, R156 ;  /* 0x0000009c9a0e723e */ /* 0x000fe200000000ff */
[----:B------:R0:W-:Y:S01]  /*14c60*/  STSM.16.M88.4 [R38], R8 ;  /* 0x0000000826007844 */ /* 0x0001e20000000200 */
[----:B------:R-:W-:Y:S02]  /*14c70*/  MOV R52, R52 ;  /* 0x0000003400347202 */ /* 0x000fe40000000f00 */
[----:B------:R-:W-:Y:S02]  /*14c80*/  F2FP.F16.F32.PACK_AB R28, R81, R80 ;  /* 0x00000050511c723e */ /* 0x000fe400000000ff */
[----:B------:R-:W-:-:S02]  /*14c90*/  F2FP.F16.F32.PACK_AB R29, R83, R82 ;  /* 0x00000052531d723e */ /* 0x000fc400000000ff */
[----:B------:R-:W-:Y:S02]  /*14ca0*/  F2FP.F16.F32.PACK_AB R30, R85, R84 ;  /* 0x00000054551e723e */ /* 0x000fe400000000ff */
[----:B------:R-:W-:Y:S02]  /*14cb0*/  F2FP.F16.F32.PACK_AB R31, R87, R86 ;  /* 0x00000056571f723e */ /* 0x000fe400000000ff */
[----:B------:R-:W-:Y:S02]  /*14cc0*/  MOV R56, R56 ;  /* 0x0000003800387202 */ /* 0x000fe40000000f00 */
[----:B------:R-:W-:Y:S02]  /*14cd0*/  F2FP.F16.F32.PACK_AB R32, R89, R88 ;  /* 0x000000585920723e */ /* 0x000fe400000000ff */
[----:B------:R-:W-:Y:S02]  /*14ce0*/  F2FP.F16.F32.PACK_AB R33, R91, R90 ;  /* 0x0000005a5b21723e */ /* 0x000fe400000000ff */
[----:B------:R-:W-:-:S02]  /*14cf0*/  F2FP.F16.F32.PACK_AB R34, R93, R92 ;  /* 0x0000005c5d22723e */ /* 0x000fc400000000ff */
[----:B------:R-:W-:Y:S02]  /*14d00*/  F2FP.F16.F32.PACK_AB R35, R95, R94 ;  /* 0x0000005e5f23723e */ /* 0x000fe400000000ff */
[----:B------:R-:W-:Y:S02]  /*14d10*/  SHF.R.U64 R77, R77, 0x3, RZ ;  /* 0x000000034d4d7819 */ /* 0x000fe400000012ff */
[----:B------:R-:W-:Y:S02]  /*14d20*/  MOV R60, R60 ;  /* 0x0000003c003c7202 */ /* 0x000fe40000000f00 */
[----:B0-----:R-:W-:Y:S02]  /*14d30*/  F2FP.F16.F32.PACK_AB R38, R101, R100 ;  /* 0x000000646526723e */ /* 0x001fe400000000ff */
[----:B------:R-:W-:Y:S01]  /*14d40*/  F2FP.F16.F32.PACK_AB R39, R103, R102 ;  /* 0x000000666727723e */ /* 0x000fe200000000ff */
[----:B------:R-:W-:Y:S01]  /*14d50*/  STSM.16.M88.4 [R48], R12 ;  /* 0x0000000c30007844 */ /* 0x000fe20000000200 */
[----:B------:R-:W-:-:S02]  /*14d60*/  SHF.R.U64 R73, R73, 0x3, RZ ;  /* 0x0000000349497819 */ /* 0x000fc400000012ff */
[----:B------:R-:W-:Y:S01]  /*14d70*/  MOV R64, R64 ;  /* 0x0000004000407202 */ /* 0x000fe20000000f00 */
[----:B------:R0:W-:Y:S01]  /*14d80*/  STSM.16.M88.4 [R52], R28 ;  /* 0x0000001c34007844 */ /* 0x0001e20000000200 */
[----:B------:R-:W-:Y:S02]  /*14d90*/  MOV R68, R68 ;  /* 0x0000004400447202 */ /* 0x000fe40000000f00 */
[----:B------:R-:W-:Y:S02]  /*14da0*/  F2FP.F16.F32.PACK_AB R4, R113, R112 ;  /* 0x000000707104723e */ /* 0x000fe400000000ff */
[----:B------:R-:W-:Y:S02]  /*14db0*/  F2FP.F16.F32.PACK_AB R5, R115, R114 ;  /* 0x000000727305723e */ /* 0x000fe400000000ff */
[----:B------:R-:W-:Y:S02]  /*14dc0*/  F2FP.F16.F32.PACK_AB R6, R117, R116 ;  /* 0x000000747506723e */ /* 0x000fe400000000ff */
[----:B------:R-:W-:Y:S01]  /*14dd0*/  F2FP.F16.F32.PACK_AB R7, R119, R118 ;  /* 0x000000767707723e */ /* 0x000fe200000000ff */
[----:B------:R-:W-:Y:S01]  /*14de0*/  STSM.16.M88.4 [R56], R32 ;  /* 0x0000002038007844 */ /* 0x000fe20000000200 */
[----:B------:R-:W-:Y:S01]  /*14df0*/  LOP3.LUT R76, R77, R76, RZ, 0x3c, !PT ;  /* 0x0000004c4d4c7212 */ /* 0x000fe200078e3cff */
[--C-:B------:R-:W-:Y:S01]  /*14e00*/  IMAD.X R77, RZ, RZ, R45.reuse, P0 ;  /* 0x000000ffff4d7224 */ /* 0x100fe200000e062d */
[----:B------:R-:W-:Y:S01]  /*14e10*/  LOP3.LUT R72, R73, R72, RZ, 0x3c, !PT ;  /* 0x0000004849487212 */ /* 0x000fe200078e3cff */
[----:B------:R-:W-:Y:S01]  /*14e20*/  STSM.16.M88.4 [R60], R36 ;  /* 0x000000243c007844 */ /* 0x000fe20000000200 */
[----:B------:R-:W-:Y:S01]  /*14e30*/  IMAD.X R73, RZ, RZ, R45, P6 ;  /* 0x000000ffff497224 */ /* 0x000fe200030e062d */
[----:B------:R-:W-:Y:S01]  /*14e40*/  ISETP.NE.U32.AND P0, PT, RZ, UR4, PT ;  /* 0x00000004ff007c0c */ /* 0x000fe2000bf05070 */
[----:B0-----:R-:W2:Y:S01]  /*14e50*/  LDC.64 R28, c[0x0][0xc00] ;  /* 0x00030000ff1c7b82 */ /* 0x001ea20000000a00 */
[----:B------:R-:W-:Y:S04]  /*14e60*/  STSM.16.M88.4 [R64], R40 ;  /* 0x0000002840007844 */ /* 0x000fe80000000200 */
[----:B------:R0:W-:Y:S01]  /*14e70*/  STSM.16.M88.4 [R68], R4 ;  /* 0x0000000444007844 */ /* 0x0001e20000000200 */
[----:B------:R-:W-:Y:S01]  /*14e80*/  ISETP.NE.AND.EX P0, PT, RZ, UR5, PT, P0 ;  /* 0x00000005ff007c0c */ /* 0x000fe2000bf05300 */
[----:B------:R-:W-:Y:S01]  /*14e90*/  ULDC.64 UR4, c[0x0][0xc08] ;  /* 0x0003020000047ab9 */ /* 0x000fe20000000a00 */
[----:B------:R-:W-:-:S02]  /*14ea0*/  MOV R72, R72 ;  /* 0x0000004800487202 */ /* 0x000fc40000000f00 */
[----:B------:R-:W-:Y:S02]  /*14eb0*/  F2FP.F16.F32.PACK_AB R8, R121, R120 ;  /* 0x000000787908723e */ /* 0x000fe400000000ff */
[----:B------:R-:W-:Y:S02]  /*14ec0*/  F2FP.F16.F32.PACK_AB R9, R123, R122 ;  /* 0x0000007a7b09723e */ /* 0x000fe400000000ff */
[----:B------:R-:W-:Y:S02]  /*14ed0*/  F2FP.F16.F32.PACK_AB R10, R125, R124 ;  /* 0x0000007c7d0a723e */ /* 0x000fe400000000ff */
[----:B------:R-:W-:Y:S01]  /*14ee0*/  F2FP.F16.F32.PACK_AB R11, R127, R126 ;  /* 0x0000007e7f0b723e */ /* 0x000fe200000000ff */
[----:B0-----:R-:W-:Y:S01]  /*14ef0*/  IMAD R5, R98, 0x40, R208 ;  /* 0x0000004062057824 */ /* 0x001fe200078e02d0 */
[----:B------:R-:W-:-:S03]  /*14f00*/  ISETP.NE.U32.AND P6, PT, RZ, UR4, PT ;  /* 0x00000004ff007c0c */ /* 0x000fc6000bfc5070 */
[----:B------:R-:W-:Y:S01]  /*14f10*/  IMAD.WIDE R4, R5, 0x2, R20 ;  /* 0x0000000205047825 */ /* 0x000fe200078e0214 */
[----:B------:R0:W-:Y:S01]  /*14f20*/  STSM.16.M88.4 [R72], R8 ;  /* 0x0000000848007844 */ /* 0x0001e20000000200 */
[----:B------:R-:W-:Y:S02]  /*14f30*/  ISETP.NE.AND.EX P6, PT, RZ, UR5, PT, P6 ;  /* 0x00000005ff007c0c */ /* 0x000fe4000bfc5360 */
[----:B------:R-:W-:Y:S02]  /*14f40*/  MOV R76, R76 ;  /* 0x0000004c004c7202 */ /* 0x000fe40000000f00 */
[----:B------:R-:W-:Y:S02]  /*14f50*/  F2FP.F16.F32.PACK_AB R12, R129, R128 ;  /* 0x00000080810c723e */ /* 0x000fe400000000ff */
[----:B0-----:R-:W-:-:S04]  /*14f60*/  IADD3 R11, P1, R4, 0x1000, RZ ;  /* 0x00001000040b7810 */ /* 0x001fc80007f3e0ff */
[----:B------:R-:W-:Y:S02]  /*14f70*/  LOP3.LUT R8, R11, 0x380, RZ, 0xc0, !PT ;  /* 0x000003800b087812 */ /* 0x000fe400078ec0ff */
[----:B------:R-:W-:Y:S02]  /*14f80*/  F2FP.F16.F32.PACK_AB R13, R131, R130 ;  /* 0x00000082830d723e */ /* 0x000fe400000000ff */
[----:B------:R-:W-:Y:S02]  /*14f90*/  SHF.R.U64 R8, R8, 0x3, RZ ;  /* 0x0000000308087819 */ /* 0x000fe400000012ff */
[----:B------:R-:W-:Y:S02]  /*14fa0*/  F2FP.F16.F32.PACK_AB R14, R133, R132 ;  /* 0x00000084850e723e */ /* 0x000fe400000000ff */
[----:B------:R-:W-:Y:S02]  /*14fb0*/  F2FP.F16.F32.PACK_AB R15, R135, R134 ;  /* 0x00000086870f723e */ /* 0x000fe400000000ff */
[----:B------:R-:W-:-:S02]  /*14fc0*/  LOP3.LUT R8, R8, R11, RZ, 0x3c, !PT ;  /* 0x0000000b08087212 */ /* 0x000fc400078e3cff */
[----:B------:R-:W0:Y:S01]  /*14fd0*/  @P6 LDC.64 R10, c[0x0][0xc08] ;  /* 0x00030200ff0a6b82 */ /* 0x000e220000000a00 */
[----:B------:R1:W-:Y:S04]  /*14fe0*/  STSM.16.M88.4 [R76], R12 ;  /* 0x0000000c4c007844 */ /* 0x0003e80000000200 */
[----:B------:R-:W-:Y:S04]  /*14ff0*/  STSM.16.M88.4 [R24], R136 ;  /* 0x0000008818007844 */ /* 0x000fe80000000200 */
[----:B------:R3:W-:Y:S01]  /*15000*/  STSM.16.M88.4 [R44], R144 ;  /* 0x000000902c007844 */ /* 0x0007e20000000200 */
[----:B------:R-:W-:Y:S01]  /*15010*/  ULDC UR4, c[0x0][0xa88] ;  /* 0x0002a20000047ab9 */ /* 0x000fe20000000800 */
[----:B------:R-:W-:-:S02]  /*15020*/  IMAD.MOV.U32 R80, RZ, RZ, RZ ;  /* 0x000000ffff507224 */ /* 0x000fc400078e00ff */
[----:B------:R-:W-:Y:S02]  /*15030*/  IMAD.U32 R23, RZ, RZ, UR4 ;  /* 0x00000004ff177e24 */ /* 0x000fe4000f8e00ff */
[C---:B--2---:R-:W-:Y:S01]  /*15040*/  IMAD.WIDE R6, R50.reuse, 0x4, R28 ;  /* 0x0000000432067825 */ /* 0x044fe200078e021c */
[----:B------:R-:W-:Y:S03]  /*15050*/  BAR.SYNC.DEFER_BLOCKING 0x1, 0x100 ;  /* 0x0044000000007b1d */ /* 0x000fe60000010000 */
[----:B0-----:R-:W-:-:S03]  /*15060*/  @P6 IMAD.WIDE R10, R50, 0x4, R10 ;  /* 0x00000004320a6825 */ /* 0x001fc600078e020a */
[----:B------:R0:W5:Y:S04]  /*15070*/  @P0 LDG.E R80, desc[UR42][R6.64] ;  /* 0x0000002a06500981 */ /* 0x000168000c1e1900 */
[----:B------:R0:W5:Y:S01]  /*15080*/  @P6 LDG.E R23, desc[UR42][R10.64] ;  /* 0x0000002a0a176981 */ /* 0x000162000c1e1900 */
[C---:B------:R-:W-:Y:S02]  /*15090*/  IADD3 R9, P2, R4.reuse, 0x2000, RZ ;  /* 0x0000200004097810 */ /* 0x040fe40007f5e0ff */
[C---:B------:R-:W-:Y:S02]  /*150a0*/  IADD3 R29, P3, R4.reuse, 0x3000, RZ ;  /* 0x00003000041d7810 */ /* 0x040fe40007f7e0ff */
[----:B------:R-:W-:Y:S02]  /*150b0*/  IADD3 R33, P4, R4, 0x4000, RZ ;  /* 0x0000400004217810 */ /* 0x000fe40007f9e0ff */
[----:B-1----:R-:W-:-:S02]  /*150c0*/  LOP3.LUT R12, R9, 0x380, RZ, 0xc0, !PT ;  /* 0x00000380090c7812 */ /* 0x002fc400078ec0ff */
[----:B------:R-:W-:Y:S02]  /*150d0*/  LOP3.LUT R28, R29, 0x380, RZ, 0xc0, !PT ;  /* 0x000003801d1c7812 */ /* 0x000fe400078ec0ff */
[----:B------:R-:W-:Y:S02]  /*150e0*/  LOP3.LUT R32, R33, 0x380, RZ, 0xc0, !PT ;  /* 0x0000038021207812 */ /* 0x000fe400078ec0ff */
[----:B------:R-:W-:Y:S02]  /*150f0*/  SHF.R.U64 R12, R12, 0x3, RZ ;  /* 0x000000030c0c7819 */ /* 0x000fe400000012ff */
[----:B------:R-:W-:Y:S02]  /*15100*/  SHF.R.U64 R28, R28, 0x3, RZ ;  /* 0x000000031c1c7819 */ /* 0x000fe400000012ff */
[----:B------:R-:W-:Y:S01]  /*15110*/  SHF.R.U64 R32, R32, 0x3, RZ ;  /* 0x0000000320207819 */ /* 0x000fe200000012ff */
        /* <DEDUP_REMOVED lines=11> */
[----:B------:R-:W-:Y:S02]  /*151d0*/  IADD3 R53, P4, R4, 0x9000, RZ ;  /* 0x0000900004357810 */ /* 0x000fe40007f9e0ff */
[----:B------:R-:W-:Y:S02]  /*151e0*/  P2R R14, PR, RZ, 0x20 ;  /* 0x00000020ff0e7803 */ /* 0x000fe40000000000 */
[----:B------:R-:W-:-:S02]  /*151f0*/  LOP3.LUT R36, R37, 0x380, RZ, 0xc0, !PT ;  /* 0x0000038025247812 */ /* 0x000fc400078ec0ff */
[----:B------:R-:W-:Y:S02]  /*15200*/  LOP3.LUT R40, R41, 0x380, RZ, 0xc0, !PT ;  /* 0x0000038029287812 */ /* 0x000fe400078ec0ff */
[----:B---3--:R-:W-:Y:S02]  /*15210*/  LOP3.LUT R44, R45, 0x380, RZ, 0xc0, !PT ;  /* 0x000003802d2c7812 */ /* 0x008fe400078ec0ff */
[----:B------:R-:W-:Y:S02]  /*15220*/  LOP3.LUT R48, R49, 0x380, RZ, 0xc0, !PT ;  /* 0x0000038031307812 */ /* 0x000fe400078ec0ff */
[----:B------:R-:W-:Y:S02]  /*15230*/  LOP3.LUT R52, R53, 0x380, RZ, 0xc0, !PT ;  /* 0x0000038035347812 */ /* 0x000fe400078ec0ff */
[----:B------:R-:W-:Y:S02]  /*15240*/  IADD3 R57, P5, R4, 0xa000, RZ ;  /* 0x0000a00004397810 */ /* 0x000fe40007fbe0ff */
[----:B------:R-:W-:-:S02]  /*15250*/  SHF.R.U64 R36, R36, 0x3, RZ ;  /* 0x0000000324247819 */ /* 0x000fc400000012ff */
[----:B------:R-:W-:Y:S02]  /*15260*/  SHF.R.U64 R40, R40, 0x3, RZ ;  /* 0x0000000328287819 */ /* 0x000fe400000012ff */
[----:B------:R-:W-:Y:S02]  /*15270*/  LOP3.LUT R56, R57, 0x380, RZ, 0xc0, !PT ;  /* 0x0000038039387812 */ /* 0x000fe400078ec0ff */
        /* <DEDUP_REMOVED lines=8> */
[----:B------:R-:W-:Y:S01]  /*15300*/  SHF.R.U64 R56, R56, 0x3, RZ ;  /* 0x0000000338387819 */ /* 0x000fe200000012ff */
[----:B0-----:R-:W-:Y:S06]  /*15310*/  @P6 BRA `(.L_x_2698) ;  /* 0x0000000000106947 */ /* 0x001fec0003800000 */
[----:B------:R-:W-:Y:S05]  /*15320*/  @!P0 BRA `(.L_x_2698) ;  /* 0x00000000000c8947 */ /* 0x000fea0003800000 */
[----:B------:R-:W2:Y:S04]  /*15330*/  LDG.E R10, desc[UR42][R6.64] ;  /* 0x0000002a060a7981 */ /* 0x000ea8000c1e1900 */
[----:B-----5:R-:W2:Y:S02]  /*15340*/  LDG.E R23, desc[UR42][R6.64+0x4] ;  /* 0x0000042a06177981 */ /* 0x020ea4000c1e1900 */
[----:B--2---:R-:W-:-:S07]  /*15350*/  IMAD.IADD R23, R23, 0x1, -R10 ;  /* 0x0000000117177824 */ /* 0x004fce00078e0a0a */
.L_x_2698:
[----:B------:R-:W2:Y:S01]  /*15360*/  LDL R86, [R1+0x4c] ;  /* 0x00004c0001567983 */ /* 0x000ea20000100800 */
[----:B------:R-:W-:Y:S01]  /*15370*/  ISETP.NE.AND P6, PT, R14, RZ, PT ;  /* 0x000000ff0e00720c */ /* 0x000fe20003fc5270 */
[----:B------:R-:W0:Y:S02]  /*15380*/  S2R R7, SR_TID.X ;  /* 0x0000000000077919 */ /* 0x000e240000002100 */
[----:B0-----:R-:W-:-:S05]  /*15390*/  VIADD R7, R7, 0xffffff80 ;  /* 0xffffff8007077836 */ /* 0x001fca0000000000 */
[----:B------:R-:W-:-:S04]  /*153a0*/  SHF.R.S32.HI R6, RZ, 0x1f, R7 ;  /* 0x0000001fff067819 */ /* 0x000fc80000011407 */
[----:B------:R-:W-:-:S04]  /*153b0*/  LEA.HI R6, R6, R7, RZ, 0x7 ;  /* 0x0000000706067211 */ /* 0x000fc800078f38ff */
[----:B------:R-:W-:-:S06]  /*153c0*/  SHF.R.S32.HI R6, RZ, 0x7, R6 ;  /* 0x00000007ff067819 */ /* 0x000fcc0000011406 */
[----:B------:R-:W0:Y:S01]  /*153d0*/  SHFL.IDX PT, R6, R6, RZ, 0x1f ;  /* 0x00001fff06067589 */ /* 0x000e2200000e0000 */
[--C-:B------:R-:W-:Y:S01]  /*153e0*/  IMAD.X R53, RZ, RZ, R5.reuse, P4 ;  /* 0x000000ffff357224 */ /* 0x100fe200020e0605 */
[----:B------:R-:W-:Y:S01]  /*153f0*/  LOP3.LUT R56, R56, R57, RZ, 0x3c, !PT ;  /* 0x0000003938387212 */ /* 0x000fe200078e3cff */
        /* <DEDUP_REMOVED lines=8> */
[----:B------:R-:W-:Y:S02]  /*15480*/  IADD3.X R57, RZ, R5, RZ, P5, !PT ;  /* 0x00000005ff397210 */ /* 0x000fe40002ffe4ff */
[----:B------:R-:W-:Y:S02]  /*15490*/  IADD3 R7, P5, R4, 0xf000, RZ ;  /* 0x0000f00004077810 */ /* 0x000fe40007fbe0ff */
[----:B------:R-:W-:Y:S02]  /*154a0*/  LOP3.LUT R60, R61, 0x380, RZ, 0xc0, !PT ;  /* 0x000003803d3c7812 */ /* 0x000fe400078ec0ff */
[----:B------:R-:W-:Y:S02]  /*154b0*/  LOP3.LUT R64, R65, 0x380, RZ, 0xc0, !PT ;  /* 0x0000038041407812 */ /* 0x000fe400078ec0ff */
[----:B0-----:R-:W-:Y:S02]  /*154c0*/  ISETP.NE.AND P4, PT, R6, RZ, PT ;  /* 0x000000ff0600720c */ /* 0x001fe40003f85270 */
        /* <DEDUP_REMOVED lines=10> */
[----:B------:R-:W-:Y:S01]  /*15570*/  SHF.R.S32.HI R24, RZ, 0x1f, R50 ;  /* 0x0000001fff187819 */ /* 0x000fe20000011432 */
        /* <DEDUP_REMOVED lines=10> */
[----:B------:R-:W-:Y:S02]  /*15620*/  LOP3.LUT R76, R6, R7, RZ, 0x3c, !PT ;  /* 0x00000007064c7212 */ /* 0x000fe400078e3cff */
[----:B------:R-:W-:Y:S02]  /*15630*/  SEL R81, R50, RZ, !P0 ;  /* 0x000000ff32517207 */ /* 0x000fe40004000000 */
[----:B------:R-:W-:Y:S02]  /*15640*/  SEL R24, R24, RZ, !P0 ;  /* 0x000000ff18187207 */ /* 0x000fe40004000000 */
[----:B-----5:R-:W-:Y:S02]  /*15650*/  SHF.R.S32.HI R21, RZ, 0x1f, R80 ;  /* 0x0000001fff157819 */ /* 0x020fe40000011450 */
[----:B--2---:R-:W-:Y:S01]  /*15660*/  SHF.R.S32.HI R82, RZ, 0x1f, R86 ;  /* 0x0000001fff527819 */ /* 0x004fe20000011456 */
[----:B------:R-:W-:Y:S06]  /*15670*/  @P4 BRA `(.L_x_2699) ;  /* 0x0000000000b84947 */ /* 0x000fec0003800000 */
[----:B------:R-:W2:Y:S01]  /*15680*/  LDL R10, [R1] ;  /* 0x00000000010a7983 */ /* 0x000ea20000100800 */
[----:B------:R-:W0:Y:S01]  /*15690*/  LDC R30, c[0x0][0xbe8] ;  /* 0x0002fa00ff1e7b82 */ /* 0x000e220000000800 */
[----:B------:R-:W-:Y:S01]  /*156a0*/  ULDC.64 UR4, c[0x0][0xb90] ;  /* 0x0002e40000047ab9 */ /* 0x000fe20000000a00 */
[----:B------:R-:W-:Y:S02]  /*156b0*/  IMAD.MOV.U32 R20, RZ, RZ, R80 ;  /* 0x000000ffff147224 */ /* 0x000fe400078e0050 */
[----:B------:R-:W-:Y:S02]  /*156c0*/  IMAD.MOV R35, RZ, RZ, -R201 ;  /* 0x000000ffff237224 */ /* 0x000fe400078e0ac9 */
[----:B------:R-:W-:-:S04]  /*156d0*/  IMAD.WIDE.U32 R6, R86, UR4, R20 ;  /* 0x0000000456067c25 */ /* 0x000fc8000f8e0014 */
[----:B------:R-:W-:Y:S01]  /*156e0*/  IMAD.IADD R34, R198, 0x1, R199 ;  /* 0x00000001c6227824 */ /* 0x000fe200078e02c7 */
[----:B0-----:R-:W-:-:S13]  /*156f0*/  ISETP.NE.AND P0, PT, R30, 0x1, PT ;  /* 0x000000011e00780c */ /* 0x001fda0003f05270 */
[----:B------:R-:W0:Y:S08]  /*15700*/  @P0 LDC R11, c[0x0][0xbec] ;  /* 0x0002fb00ff0b0b82 */ /* 0x000e300000000800 */
[----:B------:R-:W1:Y:S01]  /*15710*/  @P0 LDC R31, c[0x0][0xbf0] ;  /* 0x0002fc00ff1f0b82 */ /* 0x000e620000000800 */
[----:B--2---:R-:W-:Y:S02]  /*15720*/  IMAD.IADD R14, R10, 0x1, R199 ;  /* 0x000000010a0e7824 */ /* 0x004fe400078e02c7 */
[----:B------:R-:W-:-:S04]  /*15730*/  IMAD R10, R82, UR4, RZ ;  /* 0x00000004520a7c24 */ /* 0x000fc8000f8e02ff */
[----:B------:R-:W-:Y:S01]  /*15740*/  IMAD R15, R86, UR5, R10 ;  /* 0x00000005560f7c24 */ /* 0x000fe2000f8e020a */
[----:B------:R-:W-:Y:S01]  /*15750*/  ULDC.64 UR4, c[0x0][0xb98] ;  /* 0x0002e60000047ab9 */ /* 0x000fe20000000a00 */
[----:B0-----:R-:W-:-:S04]  /*15760*/  @P0 IMAD.HI.U32 R10, R14, R11, RZ ;  /* 0x0000000b0e0a0227 */ /* 0x001fc800078e00ff */
[----:B------:R-:W-:Y:S01]  /*15770*/  IMAD.MOV.U32 R11, RZ, RZ, R14 ;  /* 0x000000ffff0b7224 */ /* 0x000fe200078e000e */
[----:B-1----:R-:W-:Y:S01]  /*15780*/  @P0 SHF.R.U32.HI R11, RZ, R31, R10 ;  /* 0x0000001fff0b0219 */ /* 0x002fe2000001160a */
        /* <DEDUP_REMOVED lines=11> */
[----:B------:R-:W-:Y:S01]  /*15840*/  IMAD R31, R23, R30, RZ ;  /* 0x0000001e171f7224 */ /* 0x000fe200078e02ff */
[----:B------:R-:W-:Y:S01]  /*15850*/  IADD3 R14, R34, 0x8, RZ ;  /* 0x00000008220e7810 */ /* 0x000fe20007ffe0ff */
        /* <DEDUP_REMOVED lines=13> */
[----:B------:R-:W1:Y:S06]  /*15930*/  SHFL.IDX PT, R11, R20, 0x1, 0x1c1f ;  /* 0x003c1f00140b7f89 */ /* 0x000e6c00000e0000 */
[----:B0-----:R0:W-:Y:S04]  /*15940*/  @!P1 ST.E desc[UR42][R6.64], R0 ;  /* 0x0000000006009985 */ /* 0x0011e8000c10192a */
[----:B-1----:R0:W-:Y:S02]  /*15950*/  @!P0 ST.E desc[UR42][R10.64], R3 ;  /* 0x000000030a008985 */ /* 0x0021e4000c10192a */
.L_x_2699:
[----:B------:R-:W1:Y:S01]  /*15960*/  LDC R84, c[0x0][0xbe8] ;  /* 0x0002fa00ff547b82 */ /* 0x000e620000000800 */
[----:B------:R-:W-:Y:S01]  /*15970*/  ULDC.64 UR4, c[0x0][0xaa0] ;  /* 0x0002a80000047ab9 */ /* 0x000fe20000000a00 */
[----:B0-----:R-:W5:Y:S01]  /*15980*/  LD.E.128 R4, desc[UR42][R4.64] ;  /* 0x0000002a04047980 */ /* 0x001f62000c101d00 */
[----:B------:R-:W-:-:S03]  /*15990*/  IMAD R21, R21, UR4, RZ ;  /* 0x0000000415157c24 */ /* 0x000fc6000f8e02ff */
[----:B------:R-:W5:Y:S01]  /*159a0*/  LD.E.128 R8, desc[UR42][R8.64] ;  /* 0x0000002a08087980 */ /* 0x000f62000c101d00 */
[C---:B------:R-:W-:Y:S02]  /*159b0*/  IMAD R3, R80.reuse, UR5, R21 ;  /* 0x0000000550037c24 */ /* 0x040fe4000f8e0215 */
[----:B------:R-:W-:Y:S01]  /*159c0*/  IMAD.WIDE.U32 R20, R80, UR4, RZ ;  /* 0x0000000450147c25 */ /* 0x000fe2000f8e00ff */
[----:B------:R-:W-:Y:S01]  /*159d0*/  SHF.R.S32.HI R0, RZ, 0x1f, R97 ;  /* 0x0000001fff007819 */ /* 0x000fe20000011461 */
[----:B------:R-:W-:Y:S01]  /*159e0*/  ULDC.64 UR4, c[0x0][0xae8] ;  /* 0x0002ba0000047ab9 */ /* 0x000fe20000000a00 */
[----:B------:R-:W5:Y:S04]  /*159f0*/  LD.E.128 R12, desc[UR42][R12.64] ;  /* 0x0000002a0c0c7980 */ /* 0x000f68000c101d00 */
[----:B------:R-:W5:Y:S04]  /*15a00*/  LD.E.128 R28, desc[UR42][R28.64] ;  /* 0x0000002a1c1c7980 */ /* 0x000f68000c101d00 */
[----:B------:R-:W5:Y:S01]  /*15a10*/  LD.E.128 R32, desc[UR42][R32.64] ;  /* 0x0000002a20207980 */ /* 0x000f62000c101d00 */
[----:B-1----:R-:W-:Y:S01]  /*15a20*/  ISETP.NE.AND P1, PT, R84, 0x1, PT ;  /* 0x000000015400780c */ /* 0x002fe20003f25270 */
[----:B------:R-:W-:-:S02]  /*15a30*/  IMAD.IADD R21, R21, 0x1, R3 ;  /* 0x0000000115157824 */ /* 0x000fc400078e0203 */
[----:B------:R-:W5:Y:S01]  /*15a40*/  LD.E.128 R36, desc[UR42][R36.64] ;  /* 0x0000002a24247980 */ /* 0x000f62000c101d00 */
[----:B------:R-:W0:Y:S01]  /*15a50*/  LDC R3, c[0x0][0xac8] ;  /* 0x0002b200ff037b82 */ /* 0x000e220000000800 */
[----:B------:R-:W-:Y:S02]  /*15a60*/  LEA.HI R0, R0, R97, RZ, 0x3 ;  /* 0x0000006100007211 */ /* 0x000fe400078f18ff */
[----:B------:R-:W5:Y:S04]  /*15a70*/  LD.E.128 R40, desc[UR42][R40.64] ;  /* 0x0000002a28287980 */ /* 0x000f68000c101d00 */
[----:B------:R-:W5:Y:S02]  /*15a80*/  LD.E.128 R44, desc[UR42][R44.64] ;  /* 0x0000002a2c2c7980 */ /* 0x000f64000c101d00 */
[----:B------:R-:W1:Y:S01]  /*15a90*/  @P1 LDC R85, c[0x0][0xbec] ;  /* 0x0002fb00ff551b82 */ /* 0x000e620000000800 */
[----:B------:R-:W-:Y:S01]  /*15aa0*/  LOP3.LUT R0, R0, 0xfffffff8, RZ, 0xc0, !PT ;  /* 0xfffffff800007812 */ /* 0x000fe200078ec0ff */
[----:B------:R-:W5:Y:S04]  /*15ab0*/  LD.E.128 R48, desc[UR42][R48.64] ;  /* 0x0000002a30307980 */ /* 0x000f68000c101d00 */
[----:B------:R-:W5:Y:S02]  /*15ac0*/  LD.E.128 R52, desc[UR42][R52.64] ;  /* 0x0000002a34347980 */ /* 0x000f64000c101d00 */
[----:B------:R-:W2:Y:S01]  /*15ad0*/  @P1 LDC R87, c[0x0][0xbf0] ;  /* 0x0002fc00ff571b82 */ /* 0x000ea20000000800 */
[----:B------:R-:W-:Y:S01]  /*15ae0*/  IMAD.IADD R0, R97, 0x1, -R0 ;  /* 0x0000000161007824 */ /* 0x000fe200078e0a00 */
[----:B------:R-:W5:Y:S01]  /*15af0*/  LD.E.128 R56, desc[UR42][R56.64] ;  /* 0x0000002a38387980 */ /* 0x000f62000c101d00 */
[----:B------:R-:W-:-:S02]  /*15b00*/  IMAD R82, R82, UR4, RZ ;  /* 0x0000000452527c24 */ /* 0x000fc4000f8e02ff */
[----:B------:R-:W-:Y:S01]  /*15b10*/  IMAD R0, R0, 0x20, R98 ;  /* 0x0000002000007824 */ /* 0x000fe200078e0262 */
[----:B------:R-:W5:Y:S01]  /*15b20*/  LD.E.128 R60, desc[UR42][R60.64] ;  /* 0x0000002a3c3c7980 */ /* 0x000f62000c101d00 */
[C---:B------:R-:W-:Y:S02]  /*15b30*/  IMAD R83, R86.reuse, UR5, R82 ;  /* 0x0000000556537c24 */ /* 0x040fe4000f8e0252 */
[----:B------:R-:W-:Y:S01]  /*15b40*/  IMAD.WIDE.U32 R20, R86, UR4, R20 ;  /* 0x0000000456147c25 */ /* 0x000fe2000f8e0014 */
[----:B------:R-:W-:Y:S01]  /*15b50*/  ULDC.64 UR4, c[0x0][0xaf0] ;  /* 0x0002bc0000047ab9 */ /* 0x000fe20000000a00 */
[----:B------:R-:W5:Y:S02]  /*15b60*/  LD.E.128 R64, desc[UR42][R64.64] ;  /* 0x0000002a40407980 */ /* 0x000f64000c101d00 */
[----:B------:R-:W-:Y:S02]  /*15b70*/  VIADD R103, R208, 0x40 ;  /* 0x00000040d0677836 */ /* 0x000fe40000000000 */
[----:B------:R-:W-:Y:S01]  /*15b80*/  IMAD.IADD R80, R199, 0x1, R0 ;  /* 0x00000001c7507824 */ /* 0x000fe200078e0200 */
[----:B------:R-:W5:Y:S01]  /*15b90*/  LD.E.128 R68, desc[UR42][R68.64] ;  /* 0x0000002a44447980 */ /* 0x000f62000c101d00 */
[----:B------:R-:W-:Y:S01]  /*15ba0*/  IMAD.IADD R21, R21, 0x1, R83 ;  /* 0x0000000115157824 */ /* 0x000fe200078e0253 */
[----:B0-----:R-:W-:Y:S01]  /*15bb0*/  ISETP.GE.AND P0, PT, R103, R3, PT ;  /* 0x000000036700720c */ /* 0x001fe20003f06270 */
[----:B------:R-:W-:Y:S01]  /*15bc0*/  IMAD R24, R24, UR4, RZ ;  /* 0x0000000418187c24 */ /* 0x000fe2000f8e02ff */
[----:B------:R-:W5:Y:S01]  /*15bd0*/  LD.E.128 R72, desc[UR42][R72.64] ;  /* 0x0000002a48487980 */ /* 0x000f62000c101d00 */
[----:B-1----:R-:W-:-:S03]  /*15be0*/  @P1 IMAD.HI.U32 R0, R80, R85, RZ ;  /* 0x0000005550001227 */ /* 0x002fc600078e00ff */
[----:B------:R-:W5:Y:S01]  /*15bf0*/  LD.E.128 R76, desc[UR42][R76.64] ;  /* 0x0000002a4c4c7980 */ /* 0x000f62000c101d00 */
[C---:B------:R-:W-:Y:S01]  /*15c00*/  VIADD R101, R208.reuse, 0x80 ;  /* 0x00000080d0657836 */ /* 0x040fe20000000000 */
[----:B------:R-:W-:Y:S01]  /*15c10*/  BSSY B1, `(.L_x_2700) ;  /* 0x0000073000017945 */ /* 0x000fe20003800000 */
[C---:B------:R-:W-:Y:S01]  /*15c20*/  IMAD R83, R81.reuse, UR5, R24 ;  /* 0x0000000551537c24 */ /* 0x040fe2000f8e0218 */
[----:B------:R-:W-:Y:S01]  /*15c30*/  SEL R24, RZ, 0xffffffff, P0 ;  /* 0xffffffffff187807 */ /* 0x000fe20000000000 */
[----:B------:R-:W-:Y:S01]  /*15c40*/  IMAD.WIDE.U32 R20, R81, UR4, R20 ;  /* 0x0000000451147c25 */ /* 0x000fe2000f8e0014 */
[----:B------:R-:W-:Y:S01]  /*15c50*/  ISETP.GE.AND P0, PT, R101, R3, PT ;  /* 0x000000036500720c */ /* 0x000fe20003f06270 */
[----:B------:R-:W-:Y:S01]  /*15c60*/  ULDC.64 UR4, c[0x0][0xae0] ;  /* 0x0002b80000047ab9 */ /* 0x000fe20000000a00 */
[----:B------:R-:W-:Y:S01]  /*15c70*/  @!PT LDS RZ, [RZ] ;  /* 0x00000000fffff984 */ /* 0x000fe20000000800 */
[----:B------:R-:W-:Y:S01]  /*15c80*/  @!PT LDS RZ, [RZ] ;  /* 0x00000000fffff984 */ /* 0x000fe20000000800 */
[----:B------:R-:W-:Y:S01]  /*15c90*/  @!PT LDS RZ, [RZ] ;  /* 0x00000000fffff984 */ /* 0x000fe20000000800 */
[----:B------:R-:W-:Y:S01]  /*15ca0*/  @!PT LDS RZ, [RZ] ;  /* 0x00000000fffff984 */ /* 0x000fe20000000800 */
[----:B------:R0:W-:Y:S06]  /*15cb0*/  MEMBAR.ALL.CTA ;  /* 0x0000000000007992 */ /* 0x0001ec0000008000 */
[----:B0-----:R-:W0:Y:S01]  /*15cc0*/  FENCE.VIEW.ASYNC.S ;  /* 0x00000000000073c6 */ /* 0x001e220000000000 */
[----:B------:R-:W-:Y:S01]  /*15cd0*/  IMAD.MOV.U32 R81, RZ, RZ, R80 ;  /* 0x000000ffff517224 */ /* 0x000fe200078e0050 */
[----:B--2---:R-:W-:Y:S01]  /*15ce0*/  @P1 SHF.R.U32.HI R81, RZ, R87, R0 ;  /* 0x00000057ff511219 */ /* 0x004fe20000011600 */
[C---:B------:R-:W-:Y:S01]  /*15cf0*/  VIADD R99, R208.reuse, 0xc0 ;  /* 0x000000c0d0637836 */ /* 0x040fe20000000000 */
[-C--:B------:R-:W-:Y:S01]  /*15d00*/  ISETP.GE.AND P1, PT, R208, R3.reuse, PT ;  /* 0x00000003d000720c */ /* 0x080fe20003f26270 */
[----:B------:R-:W-:Y:S01]  /*15d10*/  IMAD.SHL.U32 R85, R24, 0x2, RZ ;  /* 0x0000000218557824 */ /* 0x000fe200078e00ff */
[----:B------:R-:W-:Y:S01]  /*15d20*/  SEL R24, RZ, 0xffffffff, P0 ;  /* 0xffffffffff187807 */ /* 0x000fe20000000000 */
[C---:B------:R-:W-:Y:S01]  /*15d30*/  VIADD R97, R208.reuse, 0x100 ;  /* 0x00000100d0617836 */ /* 0x040fe20000000000 */
[----:B------:R-:W-:Y:S01]  /*15d40*/  SEL R0, RZ, 0x1, P1 ;  /* 0x00000001ff007807 */ /* 0x000fe20000800000 */
[----:B------:R-:W-:Y:S01]  /*15d50*/  IMAD.IADD R21, R21, 0x1, R83 ;  /* 0x0000000115157824 */ /* 0x000fe200078e0253 */
[----:B------:R-:W-:Y:S01]  /*15d60*/  ISETP.GE.AND P0, PT, R99, R3, PT ;  /* 0x000000036300720c */ /* 0x000fe20003f06270 */
[----:B------:R-:W-:Y:S01]  /*15d70*/  IMAD.MOV R83, RZ, RZ, -R81 ;  /* 0x000000ffff537224 */ /* 0x000fe200078e0a51 */
[----:B------:R-:W-:Y:S01]  /*15d80*/  LOP3.LUT R0, R85, 0x2, R0, 0xe2, !PT ;  /* 0x0000000255007812 */ /* 0x000fe200078ee200 */
[----:B------:R-:W-:Y:S01]  /*15d90*/  VIADD R95, R208, 0x140 ;  /* 0x00000140d05f7836 */ /* 0x000fe20000000000 */
[----:B------:R-:W-:Y:S01]  /*15da0*/  SHF.L.U32 R85, R24, 0x2, RZ ;  /* 0x0000000218557819 */ /* 0x000fe200000006ff */
[----:B------:R-:W-:Y:S01]  /*15db0*/  IMAD R83, R84, R83, R80 ;  /* 0x0000005354537224 */ /* 0x000fe200078e0250 */
[----:B------:R-:W-:Y:S01]  /*15dc0*/  SEL R24, RZ, 0xffffffff, P0 ;  /* 0xffffffffff187807 */ /* 0x000fe20000000000 */
[----:B------:R-:W-:Y:S01]  /*15dd0*/  VIADD R93, R208, 0x180 ;  /* 0x00000180d05d7836 */ /* 0x000fe20000000000 */
[----:B------:R-:W-:Y:S01]  /*15de0*/  ISETP.GE.AND P0, PT, R97, R3, PT ;  /* 0x000000036100720c */ /* 0x000fe20003f06270 */
[----:B------:R-:W-:Y:S01]  /*15df0*/  IMAD.WIDE.U32 R20, R81, UR4, R20 ;  /* 0x0000000451147c25 */ /* 0x000fe2000f8e0014 */
[----:B------:R-:W-:-:S02]  /*15e00*/  SHF.R.S32.HI R80, RZ, 0x1f, R81 ;  /* 0x0000001fff507819 */ /* 0x000fc40000011451 */
[----:B------:R-:W-:Y:S01]  /*15e10*/  LOP3.LUT R0, R85, 0x4, R0, 0xe2, !PT ;  /* 0x0000000455007812 */ /* 0x000fe200078ee200 */
[----:B------:R-:W-:Y:S01]  /*15e20*/  IMAD.SHL.U32 R85, R24, 0x8, RZ ;  /* 0x0000000818557824 */ /* 0x000fe200078e00ff */
[----:B------:R-:W-:Y:S01]  /*15e30*/  SEL R24, RZ, 0xffffffff, P0 ;  /* 0xffffffffff187807 */ /* 0x000fe20000000000 */
[----:B------:R-:W-:Y:S01]  /*15e40*/  IMAD R80, R80, UR4, RZ ;  /* 0x0000000450507c24 */ /* 0x000fe2000f8e02ff */
[-C--:B------:R-:W-:Y:S01]  /*15e50*/  ISETP.GE.AND P0, PT, R95, R3.reuse, PT ;  /* 0x000000035f00720c */ /* 0x080fe20003f06270 */
        /* <DEDUP_REMOVED lines=9> */
[----:B------:R-:W-:Y:S01]  /*15ef0*/  ISETP.GE.AND P0, PT, R93, R3, PT ;  /* 0x000000035d00720c */ /* 0x000fe20003f06270 */
[----:B------:R-:W-:-:S02]  /*15f00*/  IMAD.IADD R21, R21, 0x1, R85 ;  /* 0x0000000115157824 */ /* 0x000fc400078e0255 */
[----:B------:R-:W-:Y:S01]  /*15f10*/  IMAD R80, R80, UR4, RZ ;  /* 0x0000000450507c24 */ /* 0x000fe2000f8e02ff */
[----:B------:R-:W-:Y:S01]  /*15f20*/  LOP3.LUT R0, R81, 0x20, R0, 0xe2, !PT ;  /* 0x0000002051007812 */ /* 0x000fe200078ee200 */
[----:B------:R-:W-:Y:S01]  /*15f30*/  IMAD.IADD R199, R98, 0x1, R199 ;  /* 0x0000000162c77824 */ /* 0x000fe200078e02c7 */
[----:B------:R-:W-:Y:S01]  /*15f40*/  SEL R23, RZ, 0x40, P0 ;  /* 0x00000040ff177807 */ /* 0x000fe20000000000 */
[C---:B------:R-:W-:Y:S01]  /*15f50*/  IMAD R81, R83.reuse, UR5, R80 ;  /* 0x0000000553517c24 */ /* 0x040fe2000f8e0250 */
[----:B------:R-:W-:Y:S01]  /*15f60*/  IADD3 R98, R208, 0x100, RZ ;  /* 0x00000100d0627810 */ /* 0x000fe20007ffe0ff */
[----:B------:R-:W-:Y:S01]  /*15f70*/  IMAD.WIDE.U32 R20, R83, UR4, R20 ;  /* 0x0000000453147c25 */ /* 0x000fe2000f8e0014 */
[----:B------:R-:W-:Y:S01]  /*15f80*/  ISETP.GE.AND P1, PT, R199, R90, PT ;  /* 0x0000005ac700720c */ /* 0x000fe20003f26270 */
[----:B------:R-:W-:Y:S01]  /*15f90*/  ULDC.64 UR4, c[0x0][0xa80] ;  /* 0x0002a00000047ab9 */ /* 0x000fe20000000a00 */
[----:B------:R-:W-:Y:S01]  /*15fa0*/  LOP3.LUT R23, R0, R23, RZ, 0xfc, !PT ;  /* 0x0000001700177212 */ /* 0x000fe200078efcff */
[----:B------:R-:W-:Y:S01]  /*15fb0*/  VIADD R91, R208, 0x1c0 ;  /* 0x000001c0d05b7836 */ /* 0x000fe20000000000 */
[----:B------:R-:W-:Y:S01]  /*15fc0*/  LEA R88, P2, R20, UR4, 0x1 ;  /* 0x0000000414587c11 */ /* 0x000fe2000f8408ff */
[----:B------:R-:W-:Y:S01]  /*15fd0*/  IMAD.IADD R21, R21, 0x1, R81 ;  /* 0x0000000115157824 */ /* 0x000fe200078e0251 */
[----:B------:R-:W-:Y:S01]  /*15fe0*/  SHF.R.S32.HI R98, RZ, 0x1f, R98 ;  /* 0x0000001fff627819 */ /* 0x000fe20000011462 */
        /* <DEDUP_REMOVED lines=11> */
[----:B------:R0:W1:Y:S01]  /*160a0*/  SHFL.IDX PT, R20, R88, RZ, 0x181f ;  /* 0x00181fff58147589 */ /* 0x00006200000e0000 */
[----:B------:R-:W-:Y:S01]  /*160b0*/  VIADD R104, R208, 0x40 ;  /* 0x00000040d0687836 */ /* 0x000fe20000000000 */
[----:B------:R-:W-:-:S02]  /*160c0*/  LOP3.LUT R24, R23, R24, RZ, 0xfc, !PT ;  /* 0x0000001817187212 */ /* 0x000fc400078efcff */
[----:B------:R0:W2:Y:S01]  /*160d0*/  SHFL.IDX PT, R21, R89, RZ, 0x181f ;  /* 0x00181fff59157589 */ /* 0x0000a200000e0000 */
        /* <DEDUP_REMOVED lines=11> */
[CC--:B-1----:R-:W-:Y:S02]  /*16190*/  @!P1 LEA R80, P2, R103.reuse, R20.reuse, 0x1 ;  /* 0x0000001467509211 */ /* 0x0c2fe400078408ff */
[----:B--2---:R-:W-:Y:S02]  /*161a0*/  @!P0 IMAD.WIDE R82, R208, 0x2, R20 ;  /* 0x00000002d0528825 */ /* 0x004fe400078e0214 */
[----:B------:R-:W-:Y:S02]  /*161b0*/  @!P1 LEA.HI.X R81, R103, R21, R104, 0x1, P2 ;  /* 0x0000001567519211 */ /* 0x000fe400010f0c68 */
[-C--:B------:R-:W-:Y:S01]  /*161c0*/  ISETP.GE.AND P2, PT, R97, R3.reuse, PT ;  /* 0x000000036100720c */ /* 0x080fe20003f46270 */
[----:B-----5:R0:W-:Y:S01]  /*161d0*/  @!P0 ST.E.128 desc[UR42][R82.64], R4 ;  /* 0x0000000452008985 */ /* 0x0201e2000c101d2a */
[----:B------:R-:W-:Y:S02]  /*161e0*/  @!P5 LEA R86, P4, R101, R20, 0x1 ;  /* 0x000000146556d211 */ /* 0x000fe400078808ff */
[----:B------:R-:W-:Y:S01]  /*161f0*/  LOP3.LUT P0, RZ, R23, 0x40, RZ, 0xc0, !PT ;  /* 0x0000004017ff7812 */ /* 0x000fe2000780c0ff */
[----:B------:R1:W-:Y:S01]  /*16200*/  @!P1 ST.E.128 desc[UR42][R80.64], R12 ;  /* 0x0000000c50009985 */ /* 0x0003e2000c101d2a */
[----:B------:R-:W-:-:S02]  /*16210*/  ISETP.GE.AND P1, PT, R95, R3, PT ;  /* 0x000000035f00720c */ /* 0x000fc40003f26270 */
[-C--:B------:R-:W-:Y:S02]  /*16220*/  @!P5 LEA.HI.X R87, R101, R21.reuse, R102, 0x1, P4 ;  /* 0x000000156557d211 */ /* 0x080fe400020f0c66 */
[----:B------:R-:W-:Y:S02]  /*16230*/  LOP3.LUT P4, RZ, R24, 0x80, RZ, 0xc0, !PT ;  /* 0x0000008018ff7812 */ /* 0x000fe4000788c0ff */
[CC--:B------:R-:W-:Y:S01]  /*16240*/  @!P3 LEA R84, P6, R99.reuse, R20.reuse, 0x1 ;  /* 0x000000146354b211 */ /* 0x0c0fe200078c08ff */
[----:B------:R3:W-:Y:S03]  /*16250*/  @!P5 ST.E.128 desc[UR42][R86.64], R32 ;  /* 0x000000205600d985 */ /* 0x0007e6000c101d2a */
[----:B------:R-:W-:Y:S02]  /*16260*/  @!P3 LEA.HI.X R85, R99, R21, R100, 0x1, P6 ;  /* 0x000000156355b211 */ /* 0x000fe400030f0c64 */
[----:B0-----:R-:W-:-:S03]  /*16270*/  @!P2 LEA R4, P5, R97, R20, 0x1 ;  /* 0x000000146104a211 */ /* 0x001fc600078a08ff */
[----:B------:R3:W-:Y:S01]  /*16280*/  @!P3 ST.E.128 desc[UR42][R84.64], R40 ;  /* 0x000000285400b985 */ /* 0x0007e2000c101d2a */
[-C--:B------:R-:W-:Y:S02]  /*16290*/  @!P1 LEA R6, P6, R95, R20.reuse, 0x1 ;  /* 0x000000145f069211 */ /* 0x080fe400078c08ff */
[-C--:B-1----:R-:W-:Y:S02]  /*162a0*/  @P0 LEA R12, P3, R93, R20.reuse, 0x1 ;  /* 0x000000145d0c0211 */ /* 0x082fe400078608ff */
        /* <DEDUP_REMOVED lines=9> */
.L_x_2701:
[----:B------:R-:W-:Y:S05]  /*16340*/  BSYNC B1 ;  /* 0x0000000000017941 */ /* 0x000fea0003800000 */
.L_x_2700:
[----:B------:R-:W-:Y:S01]  /*16350*/  VIADD R0, R199, 0x20 ;  /* 0x00000020c7007836 */ /* 0x000fe20000000000 */
[----:B---3-5:R0:W3:Y:S04]  /*16360*/  SHFL.IDX PT, R7, R89, 0x1, 0x181f ;  /* 0x00381f0059077f89 */ /* 0x0280e800000e0000 */
[----:B------:R-:W-:Y:S01]  /*16370*/  ISETP.GE.AND P0, PT, R0, R90, PT ;  /* 0x0000005a0000720c */ /* 0x000fe20003f06270 */
[----:B------:R0:W4:-:S12]  /*16380*/  SHFL.IDX PT, R6, R88, 0x1, 0x181f ;  /* 0x00381f0058067f89 */ /* 0x00011800000e0000 */
[----:B0-----:R-:W-:Y:S05]  /*16390*/  @P0 BRA `(.L_x_2702) ;  /* 0x0000001000580947 */ /* 0x001fea0003800000 */
[-C--:B------:R-:W-:Y:S02]  /*163a0*/  ISETP.GE.AND P5, PT, R103, R3.reuse, PT ;  /* 0x000000036700720c */ /* 0x080fe40003fa6270 */
[-C--:B------:R-:W-:Y:S02]  /*163b0*/  ISETP.GE.AND P6, PT, R208, R3.reuse, PT ;  /* 0x00000003d000720c */ /* 0x080fe40003fc6270 */
[-C--:B------:R-:W-:Y:S02]  /*163c0*/  ISETP.GE.AND P3, PT, R101, R3.reuse, PT ;  /* 0x000000036500720c */ /* 0x080fe40003f66270 */
[-C--:B------:R-:W-:Y:S02]  /*163d0*/  ISETP.GE.AND P2, PT, R99, R3.reuse, PT ;  /* 0x000000036300720c */ /* 0x080fe40003f46270 */
[-C--:B------:R-:W-:Y:S02]  /*163e0*/  ISETP.GE.AND P1, PT, R97, R3.reuse, PT ;  /* 0x000000036100720c */ /* 0x080fe40003f26270 */
[----:B------:R-:W-:-:S03]  /*163f0*/  ISETP.GE.AND P0, PT, R95, R3, PT ;  /* 0x000000035f00720c */ /* 0x000fc60003f06270 */
[CC--:B----4-:R-:W-:Y:S02]  /*16400*/  @!P5 LEA R12, P4, R103.reuse, R6.reuse, 0x1 ;  /* 0x00000006670cd211 */ /* 0x0d0fe400078808ff */
[----:B---3--:R-:W-:Y:S02]  /*16410*/  @!P6 IMAD.WIDE R4, R208, 0x2, R6 ;  /* 0x00000002d004e825 */ /* 0x008fe400078e0206 */
[----:B------:R-:W-:Y:S02]  /*16420*/  @!P5 LEA.HI.X R13, R103, R7, R104, 0x1, P4 ;  /* 0x00000007670dd211 */ /* 0x000fe400020f0c68 */
[----:B------:R-:W-:Y:S01]  /*16430*/  LOP3.LUT P4, RZ, R23, 0x40, RZ, 0xc0, !PT ;  /* 0x0000004017ff7812 */ /* 0x000fe2000788c0ff */
[----:B------:R0:W-:Y:S01]  /*16440*/  @!P6 ST.E.128 desc[UR42][R4.64], R8 ;  /* 0x000000080400e985 */ /* 0x0001e2000c101d2a */
[----:B------:R-:W-:-:S03]  /*16450*/  @!P3 LEA R14, P6, R101, R6, 0x1 ;  /* 0x00000006650eb211 */ /* 0x000fc600078c08ff */
[----:B------:R3:W-:Y:S01]  /*16460*/  @!P5 ST.E.128 desc[UR42][R12.64], R28 ;  /* 0x0000001c0c00d985 */ /* 0x0007e2000c101d2a */
[-C--:B------:R-:W-:Y:S02]  /*16470*/  @!P3 LEA.HI.X R15, R101, R7.reuse, R102, 0x1, P6 ;  /* 0x00000007650fb211 */ /* 0x080fe400030f0c66 */
[-C--:B-1----:R-:W-:Y:S02]  /*16480*/  @!P2 LEA R20, P5, R99, R6.reuse, 0x1 ;  /* 0x000000066314a211 */ /* 0x082fe400078a08ff */
[-C--:B------:R-:W-:Y:S01]  /*16490*/  @!P1 LEA R32, P6, R97, R6.reuse, 0x1 ;  /* 0x0000000661209211 */ /* 0x080fe200078c08ff */
[----:B------:R3:W-:Y:S01]  /*164a0*/  @!P3 ST.E.128 desc[UR42][R14.64], R36 ;  /* 0x000000240e00b985 */ /* 0x0007e2000c101d2a */
[----:B------:R-:W-:Y:S02]  /*164b0*/  @!P0 LEA R34, P3, R95, R6, 0x1 ;  /* 0x000000065f228211 */ /* 0x000fe400078608ff */
[-C--:B--2---:R-:W-:Y:S02]  /*164c0*/  @!P2 LEA.HI.X R21, R99, R7.reuse, R100, 0x1, P5 ;  /* 0x000000076315a211 */ /* 0x084fe400028f0c64 */
        /* <DEDUP_REMOVED lines=14> */
.L_x_2697:
[----:B------:R-:W4:Y:S01]  /*165b0*/  LDL R9, [R1+0x50] ;  /* 0x0000500001097983 */ /* 0x000f220000100800 */
[----:B------:R-:W-:Y:S01]  /*165c0*/  ULDC.64 UR4, c[0x0][0xc00] ;  /* 0x0003000000047ab9 */ /* 0x000fe20000000a00 */
[----:B------:R-:W4:Y:S01]  /*165d0*/  LDC.64 R4, c[0x0][0xc00] ;  /* 0x00030000ff047b82 */ /* 0x000f220000000a00 */
[----:B------:R-:W-:Y:S01]  /*165e0*/  ISETP.NE.U32.AND P0, PT, RZ, UR4, PT ;  /* 0x00000004ff007c0c */ /* 0x000fe2000bf05070 */
[----:B------:R-:W-:-:S03]  /*165f0*/  IMAD.MOV.U32 R3, RZ, RZ, RZ ;  /* 0x000000ffff037224 */ /* 0x000fc600078e00ff */
[----:B------:R-:W-:Y:S01]  /*16600*/  ISETP.NE.AND.EX P0, PT, RZ, UR5, PT, P0 ;  /* 0x00000005ff007c0c */ /* 0x000fe2000bf05300 */
[----:B------:R-:W-:Y:S02]  /*16610*/  ULDC.64 UR4, c[0x0][0xc08] ;  /* 0x0003020000047ab9 */ /* 0x000fe40000000a00 */
[----:B------:R-:W-:Y:S01]  /*16620*/  ISETP.NE.U32.AND P1, PT, RZ, UR4, PT ;  /* 0x00000004ff007c0c */ /* 0x000fe2000bf25070 */
[----:B---3--:R-:W3:Y:S01]  /*16630*/  S2R R24, SR_TID.X ;  /* 0x0000000000187919 */ /* 0x008ee20000002100 */
[----:B------:R-:W0:Y:S02]  /*16640*/  LDC R21, c[0x0][0xbe8] ;  /* 0x0002fa00ff157b82 */ /* 0x000e240000000800 */
[----:B------:R-:W-:-:S13]  /*16650*/  ISETP.NE.AND.EX P1, PT, RZ, UR5, PT, P1 ;  /* 0x00000005ff007c0c */ /* 0x000fda000bf25310 */
[----:B------:R-:W1:Y:S01]  /*16660*/  @P1 LDC.64 R6, c[0x0][0xc08] ;  /* 0x00030200ff061b82 */ /* 0x000e620000000a00 */
[----:B------:R-:W-:Y:S02]  /*16670*/  ULDC UR4, c[0x0][0xa88] ;  /* 0x0002a20000047ab9 */ /* 0x000fe40000000800 */
[----:B------:R-:W-:Y:S02]  /*16680*/  IMAD.U32 R0, RZ, RZ, UR4 ;  /* 0x00000004ff007e24 */ /* 0x000fe4000f8e00ff */
[----:B----4-:R-:W-:-:S04]  /*16690*/  IMAD.WIDE R4, R9, 0x4, R4 ;  /* 0x0000000409047825 */ /* 0x010fc800078e0204 */
[----:B-1----:R-:W-:Y:S01]  /*166a0*/  @P1 IMAD.WIDE R6, R9, 0x4, R6 ;  /* 0x0000000409061825 */ /* 0x002fe200078e0206 */
[----:B------:R1:W5:Y:S03]  /*166b0*/  @P0 LDG.E R3, desc[UR42][R4.64] ;  /* 0x0000002a04030981 */ /* 0x000366000c1e1900 */
[----:B---3--:R-:W-:Y:S01]  /*166c0*/  VIADD R24, R24, 0xffffff80 ;  /* 0xffffff8018187836 */ /* 0x008fe20000000000 */
[----:B------:R1:W5:Y:S01]  /*166d0*/  @P1 LDG.E R0, desc[UR42][R6.64] ;  /* 0x0000002a06001981 */ /* 0x000362000c1e1900 */
[----:B------:R-:W-:-:S03]  /*166e0*/  SHF.R.S32.HI R8, RZ, 0x1f, R9 ;  /* 0x0000001fff087819 */ /* 0x000fc60000011409 */
[----:B------:R-:W-:Y:S01]  /*166f0*/  ISETP.GE.AND P2, PT, R24, 0x40, PT ;  /* 0x000000401800780c */ /* 0x000fe20003f46270 */
[----:B0-----:R-:W-:-:S12]  /*16700*/  @P1 BRA `(.L_x_2703) ;  /* 0x0000000000101947 */ /* 0x001fd80003800000 */
[----:B------:R-:W-:Y:S05]  /*16710*/  @!P0 BRA `(.L_x_2703) ;  /* 0x00000000000c8947 */ /* 0x000fea0003800000 */
[----:B-1----:R-:W3:Y:S04]  /*16720*/  LDG.E R7, desc[UR42][R4.64] ;  /* 0x0000002a04077981 */ /* 0x002ee8000c1e1900 */
[----:B-----5:R-:W3:Y:S02]  /*16730*/  LDG.E R0, desc[UR42][R4.64+0x4] ;  /* 0x0000042a04007981 */ /* 0x020ee4000c1e1900 */
[----:B---3--:R-:W-:-:S07]  /*16740*/  IMAD.IADD R0, R0, 0x1, -R7 ;  /* 0x0000000100007824 */ /* 0x008fce00078e0a07 */
.L_x_2703:
[----:B------:R-:W3:Y:S01]  /*16750*/  LDL R28, [R1+0x4c] ;  /* 0x00004c00011c7983 */ /* 0x000ee20000100800 */
[----:B------:R-:W-:Y:S01]  /*16760*/  BSSY B1, `(.L_x_2704) ;  /* 0x000002d000017945 */ /* 0x000fe20003800000 */
[----:B------:R-:W-:Y:S02]  /*16770*/  SEL R13, R9, RZ, !P0 ;  /* 0x000000ff090d7207 */ /* 0x000fe40004000000 */
[----:B------:R-:W-:Y:S02]  /*16780*/  SEL R14, R8, RZ, !P0 ;  /* 0x000000ff080e7207 */ /* 0x000fe40004000000 */
[----:B-----5:R-:W-:Y:S02]  /*16790*/  SHF.R.S32.HI R10, RZ, 0x1f, R3 ;  /* 0x0000001fff0a7819 */ /* 0x020fe40000011403 */
[----:B---3--:R-:W-:Y:S01]  /*167a0*/  SHF.R.S32.HI R12, RZ, 0x1f, R28 ;  /* 0x0000001fff0c7819 */ /* 0x008fe2000001141c */
[----:B------:R-:W-:Y:S06]  /*167b0*/  @P2 BRA `(.L_x_2705) ;  /* 0x00000000009c2947 */ /* 0x000fec0003800000 */
[----:B-1----:R-:W0:Y:S01]  /*167c0*/  S2R R6, SR_TID.X ;  /* 0x0000000000067919 */ /* 0x002e220000002100 */
[----:B------:R-:W1:Y:S02]  /*167d0*/  LDC R20, c[0x0][0xbe8] ;  /* 0x0002fa00ff147b82 */ /* 0x000e640000000800 */
[----:B-1----:R-:W-:Y:S01]  /*167e0*/  IMAD R4, R0, R20, RZ ;  /* 0x0000001400047224 */ /* 0x002fe200078e02ff */
[----:B0-----:R-:W-:-:S04]  /*167f0*/  IADD3 R11, R199, -0x80, R6 ;  /* 0xffffff80c70b7810 */ /* 0x001fc80007ffe006 */
        /* <DEDUP_REMOVED lines=9> */
[----:B------:R-:W0:Y:S01]  /*16890*/  @P0 LDC R6, c[0x0][0xbec] ;  /* 0x0002fb00ff060b82 */ /* 0x000e220000000800 */
[----:B------:R-:W-:Y:S01]  /*168a0*/  IMAD R9, R28, UR5, R8 ;  /* 0x000000051c097c24 */ /* 0x000fe2000f8e0208 */
[----:B------:R-:W-:-:S03]  /*168b0*/  ULDC.64 UR4, c[0x0][0xb98] ;  /* 0x0002e60000047ab9 */ /* 0x000fc60000000a00 */
[----:B------:R-:W-:-:S03]  /*168c0*/  IMAD.IADD R5, R5, 0x1, R9 ;  /* 0x0000000105057824 */ /* 0x000fc600078e0209 */
[----:B------:R-:W1:Y:S01]  /*168d0*/  @P0 LDC R15, c[0x0][0xbf0] ;  /* 0x0002fc00ff0f0b82 */ /* 0x000e620000000800 */
[----:B------:R-:W-:-:S04]  /*168e0*/  IMAD.WIDE.U32 R4, R13, UR4, R4 ;  /* 0x000000040d047c25 */ /* 0x000fc8000f8e0004 */
[----:B0-----:R-:W-:-:S05]  /*168f0*/  @P0 IMAD.HI.U32 R6, R11, R6, RZ ;  /* 0x000000060b060227 */ /* 0x001fca00078e00ff */
[----:B-1----:R-:W-:Y:S01]  /*16900*/  @P0 SHF.R.U32.HI R7, RZ, R15, R6 ;  /* 0x0000000fff070219 */ /* 0x002fe20000011606 */
[----:B------:R-:W-:-:S03]  /*16910*/  IMAD R6, R14, UR4, RZ ;  /* 0x000000040e067c24 */ /* 0x000fc6000f8e02ff */
[----:B------:R-:W-:Y:S01]  /*16920*/  IADD3 R4, P0, R7, R4, RZ ;  /* 0x0000000407047210 */ /* 0x000fe20007f1e0ff */
[----:B------:R-:W-:Y:S02]  /*16930*/  IMAD.MOV R9, RZ, RZ, -R7 ;  /* 0x000000ffff097224 */ /* 0x000fe400078e0a07 */
[----:B------:R-:W-:Y:S01]  /*16940*/  IMAD R8, R13, UR5, R6 ;  /* 0x000000050d087c24 */ /* 0x000fe2000f8e0206 */
[----:B------:R-:W-:Y:S01]  /*16950*/  ULDC.64 UR4, c[0x0][0xb88] ;  /* 0x0002e20000047ab9 */ /* 0x000fe20000000a00 */
[----:B------:R-:W-:Y:S01]  /*16960*/  IMAD R9, R20, R9, R11 ;  /* 0x0000000914097224 */ /* 0x000fe200078e020b */
[----:B------:R-:W-:-:S04]  /*16970*/  SHF.R.S32.HI R11, RZ, 0x1f, R7 ;  /* 0x0000001fff0b7819 */ /* 0x000fc80000011407 */
[----:B------:R-:W-:Y:S02]  /*16980*/  SHF.R.S32.HI R6, RZ, 0x1f, R9 ;  /* 0x0000001fff067819 */ /* 0x000fe40000011409 */
[----:B------:R-:W-:-:S03]  /*16990*/  IADD3.X R5, R11, R5, R8, P0, !PT ;  /* 0x000000050b057210 */ /* 0x000fc600007fe408 */
[----:B------:R-:W-:Y:S02]  /*169a0*/  IMAD R6, R6, UR4, RZ ;  /* 0x0000000406067c24 */ /* 0x000fe4000f8e02ff */
[----:B------:R-:W-:-:S04]  /*169b0*/  IMAD.WIDE.U32 R4, R9, UR4, R4 ;  /* 0x0000000409047c25 */ /* 0x000fc8000f8e0004 */
[----:B------:R-:W-:Y:S01]  /*169c0*/  IMAD R7, R9, UR5, R6 ;  /* 0x0000000509077c24 */ /* 0x000fe2000f8e0206 */
[----:B------:R-:W-:Y:S02]  /*169d0*/  ULDC.64 UR4, c[0x0][0xb50] ;  /* 0x0002d40000047ab9 */ /* 0x000fe40000000a00 */
[----:B------:R-:W-:Y:S02]  /*169e0*/  LEA R6, P0, R4, UR4, 0x2 ;  /* 0x0000000404067c11 */ /* 0x000fe4000f8010ff */
[----:B------:R-:W-:-:S04]  /*169f0*/  IADD3 R5, R5, R7, RZ ;  /* 0x0000000705057210 */ /* 0x000fc80007ffe0ff */
[----:B------:R-:W-:Y:S01]  /*16a00*/  LEA.HI.X R7, R4, UR5, R5, 0x2, P0 ;  /* 0x0000000504077c11 */ /* 0x000fe200080f1405 */
[----:B------:R-:W-:-:S05]  /*16a10*/  IMAD.MOV.U32 R5, RZ, RZ, -0x800000 ;  /* 0xff800000ff057424 */ /* 0x000fca00078e00ff */
[----:B------:R0:W-:Y:S02]  /*16a20*/  STG.E desc[UR42][R6.64], R5 ;  /* 0x0000000506007986 */ /* 0x0001e4000c10192a */
.L_x_2705:
[----:B------:R-:W-:Y:S05]  /*16a30*/  BSYNC B1 ;  /* 0x0000000000017941 */ /* 0x000fea0003800000 */
.L_x_2704:
[----:B------:R-:W-:Y:S01]  /*16a40*/  ISETP.NE.AND P0, PT, R21, 0x1, PT ;  /* 0x000000011500780c */ /* 0x000fe20003f05270 */
[----:B------:R-:W3:Y:S01]  /*16a50*/  LDC R23, c[0x0][0xac8] ;  /* 0x0002b200ff177b82 */ /* 0x000ee20000000800 */
[----:B------:R-:W-:Y:S01]  /*16a60*/  ULDC.64 UR4, c[0x0][0xaa0] ;  /* 0x0002a80000047ab9 */ /* 0x000fe20000000a00 */
[--C-:B------:R-:W-:Y:S01]  /*16a70*/  SHF.R.S32.HI R8, RZ, 0x1f, R24.reuse ;  /* 0x0000001fff087819 */ /* 0x100fe20000011418 */
[----:B01----:R-:W-:Y:S01]  /*16a80*/  IMAD R6, R10, UR4, RZ ;  /* 0x000000040a067c24 */ /* 0x003fe2000f8e02ff */
[----:B------:R-:W-:Y:S01]  /*16a90*/  SHF.R.S32.HI R15, RZ, 0x1f, R24 ;  /* 0x0000001fff0f7819 */ /* 0x000fe20000011418 */
[----:B------:R-:W-:Y:S01]  /*16aa0*/  IMAD.WIDE.U32 R4, R3, UR4, RZ ;  /* 0x0000000403047c25 */ /* 0x000fe2000f8e00ff */
        /* <DEDUP_REMOVED lines=9> */
[----:B------:R-:W-:Y:S01]  /*16b40*/  IMAD R3, R12, UR4, RZ ;  /* 0x000000040c037c24 */ /* 0x000fe2000f8e02ff */
[----:B------:R-:W-:Y:S01]  /*16b50*/  IADD3 R37, R208, 0x100, RZ ;  /* 0x00000100d0257810 */ /* 0x000fe20007ffe0ff */
[----:B------:R-:W-:-:S02]  /*16b60*/  IMAD.IADD R8, R24, 0x1, -R8 ;  /* 0x0000000118087824 */ /* 0x000fc400078e0a08 */
[----:B------:R-:W-:Y:S01]  /*16b70*/  VIADD R42, R208, 0x40 ;  /* 0x00000040d02a7836 */ /* 0x000fe20000000000 */
[----:B------:R-:W1:Y:S01]  /*16b80*/  @P0 LDC R9, c[0x0][0xbf0] ;  /* 0x0002fc00ff090b82 */ /* 0x000e620000000800 */
[C---:B------:R-:W-:Y:S01]  /*16b90*/  IMAD R3, R28.reuse, UR5, R3 ;  /* 0x000000051c037c24 */ /* 0x040fe2000f8e0203 */
[----:B------:R-:W-:Y:S01]  /*16ba0*/  SHF.R.S32.HI R37, RZ, 0x1f, R37 ;  /* 0x0000001fff257819 */ /* 0x000fe20000011425 */
[----:B------:R-:W-:Y:S01]  /*16bb0*/  IMAD.WIDE.U32 R4, R28, UR4, R4 ;  /* 0x000000041c047c25 */ /* 0x000fe2000f8e0004 */
[----:B------:R-:W-:Y:S01]  /*16bc0*/  ULDC.64 UR4, c[0x0][0xaf0] ;  /* 0x0002bc0000047ab9 */ /* 0x000fe20000000a00 */
[-C--:B---3--:R-:W-:Y:S02]  /*16bd0*/  ISETP.GE.AND P1, PT, R42, R23.reuse, PT ;  /* 0x000000172a00720c */ /* 0x088fe40003f26270 */
[----:B------:R-:W-:Y:S01]  /*16be0*/  IMAD R6, R8, 0x20, R15 ;  /* 0x0000002008067824 */ /* 0x000fe200078e020f */
[----:B------:R-:W-:Y:S01]  /*16bf0*/  ISETP.GE.AND P2, PT, R208, R23, PT ;  /* 0x00000017d000720c */ /* 0x000fe20003f46270 */
[----:B------:R-:W-:Y:S01]  /*16c00*/  IMAD.IADD R5, R5, 0x1, R3 ;  /* 0x0000000105057824 */ /* 0x000fe200078e0203 */
[----:B------:R-:W-:Y:S01]  /*16c10*/  SEL R10, RZ, 0xffffffff, P1 ;  /* 0xffffffffff0a7807 */ /* 0x000fe20000800000 */
[----:B------:R-:W-:-:S02]  /*16c20*/  IMAD R3, R14, UR4, RZ ;  /* 0x000000040e037c24 */ /* 0x000fc4000f8e02ff */
[----:B------:R-:W-:Y:S02]  /*16c30*/  IMAD.IADD R8, R199, 0x1, R6 ;  /* 0x00000001c7087824 */ /* 0x000fe400078e0206 */
[C---:B------:R-:W-:Y:S02]  /*16c40*/  IMAD R3, R13.reuse, UR5, R3 ;  /* 0x000000050d037c24 */ /* 0x040fe4000f8e0203 */
[----:B------:R-:W-:Y:S01]  /*16c50*/  IMAD.WIDE.U32 R4, R13, UR4, R4 ;  /* 0x000000040d047c25 */ /* 0x000fe2000f8e0004 */
[----:B------:R-:W-:-:S03]  /*16c60*/  ULDC.64 UR4, c[0x0][0xae0] ;  /* 0x0002b80000047ab9 */ /* 0x000fc60000000a00 */
[----:B------:R-:W-:Y:S02]  /*16c70*/  VIADD R40, R208, 0x80 ;  /* 0x00000080d0287836 */ /* 0x000fe40000000000 */
[----:B0-----:R-:W-:Y:S01]  /*16c80*/  @P0 IMAD.HI.U32 R6, R8, R7, RZ ;  /* 0x0000000708060227 */ /* 0x001fe200078e00ff */
[----:B------:R-:W-:Y:S02]  /*16c90*/  SEL R7, RZ, 0x1, P2 ;  /* 0x00000001ff077807 */ /* 0x000fe40001000000 */
[-C--:B------:R-:W-:Y:S01]  /*16ca0*/  ISETP.GE.AND P2, PT, R40, R23.reuse, PT ;  /* 0x000000172800720c */ /* 0x080fe20003f46270 */
[----:B------:R-:W-:Y:S02]  /*16cb0*/  VIADD R38, R208, 0xc0 ;  /* 0x000000c0d0267836 */ /* 0x000fe40000000000 */
[----:B------:R-:W-:Y:S02]  /*16cc0*/  IMAD.SHL.U32 R10, R10, 0x2, RZ ;  /* 0x000000020a0a7824 */ /* 0x000fe400078e00ff */
[----:B------:R-:W-:Y:S01]  /*16cd0*/  IMAD.IADD R5, R5, 0x1, R3 ;  /* 0x0000000105057824 */ /* 0x000fe200078e0203 */
[----:B------:R-:W-:Y:S01]  /*16ce0*/  ISETP.GE.AND P1, PT, R38, R23, PT ;  /* 0x000000172600720c */ /* 0x000fe20003f26270 */
[----:B------:R-:W-:Y:S01]  /*16cf0*/  IMAD.MOV.U32 R3, RZ, RZ, R8 ;  /* 0x000000ffff037224 */ /* 0x000fe200078e0008 */
[----:B-1----:R-:W-:Y:S01]  /*16d00*/  @P0 SHF.R.U32.HI R3, RZ, R9, R6 ;  /* 0x00000009ff030219 */ /* 0x002fe20000011606 */
[----:B------:R-:W-:Y:S01]  /*16d10*/  VIADD R36, R208, 0x100 ;  /* 0x00000100d0247836 */ /* 0x000fe20000000000 */
[----:B------:R-:W-:Y:S01]  /*16d20*/  LOP3.LUT R9, R10, 0x2, R7, 0xe2, !PT ;  /* 0x000000020a097812 */ /* 0x000fe200078ee207 */
[----:B------:R-:W-:Y:S01]  /*16d30*/  IMAD R29, R0, R21, RZ ;  /* 0x00000015001d7224 */ /* 0x000fe200078e02ff */
[----:B------:R-:W-:Y:S01]  /*16d40*/  SEL R10, RZ, 0xffffffff, P2 ;  /* 0xffffffffff0a7807 */ /* 0x000fe20001000000 */
[--C-:B------:R-:W-:Y:S01]  /*16d50*/  IMAD.MOV R7, RZ, RZ, -R3.reuse ;  /* 0x000000ffff077224 */ /* 0x100fe200078e0a03 */
[----:B------:R-:W-:Y:S01]  /*16d60*/  SHF.R.S32.HI R6, RZ, 0x1f, R3 ;  /* 0x0000001fff067819 */ /* 0x000fe20000011403 */
[----:B------:R-:W-:Y:S01]  /*16d70*/  VIADD R34, R208, 0x140 ;  /* 0x00000140d0227836 */ /* 0x000fe20000000000 */
[----:B------:R-:W-:Y:S01]  /*16d80*/  SEL R11, RZ, 0xffffffff, P1 ;  /* 0xffffffffff0b7807 */ /* 0x000fe20000800000 */
[----:B------:R-:W-:Y:S01]  /*16d90*/  IMAD R7, R21, R7, R8 ;  /* 0x0000000715077224 */ /* 0x000fe200078e0208 */
[----:B------:R-:W-:Y:S01]  /*16da0*/  SHF.L.U32 R10, R10, 0x2, RZ ;  /* 0x000000020a0a7819 */ /* 0x000fe200000006ff */
[----:B------:R-:W-:Y:S01]  /*16db0*/  IMAD R6, R6, UR4, RZ ;  /* 0x0000000406067c24 */ /* 0x000fe2000f8e02ff */
[-C--:B------:R-:W-:Y:S01]  /*16dc0*/  ISETP.GE.AND P0, PT, R36, R23.reuse, PT ;  /* 0x000000172400720c */ /* 0x080fe20003f06270 */
[----:B------:R-:W-:Y:S01]  /*16dd0*/  IMAD.SHL.U32 R11, R11, 0x8, RZ ;  /* 0x000000080b0b7824 */ /* 0x000fe200078e00ff */
[----:B------:R-:W-:Y:S01]  /*16de0*/  LOP3.LUT R0, R10, 0x4, R9, 0xe2, !PT ;  /* 0x000000040a007812 */ /* 0x000fe200078ee209 */
[C---:B------:R-:W-:Y:S01]  /*16df0*/  IMAD R9, R3.reuse, UR5, R6 ;  /* 0x0000000503097c24 */ /* 0x040fe2000f8e0206 */
[----:B------:R-:W-:Y:S01]  /*16e00*/  SEL R6, RZ, 0xffffffff, P0 ;  /* 0xffffffffff067807 */ /* 0x000fe20000000000 */
[----:B------:R-:W-:Y:S01]  /*16e10*/  IMAD.WIDE.U32 R4, R3, UR4, R4 ;  /* 0x0000000403047c25 */ /* 0x000fe2000f8e0004 */
[----:B------:R-:W-:Y:S01]  /*16e20*/  LOP3.LUT R3, R11, 0x8, R0, 0xe2, !PT ;  /* 0x000000080b037812 */ /* 0x000fe200078ee200 */
[----:B------:R-:W-:Y:S01]  /*16e30*/  ULDC.64 UR4, c[0x0][0xad8] ;  /* 0x0002b60000047ab9 */ /* 0x000fe20000000a00 */
[----:B------:R-:W-:Y:S01]  /*16e40*/  SHF.R.S32.HI R0, RZ, 0x1f, R7 ;  /* 0x0000001fff007819 */ /* 0x000fe20000011407 */
[----:B------:R-:W-:Y:S01]  /*16e50*/  VIADD R32, R208, 0x180 ;  /* 0x00000180d0207836 */ /* 0x000fe20000000000 */
[----:B------:R-:W-:Y:S01]  /*16e60*/  ISETP.GE.AND P0, PT, R34, R23, PT ;  /* 0x000000172200720c */ /* 0x000fe20003f06270 */
[----:B------:R-:W-:-:S02]  /*16e70*/  IMAD.SHL.U32 R6, R6, 0x10, RZ ;  /* 0x0000001006067824 */ /* 0x000fc400078e00ff */
[----:B------:R-:W-:Y:S01]  /*16e80*/  IMAD.IADD R5, R5, 0x1, R9 ;  /* 0x0000000105057824 */ /* 0x000fe200078e0209 */
[----:B------:R-:W-:Y:S01]  /*16e90*/  SEL R8, RZ, 0xffffffff, P0 ;  /* 0xffffffffff087807 */ /* 0x000fe20000000000 */
[----:B------:R-:W-:Y:S01]  /*16ea0*/  IMAD R0, R0, UR4, RZ ;  /* 0x0000000400007c24 */ /* 0x000fe2000f8e02ff */
[----:B------:R-:W-:Y:S01]  /*16eb0*/  ISETP.GE.AND P0, PT, R32, R23, PT ;  /* 0x000000172000720c */ /* 0x000fe20003f06270 */
[----:B------:R-:W-:Y:S01]  /*16ec0*/  IMAD.IADD R28, R15, 0x1, R199 ;  /* 0x000000010f1c7824 */ /* 0x000fe200078e02c7 */
[----:B------:R-:W-:Y:S01]  /*16ed0*/  LOP3.LUT R6, R6, 0x10, R3, 0xe2, !PT ;  /* 0x0000001006067812 */ /* 0x000fe200078ee203 */
[C---:B------:R-:W-:Y:S02]  /*16ee0*/  IMAD R3, R7.reuse, UR5, R0 ;  /* 0x0000000507037c24 */ /* 0x040fe4000f8e0200 */
[----:B------:R-:W-:Y:S01]  /*16ef0*/  IMAD.WIDE.U32 R4, R7, UR4, R4 ;  /* 0x0000000407047c25 */ /* 0x000fe2000f8e0004 */
[----:B------:R-:W-:Y:S01]  /*16f00*/  SEL R7, RZ, 0x40, P0 ;  /* 0x00000040ff077807 */ /* 0x000fe20000000000 */
[----:B------:R-:W-:Y:S01]  /*16f10*/  ULDC.64 UR4, c[0x0][0xa80] ;  /* 0x0002a00000047ab9 */ /* 0x000fe20000000a00 */
[----:B------:R-:W-:Y:S01]  /*16f20*/  ISETP.GE.AND P0, PT, R28, R29, PT ;  /* 0x0000001d1c00720c */ /* 0x000fe20003f06270 */
[----:B------:R-:W-:Y:S01]  /*16f30*/  IMAD.SHL.U32 R9, R8, 0x20, RZ ;  /* 0x0000002008097824 */ /* 0x000fe200078e00ff */
[----:B------:R-:W-:Y:S01]  /*16f40*/  LEA R20, P1, R4, UR4, 0x1 ;  /* 0x0000000404147c11 */ /* 0x000fe2000f8208ff */
[----:B------:R-:W-:-:S02]  /*16f50*/  VIADD R30, R208, 0x1c0 ;  /* 0x000001c0d01e7836 */ /* 0x000fc40000000000 */
        /* <DEDUP_REMOVED lines=11> */
[----:B------:R0:W1:Y:S01]  /*17010*/  SHFL.IDX PT, R6, R20, RZ, 0x181f ;  /* 0x00181fff14067589 */ /* 0x00006200000e0000 */
        /* <DEDUP_REMOVED lines=14> */
[-C--:B-1----:R-:W-:Y:S02]  /*17100*/  @!P2 LEA R8, P0, R42, R6.reuse, 0x1 ;  /* 0x000000062a08a211 */ /* 0x082fe400078008ff */
        /* <DEDUP_REMOVED lines=26> */
.L_x_2707:
[----:B------:R-:W-:Y:S05]  /*172b0*/  BSYNC B1 ;  /* 0x0000000000017941 */ /* 0x000fea0003800000 */
.L_x_2706:
[----:B------:R-:W-:Y:S01]  /*172c0*/  VIADD R0, R28, 0x20 ;  /* 0x000000201c007836 */ /* 0x000fe20000000000 */
[----:B---34-:R0:W3:Y:S04]  /*172d0*/  SHFL.IDX PT, R7, R3, 0x1, 0x181f ;  /* 0x00381f0003077f89 */ /* 0x0180e800000e0000 */
[----:B------:R-:W-:Y:S01]  /*172e0*/  ISETP.GE.AND P0, PT, R0, R29, PT ;  /* 0x0000001d0000720c */ /* 0x000fe20003f06270 */
[----:B-1----:R0:W1:-:S12]  /*172f0*/  SHFL.IDX PT, R6, R20, 0x1, 0x181f ;  /* 0x00381f0014067f89 */ /* 0x00205800000e0000 */
[----:B0-----:R-:W-:Y:S05]  /*17300*/  @P0 BRA `(.L_x_2702) ;  /* 0x00000000007c0947 */ /* 0x001fea0003800000 */
[-C--:B------:R-:W-:Y:S02]  /*17310*/  ISETP.GE.AND P6, PT, R208, R23.reuse, PT ;  /* 0x00000017d000720c */ /* 0x080fe40003fc6270 */
[-C--:B------:R-:W-:Y:S02]  /*17320*/  ISETP.GE.AND P5, PT, R42, R23.reuse, PT ;  /* 0x000000172a00720c */ /* 0x080fe40003fa6270 */
[-C--:B------:R-:W-:Y:S02]  /*17330*/  ISETP.GE.AND P4, PT, R40, R23.reuse, PT ;  /* 0x000000172800720c */ /* 0x080fe40003f86270 */
[-C--:B------:R-:W-:Y:S02]  /*17340*/  ISETP.GE.AND P3, PT, R38, R23.reuse, PT ;  /* 0x000000172600720c */ /* 0x080fe40003f66270 */
[-C--:B------:R-:W-:Y:S02]  /*17350*/  ISETP.GE.AND P2, PT, R36, R23.reuse, PT ;  /* 0x000000172400720c */ /* 0x080fe40003f46270 */
[----:B------:R-:W-:-:S03]  /*17360*/  ISETP.GE.AND P1, PT, R34, R23, PT ;  /* 0x000000172200720c */ /* 0x000fc60003f26270 */
[----:B-1-3--:R-:W-:Y:S02]  /*17370*/  @!P6 IMAD.WIDE R4, R208, 0x2, R6 ;  /* 0x00000002d004e825 */ /* 0x00afe400078e0206 */
        /* <DEDUP_REMOVED lines=24> */
.L_x_2702:
[----:B------:R-:W-:Y:S05]  /*17500*/  BSYNC B0 ;  /* 0x0000000000007941 */ /* 0x000fea0003800000 */
.L_x_2696:
[----:B------:R-:W-:Y:S02]  /*17510*/  ULDC UR4, c[0x0][0xc3c] ;  /* 0x00030f0000047ab9 */ /* 0x000fe40000000800 */
[----:B------:R-:W-:-:S13]  /*17520*/  ISETP.GE.AND P0, PT, R27, UR4, PT ;  /* 0x000000041b007c0c */ /* 0x000fda000bf06270 */
[----:B------:R-:W-:Y:S05]  /*17530*/  @!P0 BRA `(.L_x_2708) ;  /* 0xfffffea000148947 */ /* 0x000fea000383ffff */
[----:B------:R-:W-:Y:S05]  /*17540*/  BRA `(.L_x_2489) ;  /* 0x0000007c00007947 */ /* 0x000fea0003800000 */
.L_x_2487:
        /* <DEDUP_REMOVED lines=16> */
.L_x_2709:
        /* <DEDUP_REMOVED lines=41> */
.L_x_2715:
[----:B------:R-:W-:Y:S01]  /*178e0*/  UIADD3 UR4, UR4, 0x1f, URZ ;  /* 0x0000001f04047890 */ /* 0x000fe2000fffe03f */
[----:B------:R-:W-:-:S05]  /*178f0*/  MOV R19, UR7 ;  /* 0x0000000700137c02 */ /* 0x000fca0008000f00 */
        /* <DEDUP_REMOVED lines=10> */
.L_x_2714:
[----:B------:R-:W-:Y:S05]  /*179a0*/  BSYNC B0 ;  /* 0x0000000000007941 */ /* 0x000fea0003800000 */
.L_x_2713:
        /* <DEDUP_REMOVED lines=20> */
.L_x_2711:
        /* <DEDUP_REMOVED lines=20> */
.L_x_2716:
[----:B---3--:R-:W-:Y:S01]  /*17c30*/  IMAD R16, R16, UR5, R13 ;  /* 0x0000000510107c24 */ /* 0x008fe2000f8e020d */
[----:B------:R-:W-:Y:S01]  /*17c40*/  IABS R2, R6 ;  /* 0x0000000600027213 */ /* 0x000fe20000000000 */
[----:B01----:R-:W-:-:S03]  /*17c50*/  IMAD.MOV R11, RZ, RZ, -R3 ;  /* 0x000000ffff0b7224 */ /* 0x003fc600078e0a03 */
[----:B--2---:R-:W-:Y:S01]  /*17c60*/  IADD3 R9, -R16, UR6, RZ ;  /* 0x0000000610097c10 */ /* 0x004fe2000fffe1ff */
        /* <DEDUP_REMOVED lines=22> */
[----:B------:R-:W-:Y:S02]  /*17dd0*/  IMAD R6, R6, R2, R9 ;  /* 0x0000000206067224 */ /* 0x000fe400078e0209 */
[----:B------:R-:W-:Y:S01]  /*17de0*/  IMAD.MOV.U32 R2, RZ, RZ, RZ ;  /* 0x000000ffff027224 */ /* 0x000fe200078e00ff */
[----:B------:R-:W-:Y:S02]  /*17df0*/  VIADDMNMX R15, R8, UR5, R7, PT ;  /* 0x00000005080f7c46 */ /* 0x000fe4000b800107 */
[----:B------:R-:W-:-:S02]  /*17e00*/  IABS R11, R6 ;  /* 0x00000006000b7213 */ /* 0x000fc40000000000 */
[----:B------:R-:W-:Y:S01]  /*17e10*/  IABS R8, R15 ;  /* 0x0000000f00087213 */ /* 0x000fe20000000000 */
[----:B------:R-:W-:-:S03]  /*17e20*/  IMAD.MOV R18, RZ, RZ, -R15 ;  /* 0x000000ffff127224 */ /* 0x000fc600078e0a0f */
[----:B------:R-:W0:Y:S08]  /*17e30*/  I2F.RP R7, R8 ;  /* 0x0000000800077306 */ /* 0x000e300000209400 */
[----:B0-----:R-:W0:Y:S02]  /*17e40*/  MUFU.RCP R7, R7 ;  /* 0x0000000700077308 */ /* 0x001e240000001000 */
[----:B0-----:R-:W-:-:S06]  /*17e50*/  VIADD R3, R7, 0xffffffe ;  /* 0x0ffffffe07037836 */ /* 0x001fcc0000000000 */
[----:B------:R-:W0:Y:S02]  /*17e60*/  F2I.FTZ.U32.TRUNC.NTZ R3, R3 ;  /* 0x0000000300037305 */ /* 0x000e24000021f000 */
[----:B0-----:R-:W-:-:S04]  /*17e70*/  IMAD.MOV R10, RZ, RZ, -R3 ;  /* 0x000000ffff0a7224 */ /* 0x001fc800078e0a03 */
[----:B------:R-:W-:Y:S01]  /*17e80*/  IMAD.MOV.U32 R9, RZ, RZ, R10 ;  /* 0x000000ffff097224 */ /* 0x000fe200078e000a */
[----:B------:R-:W-:-:S03]  /*17e90*/  IABS R10, R15 ;  /* 0x0000000f000a7213 */ /* 0x000fc60000000000 */
[----:B------:R-:W-:-:S04]  /*17ea0*/  IMAD R9, R9, R8, RZ ;  /* 0x0000000809097224 */ /* 0x000fc800078e02ff */
[----:B------:R-:W-:Y:S01]  /*17eb0*/  IMAD.HI.U32 R2, R3, R9, R2 ;  /* 0x0000000903027227 */ /* 0x000fe200078e0002 */
[----:B------:R-:W-:-:S05]  /*17ec0*/  IADD3 R3, RZ, -R10, RZ ;  /* 0x8000000aff037210 */ /* 0x000fca0007ffe0ff */
        /* <DEDUP_REMOVED lines=17> */
.L_x_2712:
[----:B------:R-:W-:Y:S02]  /*17fe0*/  IMAD.MOV.U32 R17, RZ, RZ, RZ ;  /* 0x000000ffff117224 */ /* 0x000fe400078e00ff */
[----:B------:R-:W-:Y:S02]  /*17ff0*/  IMAD.U32 R16, RZ, RZ, UR6 ;  /* 0x00000006ff107e24 */ /* 0x000fe4000f8e00ff */
[----:B------:R-:W-:-:S07]  /*18000*/  IMAD.MOV.U32 R18, RZ, RZ, RZ ;  /* 0x000000ffff127224 */ /* 0x000fce00078e00ff */
.L_x_2717:
[----:B------:R-:W-:-:S13]  /*18010*/  ISETP.NE.AND P0, PT, R5, RZ, PT ;  /* 0x000000ff0500720c */ /* 0x000fda0003f05270 */
[----:B------:R-:W0:Y:S01]  /*18020*/  @!P0 S2R R3, SR_CgaCtaId ;  /* 0x0000000000038919 */ /* 0x000e220000008800 */
[----:B------:R-:W-:-:S04]  /*18030*/  @!P0 MOV R2, 0x400 ;  /* 0x0000040000028802 */ /* 0x000fc80000000f00 */
[----:B0-----:R-:W-:-:S05]  /*18040*/  @!P0 LEA R2, R3, R2, 0x18 ;  /* 0x0000000203028211 */ /* 0x001fca00078ec0ff */
[----:B------:R0:W-:Y:S01]  /*18050*/  @!P0 STS.128 [R2+0x28cd0], R16 ;  /* 0x028cd01002008388 */ /* 0x0001e20000000c00 */
[----:B------:R-:W-:Y:S06]  /*18060*/  BAR.ARV 0x5, 0x180 ;  /* 0x0146000000007b1d */ /* 0x000fec0000002000 */
.L_x_2710:
        /* <DEDUP_REMOVED lines=8> */
[----:B------:R-:W-:Y:S01]  /*180f0*/  LOP3.LUT R4, R0, 0x7f, RZ, 0xc0, !PT ;  /* 0x0000007f00047812 */ /* 0x000fe200078ec0ff */
[----:B------:R-:W-:Y:S01]  /*18100*/  UMOV UR4, 0x400 ;  /* 0x0000040000047882 */ /* 0x000fe20000000000 */
[----:B------:R0:W-:Y:S01]  /*18110*/  STL [R1+0x1c], RZ ;  /* 0x00001cff01007387 */ /* 0x0001e20000100800 */
[----:B------:R-:W-:Y:S01]  /*18120*/  BSSY B8, `(.L_x_2718) ;  /* 0x00006cb000087945 */ /* 0x000fe20003800000 */
[----:B------:R-:W-:Y:S01]  /*18130*/  LOP3.LUT R3, R2, 0x1f8, RZ, 0xc0, !PT ;  /* 0x000001f802037812 */ /* 0x000fe200078ec0ff */
[----:B------:R-:W-:Y:S01]  /*18140*/  IMAD.MOV.U32 R28, RZ, RZ, 0x1 ;  /* 0x00000001ff1c7424 */ /* 0x000fe200078e00ff */
[----:B------:R-:W-:Y:S02]  /*18150*/  SHF.L.U32 R36, R4, 0x3, RZ ;  /* 0x0000000304247819 */ /* 0x000fe400000006ff */
[----:B------:R-:W-:-:S02]  /*18160*/  CS2R R24, SRZ ;  /* 0x0000000000187805 */ /* 0x000fc4000001ff00 */
[----:B------:R-:W-:Y:S01]  /*18170*/  LOP3.LUT R3, R3, 0x38, R0, 0x78, !PT ;  /* 0x0000003803037812 */ /* 0x000fe200078e7800 */
[----:B------:R-:W-:Y:S01]  /*18180*/  IMAD.SHL.U32 R0, R0, 0x10, RZ ;  /* 0x0000001000007824 */ /* 0x000fe200078e00ff */
[----:B------:R-:W-:Y:S01]  /*18190*/  LOP3.LUT R2, R2, 0x38, RZ, 0xc0, !PT ;  /* 0x0000003802027812 */ /* 0x000fe200078ec0ff */
[----:B------:R-:W-:Y:S01]  /*181a0*/  IMAD.MOV.U32 R26, RZ, RZ, 0x1 ;  /* 0x00000001ff1a7424 */ /* 0x000fe200078e00ff */
[----:B------:R-:W-:Y:S01]  /*181b0*/  LOP3.LUT R36, R3, 0x200, R36, 0xf8, !PT ;  /* 0x0000020003247812 */ /* 0x000fe200078ef824 */
[----:B------:R-:W-:Y:S01]  /*181c0*/  ULDC.64 UR40, c[0x0][0x198] ;  /* 0x0000660000287ab9 */ /* 0x000fe20000000a00 */
[----:B------:R-:W-:Y:S01]  /*181d0*/  SHF.R.U32.HI R3, RZ, 0x3, R4 ;  /* 0x00000003ff037819 */ /* 0x000fe20000011604 */
[----:B------:R-:W-:Y:S01]  /*181e0*/  ULOP3.LUT UR38, UR36, 0x2, URZ, 0xfc, !UPT ;  /* 0x0000000224267892 */ /* 0x000fe2000f8efc3f */
[----:B------:R-:W-:Y:S01]  /*181f0*/  LOP3.LUT R4, R2, 0x80, RZ, 0xfc, !PT ;  /* 0x0000008002047812 */ /* 0x000fe200078efcff */
[----:B------:R-:W-:Y:S01]  /*18200*/  ULDC UR37, c[0x0][0xc] ;  /* 0x0000030000257ab9 */ /* 0x000fe20000000800 */
[----:B------:R-:W-:-:S02]  /*18210*/  LOP3.LUT R0, R3, 0x70, R0, 0xf8, !PT ;  /* 0x0000007003007812 */ /* 0x000fc400078ef800 */
[C---:B------:R-:W-:Y:S01]  /*18220*/  LOP3.LUT R0, R2.reuse, 0xc0, RZ, 0xfc, !PT ;  /* 0x000000c002007812 */ /* 0x040fe200078efcff */
[----:B-1----:R-:W-:Y:S01]  /*18230*/  ULEA UR4, UR5, UR4, 0x18 ;  /* 0x0000000405047291 */ /* 0x002fe2000f8ec03f */
[C---:B------:R-:W-:Y:S02]  /*18240*/  LOP3.LUT R0, R2.reuse, 0x140, RZ, 0xfc, !PT ;  /* 0x0000014002007812 */ /* 0x040fe400078efcff */
[C---:B------:R-:W-:Y:S02]  /*18250*/  LOP3.LUT R3, R2.reuse, 0x40, RZ, 0xfc, !PT ;  /* 0x0000004002037812 */ /* 0x040fe400078efcff */
[C---:B------:R-:W-:Y:S01]  /*18260*/  LOP3.LUT R3, R2.reuse, 0x100, RZ, 0xfc, !PT ;  /* 0x0000010002037812 */ /* 0x040fe200078efcff */
[----:B------:R-:W-:Y:S01]  /*18270*/  IMAD.U32 R23, RZ, RZ, UR4 ;  /* 0x00000004ff177e24 */ /* 0x000fe2000f8e00ff */
[C---:B------:R-:W-:Y:S02]  /*18280*/  LOP3.LUT R3, R2.reuse, 0x180, RZ, 0xfc, !PT ;  /* 0x0000018002037812 */ /* 0x040fe400078efcff */
[----:B------:R-:W-:Y:S01]  /*18290*/  LOP3.LUT R2, R2, 0x1c0, RZ, 0xfc, !PT ;  /* 0x000001c002027812 */ /* 0x000fe200078efcff */
[----:B------:R-:W-:-:S05]  /*182a0*/  IMAD R0, R36, 0x2, R23 ;  /* 0x0000000224007824 */ /* 0x000fca00078e0217 */
[----:B------:R0:W-:Y:S02]  /*182b0*/  STL [R1+0x34], R0 ;  /* 0x0000340001007387 */ /* 0x0001e40000100800 */
.L_x_2841:
[----:B------:R-:W-:Y:S05]  /*182c0*/  YIELD ;  /* 0x0000000000007946 */ /* 0x000fea0003800000 */
[----:B------:R-:W-:Y:S01]  /*182d0*/  ULDC.64 UR4, c[0x0][0xa28] ;  /* 0x00028a0000047ab9 */ /* 0x000fe20000000a00 */
[----:B------:R-:W-:Y:S01]  /*182e0*/  IMAD.MOV.U32 R33, RZ, RZ, RZ ;  /* 0x000000ffff217224 */ /* 0x000fe200078e00ff */
[----:B------:R-:W-:Y:S01]  /*182f0*/  ISETP.NE.U32.AND P0, PT, RZ, UR4, PT ;  /* 0x00000004ff007c0c */ /* 0x000fe2000bf05070 */
[----:B-1----:R-:W1:Y:S01]  /*18300*/  LDC.64 R4, c[0x0][0xa00] ;  /* 0x00028000ff047b82 */ /* 0x002e620000000a00 */
[----:B------:R-:W-:Y:S02]  /*18310*/  ULDC.64 UR6, c[0x0][0xa10] ;  /* 0x0002840000067ab9 */ /* 0x000fe40000000a00 */
[----:B------:R-:W-:Y:S01]  /*18320*/  ISETP.NE.AND.EX P0, PT, RZ, UR5, PT, P0 ;  /* 0x00000005ff007c0c */ /* 0x000fe2000bf05300 */
[----:B------:R-:W-:-:S12]  /*18330*/  ULDC.64 UR4, c[0x0][0xa18] ;  /* 0x0002860000047ab9 */ /* 0x000fd80000000a00 */
[----:B--2---:R-:W2:Y:S02]  /*18340*/  @P0 LDC.64 R2, c[0x0][0xa28] ;  /* 0x00028a00ff020b82 */ /* 0x004ea40000000a00 */
[----:B--2---:R-:W-:-:S05]  /*18350*/  @P0 IMAD.WIDE R2, R19, 0x4, R2 ;  /* 0x0000000413020825 */ /* 0x004fca00078e0202 */
[----:B------:R2:W5:Y:S01]  /*18360*/  @P0 LDG.E R33, desc[UR42][R2.64] ;  /* 0x0000002a02210981 */ /* 0x000562000c1e1900 */
[----:B------:R-:W-:Y:S01]  /*18370*/  ISETP.NE.U32.AND P0, PT, RZ, UR4, PT ;  /* 0x00000004ff007c0c */ /* 0x000fe2000bf05070 */
[----:B------:R-:W-:Y:S01]  /*18380*/  IMAD.MOV.U32 R31, RZ, RZ, RZ ;  /* 0x000000ffff1f7224 */ /* 0x000fe200078e00ff */
[----:B------:R-:W-:Y:S01]  /*18390*/  ISETP.NE.U32.AND P1, PT, RZ, UR6, PT ;  /* 0x00000006ff007c0c */ /* 0x000fe2000bf25070 */
[----:B0-----:R-:W-:Y:S01]  /*183a0*/  IMAD.MOV.U32 R0, RZ, RZ, RZ ;  /* 0x000000ffff007224 */ /* 0x001fe200078e00ff */
[----:B------:R-:W-:Y:S01]  /*183b0*/  ISETP.NE.AND.EX P2, PT, RZ, UR5, PT, P0 ;  /* 0x00000005ff007c0c */ /* 0x000fe2000bf45300 */
[----:B------:R-:W-:Y:S01]  /*183c0*/  ULDC.64 UR4, c[0x0][0xa00] ;  /* 0x0002800000047ab9 */ /* 0x000fe20000000a00 */
[----:B------:R-:W-:Y:S01]  /*183d0*/  ISETP.NE.AND.EX P1, PT, RZ, UR7, PT, P1 ;  /* 0x00000007ff007c0c */ /* 0x000fe2000bf25310 */
[----:B-1----:R-:W-:Y:S01]  /*183e0*/  IMAD.WIDE R4, R19, 0x4, R4 ;  /* 0x0000000413047825 */ /* 0x002fe200078e0204 */
[----:B------:R-:W-:Y:S01]  /*183f0*/  ISETP.NE.U32.AND P0, PT, RZ, UR4, PT ;  /* 0x00000004ff007c0c */ /* 0x000fe2000bf05070 */
[----:B--2---:R-:W0:Y:S08]  /*18400*/  LDC.64 R2, c[0x0][0xa10] ;  /* 0x00028400ff027b82 */ /* 0x004e300000000a00 */
[----:B---3--:R-:W1:Y:S01]  /*18410*/  @P2 LDC.64 R6, c[0x0][0xa18] ;  /* 0x00028600ff062b82 */ /* 0x008e620000000a00 */
[----:B------:R-:W-:Y:S01]  /*18420*/  ULDC UR4, c[0x0][0x288] ;  /* 0x0000a20000047ab9 */ /* 0x000fe20000000800 */
[----:B------:R-:W-:Y:S01]  /*18430*/  ISETP.NE.AND.EX P0, PT, RZ, UR5, PT, P0 ;  /* 0x00000005ff007c0c */ /* 0x000fe2000bf05300 */
[----:B------:R-:W-:Y:S01]  /*18440*/  IMAD.U32 R8, RZ, RZ, UR4 ;  /* 0x00000004ff087e24 */ /* 0x000fe2000f8e00ff */
[----:B------:R-:W-:-:S11]  /*18450*/  ULDC.64 UR4, c[0x0][0x418] ;  /* 0x0001060000047ab9 */ /* 0x000fd60000000a00 */
[----:B------:R-:W5:Y:S01]  /*18460*/  @P0 LDG.E R31, desc[UR42][R4.64] ;  /* 0x0000002a041f0981 */ /* 0x000f62000c1e1900 */
[----:B0-----:R-:W-:-:S05]  /*18470*/  IMAD.WIDE R2, R19, 0x4, R2 ;  /* 0x0000000413027825 */ /* 0x001fca00078e0202 */
[----:B------:R-:W5:Y:S01]  /*18480*/  @P1 LDG.E R0, desc[UR42][R2.64] ;  /* 0x0000002a02001981 */ /* 0x000f62000c1e1900 */
[----:B-1----:R-:W-:-:S05]  /*18490*/  @P2 IMAD.WIDE R6, R19, 0x4, R6 ;  /* 0x0000000413062825 */ /* 0x002fca00078e0206 */
        /* <DEDUP_REMOVED lines=11> */
[----:B------:R-:W-:Y:S01]  /*18550*/  IMAD.MOV.U32 R12, RZ, RZ, R8 ;  /* 0x000000ffff0c7224 */ /* 0x000fe200078e0008 */
[----:B----4-:R-:W-:Y:S06]  /*18560*/  @P2 BRA `(.L_x_2719) ;  /* 0x0000000000142947 */ /* 0x010fec0003800000 */
[----:B------:R-:W-:Y:S05]  /*18570*/  @!P0 BRA `(.L_x_2719) ;  /* 0x0000000000108947 */ /* 0x000fea0003800000 */
[----:B------:R-:W2:Y:S04]  /*18580*/  LDG.E R9, desc[UR42][R4.64] ;  /* 0x0000002a04097981 */ /* 0x000ea8000c1e1900 */
[----:B------:R-:W2:Y:S02]  /*18590*/  LDG.E R6, desc[UR42][R4.64+0x4] ;  /* 0x0000042a04067981 */ /* 0x000ea4000c1e1900 */
[----:B--2---:R-:W-:-:S05]  /*185a0*/  IMAD.IADD R12, R6, 0x1, -R9 ;  /* 0x00000001060c7824 */ /* 0x004fca00078e0a09 */
[----:B------:R1:W-:Y:S02]  /*185b0*/  STL [R1+0x4], R12 ;  /* 0x0000040c01007387 */ /* 0x0003e40000100800 */
.L_x_2719:
[----:B------:R-:W-:Y:S02]  /*185c0*/  ULDC.64 UR4, c[0x0][0xa20] ;  /* 0x0002880000047ab9 */ /* 0x000fe40000000a00 */
[----:B------:R-:W-:-:S04]  /*185d0*/  ISETP.NE.U32.AND P0, PT, RZ, UR4, PT ;  /* 0x00000004ff007c0c */ /* 0x000fc8000bf05070 */
[----:B------:R-:W-:-:S13]  /*185e0*/  ISETP.NE.AND.EX P0, PT, RZ, UR5, PT, P0 ;  /* 0x00000005ff007c0c */ /* 0x000fda000bf05300 */
[----:B------:R-:W-:Y:S05]  /*185f0*/  @!P0 BRA `(.L_x_2720) ;  /* 0x0000000000108947 */ /* 0x000fea0003800000 */
[----:B------:R-:W2:Y:S02]  /*18600*/  LDC.64 R4, c[0x0][0xa20] ;  /* 0x00028800ff047b82 */ /* 0x000ea40000000a00 */
[----:B--2---:R-:W-:-:S05]  /*18610*/  IMAD.WIDE R4, R19, 0x4, R4 ;  /* 0x0000000413047825 */ /* 0x004fca00078e0204 */
[----:B------:R2:W5:Y:S01]  /*18620*/  LDG.E R10, desc[UR42][R4.64] ;  /* 0x0000002a040a7981 */ /* 0x000562000c1e1900 */
[----:B------:R-:W-:Y:S05]  /*18630*/  BRA `(.L_x_2721) ;  /* 0x0000000000247947 */ /* 0x000fea0003800000 */
.L_x_2720:
[----:B------:R-:W-:Y:S02]  /*18640*/  ULDC.64 UR4, c[0x0][0xa08] ;  /* 0x0002820000047ab9 */ /* 0x000fe40000000a00 */
[----:B------:R-:W-:-:S04]  /*18650*/  ISETP.NE.U32.AND P0, PT, RZ, UR4, PT ;  /* 0x00000004ff007c0c */ /* 0x000fc8000bf05070 */
[----:B------:R-:W-:-:S13]  /*18660*/  ISETP.NE.AND.EX P0, PT, RZ, UR5, PT, P0 ;  /* 0x00000005ff007c0c */ /* 0x000fda000bf05300 */
[----:B------:R-:W-:Y:S05]  /*18670*/  @!P0 BRA `(.L_x_2721) ;  /* 0x0000000000148947 */ /* 0x000fea0003800000 */
[----:B------:R-:W2:Y:S02]  /*18680*/  LDC.64 R4, c[0x0][0xa08] ;  /* 0x00028200ff047b82 */ /* 0x000ea40000000a00 */
[----:B--2---:R-:W-:-:S05]  /*18690*/  IMAD.WIDE R4, R19, 0x4, R4 ;  /* 0x0000000413047825 */ /* 0x004fca00078e0204 */
[----:B------:R-:W2:Y:S04]  /*186a0*/  LDG.E R10, desc[UR42][R4.64] ;  /* 0x0000002a040a7981 */ /* 0x000ea8000c1e1900 */
[----:B------:R-:W2:Y:S02]  /*186b0*/  LDG.E R9, desc[UR42][R4.64+0x4] ;  /* 0x0000042a04097981 */ /* 0x000ea4000c1e1900 */
[----:B--2---:R-:W-:-:S07]  /*186c0*/  IADD3 R10, -R10, R9, RZ ;  /* 0x000000090a0a7210 */ /* 0x004fce0007ffe1ff */
.L_x_2721:
[----:B--2---:R-:W2:Y:S01]  /*186d0*/  @P1 LDG.E R4, desc[UR42][R2.64] ;  /* 0x0000002a02041981 */ /* 0x004ea2000c1e1900 */
[----:B------:R-:W3:Y:S03]  /*186e0*/  LDC R5, c[0x0][0x448] ;  /* 0x00011200ff057b82 */ /* 0x000ee60000000800 */
[----:B------:R-:W2:Y:S01]  /*186f0*/  @P1 LDG.E R9, desc[UR42][R2.64+0x4] ;  /* 0x0000042a02091981 */ /* 0x000ea2000c1e1900 */
[----:B-----5:R-:W-:Y:S02]  /*18700*/  IMAD.IADD R10, R10, 0x1, -R33 ;  /* 0x000000010a0a7824 */ /* 0x020fe400078e0a21 */
[----:B------:R-:W-:-:S04]  /*18710*/  IMAD.SHL.U32 R32, R17, 0x40, RZ ;  /* 0x0000004011207824 */ /* 0x000fc800078e00ff */
[----:B0-----:R-:W-:Y:S01]  /*18720*/  VIADD R8, R32, 0x3f ;  /* 0x0000003f20087836 */ /* 0x001fe20000000000 */
[----:B---3--:R-:W-:-:S13]  /*18730*/  ISETP.NE.AND P2, PT, R5, 0x1, PT ;  /* 0x000000010500780c */ /* 0x008fda0003f45270 */
[----:B------:R-:W0:Y:S08]  /*18740*/  @P2 LDC R6, c[0x0][0x44c] ;  /* 0x00011300ff062b82 */ /* 0x000e300000000800 */
[----:B------:R-:W3:Y:S01]  /*18750*/  @P2 LDC R5, c[0x0][0x450] ;  /* 0x00011400ff052b82 */ /* 0x000ee20000000800 */
[----:B0-----:R-:W-:-:S05]  /*18760*/  @P2 IMAD.HI.U32 R6, R8, R6, RZ ;  /* 0x0000000608062227 */ /* 0x001fca00078e00ff */
[----:B---3--:R-:W-:Y:S01]  /*18770*/  @P2 SHF.R.U32.HI R8, RZ, R5, R6 ;  /* 0x00000005ff082219 */ /* 0x008fe20000011606 */
[----:B--2---:R-:W-:-:S04]  /*18780*/  @P1 IMAD.IADD R7, R9, 0x1, -R4 ;  /* 0x0000000109071824 */ /* 0x004fc800078e0a04 */
[----:B------:R-:W-:-:S04]  /*18790*/  IMAD.IADD R17, R10, 0x1, R7 ;  /* 0x000000010a117824 */ /* 0x000fc800078e0207 */
[C---:B------:R-:W-:Y:S01]  /*187a0*/  VIADD R9, R17.reuse, 0x3f ;  /* 0x0000003f11097836 */ /* 0x040fe20000000000 */
[----:B------:R-:W-:-:S04]  /*187b0*/  IADD3 R6, R17, 0x1, -R12 ;  /* 0x0000000111067810 */ /* 0x000fc80007ffe80c */
[----:B------:R-:W-:Y:S01]  /*187c0*/  SHF.R.S32.HI R2, RZ, 0x1f, R9 ;  /* 0x0000001fff027819 */ /* 0x000fe20000011409 */
[----:B------:R-:W-:-:S03]  /*187d0*/  IMAD.IADD R8, R6, 0x1, R8 ;  /* 0x0000000106087824 */ /* 0x000fc600078e0208 */
[----:B------:R-:W-:Y:S02]  /*187e0*/  LEA.HI R9, R2, R9, RZ, 0x6 ;  /* 0x0000000902097211 */ /* 0x000fe400078f30ff */
[----:B------:R-:W0:Y:S02]  /*187f0*/  LDC.64 R2, c[0x0][0x9e0] ;  /* 0x00027800ff027b82 */ /* 0x000e240000000a00 */
[----:B------:R-:W-:Y:S02]  /*18800*/  SHF.R.S32.HI R9, RZ, 0x6, R9 ;  /* 0x00000006ff097819 */ /* 0x000fe40000011409 */
[----:B0-----:R-:W-:Y:S01]  /*18810*/  ISETP.GE.AND P3, PT, R3, 0x1, PT ;  /* 0x000000010300780c */ /* 0x001fe20003f66270 */
[----:B------:R-:W-:-:S12]  /*18820*/  IMAD.IADD R2, R8, 0x1, R2 ;  /* 0x0000000108027824 */ /* 0x000fd800078e0202 */
[----:B------:R-:W-:Y:S05]  /*18830*/  @!P3 BRA `(.L_x_2722) ;  /* 0x000000000048b947 */ /* 0x000fea0003800000 */
        /* <DEDUP_REMOVED lines=11> */
.L_x_2724:
[----:B------:R-:W-:-:S13]  /*188f0*/  ISETP.NE.AND P0, PT, R3, 0x1, PT ;  /* 0x000000010300780c */ /* 0x000fda0003f05270 */
[----:B------:R-:W0:Y:S02]  /*18900*/  @P0 LDC.64 R4, c[0x0][0x9e8] ;  /* 0x00027a00ff040b82 */ /* 0x000e240000000a00 */
[----:B0-----:R-:W-:-:S05]  /*18910*/  @P0 IMAD.HI.U32 R4, R11, R4, RZ ;  /* 0x000000040b040227 */ /* 0x001fca00078e00ff */
[----:B------:R-:W-:-:S07]  /*18920*/  @P0 SHF.R.U32.HI R11, RZ, R5, R4 ;  /* 0x00000005ff0b0219 */ /* 0x000fce0000011604 */
.L_x_2725:
[----:B------:R-:W-:Y:S05]  /*18930*/  BSYNC B0 ;  /* 0x0000000000007941 */ /* 0x000fea0003800000 */
.L_x_2723:
[----:B------:R-:W-:-:S05]  /*18940*/  IMAD R11, R11, R3, R3 ;  /* 0x000000030b0b7224 */ /* 0x000fca00078e0203 */
[----:B------:R-:W-:-:S07]  /*18950*/  VIMNMX R2, R2, R11, PT ;  /* 0x0000000b02027248 */ /* 0x000fce0003fe0100 */
.L_x_2722:
[----:B------:R-:W0:Y:S01]  /*18960*/  @P2 LDC R8, c[0x0][0x44c] ;  /* 0x00011300ff082b82 */ /* 0x000e220000000800 */
[----:B------:R-:W-:Y:S01]  /*18970*/  IMAD.MOV.U32 R4, RZ, RZ, R32 ;  /* 0x000000ffff047224 */ /* 0x000fe200078e0020 */
[----:B------:R-:W-:-:S06]  /*18980*/  ULDC UR4, c[0x0][0x9dc] ;  /* 0x0002770000047ab9 */ /* 0x000fcc0000000800 */
[----:B------:R-:W2:Y:S01]  /*18990*/  @P2 LDC R5, c[0x0][0x450] ;  /* 0x00011400ff052b82 */ /* 0x000ea20000000800 */
[----:B0-----:R-:W-:-:S05]  /*189a0*/  @P2 IMAD.HI.U32 R8, R32, R8, RZ ;  /* 0x0000000820082227 */ /* 0x001fca00078e00ff */
[----:B--2---:R-:W-:Y:S01]  /*189b0*/  @P2 SHF.R.U32.HI R4, RZ, R5, R8 ;  /* 0x00000005ff042219 */ /* 0x004fe20000011608 */
[----:B------:R-:W-:-:S04]  /*189c0*/  IMAD.IADD R8, R17, 0x1, -R12 ;  /* 0x0000000111087824 */ /* 0x000fc800078e0a0c */
[----:B-1----:R-:W-:-:S05]  /*189d0*/  IMAD.IADD R12, R8, 0x1, R4 ;  /* 0x00000001080c7824 */ /* 0x002fca00078e0204 */
[----:B------:R-:W-:Y:S01]  /*189e0*/  IADD3 R11, R12, -UR4, RZ ;  /* 0x800000040c0b7c10 */ /* 0x000fe2000fffe0ff */
        /* <DEDUP_REMOVED lines=11> */
.L_x_2728:
[----:B------:R-:W-:-:S13]  /*18aa0*/  ISETP.NE.AND P0, PT, R3, 0x1, PT ;  /* 0x000000010300780c */ /* 0x000fda0003f05270 */
[----:B------:R-:W0:Y:S02]  /*18ab0*/  @P0 LDC.64 R4, c[0x0][0x9e8] ;  /* 0x00027a00ff040b82 */ /* 0x000e240000000a00 */
[----:B0-----:R-:W-:-:S05]  /*18ac0*/  @P0 IMAD.HI.U32 R4, R12, R4, RZ ;  /* 0x000000040c040227 */ /* 0x001fca00078e00ff */
[----:B------:R-:W-:-:S07]  /*18ad0*/  @P0 SHF.R.U32.HI R12, RZ, R5, R4 ;  /* 0x00000005ff0c0219 */ /* 0x000fce0000011604 */
.L_x_2729:
[----:B------:R-:W-:Y:S05]  /*18ae0*/  BSYNC B0 ;  /* 0x0000000000007941 */ /* 0x000fea0003800000 */
.L_x_2727:
[----:B------:R-:W-:-:S05]  /*18af0*/  IMAD R3, R12, R3, RZ ;  /* 0x000000030c037224 */ /* 0x000fca00078e02ff */
[----:B------:R-:W-:-:S07]  /*18b00*/  VIMNMX R11, R11, R3, !PT ;  /* 0x000000030b0b7248 */ /* 0x000fce0007fe0100 */
.L_x_2726:
[----:B------:R-:W-:Y:S01]  /*18b10*/  VIADD R2, R2, 0x3f ;  /* 0x0000003f02027836 */ /* 0x000fe20000000000 */
[----:B------:R-:W-:Y:S04]  /*18b20*/  BSSY B0, `(.L_x_2730) ;  /* 0x00001af000007945 */ /* 0x000fe80003800000 */
[----:B------:R-:W-:-:S04]  /*18b30*/  SHF.R.S32.HI R3, RZ, 0x1f, R2 ;  /* 0x0000001fff037819 */ /* 0x000fc80000011402 */
[----:B------:R-:W-:Y:S02]  /*18b40*/  LEA.HI R3, R3, R2, RZ, 0x6 ;  /* 0x0000000203037211 */ /* 0x000fe400078f30ff */
[----:B------:R-:W-:Y:S02]  /*18b50*/  SHF.R.S32.HI R2, RZ, 0x1f, R11 ;  /* 0x0000001fff027819 */ /* 0x000fe4000001140b */
[----:B------:R-:W-:Y:S02]  /*18b60*/  SHF.R.S32.HI R3, RZ, 0x6, R3 ;  /* 0x00000006ff037819 */ /* 0x000fe40000011403 */
[----:B------:R-:W-:Y:S02]  /*18b70*/  LEA.HI R2, R2, R11, RZ, 0x6 ;  /* 0x0000000b02027211 */ /* 0x000fe400078f30ff */
[----:B------:R-:W-:Y:S02]  /*18b80*/  VIMNMX R3, R9, R3, PT ;  /* 0x0000000309037248 */ /* 0x000fe40003fe0100 */
[----:B------:R-:W-:-:S04]  /*18b90*/  SHF.R.S32.HI R2, RZ, 0x6, R2 ;  /* 0x00000006ff027819 */ /* 0x000fc80000011402 */
[----:B------:R-:W-:-:S05]  /*18ba0*/  VIMNMX R2, RZ, R2, !PT ;  /* 0x00000002ff027248 */ /* 0x000fca0007fe0100 */
[--C-:B------:R-:W-:Y:S02]  /*18bb0*/  IMAD R2, R2, 0x40, -R10.reuse ;  /* 0x0000004002027824 */ /* 0x100fe400078e0a0a */
[----:B------:R-:W-:-:S03]  /*18bc0*/  IMAD R10, R3, 0x40, -R10 ;  /* 0x00000040030a7824 */ /* 0x000fc600078e0a0a */
[----:B------:R-:W-:Y:S02]  /*18bd0*/  VIMNMX R4, RZ, R2, !PT ;  /* 0x00000002ff047248 */ /* 0x000fe40007fe0100 */
[----:B------:R-:W-:-:S04]  /*18be0*/  VIMNMX R7, R10, R7, PT ;  /* 0x000000070a077248 */ /* 0x000fc80003fe0100 */
[----:B------:R-:W-:Y:S02]  /*18bf0*/  ISETP.GT.AND P0, PT, R7, R4, PT ;  /* 0x000000040700720c */ /* 0x000fe40003f04270 */
[----:B------:R-:W-:-:S11]  /*18c00*/  SHF.R.U32.HI R4, RZ, 0x6, R4 ;  /* 0x00000006ff047819 */ /* 0x000fd60000011604 */
[----:B------:R-:W-:Y:S02]  /*18c10*/  @P0 VIADD R2, R7, 0x3f ;  /* 0x0000003f07020836 */ /* 0x000fe40000000000 */
[----:B------:R-:W-:-:S03]  /*18c20*/  IMAD.MOV.U32 R7, RZ, RZ, R4 ;  /* 0x000000ffff077224 */ /* 0x000fc600078e0004 */
[----:B------:R-:W-:-:S04]  /*18c30*/  @P0 SHF.R.S32.HI R3, RZ, 0x1f, R2 ;  /* 0x0000001fff030819 */ /* 0x000fc80000011402 */
[----:B------:R-:W-:-:S04]  /*18c40*/  @P0 LEA.HI R3, R3, R2, RZ, 0x6 ;  /* 0x0000000203030211 */ /* 0x000fc800078f30ff */
[----:B------:R-:W-:Y:S02]  /*18c50*/  @P0 SHF.R.S32.HI R7, RZ, 0x6, R3 ;  /* 0x00000006ff070819 */ /* 0x000fe40000011403 */
[----:B------:R-:W-:Y:S02]  /*18c60*/  PLOP3.LUT P0, PT, PT, PT, PT, 0x80, 0x0 ;  /* 0x000000000000781c */ /* 0x000fe40003f0f070 */
[----:B------:R-:W-:-:S13]  /*18c70*/  ISETP.GT.AND P2, PT, R7, R4, PT ;  /* 0x000000040700720c */ /* 0x000fda0003f44270 */
[----:B------:R-:W-:Y:S05]  /*18c80*/  @!P2 BRA `(.L_x_2731) ;  /* 0x000000180060a947 */ /* 0x000fea0003800000 */
[----:B------:R-:W-:Y:S01]  /*18c90*/  UMOV UR4, 0xffffffff ;  /* 0xffffffff00047882 */ /* 0x000fe20000000000 */
[----:B------:R-:W-:Y:S02]  /*18ca0*/  SEL R5, R19, RZ, !P1 ;  /* 0x000000ff13057207 */ /* 0x000fe40004800000 */
[----:B------:R-:W-:Y:S05]  /*18cb0*/  BRA.DIV UR4, `(.L_x_2732) ;  /* 0x00000076048c7947 */ /* 0x000fea000b800000 */
[----:B------:R-:W0:Y:S02]  /*18cc0*/  S2R R2, SR_TID.X ;  /* 0x0000000000027919 */ /* 0x000e240000002100 */
[----:B0-----:R-:W-:-:S04]  /*18cd0*/  SHF.R.U32.HI R2, RZ, 0x5, R2 ;  /* 0x00000005ff027819 */ /* 0x001fc80000011602 */
[----:B------:R-:W-:-:S05]  /*18ce0*/  LOP3.LUT R2, R2, 0x3, RZ, 0xc0, !PT ;  /* 0x0000000302027812 */ /* 0x000fca00078ec0ff */
[----:B------:R0:W1:Y:S02]  /*18cf0*/  SHFL.IDX PT, R14, R2, RZ, 0x1f ;  /* 0x00001fff020e7589 */ /* 0x00006400000e0000 */
.L_x_2896:
[----:B-1----:R-:W-:Y:S02]  /*18d00*/  ISETP.NE.AND P0, PT, R14, RZ, PT ;  /* 0x000000ff0e00720c */ /* 0x002fe40003f05270 */
[----:B------:R-:W-:-:S11]  /*18d10*/  PLOP3.LUT P6, PT, PT, PT, PT, 0x8, 0x0 ;  /* 0x000000000000781c */ /* 0x000fd60003fce170 */
[----:B------:R-:W-:Y:S05]  /*18d20*/  @P0 BRA `(.L_x_2733) ;  /* 0x00000000000c0947 */ /* 0x000fea0003800000 */
[----:B------:R-:W-:-:S03]  /*18d30*/  UMOV UR4, 0xffffffff ;  /* 0xffffffff00047882 */ /* 0x000fc60000000000 */
[----:B------:R-:W-:Y:S05]  /*18d40*/  BRA.DIV UR4, `(.L_x_2734) ;  /* 0x00000076049c7947 */ /* 0x000fea000b800000 */
[----:B------:R-:W-:-:S13]  /*18d50*/  ELECT P6, URZ, PT ;  /* 0x00000000003f782f */ /* 0x000fda00038c0000 */
.L_x_2733:
[----:B0-----:R-:W2:Y:S01]  /*18d60*/  LDL R2, [R1+0x1c] ;  /* 0x00001c0001027983 */ /* 0x001ea20000100800 */
[----:B------:R-:W-:Y:S01]  /*18d70*/  BSSY B1, `(.L_x_2735) ;  /* 0x0000008000017945 */ /* 0x000fe20003800000 */
[----:B--2---:R-:W-:-:S05]  /*18d80*/  VIADD R2, R2, 0x1 ;  /* 0x0000000102027836 */ /* 0x004fca0000000000 */
[----:B------:R-:W-:-:S04]  /*18d90*/  LEA.HI R3, R2, R2, RZ, 0x1 ;  /* 0x0000000202037211 */ /* 0x000fc800078f08ff */
[----:B------:R-:W-:-:S05]  /*18da0*/  LOP3.LUT R3, R3, 0xfffffffe, RZ, 0xc0, !PT ;  /* 0xfffffffe03037812 */ /* 0x000fca00078ec0ff */
[----:B------:R-:W-:-:S05]  /*18db0*/  IMAD.IADD R2, R2, 0x1, -R3 ;  /* 0x0000000102027824 */ /* 0x000fca00078e0a03 */
[----:B------:R-:W-:-:S04]  /*18dc0*/  SHF.L.U32 R2, R2, 0x1f, RZ ;  /* 0x0000001f02027819 */ /* 0x000fc800000006ff */
[----:B------:R-:W0:Y:S02]  /*18dd0*/  SYNCS.PHASECHK.TRANS64.TRYWAIT P0, [R23+URZ+0x28c20], R2 ;  /* 0x028c2002170075a7 */ /* 0x000e24000800017f */
[----:B0-----:R-:W-:Y:S05]  /*18de0*/  @!P0 BRA `(.L_x_2736) ;  /* 0x0000007400948947 */ /* 0x001fea0003800000 */
.L_x_2899:
[----:B------:R-:W-:Y:S05]  /*18df0*/  BSYNC B1 ;  /* 0x0000000000017941 */ /* 0x000fea0003800000 */
.L_x_2735:
[----:B------:R-:W-:Y:S04]  /*18e00*/  BSSY B1, `(.L_x_2737) ;  /* 0x00000b7000017945 */ /* 0x000fe80003800000 */
[----:B------:R-:W-:Y:S05]  /*18e10*/  @!P6 BRA `(.L_x_2738) ;  /* 0x0000000800d4e947 */ /* 0x000fea0003800000 */
[----:B------:R-:W-:Y:S01]  /*18e20*/  IMAD R12, R24, 0x8, R23 ;  /* 0x00000008180c7824 */ /* 0x000fe200078e0217 */
[----:B0-----:R-:W-:Y:S01]  /*18e30*/  SHF.L.U32 R2, R28, 0x1f, RZ ;  /* 0x0000001f1c027819 */ /* 0x001fe200000006ff */
[----:B------:R-:W0:Y:S01]  /*18e40*/  S2R R3, SR_TID.X ;  /* 0x0000000000037919 */ /* 0x000e220000002100 */
[----:B------:R-:W-:Y:S02]  /*18e50*/  BSSY B2, `(.L_x_2739) ;  /* 0x0000005000027945 */ /* 0x000fe40003800000 */
[----:B------:R-:W1:Y:S01]  /*18e60*/  SYNCS.PHASECHK.TRANS64.TRYWAIT P0, [R12+URZ+0x28ca0], R2 ;  /* 0x028ca0020c0075a7 */ /* 0x000e62000800017f */
[----:B0-----:R-:W-:-:S04]  /*18e70*/  LOP3.LUT R3, R3, 0x7f, RZ, 0xc0, !PT ;  /* 0x0000007f03037812 */ /* 0x001fc800078ec0ff */
[----:B------:R-:W-:Y:S01]  /*18e80*/  ISETP.NE.AND P1, PT, R3, RZ, PT ;  /* 0x000000ff0300720c */ /* 0x000fe20003f25270 */
[----:B-1----:R-:W-:-:S12]  /*18e90*/  @!P0 BRA `(.L_x_2740) ;  /* 0x00000074007c8947 */ /* 0x002fd80003800000 */
.L_x_2900:
[----:B------:R-:W-:Y:S05]  /*18ea0*/  BSYNC B2 ;  /* 0x0000000000027941 */ /* 0x000fea0003800000 */
.L_x_2739:
[----:B------:R-:W-:Y:S04]  /*18eb0*/  BSSY B2, `(.L_x_2741) ;  /* 0x0000009000027945 */ /* 0x000fe80003800000 */
[----:B------:R-:W-:Y:S05]  /*18ec0*/  @P1 BRA `(.L_x_2742) ;  /* 0x00000000001c1947 */ /* 0x000fea0003800000 */
[----:B------:R-:W1:Y:S01]  /*18ed0*/  S2R R10, SR_TID.X ;  /* 0x00000000000a7919 */ /* 0x000e620000002100 */
[----:B------:R-:W-:-:S04]  /*18ee0*/  IMAD.MOV.U32 R3, RZ, RZ, 0x2000 ;  /* 0x00002000ff037424 */ /* 0x000fc800078e00ff */
[----:B------:R2:W-:Y:S01]  /*18ef0*/  SYNCS.ARRIVE.TRANS64 RZ, [R12+URZ+0x28c90], R3 ;  /* 0x028c90030cff79a7 */ /* 0x0005e2000800003f */
[----:B-1----:R-:W-:-:S04]  /*18f00*/  LOP3.LUT R10, R10, 0x1f, RZ, 0xc0, !PT ;  /* 0x0000001f0a0a7812 */ /* 0x002fc800078ec0ff */
[----:B------:R-:W-:-:S13]  /*18f10*/  ISETP.NE.AND P0, PT, R10, RZ, PT ;  /* 0x000000ff0a00720c */ /* 0x000fda0003f05270 */
[----:B--2---:R-:W-:Y:S05]  /*18f20*/  @!P0 BRA `(.L_x_2742) ;  /* 0x0000000000048947 */ /* 0x004fea0003800000 */
[----:B------:R-:W-:Y:S01]  /*18f30*/  BPT.TRAP 0x1 ;  /* 0x000000040000795c */ /* 0x000fe20000300000 */
.L_x_2742:
[----:B------:R-:W-:Y:S05]  /*18f40*/  BSYNC B2 ;  /* 0x0000000000027941 */ /* 0x000fea0003800000 */
.L_x_2741:
[----:B------:R-:W-:Y:S01]  /*18f50*/  IMAD.MOV.U32 R11, RZ, RZ, RZ ;  /* 0x000000ffff0b7224 */ /* 0x000fe200078e00ff */
[----:B------:R-:W-:Y:S01]  /*18f60*/  UIADD3 UR4, UP0, UR40, 0x570, URZ ;  /* 0x0000057028047890 */ /* 0x000fe2000ff1e03f */
[----:B------:R-:W-:Y:S01]  /*18f70*/  IMAD R3, R24, 0x2000, R23 ;  /* 0x0000200018037824 */ /* 0x000fe200078e0217 */
[----:B------:R-:W-:Y:S01]  /*18f80*/  PLOP3.LUT P0, PT, PT, PT, PT, 0x80, 0x0 ;  /* 0x000000000000781c */ /* 0x000fe20003f0f070 */
[----:B------:R-:W-:Y:S01]  /*18f90*/  IMAD R10, R7, 0x40, R0 ;  /* 0x00000040070a7824 */ /* 0x000fe200078e0200 */
[----:B------:R-:W-:Y:S01]  /*18fa0*/  R2UR UR10, R11 ;  /* 0x000000000b0a72ca */ /* 0x000fe200000e0000 */
[----:B------:R-:W-:Y:S01]  /*18fb0*/  VIADD R13, R12, 0x28c90 ;  /* 0x00028c900c0d7836 */ /* 0x000fe20000000000 */
[----:B------:R-:W-:Y:S01]  /*18fc0*/  IADD3 R3, R3, 0x22400, RZ ;  /* 0x0002240003037810 */ /* 0x000fe20007ffe0ff */
[----:B------:R-:W-:Y:S01]  /*18fd0*/  VIADD R10, R10, 0xffffffc0 ;  /* 0xffffffc00a0a7836 */ /* 0x000fe20000000000 */
[----:B------:R-:W-:Y:S01]  /*18fe0*/  UIADD3.X UR5, URZ, UR41, URZ, UP0, !UPT ;  /* 0x000000293f057290 */ /* 0x000fe200087fe43f */
[----:B------:R-:W-:Y:S01]  /*18ff0*/  UMOV UR6, 0x0 ;  /* 0x0000000000067882 */ /* 0x000fe20000000000 */
[----:B------:R-:W-:-:S10]  /*19000*/  UMOV UR7, 0x12f00000 ;  /* 0x12f0000000077882 */ /* 0x000fd40000000000 */
.L_x_2743:
        /* <DEDUP_REMOVED lines=9> */
[----:B-1----:R-:W-:Y:S05]  /*190a0*/  @P0 BRA.U.ANY `(.L_x_2743) ;  /* 0xfffffffd00d80947 */ /* 0x002fea000393ffff */
[----:B------:R-:W1:Y:S01]  /*190b0*/  SYNCS.PHASECHK.TRANS64.TRYWAIT P0, [R12+URZ+0x28cc0], R2 ;  /* 0x028cc0020c0075a7 */ /* 0x000e62000800017f */
[----:B------:R-:W-:Y:S04]  /*190c0*/  BSSY B2, `(.L_x_2744) ;  /* 0x0000002000027945 */ /* 0x000fe80003800000 */
[----:B-1----:R-:W-:Y:S05]  /*190d0*/  @!P0 BRA `(.L_x_2745) ;  /* 0x0000007400008947 */ /* 0x002fea0003800000 */
.L_x_2901:
[----:B------:R-:W-:Y:S05]  /*190e0*/  BSYNC B2 ;  /* 0x0000000000027941 */ /* 0x000fea0003800000 */
.L_x_2744:
[----:B------:R-:W-:Y:S01]  /*190f0*/  BSSY B2, `(.L_x_2746) ;  /* 0x000000b000027945 */ /* 0x000fe20003800000 */
[----:B01----:R-:W-:Y:S02]  /*19100*/  IMAD.MOV.U32 R2, RZ, RZ, 0x0 ;  /* 0x00000000ff027424 */ /* 0x003fe400078e00ff */
[----:B------:R-:W-:Y:S01]  /*19110*/  IMAD.MOV.U32 R3, RZ, RZ, 0x12f00000 ;  /* 0x12f00000ff037424 */ /* 0x000fe200078e00ff */
[----:B------:R-:W-:Y:S06]  /*19120*/  @P1 BRA `(.L_x_2747) ;  /* 0x00000000001c1947 */ /* 0x000fec0003800000 */
[----:B------:R-:W0:Y:S01]  /*19130*/  S2R R14, SR_TID.X ;  /* 0x00000000000e7919 */ /* 0x000e220000002100 */
[----:B------:R-:W-:-:S04]  /*19140*/  IMAD.MOV.U32 R13, RZ, RZ, 0x10000 ;  /* 0x00010000ff0d7424 */ /* 0x000fc800078e00ff */
[----:B------:R1:W-:Y:S01]  /*19150*/  SYNCS.ARRIVE.TRANS64 RZ, [R12+URZ+0x28cb0], R13 ;  /* 0x028cb00d0cff79a7 */ /* 0x0003e2000800003f */
[----:B0-----:R-:W-:-:S04]  /*19160*/  LOP3.LUT R14, R14, 0x1f, RZ, 0xc0, !PT ;  /* 0x0000001f0e0e7812 */ /* 0x001fc800078ec0ff */
[----:B------:R-:W-:-:S13]  /*19170*/  ISETP.NE.AND P0, PT, R14, RZ, PT ;  /* 0x000000ff0e00720c */ /* 0x000fda0003f05270 */
[----:B-1----:R-:W-:Y:S05]  /*19180*/  @!P0 BRA `(.L_x_2747) ;  /* 0x0000000000048947 */ /* 0x002fea0003800000 */
[----:B------:R-:W-:Y:S01]  /*19190*/  BPT.TRAP 0x1 ;  /* 0x000000040000795c */ /* 0x000fe20000300000 */
.L_x_2747:
[----:B------:R-:W-:Y:S05]  /*191a0*/  BSYNC B2 ;  /* 0x0000000000027941 */ /* 0x000fea0003800000 */
.L_x_2746:
[----:B------:R-:W-:Y:S01]  /*191b0*/  R2UR UR6, R2 ;  /* 0x00000000020672ca */ /* 0x000fe200000e0000 */
[----:B------:R-:W-:Y:S01]  /*191c0*/  UIADD3 UR4, UP0, UR40, 0x670, URZ ;  /* 0x0000067028047890 */ /* 0x000fe2000ff1e03f */
[----:B------:R-:W-:Y:S01]  /*191d0*/  R2UR UR7, R3 ;  /* 0x00000000030772ca */ /* 0x000fe200000e0000 */
[----:B------:R-:W-:Y:S01]  /*191e0*/  VIADD R12, R12, 0x28cb0 ;  /* 0x00028cb00c0c7836 */ /* 0x000fe20000000000 */
[----:B------:R-:W-:Y:S01]  /*191f0*/  R2UR UR10, R11 ;  /* 0x000000000b0a72ca */ /* 0x000fe200000e0000 */
[----:B------:R-:W-:Y:S01]  /*19200*/  IMAD R11, R24, 0x10000, R23 ;  /* 0x00010000180b7824 */ /* 0x000fe200078e0217 */
[----:B------:R-:W-:Y:S01]  /*19210*/  PLOP3.LUT P0, PT, PT, PT, PT, 0x80, 0x0 ;  /* 0x000000000000781c */ /* 0x000fe20003f0f070 */
[----:B------:R-:W-:Y:S02]  /*19220*/  UIADD3.X UR5, URZ, UR41, URZ, UP0, !UPT ;  /* 0x000000293f057290 */ /* 0x000fe400087fe43f */
[----:B------:R-:W-:-:S10]  /*19230*/  VIADD R13, R11, 0x400 ;  /* 0x000004000b0d7836 */ /* 0x000fd40000000000 */
.L_x_2748:
        /* <DEDUP_REMOVED lines=15> */
.L_x_2749:
        /* <DEDUP_REMOVED lines=15> */
.L_x_2750:
        /* <DEDUP_REMOVED lines=15> */
.L_x_2751:
        /* <DEDUP_REMOVED lines=15> */
.L_x_2752:
        /* <DEDUP_REMOVED lines=15> */
.L_x_2753:
        /* <DEDUP_REMOVED lines=15> */
.L_x_2754:
        /* <DEDUP_REMOVED lines=15> */
.L_x_2755:
        /* <DEDUP_REMOVED lines=10> */
.L_x_2738:
[----:B------:R-:W-:Y:S05]  /*19970*/  BSYNC B1 ;  /* 0x0000000000017941 */ /* 0x000fea0003800000 */
.L_x_2737:
[----:B------:R-:W-:Y:S01]  /*19980*/  VIADD R11, R7, 0xfffffffe ;  /* 0xfffffffe070b7836 */ /* 0x000fe20000000000 */
[----:B------:R-:W-:Y:S01]  /*19990*/  PLOP3.LUT P0, PT, PT, PT, PT, 0x8, 0x0 ;  /* 0x000000000000781c */ /* 0x000fe20003f0e170 */
[----:B------:R-:W-:-:S03]  /*199a0*/  VIADD R24, R24, 0x1 ;  /* 0x0000000118187836 */ /* 0x000fc60000000000 */
[----:B------:R-:W-:Y:S02]  /*199b0*/  ISETP.GE.AND P2, PT, R11, R4, PT ;  /* 0x000000040b00720c */ /* 0x000fe40003f46270 */
[----:B------:R-:W-:-:S04]  /*199c0*/  ISETP.NE.AND P1, PT, R24, 0x2, PT ;  /* 0x000000021800780c */ /* 0x000fc80003f25270 */
[----:B0-----:R-:W-:Y:S02]  /*199d0*/  SEL R2, RZ, 0x1, P1 ;  /* 0x00000001ff027807 */ /* 0x001fe40000800000 */
[----:B------:R-:W-:Y:S02]  /*199e0*/  SEL R24, R24, RZ, P1 ;  /* 0x000000ff18187207 */ /* 0x000fe40000800000 */
[----:B------:R-:W-:-:S03]  /*199f0*/  LOP3.LUT R28, R28, R2, RZ, 0x3c, !PT ;  /* 0x000000021c1c7212 */ /* 0x000fc600078e3cff */
[----:B------:R-:W-:Y:S05]  /*19a00*/  @!P2 BRA `(.L_x_2731) ;  /* 0x0000000c0000a947 */ /* 0x000fea0003800000 */
.L_x_2775:
[----:B------:R-:W-:Y:S05]  /*19a10*/  YIELD ;  /* 0x0000000000007946 */ /* 0x000fea0003800000 */
[----:B------:R-:W-:Y:S04]  /*19a20*/  BSSY B1, `(.L_x_2756) ;  /* 0x00000b6000017945 */ /* 0x000fe80003800000 */
[----:B------:R-:W-:Y:S05]  /*19a30*/  @!P6 BRA `(.L_x_2757) ;  /* 0x0000000800d0e947 */ /* 0x000fea0003800000 */
[----:B------:R-:W-:Y:S01]  /*19a40*/  IMAD R10, R24, 0x8, R23 ;  /* 0x00000008180a7824 */ /* 0x000fe200078e0217 */
[----:B------:R-:W-:Y:S01]  /*19a50*/  SHF.L.U32 R2, R28, 0x1f, RZ ;  /* 0x0000001f1c027819 */ /* 0x000fe200000006ff */
[----:B------:R-:W0:Y:S01]  /*19a60*/  S2R R3, SR_TID.X ;  /* 0x0000000000037919 */ /* 0x000e220000002100 */
[----:B------:R-:W-:Y:S02]  /*19a70*/  BSSY B2, `(.L_x_2758) ;  /* 0x0000005000027945 */ /* 0x000fe40003800000 */
[----:B------:R-:W1:Y:S01]  /*19a80*/  SYNCS.PHASECHK.TRANS64.TRYWAIT P1, [R10+URZ+0x28ca0], R2 ;  /* 0x028ca0020a0075a7 */ /* 0x000e62000802017f */
[----:B0-----:R-:W-:-:S04]  /*19a90*/  LOP3.LUT R3, R3, 0x7f, RZ, 0xc0, !PT ;  /* 0x0000007f03037812 */ /* 0x001fc800078ec0ff */
[----:B------:R-:W-:Y:S01]  /*19aa0*/  ISETP.NE.AND P2, PT, R3, RZ, PT ;  /* 0x000000ff0300720c */ /* 0x000fe20003f45270 */
[----:B-1----:R-:W-:-:S12]  /*19ab0*/  @!P1 BRA `(.L_x_2759) ;  /* 0x00000068009c9947 */ /* 0x002fd80003800000 */
.L_x_2902:
[----:B------:R-:W-:Y:S05]  /*19ac0*/  BSYNC B2 ;  /* 0x0000000000027941 */ /* 0x000fea0003800000 */
.L_x_2758:
        /* <DEDUP_REMOVED lines=9> */
.L_x_2761:
[----:B------:R-:W-:Y:S05]  /*19b60*/  BSYNC B2 ;  /* 0x0000000000027941 */ /* 0x000fea0003800000 */
.L_x_2760:
[----:B------:R-:W-:Y:S01]  /*19b70*/  IMAD.MOV.U32 R7, RZ, RZ, RZ ;  /* 0x000000ffff077224 */ /* 0x000fe200078e00ff */
[----:B------:R-:W-:Y:S01]  /*19b80*/  UIADD3 UR4, UP0, UR40, 0x570, URZ ;  /* 0x0000057028047890 */ /* 0x000fe2000ff1e03f */
[----:B------:R-:W-:Y:S01]  /*19b90*/  IMAD R3, R24, 0x2000, R23 ;  /* 0x0000200018037824 */ /* 0x000fe200078e0217 */
[----:B------:R-:W-:Y:S01]  /*19ba0*/  PLOP3.LUT P1, PT, PT, PT, PT, 0x80, 0x0 ;  /* 0x000000000000781c */ /* 0x000fe20003f2f070 */
[----:B------:R-:W-:Y:S01]  /*19bb0*/  IMAD R12, R11, 0x40, R0 ;  /* 0x000000400b0c7824 */ /* 0x000fe200078e0200 */
[----:B------:R-:W-:Y:S01]  /*19bc0*/  R2UR UR10, R7 ;  /* 0x00000000070a72ca */ /* 0x000fe200000e0000 */
[----:B------:R-:W-:Y:S01]  /*19bd0*/  VIADD R3, R3, 0x22400 ;  /* 0x0002240003037836 */ /* 0x000fe20000000000 */
[----:B------:R-:W-:Y:S01]  /*19be0*/  UIADD3.X UR5, URZ, UR41, URZ, UP0, !UPT ;  /* 0x000000293f057290 */ /* 0x000fe200087fe43f */
[----:B------:R-:W-:Y:S01]  /*19bf0*/  VIADD R13, R10, 0x28c90 ;  /* 0x00028c900a0d7836 */ /* 0x000fe20000000000 */
[----:B------:R-:W-:Y:S01]  /*19c00*/  UMOV UR6, 0x0 ;  /* 0x0000000000067882 */ /* 0x000fe20000000000 */
[----:B------:R-:W-:-:S10]  /*19c10*/  UMOV UR7, 0x12f00000 ;  /* 0x12f0000000077882 */ /* 0x000fd40000000000 */
.L_x_2762:
        /* <DEDUP_REMOVED lines=13> */
.L_x_2903:
[----:B------:R-:W-:Y:S05]  /*19cf0*/  BSYNC B2 ;  /* 0x0000000000027941 */ /* 0x000fea0003800000 */
.L_x_2763:
        /* <DEDUP_REMOVED lines=11> */
.L_x_2766:
[----:B------:R-:W-:Y:S05]  /*19db0*/  BSYNC B2 ;  /* 0x0000000000027941 */ /* 0x000fea0003800000 */
.L_x_2765:
[----:B------:R-:W-:Y:S01]  /*19dc0*/  R2UR UR6, R2 ;  /* 0x00000000020672ca */ /* 0x000fe200000e0000 */
[----:B------:R-:W-:Y:S01]  /*19dd0*/  UIADD3 UR4, UP0, UR40, 0x670, URZ ;  /* 0x0000067028047890 */ /* 0x000fe2000ff1e03f */
[----:B------:R-:W-:Y:S02]  /*19de0*/  R2UR UR7, R3 ;  /* 0x00000000030772ca */ /* 0x000fe400000e0000 */
[----:B------:R-:W-:Y:S01]  /*19df0*/  R2UR UR10, R7 ;  /* 0x00000000070a72ca */ /* 0x000fe200000e0000 */
[----:B------:R-:W-:Y:S01]  /*19e00*/  IMAD R7, R24, 0x10000, R23 ;  /* 0x0001000018077824 */ /* 0x000fe200078e0217 */
[----:B------:R-:W-:Y:S01]  /*19e10*/  PLOP3.LUT P1, PT, PT, PT, PT, 0x80, 0x0 ;  /* 0x000000000000781c */ /* 0x000fe20003f2f070 */
[----:B------:R-:W-:Y:S01]  /*19e20*/  UIADD3.X UR5, URZ, UR41, URZ, UP0, !UPT ;  /* 0x000000293f057290 */ /* 0x000fe200087fe43f */
[----:B------:R-:W-:Y:S01]  /*19e30*/  IADD3 R10, R10, 0x28cb0, RZ ;  /* 0x00028cb00a0a7810 */ /* 0x000fe20007ffe0ff */
[----:B------:R-:W-:-:S10]  /*19e40*/  VIADD R13, R7, 0x400 ;  /* 0x00000400070d7836 */ /* 0x000fd40000000000 */
.L_x_2767:
        /* <DEDUP_REMOVED lines=15> */
.L_x_2768:
        /* <DEDUP_REMOVED lines=15> */
.L_x_2769:
        /* <DEDUP_REMOVED lines=15> */
.L_x_2770:
        /* <DEDUP_REMOVED lines=15> */
.L_x_2771:
        /* <DEDUP_REMOVED lines=15> */
.L_x_2772:
        /* <DEDUP_REMOVED lines=15> */
.L_x_2773:
        /* <DEDUP_REMOVED lines=15> */
.L_x_2774:
        /* <DEDUP_REMOVED lines=10> */
.L_x_2757:
[----:B------:R-:W-:Y:S05]  /*1a580*/  BSYNC B1 ;  /* 0x0000000000017941 */ /* 0x000fea0003800000 */
.L_x_2756:
        /* <DEDUP_REMOVED lines=8> */
.L_x_2731:
[----:B------:R-:W-:Y:S05]  /*1a610*/  BSYNC B0 ;  /* 0x0000000000007941 */ /* 0x000fea0003800000 */
.L_x_2730:
[----:B------:R-:W0:Y:S01]  /*1a620*/  LDC R0, c[0x0][0x448] ;  /* 0x00011200ff007b82 */ /* 0x000e220000000800 */
[----:B------:R-:W-:Y:S01]  /*1a630*/  VIADD R3, R32, 0x3f ;  /* 0x0000003f20037836 */ /* 0x000fe20000000000 */
[----:B------:R-:W-:Y:S06]  /*1a640*/  @!P0 WARPSYNC.ALL ;  /* 0x0000000000008948 */ /* 0x000fec0003800000 */
[----:B------:R-:W-:Y:S01]  /*1a650*/  @!P0 BAR.SYNC.DEFER_BLOCKING 0xc, 0x180 ;  /* 0x0306000000008b1d */ /* 0x000fe20000010000 */
[----:B0-----:R-:W-:-:S13]  /*1a660*/  ISETP.NE.AND P1, PT, R0, 0x1, PT ;  /* 0x000000010000780c */ /* 0x001fda0003f25270 */
[----:B------:R-:W0:Y:S08]  /*1a670*/  @P1 LDC R2, c[0x0][0x44c] ;  /* 0x00011300ff021b82 */ /* 0x000e300000000800 */
[----:B------:R-:W1:Y:S01]  /*1a680*/  @P1 LDC R0, c[0x0][0x450] ;  /* 0x00011400ff001b82 */ /* 0x000e620000000800 */
[----:B0-----:R-:W-:-:S05]  /*1a690*/  @P1 IMAD.HI.U32 R5, R3, R2, RZ ;  /* 0x0000000203051227 */ /* 0x001fca00078e00ff */
[----:B-1----:R-:W-:-:S05]  /*1a6a0*/  @P1 SHF.R.U32.HI R3, RZ, R0, R5 ;  /* 0x00000000ff031219 */ /* 0x002fca0000011605 */
[----:B------:R-:W-:Y:S02]  /*1a6b0*/  IMAD.IADD R6, R6, 0x1, R3 ;  /* 0x0000000106067824 */ /* 0x000fe400078e0203 */
[----:B------:R-:W0:Y:S02]  /*1a6c0*/  LDC.64 R2, c[0x0][0x9e0] ;  /* 0x00027800ff027b82 */ /* 0x000e240000000a00 */
[----:B0-----:R-:W-:Y:S01]  /*1a6d0*/  ISETP.GE.AND P2, PT, R3, 0x1, PT ;  /* 0x000000010300780c */ /* 0x001fe20003f46270 */
[----:B------:R-:W-:-:S12]  /*1a6e0*/  IMAD.IADD R2, R6, 0x1, R2 ;  /* 0x0000000106027824 */ /* 0x000fd800078e0202 */
[----:B------:R-:W-:Y:S05]  /*1a6f0*/  @!P2 BRA `(.L_x_2776) ;  /* 0x000000000048a947 */ /* 0x000fea0003800000 */
[C---:B------:R-:W-:Y:S01]  /*1a700*/  ISETP.GT.AND P0, PT, R6.reuse, RZ, PT ;  /* 0x000000ff0600720c */ /* 0x040fe20003f04270 */
[----:B------:R-:W-:Y:S01]  /*1a710*/  BSSY B0, `(.L_x_2777) ;  /* 0x000000e000007945 */ /* 0x000fe20003800000 */
[----:B------:R-:W-:-:S11]  /*1a720*/  IADD3 R0, R6, -0x1, RZ ;  /* 0xffffffff06007810 */ /* 0x000fd60007ffe0ff */
        /* <DEDUP_REMOVED lines=8> */
.L_x_2778:
[----:B------:R-:W-:-:S13]  /*1a7b0*/  ISETP.NE.AND P0, PT, R3, 0x1, PT ;  /* 0x000000010300780c */ /* 0x000fda0003f05270 */
[----:B------:R-:W0:Y:S02]  /*1a7c0*/  @P0 LDC.64 R4, c[0x0][0x9e8] ;  /* 0x00027a00ff040b82 */ /* 0x000e240000000a00 */
[----:B0-----:R-:W-:-:S05]  /*1a7d0*/  @P0 IMAD.HI.U32 R4, R0, R4, RZ ;  /* 0x0000000400040227 */ /* 0x001fca00078e00ff */
[----:B------:R-:W-:-:S07]  /*1a7e0*/  @P0 SHF.R.U32.HI R0, RZ, R5, R4 ;  /* 0x00000005ff000219 */ /* 0x000fce0000011604 */
.L_x_2779:
[----:B------:R-:W-:Y:S05]  /*1a7f0*/  BSYNC B0 ;  /* 0x0000000000007941 */ /* 0x000fea0003800000 */
.L_x_2777:
[----:B------:R-:W-:-:S05]  /*1a800*/  IMAD R5, R0, R3, R3 ;  /* 0x0000000300057224 */ /* 0x000fca00078e0203 */
[----:B------:R-:W-:-:S07]  /*1a810*/  VIMNMX R2, R2, R5, PT ;  /* 0x0000000502027248 */ /* 0x000fce0003fe0100 */
.L_x_2776:
[----:B------:R-:W-:Y:S01]  /*1a820*/  VIADD R2, R2, 0x3f ;  /* 0x0000003f02027836 */ /* 0x000fe20000000000 */
[----:B------:R-:W0:Y:S01]  /*1a830*/  @P1 LDC R7, c[0x0][0x450] ;  /* 0x00011400ff071b82 */ /* 0x000e220000000800 */
[----:B------:R-:W-:-:S03]  /*1a840*/  ULDC UR4, c[0x0][0x9dc] ;  /* 0x0002770000047ab9 */ /* 0x000fc60000000800 */
[----:B------:R-:W-:-:S04]  /*1a850*/  SHF.R.S32.HI R5, RZ, 0x1f, R2 ;  /* 0x0000001fff057819 */ /* 0x000fc80000011402 */
[----:B------:R-:W-:-:S04]  /*1a860*/  LEA.HI R5, R5, R2, RZ, 0x6 ;  /* 0x0000000205057211 */ /* 0x000fc800078f30ff */
[----:B------:R-:W-:Y:S02]  /*1a870*/  SHF.R.S32.HI R0, RZ, 0x6, R5 ;  /* 0x00000006ff007819 */ /* 0x000fe40000011405 */
[----:B------:R-:W1:Y:S02]  /*1a880*/  @P1 LDC R5, c[0x0][0x44c] ;  /* 0x00011300ff051b82 */ /* 0x000e640000000800 */
[----:B------:R-:W-:-:S05]  /*1a890*/  VIMNMX R29, R9, R0, PT ;  /* 0x00000000091d7248 */ /* 0x000fca0003fe0100 */
[----:B------:R2:W-:Y:S01]  /*1a8a0*/  STL [R1+0x18], R29 ;  /* 0x0000181d01007387 */ /* 0x0005e20000100800 */
[----:B-1----:R-:W-:-:S04]  /*1a8b0*/  @P1 IMAD.HI.U32 R0, R32, R5, RZ ;  /* 0x0000000520001227 */ /* 0x002fc800078e00ff */
[----:B------:R-:W-:Y:S01]  /*1a8c0*/  IMAD.MOV.U32 R5, RZ, RZ, R32 ;  /* 0x000000ffff057224 */ /* 0x000fe200078e0020 */
[----:B0-----:R-:W-:-:S05]  /*1a8d0*/  @P1 SHF.R.U32.HI R5, RZ, R7, R0 ;  /* 0x00000007ff051219 */ /* 0x001fca0000011600 */
[----:B------:R-:W-:-:S04]  /*1a8e0*/  IMAD.IADD R2, R8, 0x1, R5 ;  /* 0x0000000108027824 */ /* 0x000fc800078e0205 */
[----:B------:R-:W-:Y:S01]  /*1a8f0*/  VIADD R0, R2, -UR4 ;  /* 0x8000000402007c36 */ /* 0x000fe20008000000 */
[----:B--2---:R-:W-:Y:S06]  /*1a900*/  @!P2 BRA `(.L_x_2780) ;  /* 0x000000000044a947 */ /* 0x004fec0003800000 */
        /* <DEDUP_REMOVED lines=10> */
.L_x_2782:
[----:B------:R-:W-:-:S13]  /*1a9b0*/  ISETP.NE.AND P0, PT, R3, 0x1, PT ;  /* 0x000000010300780c */ /* 0x000fda0003f05270 */
[----:B------:R-:W0:Y:S02]  /*1a9c0*/  @P0 LDC.64 R4, c[0x0][0x9e8] ;  /* 0x00027a00ff040b82 */ /* 0x000e240000000a00 */
[----:B0-----:R-:W-:-:S05]  /*1a9d0*/  @P0 IMAD.HI.U32 R4, R2, R4, RZ ;  /* 0x0000000402040227 */ /* 0x001fca00078e00ff */
[----:B------:R-:W-:-:S07]  /*1a9e0*/  @P0 SHF.R.U32.HI R2, RZ, R5, R4 ;  /* 0x00000005ff020219 */ /* 0x000fce0000011604 */
.L_x_2783:
[----:B------:R-:W-:Y:S05]  /*1a9f0*/  BSYNC B0 ;  /* 0x0000000000007941 */ /* 0x000fea0003800000 */
.L_x_2781:
[----:B------:R-:W-:-:S05]  /*1aa00*/  IMAD R3, R2, R3, RZ ;  /* 0x0000000302037224 */ /* 0x000fca00078e02ff */
[----:B------:R-:W-:-:S07]  /*1aa10*/  VIMNMX R0, R0, R3, !PT ;  /* 0x0000000300007248 */ /* 0x000fce0007fe0100 */
.L_x_2780:
[----:B------:R-:W-:Y:S01]  /*1aa20*/  SHF.R.S32.HI R3, RZ, 0x1f, R0 ;  /* 0x0000001fff037819 */ /* 0x000fe20000011400 */
[----:B------:R-:W-:Y:S03]  /*1aa30*/  BSSY B7, `(.L_x_2784) ;  /* 0x0000378000077945 */ /* 0x000fe60003800000 */
[----:B------:R-:W-:-:S04]  /*1aa40*/  LEA.HI R3, R3, R0, RZ, 0x6 ;  /* 0x0000000003037211 */ /* 0x000fc800078f30ff */
[----:B------:R-:W-:-:S04]  /*1aa50*/  SHF.R.S32.HI R3, RZ, 0x6, R3 ;  /* 0x00000006ff037819 */ /* 0x000fc80000011403 */
[----:B------:R-:W-:-:S04]  /*1aa60*/  VIMNMX R34, RZ, R3, !PT ;  /* 0x00000003ff227248 */ /* 0x000fc80007fe0100 */
[----:B------:R-:W-:-:S13]  /*1aa70*/  ISETP.GT.AND P0, PT, R29, R34, PT ;  /* 0x000000221d00720c */ /* 0x000fda0003f04270 */
        /* <DEDUP_REMOVED lines=8> */
[----:B------:R-:W0:Y:S02]  /*1ab00*/  FLO.U32 R0, UR4 ;  /* 0x0000000400007d00 */ /* 0x000e2400080e0000 */
[----:B0-----:R-:W-:-:S06]  /*1ab10*/  ISETP.EQ.U32.AND P0, PT, R0, R5, PT ;  /* 0x000000050000720c */ /* 0x001fcc0003f02070 */
[----:B------:R-:W1:Y:S07]  /*1ab20*/  POPC R5, UR4 ;  /* 0x0000000400057d09 */ /* 0x000e6e0008000000 */
[----:B-1----:R-:W2:Y:S01]  /*1ab30*/  @P0 ATOMG.E.ADD.STRONG.GPU PT, R3, desc[UR42][R2.64], R5 ;  /* 0x00000005020309a8 */ /* 0x002ea200081ee1ea */
[----:B------:R-:W0:Y:S02]  /*1ab40*/  S2R R4, SR_LTMASK ;  /* 0x0000000000047919 */ /* 0x000e240000003900 */
[----:B0-----:R-:W-:-:S04]  /*1ab50*/  LOP3.LUT R4, R4, UR4, RZ, 0xc0, !PT ;  /* 0x0000000404047c12 */ /* 0x001fc8000f8ec0ff */
[----:B------:R-:W0:Y:S01]  /*1ab60*/  POPC R7, R4 ;  /* 0x0000000400077309 */ /* 0x000e220000000000 */
[----:B--2---:R-:W0:Y:S02]  /*1ab70*/  SHFL.IDX PT, R0, R3, R0, 0x1f ;  /* 0x00001f0003007589 */ /* 0x004e2400000e0000 */
[----:B0-----:R-:W-:Y:S01]  /*1ab80*/  IADD3 R16, R0, UR37, R7 ;  /* 0x0000002500107c10 */ /* 0x001fe2000fffe007 */
[----:B------:R-:W-:Y:S06]  /*1ab90*/  BRA `(.L_x_2786) ;  /* 0x0000003400847947 */ /* 0x000fec0003800000 */
.L_x_2785:
        /* <DEDUP_REMOVED lines=20> */
.L_x_2788:
[----:B------:R-:W-:Y:S05]  /*1ace0*/  BSYNC B6 ;  /* 0x0000000000067941 */ /* 0x000fea0003800000 */
.L_x_2787:
        /* <DEDUP_REMOVED lines=20> */
.L_x_2791:
        /* <DEDUP_REMOVED lines=15> */
.L_x_2790:
[----:B------:R-:W-:Y:S05]  /*1af20*/  BSYNC B6 ;  /* 0x0000000000067941 */ /* 0x000fea0003800000 */
.L_x_2789:
[----:B------:R-:W-:Y:S01]  /*1af30*/  ULDC.64 UR4, c[0x0][0x9f8] ;  /* 0x00027e0000047ab9 */ /* 0x000fe20000000a00 */
[----:B------:R-:W-:Y:S01]  /*1af40*/  IMAD.MOV.U32 R30, RZ, RZ, R19 ;  /* 0x000000ffff1e7224 */ /* 0x000fe200078e0013 */
[----:B------:R-:W-:Y:S01]  /*1af50*/  ISETP.NE.U32.AND P0, PT, RZ, UR4, PT ;  /* 0x00000004ff007c0c */ /* 0x000fe2000bf05070 */
[----:B------:R-:W0:Y:S01]  /*1af60*/  S2R R20, SR_TID.X ;  /* 0x0000000000147919 */ /* 0x000e220000002100 */
[----:B------:R-:W1:Y:S01]  /*1af70*/  LDC R11, c[0x0][0x430] ;  /* 0x00010c00ff0b7b82 */ /* 0x000e620000000800 */
[----:B------:R-:W-:Y:S01]  /*1af80*/  ULDC UR4, c[0x0][0x320] ;  /* 0x0000c80000047ab9 */ /* 0x000fe20000000800 */
[----:B------:R-:W-:-:S13]  /*1af90*/  ISETP.NE.AND.EX P0, PT, RZ, UR5, PT, P0 ;  /* 0x00000005ff007c0c */ /* 0x000fda000bf05300 */
[----:B------:R-:W2:Y:S01]  /*1afa0*/  @P0 LDC.64 R2, c[0x0][0x9f8] ;  /* 0x00027e00ff020b82 */ /* 0x000ea20000000a00 */
[----:B0-----:R-:W-:Y:S01]  /*1afb0*/  LOP3.LUT R20, R20, 0x7f, RZ, 0xc0, !PT ;  /* 0x0000007f14147812 */ /* 0x001fe200078ec0ff */
[----:B--2---:R-:W-:-:S05]  /*1afc0*/  @P0 IMAD.WIDE R2, R19, 0x4, R2 ;  /* 0x0000000413020825 */ /* 0x004fca00078e0202 */
[----:B------:R0:W2:Y:S01]  /*1afd0*/  @P0 LDG.E R30, desc[UR42][R2.64] ;  /* 0x0000002a021e0981 */ /* 0x0000a2000c1e1900 */
[----:B------:R-:W-:Y:S01]  /*1afe0*/  SHF.R.U32.HI R21, RZ, 0x3, R20 ;  /* 0x00000003ff157819 */ /* 0x000fe20000011614 */
[----:B------:R-:W-:Y:S01]  /*1aff0*/  IMAD.MOV.U32 R37, RZ, RZ, RZ ;  /* 0x000000ffff257224 */ /* 0x000fe200078e00ff */
[----:B-1----:R-:W-:Y:S01]  /*1b000*/  ISETP.NE.AND P1, PT, R11, 0x1, PT ;  /* 0x000000010b00780c */ /* 0x002fe20003f25270 */
[----:B------:R-:W1:Y:S01]  /*1b010*/  S2R R20, SR_TID.X ;  /* 0x0000000000147919 */ /* 0x000e620000002100 */
[----:B------:R-:W-:Y:S02]  /*1b020*/  LEA R0, R29, 0xffffffc0, 0x6 ;  /* 0xffffffc01d007811 */ /* 0x000fe400078e30ff */
[----:B------:R-:W-:Y:S01]  /*1b030*/  LOP3.LUT R22, R22, 0xffffffbf, RZ, 0xc0, !PT ;  /* 0xffffffbf16167812 */ /* 0x000fe200078ec0ff */
[----:B------:R-:W3:Y:S08]  /*1b040*/  S2R R12, SR_TID.X ;  /* 0x00000000000c7919 */ /* 0x000ef00000002100 */
[----:B0-----:R-:W0:Y:S08]  /*1b050*/  @P1 LDC R3, c[0x0][0x434] ;  /* 0x00010d00ff031b82 */ /* 0x001e300000000800 */
[----:B------:R-:W4:Y:S01]  /*1b060*/  @P1 LDC R2, c[0x0][0x438] ;  /* 0x00010e00ff021b82 */ /* 0x000f220000000800 */
[----:B-1----:R-:W-:-:S02]  /*1b070*/  IMAD.SHL.U32 R20, R20, 0x10, RZ ;  /* 0x0000001014147824 */ /* 0x002fc400078e00ff */
[----:B---3--:R-:W-:-:S03]  /*1b080*/  IMAD.SHL.U32 R12, R12, 0x8, RZ ;  /* 0x000000080c0c7824 */ /* 0x008fc600078e00ff */
[----:B------:R-:W-:Y:S02]  /*1b090*/  LOP3.LUT R20, R21, 0x70, R20, 0xf8, !PT ;  /* 0x0000007015147812 */ /* 0x000fe400078ef814 */
[----:B------:R-:W1:Y:S01]  /*1b0a0*/  S2R R21, SR_TID.X ;  /* 0x0000000000157919 */ /* 0x000e620000002100 */
[----:B------:R-:W-:Y:S02]  /*1b0b0*/  LOP3.LUT R12, R12, 0x38, RZ, 0xc0, !PT ;  /* 0x000000380c0c7812 */ /* 0x000fe400078ec0ff */
[----:B------:R-:W-:-:S04]  /*1b0c0*/  IMAD.IADD R4, R20, 0x1, R0 ;  /* 0x0000000114047824 */ /* 0x000fc800078e0200 */
[C---:B------:R-:W-:Y:S01]  /*1b0d0*/  IMAD.IADD R9, R4.reuse, 0x1, R33 ;  /* 0x0000000104097824 */ /* 0x040fe200078e0221 */
[----:B------:R-:W-:-:S03]  /*1b0e0*/  ISETP.GE.AND P0, PT, R4, R17, PT ;  /* 0x000000110400720c */ /* 0x000fc60003f06270 */
[----:B0-----:R-:W-:Y:S01]  /*1b0f0*/  @P1 IMAD.HI.U32 R3, R9, R3, RZ ;  /* 0x0000000309031227 */ /* 0x001fe200078e00ff */
[----:B------:R-:W-:-:S03]  /*1b100*/  ISETP.GT.U32.OR P0, PT, R20, 0x3f, P0 ;  /* 0x0000003f1400780c */ /* 0x000fc60000704470 */
[----:B------:R-:W-:Y:S01]  /*1b110*/  IMAD.MOV.U32 R8, RZ, RZ, R9 ;  /* 0x000000ffff087224 */ /* 0x000fe200078e0009 */
[----:B----4-:R-:W-:Y:S02]  /*1b120*/  @P1 SHF.R.U32.HI R8, RZ, R2, R3 ;  /* 0x00000002ff081219 */ /* 0x010fe40000011603 */
[----:B------:R-:W-:-:S04]  /*1b130*/  ISETP.GE.AND P1, PT, R12, UR4, PT ;  /* 0x000000040c007c0c */ /* 0x000fc8000bf26270 */
[----:B------:R-:W-:-:S03]  /*1b140*/  SEL R4, RZ, 0x1, P1 ;  /* 0x00000001ff047807 */ /* 0x000fc60000800000 */
[----:B------:R-:W0:Y:S01]  /*1b150*/  @!P0 LDC.64 R2, c[0x0][0x428] ;  /* 0x00010a00ff028b82 */ /* 0x000e220000000a00 */
[----:B-1----:R-:W-:-:S05]  /*1b160*/  IMAD.SHL.U32 R21, R21, 0x8, RZ ;  /* 0x0000000815157824 */ /* 0x002fca00078e00ff */
[----:B------:R-:W-:-:S04]  /*1b170*/  LOP3.LUT R21, R21, 0x38, RZ, 0xc0, !PT ;  /* 0x0000003815157812 */ /* 0x000fc800078ec0ff */
[----:B------:R-:W-:-:S04]  /*1b180*/  LOP3.LUT R21, R21, 0x40, RZ, 0xfc, !PT ;  /* 0x0000004015157812 */ /* 0x000fc800078efcff */
[----:B------:R-:W-:Y:S02]  /*1b190*/  ISETP.GE.AND P2, PT, R21, UR4, PT ;  /* 0x0000000415007c0c */ /* 0x000fe4000bf46270 */
[----:B------:R-:W1:Y:S02]  /*1b1a0*/  S2R R21, SR_TID.X ;  /* 0x0000000000157919 */ /* 0x000e640000002100 */
[----:B------:R-:W-:-:S04]  /*1b1b0*/  SEL R10, RZ, 0xffffffff, P2 ;  /* 0xffffffffff0a7807 */ /* 0x000fc80001000000 */
[----:B------:R-:W-:-:S04]  /*1b1c0*/  SHF.L.U32 R10, R10, 0x1, RZ ;  /* 0x000000010a0a7819 */ /* 0x000fc800000006ff */
[----:B------:R-:W-:Y:S02]  /*1b1d0*/  LOP3.LUT R10, R10, 0x2, R4, 0xe2, !PT ;  /* 0x000000020a0a7812 */ /* 0x000fe400078ee204 */
[----:B------:R-:W-:Y:S01]  /*1b1e0*/  @P2 LOP3.LUT R22, R22, 0x40, RZ, 0xfc, !PT ;  /* 0x0000004016162812 */ /* 0x000fe200078efcff */
[----:B------:R-:W3:Y:S03]  /*1b1f0*/  @!P0 LDC.64 R4, c[0x0][0x418] ;  /* 0x00010600ff048b82 */ /* 0x000ee60000000a00 */
[----:B------:R-:W-:-:S04]  /*1b200*/  LOP3.LUT R22, R22, 0xffffff7f, RZ, 0xc0, !PT ;  /* 0xffffff7f16167812 */ /* 0x000fc800078ec0ff */
[----:B------:R-:W-:-:S04]  /*1b210*/  @P1 LOP3.LUT R22, R22, 0x80, RZ, 0xfc, !PT ;  /* 0x0000008016161812 */ /* 0x000fc800078efcff */
[----:B------:R-:W-:Y:S01]  /*1b220*/  LOP3.LUT R22, R22, 0xffffffdf, RZ, 0xc0, !PT ;  /* 0xffffffdf16167812 */ /* 0x000fe200078ec0ff */
[----:B-1----:R-:W-:-:S05]  /*1b230*/  IMAD.SHL.U32 R21, R21, 0x8, RZ ;  /* 0x0000000815157824 */ /* 0x002fca00078e00ff */
[----:B------:R-:W-:-:S04]  /*1b240*/  LOP3.LUT R21, R21, 0x38, RZ, 0xc0, !PT ;  /* 0x0000003815157812 */ /* 0x000fc800078ec0ff */
[C---:B------:R-:W-:Y:S02]  /*1b250*/  LOP3.LUT R27, R21.reuse, 0x80, RZ, 0xfc, !PT ;  /* 0x00000080151b7812 */ /* 0x040fe400078efcff */
[----:B------:R-:W-:Y:S02]  /*1b260*/  LOP3.LUT R21, R21, 0xc0, RZ, 0xfc, !PT ;  /* 0x000000c015157812 */ /* 0x000fe400078efcff */
[----:B------:R-:W-:Y:S02]  /*1b270*/  ISETP.GE.AND P2, PT, R27, UR4, PT ;  /* 0x000000041b007c0c */ /* 0x000fe4000bf46270 */
[----:B------:R-:W-:Y:S02]  /*1b280*/  ISETP.GE.AND P1, PT, R21, UR4, PT ;  /* 0x0000000415007c0c */ /* 0x000fe4000bf26270 */
[----:B------:R-:W1:Y:S01]  /*1b290*/  S2R R21, SR_TID.X ;  /* 0x0000000000157919 */ /* 0x000e620000002100 */
[----:B------:R-:W-:Y:S02]  /*1b2a0*/  SEL R6, RZ, 0x4, P2 ;  /* 0x00000004ff067807 */ /* 0x000fe40001000000 */
[----:B------:R-:W-:-:S04]  /*1b2b0*/  SEL R7, RZ, 0x8, P1 ;  /* 0x00000008ff077807 */ /* 0x000fc80000800000 */
[----:B------:R-:W-:Y:S01]  /*1b2c0*/  LOP3.LUT R10, R7, R10, R6, 0xfe, !PT ;  /* 0x0000000a070a7212 */ /* 0x000fe200078efe06 */
[--C-:B------:R-:W-:Y:S01]  /*1b2d0*/  @!P0 IMAD.MOV.U32 R6, RZ, RZ, R8.reuse ;  /* 0x000000ffff068224 */ /* 0x100fe200078e0008 */
[----:B------:R-:W-:Y:S02]  /*1b2e0*/  @!P0 SHF.R.S32.HI R7, RZ, 0x1f, R8 ;  /* 0x0000001fff078819 */ /* 0x000fe40000011408 */
[----:B------:R-:W-:-:S04]  /*1b2f0*/  @P2 LOP3.LUT R22, R22, 0x20, RZ, 0xfc, !PT ;  /* 0x0000002016162812 */ /* 0x000fc800078efcff */
[----:B------:R-:W-:-:S04]  /*1b300*/  LOP3.LUT R22, R22, 0xffffffef, RZ, 0xc0, !PT ;  /* 0xffffffef16167812 */ /* 0x000fc800078ec0ff */
[----:B------:R-:W-:Y:S01]  /*1b310*/  @P1 LOP3.LUT R22, R22, 0x10, RZ, 0xfc, !PT ;  /* 0x0000001016161812 */ /* 0x000fe200078efcff */
[----:B-1----:R-:W-:-:S05]  /*1b320*/  IMAD.SHL.U32 R21, R21, 0x8, RZ ;  /* 0x0000000815157824 */ /* 0x002fca00078e00ff */
[----:B------:R-:W-:-:S04]  /*1b330*/  LOP3.LUT R21, R21, 0x38, RZ, 0xc0, !PT ;  /* 0x0000003815157812 */ /* 0x000fc800078ec0ff */
[----:B------:R-:W-:Y:S02]  /*1b340*/  LOP3.LUT R13, R21, 0x180, RZ, 0xfc, !PT ;  /* 0x00000180150d7812 */ /* 0x000fe400078efcff */
[----:B------:R-:W-:Y:S02]  /*1b350*/  LOP3.LUT R14, R12, 0x1c0, RZ, 0xfc, !PT ;  /* 0x000001c00c0e7812 */ /* 0x000fe400078efcff */
[----:B------:R-:W-:Y:S02]  /*1b360*/  LOP3.LUT R22, R22, 0xfffffff7, RZ, 0xc0, !PT ;  /* 0xfffffff716167812 */ /* 0x000fe400078ec0ff */
[----:B--2---:R-:W-:Y:S01]  /*1b370*/  SHF.R.S32.HI R35, RZ, 0x1f, R30 ;  /* 0x0000001fff237819 */ /* 0x004fe2000001141e */
[----:B0-----:R-:W-:-:S04]  /*1b380*/  @!P0 IMAD.WIDE.U32 R6, R30, R2, R6 ;  /* 0x000000021e068225 */ /* 0x001fc800078e0006 */
[----:B------:R-:W-:Y:S01]  /*1b390*/  @!P0 IMAD R2, R35, R2, RZ ;  /* 0x0000000223028224 */ /* 0x000fe200078e02ff */
[----:B---3--:R-:W-:-:S03]  /*1b3a0*/  @!P0 LEA R4, P1, R6, R4, 0x2 ;  /* 0x0000000406048211 */ /* 0x008fc600078210ff */
[----:B------:R-:W-:-:S04]  /*1b3b0*/  @!P0 IMAD R3, R30, R3, R2 ;  /* 0x000000031e038224 */ /* 0x000fc800078e0202 */
[----:B------:R-:W-:-:S05]  /*1b3c0*/  @!P0 IMAD.IADD R3, R7, 0x1, R3 ;  /* 0x0000000107038824 */ /* 0x000fca00078e0203 */
[----:B------:R-:W-:-:S05]  /*1b3d0*/  @!P0 LEA.HI.X R5, R6, R5, R3, 0x2, P1 ;  /* 0x0000000506058211 */ /* 0x000fca00008f1403 */
[----:B------:R0:W5:Y:S01]  /*1b3e0*/  @!P0 LDG.E R37, desc[UR42][R4.64] ;  /* 0x0000002a04258981 */ /* 0x000162000c1e1900 */
[----:B------:R-:W-:Y:S02]  /*1b3f0*/  ISETP.GE.AND P0, PT, R13, UR4, PT ;  /* 0x000000040d007c0c */ /* 0x000fe4000bf06270 */
[C---:B------:R-:W-:Y:S02]  /*1b400*/  LOP3.LUT R13, R12.reuse, 0x100, RZ, 0xfc, !PT ;  /* 0x000001000c0d7812 */ /* 0x040fe400078efcff */
[----:B------:R-:W-:Y:S02]  /*1b410*/  LOP3.LUT R12, R12, 0x140, RZ, 0xfc, !PT ;  /* 0x000001400c0c7812 */ /* 0x000fe400078efcff */
[----:B------:R-:W-:Y:S02]  /*1b420*/  ISETP.GE.AND P3, PT, R13, UR4, PT ;  /* 0x000000040d007c0c */ /* 0x000fe4000bf66270 */
[----:B------:R-:W-:Y:S02]  /*1b430*/  ISETP.GE.AND P2, PT, R12, UR4, PT ;  /* 0x000000040c007c0c */ /* 0x000fe4000bf46270 */
[----:B0-----:R-:W-:-:S02]  /*1b440*/  SEL R4, RZ, 0x10, P3 ;  /* 0x00000010ff047807 */ /* 0x001fc40001800000 */
[----:B------:R-:W-:Y:S02]  /*1b450*/  SEL R5, RZ, 0x20, P2 ;  /* 0x00000020ff057807 */ /* 0x000fe40001000000 */
[----:B------:R-:W-:Y:S02]  /*1b460*/  SEL R3, RZ, 0x40, P0 ;  /* 0x00000040ff037807 */ /* 0x000fe40000000000 */
[----:B------:R-:W-:Y:S02]  /*1b470*/  LOP3.LUT R4, R5, R10, R4, 0xfe, !PT ;  /* 0x0000000a05047212 */ /* 0x000fe400078efe04 */
[----:B------:R-:W-:Y:S01]  /*1b480*/  ISETP.GE.AND P0, PT, R14, UR4, PT ;  /* 0x000000040e007c0c */ /* 0x000fe2000bf06270 */
[----:B------:R-:W-:Y:S01]  /*1b490*/  UMOV UR4, 0xffffffff ;  /* 0xffffffff00047882 */ /* 0x000fe20000000000 */
[----:B------:R-:W-:Y:S01]  /*1b4a0*/  LOP3.LUT R6, R4, R3, RZ, 0xfc, !PT ;  /* 0x0000000304067212 */ /* 0x000fe200078efcff */
[----:B------:R-:W-:Y:S01]  /*1b4b0*/  IMAD.MOV R3, RZ, RZ, -R8 ;  /* 0x000000ffff037224 */ /* 0x000fe200078e0a08 */
[----:B------:R-:W-:-:S02]  /*1b4c0*/  @P3 LOP3.LUT R22, R22, 0x8, RZ, 0xfc, !PT ;  /* 0x0000000816163812 */ /* 0x000fc400078efcff */
[----:B------:R-:W-:Y:S01]  /*1b4d0*/  SEL R2, RZ, 0x80, P0 ;  /* 0x00000080ff027807 */ /* 0x000fe20000000000 */
[----:B------:R-:W-:Y:S01]  /*1b4e0*/  IMAD R3, R11, R3, R9 ;  /* 0x000000030b037224 */ /* 0x000fe200078e0209 */
[----:B------:R0:W-:Y:S01]  /*1b4f0*/  STL [R1+0x2c], R6 ;  /* 0x00002c0601007387 */ /* 0x0001e20000100800 */
[----:B------:R-:W-:-:S03]  /*1b500*/  LOP3.LUT R22, R22, 0xfffffffb, RZ, 0xc0, !PT ;  /* 0xfffffffb16167812 */ /* 0x000fc600078ec0ff */
[----:B------:R0:W-:Y:S01]  /*1b510*/  STL [R1], R3 ;  /* 0x0000000301007387 */ /* 0x0001e20000100800 */
[----:B------:R-:W-:Y:S01]  /*1b520*/  @P2 LOP3.LUT R22, R22, 0x4, RZ, 0xfc, !PT ;  /* 0x0000000416162812 */ /* 0x000fe200078efcff */
[----:B------:R-:W-:Y:S06]  /*1b530*/  BRA.DIV UR4, `(.L_x_2792) ;  /* 0x0000005204247947 */ /* 0x000fec000b800000 */
.L_x_2906:
[----:B0-----:R-:W-:Y:S01]  /*1b540*/  IMAD.U32 R3, RZ, RZ, UR38 ;  /* 0x00000026ff037e24 */ /* 0x001fe2000f8e00ff */
[----:B------:R-:W-:Y:S02]  /*1b550*/  LOP3.LUT R2, R6, R2, RZ, 0xfc, !PT ;  /* 0x0000000206027212 */ /* 0x000fe400078efcff */
[----:B------:R-:W-:Y:S02]  /*1b560*/  ISETP.GT.U32.AND P1, PT, R20, 0x3f, PT ;  /* 0x0000003f1400780c */ /* 0x000fe40003f24070 */
[----:B------:R-:W-:Y:S01]  /*1b570*/  ISETP.NE.AND P0, PT, R3, 0x3, PT ;  /* 0x000000030300780c */ /* 0x000fe20003f05270 */
[----:B------:R0:W-:Y:S01]  /*1b580*/  STL [R1+0xc], R2 ;  /* 0x00000c0201007387 */ /* 0x0001e20000100800 */
[----:B------:R-:W-:Y:S02]  /*1b590*/  LOP3.LUT R22, R22, 0xfffffbff, RZ, 0xc0, !PT ;  /* 0xfffffbff16167812 */ /* 0x000fe400078ec0ff */
[----:B------:R-:W-:-:S09]  /*1b5a0*/  SHF.R.S32.HI R29, RZ, 0x1f, R18 ;  /* 0x0000001fff1d7819 */ /* 0x000fd20000011412 */
[----:B------:R-:W-:-:S04]  /*1b5b0*/  @P0 LOP3.LUT R22, R22, 0x400, RZ, 0xfc, !PT ;  /* 0x0000040016160812 */ /* 0x000fc800078efcff */
[----:B------:R-:W-:-:S04]  /*1b5c0*/  LOP3.LUT R22, R22, 0xfffffffe, RZ, 0xc0, !PT ;  /* 0xfffffffe16167812 */ /* 0x000fc800078ec0ff */
[----:B------:R-:W-:Y:S01]  /*1b5d0*/  @P1 LOP3.LUT R22, R22, 0x1, RZ, 0xfc, !PT ;  /* 0x0000000116161812 */ /* 0x000fe200078efcff */
[----:B0-----:R-:W-:Y:S06]  /*1b5e0*/  @!P0 BRA `(.L_x_2793) ;  /* 0x0000000000048947 */ /* 0x001fec0003800000 */
[----:B------:R-:W-:Y:S01]  /*1b5f0*/  BPT.TRAP 0x1 ;  /* 0x000000040000795c */ /* 0x000fe20000300000 */
.L_x_2793:
[----:B------:R-:W0:Y:S01]  /*1b600*/  S2R R2, SR_TID.X ;  /* 0x0000000000027919 */ /* 0x000e220000002100 */
[----:B------:R-:W-:Y:S01]  /*1b610*/  IMAD R27, R25, 0x8, R23 ;  /* 0x00000008191b7824 */ /* 0x000fe200078e0217 */
[----:B------:R-:W-:Y:S01]  /*1b620*/  BSSY B0, `(.L_x_2794) ;  /* 0x0000007000007945 */ /* 0x000fe20003800000 */
[----:B0-----:R-:W-:-:S04]  /*1b630*/  LOP3.LUT R2, R2, 0x7f, RZ, 0xc0, !PT ;  /* 0x0000007f02027812 */ /* 0x001fc800078ec0ff */
[----:B------:R-:W-:-:S04]  /*1b640*/  SHF.R.U32.HI R2, RZ, 0x3, R2 ;  /* 0x00000003ff027819 */ /* 0x000fc80000011602 */
[----:B------:R-:W-:Y:S02]  /*1b650*/  IADD3 R17, -R2, R17, -R0 ;  /* 0x0000001102117210 */ /* 0x000fe40007ffe900 */
[----:B------:R-:W-:-:S04]  /*1b660*/  SHF.L.U32 R0, R26, 0x1f, RZ ;  /* 0x0000001f1a007819 */ /* 0x000fc800000006ff */
[----:B------:R-:W0:Y:S02]  /*1b670*/  SYNCS.PHASECHK.TRANS64.TRYWAIT P0, [R27+URZ+0x28c40], R0 ;  /* 0x028c40001b0075a7 */ /* 0x000e24000800017f */
[----:B0-----:R-:W-:Y:S05]  /*1b680*/  @!P0 BRA `(.L_x_2795) ;  /* 0x0000005000048947 */ /* 0x001fea0003800000 */
.L_x_2907:
[----:B------:R-:W-:Y:S05]  /*1b690*/  BSYNC B0 ;  /* 0x0000000000007941 */ /* 0x000fea0003800000 */
.L_x_2794:
[----:B------:R-:W0:Y:S01]  /*1b6a0*/  LDL R2, [R1] ;  /* 0x0000000001027983 */ /* 0x000e220000100800 */
[----:B------:R-:W-:Y:S01]  /*1b6b0*/  ULDC.64 UR4, c[0x0][0x300] ;  /* 0x0000c00000047ab9 */ /* 0x000fe20000000a00 */
[----:B-----5:R-:W-:Y:S01]  /*1b6c0*/  SHF.R.S32.HI R4, RZ, 0x1f, R37 ;  /* 0x0000001fff047819 */ /* 0x020fe20000011425 */
[----:B------:R-:W-:Y:S01]  /*1b6d0*/  IMAD R5, R25, 0x1000, R36 ;  /* 0x0000100019057824 */ /* 0x000fe200078e0224 */
[----:B------:R-:W1:Y:S01]  /*1b6e0*/  S2R R7, SR_TID.X ;  /* 0x0000000000077919 */ /* 0x000e620000002100 */
[----:B------:R-:W-:Y:S01]  /*1b6f0*/  LOP3.LUT R22, R22, 0xfffffffd, RZ, 0xc0, !PT ;  /* 0xfffffffd16167812 */ /* 0x000fe200078ec0ff */
        /* <DEDUP_REMOVED lines=60> */
.L_x_2917:
        /* <DEDUP_REMOVED lines=10> */
.L_x_2797:
        /* <DEDUP_REMOVED lines=11> */
.L_x_2798:
[----:B------:R1:W5:Y:S01]  /*1bc10*/  LDL R4, [R1+0xc] ;  /* 0x00000c0001047983 */ /* 0x0003620000100800 */
[----:B------:R1:W-:Y:S02]  /*1bc20*/  SYNCS.ARRIVE.TRANS64.A1T0 RZ, [R27+URZ+0x28c30], RZ ;  /* 0x028c30ff1bff79a7 */ /* 0x0003e4000810003f */
[----:B------:R-:W-:Y:S05]  /*1bc30*/  WARPSYNC.ALL ;  /* 0x0000000000007948 */ /* 0x000fea0003800000 */
[----:B------:R-:W-:Y:S01]  /*1bc40*/  ULDC.64 UR4, c[0x0][0xa00] ;  /* 0x0002800000047ab9 */ /* 0x000fe20000000a00 */
[----:B------:R-:W-:Y:S01]  /*1bc50*/  VIADD R0, R23, 0x20400 ;  /* 0x0002040017007836 */ /* 0x000fe20000000000 */
[----:B------:R-:W-:Y:S01]  /*1bc60*/  BAR.SYNC.DEFER_BLOCKING 0x8, 0x100 ;  /* 0x0204000000007b1d */ /* 0x000fe20000010000 */
[----:B------:R-:W-:Y:S02]  /*1bc70*/  ISETP.NE.U32.AND P0, PT, RZ, UR4, PT ;  /* 0x00000004ff007c0c */ /* 0x000fe4000bf05070 */
[----:B0-----:R-:W-:-:S02]  /*1bc80*/  SHF.R.S32.HI R2, RZ, 0x1f, R19 ;  /* 0x0000001fff027819 */ /* 0x001fc40000011413 */
[----:B------:R-:W-:Y:S01]  /*1bc90*/  ISETP.NE.AND.EX P0, PT, RZ, UR5, PT, P0 ;  /* 0x00000005ff007c0c */ /* 0x000fe2000bf05300 */
[----:B------:R-:W-:Y:S01]  /*1bca0*/  ULDC.64 UR4, c[0x0][0x298] ;  /* 0x0000a60000047ab9 */ /* 0x000fe20000000a00 */
[----:B------:R-:W-:Y:S01]  /*1bcb0*/  LOP3.LUT P1, RZ, R0, 0x3ff, RZ, 0xc0, !PT ;  /* 0x000003ff00ff7812 */ /* 0x000fe2000782c0ff */
[----:B------:R-:W-:Y:S01]  /*1bcc0*/  BSSY B6, `(.L_x_2799) ;  /* 0x000001f000067945 */ /* 0x000fe20003800000 */
[----:B------:R-:W-:Y:S02]  /*1bcd0*/  SHF.R.S32.HI R0, RZ, 0x1f, R31 ;  /* 0x0000001fff007819 */ /* 0x000fe4000001141f */
[----:B------:R-:W-:Y:S02]  /*1bce0*/  SEL R3, R2, RZ, !P0 ;  /* 0x000000ff02037207 */ /* 0x000fe40004000000 */
[----:B------:R-:W-:Y:S01]  /*1bcf0*/  SEL R2, R19, RZ, !P0 ;  /* 0x000000ff13027207 */ /* 0x000fe20004000000 */
[----:B------:R-:W-:Y:S02]  /*1bd00*/  IMAD R0, R0, UR4, RZ ;  /* 0x0000000400007c24 */ /* 0x000fe4000f8e02ff */
[----:B------:R-:W-:Y:S02]  /*1bd10*/  STL [R1+0x3c], R3 ;  /* 0x00003c0301007387 */ /* 0x000fe40000100800 */
[----:B------:R-:W-:-:S02]  /*1bd20*/  IMAD R0, R31, UR5, R0 ;  /* 0x000000051f007c24 */ /* 0x000fc4000f8e0200 */
[----:B------:R0:W-:Y:S02]  /*1bd30*/  STL [R1+0x20], R2 ;  /* 0x0000200201007387 */ /* 0x0001e40000100800 */
[----:B0-----:R-:W-:-:S04]  /*1bd40*/  IMAD.WIDE.U32 R2, R31, UR4, RZ ;  /* 0x000000041f027c25 */ /* 0x001fc8000f8e00ff */
[----:B------:R-:W-:Y:S01]  /*1bd50*/  IMAD.IADD R0, R3, 0x1, R0 ;  /* 0x0000000103007824 */ /* 0x000fe200078e0200 */
[----:B------:R0:W-:Y:S04]  /*1bd60*/  STL.64 [R1+0x10], R2 ;  /* 0x0000100201007387 */ /* 0x0001e80000100a00 */
[----:B------:R0:W-:Y:S01]  /*1bd70*/  STL [R1+0x38], R0 ;  /* 0x0000380001007387 */ /* 0x0001e20000100800 */
[----:B-----5:R-:W-:-:S04]  /*1bd80*/  PRMT R31, R4, 0x8880, RZ ;  /* 0x00008880041f7816 */ /* 0x020fc800000000ff */
[----:B------:R-:W-:Y:S01]  /*1bd90*/  PRMT R31, R31, 0x7710, RZ ;  /* 0x000077101f1f7816 */ /* 0x000fe200000000ff */
[----:B------:R-:W-:Y:S06]  /*1bda0*/  @!P1 BRA `(.L_x_2800) ;  /* 0x0000000000409947 */ /* 0x000fec0003800000 */
[----:B0-----:R-:W-:Y:S01]  /*1bdb0*/  MOV R2, 0x0 ;  /* 0x0000000000027802 */ /* 0x001fe20000000f00 */
[----:B------:R-:W-:Y:S01]  /*1bdc0*/  ULDC.64 UR4, c[0x4][0x90] ;  /* 0x0100240000047ab9 */ /* 0x000fe20000000a00 */
[----:B------:R-:W-:Y:S01]  /*1bdd0*/  ULDC.64 UR6, c[0x4][0x98] ;  /* 0x0100260000067ab9 */ /* 0x000fe20000000a00 */
[----:B------:R-:W-:Y:S01]  /*1bde0*/  ULDC.64 UR8, c[0x4][0x20] ;  /* 0x0100080000087ab9 */ /* 0x000fe20000000a00 */
[----:B------:R-:W-:Y:S01]  /*1bdf0*/  IMAD.U32 R4, RZ, RZ, UR4 ;  /* 0x00000004ff047e24 */ /* 0x000fe2000f8e00ff */
        /* <DEDUP_REMOVED lines=11> */
.L_x_2800:
[----:B------:R-:W-:Y:S05]  /*1beb0*/  BSYNC B6 ;  /* 0x0000000000067941 */ /* 0x000fea0003800000 */
.L_x_2799:
[----:B0-----:R-:W2:Y:S01]  /*1bec0*/  LDL.LU R0, [R1+0x38] ;  /* 0x0000380001007983 */ /* 0x001ea20000300800 */
        /* <DEDUP_REMOVED lines=27> */
[----:B------:R-:W-:Y:S02]  /*1c080*/  IMAD.IADD R0, R20, 0x1, R32 ;  /* 0x0000000114007824 */ /* 0x000fe400078e0220 */
        /* <DEDUP_REMOVED lines=31> */
[----:B------:R-:W-:Y:S01]  /*1c280*/  IMAD.IADD R32, R10, 0x1, R32 ;  /* 0x000000010a207824 */ /* 0x000fe200078e0220 */
        /* <DEDUP_REMOVED lines=31> */
.L_x_2926:
[----:B------:R-:W-:-:S05]  /*1c480*/  VIADD R32, R32, 0x30 ;  /* 0x0000003020207836 */ /* 0x000fca0000000000 */
[----:B------:R-:W-:-:S13]  /*1c490*/  ISETP.GE.AND P0, PT, R32, R3, PT ;  /* 0x000000032000720c */ /* 0x000fda0003f06270 */
[----:B0-----:R-:W-:-:S05]  /*1c4a0*/  @!P0 LEA R2, P2, R9, R0, 0x1 ;  /* 0x0000000009028211 */ /* 0x001fca00078408ff */
[----:B-1----:R-:W-:-:S05]  /*1c4b0*/  @!P0 IMAD.X R3, RZ, RZ, R4, P2 ;  /* 0x000000ffff038224 */ /* 0x002fca00010e0604 */
[----:B------:R-:W-:Y:S01]  /*1c4c0*/  @!PT LDS RZ, [RZ] ;  /* 0x00000000fffff984 */ /* 0x000fe20000000800 */
[----:B------:R-:W-:Y:S01]  /*1c4d0*/  @!PT LDS RZ, [RZ] ;  /* 0x00000000fffff984 */ /* 0x000fe20000000800 */
[----:B------:R-:W-:Y:S01]  /*1c4e0*/  @!PT LDS RZ, [RZ] ;  /* 0x00000000fffff984 */ /* 0x000fe20000000800 */
[----:B------:R0:W-:Y:S01]  /*1c4f0*/  @!P0 LDGSTS.E.BYPASS.LTC128B.128 [R8+0x21c00], desc[UR42][R2.64], !P1 ;  /* 0x21c0000002088fae */ /* 0x0001e2000c901d6a */
[----:B------:R-:W-:Y:S01]  /*1c500*/  PLOP3.LUT P0, PT, PT, PT, PT, 0x80, 0x0 ;  /* 0x000000000000781c */ /* 0x000fe20003f0f070 */
[----:B------:R-:W-:-:S12]  /*1c510*/  NOP ;  /* 0x0000000000007918 */ /* 0x000fd80000000000 */
.L_x_2802:
        /* <DEDUP_REMOVED lines=18> */
.L_x_2927:
[----:B------:R-:W-:Y:S05]  /*1c640*/  BSYNC B0 ;  /* 0x0000000000007941 */ /* 0x000fea0003800000 */
.L_x_2803:
[----:B------:R-:W-:-:S05]  /*1c650*/  IMAD.U32 R2, RZ, RZ, UR38 ;  /* 0x00000026ff027e24 */ /* 0x000fca000f8e00ff */
[----:B------:R-:W-:-:S13]  /*1c660*/  ISETP.NE.AND P0, PT, R2, 0x3, PT ;  /* 0x000000030200780c */ /* 0x000fda0003f05270 */
[----:B------:R-:W-:Y:S05]  /*1c670*/  @!P0 BRA `(.L_x_2805) ;  /* 0x0000000000048947 */ /* 0x000fea0003800000 */
[----:B------:R-:W-:Y:S01]  /*1c680*/  BPT.TRAP 0x1 ;  /* 0x000000040000795c */ /* 0x000fe20000300000 */
.L_x_2805:
[----:B0-----:R-:W-:Y:S01]  /*1c690*/  SHF.L.U32 R0, R26, 0x1f, RZ ;  /* 0x0000001f1a007819 */ /* 0x001fe200000006ff */
[----:B------:R-:W-:Y:S03]  /*1c6a0*/  BSSY B0, `(.L_x_2806) ;  /* 0x0000003000007945 */ /* 0x000fe60003800000 */
[----:B------:R-:W0:Y:S02]  /*1c6b0*/  SYNCS.PHASECHK.TRANS64.TRYWAIT P0, [R27+URZ+0x28c60], R0 ;  /* 0x028c60001b0075a7 */ /* 0x000e24000800017f */
[----:B0-----:R-:W-:Y:S05]  /*1c6c0*/  @!P0 BRA `(.L_x_2807) ;  /* 0x0000004800b08947 */ /* 0x001fea0003800000 */
.L_x_2928:
[----:B------:R-:W-:Y:S05]  /*1c6d0*/  BSYNC B0 ;  /* 0x0000000000007941 */ /* 0x000fea0003800000 */
.L_x_2806:
        /* <DEDUP_REMOVED lines=13> */
[----:B------:R-:W-:-:S03]  /*1c7b0*/  IMAD R4, R25, 0x8000, R36 ;  /* 0x0000800019047824 */ /* 0x000fc600078e0224 */
        /* <DEDUP_REMOVED lines=10> */
[----:B------:R-:W2:Y:S01]  /*1c860*/  LDL R3, [R1+0xc] ;  /* 0x00000c0001037983 */ /* 0x000ea20000100800 */
[----:B------:R-:W-:Y:S01]  /*1c870*/  IMAD R4, R4, 0x2, R23 ;  /* 0x0000000204047824 */ /* 0x000fe200078e0217 */
[C---:B------:R-:W-:Y:S01]  /*1c880*/  LOP3.LUT P5, RZ, R31.reuse, 0x2, RZ, 0xc0, !PT ;  /* 0x000000021fff7812 */ /* 0x040fe200078ac0ff */
[----:B------:R-:W0:Y:S01]  /*1c890*/  S2R R7, SR_TID.X ;  /* 0x0000000000077919 */ /* 0x000e220000002100 */
[C---:B------:R-:W-:Y:S02]  /*1c8a0*/  LOP3.LUT P4, RZ, R31.reuse, 0x4, RZ, 0xc0, !PT ;  /* 0x000000041fff7812 */ /* 0x040fe4000788c0ff */
[C---:B------:R-:W-:Y:S01]  /*1c8b0*/  LOP3.LUT P3, RZ, R31.reuse, 0x8, RZ, 0xc0, !PT ;  /* 0x000000081fff7812 */ /* 0x040fe2000786c0ff */
        /* <DEDUP_REMOVED lines=82> */
.L_x_2938:
        /* <DEDUP_REMOVED lines=34> */
.L_x_2809:
        /* <DEDUP_REMOVED lines=11> */
.L_x_2810:
[----:B------:R-:W2:Y:S01]  /*1d0b0*/  LDL.LU R2, [R1+0x18] ;  /* 0x0000180001027983 */ /* 0x000ea20000300800 */
[----:B------:R1:W-:Y:S01]  /*1d0c0*/  SYNCS.ARRIVE.TRANS64.A1T0 RZ, [R27+URZ+0x28c50], RZ ;  /* 0x028c50ff1bff79a7 */ /* 0x0003e2000810003f */
[----:B------:R-:W-:Y:S01]  /*1d0d0*/  BSSY B0, `(.L_x_2811) ;  /* 0x00000f6000007945 */ /* 0x000fe20003800000 */
[----:B--2---:R-:W-:-:S05]  /*1d0e0*/  VIADD R7, R2, 0xfffffffe ;  /* 0xfffffffe02077836 */ /* 0x004fca0000000000 */
[----:B------:R-:W-:-:S13]  /*1d0f0*/  ISETP.GE.AND P0, PT, R7, R34, PT ;  /* 0x000000220700720c */ /* 0x000fda0003f06270 */
[----:B-1----:R-:W-:Y:S05]  /*1d100*/  @!P0 BRA `(.L_x_2812) ;  /* 0x0000000c00c88947 */ /* 0x002fea0003800000 */
[----:B------:R-:W2:Y:S04]  /*1d110*/  LDL.LU R3, [R1+0x2c] ;  /* 0x00002c0001037983 */ /* 0x000ea80000300800 */
[----:B------:R-:W3:Y:S01]  /*1d120*/  LDL.LU R2, [R1+0xc] ;  /* 0x00000c0001027983 */ /* 0x000ee20000300800 */
[----:B--2---:R-:W-:Y:S02]  /*1d130*/  LOP3.LUT R32, R3, 0x40, RZ, 0xc0, !PT ;  /* 0x0000004003207812 */ /* 0x004fe400078ec0ff */
[----:B---3--:R-:W-:Y:S02]  /*1d140*/  LOP3.LUT R31, R2, 0x80, RZ, 0xc0, !PT ;  /* 0x00000080021f7812 */ /* 0x008fe400078ec0ff */
[----:B------:R-:W-:Y:S02]  /*1d150*/  SHF.R.U32.HI R32, RZ, 0x2, R32 ;  /* 0x00000002ff207819 */ /* 0x000fe40000011620 */
[----:B------:R-:W-:-:S07]  /*1d160*/  SHF.R.U32.HI R31, RZ, 0x3, R31 ;  /* 0x00000003ff1f7819 */ /* 0x000fce000001161f */
.L_x_2825:
[----:B-1----:R-:W1:Y:S01]  /*1d170*/  S2R R2, SR_TID.X ;  /* 0x0000000000027919 */ /* 0x002e620000002100 */
[----:B0-----:R-:W0:Y:S01]  /*1d180*/  LDC R5, c[0x0][0x430] ;  /* 0x00010c00ff057b82 */ /* 0x001e220000000800 */
[----:B------:R-:W-:Y:S01]  /*1d190*/  LEA R4, R7, R33, 0x6 ;  /* 0x0000002107047211 */ /* 0x000fe200078e30ff */
[----:B------:R-:W-:Y:S01]  /*1d1a0*/  IMAD.U32 R10, RZ, RZ, UR38 ;  /* 0x00000026ff0a7e24 */ /* 0x000fe2000f8e00ff */
        /* <DEDUP_REMOVED lines=10> */
[----:B------:R-:W-:-:S04]  /*1d250*/  IMAD.IADD R4, R8, 0x1, R4 ;  /* 0x0000000108047824 */ /* 0x000fc800078e0204 */
[----:B------:R-:W-:-:S05]  /*1d260*/  IMAD.MOV.U32 R2, RZ, RZ, R4 ;  /* 0x000000ffff027224 */ /* 0x000fca00078e0004 */
        /* <DEDUP_REMOVED lines=23> */
[----:B------:R-:W-:Y:S01]  /*1d3e0*/  ISETP.GT.AND P3, PT, R2, R34, PT ;  /* 0x000000220200720c */ /* 0x000fe20003f64270 */
[----:B0-----:R-:W-:-:S12]  /*1d3f0*/  @!P1 BRA `(.L_x_2813) ;  /* 0x0000000000049947 */ /* 0x001fd80003800000 */
[----:B------:R-:W-:Y:S01]  /*1d400*/  BPT.TRAP 0x1 ;  /* 0x000000040000795c */ /* 0x000fe20000300000 */
.L_x_2813:
[----:B------:R-:W-:Y:S01]  /*1d410*/  IMAD R6, R25, 0x8, R23 ;  /* 0x0000000819067824 */ /* 0x000fe200078e0217 */
[----:B------:R-:W-:Y:S01]  /*1d420*/  SHF.L.U32 R17, R26, 0x1f, RZ ;  /* 0x0000001f1a117819 */ /* 0x000fe200000006ff */
[----:B------:R-:W-:Y:S01]  /*1d430*/  BSSY B1, `(.L_x_2814) ;  /* 0x0000004000017945 */ /* 0x000fe20003800000 */
[----:B------:R-:W-:Y:S02]  /*1d440*/  SHF.R.S32.HI R9, RZ, 0x1f, R5 ;  /* 0x0000001fff097819 */ /* 0x000fe40000011405 */
[----:B------:R-:W0:Y:S02]  /*1d450*/  SYNCS.PHASECHK.TRANS64.TRYWAIT P0, [R6+URZ+0x28c40], R17 ;  /* 0x028c4011060075a7 */ /* 0x000e24000800017f */
[----:B0-----:R-:W-:Y:S05]  /*1d460*/  @!P0 BRA `(.L_x_2815) ;  /* 0x0000004400888947 */ /* 0x001fea0003800000 */
.L_x_2939:
[----:B------:R-:W-:Y:S05]  /*1d470*/  BSYNC B1 ;  /* 0x0000000000017941 */ /* 0x000fea0003800000 */
.L_x_2814:
        /* <DEDUP_REMOVED lines=42> */
.L_x_2949:
        /* <DEDUP_REMOVED lines=8> */
.L_x_2817:
        /* <DEDUP_REMOVED lines=11> */
.L_x_2818:
[----:B------:R2:W-:Y:S01]  /*1d850*/  SYNCS.ARRIVE.TRANS64.A1T0 RZ, [R6+URZ+0x28c30], RZ ;  /* 0x028c30ff06ff79a7 */ /* 0x0005e2000810003f */
[----:B------:R-:W-:Y:S05]  /*1d860*/  @!P2 BRA `(.L_x_2819) ;  /* 0x000000000004a947 */ /* 0x000fea0003800000 */
[----:B------:R-:W-:Y:S01]  /*1d870*/  BPT.TRAP 0x1 ;  /* 0x000000040000795c */ /* 0x000fe20000300000 */
.L_x_2819:
[----:B------:R-:W3:Y:S01]  /*1d880*/  SYNCS.PHASECHK.TRANS64.TRYWAIT P0, [R6+URZ+0x28c60], R17 ;  /* 0x028c6011060075a7 */ /* 0x000ee2000800017f */
[----:B------:R-:W-:Y:S04]  /*1d890*/  BSSY B1, `(.L_x_2820) ;  /* 0x0000002000017945 */ /* 0x000fe80003800000 */
[----:B---3--:R-:W-:Y:S05]  /*1d8a0*/  @!P0 BRA `(.L_x_2821) ;  /* 0x0000004400a88947 */ /* 0x008fea0003800000 */
.L_x_2950:
[----:B------:R-:W-:Y:S05]  /*1d8b0*/  BSYNC B1 ;  /* 0x0000000000017941 */ /* 0x000fea0003800000 */
.L_x_2820:
        /* <DEDUP_REMOVED lines=81> */
.L_x_2960:
[----:B------:R-:W-:Y:S02]  /*1ddd0*/  LOP3.LUT R22, R22, 0xffffbfff, RZ, 0xc0, !PT ;  /* 0xffffbfff16167812 */ /* 0x000fe400078ec0ff */
[----:B---3--:R-:W-:Y:S02]  /*1dde0*/  IADD3 R2, P2, R14, R0, RZ ;  /* 0x000000000e027210 */ /* 0x008fe40007f5e0ff */
[----:B------:R-:W-:Y:S02]  /*1ddf0*/  @P1 LOP3.LUT R22, R22, 0x4000, RZ, 0xfc, !PT ;  /* 0x0000400016161812 */ /* 0x000fe400078efcff */
[----:B------:R-:W-:Y:S02]  /*1de00*/  IADD3.X R3, RZ, R10, RZ, P2, !PT ;  /* 0x0000000aff037210 */ /* 0x000fe400017fe4ff */
        /* <DEDUP_REMOVED lines=21> */
.L_x_2823:
        /* <DEDUP_REMOVED lines=11> */
.L_x_2824:
[----:B------:R3:W-:Y:S01]  /*1e010*/  SYNCS.ARRIVE.TRANS64.A1T0 RZ, [R6+URZ+0x28c50], RZ ;  /* 0x028c50ff06ff79a7 */ /* 0x0007e2000810003f */
[----:B------:R-:W-:Y:S05]  /*1e020*/  @P3 BRA `(.L_x_2825) ;  /* 0xfffffff000503947 */ /* 0x000fea000383ffff */
.L_x_2812:
[----:B------:R-:W-:Y:S05]  /*1e030*/  BSYNC B0 ;  /* 0x0000000000007941 */ /* 0x000fea0003800000 */
.L_x_2811:
        /* <DEDUP_REMOVED lines=21> */
.L_x_2827:
[----:B------:R-:W-:Y:S05]  /*1e190*/  BSYNC B0 ;  /* 0x0000000000007941 */ /* 0x000fea0003800000 */
.L_x_2826:
[----:B------:R-:W-:-:S07]  /*1e1a0*/  SEL R25, R25, RZ, P0 ;  /* 0x000000ff19197207 */ /* 0x000fce0000000000 */
.L_x_2786:
[----:B------:R-:W-:Y:S05]  /*1e1b0*/  BSYNC B7 ;  /* 0x0000000000077941 */ /* 0x000fea0003800000 */
.L_x_2784:
        /* <DEDUP_REMOVED lines=11> */
.L_x_2828:
[----:B------:R-:W4:Y:S01]  /*1e270*/  S2R R8, SR_TID.X ;  /* 0x0000000000087919 */ /* 0x000f220000002100 */
[----:B------:R-:W-:Y:S01]  /*1e280*/  UMOV UR4, 0xffffffff ;  /* 0xffffffff00047882 */ /* 0x000fe20000000000 */
[----:B----4-:R-:W-:-:S04]  /*1e290*/  LOP3.LUT R8, R8, 0x1f, RZ, 0xc0, !PT ;  /* 0x0000001f08087812 */ /* 0x010fc800078ec0ff */
[----:B------:R-:W-:Y:S01]  /*1e2a0*/  ISETP.NE.AND P0, PT, R8, 0x1f, PT ;  /* 0x0000001f0800780c */ /* 0x000fe20003f05270 */
[----:B------:R-:W-:-:S12]  /*1e2b0*/  BRA.DIV UR4, `(.L_x_2830) ;  /* 0x0000004604147947 */ /* 0x000fd8000b800000 */
[----:B0-----:R-:W-:Y:S01]  /*1e2c0*/  IMAD.IADD R5, R19, 0x1, R8 ;  /* 0x0000000113057824 */ /* 0x001fe200078e0208 */
        /* <DEDUP_REMOVED lines=14> */
[----:B0-----:R-:W-:-:S05]  /*1e3b0*/  SEL R4, R14, RZ, P1 ;  /* 0x000000ff0e047207 */ /* 0x001fca0000800000 */
[----:B------:R-:W-:-:S05]  /*1e3c0*/  IMAD.IADD R4, R17, 0x1, R4 ;  /* 0x0000000111047824 */ /* 0x000fca00078e0204 */
        /* <DEDUP_REMOVED lines=14> */
.L_x_2970:
[----:B------:R-:W-:Y:S02]  /*1e4b0*/  ULDC UR4, c[0x0][0xc38] ;  /* 0x00030e0000047ab9 */ /* 0x000fe40000000800 */
[----:B------:R-:W-:-:S04]  /*1e4c0*/  IMAD.U32 R4, RZ, RZ, UR4 ;  /* 0x00000004ff047e24 */ /* 0x000fc8000f8e00ff */
[----:B--2---:R-:W-:-:S04]  /*1e4d0*/  IMAD R14, R14, R4, RZ ;  /* 0x000000040e0e7224 */ /* 0x004fc800078e02ff */
[----:B------:R-:W-:-:S05]  /*1e4e0*/  IMAD.IADD R5, R5, 0x1, R14 ;  /* 0x0000000105057824 */ /* 0x000fca00078e020e */
[----:B------:R-:W-:-:S13]  /*1e4f0*/  ISETP.GT.AND P6, PT, R5, R0, PT ;  /* 0x000000000500720c */ /* 0x000fda0003fc4270 */
[----:B------:R-:W-:Y:S05]  /*1e500*/  @P6 BRA `(.L_x_2831) ;  /* 0x00000000009c6947 */ /* 0x000fea0003800000 */
.L_x_2836:
[----:B------:R-:W2:Y:S01]  /*1e510*/  LDC R2, c[0x0][0xc3c] ;  /* 0x00030f00ff027b82 */ /* 0x000ea20000000800 */
[----:B------:R-:W-:-:S04]  /*1e520*/  IADD3 R19, R19, 0x1f, RZ ;  /* 0x0000001f13137810 */ /* 0x000fc80007ffe0ff */
[----:B--2---:R-:W-:-:S13]  /*1e530*/  ISETP.GE.AND P6, PT, R19, R2, PT ;  /* 0x000000021300720c */ /* 0x004fda0003fc6270 */
[----:B------:R-:W-:Y:S05]  /*1e540*/  @P6 BRA `(.L_x_2832) ;  /* 0x0000000400d06947 */ /* 0x000fea0003800000 */
[----:B0-----:R-:W0:Y:S01]  /*1e550*/  S2R R3, SR_TID.X ;  /* 0x0000000000037919 */ /* 0x001e220000002100 */
        /* <DEDUP_REMOVED lines=9> */
.L_x_2834:
[----:B------:R-:W-:Y:S05]  /*1e5f0*/  BSYNC B0 ;  /* 0x0000000000007941 */ /* 0x000fea0003800000 */
.L_x_2833:
        /* <DEDUP_REMOVED lines=18> */
.L_x_2978:
[----:B------:R-:W-:Y:S02]  /*1e720*/  ULDC UR4, c[0x0][0xc38] ;  /* 0x00030e0000047ab9 */ /* 0x000fe40000000800 */
[----:B------:R-:W-:-:S04]  /*1e730*/  IMAD.U32 R4, RZ, RZ, UR4 ;  /* 0x00000004ff047e24 */ /* 0x000fc8000f8e00ff */
[----:B--2---:R-:W-:-:S04]  /*1e740*/  IMAD R14, R14, R4, RZ ;  /* 0x000000040e0e7224 */ /* 0x004fc800078e02ff */
[----:B------:R-:W-:-:S05]  /*1e750*/  IMAD.IADD R5, R14, 0x1, R5 ;  /* 0x000000010e057824 */ /* 0x000fca00078e0205 */
[----:B------:R-:W-:-:S13]  /*1e760*/  ISETP.GT.AND P6, PT, R5, R0, PT ;  /* 0x000000000500720c */ /* 0x000fda0003fc4270 */
[----:B------:R-:W-:Y:S05]  /*1e770*/  @!P6 BRA `(.L_x_2836) ;  /* 0xfffffffc0064e947 */ /* 0x000fea000383ffff */
.L_x_2831:
        /* <DEDUP_REMOVED lines=8> */
.L_x_2982:
[----:B------:R-:W-:Y:S01]  /*1e800*/  ISETP.NE.AND P0, PT, R2, RZ, PT ;  /* 0x000000ff0200720c */ /* 0x000fe20003f05270 */
[----:B------:R-:W-:-:S12]  /*1e810*/  IMAD.MOV.U32 R14, RZ, RZ, RZ ;  /* 0x000000ffff0e7224 */ /* 0x000fd800078e00ff */
[----:B------:R-:W-:Y:S05]  /*1e820*/  @!P0 BRA `(.L_x_2838) ;  /* 0x0000000000108947 */ /* 0x000fea0003800000 */
[----:B------:R-:W-:Y:S01]  /*1e830*/  UMOV UR4, 0xffffffff ;  /* 0xffffffff00047882 */ /* 0x000fe20000000000 */
[----:B------:R-:W-:Y:S02]  /*1e840*/  VIADD R12, R6, 0xffffffff ;  /* 0xffffffff060c7836 */ /* 0x000fe40000000000 */
[----:B------:R-:W-:Y:S05]  /*1e850*/  BRA.DIV UR4, `(.L_x_2839) ;  /* 0x0000004604d47947 */ /* 0x000fea000b800000 */
[----:B------:R4:W0:Y:S02]  /*1e860*/  SHFL.IDX PT, R14, R3, R12, 0x1f ;  /* 0x00001f0c030e7589 */ /* 0x00082400000e0000 */
.L_x_2838:
[----:B0---4-:R-:W0:Y:S01]  /*1e870*/  LDC.64 R2, c[0x0][0xc90] ;  /* 0x00032400ff027b82 */ /* 0x011e220000000a00 */
[----:B------:R-:W-:-:S04]  /*1e880*/  IMAD.IADD R19, R6, 0x1, R19 ;  /* 0x0000000106137824 */ /* 0x000fc800078e0213 */
[----:B0-----:R-:W-:-:S05]  /*1e890*/  IMAD.WIDE R2, R19, 0x4, R2 ;  /* 0x0000000413027825 */ /* 0x001fca00078e0202 */
[----:B--2---:R0:W3:Y:S01]  /*1e8a0*/  LDG.E R6, desc[UR42][R2.64] ;  /* 0x0000002a02067981 */ /* 0x0040e2000c1e1900 */
[----:B------:R-:W-:-:S04]  /*1e8b0*/  IMAD R16, R14, R4, R16 ;  /* 0x000000040e107224 */ /* 0x000fc800078e0210 */
[----:B------:R-:W-:Y:S02]  /*1e8c0*/  IMAD.IADD R0, R0, 0x1, -R16 ;  /* 0x0000000100007824 */ /* 0x000fe400078e0a10 */
[----:B0-----:R-:W-:Y:S02]  /*1e8d0*/  IMAD.MOV.U32 R2, RZ, RZ, RZ ;  /* 0x000000ffff027224 */ /* 0x001fe400078e00ff */
[----:B---3--:R-:W-:-:S05]  /*1e8e0*/  IMAD R5, R17, R6, RZ ;  /* 0x0000000611057224 */ /* 0x008fca00078e02ff */
[----:B------:R-:W-:-:S04]  /*1e8f0*/  IABS R7, R5 ;  /* 0x0000000500077213 */ /* 0x000fc80000000000 */
[----:B------:R-:W0:Y:S08]  /*1e900*/  I2F.RP R8, R7 ;  /* 0x0000000700087306 */ /* 0x000e300000209400 */
[----:B0-----:R-:W0:Y:S02]  /*1e910*/  MUFU.RCP R8, R8 ;  /* 0x0000000800087308 */ /* 0x001e240000001000 */
[----:B0-----:R-:W-:-:S02]  /*1e920*/  IADD3 R9, R8, 0xffffffe, RZ ;  /* 0x0ffffffe08097810 */ /* 0x001fc40007ffe0ff */
[----:B------:R-:W-:-:S04]  /*1e930*/  IABS R8, R5 ;  /* 0x0000000500087213 */ /* 0x000fc80000000000 */
[----:B------:R-:W0:Y:S01]  /*1e940*/  F2I.FTZ.U32.TRUNC.NTZ R3, R9 ;  /* 0x0000000900037305 */ /* 0x000e22000021f000 */
[----:B------:R-:W-:Y:S02]  /*1e950*/  IMAD.MOV R8, RZ, RZ, -R8 ;  /* 0x000000ffff087224 */ /* 0x000fe400078e0a08 */
[----:B0-----:R-:W-:-:S04]  /*1e960*/  IMAD.MOV R10, RZ, RZ, -R3 ;  /* 0x000000ffff0a7224 */ /* 0x001fc800078e0a03 */
[----:B------:R-:W-:-:S04]  /*1e970*/  IMAD R11, R10, R7, RZ ;  /* 0x000000070a0b7224 */ /* 0x000fc800078e02ff */
[----:B------:R-:W-:Y:S01]  /*1e980*/  IMAD.HI.U32 R2, R3, R11, R2 ;  /* 0x0000000b03027227 */ /* 0x000fe200078e0002 */
[----:B------:R-:W-:-:S05]  /*1e990*/  IABS R3, R0 ;  /* 0x0000000000037213 */ /* 0x000fca0000000000 */
        /* <DEDUP_REMOVED lines=16> */
[----:B------:R-:W-:-:S04]  /*1eaa0*/  VIADDMNMX R4, R3, R4, R6, PT ;  /* 0x0000000403047246 */ /* 0x000fc80003800106 */
[----:B------:R-:W-:-:S04]  /*1eab0*/  IABS R6, R4 ;  /* 0x0000000400067213 */ /* 0x000fc80000000000 */
[----:B------:R-:W0:Y:S08]  /*1eac0*/  I2F.RP R8, R6 ;  /* 0x0000000600087306 */ /* 0x000e300000209400 */
[----:B0-----:R-:W0:Y:S02]  /*1ead0*/  MUFU.RCP R8, R8 ;  /* 0x0000000800087308 */ /* 0x001e240000001000 */
[----:B0-----:R-:W-:Y:S01]  /*1eae0*/  VIADD R2, R8, 0xffffffe ;  /* 0x0ffffffe08027836 */ /* 0x001fe20000000000 */
[----:B------:R-:W-:-:S05]  /*1eaf0*/  IABS R8, R0 ;  /* 0x0000000000087213 */ /* 0x000fca0000000000 */
[----:B------:R0:W2:Y:S02]  /*1eb00*/  F2I.FTZ.U32.TRUNC.NTZ R3, R2 ;  /* 0x0000000200037305 */ /* 0x0000a4000021f000 */
[----:B0-----:R-:W-:Y:S02]  /*1eb10*/  IMAD.MOV.U32 R2, RZ, RZ, RZ ;  /* 0x000000ffff027224 */ /* 0x001fe400078e00ff */
[----:B--2---:R-:W-:-:S04]  /*1eb20*/  IMAD.MOV R5, RZ, RZ, -R3 ;  /* 0x000000ffff057224 */ /* 0x004fc800078e0a03 */
[----:B------:R-:W-:-:S04]  /*1eb30*/  IMAD R5, R5, R6, RZ ;  /* 0x0000000605057224 */ /* 0x000fc800078e02ff */
[----:B------:R-:W-:Y:S01]  /*1eb40*/  IMAD.HI.U32 R3, R3, R5, R2 ;  /* 0x0000000503037227 */ /* 0x000fe200078e0002 */
[-C--:B------:R-:W-:Y:S02]  /*1eb50*/  IABS R5, R4.reuse ;  /* 0x0000000400057213 */ /* 0x080fe40000000000 */
[C---:B------:R-:W-:Y:S01]  /*1eb60*/  LOP3.LUT R2, R0.reuse, R4, RZ, 0x3c, !PT ;  /* 0x0000000400027212 */ /* 0x040fe200078e3cff */
[----:B------:R-:W-:Y:S01]  /*1eb70*/  IMAD.IADD R0, R0, 0x1, R7 ;  /* 0x0000000100007824 */ /* 0x000fe200078e0207 */
[----:B------:R-:W-:Y:S01]  /*1eb80*/  IADD3 R5, RZ, -R5, RZ ;  /* 0x80000005ff057210 */ /* 0x000fe20007ffe0ff */
        /* <DEDUP_REMOVED lines=16> */
.L_x_2832:
[----:B------:R-:W-:Y:S01]  /*1ec90*/  UMOV UR4, URZ ;  /* 0x0000003f00047c82 */ /* 0x000fe20008000000 */
[----:B------:R-:W-:Y:S01]  /*1eca0*/  UMOV UR5, URZ ;  /* 0x0000003f00057c82 */ /* 0x000fe20008000000 */
[----:B------:R-:W-:Y:S01]  /*1ecb0*/  ULDC UR6, c[0x0][0xc3c] ;  /* 0x00030f0000067ab9 */ /* 0x000fe20000000800 */
[----:B------:R-:W-:Y:S02]  /*1ecc0*/  IMAD.MOV.U32 R16, RZ, RZ, R0 ;  /* 0x000000ffff107224 */ /* 0x000fe400078e0000 */
[----:B------:R-:W-:Y:S02]  /*1ecd0*/  IMAD.U32 R17, RZ, RZ, UR4 ;  /* 0x00000004ff117e24 */ /* 0x000fe4000f8e00ff */
[----:B------:R-:W-:Y:S02]  /*1ece0*/  IMAD.U32 R18, RZ, RZ, UR5 ;  /* 0x00000005ff127e24 */ /* 0x000fe4000f8e00ff */
[----:B------:R-:W-:-:S07]  /*1ecf0*/  IMAD.U32 R19, RZ, RZ, UR6 ;  /* 0x00000006ff137e24 */ /* 0x000fce000f8e00ff */
.L_x_2840:
[----:B------:R-:W2:Y:S01]  /*1ed00*/  S2R R0, SR_TID.X ;  /* 0x0000000000007919 */ /* 0x000ea20000002100 */
[----:B------:R-:W-:Y:S05]  /*1ed10*/  WARPSYNC.ALL ;  /* 0x0000000000007948 */ /* 0x000fea0003800000 */
[----:B------:R-:W-:Y:S01]  /*1ed20*/  BAR.SYNC.DEFER_BLOCKING 0x4, 0x180 ;  /* 0x0106000000007b1d */ /* 0x000fe20000010000 */
[----:B--2---:R-:W-:-:S04]  /*1ed30*/  LOP3.LUT R0, R0, 0x1f, RZ, 0xc0, !PT ;  /* 0x0000001f00007812 */ /* 0x004fc800078ec0ff */
[----:B------:R-:W-:-:S13]  /*1ed40*/  ISETP.NE.AND P0, PT, R0, RZ, PT ;  /* 0x000000ff0000720c */ /* 0x000fda0003f05270 */
[----:B0-----:R-:W0:Y:S01]  /*1ed50*/  @!P0 S2R R3, SR_CgaCtaId ;  /* 0x0000000000038919 */ /* 0x001e220000008800 */
[----:B------:R-:W-:-:S04]  /*1ed60*/  @!P0 MOV R0, 0x400 ;  /* 0x0000040000008802 */ /* 0x000fc80000000f00 */
[----:B0-----:R-:W-:-:S05]  /*1ed70*/  @!P0 LEA R23, R3, R0, 0x18 ;  /* 0x0000000003178211 */ /* 0x001fca00078ec0ff */
[----:B------:R0:W-:Y:S01]  /*1ed80*/  @!P0 STS.128 [R23+0x28cd0], R16 ;  /* 0x028cd01017008388 */ /* 0x0001e20000000c00 */
[----:B------:R-:W-:Y:S06]  /*1ed90*/  BAR.ARV 0x5, 0x180 ;  /* 0x0146000000007b1d */ /* 0x000fec0000002000 */
.L_x_2829:
[----:B------:R-:W-:Y:S02]  /*1eda0*/  ULDC UR4, c[0x0][0xc3c] ;  /* 0x00030f0000047ab9 */ /* 0x000fe40000000800 */
[----:B0-----:R-:W-:-:S13]  /*1edb0*/  ISETP.GE.AND P0, PT, R19, UR4, PT ;  /* 0x0000000413007c0c */ /* 0x001fda000bf06270 */
[----:B------:R-:W-:Y:S05]  /*1edc0*/  @!P0 BRA `(.L_x_2841) ;  /* 0xffffff94003c8947 */ /* 0x000fea000383ffff */
[----:B------:R-:W-:Y:S05]  /*1edd0*/  BSYNC B8 ;  /* 0x0000000000087941 */ /* 0x000fea0003800000 */
.L_x_2718:
        /* <DEDUP_REMOVED lines=12> */
.L_x_2985:
[----:B------:R-:W-:Y:S05]  /*1eea0*/  BSYNC B0 ;  /* 0x0000000000007941 */ /* 0x000fea0003800000 */
.L_x_2842:
[----:B------:R-:W-:-:S03]  /*1eeb0*/  UMOV UR4, 0xffffffff ;  /* 0xffffffff00047882 */ /* 0x000fc60000000000 */
[----:B------:R-:W-:Y:S05]  /*1eec0*/  BRA.DIV UR4, `(.L_x_2844) ;  /* 0x0000004204707947 */ /* 0x000fea000b800000 */
[----:B0-----:R-:W0:Y:S02]  /*1eed0*/  S2R R0, SR_TID.X ;  /* 0x0000000000007919 */ /* 0x001e240000002100 */
[----:B0-----:R-:W-:-:S04]  /*1eee0*/  SHF.R.U32.HI R0, RZ, 0x5, R0 ;  /* 0x00000005ff007819 */ /* 0x001fc80000011600 */
[----:B------:R-:W-:-:S05]  /*1eef0*/  LOP3.LUT R0, R0, 0x3, RZ, 0xc0, !PT ;  /* 0x0000000300007812 */ /* 0x000fca00078ec0ff */
[----:B------:R0:W1:Y:S02]  /*1ef00*/  SHFL.IDX PT, R14, R0, RZ, 0x1f ;  /* 0x00001fff000e7589 */ /* 0x00006400000e0000 */
.L_x_2988:
[----:B-1----:R-:W-:-:S13]  /*1ef10*/  ISETP.NE.AND P0, PT, R14, RZ, PT ;  /* 0x000000ff0e00720c */ /* 0x002fda0003f05270 */
[----:B------:R-:W-:Y:S05]  /*1ef20*/  @P0 BRA `(.L_x_2489) ;  /* 0x0000000000880947 */ /* 0x000fea0003800000 */
[----:B------:R-:W-:-:S03]  /*1ef30*/  UMOV UR4, 0xffffffff ;  /* 0xffffffff00047882 */ /* 0x000fc60000000000 */
[----:B------:R-:W-:Y:S05]  /*1ef40*/  BRA.DIV UR4, `(.L_x_2845) ;  /* 0x0000004204847947 */ /* 0x000fea000b800000 */
[----:B------:R-:W-:-:S13]  /*1ef50*/  ELECT P6, URZ, PT ;  /* 0x00000000003f782f */ /* 0x000fda00038c0000 */
.L_x_2991:
[----:B------:R-:W-:Y:S05]  /*1ef60*/  @!P6 BRA `(.L_x_2489) ;  /* 0x000000000078e947 */ /* 0x000fea0003800000 */
[----:B------:R-:W-:-:S06]  /*1ef70*/  ULOP3.LUT UR4, UR36, 0x2, URZ, 0xfc, !UPT ;  /* 0x0000000224047892 */ /* 0x000fcc000f8efc3f */
[----:B0-----:R-:W-:-:S04]  /*1ef80*/  MOV R0, UR4 ;  /* 0x0000000400007c02 */ /* 0x001fc80008000f00 */
[----:B------:R-:W-:-:S13]  /*1ef90*/  ISETP.NE.AND P0, PT, R0, 0x3, PT ;  /* 0x000000030000780c */ /* 0x000fda0003f05270 */
[----:B------:R-:W-:Y:S05]  /*1efa0*/  @!P0 BRA `(.L_x_2846) ;  /* 0x0000000000048947 */ /* 0x000fea0003800000 */
[----:B------:R-:W-:Y:S01]  /*1efb0*/  BPT.TRAP 0x1 ;  /* 0x000000040000795c */ /* 0x000fe20000300000 */
.L_x_2846:
[C---:B------:R-:W-:Y:S01]  /*1efc0*/  IMAD R5, R25.reuse, 0x8, R4 ;  /* 0x0000000819057824 */ /* 0x040fe200078e0204 */
[----:B------:R-:W-:Y:S01]  /*1efd0*/  SHF.L.U32 R0, R26, 0x1f, RZ ;  /* 0x0000001f1a007819 */ /* 0x000fe200000006ff */
[----:B------:R-:W-:-:S03]  /*1efe0*/  VIADD R25, R25, 0x1 ;  /* 0x0000000119197836 */ /* 0x000fc60000000000 */
[----:B------:R-:W0:Y:S02]  /*1eff0*/  SYNCS.PHASECHK.TRANS64.TRYWAIT P1, [R5+URZ+0x28c40], R0 ;  /* 0x028c4000050075a7 */ /* 0x000e24000802017f */
[----:B------:R-:W-:-:S04]  /*1f000*/  ISETP.NE.AND P2, PT, R25, 0x2, PT ;  /* 0x000000021900780c */ /* 0x000fc80003f45270 */
[----:B------:R-:W-:Y:S01]  /*1f010*/  SEL R3, RZ, 0x1, P2 ;  /* 0x00000001ff037807 */ /* 0x000fe20001000000 */
[----:B0-----:R-:W-:Y:S08]  /*1f020*/  @!P1 BRA `(.L_x_2847) ;  /* 0x00000040006c9947 */ /* 0x001ff00003800000 */
.L_x_2992:
[----:B------:R-:W-:Y:S02]  /*1f030*/  SEL R25, R25, RZ, P2 ;  /* 0x000000ff19197207 */ /* 0x000fe40001000000 */
[----:B------:R-:W-:Y:S01]  /*1f040*/  LOP3.LUT R2, R26, R3, RZ, 0x3c, !PT ;  /* 0x000000031a027212 */ /* 0x000fe200078e3cff */
[----:B------:R-:W-:Y:S06]  /*1f050*/  @!P0 BRA `(.L_x_2848) ;  /* 0x0000000000048947 */ /* 0x000fec0003800000 */
[----:B------:R-:W-:Y:S01]  /*1f060*/  BPT.TRAP 0x1 ;  /* 0x000000040000795c */ /* 0x000fe20000300000 */
.L_x_2848:
[----:B------:R-:W-:Y:S01]  /*1f070*/  IMAD R25, R25, 0x8, R4 ;  /* 0x0000000819197824 */ /* 0x000fe200078e0204 */
[----:B------:R-:W-:-:S04]  /*1f080*/  SHF.L.U32 R2, R2, 0x1f, RZ ;  /* 0x0000001f02027819 */ /* 0x000fc800000006ff */
[----:B------:R-:W1:Y:S02]  /*1f090*/  SYNCS.PHASECHK.TRANS64.TRYWAIT P1, [R25+URZ+0x28c40], R2 ;  /* 0x028c4002190075a7 */ /* 0x000e64000802017f */
[----:B-1----:R-:W-:Y:S05]  /*1f0a0*/  @!P1 BRA `(.L_x_2849) ;  /* 0x0000004000609947 */ /* 0x002fea0003800000 */
.L_x_2993:
[----:B------:R-:W-:Y:S05]  /*1f0b0*/  @!P0 BRA `(.L_x_2850) ;  /* 0x0000000000048947 */ /* 0x000fea0003800000 */
[----:B------:R-:W-:Y:S01]  /*1f0c0*/  BPT.TRAP 0x1 ;  /* 0x000000040000795c */ /* 0x000fe20000300000 */
.L_x_2850:
[----:B------:R-:W5:Y:S02]  /*1f0d0*/  SYNCS.PHASECHK.TRANS64.TRYWAIT P1, [R5+URZ+0x28c60], R0 ;  /* 0x028c6000050075a7 */ /* 0x000f64000802017f */
[----:B-----5:R-:W-:Y:S05]  /*1f0e0*/  @!P1 BRA `(.L_x_2851) ;  /* 0x0000004000649947 */ /* 0x020fea0003800000 */
.L_x_2994:
[----:B------:R-:W-:Y:S05]  /*1f0f0*/  @!P0 BRA `(.L_x_2852) ;  /* 0x0000000000048947 */ /* 0x000fea0003800000 */
[----:B------:R-:W-:Y:S01]  /*1f100*/  BPT.TRAP 0x1 ;  /* 0x000000040000795c */ /* 0x000fe20000300000 */
.L_x_2852:
[----:B------:R0:W0:Y:S02]  /*1f110*/  SYNCS.PHASECHK.TRANS64.TRYWAIT P0, [R25+URZ+0x28c60], R2 ;  /* 0x028c6002190075a7 */ /* 0x000024000800017f */
[----:B0-----:R-:W-:Y:S05]  /*1f120*/  @!P0 NANOSLEEP.SYNCS 0x989680 ;  /* 0x009896800000895d */ /* 0x001fea0003900000 */
[----:B------:R-:W0:Y:S02]  /*1f130*/  @!P0 SYNCS.PHASECHK.TRANS64 P0, [R25+URZ+0x28c60], R2 ;  /* 0x028c6002190085a7 */ /* 0x000e24000800007f */
[----:B0-----:R-:W-:Y:S05]  /*1f140*/  @!P0 BRA `(.L_x_2852) ;  /* 0xfffffffc00f08947 */ /* 0x001fea000383ffff */
.L_x_2489:
[----:B------:R-:W-:Y:S05]  /*1f150*/  BSYNC B9 ;  /* 0x0000000000097941 */ /* 0x000fea0003800000 */
.L_x_2486:
[----:B------:R-:W-:Y:S05]  /*1f160*/  EXIT ;  /* 0x000000000000794d */ /* 0x000fea0003800000 */
.L_x_2513:
[----:B0-----:R0:W1:Y:S02]  /*1f170*/  SYNCS.PHASECHK.TRANS64.TRYWAIT P6, [R62+URZ+0x28c90], R69 ;  /* 0x028c90453e0075a7 */ /* 0x00106400080c017f */
[----:B-1----:R-:W-:Y:S05]  /*1f180*/  @!P6 NANOSLEEP.SYNCS 0x989680 ;  /* 0x009896800000e95d */ /* 0x002fea0003900000 */
[----:B------:R-:W1:Y:S02]  /*1f190*/  @!P6 SYNCS.PHASECHK.TRANS64 P6, [R62+URZ+0x28c90], R69 ;  /* 0x028c90453e00e5a7 */ /* 0x000e6400080c007f */
[----:B-1----:R-:W-:Y:S05]  /*1f1a0*/  @!P6 BRA `(.L_x_2513) ;  /* 0xfffffffc00f0e947 */ /* 0x002fea000383ffff */
[----:B------:R-:W-:Y:S05]  /*1f1b0*/  BRA `(.L_x_2853) ;  /* 0xfffffe3c00207947 */ /* 0x000fea000383ffff */
.L_x_2514:
        /* <DEDUP_REMOVED lines=8> */
.L_x_2855:
[----:B------:R-:W-:Y:S05]  /*1f240*/  BSYNC B1 ;  /* 0x0000000000017941 */ /* 0x000fea0003800000 */
.L_x_2854:
        /* <DEDUP_REMOVED lines=8> */
.L_x_2856:
[----:B------:R-:W-:Y:S05]  /*1f2d0*/  BRA `(.L_x_2857) ;  /* 0xfffffe3800ec7947 */ /* 0x000fea000383ffff */
.L_x_2524:
[----:B0-----:R0:W1:Y:S02]  /*1f2e0*/  SYNCS.PHASECHK.TRANS64.TRYWAIT P6, [R62+URZ+0x28c90], R69 ;  /* 0x028c90453e0075a7 */ /* 0x00106400080c017f */
[----:B-1----:R-:W-:Y:S05]  /*1f2f0*/  @!P6 NANOSLEEP.SYNCS 0x989680 ;  /* 0x009896800000e95d */ /* 0x002fea0003900000 */
[----:B------:R-:W1:Y:S02]  /*1f300*/  @!P6 SYNCS.PHASECHK.TRANS64 P6, [R62+URZ+0x28c90], R69 ;  /* 0x028c90453e00e5a7 */ /* 0x000e6400080c007f */
[----:B-1----:R-:W-:Y:S05]  /*1f310*/  @!P6 BRA `(.L_x_2524) ;  /* 0xfffffffc00f0e947 */ /* 0x002fea000383ffff */
[----:B------:R-:W-:Y:S05]  /*1f320*/  BRA `(.L_x_2858) ;  /* 0xfffffe4400487947 */ /* 0x000fea000383ffff */
.L_x_2525:
[----:B------:R-:W-:Y:S01]  /*1f330*/  BSSY B1, `(.L_x_2859) ;  /* 0x0000008000017945 */ /* 0x000fe20003800000 */
[----:B------:R-:W-:Y:S01]  /*1f340*/  IMAD.MOV.U32 R13, RZ, RZ, R67 ;  /* 0x000000ffff0d7224 */ /* 0x000fe200078e0043 */
[----:B------:R-:W-:Y:S01]  /*1f350*/  MOV R12, RZ ;  /* 0x000000ff000c7202 */ /* 0x000fe20000000f00 */
[----:B------:R-:W-:Y:S02]  /*1f360*/  IMAD.MOV.U32 R11, RZ, RZ, 0x1c1f ;  /* 0x00001c1fff0b7424 */ /* 0x000fe400078e00ff */
[----:B------:R-:W-:-:S07]  /*1f370*/  IMAD.MOV.U32 R15, RZ, RZ, -0x1 ;  /* 0xffffffffff0f7424 */ /* 0x000fce00078e00ff */
[----:B0-----:R-:W-:Y:S05]  /*1f380*/  WARPSYNC.COLLECTIVE R15, `(.L_x_2860) ;  /* 0x000000000f087348 */ /* 0x001fea0003c00000 */
[----:B------:R1:W2:Y:S02]  /*1f390*/  SHFL.IDX P6, R14, R13, R12, R11 ;  /* 0x0000000c0d0e7389 */ /* 0x0002a400000c000b */
[----:B012---:R-:W-:Y:S01]  /*1f3a0*/  ENDCOLLECTIVE ;  /* 0x000000000000791b */ /* 0x007fe20003800000 */
.L_x_2860:
[----:B------:R-:W-:Y:S05]  /*1f3b0*/  BSYNC B1 ;  /* 0x0000000000017941 */ /* 0x000fea0003800000 */
.L_x_2859:
        /* <DEDUP_REMOVED lines=8> */
.L_x_2861:
[----:B------:R-:W-:Y:S01]  /*1f440*/  IMAD.MOV.U32 R68, RZ, RZ, R14 ;  /* 0x000000ffff447224 */ /* 0x000fe200078e000e */
[----:B------:R-:W-:Y:S06]  /*1f450*/  BRA `(.L_x_2862) ;  /* 0xfffffe4400107947 */ /* 0x000fec000383ffff */
.L_x_2530:
[----:B0-----:R0:W1:Y:S02]  /*1f460*/  SYNCS.PHASECHK.TRANS64.TRYWAIT P0, [R62+URZ+0x28c90], R69 ;  /* 0x028c90453e0075a7 */ /* 0x001064000800017f */
[----:B-1----:R-:W-:Y:S05]  /*1f470*/  @!P0 NANOSLEEP.SYNCS 0x989680 ;  /* 0x009896800000895d */ /* 0x002fea0003900000 */
[----:B------:R-:W1:Y:S02]  /*1f480*/  @!P0 SYNCS.PHASECHK.TRANS64 P0, [R62+URZ+0x28c90], R69 ;  /* 0x028c90453e0085a7 */ /* 0x000e64000800007f */
[----:B-1----:R-:W-:Y:S05]  /*1f490*/  @!P0 BRA `(.L_x_2530) ;  /* 0xfffffffc00f08947 */ /* 0x002fea000383ffff */
[----:B------:R-:W-:Y:S05]  /*1f4a0*/  BRA `(.L_x_2863) ;  /* 0xfffffe4c000c7947 */ /* 0x000fea000383ffff */
.L_x_2531:
[----:B------:R-:W-:Y:S01]  /*1f4b0*/  BSSY B1, `(.L_x_2864) ;  /* 0x0000007000017945 */ /* 0x000fe20003800000 */
[----:B------:R-:W-:Y:S02]  /*1f4c0*/  IMAD.MOV.U32 R12, RZ, RZ, RZ ;  /* 0x000000ffff0c7224 */ /* 0x000fe400078e00ff */
[----:B------:R-:W-:Y:S02]  /*1f4d0*/  IMAD.MOV.U32 R11, RZ, RZ, 0x1c1f ;  /* 0x00001c1fff0b7424 */ /* 0x000fe400078e00ff */
[----:B------:R-:W-:-:S07]  /*1f4e0*/  IMAD.MOV.U32 R15, RZ, RZ, -0x1 ;  /* 0xffffffffff0f7424 */ /* 0x000fce00078e00ff */
[----:B0-----:R-:W-:Y:S05]  /*1f4f0*/  WARPSYNC.COLLECTIVE R15, `(.L_x_2865) ;  /* 0x000000000f087348 */ /* 0x001fea0003c00000 */
[----:B------:R1:W2:Y:S02]  /*1f500*/  SHFL.IDX P6, R14, R13, R12, R11 ;  /* 0x0000000c0d0e7389 */ /* 0x0002a400000c000b */
[----:B012---:R-:W-:Y:S01]  /*1f510*/  ENDCOLLECTIVE ;  /* 0x000000000000791b */ /* 0x007fe20003800000 */
.L_x_2865:
[----:B------:R-:W-:Y:S05]  /*1f520*/  BSYNC B1 ;  /* 0x0000000000017941 */ /* 0x000fea0003800000 */
.L_x_2864:
[----:B------:R-:W-:Y:S01]  /*1f530*/  IMAD.MOV.U32 R13, RZ, RZ, R5 ;  /* 0x000000ffff0d7224 */ /* 0x000fe200078e0005 */
[----:B------:R-:W-:Y:S01]  /*1f540*/  MOV R12, RZ ;  /* 0x000000ff000c7202 */ /* 0x000fe20000000f00 */
[----:B------:R-:W-:Y:S02]  /*1f550*/  IMAD.MOV.U32 R11, RZ, RZ, 0x1c1f ;  /* 0x00001c1fff0b7424 */ /* 0x000fe400078e00ff */
[----:B------:R-:W-:Y:S02]  /*1f560*/  IMAD.MOV.U32 R15, RZ, RZ, -0x1 ;  /* 0xffffffffff0f7424 */ /* 0x000fe400078e00ff */
[----:B------:R-:W-:-:S07]  /*1f570*/  IMAD.MOV.U32 R29, RZ, RZ, R14 ;  /* 0x000000ffff1d7224 */ /* 0x000fce00078e000e */
[----:B------:R-:W-:Y:S05]  /*1f580*/  WARPSYNC.COLLECTIVE R15, `(.L_x_2866) ;  /* 0x000000000f087348 */ /* 0x000fea0003c00000 */
[----:B------:R0:W1:Y:S02]  /*1f590*/  SHFL.IDX P6, R14, R13, R12, R11 ;  /* 0x0000000c0d0e7389 */ /* 0x00006400000c000b */
[----:B01----:R-:W-:Y:S01]  /*1f5a0*/  ENDCOLLECTIVE ;  /* 0x000000000000791b */ /* 0x003fe20003800000 */
.L_x_2866:
[----:B------:R-:W-:Y:S05]  /*1f5b0*/  BRA `(.L_x_2867) ;  /* 0xfffffe4c00347947 */ /* 0x000fea000383ffff */
.L_x_2535:
[----:B--2---:R2:W4:Y:S02]  /*1f5c0*/  SYNCS.PHASECHK.TRANS64.TRYWAIT P5, [R62+URZ+0x28cb0], R69 ;  /* 0x028cb0453e0075a7 */ /* 0x00452400080a017f */
[----:B----4-:R-:W-:Y:S05]  /*1f5d0*/  @!P5 NANOSLEEP.SYNCS 0x989680 ;  /* 0x009896800000d95d */ /* 0x010fea0003900000 */
[----:B------:R-:W4:Y:S02]  /*1f5e0*/  @!P5 SYNCS.PHASECHK.TRANS64 P5, [R62+URZ+0x28cb0], R69 ;  /* 0x028cb0453e00d5a7 */ /* 0x000f2400080a007f */
[----:B----4-:R-:W-:Y:S05]  /*1f5f0*/  @!P5 BRA `(.L_x_2535) ;  /* 0xfffffffc00f0d947 */ /* 0x010fea000383ffff */
[----:B------:R-:W-:Y:S05]  /*1f600*/  BRA `(.L_x_2868) ;  /* 0xfffffe4c00c07947 */ /* 0x000fea000383ffff */
.L_x_2554:
[----:B0-----:R0:W1:Y:S02]  /*1f610*/  SYNCS.PHASECHK.TRANS64.TRYWAIT P1, [R3+URZ+0x28c50], R10 ;  /* 0x028c500a030075a7 */ /* 0x001064000802017f */
[----:B-1----:R-:W-:Y:S05]  /*1f620*/  @!P1 NANOSLEEP.SYNCS 0x989680 ;  /* 0x009896800000995d */ /* 0x002fea0003900000 */
[----:B------:R-:W1:Y:S02]  /*1f630*/  @!P1 SYNCS.PHASECHK.TRANS64 P1, [R3+URZ+0x28c50], R10 ;  /* 0x028c500a030095a7 */ /* 0x000e64000802007f */
[----:B-1----:R-:W-:Y:S05]  /*1f640*/  @!P1 BRA `(.L_x_2554) ;  /* 0xfffffffc00f09947 */ /* 0x002fea000383ffff */
[----:B------:R-:W-:Y:S05]  /*1f650*/  BRA `(.L_x_2869) ;  /* 0xfffffe6000c07947 */ /* 0x000fea000383ffff */
.L_x_2562:
[----:B-1----:R1:W2:Y:S02]  /*1f660*/  SYNCS.PHASECHK.TRANS64.TRYWAIT P1, [R7+URZ+0x28c50], R14 ;  /* 0x028c500e070075a7 */ /* 0x0022a4000802017f */
[----:B--2---:R-:W-:Y:S05]  /*1f670*/  @!P1 NANOSLEEP.SYNCS 0x989680 ;  /* 0x009896800000995d */ /* 0x004fea0003900000 */
[----:B------:R-:W2:Y:S02]  /*1f680*/  @!P1 SYNCS.PHASECHK.TRANS64 P1, [R7+URZ+0x28c50], R14 ;  /* 0x028c500e070095a7 */ /* 0x000ea4000802007f */
[----:B--2---:R-:W-:Y:S05]  /*1f690*/  @!P1 BRA `(.L_x_2562) ;  /* 0xfffffffc00f09947 */ /* 0x004fea000383ffff */
[----:B------:R-:W-:Y:S05]  /*1f6a0*/  BRA `(.L_x_2561) ;  /* 0xfffffe6c00e87947 */ /* 0x000fea000383ffff */
.L_x_2584:
        /* <DEDUP_REMOVED lines=8> */
.L_x_2871:
[----:B------:R-:W-:Y:S05]  /*1f730*/  BSYNC B1 ;  /* 0x0000000000017941 */ /* 0x000fea0003800000 */
.L_x_2870:
        /* <DEDUP_REMOVED lines=8> */
.L_x_2872:
[----:B------:R-:W-:Y:S02]  /*1f7c0*/  IMAD.MOV.U32 R13, RZ, RZ, R8 ;  /* 0x000000ffff0d7224 */ /* 0x000fe400078e0008 */
[----:B------:R-:W-:-:S07]  /*1f7d0*/  IMAD.MOV.U32 R0, RZ, RZ, R14 ;  /* 0x000000ffff007224 */ /* 0x000fce00078e000e */
[----:B------:R-:W-:Y:S05]  /*1f7e0*/  WARPSYNC.COLLECTIVE R15, `(.L_x_2873) ;  /* 0x000000000f087348 */ /* 0x000fea0003c00000 */
[----:B------:R0:W1:Y:S02]  /*1f7f0*/  SHFL.IDX P6, R14, R13, R12, R11 ;  /* 0x0000000c0d0e7389 */ /* 0x00006400000c000b */
[----:B01----:R-:W-:Y:S01]  /*1f800*/  ENDCOLLECTIVE ;  /* 0x000000000000791b */ /* 0x003fe20003800000 */
.L_x_2873:
[----:B------:R-:W-:Y:S01]  /*1f810*/  IMAD.MOV.U32 R13, RZ, RZ, R7 ;  /* 0x000000ffff0d7224 */ /* 0x000fe200078e0007 */
[----:B------:R-:W-:-:S07]  /*1f820*/  MOV R5, R14 ;  /* 0x0000000e00057202 */ /* 0x000fce0000000f00 */
[----:B------:R-:W-:Y:S05]  /*1f830*/  WARPSYNC.COLLECTIVE R15, `(.L_x_2874) ;  /* 0x000000000f087348 */ /* 0x000fea0003c00000 */
[----:B------:R0:W1:Y:S02]  /*1f840*/  SHFL.IDX P6, R14, R13, R12, R11 ;  /* 0x0000000c0d0e7389 */ /* 0x00006400000c000b */
[----:B01----:R-:W-:Y:S01]  /*1f850*/  ENDCOLLECTIVE ;  /* 0x000000000000791b */ /* 0x003fe20003800000 */
.L_x_2874:
[----:B------:R-:W-:Y:S05]  /*1f860*/  BRA `(.L_x_2875) ;  /* 0xfffffe8800bc7947 */ /* 0x000fea000383ffff */
.L_x_2587:
[----:B------:R-:W-:Y:S01]  /*1f870*/  BSSY B1, `(.L_x_2876) ;  /* 0x0000008000017945 */ /* 0x000fe20003800000 */
[----:B------:R-:W-:Y:S02]  /*1f880*/  IMAD.MOV.U32 R13, RZ, RZ, R6 ;  /* 0x000000ffff0d7224 */ /* 0x000fe400078e0006 */
[----:B------:R-:W-:Y:S02]  /*1f890*/  IMAD.MOV.U32 R12, RZ, RZ, 0x1 ;  /* 0x00000001ff0c7424 */ /* 0x000fe400078e00ff */
[----:B------:R-:W-:Y:S02]  /*1f8a0*/  IMAD.MOV.U32 R11, RZ, RZ, 0x1c1f ;  /* 0x00001c1fff0b7424 */ /* 0x000fe400078e00ff */
[----:B------:R-:W-:-:S07]  /*1f8b0*/  IMAD.MOV.U32 R15, RZ, RZ, -0x1 ;  /* 0xffffffffff0f7424 */ /* 0x000fce00078e00ff */
[----:B0---4-:R-:W-:Y:S05]  /*1f8c0*/  WARPSYNC.COLLECTIVE R15, `(.L_x_2877) ;  /* 0x000000000f087348 */ /* 0x011fea0003c00000 */
[----:B----4-:R1:W2:Y:S02]  /*1f8d0*/  SHFL.IDX P6, R14, R13, R12, R11 ;  /* 0x0000000c0d0e7389 */ /* 0x0102a400000c000b */
[----:B012---:R-:W-:Y:S01]  /*1f8e0*/  ENDCOLLECTIVE ;  /* 0x000000000000791b */ /* 0x007fe20003800000 */
.L_x_2877:
[----:B------:R-:W-:Y:S05]  /*1f8f0*/  BSYNC B1 ;  /* 0x0000000000017941 */ /* 0x000fea0003800000 */
.L_x_2876:
[----:B------:R-:W-:Y:S02]  /*1f900*/  IMAD.MOV.U32 R13, RZ, RZ, R4 ;  /* 0x000000ffff0d7224 */ /* 0x000fe400078e0004 */
[----:B------:R-:W-:Y:S02]  /*1f910*/  IMAD.MOV.U32 R12, RZ, RZ, 0x1 ;  /* 0x00000001ff0c7424 */ /* 0x000fe400078e00ff */
[----:B------:R-:W-:Y:S02]  /*1f920*/  IMAD.MOV.U32 R11, RZ, RZ, 0x1c1f ;  /* 0x00001c1fff0b7424 */ /* 0x000fe400078e00ff */
[----:B------:R-:W-:Y:S02]  /*1f930*/  IMAD.MOV.U32 R15, RZ, RZ, -0x1 ;  /* 0xffffffffff0f7424 */ /* 0x000fe400078e00ff */
[----:B------:R-:W-:-:S07]  /*1f940*/  IMAD.MOV.U32 R3, RZ, RZ, R14 ;  /* 0x000000ffff037224 */ /* 0x000fce00078e000e */
[----:B------:R-:W-:Y:S05]  /*1f950*/  WARPSYNC.COLLECTIVE R15, `(.L_x_2878) ;  /* 0x000000000f087348 */ /* 0x000fea0003c00000 */
[----:B------:R0:W1:Y:S02]  /*1f960*/  SHFL.IDX P6, R14, R13, R12, R11 ;  /* 0x0000000c0d0e7389 */ /* 0x00006400000c000b */
[----:B01----:R-:W-:Y:S01]  /*1f970*/  ENDCOLLECTIVE ;  /* 0x000000000000791b */ /* 0x003fe20003800000 */
.L_x_2878:
[----:B------:R-:W-:Y:S02]  /*1f980*/  IMAD.MOV.U32 R13, RZ, RZ, R8 ;  /* 0x000000ffff0d7224 */ /* 0x000fe400078e0008 */
[----:B------:R-:W-:-:S07]  /*1f990*/  IMAD.MOV.U32 R0, RZ, RZ, R14 ;  /* 0x000000ffff007224 */ /* 0x000fce00078e000e */
[----:B------:R-:W-:Y:S05]  /*1f9a0*/  WARPSYNC.COLLECTIVE R15, `(.L_x_2879) ;  /* 0x000000000f087348 */ /* 0x000fea0003c00000 */
[----:B------:R0:W1:Y:S02]  /*1f9b0*/  SHFL.IDX P6, R14, R13, R12, R11 ;  /* 0x0000000c0d0e7389 */ /* 0x00006400000c000b */
[----:B01----:R-:W-:Y:S01]  /*1f9c0*/  ENDCOLLECTIVE ;  /* 0x000000000000791b */ /* 0x003fe20003800000 */
.L_x_2879:
[----:B------:R-:W-:Y:S01]  /*1f9d0*/  MOV R13, R7 ;  /* 0x00000007000d7202 */ /* 0x000fe20000000f00 */
[----:B------:R-:W-:-:S07]  /*1f9e0*/  IMAD.MOV.U32 R5, RZ, RZ, R14 ;  /* 0x000000ffff057224 */ /* 0x000fce00078e000e */
[----:B------:R-:W-:Y:S05]  /*1f9f0*/  WARPSYNC.COLLECTIVE R15, `(.L_x_2880) ;  /* 0x000000000f087348 */ /* 0x000fea0003c00000 */
[----:B------:R0:W1:Y:S02]  /*1fa00*/  SHFL.IDX P6, R14, R13, R12, R11 ;  /* 0x0000000c0d0e7389 */ /* 0x00006400000c000b */
[----:B01----:R-:W-:Y:S01]  /*1fa10*/  ENDCOLLECTIVE ;  /* 0x000000000000791b */ /* 0x003fe20003800000 */
.L_x_2880:
[----:B------:R-:W-:Y:S05]  /*1fa20*/  BRA `(.L_x_2881) ;  /* 0xfffffe8c00187947 */ /* 0x000fea000383ffff */
.L_x_2591:
[----:B0-----:R0:W1:Y:S02]  /*1fa30*/  SYNCS.PHASECHK.TRANS64.TRYWAIT P0, [R2+URZ+0x28c00], R35 ;  /* 0x028c0023020075a7 */ /* 0x001064000800017f */
[----:B-1----:R-:W-:Y:S05]  /*1fa40*/  @!P0 NANOSLEEP.SYNCS 0x989680 ;  /* 0x009896800000895d */ /* 0x002fea0003900000 */
[----:B------:R-:W1:Y:S02]  /*1fa50*/  @!P0 SYNCS.PHASECHK.TRANS64 P0, [R2+URZ+0x28c00], R35 ;  /* 0x028c0023020085a7 */ /* 0x000e64000800007f */
[----:B-1----:R-:W-:Y:S05]  /*1fa60*/  @!P0 BRA `(.L_x_2591) ;  /* 0xfffffffc00f08947 */ /* 0x002fea000383ffff */
[----:B------:R-:W-:Y:S05]  /*1fa70*/  BRA `(.L_x_2882) ;  /* 0xfffffe9000187947 */ /* 0x000fea000383ffff */
.L_x_2599:
[----:B------:R-:W0:Y:S01]  /*1fa80*/  LDC R39, c[0x0][0x3f4] ;  /* 0x0000fd00ff277b82 */ /* 0x000e220000000800 */
        /* <DEDUP_REMOVED lines=8> */
.L_x_2884:
[----:B------:R-:W-:Y:S05]  /*1fb10*/  BSYNC B1 ;  /* 0x0000000000017941 */ /* 0x000fea0003800000 */
.L_x_2883:
[----:B------:R-:W-:Y:S01]  /*1fb20*/  IMAD.MOV.U32 R13, RZ, RZ, R25 ;  /* 0x000000ffff0d7224 */ /* 0x000fe200078e0019 */
[----:B------:R-:W-:Y:S01]  /*1fb30*/  ISETP.GE.AND P0, PT, R16, R39, PT ;  /* 0x000000271000720c */ /* 0x000fe20003f06270 */
[----:B------:R-:W-:Y:S02]  /*1fb40*/  IMAD.MOV.U32 R12, RZ, RZ, RZ ;  /* 0x000000ffff0c7224 */ /* 0x000fe400078e00ff */
[----:B------:R-:W-:Y:S02]  /*1fb50*/  IMAD.MOV.U32 R11, RZ, RZ, 0x1c1f ;  /* 0x00001c1fff0b7424 */ /* 0x000fe400078e00ff */
[----:B------:R-:W-:Y:S02]  /*1fb60*/  IMAD.MOV.U32 R15, RZ, RZ, -0x1 ;  /* 0xffffffffff0f7424 */ /* 0x000fe400078e00ff */
[----:B------:R-:W-:Y:S02]  /*1fb70*/  IMAD.MOV.U32 R0, RZ, RZ, R14 ;  /* 0x000000ffff007224 */ /* 0x000fe400078e000e */
[----:B------:R-:W-:-:S07]  /*1fb80*/  IMAD R34, R23, R34, RZ ;  /* 0x0000002217227224 */ /* 0x000fce00078e02ff */
[----:B------:R-:W-:Y:S05]  /*1fb90*/  WARPSYNC.COLLECTIVE R15, `(.L_x_2885) ;  /* 0x000000000f087348 */ /* 0x000fea0003c00000 */
[----:B------:R0:W1:Y:S02]  /*1fba0*/  SHFL.IDX P6, R14, R13, R12, R11 ;  /* 0x0000000c0d0e7389 */ /* 0x00006400000c000b */
[----:B01----:R-:W-:Y:S01]  /*1fbb0*/  ENDCOLLECTIVE ;  /* 0x000000000000791b */ /* 0x003fe20003800000 */
.L_x_2885:
[----:B------:R-:W-:Y:S01]  /*1fbc0*/  ISETP.GE.OR P1, PT, R37, R34, P0 ;  /* 0x000000222500720c */ /* 0x000fe20000726670 */
[----:B------:R-:W-:-:S12]  /*1fbd0*/  IMAD.MOV.U32 R13, RZ, RZ, R24 ;  /* 0x000000ffff0d7224 */ /* 0x000fd800078e0018 */
[C---:B------:R-:W-:Y:S02]  /*1fbe0*/  @!P1 SHF.L.U32 R5, R16.reuse, 0x1, RZ ;  /* 0x0000000110059819 */ /* 0x040fe400000006ff */
[----:B------:R-:W-:Y:S01]  /*1fbf0*/  @!P1 SHF.L.U64.HI R21, R16, 0x1, R17 ;  /* 0x0000000110159819 */ /* 0x000fe20000010211 */
[----:B------:R-:W-:-:S07]  /*1fc00*/  IMAD.MOV.U32 R3, RZ, RZ, R14 ;  /* 0x000000ffff037224 */ /* 0x000fce00078e000e */
[----:B------:R-:W-:Y:S05]  /*1fc10*/  WARPSYNC.COLLECTIVE R15, `(.L_x_2886) ;  /* 0x000000000f087348 */ /* 0x000fea0003c00000 */
[----:B------:R0:W1:Y:S02]  /*1fc20*/  SHFL.IDX P6, R14, R13, R12, R11 ;  /* 0x0000000c0d0e7389 */ /* 0x00006400000c000b */
[----:B01----:R-:W-:Y:S01]  /*1fc30*/  ENDCOLLECTIVE ;  /* 0x000000000000791b */ /* 0x003fe20003800000 */
.L_x_2886:
[----:B------:R-:W-:-:S05]  /*1fc40*/  @!P1 IADD3 R6, P2, R3, R5, RZ ;  /* 0x0000000503069210 */ /* 0x000fca0007f5e0ff */
[----:B------:R-:W-:Y:S02]  /*1fc50*/  @!P1 IMAD.X R7, R0, 0x1, R21, P2 ;  /* 0x0000000100079824 */ /* 0x000fe400010e0615 */
[----:B------:R-:W-:Y:S02]  /*1fc60*/  IMAD.MOV.U32 R13, RZ, RZ, R27 ;  /* 0x000000ffff0d7224 */ /* 0x000fe400078e001b */
[----:B------:R-:W-:-:S07]  /*1fc70*/  IMAD.MOV.U32 R4, RZ, RZ, R14 ;  /* 0x000000ffff047224 */ /* 0x000fce00078e000e */
[----:B------:R-:W-:Y:S05]  /*1fc80*/  WARPSYNC.COLLECTIVE R15, `(.L_x_2887) ;  /* 0x000000000f087348 */ /* 0x000fea0003c00000 */
[----:B------:R0:W1:Y:S02]  /*1fc90*/  SHFL.IDX P6, R14, R13, R12, R11 ;  /* 0x0000000c0d0e7389 */ /* 0x00006400000c000b */
[----:B01----:R-:W-:Y:S01]  /*1fca0*/  ENDCOLLECTIVE ;  /* 0x000000000000791b */ /* 0x003fe20003800000 */
.L_x_2887:
[----:B------:R-:W2:Y:S01]  /*1fcb0*/  @!P1 LD.E.128 R8, desc[UR42][R6.64] ;  /* 0x0000002a06089980 */ /* 0x000ea2000c101d00 */
[----:B------:R-:W-:-:S05]  /*1fcc0*/  @!P1 IADD3 R14, P2, R14, R5, RZ ;  /* 0x000000050e0e9210 */ /* 0x000fca0007f5e0ff */
[----:B------:R-:W-:-:S04]  /*1fcd0*/  @!P1 IMAD.X R3, R4, 0x1, R21, P2 ;  /* 0x0000000104039824 */ /* 0x000fc800010e0615 */
[----:B------:R-:W-:-:S05]  /*1fce0*/  @!P1 IMAD.MOV.U32 R15, RZ, RZ, R3 ;  /* 0x000000ffff0f9224 */ /* 0x000fca00078e0003 */
[----:B------:R0:W5:Y:S01]  /*1fcf0*/  @!P1 LD.E.128 R4, desc[UR42][R14.64] ;  /* 0x0000002a0e049980 */ /* 0x000162000c101d00 */
[----:B------:R-:W-:Y:S01]  /*1fd00*/  CS2R R32, SRZ ;  /* 0x0000000000207805 */ /* 0x000fe2000001ff00 */
[----:B------:R-:W-:Y:S01]  /*1fd10*/  IMAD.MOV.U32 R13, RZ, RZ, R26 ;  /* 0x000000ffff0d7224 */ /* 0x000fe200078e001a */
[----:B------:R-:W-:Y:S01]  /*1fd20*/  CS2R R30, SRZ ;  /* 0x00000000001e7805 */ /* 0x000fe2000001ff00 */
[----:B------:R-:W-:Y:S01]  /*1fd30*/  IMAD.MOV.U32 R12, RZ, RZ, 0x1 ;  /* 0x00000001ff0c7424 */ /* 0x000fe200078e00ff */
[----:B------:R-:W-:Y:S02]  /*1fd40*/  CS2R R20, SRZ ;  /* 0x0000000000147805 */ /* 0x000fe4000001ff00 */
[----:B------:R-:W-:Y:S01]  /*1fd50*/  CS2R R28, SRZ ;  /* 0x00000000001c7805 */ /* 0x000fe2000001ff00 */
[----:B0-----:R-:W-:Y:S02]  /*1fd60*/  IMAD.MOV.U32 R15, RZ, RZ, -0x1 ;  /* 0xffffffffff0f7424 */ /* 0x001fe400078e00ff */
[----:B--2---:R-:W-:-:S02]  /*1fd70*/  @!P1 IMAD.MOV.U32 R33, RZ, RZ, R11 ;  /* 0x000000ffff219224 */ /* 0x004fc400078e000b */
[----:B------:R-:W-:Y:S02]  /*1fd80*/  IMAD.MOV.U32 R11, RZ, RZ, 0x1c1f ;  /* 0x00001c1fff0b7424 */ /* 0x000fe400078e00ff */
[----:B------:R-:W-:Y:S02]  /*1fd90*/  @!P1 IMAD.MOV.U32 R30, RZ, RZ, R8 ;  /* 0x000000ffff1e9224 */ /* 0x000fe400078e0008 */
[----:B------:R-:W-:-:S07]  /*1fda0*/  @!P1 IMAD.MOV.U32 R31, RZ, RZ, R9 ;  /* 0x000000ffff1f9224 */ /* 0x000fce00078e0009 */
[----:B-----5:R-:W-:Y:S05]  /*1fdb0*/  WARPSYNC.COLLECTIVE R15, `(.L_x_2888) ;  /* 0x000000000f087348 */ /* 0x020fea0003c00000 */
[----:B------:R0:W1:Y:S02]  /*1fdc0*/  SHFL.IDX P6, R14, R13, R12, R11 ;  /* 0x0000000c0d0e7389 */ /* 0x00006400000c000b */
[----:B01---5:R-:W-:Y:S01]  /*1fdd0*/  ENDCOLLECTIVE ;  /* 0x000000000000791b */ /* 0x023fe20003800000 */
.L_x_2888:
[----:B------:R-:W-:Y:S02]  /*1fde0*/  IMAD.MOV.U32 R0, RZ, RZ, R30 ;  /* 0x000000ffff007224 */ /* 0x000fe400078e001e */
[----:B------:R-:W-:Y:S02]  /*1fdf0*/  IMAD.MOV.U32 R3, RZ, RZ, R31 ;  /* 0x000000ffff037224 */ /* 0x000fe400078e001f */
[----:B------:R-:W-:Y:S01]  /*1fe00*/  @!P1 IMAD.MOV.U32 R32, RZ, RZ, R10 ;  /* 0x000000ffff209224 */ /* 0x000fe200078e000a */
[----:B------:R-:W-:Y:S01]  /*1fe10*/  PRMT R51, R51, 0x5410, R0 ;  /* 0x0000541033337816 */ /* 0x000fe20000000000 */
[----:B------:R-:W-:Y:S01]  /*1fe20*/  IMAD.MOV.U32 R9, RZ, RZ, R33 ;  /* 0x000000ffff097224 */ /* 0x000fe200078e0021 */
[----:B------:R-:W-:Y:S01]  /*1fe30*/  PRMT R38, R38, 0x5410, R3 ;  /* 0x0000541026267816 */ /* 0x000fe20000000003 */
[----:B------:R-:W-:Y:S02]  /*1fe40*/  IMAD.MOV.U32 R8, RZ, RZ, R32 ;  /* 0x000000ffff087224 */ /* 0x000fe400078e0020 */
[----:B------:R-:W-:-:S03]  /*1fe50*/  IMAD.MOV.U32 R13, RZ, RZ, R25 ;  /* 0x000000ffff0d7224 */ /* 0x000fc600078e0019 */
[----:B------:R-:W-:Y:S01]  /*1fe60*/  PRMT R35, R8, 0x5410, R9 ;  /* 0x0000541008237816 */ /* 0x000fe20000000009 */
[----:B------:R-:W-:Y:S02]  /*1fe70*/  @!P1 IMAD.MOV.U32 R20, RZ, RZ, R4 ;  /* 0x000000ffff149224 */ /* 0x000fe400078e0004 */
[----:B------:R-:W-:Y:S02]  /*1fe80*/  @!P1 IMAD.MOV.U32 R21, RZ, RZ, R5 ;  /* 0x000000ffff159224 */ /* 0x000fe400078e0005 */
[----:B------:R-:W-:Y:S02]  /*1fe90*/  @!P1 IMAD.MOV.U32 R29, RZ, RZ, R7 ;  /* 0x000000ffff1d9224 */ /* 0x000fe400078e0007 */
[----:B------:R-:W-:Y:S01]  /*1fea0*/  @!P1 IMAD.MOV.U32 R28, RZ, RZ, R6 ;  /* 0x000000ffff1c9224 */ /* 0x000fe200078e0006 */
[----:B------:R-:W-:Y:S01]  /*1feb0*/  MOV R0, R14 ;  /* 0x0000000e00007202 */ /* 0x000fe20000000f00 */
[----:B------:R-:W-:-:S07]  /*1fec0*/  IMAD.MOV.U32 R4, RZ, RZ, R20 ;  /* 0x000000ffff047224 */ /* 0x000fce00078e0014 */
[----:B------:R-:W-:Y:S05]  /*1fed0*/  WARPSYNC.COLLECTIVE R15, `(.L_x_2889) ;  /* 0x000000000f087348 */ /* 0x000fea0003c00000 */
[----:B------:R0:W1:Y:S02]  /*1fee0*/  SHFL.IDX P6, R14, R13, R12, R11 ;  /* 0x0000000c0d0e7389 */ /* 0x00006400000c000b */
[----:B01----:R-:W-:Y:S01]  /*1fef0*/  ENDCOLLECTIVE ;  /* 0x000000000000791b */ /* 0x003fe20003800000 */
.L_x_2889:
[----:B------:R-:W-:Y:S01]  /*1ff00*/  IMAD.MOV.U32 R5, RZ, RZ, R21 ;  /* 0x000000ffff057224 */ /* 0x000fe200078e0015 */
[----:B------:R-:W-:Y:S01]  /*1ff10*/  MOV R6, R28 ;  /* 0x0000001c00067202 */ /* 0x000fe20000000f00 */
[----:B------:R-:W-:-:S03]  /*1ff20*/  IMAD.MOV.U32 R7, RZ, RZ, R29 ;  /* 0x000000ffff077224 */ /* 0x000fc600078e001d */
[----:B------:R-:W-:Y:S02]  /*1ff30*/  PRMT R38, R5, 0x7610, R38 ;  /* 0x0000761005267816 */ /* 0x000fe40000000026 */
[----:B------:R-:W-:Y:S02]  /*1ff40*/  PRMT R44, R4, 0x5410, R7 ;  /* 0x00005410042c7816 */ /* 0x000fe40000000007 */
[----:B------:R-:W-:Y:S02]  /*1ff50*/  CS2R R4, SRZ ;  /* 0x0000000000047805 */ /* 0x000fe4000001ff00 */
[----:B------:R-:W-:Y:S01]  /*1ff60*/  PRMT R51, R6, 0x7610, R51 ;  /* 0x0000761006337816 */ /* 0x000fe20000000033 */
[----:B------:R-:W-:Y:S02]  /*1ff70*/  IMAD.MOV.U32 R13, RZ, RZ, R24 ;  /* 0x000000ffff0d7224 */ /* 0x000fe400078e0018 */
[----:B------:R-:W-:-:S07]  /*1ff80*/  IMAD.MOV.U32 R3, RZ, RZ, R14 ;  /* 0x000000ffff037224 */ /* 0x000fce00078e000e */
[----:B------:R-:W-:Y:S05]  /*1ff90*/  WARPSYNC.COLLECTIVE R15, `(.L_x_2890) ;  /* 0x000000000f087348 */ /* 0x000fea0003c00000 */
[----:B------:R0:W1:Y:S02]  /*1ffa0*/  SHFL.IDX P6, R14, R13, R12, R11 ;  /* 0x0000000c0d0e7389 */ /* 0x00006400000c000b */
[----:B01----:R-:W-:Y:S01]  /*1ffb0*/  ENDCOLLECTIVE ;  /* 0x000000000000791b */ /* 0x003fe20003800000 */
.L_x_2890:
[----:B------:R-:W-:Y:S02]  /*1ffc0*/  IMAD.MOV.U32 R13, RZ, RZ, R27 ;  /* 0x000000ffff0d7224 */ /* 0x000fe400078e001b */
[----:B------:R-:W-:-:S07]  /*1ffd0*/  IMAD.MOV.U32 R24, RZ, RZ, R14 ;  /* 0x000000ffff187224 */ /* 0x000fce00078e000e */
[----:B------:R-:W-:Y:S05]  /*1ffe0*/  WARPSYNC.COLLECTIVE R15, `(.L_x_2891) ;  /* 0x000000000f087348 */ /* 0x000fea0003c00000 */
[----:B------:R0:W1:Y:S02]  /*1fff0*/  SHFL.IDX P6, R14, R13, R12, R11 ;  /* 0x0000000c0d0e7389 */ /* 0x00006400000c000b */
[----:B01----:R-:W-:Y:S01]  /*20000*/  ENDCOLLECTIVE ;  /* 0x000000000000791b */ /* 0x003fe20003800000 */
.L_x_2891:
[----:B------:R-:W-:Y:S05]  /*20010*/  BRA `(.L_x_2892) ;  /* 0xfffffe9800fc7947 */ /* 0x000fea000383ffff */
.L_x_2603:
[----:B0-----:R0:W1:Y:S02]  /*20020*/  SYNCS.PHASECHK.TRANS64.TRYWAIT P1, [R2+URZ+0x28c00], R13 ;  /* 0x028c000d020075a7 */ /* 0x001064000802017f */
[----:B-1----:R-:W-:Y:S05]  /*20030*/  @!P1 NANOSLEEP.SYNCS 0x989680 ;  /* 0x009896800000995d */ /* 0x002fea0003900000 */
[----:B------:R-:W1:Y:S02]  /*20040*/  @!P1 SYNCS.PHASECHK.TRANS64 P1, [R2+URZ+0x28c00], R13 ;  /* 0x028c000d020095a7 */ /* 0x000e64000802007f */
[----:B-1----:R-:W-:Y:S05]  /*20050*/  @!P1 BRA `(.L_x_2603) ;  /* 0xfffffffc00f09947 */ /* 0x002fea000383ffff */
[----:B------:R-:W-:Y:S05]  /*20060*/  BRA `(.L_x_2893) ;  /* 0xfffffe9c00987947 */ /* 0x000fea000383ffff */
.L_x_2609:
[----:B0-----:R0:W2:Y:S02]  /*20070*/  SYNCS.PHASECHK.TRANS64.TRYWAIT P1, [R15+URZ+0x28c30], R56 ;  /* 0x028c30380f0075a7 */ /* 0x0010a4000802017f */
[----:B--2---:R-:W-:Y:S05]  /*20080*/  @!P1 NANOSLEEP.SYNCS 0x989680 ;  /* 0x009896800000995d */ /* 0x004fea0003900000 */
[----:B------:R-:W2:Y:S02]  /*20090*/  @!P1 SYNCS.PHASECHK.TRANS64 P1, [R15+URZ+0x28c30], R56 ;  /* 0x028c30380f0095a7 */ /* 0x000ea4000802007f */
[----:B--2---:R-:W-:Y:S05]  /*200a0*/  @!P1 BRA `(.L_x_2609) ;  /* 0xfffffffc00f09947 */ /* 0x004fea000383ffff */
[----:B------:R-:W-:Y:S05]  /*200b0*/  BRA `(.L_x_2608) ;  /* 0xfffffeac00247947 */ /* 0x000fea000383ffff */
.L_x_2623:
[----:B--2---:R2:W3:Y:S02]  /*200c0*/  SYNCS.PHASECHK.TRANS64.TRYWAIT P1, [R15+URZ+0x28c50], R56 ;  /* 0x028c50380f0075a7 */ /* 0x0044e4000802017f */
[----:B---3--:R-:W-:Y:S05]  /*200d0*/  @!P1 NANOSLEEP.SYNCS 0x989680 ;  /* 0x009896800000995d */ /* 0x008fea0003900000 */
[----:B------:R-:W3:Y:S02]  /*200e0*/  @!P1 SYNCS.PHASECHK.TRANS64 P1, [R15+URZ+0x28c50], R56 ;  /* 0x028c50380f0095a7 */ /* 0x000ee4000802007f */
[----:B---3--:R-:W-:Y:S05]  /*200f0*/  @!P1 BRA `(.L_x_2623) ;  /* 0xfffffffc00f09947 */ /* 0x008fea000383ffff */
[----:B------:R-:W-:Y:S05]  /*20100*/  BRA `(.L_x_2622) ;  /* 0xfffffec400fc7947 */ /* 0x000fea000383ffff */
.L_x_2636:
[----:B-1----:R1:W2:Y:S02]  /*20110*/  SYNCS.PHASECHK.TRANS64.TRYWAIT P1, [R209+URZ+0x28c30], R210 ;  /* 0x028c30d2d10075a7 */ /* 0x0022a4000802017f */
[----:B--2---:R-:W-:Y:S05]  /*20120*/  @!P1 NANOSLEEP.SYNCS 0x989680 ;  /* 0x009896800000995d */ /* 0x004fea0003900000 */
[----:B------:R-:W2:Y:S02]  /*20130*/  @!P1 SYNCS.PHASECHK.TRANS64 P1, [R209+URZ+0x28c30], R210 ;  /* 0x028c30d2d10095a7 */ /* 0x000ea4000802007f */
[----:B--2---:R-:W-:Y:S05]  /*20140*/  @!P1 BRA `(.L_x_2636) ;  /* 0xfffffffc00f09947 */ /* 0x004fea000383ffff */
[----:B------:R-:W-:Y:S05]  /*20150*/  BRA `(.L_x_2635) ;  /* 0xfffffecc00887947 */ /* 0x000fea000383ffff */
.L_x_2650:
[----:B---3--:R3:W4:Y:S02]  /*20160*/  SYNCS.PHASECHK.TRANS64.TRYWAIT P1, [R209+URZ+0x28c50], R210 ;  /* 0x028c50d2d10075a7 */ /* 0x008724000802017f */
[----:B----4-:R-:W-:Y:S05]  /*20170*/  @!P1 NANOSLEEP.SYNCS 0x989680 ;  /* 0x009896800000995d */ /* 0x010fea0003900000 */
[----:B------:R-:W4:Y:S02]  /*20180*/  @!P1 SYNCS.PHASECHK.TRANS64 P1, [R209+URZ+0x28c50], R210 ;  /* 0x028c50d2d10095a7 */ /* 0x000f24000802007f */
[----:B----4-:R-:W-:Y:S05]  /*20190*/  @!P1 BRA `(.L_x_2650) ;  /* 0xfffffffc00f09947 */ /* 0x010fea000383ffff */
[----:B------:R-:W-:Y:S05]  /*201a0*/  BRA `(.L_x_2649) ;  /* 0xfffffef000187947 */ /* 0x000fea000383ffff */
.L_x_2664:
[----:B-1----:R1:W2:Y:S02]  /*201b0*/  SYNCS.PHASECHK.TRANS64.TRYWAIT P2, [R15+URZ+0x28c30], R210 ;  /* 0x028c30d20f0075a7 */ /* 0x0022a4000804017f */
[----:B--2---:R-:W-:Y:S05]  /*201c0*/  @!P2 NANOSLEEP.SYNCS 0x989680 ;  /* 0x009896800000a95d */ /* 0x004fea0003900000 */
[----:B------:R-:W2:Y:S02]  /*201d0*/  @!P2 SYNCS.PHASECHK.TRANS64 P2, [R15+URZ+0x28c30], R210 ;  /* 0x028c30d20f00a5a7 */ /* 0x000ea4000804007f */
[----:B--2---:R-:W-:Y:S05]  /*201e0*/  @!P2 BRA `(.L_x_2664) ;  /* 0xfffffffc00f0a947 */ /* 0x004fea000383ffff */
[----:B------:R-:W-:Y:S05]  /*201f0*/  BRA `(.L_x_2663) ;  /* 0xfffffef400e87947 */ /* 0x000fea000383ffff */
.L_x_2670:
[----:B----4-:R4:W0:Y:S02]  /*20200*/  SYNCS.PHASECHK.TRANS64.TRYWAIT P2, [R15+URZ+0x28c50], R210 ;  /* 0x028c50d20f0075a7 */ /* 0x010824000804017f */
[----:B0-----:R-:W-:Y:S05]  /*20210*/  @!P2 NANOSLEEP.SYNCS 0x989680 ;  /* 0x009896800000a95d */ /* 0x001fea0003900000 */
[----:B------:R-:W0:Y:S02]  /*20220*/  @!P2 SYNCS.PHASECHK.TRANS64 P2, [R15+URZ+0x28c50], R210 ;  /* 0x028c50d20f00a5a7 */ /* 0x000e24000804007f */
[----:B0-----:R-:W-:Y:S05]  /*20230*/  @!P2 BRA `(.L_x_2670) ;  /* 0xfffffffc00f0a947 */ /* 0x001fea000383ffff */
[----:B------:R-:W-:Y:S05]  /*20240*/  BRA `(.L_x_2669) ;  /* 0xffffff0c004c7947 */ /* 0x000fea000383ffff */
.L_x_2679:
[----:B--2---:R2:W3:Y:S02]  /*20250*/  SYNCS.PHASECHK.TRANS64.TRYWAIT P1, [R20+URZ+0x28c30], R184 ;  /* 0x028c30b8140075a7 */ /* 0x0044e4000802017f */
[----:B---3--:R-:W-:Y:S05]  /*20260*/  @!P1 NANOSLEEP.SYNCS 0x989680 ;  /* 0x009896800000995d */ /* 0x008fea0003900000 */
[----:B------:R-:W3:Y:S02]  /*20270*/  @!P1 SYNCS.PHASECHK.TRANS64 P1, [R20+URZ+0x28c30], R184 ;  /* 0x028c30b8140095a7 */ /* 0x000ee4000802007f */
[----:B---3--:R-:W-:Y:S05]  /*20280*/  @!P1 BRA `(.L_x_2679) ;  /* 0xfffffffc00f09947 */ /* 0x008fea000383ffff */
[----:B------:R-:W-:Y:S05]  /*20290*/  BRA `(.L_x_2678) ;  /* 0xffffff10006c7947 */ /* 0x000fea000383ffff */
.L_x_2693:
[----:B---3--:R3:W0:Y:S02]  /*202a0*/  SYNCS.PHASECHK.TRANS64.TRYWAIT P1, [R20+URZ+0x28c50], R184 ;  /* 0x028c50b8140075a7 */ /* 0x008624000802017f */
[----:B0-----:R-:W-:Y:S05]  /*202b0*/  @!P1 NANOSLEEP.SYNCS 0x989680 ;  /* 0x009896800000995d */ /* 0x001fea0003900000 */
[----:B------:R-:W0:Y:S02]  /*202c0*/  @!P1 SYNCS.PHASECHK.TRANS64 P1, [R20+URZ+0x28c50], R184 ;  /* 0x028c50b8140095a7 */ /* 0x000e24000802007f */
[----:B0-----:R-:W-:Y:S05]  /*202d0*/  @!P1 BRA `(.L_x_2693) ;  /* 0xfffffffc00f09947 */ /* 0x001fea000383ffff */
[----:B------:R-:W-:Y:S05]  /*202e0*/  BRA `(.L_x_2692) ;  /* 0xffffff3000847947 */ /* 0x000fea000383ffff */
.L_x_2732:
[----:B------:R-:W0:Y:S01]  /*202f0*/  S2R R12, SR_TID.X ;  /* 0x00000000000c7919 */ /* 0x000e220000002100 */
[----:B------:R-:W-:Y:S01]  /*20300*/  BSSY B1, `(.L_x_2894) ;  /* 0x000000a000017945 */ /* 0x000fe20003800000 */
[----:B------:R-:W-:Y:S02]  /*20310*/  IMAD.MOV.U32 R11, RZ, RZ, 0x1f ;  /* 0x0000001fff0b7424 */ /* 0x000fe400078e00ff */
[----:B------:R-:W-:Y:S01]  /*20320*/  IMAD.MOV.U32 R15, RZ, RZ, -0x1 ;  /* 0xffffffffff0f7424 */ /* 0x000fe200078e00ff */
[----:B0-----:R-:W-:-:S04]  /*20330*/  SHF.R.U32.HI R12, RZ, 0x5, R12 ;  /* 0x00000005ff0c7819 */ /* 0x001fc8000001160c */
[----:B------:R-:W-:-:S05]  /*20340*/  LOP3.LUT R12, R12, 0x3, RZ, 0xc0, !PT ;  /* 0x000000030c0c7812 */ /* 0x000fca00078ec0ff */
[----:B------:R-:W-:Y:S02]  /*20350*/  IMAD.MOV.U32 R13, RZ, RZ, R12 ;  /* 0x000000ffff0d7224 */ /* 0x000fe400078e000c */
[----:B------:R-:W-:-:S07]  /*20360*/  IMAD.MOV.U32 R12, RZ, RZ, RZ ;  /* 0x000000ffff0c7224 */ /* 0x000fce00078e00ff */
[----:B------:R-:W-:Y:S05]  /*20370*/  WARPSYNC.COLLECTIVE R15, `(.L_x_2895) ;  /* 0x000000000f087348 */ /* 0x000fea0003c00000 */
[----:B------:R0:W1:Y:S02]  /*20380*/  SHFL.IDX P6, R14, R13, R12, R11 ;  /* 0x0000000c0d0e7389 */ /* 0x00006400000c000b */
[----:B01----:R-:W-:Y:S01]  /*20390*/  ENDCOLLECTIVE ;  /* 0x000000000000791b */ /* 0x003fe20003800000 */
.L_x_2895:
[----:B------:R-:W-:Y:S05]  /*203a0*/  BSYNC B1 ;  /* 0x0000000000017941 */ /* 0x000fea0003800000 */
.L_x_2894:
[----:B------:R-:W-:Y:S05]  /*203b0*/  BRA `(.L_x_2896) ;  /* 0xffffff8800507947 */ /* 0x000fea000383ffff */
.L_x_2734:
[----:B------:R-:W-:Y:S01]  /*203c0*/  BSSY B1, `(.L_x_2897) ;  /* 0x0000006000017945 */ /* 0x000fe20003800000 */
[----:B------:R-:W-:-:S07]  /*203d0*/  IMAD.MOV.U32 R15, RZ, RZ, -0x1 ;  /* 0xffffffffff0f7424 */ /* 0x000fce00078e00ff */
[----:B0-----:R-:W-:Y:S05]  /*203e0*/  WARPSYNC.COLLECTIVE R15, `(.L_x_2898) ;  /* 0x000000000f0c7348 */ /* 0x001fea0003c00000 */
[----:B------:R-:W-:Y:S02]  /*203f0*/  ELECT P6, UR62, PT ;  /* 0x00000000003e782f */ /* 0x000fe400038c0000 */
[----:B------:R-:W-:Y:S01]  /*20400*/  MOV R14, UR62 ;  /* 0x0000003e000e7c02 */ /* 0x000fe20008000f00 */
[----:B0-----:R-:W-:Y:S10]  /*20410*/  ENDCOLLECTIVE ;  /* 0x000000000000791b */ /* 0x001ff40003800000 */
.L_x_2898:
[----:B------:R-:W-:Y:S05]  /*20420*/  BSYNC B1 ;  /* 0x0000000000017941 */ /* 0x000fea0003800000 */
.L_x_2897:
[----:B------:R-:W-:Y:S05]  /*20430*/  BRA `(.L_x_2733) ;  /* 0xffffff8800487947 */ /* 0x000fea000383ffff */
.L_x_2736:
[----:B0-----:R0:W1:Y:S02]  /*20440*/  SYNCS.PHASECHK.TRANS64.TRYWAIT P0, [R23+URZ+0x28c20], R2 ;  /* 0x028c2002170075a7 */ /* 0x001064000800017f */
[----:B-1----:R-:W-:Y:S05]  /*20450*/  @!P0 NANOSLEEP.SYNCS 0x989680 ;  /* 0x009896800000895d */ /* 0x002fea0003900000 */
[----:B------:R-:W1:Y:S02]  /*20460*/  @!P0 SYNCS.PHASECHK.TRANS64 P0, [R23+URZ+0x28c20], R2 ;  /* 0x028c2002170085a7 */ /* 0x000e64000800007f */
[----:B-1----:R-:W-:Y:S05]  /*20470*/  @!P0 BRA `(.L_x_2736) ;  /* 0xfffffffc00f08947 */ /* 0x002fea000383ffff */
[----:B------:R-:W-:Y:S05]  /*20480*/  BRA `(.L_x_2899) ;  /* 0xffffff8800587947 */ /* 0x000fea000383ffff */
.L_x_2740:
[----:B0-----:R0:W1:Y:S02]  /*20490*/  SYNCS.PHASECHK.TRANS64.TRYWAIT P0, [R12+URZ+0x28ca0], R2 ;  /* 0x028ca0020c0075a7 */ /* 0x001064000800017f */
[----:B-1----:R-:W-:Y:S05]  /*204a0*/  @!P0 NANOSLEEP.SYNCS 0x989680 ;  /* 0x009896800000895d */ /* 0x002fea0003900000 */
[----:B------:R-:W1:Y:S02]  /*204b0*/  @!P0 SYNCS.PHASECHK.TRANS64 P0, [R12+URZ+0x28ca0], R2 ;  /* 0x028ca0020c0085a7 */ /* 0x000e64000800007f */
[----:B-1----:R-:W-:Y:S05]  /*204c0*/  @!P0 BRA `(.L_x_2740) ;  /* 0xfffffffc00f08947 */ /* 0x002fea000383ffff */
[----:B------:R-:W-:Y:S05]  /*204d0*/  BRA `(.L_x_2900) ;  /* 0xffffff8800707947 */ /* 0x000fea000383ffff */
.L_x_2745:
[----:B-1----:R1:W2:Y:S02]  /*204e0*/  SYNCS.PHASECHK.TRANS64.TRYWAIT P0, [R12+URZ+0x28cc0], R2 ;  /* 0x028cc0020c0075a7 */ /* 0x0022a4000800017f */
[----:B--2---:R-:W-:Y:S05]  /*204f0*/  @!P0 NANOSLEEP.SYNCS 0x989680 ;  /* 0x009896800000895d */ /* 0x004fea0003900000 */
[----:B------:R-:W2:Y:S02]  /*20500*/  @!P0 SYNCS.PHASECHK.TRANS64 P0, [R12+URZ+0x28cc0], R2 ;  /* 0x028cc0020c0085a7 */ /* 0x000ea4000800007f */
[----:B--2---:R-:W-:Y:S05]  /*20510*/  @!P0 BRA `(.L_x_2745) ;  /* 0xfffffffc00f08947 */ /* 0x004fea000383ffff */
[----:B------:R-:W-:Y:S05]  /*20520*/  BRA `(.L_x_2901) ;  /* 0xffffff8800ec7947 */ /* 0x000fea000383ffff */
.L_x_2759:
[----:B0-----:R0:W1:Y:S02]  /*20530*/  SYNCS.PHASECHK.TRANS64.TRYWAIT P1, [R10+URZ+0x28ca0], R2 ;  /* 0x028ca0020a0075a7 */ /* 0x001064000802017f */
[----:B-1----:R-:W-:Y:S05]  /*20540*/  @!P1 NANOSLEEP.SYNCS 0x989680 ;  /* 0x009896800000995d */ /* 0x002fea0003900000 */
[----:B------:R-:W1:Y:S02]  /*20550*/  @!P1 SYNCS.PHASECHK.TRANS64 P1, [R10+URZ+0x28ca0], R2 ;  /* 0x028ca0020a0095a7 */ /* 0x000e64000802007f */
[----:B-1----:R-:W-:Y:S05]  /*20560*/  @!P1 BRA `(.L_x_2759) ;  /* 0xfffffffc00f09947 */ /* 0x002fea000383ffff */
[----:B------:R-:W-:Y:S05]  /*20570*/  BRA `(.L_x_2902) ;  /* 0xffffff9400507947 */ /* 0x000fea000383ffff */
.L_x_2764:
[----:B-1----:R1:W2:Y:S02]  /*20580*/  SYNCS.PHASECHK.TRANS64.TRYWAIT P1, [R10+URZ+0x28cc0], R2 ;  /* 0x028cc0020a0075a7 */ /* 0x0022a4000802017f */
[----:B--2---:R-:W-:Y:S05]  /*20590*/  @!P1 NANOSLEEP.SYNCS 0x989680 ;  /* 0x009896800000995d */ /* 0x004fea0003900000 */
[----:B------:R-:W2:Y:S02]  /*205a0*/  @!P1 SYNCS.PHASECHK.TRANS64 P1, [R10+URZ+0x28cc0], R2 ;  /* 0x028cc0020a0095a7 */ /* 0x000ea4000802007f */
[----:B--2---:R-:W-:Y:S05]  /*205b0*/  @!P1 BRA `(.L_x_2764) ;  /* 0xfffffffc00f09947 */ /* 0x004fea000383ffff */
[----:B------:R-:W-:Y:S05]  /*205c0*/  BRA `(.L_x_2903) ;  /* 0xffffff9400c87947 */ /* 0x000fea000383ffff */
.L_x_2792:
[----:B------:R-:W1:Y:S01]  /*205d0*/  S2R R12, SR_TID.X ;  /* 0x00000000000c7919 */ /* 0x000e620000002100 */
[----:B------:R-:W-:Y:S01]  /*205e0*/  BSSY B0, `(.L_x_2904) ;  /* 0x000000a000007945 */ /* 0x000fe20003800000 */
[----:B------:R-:W-:Y:S02]  /*205f0*/  IMAD.MOV.U32 R11, RZ, RZ, 0x1f ;  /* 0x0000001fff0b7424 */ /* 0x000fe400078e00ff */
[----:B------:R-:W-:Y:S01]  /*20600*/  IMAD.MOV.U32 R15, RZ, RZ, -0x1 ;  /* 0xffffffffff0f7424 */ /* 0x000fe200078e00ff */
[----:B-1----:R-:W-:-:S04]  /*20610*/  SHF.R.U32.HI R12, RZ, 0x5, R12 ;  /* 0x00000005ff0c7819 */ /* 0x002fc8000001160c */
[----:B------:R-:W-:-:S05]  /*20620*/  LOP3.LUT R12, R12, 0x3, RZ, 0xc0, !PT ;  /* 0x000000030c0c7812 */ /* 0x000fca00078ec0ff */
[----:B------:R-:W-:Y:S02]  /*20630*/  IMAD.MOV.U32 R13, RZ, RZ, R12 ;  /* 0x000000ffff0d7224 */ /* 0x000fe400078e000c */
[----:B------:R-:W-:-:S07]  /*20640*/  IMAD.MOV.U32 R12, RZ, RZ, RZ ;  /* 0x000000ffff0c7224 */ /* 0x000fce00078e00ff */
[----:B0----5:R-:W-:Y:S05]  /*20650*/  WARPSYNC.COLLECTIVE R15, `(.L_x_2905) ;  /* 0x000000000f087348 */ /* 0x021fea0003c00000 */
[----:B------:R1:W2:Y:S02]  /*20660*/  SHFL.IDX P6, R14, R13, R12, R11 ;  /* 0x0000000c0d0e7389 */ /* 0x0002a400000c000b */
[----:B012--5:R-:W-:Y:S01]  /*20670*/  ENDCOLLECTIVE ;  /* 0x000000000000791b */ /* 0x027fe20003800000 */
.L_x_2905:
[----:B------:R-:W-:Y:S05]  /*20680*/  BSYNC B0 ;  /* 0x0000000000007941 */ /* 0x000fea0003800000 */
.L_x_2904:
[----:B------:R-:W-:Y:S05]  /*20690*/  BRA `(.L_x_2906) ;  /* 0xffffffac00a87947 */ /* 0x000fea000383ffff */
.L_x_2795:
[----:B0-----:R0:W1:Y:S02]  /*206a0*/  SYNCS.PHASECHK.TRANS64.TRYWAIT P0, [R27+URZ+0x28c40], R0 ;  /* 0x028c40001b0075a7 */ /* 0x001064000800017f */
[----:B-1----:R-:W-:Y:S05]  /*206b0*/  @!P0 NANOSLEEP.SYNCS 0x989680 ;  /* 0x009896800000895d */ /* 0x002fea0003900000 */
[----:B------:R-:W1:Y:S02]  /*206c0*/  @!P0 SYNCS.PHASECHK.TRANS64 P0, [R27+URZ+0x28c40], R0 ;  /* 0x028c40001b0085a7 */ /* 0x000e64000800007f */
[----:B-1----:R-:W-:Y:S05]  /*206d0*/  @!P0 BRA `(.L_x_2795) ;  /* 0xfffffffc00f08947 */ /* 0x002fea000383ffff */
[----:B------:R-:W-:Y:S05]  /*206e0*/  BRA `(.L_x_2907) ;  /* 0xffffffac00e87947 */ /* 0x000fea000383ffff */
.L_x_2796:
        /* <DEDUP_REMOVED lines=8> */
.L_x_2909:
[----:B------:R-:W-:Y:S05]  /*20770*/  BSYNC B0 ;  /* 0x0000000000007941 */ /* 0x000fea0003800000 */
.L_x_2908:
        /* <DEDUP_REMOVED lines=9> */
.L_x_2910:
[----:B------:R-:W-:Y:S02]  /*20810*/  IMAD.MOV.U32 R13, RZ, RZ, R4 ;  /* 0x000000ffff0d7224 */ /* 0x000fe400078e0004 */
[----:B------:R-:W-:Y:S02]  /*20820*/  IMAD.MOV.U32 R12, RZ, RZ, 0x1 ;  /* 0x00000001ff0c7424 */ /* 0x000fe400078e00ff */
[----:B------:R-:W-:-:S07]  /*20830*/  IMAD.MOV.U32 R3, RZ, RZ, R14 ;  /* 0x000000ffff037224 */ /* 0x000fce00078e000e */
[----:B------:R-:W-:Y:S05]  /*20840*/  WARPSYNC.COLLECTIVE R15, `(.L_x_2911) ;  /* 0x000000000f087348 */ /* 0x000fea0003c00000 */
[----:B------:R0:W1:Y:S02]  /*20850*/  SHFL.IDX P6, R14, R13, R12, R11 ;  /* 0x0000000c0d0e7389 */ /* 0x00006400000c000b */
[----:B01----:R-:W-:Y:S01]  /*20860*/  ENDCOLLECTIVE ;  /* 0x000000000000791b */ /* 0x003fe20003800000 */
.L_x_2911:
        /* <DEDUP_REMOVED lines=15> */
.L_x_2912:
[----:B------:R-:W-:Y:S02]  /*20960*/  @P0 IMAD R6, R5, 0x2, R23 ;  /* 0x0000000205060824 */ /* 0x000fe400078e0217 */
[----:B------:R-:W-:Y:S02]  /*20970*/  IMAD.MOV.U32 R13, RZ, RZ, R4 ;  /* 0x000000ffff0d7224 */ /* 0x000fe400078e0004 */
[----:B------:R-:W-:Y:S02]  /*20980*/  IMAD.MOV.U32 R12, RZ, RZ, 0x2 ;  /* 0x00000002ff0c7424 */ /* 0x000fe400078e00ff */
[----:B------:R-:W-:-:S07]  /*20990*/  IMAD.MOV.U32 R3, RZ, RZ, R14 ;  /* 0x000000ffff037224 */ /* 0x000fce00078e000e */
[----:B------:R-:W-:Y:S05]  /*209a0*/  WARPSYNC.COLLECTIVE R15, `(.L_x_2913) ;  /* 0x000000000f087348 */ /* 0x000fea0003c00000 */
[----:B------:R0:W1:Y:S02]  /*209b0*/  SHFL.IDX P6, R14, R13, R12, R11 ;  /* 0x0000000c0d0e7389 */ /* 0x00006400000c000b */
[----:B01----:R-:W-:Y:S01]  /*209c0*/  ENDCOLLECTIVE ;  /* 0x000000000000791b */ /* 0x003fe20003800000 */
.L_x_2913:
[----:B------:R-:W-:-:S04]  /*209d0*/  @P0 LEA R3, P1, R7, R3, 0x1 ;  /* 0x0000000307030211 */ /* 0x000fc800078208ff */
[----:B------:R-:W-:-:S04]  /*209e0*/  @P0 IADD3.X R2, RZ, R2, RZ, P1, !PT ;  /* 0x00000002ff020210 */ /* 0x000fc80000ffe4ff */
        /* <DEDUP_REMOVED lines=13> */
.L_x_2914:
[----:B------:R-:W-:Y:S02]  /*20ac0*/  @P0 IMAD R6, R5, 0x2, R23 ;  /* 0x0000000205060824 */ /* 0x000fe400078e0217 */
[----:B------:R-:W-:Y:S02]  /*20ad0*/  IMAD.MOV.U32 R13, RZ, RZ, R4 ;  /* 0x000000ffff0d7224 */ /* 0x000fe400078e0004 */
[----:B------:R-:W-:Y:S02]  /*20ae0*/  IMAD.MOV.U32 R12, RZ, RZ, 0x3 ;  /* 0x00000003ff0c7424 */ /* 0x000fe400078e00ff */
[----:B------:R-:W-:-:S07]  /*20af0*/  IMAD.MOV.U32 R3, RZ, RZ, R14 ;  /* 0x000000ffff037224 */ /* 0x000fce00078e000e */
[----:B------:R-:W-:Y:S05]  /*20b00*/  WARPSYNC.COLLECTIVE R15, `(.L_x_2915) ;  /* 0x000000000f087348 */ /* 0x000fea0003c00000 */
[----:B------:R0:W1:Y:S02]  /*20b10*/  SHFL.IDX P6, R14, R13, R12, R11 ;  /* 0x0000000c0d0e7389 */ /* 0x00006400000c000b */
[----:B01----:R-:W-:Y:S01]  /*20b20*/  ENDCOLLECTIVE ;  /* 0x000000000000791b */ /* 0x003fe20003800000 */
.L_x_2915:
        /* <DEDUP_REMOVED lines=10> */
.L_x_2916:
[----:B------:R-:W-:Y:S01]  /*20bd0*/  @!PT LDS RZ, [RZ] ;  /* 0x00000000fffff984 */ /* 0x000fe20000000800 */
[----:B------:R-:W-:Y:S01]  /*20be0*/  @!PT LDS RZ, [RZ] ;  /* 0x00000000fffff984 */ /* 0x000fe20000000800 */
[----:B------:R-:W-:Y:S01]  /*20bf0*/  @!PT LDS RZ, [RZ] ;  /* 0x00000000fffff984 */ /* 0x000fe20000000800 */
[----:B------:R0:W-:Y:S01]  /*20c00*/  @P0 LDGSTS.E.BYPASS.LTC128B.128 [R6+0x23400], desc[UR42][R2.64], !P2 ;  /* 0x2340000002060fae */ /* 0x0001e2000d101d6a */
[----:B------:R-:W-:Y:S01]  /*20c10*/  IMAD.MOV.U32 R0, RZ, RZ, R14 ;  /* 0x000000ffff007224 */ /* 0x000fe200078e000e */
[----:B------:R-:W-:Y:S06]  /*20c20*/  BRA `(.L_x_2917) ;  /* 0xffffffac00a47947 */ /* 0x000fec000383ffff */
.L_x_2801:
[----:B------:R-:W-:Y:S01]  /*20c30*/  MOV R13, R2 ;  /* 0x00000002000d7202 */ /* 0x000fe20000000f00 */
[----:B------:R-:W-:Y:S02]  /*20c40*/  IMAD.MOV.U32 R12, RZ, RZ, RZ ;  /* 0x000000ffff0c7224 */ /* 0x000fe400078e00ff */
[----:B------:R-:W-:Y:S02]  /*20c50*/  IMAD.MOV.U32 R11, RZ, RZ, 0x181f ;  /* 0x0000181fff0b7424 */ /* 0x000fe400078e00ff */
[----:B------:R-:W-:Y:S02]  /*20c60*/  IMAD.MOV.U32 R15, RZ, RZ, -0x1 ;  /* 0xffffffffff0f7424 */ /* 0x000fe400078e00ff */
[----:B-----5:R-:W-:Y:S02]  /*20c70*/  IMAD R3, R20, R7, RZ ;  /* 0x0000000714037224 */ /* 0x020fe400078e02ff */
[----:B------:R-:W-:-:S07]  /*20c80*/  IMAD.IADD R32, R10, 0x1, R32 ;  /* 0x000000010a207824 */ /* 0x000fce00078e0220 */
[----:B------:R-:W-:Y:S05]  /*20c90*/  WARPSYNC.COLLECTIVE R15, `(.L_x_2918) ;  /* 0x000000000f087348 */ /* 0x000fea0003c00000 */
[----:B------:R0:W1:Y:S02]  /*20ca0*/  SHFL.IDX P6, R14, R13, R12, R11 ;  /* 0x0000000c0d0e7389 */ /* 0x00006400000c000b */
[----:B01----:R-:W-:Y:S01]  /*20cb0*/  ENDCOLLECTIVE ;  /* 0x000000000000791b */ /* 0x003fe20003800000 */
.L_x_2918:
[C---:B------:R-:W-:Y:S01]  /*20cc0*/  VIADD R6, R32.reuse, 0x10 ;  /* 0x0000001020067836 */ /* 0x040fe20000000000 */
[----:B------:R-:W-:Y:S01]  /*20cd0*/  ISETP.GE.AND P0, PT, R32, R3, PT ;  /* 0x000000032000720c */ /* 0x000fe20003f06270 */
[----:B------:R-:W-:Y:S02]  /*20ce0*/  IMAD.MOV.U32 R13, RZ, RZ, R0 ;  /* 0x000000ffff0d7224 */ /* 0x000fe400078e0000 */
[----:B------:R-:W-:-:S10]  /*20cf0*/  IMAD.MOV.U32 R4, RZ, RZ, R14 ;  /* 0x000000ffff047224 */ /* 0x000fd400078e000e */
[----:B------:R-:W-:Y:S05]  /*20d00*/  WARPSYNC.COLLECTIVE R15, `(.L_x_2919) ;  /* 0x000000000f087348 */ /* 0x000fea0003c00000 */
[----:B------:R0:W1:Y:S02]  /*20d10*/  SHFL.IDX P6, R14, R13, R12, R11 ;  /* 0x0000000c0d0e7389 */ /* 0x00006400000c000b */
[----:B01----:R-:W-:Y:S01]  /*20d20*/  ENDCOLLECTIVE ;  /* 0x000000000000791b */ /* 0x003fe20003800000 */
.L_x_2919:
[----:B------:R-:W-:Y:S02]  /*20d30*/  IMAD.MOV.U32 R13, RZ, RZ, R2 ;  /* 0x000000ffff0d7224 */ /* 0x000fe400078e0002 */
[----:B------:R-:W-:Y:S02]  /*20d40*/  IMAD.MOV.U32 R12, RZ, RZ, 0x1 ;  /* 0x00000001ff0c7424 */ /* 0x000fe400078e00ff */
[----:B------:R-:W-:-:S07]  /*20d50*/  IMAD.MOV.U32 R5, RZ, RZ, R14 ;  /* 0x000000ffff057224 */ /* 0x000fce00078e000e */
[----:B------:R-:W-:Y:S05]  /*20d60*/  WARPSYNC.COLLECTIVE R15, `(.L_x_2920) ;  /* 0x000000000f087348 */ /* 0x000fea0003c00000 */
[----:B------:R0:W1:Y:S02]  /*20d70*/  SHFL.IDX P6, R14, R13, R12, R11 ;  /* 0x0000000c0d0e7389 */ /* 0x00006400000c000b */
[----:B01----:R-:W-:Y:S01]  /*20d80*/  ENDCOLLECTIVE ;  /* 0x000000000000791b */ /* 0x003fe20003800000 */
.L_x_2920:
        /* <DEDUP_REMOVED lines=15> */
.L_x_2921:
[----:B------:R-:W-:Y:S02]  /*20e80*/  IMAD.MOV.U32 R13, RZ, RZ, R2 ;  /* 0x000000ffff0d7224 */ /* 0x000fe400078e0002 */
[----:B------:R-:W-:Y:S01]  /*20e90*/  IMAD.MOV.U32 R12, RZ, RZ, 0x2 ;  /* 0x00000002ff0c7424 */ /* 0x000fe200078e00ff */
[----:B------:R-:W-:-:S07]  /*20ea0*/  MOV R5, R14 ;  /* 0x0000000e00057202 */ /* 0x000fce0000000f00 */
[----:B------:R-:W-:Y:S05]  /*20eb0*/  WARPSYNC.COLLECTIVE R15, `(.L_x_2922) ;  /* 0x000000000f087348 */ /* 0x000fea0003c00000 */
[----:B------:R0:W1:Y:S02]  /*20ec0*/  SHFL.IDX P6, R14, R13, R12, R11 ;  /* 0x0000000c0d0e7389 */ /* 0x00006400000c000b */
[----:B01----:R-:W-:Y:S01]  /*20ed0*/  ENDCOLLECTIVE ;  /* 0x000000000000791b */ /* 0x003fe20003800000 */
.L_x_2922:
        /* <DEDUP_REMOVED lines=16> */
.L_x_2923:
[----:B------:R-:W-:Y:S02]  /*20fe0*/  IMAD.MOV.U32 R13, RZ, RZ, R2 ;  /* 0x000000ffff0d7224 */ /* 0x000fe400078e0002 */
[----:B------:R-:W-:Y:S02]  /*20ff0*/  IMAD.MOV.U32 R12, RZ, RZ, 0x3 ;  /* 0x00000003ff0c7424 */ /* 0x000fe400078e00ff */
[----:B------:R-:W-:-:S07]  /*21000*/  IMAD.MOV.U32 R5, RZ, RZ, R14 ;  /* 0x000000ffff057224 */ /* 0x000fce00078e000e */
[----:B------:R-:W-:Y:S05]  /*21010*/  WARPSYNC.COLLECTIVE R15, `(.L_x_2924) ;  /* 0x000000000f087348 */ /* 0x000fea0003c00000 */
[----:B------:R0:W1:Y:S02]  /*21020*/  SHFL.IDX P6, R14, R13, R12, R11 ;  /* 0x0000000c0d0e7389 */ /* 0x00006400000c000b */
[----:B01----:R-:W-:Y:S01]  /*21030*/  ENDCOLLECTIVE ;  /* 0x000000000000791b */ /* 0x003fe20003800000 */
.L_x_2924:
        /* <DEDUP_REMOVED lines=14> */
.L_x_2925:
[----:B------:R-:W-:Y:S01]  /*21120*/  IMAD.MOV.U32 R0, RZ, RZ, R14 ;  /* 0x000000ffff007224 */ /* 0x000fe200078e000e */
[----:B------:R-:W-:Y:S06]  /*21130*/  BRA `(.L_x_2926) ;  /* 0xffffffb000d07947 */ /* 0x000fec000383ffff */
.L_x_2804:
[----:B0-----:R0:W1:Y:S02]  /*21140*/  SYNCS.PHASECHK.TRANS64.TRYWAIT P0, [R23+URZ+0x28c20], R0 ;  /* 0x028c2000170075a7 */ /* 0x001064000800017f */
[----:B-1----:R-:W-:Y:S05]  /*21150*/  @!P0 NANOSLEEP.SYNCS 0x989680 ;  /* 0x009896800000895d */ /* 0x002fea0003900000 */
[----:B------:R-:W1:Y:S02]  /*21160*/  @!P0 SYNCS.PHASECHK.TRANS64 P0, [R23+URZ+0x28c20], R0 ;  /* 0x028c2000170085a7 */ /* 0x000e64000800007f */
[----:B-1----:R-:W-:Y:S05]  /*21170*/  @!P0 BRA `(.L_x_2804) ;  /* 0xfffffffc00f08947 */ /* 0x002fea000383ffff */
[----:B------:R-:W-:Y:S05]  /*21180*/  BRA `(.L_x_2927) ;  /* 0xffffffb4002c7947 */ /* 0x000fea000383ffff */
.L_x_2807:
[----:B0-----:R0:W1:Y:S02]  /*21190*/  SYNCS.PHASECHK.TRANS64.TRYWAIT P0, [R27+URZ+0x28c60], R0 ;  /* 0x028c60001b0075a7 */ /* 0x001064000800017f */
[----:B-1----:R-:W-:Y:S05]  /*211a0*/  @!P0 NANOSLEEP.SYNCS 0x989680 ;  /* 0x009896800000895d */ /* 0x002fea0003900000 */
[----:B------:R-:W1:Y:S02]  /*211b0*/  @!P0 SYNCS.PHASECHK.TRANS64 P0, [R27+URZ+0x28c60], R0 ;  /* 0x028c60001b0085a7 */ /* 0x000e64000800007f */
[----:B-1----:R-:W-:Y:S05]  /*211c0*/  @!P0 BRA `(.L_x_2807) ;  /* 0xfffffffc00f08947 */ /* 0x002fea000383ffff */
[----:B------:R-:W-:Y:S05]  /*211d0*/  BRA `(.L_x_2928) ;  /* 0xffffffb4003c7947 */ /* 0x000fea000383ffff */
.L_x_2808:
        /* <DEDUP_REMOVED lines=8> */
.L_x_2930:
[----:B------:R-:W-:Y:S05]  /*21260*/  BSYNC B0 ;  /* 0x0000000000007941 */ /* 0x000fea0003800000 */
.L_x_2929:
        /* <DEDUP_REMOVED lines=15> */
.L_x_2931:
[----:B------:R-:W-:Y:S02]  /*21360*/  LOP3.LUT P2, RZ, R31, 0x10, RZ, 0xc0, !PT ;  /* 0x000000101fff7812 */ /* 0x000fe4000784c0ff */
[----:B------:R-:W-:Y:S01]  /*21370*/  MOV R13, R6 ;  /* 0x00000006000d7202 */ /* 0x000fe20000000f00 */
[----:B------:R-:W-:Y:S02]  /*21380*/  IMAD.MOV.U32 R12, RZ, RZ, 0x1 ;  /* 0x00000001ff0c7424 */ /* 0x000fe400078e00ff */
[----:B------:R-:W-:Y:S02]  /*21390*/  IMAD.SHL.U32 R7, R7, 0x8, RZ ;  /* 0x0000000807077824 */ /* 0x000fe400078e00ff */
[----:B------:R-:W-:-:S03]  /*213a0*/  IMAD.MOV.U32 R2, RZ, RZ, R14 ;  /* 0x000000ffff027224 */ /* 0x000fc600078e000e */
        /* <DEDUP_REMOVED lines=35> */
.L_x_2932:
[----:B------:R-:W-:Y:S02]  /*215e0*/  IMAD.MOV.U32 R13, RZ, RZ, R5 ;  /* 0x000000ffff0d7224 */ /* 0x000fe400078e0005 */
[----:B------:R-:W-:-:S07]  /*215f0*/  IMAD.MOV.U32 R3, RZ, RZ, R14 ;  /* 0x000000ffff037224 */ /* 0x000fce00078e000e */
[----:B------:R-:W-:Y:S05]  /*21600*/  WARPSYNC.COLLECTIVE R15, `(.L_x_2933) ;  /* 0x000000000f087348 */ /* 0x000fea0003c00000 */
[----:B------:R0:W1:Y:S02]  /*21610*/  SHFL.IDX P6, R14, R13, R12, R11 ;  /* 0x0000000c0d0e7389 */ /* 0x00006400000c000b */
[----:B01----:R-:W-:Y:S01]  /*21620*/  ENDCOLLECTIVE ;  /* 0x000000000000791b */ /* 0x003fe20003800000 */
.L_x_2933:
        /* <DEDUP_REMOVED lines=29> */
.L_x_2934:
[----:B------:R-:W-:Y:S02]  /*21800*/  IMAD.MOV.U32 R13, RZ, RZ, R5 ;  /* 0x000000ffff0d7224 */ /* 0x000fe400078e0005 */
[----:B------:R-:W-:-:S07]  /*21810*/  IMAD.MOV.U32 R7, RZ, RZ, R14 ;  /* 0x000000ffff077224 */ /* 0x000fce00078e000e */
[----:B------:R-:W-:Y:S05]  /*21820*/  WARPSYNC.COLLECTIVE R15, `(.L_x_2935) ;  /* 0x000000000f087348 */ /* 0x000fea0003c00000 */
[----:B------:R0:W1:Y:S02]  /*21830*/  SHFL.IDX P6, R14, R13, R12, R11 ;  /* 0x0000000c0d0e7389 */ /* 0x00006400000c000b */
[----:B01----:R-:W-:Y:S01]  /*21840*/  ENDCOLLECTIVE ;  /* 0x000000000000791b */ /* 0x003fe20003800000 */
.L_x_2935:
        /* <DEDUP_REMOVED lines=29> */
.L_x_2936:
[----:B------:R-:W-:Y:S01]  /*21a20*/  IMAD.MOV.U32 R13, RZ, RZ, R5 ;  /* 0x000000ffff0d7224 */ /* 0x000fe200078e0005 */
[----:B------:R-:W-:-:S07]  /*21a30*/  MOV R6, R14 ;  /* 0x0000000e00067202 */ /* 0x000fce0000000f00 */
[----:B------:R-:W-:Y:S05]  /*21a40*/  WARPSYNC.COLLECTIVE R15, `(.L_x_2937) ;  /* 0x000000000f087348 */ /* 0x000fea0003c00000 */
[----:B------:R0:W1:Y:S02]  /*21a50*/  SHFL.IDX P6, R14, R13, R12, R11 ;  /* 0x0000000c0d0e7389 */ /* 0x00006400000c000b */
[----:B01----:R-:W-:Y:S01]  /*21a60*/  ENDCOLLECTIVE ;  /* 0x000000000000791b */ /* 0x003fe20003800000 */
.L_x_2937:
[----:B------:R-:W-:Y:S01]  /*21a70*/  IMAD.MOV.U32 R2, RZ, RZ, R14 ;  /* 0x000000ffff027224 */ /* 0x000fe200078e000e */
[----:B------:R-:W-:Y:S06]  /*21a80*/  BRA `(.L_x_2938) ;  /* 0xffffffb000d47947 */ /* 0x000fec000383ffff */
.L_x_2815:
[----:B0-----:R0:W1:Y:S02]  /*21a90*/  SYNCS.PHASECHK.TRANS64.TRYWAIT P0, [R6+URZ+0x28c40], R17 ;  /* 0x028c4011060075a7 */ /* 0x001064000800017f */
[----:B-1----:R-:W-:Y:S05]  /*21aa0*/  @!P0 NANOSLEEP.SYNCS 0x989680 ;  /* 0x009896800000895d */ /* 0x002fea0003900000 */
[----:B------:R-:W1:Y:S02]  /*21ab0*/  @!P0 SYNCS.PHASECHK.TRANS64 P0, [R6+URZ+0x28c40], R17 ;  /* 0x028c4011060085a7 */ /* 0x000e64000800007f */
[----:B-1----:R-:W-:Y:S05]  /*21ac0*/  @!P0 BRA `(.L_x_2815) ;  /* 0xfffffffc00f08947 */ /* 0x002fea000383ffff */
[----:B------:R-:W-:Y:S05]  /*21ad0*/  BRA `(.L_x_2939) ;  /* 0xffffffb800647947 */ /* 0x000fea000383ffff */
.L_x_2816:
        /* <DEDUP_REMOVED lines=8> */
.L_x_2941:
[----:B------:R-:W-:Y:S05]  /*21b60*/  BSYNC B1 ;  /* 0x0000000000017941 */ /* 0x000fea0003800000 */
.L_x_2940:
        /* <DEDUP_REMOVED lines=9> */
.L_x_2942:
[----:B------:R-:W-:Y:S02]  /*21c00*/  IMAD.MOV.U32 R13, RZ, RZ, R27 ;  /* 0x000000ffff0d7224 */ /* 0x000fe400078e001b */
[----:B------:R-:W-:Y:S02]  /*21c10*/  IMAD.MOV.U32 R12, RZ, RZ, 0x1 ;  /* 0x00000001ff0c7424 */ /* 0x000fe400078e00ff */
[----:B------:R-:W-:-:S07]  /*21c20*/  IMAD.MOV.U32 R2, RZ, RZ, R14 ;  /* 0x000000ffff027224 */ /* 0x000fce00078e000e */
[----:B------:R-:W-:Y:S05]  /*21c30*/  WARPSYNC.COLLECTIVE R15, `(.L_x_2943) ;  /* 0x000000000f087348 */ /* 0x000fea0003c00000 */
[----:B------:R0:W1:Y:S02]  /*21c40*/  SHFL.IDX P6, R14, R13, R12, R11 ;  /* 0x0000000c0d0e7389 */ /* 0x00006400000c000b */
[----:B01----:R-:W-:Y:S01]  /*21c50*/  ENDCOLLECTIVE ;  /* 0x000000000000791b */ /* 0x003fe20003800000 */
.L_x_2943:
        /* <DEDUP_REMOVED lines=11> */
.L_x_2944:
[----:B------:R-:W-:Y:S02]  /*21d10*/  IMAD.MOV.U32 R13, RZ, RZ, R27 ;  /* 0x000000ffff0d7224 */ /* 0x000fe400078e001b */
[----:B------:R-:W-:Y:S02]  /*21d20*/  IMAD.MOV.U32 R12, RZ, RZ, 0x2 ;  /* 0x00000002ff0c7424 */ /* 0x000fe400078e00ff */
[----:B------:R-:W-:-:S07]  /*21d30*/  IMAD.MOV.U32 R2, RZ, RZ, R14 ;  /* 0x000000ffff027224 */ /* 0x000fce00078e000e */
[----:B------:R-:W-:Y:S05]  /*21d40*/  WARPSYNC.COLLECTIVE R15, `(.L_x_2945) ;  /* 0x000000000f087348 */ /* 0x000fea0003c00000 */
[----:B------:R0:W1:Y:S02]  /*21d50*/  SHFL.IDX P6, R14, R13, R12, R11 ;  /* 0x0000000c0d0e7389 */ /* 0x00006400000c000b */
[----:B01----:R-:W-:Y:S01]  /*21d60*/  ENDCOLLECTIVE ;  /* 0x000000000000791b */ /* 0x003fe20003800000 */
.L_x_2945:
        /* <DEDUP_REMOVED lines=11> */
.L_x_2946:
[----:B------:R-:W-:Y:S01]  /*21e20*/  IMAD.MOV.U32 R13, RZ, RZ, R27 ;  /* 0x000000ffff0d7224 */ /* 0x000fe200078e001b */
[----:B------:R-:W-:Y:S01]  /*21e30*/  MOV R12, 0x3 ;  /* 0x00000003000c7802 */ /* 0x000fe20000000f00 */
[----:B------:R-:W-:-:S07]  /*21e40*/  IMAD.MOV.U32 R2, RZ, RZ, R14 ;  /* 0x000000ffff027224 */ /* 0x000fce00078e000e */
[----:B------:R-:W-:Y:S05]  /*21e50*/  WARPSYNC.COLLECTIVE R15, `(.L_x_2947) ;  /* 0x000000000f087348 */ /* 0x000fea0003c00000 */
[----:B------:R0:W1:Y:S02]  /*21e60*/  SHFL.IDX P6, R14, R13, R12, R11 ;  /* 0x0000000c0d0e7389 */ /* 0x00006400000c000b */
[----:B01----:R-:W-:Y:S01]  /*21e70*/  ENDCOLLECTIVE ;  /* 0x000000000000791b */ /* 0x003fe20003800000 */
.L_x_2947:
        /* <DEDUP_REMOVED lines=11> */
.L_x_2948:
[----:B------:R-:W-:Y:S01]  /*21f30*/  IMAD.MOV.U32 R2, RZ, RZ, R14 ;  /* 0x000000ffff027224 */ /* 0x000fe200078e000e */
[----:B------:R-:W-:Y:S06]  /*21f40*/  BRA `(.L_x_2949) ;  /* 0xffffffb400f47947 */ /* 0x000fec000383ffff */
.L_x_2821:
[----:B---3--:R3:W4:Y:S02]  /*21f50*/  SYNCS.PHASECHK.TRANS64.TRYWAIT P0, [R6+URZ+0x28c60], R17 ;  /* 0x028c6011060075a7 */ /* 0x008724000800017f */
[----:B----4-:R-:W-:Y:S05]  /*21f60*/  @!P0 NANOSLEEP.SYNCS 0x989680 ;  /* 0x009896800000895d */ /* 0x010fea0003900000 */
[----:B------:R-:W4:Y:S02]  /*21f70*/  @!P0 SYNCS.PHASECHK.TRANS64 P0, [R6+URZ+0x28c60], R17 ;  /* 0x028c6011060085a7 */ /* 0x000f24000800007f */
[----:B----4-:R-:W-:Y:S05]  /*21f80*/  @!P0 BRA `(.L_x_2821) ;  /* 0xfffffffc00f08947 */ /* 0x010fea000383ffff */
[----:B------:R-:W-:Y:S05]  /*21f90*/  BRA `(.L_x_2950) ;  /* 0xffffffb800447947 */ /* 0x000fea000383ffff */
.L_x_2822:
        /* <DEDUP_REMOVED lines=8> */
.L_x_2952:
[----:B------:R-:W-:Y:S05]  /*22020*/  BSYNC B1 ;  /* 0x0000000000017941 */ /* 0x000fea0003800000 */
.L_x_2951:
        /* <DEDUP_REMOVED lines=13> */
.L_x_2953:
        /* <DEDUP_REMOVED lines=8> */
[----:B------:R-:W-:Y:S02]  /*22180*/  IADD3.X R3, RZ, R3, RZ, P0, !PT ;  /* 0x00000003ff037210 */ /* 0x000fe400007fe4ff */
[----:B------:R-:W-:-:S03]  /*22190*/  ISETP.NE.U32.AND P0, PT, R32, RZ, PT ;  /* 0x000000ff2000720c */ /* 0x000fc60003f05070 */
[----:B------:R-:W-:Y:S01]  /*221a0*/  @!PT LDS RZ, [RZ] ;  /* 0x00000000fffff984 */ /* 0x000fe20000000800 */
[----:B------:R-:W-:Y:S01]  /*221b0*/  @!PT LDS RZ, [RZ] ;  /* 0x00000000fffff984 */ /* 0x000fe20000000800 */
[----:B------:R-:W-:Y:S01]  /*221c0*/  @!PT LDS RZ, [RZ] ;  /* 0x00000000fffff984 */ /* 0x000fe20000000800 */
[----:B------:R0:W-:Y:S10]  /*221d0*/  LDGSTS.E.BYPASS.LTC128B.128 [R17+0x400], desc[UR42][R2.64], !P6 ;  /* 0x0040000002117fae */ /* 0x0001f4000f101d6a */
[----:B0-----:R-:W-:Y:S05]  /*221e0*/  WARPSYNC.COLLECTIVE R15, `(.L_x_2954) ;  /* 0x000000000f087348 */ /* 0x001fea0003c00000 */
[----:B------:R1:W2:Y:S02]  /*221f0*/  SHFL.IDX P6, R14, R13, R12, R11 ;  /* 0x0000000c0d0e7389 */ /* 0x0002a400000c000b */
[----:B012---:R-:W-:Y:S01]  /*22200*/  ENDCOLLECTIVE ;  /* 0x000000000000791b */ /* 0x007fe20003800000 */
.L_x_2954:
        /* <DEDUP_REMOVED lines=16> */
.L_x_2955:
        /* <DEDUP_REMOVED lines=19> */
.L_x_2956:
        /* <DEDUP_REMOVED lines=14> */
.L_x_2957:
        /* <DEDUP_REMOVED lines=16> */
.L_x_2958:
        /* <DEDUP_REMOVED lines=10> */
[----:B------:R-:W-:-:S07]  /*226c0*/  MOV R10, R14 ;  /* 0x0000000e000a7202 */ /* 0x000fce0000000f00 */
[----:B0-----:R-:W-:Y:S05]  /*226d0*/  WARPSYNC.COLLECTIVE R15, `(.L_x_2959) ;  /* 0x000000000f087348 */ /* 0x001fea0003c00000 */
[----:B------:R1:W2:Y:S02]  /*226e0*/  SHFL.IDX P6, R14, R13, R12, R11 ;  /* 0x0000000c0d0e7389 */ /* 0x0002a400000c000b */
[----:B012---:R-:W-:Y:S01]  /*226f0*/  ENDCOLLECTIVE ;  /* 0x000000000000791b */ /* 0x007fe20003800000 */
.L_x_2959:
[----:B------:R-:W-:Y:S05]  /*22700*/  BRA `(.L_x_2960) ;  /* 0xffffffb400b07947 */ /* 0x000fea000383ffff */
.L_x_2830:
        /* <DEDUP_REMOVED lines=8> */
.L_x_2962:
[----:B------:R-:W-:Y:S05]  /*22790*/  BSYNC B0 ;  /* 0x0000000000007941 */ /* 0x000fea0003800000 */
.L_x_2961:
        /* <DEDUP_REMOVED lines=9> */
.L_x_2963:
        /* <DEDUP_REMOVED lines=11> */
[C---:B------:R-:W-:Y:S02]  /*228e0*/  ISETP.GE.U32.AND P5, PT, R8.reuse, 0x10, PT ;  /* 0x000000100800780c */ /* 0x040fe40003fa6070 */
[----:B--2---:R-:W-:Y:S02]  /*228f0*/  @!P1 MOV R17, R2 ;  /* 0x0000000200119202 */ /* 0x004fe40000000f00 */
[----:B------:R-:W-:-:S03]  /*22900*/  ISETP.NE.AND P1, PT, R8, RZ, PT ;  /* 0x000000ff0800720c */ /* 0x000fc60003f25270 */
[----:B------:R-:W-:-:S10]  /*22910*/  IMAD.MOV.U32 R13, RZ, RZ, R17 ;  /* 0x000000ffff0d7224 */ /* 0x000fd400078e0011 */
[----:B------:R-:W-:Y:S05]  /*22920*/  WARPSYNC.COLLECTIVE R15, `(.L_x_2964) ;  /* 0x000000000f087348 */ /* 0x000fea0003c00000 */
[----:B------:R0:W1:Y:S02]  /*22930*/  SHFL.UP P6, R14, R13, R12, R11 ;  /* 0x0400000c0d0e7389 */ /* 0x00006400000c000b */
[----:B01----:R-:W-:Y:S01]  /*22940*/  ENDCOLLECTIVE ;  /* 0x000000000000791b */ /* 0x003fe20003800000 */
.L_x_2964:
[----:B------:R-:W-:Y:S01]  /*22950*/  IMAD.MOV.U32 R12, RZ, RZ, 0x2 ;  /* 0x00000002ff0c7424 */ /* 0x000fe200078e00ff */
[----:B------:R-:W-:-:S05]  /*22960*/  SEL R4, R14, RZ, P1 ;  /* 0x000000ff0e047207 */ /* 0x000fca0000800000 */
[----:B------:R-:W-:-:S04]  /*22970*/  IMAD.IADD R4, R17, 0x1, R4 ;  /* 0x0000000111047824 */ /* 0x000fc800078e0204 */
[----:B------:R-:W-:-:S07]  /*22980*/  IMAD.MOV.U32 R13, RZ, RZ, R4 ;  /* 0x000000ffff0d7224 */ /* 0x000fce00078e0004 */
[----:B------:R-:W-:Y:S05]  /*22990*/  WARPSYNC.COLLECTIVE R15, `(.L_x_2965) ;  /* 0x000000000f087348 */ /* 0x000fea0003c00000 */
[----:B------:R0:W1:Y:S02]  /*229a0*/  SHFL.UP P6, R14, R13, R12, R11 ;  /* 0x0400000c0d0e7389 */ /* 0x00006400000c000b */
[----:B01----:R-:W-:Y:S01]  /*229b0*/  ENDCOLLECTIVE ;  /* 0x000000000000791b */ /* 0x003fe20003800000 */
.L_x_2965:
[----:B------:R-:W-:Y:S01]  /*229c0*/  IMAD.MOV.U32 R12, RZ, RZ, 0x4 ;  /* 0x00000004ff0c7424 */ /* 0x000fe200078e00ff */
[----:B------:R-:W-:-:S05]  /*229d0*/  SEL R3, R14, RZ, P2 ;  /* 0x000000ff0e037207 */ /* 0x000fca0001000000 */
[----:B------:R-:W-:-:S04]  /*229e0*/  IMAD.IADD R6, R4, 0x1, R3 ;  /* 0x0000000104067824 */ /* 0x000fc800078e0203 */
[----:B------:R-:W-:-:S07]  /*229f0*/  IMAD.MOV.U32 R13, RZ, RZ, R6 ;  /* 0x000000ffff0d7224 */ /* 0x000fce00078e0006 */
[----:B------:R-:W-:Y:S05]  /*22a00*/  WARPSYNC.COLLECTIVE R15, `(.L_x_2966) ;  /* 0x000000000f087348 */ /* 0x000fea0003c00000 */
[----:B------:R0:W1:Y:S02]  /*22a10*/  SHFL.UP P6, R14, R13, R12, R11 ;  /* 0x0400000c0d0e7389 */ /* 0x00006400000c000b */
[----:B01----:R-:W-:Y:S01]  /*22a20*/  ENDCOLLECTIVE ;  /* 0x000000000000791b */ /* 0x003fe20003800000 */
.L_x_2966:
[----:B------:R-:W-:Y:S01]  /*22a30*/  IMAD.MOV.U32 R12, RZ, RZ, 0x8 ;  /* 0x00000008ff0c7424 */ /* 0x000fe200078e00ff */
[----:B------:R-:W-:-:S05]  /*22a40*/  SEL R3, R14, RZ, P3 ;  /* 0x000000ff0e037207 */ /* 0x000fca0001800000 */
[----:B------:R-:W-:-:S04]  /*22a50*/  IMAD.IADD R2, R6, 0x1, R3 ;  /* 0x0000000106027824 */ /* 0x000fc800078e0203 */
[----:B------:R-:W-:-:S07]  /*22a60*/  IMAD.MOV.U32 R13, RZ, RZ, R2 ;  /* 0x000000ffff0d7224 */ /* 0x000fce00078e0002 */
[----:B------:R-:W-:Y:S05]  /*22a70*/  WARPSYNC.COLLECTIVE R15, `(.L_x_2967) ;  /* 0x000000000f087348 */ /* 0x000fea0003c00000 */
[----:B------:R0:W1:Y:S02]  /*22a80*/  SHFL.UP P6, R14, R13, R12, R11 ;  /* 0x0400000c0d0e7389 */ /* 0x00006400000c000b */
[----:B01----:R-:W-:Y:S01]  /*22a90*/  ENDCOLLECTIVE ;  /* 0x000000000000791b */ /* 0x003fe20003800000 */
.L_x_2967:
[----:B------:R-:W-:Y:S02]  /*22aa0*/  MOV R12, 0x10 ;  /* 0x00000010000c7802 */ /* 0x000fe40000000f00 */
[----:B------:R-:W-:-:S05]  /*22ab0*/  SEL R3, R14, RZ, P4 ;  /* 0x000000ff0e037207 */ /* 0x000fca0002000000 */
[----:B------:R-:W-:-:S04]  /*22ac0*/  IMAD.IADD R3, R2, 0x1, R3 ;  /* 0x0000000102037824 */ /* 0x000fc800078e0203 */
[----:B------:R-:W-:-:S07]  /*22ad0*/  IMAD.MOV.U32 R13, RZ, RZ, R3 ;  /* 0x000000ffff0d7224 */ /* 0x000fce00078e0003 */
[----:B------:R-:W-:Y:S05]  /*22ae0*/  WARPSYNC.COLLECTIVE R15, `(.L_x_2968) ;  /* 0x000000000f087348 */ /* 0x000fea0003c00000 */
[----:B------:R0:W1:Y:S02]  /*22af0*/  SHFL.UP P6, R14, R13, R12, R11 ;  /* 0x0400000c0d0e7389 */ /* 0x00006400000c000b */
[----:B01----:R-:W-:Y:S01]  /*22b00*/  ENDCOLLECTIVE ;  /* 0x000000000000791b */ /* 0x003fe20003800000 */
.L_x_2968:
        /* <DEDUP_REMOVED lines=8> */
.L_x_2969:
[----:B------:R-:W-:Y:S05]  /*22b90*/  BRA `(.L_x_2970) ;  /* 0xffffffb800447947 */ /* 0x000fea000383ffff */
.L_x_2835:
        /* <DEDUP_REMOVED lines=8> */
.L_x_2972:
[----:B------:R-:W-:Y:S05]  /*22c20*/  BSYNC B0 ;  /* 0x0000000000007941 */ /* 0x000fea0003800000 */
.L_x_2971:
        /* <DEDUP_REMOVED lines=8> */
.L_x_2973:
[----:B------:R-:W-:Y:S01]  /*22cb0*/  IMAD.MOV.U32 R12, RZ, RZ, 0x4 ;  /* 0x00000004ff0c7424 */ /* 0x000fe200078e00ff */
[----:B------:R-:W-:-:S05]  /*22cc0*/  SEL R2, R14, RZ, P2 ;  /* 0x000000ff0e027207 */ /* 0x000fca0001000000 */
[----:B------:R-:W-:-:S05]  /*22cd0*/  IMAD.IADD R2, R13, 0x1, R2 ;  /* 0x000000010d027824 */ /* 0x000fca00078e0202 */
[----:B------:R-:W-:-:S07]  /*22ce0*/  MOV R13, R2 ;  /* 0x00000002000d7202 */ /* 0x000fce0000000f00 */
[----:B------:R-:W-:Y:S05]  /*22cf0*/  WARPSYNC.COLLECTIVE R15, `(.L_x_2974) ;  /* 0x000000000f087348 */ /* 0x000fea0003c00000 */
[----:B------:R0:W1:Y:S02]  /*22d00*/  SHFL.UP P6, R14, R13, R12, R11 ;  /* 0x0400000c0d0e7389 */ /* 0x00006400000c000b */
[----:B01----:R-:W-:Y:S01]  /*22d10*/  ENDCOLLECTIVE ;  /* 0x000000000000791b */ /* 0x003fe20003800000 */
.L_x_2974:
[----:B------:R-:W-:Y:S01]  /*22d20*/  IMAD.MOV.U32 R12, RZ, RZ, 0x8 ;  /* 0x00000008ff0c7424 */ /* 0x000fe200078e00ff */
[----:B------:R-:W-:-:S05]  /*22d30*/  SEL R3, R14, RZ, P3 ;  /* 0x000000ff0e037207 */ /* 0x000fca0001800000 */
[----:B------:R-:W-:-:S04]  /*22d40*/  IMAD.IADD R3, R2, 0x1, R3 ;  /* 0x0000000102037824 */ /* 0x000fc800078e0203 */
[----:B------:R-:W-:-:S07]  /*22d50*/  IMAD.MOV.U32 R13, RZ, RZ, R3 ;  /* 0x000000ffff0d7224 */ /* 0x000fce00078e0003 */
[----:B------:R-:W-:Y:S05]  /*22d60*/  WARPSYNC.COLLECTIVE R15, `(.L_x_2975) ;  /* 0x000000000f087348 */ /* 0x000fea0003c00000 */
[----:B------:R0:W1:Y:S02]  /*22d70*/  SHFL.UP P6, R14, R13, R12, R11 ;  /* 0x0400000c0d0e7389 */ /* 0x00006400000c000b */
[----:B01----:R-:W-:Y:S01]  /*22d80*/  ENDCOLLECTIVE ;  /* 0x000000000000791b */ /* 0x003fe20003800000 */
.L_x_2975:
[----:B------:R-:W-:Y:S01]  /*22d90*/  IMAD.MOV.U32 R12, RZ, RZ, 0x10 ;  /* 0x00000010ff0c7424 */ /* 0x000fe200078e00ff */
[----:B------:R-:W-:-:S05]  /*22da0*/  SEL R4, R14, RZ, P4 ;  /* 0x000000ff0e047207 */ /* 0x000fca0002000000 */
[----:B------:R-:W-:-:S04]  /*22db0*/  IMAD.IADD R4, R3, 0x1, R4 ;  /* 0x0000000103047824 */ /* 0x000fc800078e0204 */
[----:B------:R-:W-:-:S07]  /*22dc0*/  IMAD.MOV.U32 R13, RZ, RZ, R4 ;  /* 0x000000ffff0d7224 */ /* 0x000fce00078e0004 */
[----:B------:R-:W-:Y:S05]  /*22dd0*/  WARPSYNC.COLLECTIVE R15, `(.L_x_2976) ;  /* 0x000000000f087348 */ /* 0x000fea0003c00000 */
[----:B------:R0:W1:Y:S02]  /*22de0*/  SHFL.UP P6, R14, R13, R12, R11 ;  /* 0x0400000c0d0e7389 */ /* 0x00006400000c000b */
[----:B01----:R-:W-:Y:S01]  /*22df0*/  ENDCOLLECTIVE ;  /* 0x000000000000791b */ /* 0x003fe20003800000 */
.L_x_2976:
        /* <DEDUP_REMOVED lines=8> */
.L_x_2977:
[----:B------:R-:W-:Y:S05]  /*22e80*/  BRA `(.L_x_2978) ;  /* 0xffffffb800247947 */ /* 0x000fea000383ffff */
.L_x_2837:
[----:B------:R-:W-:Y:S01]  /*22e90*/  BSSY B0, `(.L_x_2979) ;  /* 0x0000006000007945 */ /* 0x000fe20003800000 */
[----:B------:R-:W-:Y:S01]  /*22ea0*/  PLOP3.LUT P6, PT, P6, PT, PT, 0x8, 0x0 ;  /* 0x000000000000781c */ /* 0x000fe200037ce170 */
[----:B------:R-:W-:-:S12]  /*22eb0*/  IMAD.MOV.U32 R15, RZ, RZ, -0x1 ;  /* 0xffffffffff0f7424 */ /* 0x000fd800078e00ff */
[----:B01----:R-:W-:Y:S05]  /*22ec0*/  WARPSYNC.COLLECTIVE R15, `(.L_x_2980) ;  /* 0x000000000f087348 */ /* 0x003fea0003c00000 */
[----:B------:R-:W-:Y:S01]  /*22ed0*/  VOTE.ANY R14, PT, P6 ;  /* 0x00000000000e7806 */ /* 0x000fe200030e0100 */
[----:B01----:R-:W-:Y:S06]  /*22ee0*/  ENDCOLLECTIVE ;  /* 0x000000000000791b */ /* 0x003fec0003800000 */
.L_x_2980:
[----:B------:R-:W-:Y:S05]  /*22ef0*/  BSYNC B0 ;  /* 0x0000000000007941 */ /* 0x000fea0003800000 */
.L_x_2979:
[----:B------:R-:W-:Y:S01]  /*22f00*/  IMAD.MOV.U32 R2, RZ, RZ, R14 ;  /* 0x000000ffff027224 */ /* 0x000fe200078e000e */
[----:B------:R-:W-:Y:S01]  /*22f10*/  MOV R13, R17 ;  /* 0x00000011000d7202 */ /* 0x000fe20000000f00 */
[----:B------:R-:W-:Y:S02]  /*22f20*/  IMAD.MOV.U32 R11, RZ, RZ, 0x1f ;  /* 0x0000001fff0b7424 */ /* 0x000fe400078e00ff */
[----:B------:R-:W0:Y:S01]  /*22f30*/  POPC R6, R2 ;  /* 0x0000000200067309 */ /* 0x000e220000000000 */
[----:B------:R-:W-:Y:S02]  /*22f40*/  IMAD.MOV.U32 R15, RZ, RZ, -0x1 ;  /* 0xffffffffff0f7424 */ /* 0x000fe400078e00ff */
[----:B0-----:R-:W-:-:S07]  /*22f50*/  IMAD.MOV.U32 R12, RZ, RZ, R6 ;  /* 0x000000ffff0c7224 */ /* 0x001fce00078e0006 */
[----:B------:R-:W-:Y:S05]  /*22f60*/  WARPSYNC.COLLECTIVE R15, `(.L_x_2981) ;  /* 0x000000000f087348 */ /* 0x000fea0003c00000 */
[----:B------:R0:W1:Y:S02]  /*22f70*/  SHFL.IDX P6, R14, R13, R12, R11 ;  /* 0x0000000c0d0e7389 */ /* 0x00006400000c000b */
[----:B01----:R-:W-:Y:S01]  /*22f80*/  ENDCOLLECTIVE ;  /* 0x000000000000791b */ /* 0x003fe20003800000 */
.L_x_2981:
[----:B------:R-:W-:Y:S01]  /*22f90*/  IMAD.MOV.U32 R17, RZ, RZ, R14 ;  /* 0x000000ffff117224 */ /* 0x000fe200078e000e */
[----:B------:R-:W-:Y:S06]  /*22fa0*/  BRA `(.L_x_2982) ;  /* 0xffffffb800147947 */ /* 0x000fec000383ffff */
.L_x_2839:
[----:B------:R-:W-:Y:S01]  /*22fb0*/  BSSY B0, `(.L_x_2983) ;  /* 0x0000007000007945 */ /* 0x000fe20003800000 */
[----:B------:R-:W-:Y:S02]  /*22fc0*/  IMAD.MOV.U32 R13, RZ, RZ, R3 ;  /* 0x000000ffff0d7224 */ /* 0x000fe400078e0003 */
[----:B------:R-:W-:Y:S02]  /*22fd0*/  IMAD.MOV.U32 R11, RZ, RZ, 0x1f ;  /* 0x0000001fff0b7424 */ /* 0x000fe400078e00ff */
[----:B------:R-:W-:-:S07]  /*22fe0*/  IMAD.MOV.U32 R15, RZ, RZ, -0x1 ;  /* 0xffffffffff0f7424 */ /* 0x000fce00078e00ff */
[----:B0123--:R-:W-:Y:S05]  /*22ff0*/  WARPSYNC.COLLECTIVE R15, `(.L_x_2984) ;  /* 0x000000000f087348 */ /* 0x00ffea0003c00000 */
[----:B------:R4:W0:Y:S02]  /*23000*/  SHFL.IDX P6, R14, R13, R12, R11 ;  /* 0x0000000c0d0e7389 */ /* 0x00082400000c000b */
[----:B01234-:R-:W-:Y:S01]  /*23010*/  ENDCOLLECTIVE ;  /* 0x000000000000791b */ /* 0x01ffe20003800000 */
.L_x_2984:
[----:B------:R-:W-:Y:S05]  /*23020*/  BSYNC B0 ;  /* 0x0000000000007941 */ /* 0x000fea0003800000 */
.L_x_2983:
[----:B------:R-:W-:Y:S05]  /*23030*/  BRA `(.L_x_2838) ;  /* 0xffffffb8000c7947 */ /* 0x000fea000383ffff */
.L_x_2843:
[----:B0-----:R0:W1:Y:S02]  /*23040*/  SYNCS.PHASECHK.TRANS64.TRYWAIT P0, [R4+URZ+0x28c20], R0 ;  /* 0x028c2000040075a7 */ /* 0x001064000800017f */
[----:B-1----:R-:W-:Y:S05]  /*23050*/  @!P0 NANOSLEEP.SYNCS 0x989680 ;  /* 0x009896800000895d */ /* 0x002fea0003900000 */
[----:B------:R-:W1:Y:S02]  /*23060*/  @!P0 SYNCS.PHASECHK.TRANS64 P0, [R4+URZ+0x28c20], R0 ;  /* 0x028c2000040085a7 */ /* 0x000e64000800007f */
[----:B-1----:R-:W-:Y:S05]  /*23070*/  @!P0 BRA `(.L_x_2843) ;  /* 0xfffffffc00f08947 */ /* 0x002fea000383ffff */
[----:B------:R-:W-:Y:S05]  /*23080*/  BRA `(.L_x_2985) ;  /* 0xffffffbc00847947 */ /* 0x000fea000383ffff */
.L_x_2844:
        /* <DEDUP_REMOVED lines=11> */
.L_x_2987:
[----:B------:R-:W-:Y:S05]  /*23140*/  BSYNC B0 ;  /* 0x0000000000007941 */ /* 0x000fea0003800000 */
.L_x_2986:
[----:B------:R-:W-:Y:S05]  /*23150*/  BRA `(.L_x_2988) ;  /* 0xffffffbc006c7947 */ /* 0x000fea000383ffff */
.L_x_2845:
[----:B------:R-:W-:Y:S01]  /*23160*/  BSSY B0, `(.L_x_2989) ;  /* 0x0000006000007945 */ /* 0x000fe20003800000 */
[----:B------:R-:W-:-:S07]  /*23170*/  IMAD.MOV.U32 R15, RZ, RZ, -0x1 ;  /* 0xffffffffff0f7424 */ /* 0x000fce00078e00ff */
[----:B0-234-:R-:W-:Y:S05]  /*23180*/  WARPSYNC.COLLECTIVE R15, `(.L_x_2990) ;  /* 0x000000000f0c7348 */ /* 0x01dfea0003c00000 */
[----:B------:R-:W-:Y:S02]  /*23190*/  ELECT P6, UR62, PT ;  /* 0x00000000003e782f */ /* 0x000fe400038c0000 */
[----:B------:R-:W-:Y:S01]  /*231a0*/  MOV R14, UR62 ;  /* 0x0000003e000e7c02 */ /* 0x000fe20008000f00 */
[----:B0-234-:R-:W-:Y:S10]  /*231b0*/  ENDCOLLECTIVE ;  /* 0x000000000000791b */ /* 0x01dff40003800000 */
.L_x_2990:
[----:B------:R-:W-:Y:S05]  /*231c0*/  BSYNC B0 ;  /* 0x0000000000007941 */ /* 0x000fea0003800000 */
.L_x_2989:
[----:B------:R-:W-:Y:S05]  /*231d0*/  BRA `(.L_x_2991) ;  /* 0xffffffbc00607947 */ /* 0x000fea000383ffff */
.L_x_2847:
[----:B0-----:R0:W1:Y:S02]  /*231e0*/  SYNCS.PHASECHK.TRANS64.TRYWAIT P1, [R5+URZ+0x28c40], R0 ;  /* 0x028c4000050075a7 */ /* 0x001064000802017f */
[----:B-1----:R-:W-:Y:S05]  /*231f0*/  @!P1 NANOSLEEP.SYNCS 0x989680 ;  /* 0x009896800000995d */ /* 0x002fea0003900000 */
[----:B------:R-:W1:Y:S02]  /*23200*/  @!P1 SYNCS.PHASECHK.TRANS64 P1, [R5+URZ+0x28c40], R0 ;  /* 0x028c4000050095a7 */ /* 0x000e64000802007f */
[----:B-1----:R-:W-:Y:S05]  /*23210*/  @!P1 BRA `(.L_x_2847) ;  /* 0xfffffffc00f09947 */ /* 0x002fea000383ffff */
[----:B------:R-:W-:Y:S05]  /*23220*/  BRA `(.L_x_2992) ;  /* 0xffffffbc00807947 */ /* 0x000fea000383ffff */
.L_x_2849:
[----:B-1----:R1:W0:Y:S02]  /*23230*/  SYNCS.PHASECHK.TRANS64.TRYWAIT P1, [R25+URZ+0x28c40], R2 ;  /* 0x028c4002190075a7 */ /* 0x002224000802017f */
[----:B0-----:R-:W-:Y:S05]  /*23240*/  @!P1 NANOSLEEP.SYNCS 0x989680 ;  /* 0x009896800000995d */ /* 0x001fea0003900000 */
[----:B------:R-:W0:Y:S02]  /*23250*/  @!P1 SYNCS.PHASECHK.TRANS64 P1, [R25+URZ+0x28c40], R2 ;  /* 0x028c4002190095a7 */ /* 0x000e24000802007f */
[----:B0-----:R-:W-:Y:S05]  /*23260*/  @!P1 BRA `(.L_x_2849) ;  /* 0xfffffffc00f09947 */ /* 0x001fea000383ffff */
[----:B------:R-:W-:Y:S05]  /*23270*/  BRA `(.L_x_2993) ;  /* 0xffffffbc008c7947 */ /* 0x000fea000383ffff */
.L_x_2851:
[----:B------:R0:W0:Y:S02]  /*23280*/  SYNCS.PHASECHK.TRANS64.TRYWAIT P1, [R5+URZ+0x28c60], R0 ;  /* 0x028c6000050075a7 */ /* 0x000024000802017f */
[----:B0-----:R-:W-:Y:S05]  /*23290*/  @!P1 NANOSLEEP.SYNCS 0x989680 ;  /* 0x009896800000995d */ /* 0x001fea0003900000 */
[----:B------:R-:W0:Y:S02]  /*232a0*/  @!P1 SYNCS.PHASECHK.TRANS64 P1, [R5+URZ+0x28c60], R0 ;  /* 0x028c6000050095a7 */ /* 0x000e24000802007f */
[----:B0-----:R-:W-:Y:S05]  /*232b0*/  @!P1 BRA `(.L_x_2851) ;  /* 0xfffffffc00f09947 */ /* 0x001fea000383ffff */
[----:B------:R-:W-:Y:S05]  /*232c0*/  BRA `(.L_x_2994) ;  /* 0xffffffbc00887947 */ /* 0x000fea000383ffff */
.L_x_2995:
        /* <DEDUP_REMOVED lines=11> */
.L_x_5642:


//--------------------- .text._ZN7cutlass13device_kernelIN5flash11enable_sm90INS1_16FlashAttnFwdSm90INS1_25CollectiveMainloopFwdSm90ILi2EN4cute5tupleIJNS5_1CILi1EEES8_S8_EEENS6_IJNS7_ILi64EEESA_SA_EEELi512ENS_6half_tEfNS_4arch4Sm90ELb0ELb1ELb0ELb1ELb1ELb0ELb1ELb0ELb0ELb1ELb0ELb0EEENS1_21CollectiveEpilogueFwdINS6_IJSA_NS7_ILi512EEESA_EEES9_SC_SE_Li256ELb1ELb1ELb0ELb0EEENS1_36VarlenDynamicPersistentTileSchedulerILi64ELi64ELi256ELi128ELb0ELb1ELb1ELb1ELb0ELb1EEEEEEEEEvNT_6ParamsE --------------------------
	.section	.text._ZN7cutlass13device_kernelIN5flash11enable_sm90INS1_16FlashAttnFwdSm90INS1_25CollectiveMainloopFwdSm90ILi2EN4cute5tupleIJNS5_1CILi1EEES8_S8_EEENS6_IJNS7_ILi64EEESA_SA_EEELi512ENS_6half_tEfNS_4arch4Sm90ELb0ELb1ELb0ELb1ELb1ELb0ELb1ELb0ELb0ELb1ELb0ELb0EEENS1_21CollectiveEpilogueFwdINS6_IJSA_NS7_ILi512EEESA_EEES9_SC_SE_Li256ELb1ELb1ELb0ELb0EEENS1_36VarlenDynamicPersistentTileSchedulerILi64ELi64ELi256ELi128ELb0ELb1ELb1ELb1ELb0ELb1EEEEEEEEEvNT_6ParamsE,"ax",@progbits
	.align	128
.text._ZN7cutlass13device_kernelIN5flash11enable_sm90INS1_16FlashAttnFwdSm90INS1_25CollectiveMainloopFwdSm90ILi2EN4cute5tupleIJNS5_1CILi1EEES8_S8_EEENS6_IJNS7_ILi64EEESA_SA_EEELi512ENS_6half_tEfNS_4arch4Sm90ELb0ELb1ELb0ELb1ELb1ELb0ELb1ELb0ELb0ELb1ELb0ELb0EEENS1_21CollectiveEpilogueFwdINS6_IJSA_NS7_ILi512EEESA_EEES9_SC_SE_Li256ELb1ELb1ELb0ELb0EEENS1_36VarlenDynamicPersistentTileSchedulerILi64ELi64ELi256ELi128ELb0ELb1ELb1ELb1ELb0ELb1EEEEEEEEEvNT_6ParamsE:
        .type           _ZN7cutlass13device_kernelIN5flash11enable_sm90INS1_16FlashAttnFwdSm90INS1_25CollectiveMainloopFwdSm90ILi2EN4cute5tupleIJNS5_1CILi1EEES8_S8_EEENS6_IJNS7_ILi64EEESA_SA_EEELi512ENS_6half_tEfNS_4arch4Sm90ELb0ELb1ELb0ELb1ELb1ELb0ELb1ELb0ELb0ELb1ELb0ELb0EEENS1_21CollectiveEpilogueFwdINS6_IJSA_NS7_ILi512EEESA_EEES9_SC_SE_Li256ELb1ELb1ELb0ELb0EEENS1_36VarlenDynamicPersistentTileSchedulerILi64ELi64ELi256ELi128ELb0ELb1ELb1ELb1ELb0ELb1EEEEEEEEEvNT_6ParamsE,@function
        .size           _ZN7cutlass13device_kernelIN5flash11enable_sm90INS1_16FlashAttnFwdSm90INS1_25CollectiveMainloopFwdSm90ILi2EN4cute5tupleIJNS5_1CILi1EEES8_S8_EEENS6_IJNS7_ILi64EEESA_SA_EEELi512ENS_6half_tEfNS_4arch4Sm90ELb0ELb1ELb0ELb1ELb1ELb0ELb1ELb0ELb0ELb1ELb0ELb0EEENS1_21CollectiveEpilogueFwdINS6_IJSA_NS7_ILi512EEESA_EEES9_SC_SE_Li256ELb1ELb1ELb0ELb0EEENS1_36VarlenDynamicPersistentTileSchedulerILi64ELi64ELi256ELi128ELb0ELb1ELb1ELb1ELb0ELb1EEEEEEEEEvNT_6ParamsE,(.L_x_5643 - _ZN7cutlass13device_kernelIN5flash11enable_sm90INS1_16FlashAttnFwdSm90INS1_25CollectiveMainloopFwdSm90ILi2EN4cute5tupleIJNS5_1CILi1EEES8_S8_EEENS6_IJNS7_ILi64EEESA_SA_EEELi512ENS_6half_tEfNS_4arch4Sm90ELb0ELb1ELb0ELb1ELb1ELb0ELb1ELb0ELb0ELb1ELb0ELb0EEENS1_21CollectiveEpilogueFwdINS6_IJSA_NS7_ILi512EEESA_EEES9_SC_SE_Li256ELb1ELb1ELb0ELb0EEENS1_36VarlenDynamicPersistentTileSchedulerILi64ELi64ELi256ELi128ELb0ELb1ELb1ELb1ELb0ELb1EEEEEEEEEvNT_6ParamsE)
        .other          _ZN7cutlass13device_kernelIN5flash11enable_sm90INS1_16FlashAttnFwdSm90INS1_25CollectiveMainloopFwdSm90ILi2EN4cute5tupleIJNS5_1CILi1EEES8_S8_EEENS6_IJNS7_ILi64EEESA_SA_EEELi512ENS_6half_tEfNS_4arch4Sm90ELb0ELb1ELb0ELb1ELb1ELb0ELb1ELb0ELb0ELb1ELb0ELb0EEENS1_21CollectiveEpilogueFwdINS6_IJSA_NS7_ILi512EEESA_EEES9_SC_SE_Li256ELb1ELb1ELb0ELb0EEENS1_36VarlenDynamicPersistentTileSchedulerILi64ELi64ELi256ELi128ELb0ELb1ELb1ELb1ELb0ELb1EEEEEEEEEvNT_6ParamsE,@"STO_CUDA_ENTRY STV_DEFAULT"
_ZN7cutlass13device_kernelIN5flash11enable_sm90INS1_16FlashAttnFwdSm90INS1_25CollectiveMainloopFwdSm90ILi2EN4cute5tupleIJNS5_1CILi1EEES8_S8_EEENS6_IJNS7_ILi64EEESA_SA_EEELi512ENS_6half_tEfNS_4arch4Sm90ELb0ELb1ELb0ELb1ELb1ELb0ELb1ELb0ELb0ELb1ELb0ELb0EEENS1_21CollectiveEpilogueFwdINS6_IJSA_NS7_ILi512EEESA_EEES9_SC_SE_Li256ELb1ELb1ELb0ELb0EEENS1_36VarlenDynamicPersistentTileSchedulerILi64ELi64ELi256ELi128ELb0ELb1ELb1ELb1ELb0ELb1EEEEEEEEEvNT_6ParamsE:
        /* <DEDUP_REMOVED lines=44> */
.L_x_2996:
        /* <DEDUP_REMOVED lines=22> */
.L_x_2997:
        /* <DEDUP_REMOVED lines=18> */
.L_x_2998:
        /* <DEDUP_REMOVED lines=22> */
.L_x_2999:
        /* <DEDUP_REMOVED lines=22> */
.L_x_3000:
[----:B------:R-:W-:Y:S01]  /*0800*/  IMAD.MOV.U32 R3, RZ, RZ, 0x1 ;  /* 0x00000001ff037424 */ /* 0x000fe200078e00ff */
[----:B------:R-:W-:Y:S01]  /*0810*/  ISETP.NE.AND P0, PT, R4, RZ, PT ;  /* 0x000000ff0400720c */ /* 0x000fe20003f05270 */
[----:B------:R-:W-:Y:S01]  /*0820*/  NOP ;  /* 0x0000000000007918 */ /* 0x000fe20000000000 */
[----:B------:R-:W-:Y:S02]  /*0830*/  ULDC.64 UR40, c[0x0][0x208] ;  /* 0x0000820000287ab9 */ /* 0x000fe40000000a00 */
[----:B------:R-:W-:-:S05]  /*0840*/  SEL R3, R3, 0x2, !P0 ;  /* 0x0000000203037807 */ /* 0x000fca0004000000 */
[----:B------:R0:W-:Y:S02]  /*0850*/  STL [R1], R3 ;  /* 0x0000000301007387 */ /* 0x0001e40000100800 */
[----:B01234-:R-:W-:Y:S06]  /*0860*/  BAR.SYNC.DEFER_BLOCKING 0x0 ;  /* 0x0000000000007b1d */ /* 0x01ffec0000010000 */
[----:B------:R-:W-:Y:S05]  /*0870*/  @!P0 BRA `(.L_x_3001) ;  /* 0x0000013000688947 */ /* 0x000fea0003800000 */
.L_x_3002:
        /* <DEDUP_REMOVED lines=18> */
[----:B------:R-:W2:Y:S01]  /*09a0*/  LDL.LU R18, [R1] ;  /* 0x0000000001127983 */ /* 0x000ea20000300800 */
[----:B------:R-:W-:Y:S01]  /*09b0*/  VIADD R208, R0, 0xffffff80 ;  /* 0xffffff8000d07836 */ /* 0x000fe20000000000 */
[----:B------:R-:W-:Y:S01]  /*09c0*/  UMOV UR36, URZ ;  /* 0x0000003f00247c82 */ /* 0x000fe20008000000 */
[----:B------:R-:W-:Y:S02]  /*09d0*/  IMAD.MOV.U32 R188, RZ, RZ, 0x40 ;  /* 0x00000040ffbc7424 */ /* 0x000fe400078e00ff */
[----:B------:R-:W-:Y:S01]  /*09e0*/  IMAD.MOV.U32 R202, RZ, RZ, RZ ;  /* 0x000000ffffca7224 */ /* 0x000fe200078e00ff */
[----:B------:R-:W-:-:S04]  /*09f0*/  SHF.R.S32.HI R3, RZ, 0x1f, R208 ;  /* 0x0000001fff037819 */ /* 0x000fc800000114d0 */
[CC--:B------:R-:W-:Y:S02]  /*0a00*/  LEA.HI R0, R3.reuse, R208.reuse, RZ, 0x4 ;  /* 0x000000d003007211 */ /* 0x0c0fe400078f20ff */
[-C--:B------:R-:W-:Y:S02]  /*0a10*/  LEA.HI R9, R3, R208.reuse, RZ, 0x2 ;  /* 0x000000d003097211 */ /* 0x080fe400078f10ff */
[----:B------:R-:W-:Y:S02]  /*0a20*/  SHF.R.S32.HI R5, RZ, 0x4, R0 ;  /* 0x00000004ff057819 */ /* 0x000fe40000011400 */
[----:B------:R-:W-:Y:S02]  /*0a30*/  LOP3.LUT R11, R9, 0xfffffffc, RZ, 0xc0, !PT ;  /* 0xfffffffc090b7812 */ /* 0x000fe400078ec0ff */
[----:B------:R-:W-:Y:S02]  /*0a40*/  LEA.HI R2, R0, R5, RZ, 0x1 ;  /* 0x0000000500027211 */ /* 0x000fe400078f08ff */
[----:B------:R-:W-:Y:S01]  /*0a50*/  LEA.HI R8, R3, R208, RZ, 0x7 ;  /* 0x000000d003087211 */ /* 0x000fe200078f38ff */
[----:B------:R-:W-:Y:S01]  /*0a60*/  IMAD.IADD R12, R208, 0x1, -R11 ;  /* 0x00000001d00c7824 */ /* 0x000fe200078e0a0b */
[----:B------:R-:W-:-:S02]  /*0a70*/  LOP3.LUT R4, R2, 0x1ffffffe, RZ, 0xc0, !PT ;  /* 0x1ffffffe02047812 */ /* 0x000fc400078ec0ff */
[----:B------:R-:W-:Y:S02]  /*0a80*/  LEA.HI R2, R3, R208, RZ, 0x5 ;  /* 0x000000d003027211 */ /* 0x000fe400078f28ff */
[----:B------:R-:W-:Y:S01]  /*0a90*/  LOP3.LUT R9, R8, 0xffffff80, RZ, 0xc0, !PT ;  /* 0xffffff8008097812 */ /* 0x000fe200078ec0ff */
[----:B------:R-:W-:Y:S01]  /*0aa0*/  IMAD.IADD R6, R5, 0x1, -R4 ;  /* 0x0000000105067824 */ /* 0x000fe200078e0a04 */
[----:B------:R-:W-:Y:S02]  /*0ab0*/  LOP3.LUT R5, R0, 0xfffffff0, RZ, 0xc0, !PT ;  /* 0xfffffff000057812 */ /* 0x000fe400078ec0ff */
[--C-:B------:R-:W-:Y:S01]  /*0ac0*/  SHF.R.S32.HI R4, RZ, 0x5, R2.reuse ;  /* 0x00000005ff047819 */ /* 0x100fe20000011402 */
[C---:B------:R-:W-:Y:S01]  /*0ad0*/  IMAD.IADD R9, R208.reuse, 0x1, -R9 ;  /* 0x00000001d0097824 */ /* 0x040fe200078e0a09 */
[----:B------:R-:W-:Y:S01]  /*0ae0*/  SHF.R.S32.HI R7, RZ, 0x1f, R2 ;  /* 0x0000001fff077819 */ /* 0x000fe20000011402 */
[----:B------:R-:W-:Y:S01]  /*0af0*/  IMAD.IADD R0, R208, 0x1, -R5 ;  /* 0x00000001d0007824 */ /* 0x000fe200078e0a05 */
[----:B------:R-:W-:Y:S01]  /*0b00*/  LEA.HI R11, R12, R12, RZ, 0x1 ;  /* 0x0000000c0c0b7211 */ /* 0x000fe200078f08ff */
[----:B------:R-:W-:Y:S01]  /*0b10*/  IMAD.SHL.U32 R6, R6, 0x8, RZ ;  /* 0x0000000806067824 */ /* 0x000fe200078e00ff */
[----:B------:R-:W-:-:S02]  /*0b20*/  LEA.HI R7, R7, R4, RZ, 0x2 ;  /* 0x0000000407077211 */ /* 0x000fc400078f10ff */
[----:B------:R-:W-:Y:S02]  /*0b30*/  SHF.R.S32.HI R5, RZ, 0x1f, R0 ;  /* 0x0000001fff057819 */ /* 0x000fe40000011400 */
[----:B------:R-:W-:Y:S02]  /*0b40*/  SHF.R.S32.HI R203, RZ, 0x7, R8 ;  /* 0x00000007ffcb7819 */ /* 0x000fe40000011408 */
[----:B------:R-:W-:Y:S02]  /*0b50*/  LEA.HI R10, R5, R0, RZ, 0x3 ;  /* 0x00000000050a7211 */ /* 0x000fe400078f18ff */
[----:B------:R-:W-:Y:S01]  /*0b60*/  LOP3.LUT R7, R7, 0x3ffffc, RZ, 0xc0, !PT ;  /* 0x003ffffc07077812 */ /* 0x000fe200078ec0ff */
[----:B------:R-:W-:Y:S01]  /*0b70*/  IMAD R16, R203, 0x100, R0 ;  /* 0x00000100cb107824 */ /* 0x000fe200078e0200 */
[----:B------:R-:W-:Y:S02]  /*0b80*/  LOP3.LUT R17, R11, 0x1ffffffe, RZ, 0xc0, !PT ;  /* 0x1ffffffe0b117812 */ /* 0x000fe400078ec0ff */
[----:B------:R-:W-:Y:S01]  /*0b90*/  LOP3.LUT R11, R10, 0xfffffff8, RZ, 0xc0, !PT ;  /* 0xfffffff80a0b7812 */ /* 0x000fe200078ec0ff */
[----:B------:R-:W-:Y:S01]  /*0ba0*/  IMAD.IADD R7, R4, 0x1, -R7 ;  /* 0x0000000104077824 */ /* 0x000fe200078e0a07 */
[----:B------:R-:W-:Y:S01]  /*0bb0*/  SHF.R.S32.HI R2, RZ, 0x1f, R9 ;  /* 0x0000001fff027819 */ /* 0x000fe20000011409 */
[----:B------:R-:W-:Y:S01]  /*0bc0*/  IMAD.IADD R17, R12, 0x1, -R17 ;  /* 0x000000010c117824 */ /* 0x000fe200078e0a11 */
[----:B------:R-:W-:Y:S01]  /*0bd0*/  LEA.HI R3, R3, R208, RZ, 0x3 ;  /* 0x000000d003037211 */ /* 0x000fe200078f18ff */
[----:B------:R-:W-:Y:S01]  /*0be0*/  IMAD.IADD R11, R0, 0x1, -R11 ;  /* 0x00000001000b7824 */ /* 0x000fe200078e0a0b */
[CC--:B------:R-:W-:Y:S01]  /*0bf0*/  LEA.HI R5, R2.reuse, R9.reuse, RZ, 0x2 ;  /* 0x0000000902057211 */ /* 0x0c0fe200078f10ff */
[----:B------:R-:W-:Y:S01]  /*0c00*/  IMAD R207, R7, 0x10, R16 ;  /* 0x0000001007cf7824 */ /* 0x000fe200078e0210 */
[----:B------:R-:W-:Y:S01]  /*0c10*/  LEA.HI R2, R2, R9, RZ, 0x5 ;  /* 0x0000000902027211 */ /* 0x000fe200078f28ff */
[----:B------:R-:W-:Y:S01]  /*0c20*/  IMAD.SHL.U32 R7, R11, 0x40, RZ ;  /* 0x000000400b077824 */ /* 0x000fe200078e00ff */
[----:B------:R-:W-:Y:S01]  /*0c30*/  LOP3.LUT R12, R5, 0x7ffffffc, RZ, 0xc0, !PT ;  /* 0x7ffffffc050c7812 */ /* 0x000fe200078ec0ff */
[----:B------:R-:W-:Y:S01]  /*0c40*/  IMAD.SHL.U32 R10, R10, 0x40, RZ ;  /* 0x000000400a0a7824 */ /* 0x000fe200078e00ff */
[----:B------:R-:W-:Y:S01]  /*0c50*/  SHF.R.S32.HI R0, RZ, 0x2, R5 ;  /* 0x00000002ff007819 */ /* 0x000fe20000011405 */
[----:B------:R-:W-:Y:S01]  /*0c60*/  IMAD.U32 R207, R207, 0x40, R6 ;  /* 0x00000040cfcf7824 */ /* 0x000fe200078e0006 */
[----:B------:R-:W-:Y:S01]  /*0c70*/  LOP3.LUT R7, R7, 0x1c0, RZ, 0xc0, !PT ;  /* 0x000001c007077812 */ /* 0x000fe200078ec0ff */
[----:B------:R-:W-:Y:S01]  /*0c80*/  IMAD.IADD R12, R9, 0x1, -R12 ;  /* 0x00000001090c7824 */ /* 0x000fe200078e0a0c */
[----:B------:R-:W-:-:S02]  /*0c90*/  LOP3.LUT R9, R10, 0x7ffffe00, RZ, 0xc0, !PT ;  /* 0x7ffffe000a097812 */ /* 0x000fc400078ec0ff */
[----:B------:R-:W-:Y:S01]  /*0ca0*/  LOP3.LUT R6, R7, 0x8, R6, 0xf8, !PT ;  /* 0x0000000807067812 */ /* 0x000fe200078ef806 */
[----:B------:R-:W-:Y:S01]  /*0cb0*/  IMAD.SHL.U32 R19, R12, 0x2, RZ ;  /* 0x000000020c137824 */ /* 0x000fe200078e00ff */
[----:B------:R-:W-:Y:S01]  /*0cc0*/  SHF.R.U32.HI R7, RZ, 0x3, R7 ;  /* 0x00000003ff077819 */ /* 0x000fe20000011607 */
[----:B------:R-:W-:Y:S01]  /*0cd0*/  IMAD R9, R4, 0x400, R9 ;  /* 0x0000040004097824 */ /* 0x000fe200078e0209 */
[----:B------:R-:W-:Y:S02]  /*0ce0*/  SHF.R.S32.HI R5, RZ, 0x1f, R5 ;  /* 0x0000001fff057819 */ /* 0x000fe40000011405 */
[----:B------:R-:W-:Y:S01]  /*0cf0*/  LOP3.LUT R6, R6, R7, RZ, 0x3c, !PT ;  /* 0x0000000706067212 */ /* 0x000fe200078e3cff */
[----:B------:R-:W-:Y:S01]  /*0d00*/  IMAD.MOV.U32 R7, RZ, RZ, R15 ;  /* 0x000000ffff077224 */ /* 0x000fe200078e000f */
[----:B------:R-:W-:Y:S02]  /*0d10*/  R2P PR, R11, 0x6 ;  /* 0x000000060b007804 */ /* 0x000fe40000000000 */
[----:B------:R-:W-:Y:S01]  /*0d20*/  LOP3.LUT R11, R3, 0xfffffff8, RZ, 0xc0, !PT ;  /* 0xfffffff8030b7812 */ /* 0x000fe200078ec0ff */
[----:B------:R-:W-:Y:S01]  /*0d30*/  IMAD.IADD R9, R9, 0x1, R6 ;  /* 0x0000000109097824 */ /* 0x000fe200078e0206 */
[----:B------:R-:W-:Y:S01]  /*0d40*/  LEA.HI R5, R5, R0, RZ, 0x3 ;  /* 0x0000000005057211 */ /* 0x000fe200078f18ff */
[----:B------:R-:W-:Y:S01]  /*0d50*/  IMAD.MOV.U32 R6, RZ, RZ, R14 ;  /* 0x000000ffff067224 */ /* 0x000fe200078e000e */
[----:B------:R-:W-:Y:S01]  /*0d60*/  LEA.HI R8, R8, R203, RZ, 0x1 ;  /* 0x000000cb08087211 */ /* 0x000fe200078f08ff */
[----:B------:R-:W-:Y:S01]  /*0d70*/  IMAD.IADD R200, R208, 0x1, -R11 ;  /* 0x00000001d0c87824 */ /* 0x000fe200078e0a0b */
[----:B------:R-:W-:-:S02]  /*0d80*/  LOP3.LUT R5, R5, 0xfffffff8, RZ, 0xc0, !PT ;  /* 0xfffffff805057812 */ /* 0x000fc400078ec0ff */
[----:B------:R-:W-:Y:S01]  /*0d90*/  LEA R186, R9, UR38, 0x1 ;  /* 0x0000002609ba7c11 */ /* 0x000fe2000f8e08ff */
[----:B------:R-:W-:Y:S01]  /*0da0*/  IMAD.SHL.U32 R190, R200, 0x8, RZ ;  /* 0x00000008c8be7824 */ /* 0x000fe200078e00ff */
[----:B------:R-:W-:Y:S01]  /*0db0*/  SHF.R.S32.HI R2, RZ, 0x5, R2 ;  /* 0x00000005ff027819 */ /* 0x000fe20000011402 */
[----:B------:R-:W-:Y:S01]  /*0dc0*/  IMAD.IADD R5, R0, 0x1, -R5 ;  /* 0x0000000100057824 */ /* 0x000fe200078e0a05 */
[----:B------:R-:W-:Y:S01]  /*0dd0*/  LOP3.LUT R8, R8, 0xfffffe, RZ, 0xc0, !PT ;  /* 0x00fffffe08087812 */ /* 0x000fe200078ec0ff */
[----:B------:R-:W-:Y:S01]  /*0de0*/  VIADD R189, R186, 0x36400 ;  /* 0x00036400babd7836 */ /* 0x000fe20000000000 */
[----:B------:R-:W-:Y:S01]  /*0df0*/  SEL R188, R188, 0xffffffc0, !P2 ;  /* 0xffffffc0bcbc7807 */ /* 0x000fe20005000000 */
[C---:B------:R-:W-:Y:S01]  /*0e00*/  VIADD R199, R190.reuse, 0x40 ;  /* 0x00000040bec77836 */ /* 0x040fe20000000000 */
[----:B------:R-:W-:Y:S01]  /*0e10*/  SHF.R.S32.HI R201, RZ, 0x3, R3 ;  /* 0x00000003ffc97819 */ /* 0x000fe20000011403 */
[C---:B------:R-:W-:Y:S02]  /*0e20*/  VIADD R198, R190.reuse, 0x80 ;  /* 0x00000080bec67836 */ /* 0x040fe40000000000 */
        /* <DEDUP_REMOVED lines=14> */
[----:B------:R-:W-:-:S02]  /*0f10*/  IMAD.IADD R8, R203, 0x1, -R8 ;  /* 0x00000001cb087824 */ /* 0x000fc400078e0a08 */
[C---:B------:R-:W-:Y:S02]  /*0f20*/  @P1 VIADD R187, R189.reuse, 0xffffffe0 ;  /* 0xffffffe0bdbb1836 */ /* 0x040fe40000000000 */
[----:B------:R-:W-:Y:S02]  /*0f30*/  IMAD.IADD R189, R189, 0x1, R188 ;  /* 0x00000001bdbd7824 */ /* 0x000fe400078e02bc */
[----:B------:R-:W-:Y:S02]  /*0f40*/  IMAD.MOV.U32 R5, RZ, RZ, R13 ;  /* 0x000000ffff057224 */ /* 0x000fe400078e000d */
[----:B------:R-:W-:Y:S02]  /*0f50*/  IMAD.MOV.U32 R2, RZ, RZ, RZ ;  /* 0x000000ffff027224 */ /* 0x000fe400078e00ff */
[----:B------:R-:W-:Y:S02]  /*0f60*/  IMAD.SHL.U32 R185, R8, 0x100, RZ ;  /* 0x0000010008b97824 */ /* 0x000fe400078e00ff */
[----:B------:R-:W-:-:S02]  /*0f70*/  IMAD R191, R17, 0x8, R22 ;  /* 0x0000000811bf7824 */ /* 0x000fc400078e0216 */
[----:B------:R-:W-:Y:S01]  /*0f80*/  IMAD.IADD R188, R188, 0x1, R187 ;  /* 0x00000001bcbc7824 */ /* 0x000fe200078e02bb */
[----:B--2---:R-:W-:-:S07]  /*0f90*/  LOP3.LUT R23, R18, 0x1, RZ, 0xfc, !PT ;  /* 0x0000000112177812 */ /* 0x004fce00078efcff */
.L_x_3115:
[----:B0-23--:R-:W0:Y:S01]  /*0fa0*/  LDC.64 R8, c[0x0][0xb20] ;  /* 0x0002c800ff087b82 */ /* 0x00de220000000a00 */
[----:B------:R-:W-:Y:S01]  /*0fb0*/  IMAD.MOV.U32 R0, RZ, RZ, RZ ;  /* 0x000000ffff007224 */ /* 0x000fe200078e00ff */
[----:B------:R-:W-:Y:S01]  /*0fc0*/  ULDC.64 UR4, c[0x0][0x418] ;  /* 0x0001060000047ab9 */ /* 0x000fe20000000a00 */
[----:B------:R-:W-:-:S05]  /*0fd0*/  ULDC.64 UR6, c[0x0][0xb18] ;  /* 0x0002c60000067ab9 */ /* 0x000fca0000000a00 */
[----:B-1--4-:R-:W1:Y:S01]  /*0fe0*/  LDC.64 R10, c[0x0][0xb10] ;  /* 0x0002c400ff0a7b82 */ /* 0x012e620000000a00 */
[----:B0-----:R-:W-:-:S04]  /*0ff0*/  ISETP.NE.U32.AND P0, PT, R8, RZ, PT ;  /* 0x000000ff0800720c */ /* 0x001fc80003f05070 */
[----:B------:R-:W-:Y:S02]  /*1000*/  ISETP.NE.AND.EX P0, PT, R9, RZ, PT, P0 ;  /* 0x000000ff0900720c */ /* 0x000fe40003f05300 */
[----:B-1----:R-:W-:-:S04]  /*1010*/  ISETP.NE.U32.AND P1, PT, R10, RZ, PT ;  /* 0x000000ff0a00720c */ /* 0x002fc80003f25070 */
[----:B------:R-:W-:-:S07]  /*1020*/  ISETP.NE.AND.EX P1, PT, R11, RZ, PT, P1 ;  /* 0x000000ff0b00720c */ /* 0x000fce0003f25310 */
[----:B------:R-:W0:Y:S08]  /*1030*/  @P0 LDC.64 R8, c[0x0][0xb20] ;  /* 0x0002c800ff080b82 */ /* 0x000e300000000a00 */
[----:B------:R-:W1:Y:S01]  /*1040*/  @P1 LDC.64 R10, c[0x0][0xb10] ;  /* 0x0002c400ff0a1b82 */ /* 0x000e620000000a00 */
[----:B0-----:R-:W-:-:S05]  /*1050*/  @P0 IMAD.WIDE R8, R7, 0x4, R8 ;  /* 0x0000000407080825 */ /* 0x001fca00078e0208 */
[----:B------:R0:W5:Y:S01]  /*1060*/  @P0 LDG.E R0, desc[UR40][R8.64] ;  /* 0x0000002808000981 */ /* 0x000162000c1e1900 */
[----:B-1----:R-:W-:-:S05]  /*1070*/  @P1 IMAD.WIDE R10, R7, 0x4, R10 ;  /* 0x00000004070a1825 */ /* 0x002fca00078e020a */
[----:B------:R0:W5:Y:S01]  /*1080*/  @P1 LDG.E R18, desc[UR40][R10.64] ;  /* 0x000000280a121981 */ /* 0x000162000c1e1900 */
[----:B------:R-:W-:Y:S01]  /*1090*/  UISETP.NE.U32.AND UP0, UPT, UR4, URZ, UPT ;  /* 0x0000003f0400728c */ /* 0x000fe2000bf05070 */
[----:B------:R-:W-:Y:S01]  /*10a0*/  ISETP.NE.U32.AND P2, PT, RZ, UR6, PT ;  /* 0x00000006ff007c0c */ /* 0x000fe2000bf45070 */
[----:B------:R-:W-:Y:S01]  /*10b0*/  IMAD.MOV.U32 R193, RZ, RZ, R6 ;  /* 0x000000ffffc17224 */ /* 0x000fe200078e0006 */
[----:B------:R-:W-:Y:S01]  /*10c0*/  ULDC UR4, c[0x0][0x424] ;  /* 0x0001090000047ab9 */ /* 0x000fe20000000800 */
[----:B------:R-:W-:Y:S01]  /*10d0*/  UISETP.NE.AND.EX UP0, UPT, UR5, URZ, UPT, UP0 ;  /* 0x0000003f0500728c */ /* 0x000fe2000bf05300 */
[----:B------:R-:W-:Y:S02]  /*10e0*/  ISETP.NE.AND.EX P2, PT, RZ, UR7, PT, P2 ;  /* 0x00000007ff007c0c */ /* 0x000fe4000bf45320 */
[----:B------:R-:W-:Y:S01]  /*10f0*/  ULDC UR5, c[0x0][0x2f0] ;  /* 0x0000bc0000057ab9 */ /* 0x000fe20000000800 */
[----:B------:R-:W-:-:S04]  /*1100*/  USEL UR4, UR4, 0x1, UP0 ;  /* 0x0000000104047887 */ /* 0x000fc80008000000 */
[----:B------:R-:W-:Y:S01]  /*1110*/  UIMAD UR4, UR4, UR5, URZ ;  /* 0x00000005040472a4 */ /* 0x000fe2000f8e023f */
[----:B0-----:R-:W-:Y:S11]  /*1120*/  @P1 BRA `(.L_x_3003) ;  /* 0x0000000000281947 */ /* 0x001ff60003800000 */
[----:B------:R-:W-:Y:S01]  /*1130*/  ULDC.64 UR6, c[0x0][0xaf8] ;  /* 0x0002be0000067ab9 */ /* 0x000fe20000000a00 */
[----:B-----5:R-:W0:Y:S01]  /*1140*/  LDC R18, c[0x0][0x288] ;  /* 0x0000a200ff127b82 */ /* 0x020e220000000800 */
[----:B------:R-:W-:-:S04]  /*1150*/  ISETP.NE.U32.AND P0, PT, RZ, UR6, PT ;  /* 0x00000006ff007c0c */ /* 0x000fc8000bf05070 */
[----:B------:R-:W-:-:S13]  /*1160*/  ISETP.NE.AND.EX P0, PT, RZ, UR7, PT, P0 ;  /* 0x00000007ff007c0c */ /* 0x000fda000bf05300 */
[----:B------:R-:W-:Y:S05]  /*1170*/  @!P0 BRA `(.L_x_3003) ;  /* 0x0000000000148947 */ /* 0x000fea0003800000 */
[----:B------:R-:W1:Y:S02]  /*1180*/  LDC.64 R8, c[0x0][0xaf8] ;  /* 0x0002be00ff087b82 */ /* 0x000e640000000a00 */
[----:B-1----:R-:W-:-:S05]  /*1190*/  IMAD.WIDE R8, R7, 0x4, R8 ;  /* 0x0000000407087825 */ /* 0x002fca00078e0208 */
[----:B0-----:R-:W2:Y:S04]  /*11a0*/  LDG.E R18, desc[UR40][R8.64] ;  /* 0x0000002808127981 */ /* 0x001ea8000c1e1900 */
[----:B------:R-:W2:Y:S02]  /*11b0*/  LDG.E R3, desc[UR40][R8.64+0x4] ;  /* 0x0000042808037981 */ /* 0x000ea4000c1e1900 */
[----:B--2---:R-:W-:-:S07]  /*11c0*/  IMAD.IADD R18, R3, 0x1, -R18 ;  /* 0x0000000103127824 */ /* 0x004fce00078e0a12 */
.L_x_3003:
[----:B------:R-:W-:Y:S02]  /*11d0*/  IMAD.U32 R17, RZ, RZ, UR4 ;  /* 0x00000004ff117e24 */ /* 0x000fe4000f8e00ff */
[----:B------:R-:W-:Y:S01]  /*11e0*/  IMAD.MOV.U32 R194, RZ, RZ, R7 ;  /* 0x000000ffffc27224 */ /* 0x000fe200078e0007 */
[----:B------:R-:W-:Y:S06]  /*11f0*/  @!P2 BRA `(.L_x_3004) ;  /* 0x000000000010a947 */ /* 0x000fec0003800000 */
[----:B------:R-:W1:Y:S02]  /*1200*/  LDC.64 R8, c[0x0][0xb18] ;  /* 0x0002c600ff087b82 */ /* 0x000e640000000a00 */
[----:B-1----:R-:W-:-:S05]  /*1210*/  IMAD.WIDE R6, R7, 0x4, R8 ;  /* 0x0000000407067825 */ /* 0x002fca00078e0208 */
[----:B------:R1:W5:Y:S01]  /*1220*/  LDG.E R17, desc[UR40][R6.64] ;  /* 0x0000002806117981 */ /* 0x000362000c1e1900 */
[----:B------:R-:W-:Y:S05]  /*1230*/  BRA `(.L_x_3005) ;  /* 0x0000000000247947 */ /* 0x000fea0003800000 */
.L_x_3004:
[----:B------:R-:W-:Y:S02]  /*1240*/  ULDC.64 UR4, c[0x0][0xb00] ;  /* 0x0002c00000047ab9 */ /* 0x000fe40000000a00 */
[----:B------:R-:W-:-:S04]  /*1250*/  ISETP.NE.U32.AND P0, PT, RZ, UR4, PT ;  /* 0x00000004ff007c0c */ /* 0x000fc8000bf05070 */
[----:B------:R-:W-:-:S13]  /*1260*/  ISETP.NE.AND.EX P0, PT, RZ, UR5, PT, P0 ;  /* 0x00000005ff007c0c */ /* 0x000fda000bf05300 */
[----:B------:R-:W-:Y:S05]  /*1270*/  @!P0 BRA `(.L_x_3005) ;  /* 0x0000000000148947 */ /* 0x000fea0003800000 */
[----:B------:R-:W1:Y:S02]  /*1280*/  LDC.64 R8, c[0x0][0xb00] ;  /* 0x0002c000ff087b82 */ /* 0x000e640000000a00 */
[----:B-1----:R-:W-:-:S05]  /*1290*/  IMAD.WIDE R6, R7, 0x4, R8 ;  /* 0x0000000407067825 */ /* 0x002fca00078e0208 */
[----:B------:R-:W2:Y:S04]  /*12a0*/  LDG.E R17, desc[UR40][R6.64] ;  /* 0x0000002806117981 */ /* 0x000ea8000c1e1900 */
[----:B------:R-:W2:Y:S02]  /*12b0*/  LDG.E R4, desc[UR40][R6.64+0x4] ;  /* 0x0000042806047981 */ /* 0x000ea4000c1e1900 */
[----:B--2---:R-:W-:-:S07]  /*12c0*/  IMAD.IADD R17, R4, 0x1, -R17 ;  /* 0x0000000104117824 */ /* 0x004fce00078e0a11 */
.L_x_3005:
[----:B------:R-:W2:Y:S01]  /*12d0*/  LDL R4, [R1+0x8] ;  /* 0x0000080001047983 */ /* 0x000ea20000100800 */
[----:B-----5:R-:W-:Y:S02]  /*12e0*/  IMAD.IADD R17, R17, 0x1, -R0 ;  /* 0x0000000111117824 */ /* 0x020fe400078e0a00 */
[----:B------:R-:W-:Y:S02]  /*12f0*/  IMAD.SHL.U32 R184, R5, 0x40, RZ ;  /* 0x0000004005b87824 */ /* 0x000fe400078e00ff */
[----:B------:R-:W-:-:S05]  /*1300*/  VIADD R0, R17, 0x3f ;  /* 0x0000003f11007836 */ /* 0x000fca0000000000 */
[----:B------:R-:W-:-:S04]  /*1310*/  SHF.R.S32.HI R3, RZ, 0x1f, R0 ;  /* 0x0000001fff037819 */ /* 0x000fc80000011400 */
[----:B------:R-:W-:-:S04]  /*1320*/  LEA.HI R3, R3, R0, RZ, 0x6 ;  /* 0x0000000003037211 */ /* 0x000fc800078f30ff */
[----:B------:R-:W-:Y:S02]  /*1330*/  SHF.R.S32.HI R168, RZ, 0x6, R3 ;  /* 0x00000006ffa87819 */ /* 0x000fe40000011403 */
[----:B--2---:R-:W-:-:S13]  /*1340*/  ISETP.NE.AND P0, PT, R4, 0x1, PT ;  /* 0x000000010400780c */ /* 0x004fda0003f05270 */
[----:B------:R-:W-:Y:S05]  /*1350*/  @!P0 BRA `(.L_x_3006) ;  /* 0x0000001c00e08947 */ /* 0x000fea0003800000 */
[----:B------:R-:W2:Y:S01]  /*1360*/  LDC R0, c[0x0][0x448] ;  /* 0x00011200ff007b82 */ /* 0x000ea20000000800 */
[----:B0-----:R-:W-:-:S07]  /*1370*/  IADD3 R5, R17, 0x1, -R18 ;  /* 0x0000000111057810 */ /* 0x001fce0007ffe812 */
[----:B-1----:R-:W0:Y:S01]  /*1380*/  LDC.64 R6, c[0x0][0xad8] ;  /* 0x0002b600ff067b82 */ /* 0x002e220000000a00 */
[----:B--2---:R-:W-:Y:S01]  /*1390*/  ISETP.NE.AND P1, PT, R0, 0x1, PT ;  /* 0x000000010000780c */ /* 0x004fe20003f25270 */
[----:B------:R-:W-:Y:S01]  /*13a0*/  VIADD R0, R184, 0x3f ;  /* 0x0000003fb8007836 */ /* 0x000fe20000000000 */
[----:B0-----:R-:W-:-:S11]  /*13b0*/  ISETP.GE.AND P2, PT, R7, 0x1, PT ;  /* 0x000000010700780c */ /* 0x001fd60003f46270 */
[----:B------:R-:W0:Y:S08]  /*13c0*/  @P1 LDC R3, c[0x0][0x44c] ;  /* 0x00011300ff031b82 */ /* 0x000e300000000800 */
[----:B------:R-:W1:Y:S01]  /*13d0*/  @P1 LDC R4, c[0x0][0x450] ;  /* 0x00011400ff041b82 */ /* 0x000e620000000800 */
        /* <DEDUP_REMOVED lines=15> */
.L_x_3008:
[----:B------:R-:W-:-:S13]  /*14d0*/  ISETP.NE.AND P0, PT, R7, 0x1, PT ;  /* 0x000000010700780c */ /* 0x000fda0003f05270 */
[----:B------:R-:W0:Y:S02]  /*14e0*/  @P0 LDC.64 R4, c[0x0][0xae0] ;  /* 0x0002b800ff040b82 */ /* 0x000e240000000a00 */
[----:B0-----:R-:W-:-:S05]  /*14f0*/  @P0 IMAD.HI.U32 R4, R3, R4, RZ ;  /* 0x0000000403040227 */ /* 0x001fca00078e00ff */
[----:B------:R-:W-:-:S07]  /*1500*/  @P0 SHF.R.U32.HI R3, RZ, R5, R4 ;  /* 0x00000005ff030219 */ /* 0x000fce0000011604 */
.L_x_3009:
[----:B------:R-:W-:-:S05]  /*1510*/  IMAD R3, R3, R7, R7 ;  /* 0x0000000703037224 */ /* 0x000fca00078e0207 */
[----:B------:R-:W-:-:S07]  /*1520*/  VIMNMX R0, R0, R3, PT ;  /* 0x0000000300007248 */ /* 0x000fce0003fe0100 */
.L_x_3007:
[----:B------:R-:W0:Y:S01]  /*1530*/  @P1 LDC R5, c[0x0][0x44c] ;  /* 0x00011300ff051b82 */ /* 0x000e220000000800 */
[----:B------:R-:W-:Y:S01]  /*1540*/  VIADD R0, R0, 0x3f ;  /* 0x0000003f00007836 */ /* 0x000fe20000000000 */
[----:B------:R-:W-:Y:S01]  /*1550*/  ULDC UR4, c[0x0][0xad4] ;  /* 0x0002b50000047ab9 */ /* 0x000fe20000000800 */
[----:B------:R-:W-:-:S03]  /*1560*/  IMAD.MOV.U32 R4, RZ, RZ, R184 ;  /* 0x000000ffff047224 */ /* 0x000fc600078e00b8 */
[----:B------:R-:W-:Y:S02]  /*1570*/  SHF.R.S32.HI R3, RZ, 0x1f, R0 ;  /* 0x0000001fff037819 */ /* 0x000fe40000011400 */
[----:B------:R-:W1:Y:S02]  /*1580*/  @P1 LDC R6, c[0x0][0x450] ;  /* 0x00011400ff061b82 */ /* 0x000e640000000800 */
[----:B------:R-:W-:-:S04]  /*1590*/  LEA.HI R3, R3, R0, RZ, 0x6 ;  /* 0x0000000003037211 */ /* 0x000fc800078f30ff */
[----:B------:R-:W-:Y:S01]  /*15a0*/  SHF.R.S32.HI R3, RZ, 0x6, R3 ;  /* 0x00000006ff037819 */ /* 0x000fe20000011403 */
[----:B0-----:R-:W-:-:S05]  /*15b0*/  @P1 IMAD.HI.U32 R5, R184, R5, RZ ;  /* 0x00000005b8051227 */ /* 0x001fca00078e00ff */
[----:B-1----:R-:W-:-:S04]  /*15c0*/  @P1 SHF.R.U32.HI R4, RZ, R6, R5 ;  /* 0x00000006ff041219 */ /* 0x002fc80000011605 */
[----:B------:R-:W-:Y:S02]  /*15d0*/  IADD3 R17, R4, R17, -R18 ;  /* 0x0000001104117210 */ /* 0x000fe40007ffe812 */
        /* <DEDUP_REMOVED lines=12> */
.L_x_3011:
[----:B------:R-:W-:-:S13]  /*16a0*/  ISETP.NE.AND P0, PT, R7, 0x1, PT ;  /* 0x000000010700780c */ /* 0x000fda0003f05270 */
[----:B------:R-:W0:Y:S02]  /*16b0*/  @P0 LDC.64 R8, c[0x0][0xae0] ;  /* 0x0002b800ff080b82 */ /* 0x000e240000000a00 */
[----:B0-----:R-:W-:-:S05]  /*16c0*/  @P0 IMAD.HI.U32 R6, R17, R8, RZ ;  /* 0x0000000811060227 */ /* 0x001fca00078e00ff */
[----:B------:R-:W-:-:S07]  /*16d0*/  @P0 SHF.R.U32.HI R17, RZ, R9, R6 ;  /* 0x00000009ff110219 */ /* 0x000fce0000011606 */
.L_x_3012:
[----:B------:R-:W-:-:S05]  /*16e0*/  IMAD R17, R17, R7, RZ ;  /* 0x0000000711117224 */ /* 0x000fca00078e02ff */
[----:B------:R-:W-:-:S07]  /*16f0*/  VIMNMX R0, R0, R17, !PT ;  /* 0x0000001100007248 */ /* 0x000fce0007fe0100 */
.L_x_3010:
        /* <DEDUP_REMOVED lines=70> */
[----:B------:R-:W-:Y:S01]  /*1b60*/  CS2R R176, SRZ ;  /* 0x0000000000b07805 */ /* 0x000fe2000001ff00 */
[----:B------:R-:W-:Y:S01]  /*1b70*/  IMAD.MOV.U32 R27, RZ, RZ, RZ ;  /* 0x000000ffff1b7224 */ /* 0x000fe200078e00ff */
[----:B------:R-:W-:Y:S01]  /*1b80*/  CS2R R8, SRZ ;  /* 0x0000000000087805 */ /* 0x000fe2000001ff00 */
        /* <DEDUP_REMOVED lines=50> */
.L_x_3014:
[----:B------:R-:W-:Y:S01]  /*1eb0*/  ULEA UR6, UR36, UR38, 0x3 ;  /* 0x0000002624067291 */ /* 0x000fe2000f8e183f */
[----:B------:R-:W-:-:S03]  /*1ec0*/  VIADD R3, R4, 0xfffffffe ;  /* 0xfffffffe04037836 */ /* 0x000fc60000000000 */
[----:B------:R-:W-:Y:S02]  /*1ed0*/  UIADD3 UR6, UR6, 0x38860, URZ ;  /* 0x0003886006067890 */ /* 0x000fe4000fffe03f */
[----:B------:R-:W-:Y:S02]  /*1ee0*/  ISETP.GE.AND P0, PT, R3, R0, PT ;  /* 0x000000000300720c */ /* 0x000fe40003f06270 */
[----:B------:R-:W-:-:S09]  /*1ef0*/  UPRMT UR6, UR39, 0x654, UR6 ;  /* 0x0000065427067896 */ /* 0x000fd20008000006 */
[----:B------:R-:W-:Y:S02]  /*1f00*/  SYNCS.ARRIVE.TRANS64.RED.A1T0 RZ, [UR6], RZ ;  /* 0x000000ffffff79a7 */ /* 0x000fe40008100406 */
[----:B------:R-:W-:Y:S05]  /*1f10*/  @!P0 BRA `(.L_x_3015) ;  /* 0x0000000800b08947 */ /* 0x000fea0003800000 */
.L_x_3017:
        /* <DEDUP_REMOVED lines=167> */
.L_x_3016:
[----:B------:R-:W-:-:S04]  /*2990*/  ULEA UR6, UR36, UR38, 0x3 ;  /* 0x0000002624067291 */ /* 0x000fc8000f8e183f */
[----:B------:R-:W-:-:S04]  /*29a0*/  UIADD3 UR6, UR6, 0x38860, URZ ;  /* 0x0003886006067890 */ /* 0x000fc8000fffe03f */
[----:B------:R-:W-:-:S09]  /*29b0*/  UPRMT UR6, UR39, 0x654, UR6 ;  /* 0x0000065427067896 */ /* 0x000fd20008000006 */
[----:B------:R-:W-:Y:S01]  /*29c0*/  SYNCS.ARRIVE.TRANS64.RED.A1T0 RZ, [UR6], RZ ;  /* 0x000000ffffff79a7 */ /* 0x000fe20008100406 */
[----:B------:R-:W-:Y:S05]  /*29d0*/  @P0 BRA `(.L_x_3017) ;  /* 0xfffffff400500947 */ /* 0x000fea000383ffff */
.L_x_3015:
[----:B------:R-:W-:Y:S01]  /*29e0*/  BAR.SYNC.DEFER_BLOCKING 0xe, 0x100 ;  /* 0x0384000000007b1d */ /* 0x000fe20000010000 */
[----:B------:R-:W-:Y:S01]  /*29f0*/  IMAD.U32 R3, RZ, RZ, UR36 ;  /* 0x00000024ff037e24 */ /* 0x000fe2000f8e00ff */
[----:B------:R-:W-:Y:S01]  /*2a00*/  UIADD3 UR36, UR36, 0x1, URZ ;  /* 0x0000000124247890 */ /* 0x000fe2000fffe03f */
[----:B------:R-:W-:Y:S01]  /*2a10*/  PLOP3.LUT P0, PT, PT, PT, PT, 0x8, 0x0 ;  /* 0x000000000000781c */ /* 0x000fe20003f0e170 */
        /* <DEDUP_REMOVED lines=140> */
.L_x_3006:
[----:B------:R-:W2:Y:S01]  /*32e0*/  LDC R206, c[0x0][0x448] ;  /* 0x00011200ffce7b82 */ /* 0x000ea20000000800 */
[----:B------:R-:W-:Y:S01]  /*32f0*/  VIADD R0, R184, 0x3f ;  /* 0x0000003fb8007836 */ /* 0x000fe20000000000 */
[----:B------:R-:W-:Y:S02]  /*3300*/  LOP3.LUT R16, R16, 0xfffffffd, RZ, 0xc0, !PT ;  /* 0xfffffffd10107812 */ /* 0x000fe400078ec0ff */
[----:B0-----:R-:W-:-:S04]  /*3310*/  IADD3 R5, R17, 0x1, -R18 ;  /* 0x0000000111057810 */ /* 0x001fc80007ffe812 */
[----:B-1----:R-:W0:Y:S01]  /*3320*/  LDC.64 R6, c[0x0][0xad8] ;  /* 0x0002b600ff067b82 */ /* 0x002e220000000a00 */
[----:B--2---:R-:W-:Y:S02]  /*3330*/  ISETP.NE.AND P2, PT, R206, 0x1, PT ;  /* 0x00000001ce00780c */ /* 0x004fe40003f45270 */
[----:B0-----:R-:W-:-:S11]  /*3340*/  ISETP.GE.AND P1, PT, R7, 0x1, PT ;  /* 0x000000010700780c */ /* 0x001fd60003f26270 */
[----:B------:R-:W0:Y:S01]  /*3350*/  @P2 LDC R3, c[0x0][0x44c] ;  /* 0x00011300ff032b82 */ /* 0x000e220000000800 */
[----:B------:R-:W-:-:S04]  /*3360*/  @P2 LOP3.LUT R16, R16, 0x2, RZ, 0xfc, !PT ;  /* 0x0000000210102812 */ /* 0x000fc800078efcff */
[----:B------:R-:W-:-:S03]  /*3370*/  LOP3.LUT R16, R16, 0xfffffffe, RZ, 0xc0, !PT ;  /* 0xfffffffe10107812 */ /* 0x000fc600078ec0ff */
[----:B------:R-:W1:Y:S01]  /*3380*/  @P2 LDC R4, c[0x0][0x450] ;  /* 0x00011400ff042b82 */ /* 0x000e620000000800 */
        /* <DEDUP_REMOVED lines=16> */
.L_x_3019:
[----:B------:R-:W-:-:S13]  /*3490*/  ISETP.NE.AND P0, PT, R7, 0x1, PT ;  /* 0x000000010700780c */ /* 0x000fda0003f05270 */
[----:B------:R-:W0:Y:S02]  /*34a0*/  @P0 LDC.64 R4, c[0x0][0xae0] ;  /* 0x0002b800ff040b82 */ /* 0x000e240000000a00 */
[----:B0-----:R-:W-:-:S05]  /*34b0*/  @P0 IMAD.HI.U32 R4, R3, R4, RZ ;  /* 0x0000000403040227 */ /* 0x001fca00078e00ff */
[----:B------:R-:W-:-:S07]  /*34c0*/  @P0 SHF.R.U32.HI R3, RZ, R5, R4 ;  /* 0x00000005ff030219 */ /* 0x000fce0000011604 */
.L_x_3020:
[----:B------:R-:W-:-:S05]  /*34d0*/  IMAD R3, R3, R7, R7 ;  /* 0x0000000703037224 */ /* 0x000fca00078e0207 */
[----:B------:R-:W-:-:S07]  /*34e0*/  VIMNMX R0, R0, R3, PT ;  /* 0x0000000300007248 */ /* 0x000fce0003fe0100 */
.L_x_3018:
[----:B------:R-:W0:Y:S01]  /*34f0*/  @P2 LDC R5, c[0x0][0x44c] ;  /* 0x00011300ff052b82 */ /* 0x000e220000000800 */
[----:B------:R-:W-:Y:S01]  /*3500*/  VIADD R0, R0, 0x3f ;  /* 0x0000003f00007836 */ /* 0x000fe20000000000 */
[----:B------:R-:W-:Y:S01]  /*3510*/  ULDC UR4, c[0x0][0xad4] ;  /* 0x0002b50000047ab9 */ /* 0x000fe20000000800 */
[----:B------:R-:W-:-:S03]  /*3520*/  IMAD.IADD R178, R17, 0x1, -R18 ;  /* 0x0000000111b27824 */ /* 0x000fc600078e0a12 */
[----:B------:R-:W-:Y:S02]  /*3530*/  SHF.R.S32.HI R3, RZ, 0x1f, R0 ;  /* 0x0000001fff037819 */ /* 0x000fe40000011400 */
[----:B------:R-:W1:Y:S02]  /*3540*/  @P2 LDC R9, c[0x0][0x450] ;  /* 0x00011400ff092b82 */ /* 0x000e640000000800 */
[----:B------:R-:W-:-:S04]  /*3550*/  LEA.HI R3, R3, R0, RZ, 0x6 ;  /* 0x0000000003037211 */ /* 0x000fc800078f30ff */
[----:B------:R-:W-:-:S04]  /*3560*/  SHF.R.S32.HI R3, RZ, 0x6, R3 ;  /* 0x00000006ff037819 */ /* 0x000fc80000011403 */
[----:B------:R-:W-:Y:S01]  /*3570*/  VIMNMX R168, R168, R3, PT ;  /* 0x00000003a8a87248 */ /* 0x000fe20003fe0100 */
[----:B0-----:R-:W-:-:S04]  /*3580*/  @P2 IMAD.HI.U32 R4, R184, R5, RZ ;  /* 0x00000005b8042227 */ /* 0x001fc800078e00ff */
[----:B------:R-:W-:Y:S01]  /*3590*/  IMAD.MOV.U32 R5, RZ, RZ, R184 ;  /* 0x000000ffff057224 */ /* 0x000fe200078e00b8 */
        /* <DEDUP_REMOVED lines=13> */
.L_x_3022:
[----:B------:R-:W-:-:S13]  /*3670*/  ISETP.NE.AND P0, PT, R7, 0x1, PT ;  /* 0x000000010700780c */ /* 0x000fda0003f05270 */
[----:B------:R-:W0:Y:S02]  /*3680*/  @P0 LDC.64 R8, c[0x0][0xae0] ;  /* 0x0002b800ff080b82 */ /* 0x000e240000000a00 */
[----:B0-----:R-:W-:-:S05]  /*3690*/  @P0 IMAD.HI.U32 R6, R0, R8, RZ ;  /* 0x0000000800060227 */ /* 0x001fca00078e00ff */
[----:B------:R-:W-:-:S07]  /*36a0*/  @P0 SHF.R.U32.HI R0, RZ, R9, R6 ;  /* 0x00000009ff000219 */ /* 0x000fce0000011606 */
.L_x_3023:
[----:B------:R-:W-:-:S05]  /*36b0*/  IMAD R3, R0, R7, RZ ;  /* 0x0000000700037224 */ /* 0x000fca00078e02ff */
[----:B------:R-:W-:-:S07]  /*36c0*/  VIMNMX R4, R4, R3, !PT ;  /* 0x0000000304047248 */ /* 0x000fce0007fe0100 */
.L_x_3021:
        /* <DEDUP_REMOVED lines=104> */
.L_x_3024:
[----:B------:R-:W-:Y:S02]  /*3d50*/  LEA.HI R0, R202, R202, RZ, 0x1 ;  /* 0x000000caca007211 */ /* 0x000fe400078f08ff */
[----:B------:R-:W-:Y:S02]  /*3d60*/  ISETP.NE.AND P0, PT, R23, 0x3, PT ;  /* 0x000000031700780c */ /* 0x000fe40003f05270 */
[----:B------:R-:W-:-:S05]  /*3d70*/  LOP3.LUT R3, R0, 0xfffffffe, RZ, 0xc0, !PT ;  /* 0xfffffffe00037812 */ /* 0x000fca00078ec0ff */
[----:B------:R-:W-:-:S05]  /*3d80*/  IMAD.IADD R0, R202, 0x1, -R3 ;  /* 0x00000001ca007824 */ /* 0x000fca00078e0a03 */
[----:B------:R-:W-:-:S04]  /*3d90*/  SHF.L.U32 R0, R0, 0x1f, RZ ;  /* 0x0000001f00007819 */ /* 0x000fc800000006ff */
[----:B------:R-:W0:Y:S02]  /*3da0*/  SYNCS.PHASECHK.TRANS64.TRYWAIT P1, [UR38+0x38800], R0 ;  /* 0x03880000ff0075a7 */ /* 0x000e240008020166 */
[----:B0-----:R-:W-:Y:S05]  /*3db0*/  @!P1 BRA `(.L_x_3025) ;  /* 0x0000016400c49947 */ /* 0x001fea0003800000 */
.L_x_3214:
[----:B------:R-:W-:Y:S05]  /*3dc0*/  @!P0 BRA `(.L_x_3026) ;  /* 0x0000000000048947 */ /* 0x000fea0003800000 */
[----:B------:R-:W-:Y:S01]  /*3dd0*/  BPT.TRAP 0x1 ;  /* 0x000000040000795c */ /* 0x000fe20000300000 */
.L_x_3026:
[----:B------:R-:W-:Y:S01]  /*3de0*/  IMAD.U32 R8, RZ, RZ, UR36 ;  /* 0x00000024ff087e24 */ /* 0x000fe2000f8e00ff */
[----:B0-----:R-:W-:-:S04]  /*3df0*/  SHF.L.U32 R3, R2, 0x1f, RZ ;  /* 0x0000001f02037819 */ /* 0x001fc800000006ff */
[----:B------:R-:W-:-:S04]  /*3e00*/  LEA R8, R8, UR38, 0x3 ;  /* 0x0000002608087c11 */ /* 0x000fc8000f8e18ff */
[----:B------:R0:W1:Y:S01]  /*3e10*/  SYNCS.PHASECHK.TRANS64.TRYWAIT P1, [R8+URZ+0x38830], R3 ;  /* 0x03883003080075a7 */ /* 0x000062000802017f */
[----:B------:R-:W-:Y:S05]  /*3e20*/  @!P0 BRA `(.L_x_3027) ;  /* 0x0000000000048947 */ /* 0x000fea0003800000 */
[----:B------:R-:W-:Y:S01]  /*3e30*/  BPT.TRAP 0x1 ;  /* 0x000000040000795c */ /* 0x000fe20000300000 */
.L_x_3027:
[----:B-1----:R-:W-:Y:S05]  /*3e40*/  @P1 BRA `(.L_x_3028) ;  /* 0x0000000000081947 */ /* 0x002fea0003800000 */
[----:B------:R-:W1:Y:S02]  /*3e50*/  SYNCS.PHASECHK.TRANS64.TRYWAIT P1, [R8+URZ+0x38830], R3 ;  /* 0x03883003080075a7 */ /* 0x000e64000802017f */
[----:B-1----:R-:W-:Y:S05]  /*3e60*/  @!P1 BRA `(.L_x_3029) ;  /* 0x0000016400b09947 */ /* 0x002fea0003800000 */
.L_x_3028:
        /* <DEDUP_REMOVED lines=40> */
.L_x_3215:
[----:B------:R-:W-:Y:S05]  /*40f0*/  @!P0 BRA `(.L_x_3031) ;  /* 0x0000000000048947 */ /* 0x000fea0003800000 */
[----:B------:R-:W-:Y:S01]  /*4100*/  BPT.TRAP 0x1 ;  /* 0x000000040000795c */ /* 0x000fe20000300000 */
.L_x_3031:
[----:B------:R3:W4:Y:S01]  /*4110*/  SYNCS.PHASECHK.TRANS64.TRYWAIT P1, [R8+URZ+0x38850], R3 ;  /* 0x03885003080075a7 */ /* 0x000722000802017f */
[----:B------:R-:W-:Y:S05]  /*4120*/  @!P0 BRA `(.L_x_3032) ;  /* 0x0000000000048947 */ /* 0x000fea0003800000 */
[----:B------:R-:W-:Y:S01]  /*4130*/  BPT.TRAP 0x1 ;  /* 0x000000040000795c */ /* 0x000fe20000300000 */
.L_x_3032:
[----:B----4-:R-:W-:Y:S05]  /*4140*/  @P1 BRA `(.L_x_3033) ;  /* 0x0000000000081947 */ /* 0x010fea0003800000 */
[----:B------:R-:W4:Y:S02]  /*4150*/  SYNCS.PHASECHK.TRANS64.TRYWAIT P1, [R8+URZ+0x38850], R3 ;  /* 0x03885003080075a7 */ /* 0x000f24000802017f */
[----:B----4-:R-:W-:Y:S05]  /*4160*/  @!P1 BRA `(.L_x_3034) ;  /* 0x00000164001c9947 */ /* 0x010fea0003800000 */
.L_x_3033:
        /* <DEDUP_REMOVED lines=275> */
.L_x_3035:
[----:B------:R-:W-:Y:S01]  /*52a0*/  ISETP.NE.AND P2, PT, R206, 0x1, PT ;  /* 0x00000001ce00780c */ /* 0x000fe20003f45270 */
[----:B------:R-:W-:Y:S01]  /*52b0*/  IMAD.IADD R0, R191, 0x1, R184 ;  /* 0x00000001bf007824 */ /* 0x000fe200078e02b8 */
[----:B------:R-:W-:Y:S01]  /*52c0*/  R2UR UR5, R8 ;  /* 0x00000000080572ca */ /* 0x000fe200000e0000 */
[----:B------:R-:W-:Y:S01]  /*52d0*/  ULDC UR11, c[0x0][0xad4] ;  /* 0x0002b500000b7ab9 */ /* 0x000fe20000000800 */
[----:B------:R-:W-:Y:S01]  /*52e0*/  LOP3.LUT P1, RZ, R16, 0x1, RZ, 0xc0, !PT ;  /* 0x0000000110ff7812 */ /* 0x000fe2000782c0ff */
[----:B------:R-:W-:Y:S01]  /*52f0*/  ULDC UR7, c[0x0][0xad8] ;  /* 0x0002b60000077ab9 */ /* 0x000fe20000000800 */
[----:B------:R-:W-:-:S04]  /*5300*/  LEA R10, R168, 0xffffffc0, 0x6 ;  /* 0xffffffc0a80a7811 */ /* 0x000fc800078e30ff */
[----:B------:R-:W-:-:S03]  /*5310*/  IADD3 R9, -R19, R17, -R10 ;  /* 0x0000001113097210 */ /* 0x000fc60007ffe90a */
[----:B01-34-:R-:W0:Y:S02]  /*5320*/  @P2 LDC R3, c[0x0][0x44c] ;  /* 0x00011300ff032b82 */ /* 0x01be240000000800 */
[----:B------:R-:W-:-:S04]  /*5330*/  UIADD3 UR5, UR5, 0x38840, URZ ;  /* 0x0003884005057890 */ /* 0x000fc8000fffe03f */
[----:B------:R-:W-:Y:S02]  /*5340*/  UPRMT UR5, UR39, 0x654, UR5 ;  /* 0x0000065427057896 */ /* 0x000fe40008000005 */
[----:B------:R-:W1:Y:S07]  /*5350*/  @P2 LDC R6, c[0x0][0x450] ;  /* 0x00011400ff062b82 */ /* 0x000e6e0000000800 */
[----:B------:R-:W-:Y:S01]  /*5360*/  SYNCS.ARRIVE.TRANS64.RED.A1T0 RZ, [UR5], RZ ;  /* 0x000000ffffff79a7 */ /* 0x000fe20008100405 */
[----:B------:R-:W-:Y:S01]  /*5370*/  ULOP3.LUT UR5, URZ, UR11, URZ, 0x33, !UPT ;  /* 0x0000000b3f057292 */ /* 0x000fe2000f8e333f */
[----:B0-----:R-:W-:-:S05]  /*5380*/  @P2 IMAD.HI.U32 R3, R0, R3, RZ ;  /* 0x0000000300032227 */ /* 0x001fca00078e00ff */
[----:B-1----:R-:W-:Y:S01]  /*5390*/  @P2 SHF.R.U32.HI R0, RZ, R6, R3 ;  /* 0x00000006ff002219 */ /* 0x002fe20000011603 */
[----:B------:R-:W-:-:S04]  /*53a0*/  IMAD.MOV.U32 R3, RZ, RZ, -0x40 ;  /* 0xffffffc0ff037424 */ /* 0x000fc800078e00ff */
[----:B------:R-:W0:Y:S01]  /*53b0*/  SHFL.IDX PT, R14, R0, RZ, 0x1c1f ;  /* 0x001c1fff000e7589 */ /* 0x000e2200000e0000 */
[----:B------:R-:W-:-:S04]  /*53c0*/  IMAD R6, R168, R3, 0x41 ;  /* 0x00000041a8067424 */ /* 0x000fc800078e0203 */
[----:B------:R-:W-:Y:S01]  /*53d0*/  VIADD R13, R6, 0xffffffff ;  /* 0xffffffff060d7836 */ /* 0x000fe20000000000 */
[----:B------:R-:W-:-:S05]  /*53e0*/  IADD3 R3, -R19, R6, R17 ;  /* 0x0000000613037210 */ /* 0x000fca0007ffe111 */
[----:B------:R-:W-:-:S04]  /*53f0*/  IMAD.IADD R3, R3, 0x1, -R18 ;  /* 0x0000000103037824 */ /* 0x000fc800078e0a12 */
[C---:B------:R-:W-:Y:S02]  /*5400*/  VIADD R12, R3.reuse, UR7 ;  /* 0x00000007030c7c36 */ /* 0x040fe40008000000 */
[----:B------:R-:W-:-:S03]  /*5410*/  VIADD R11, R3, UR5 ;  /* 0x00000005030b7c36 */ /* 0x000fc60008000000 */
[----:B0-----:R-:W-:Y:S01]  /*5420*/  VIADDMNMX R3, R14, R12, R9, PT ;  /* 0x0000000c0e037246 */ /* 0x001fe20003800109 */
[----:B------:R-:W-:Y:S01]  /*5430*/  IMAD.IADD R5, R11, 0x1, R14 ;  /* 0x000000010b057824 */ /* 0x000fe200078e020e */
        /* <DEDUP_REMOVED lines=14> */
.L_x_3038:
[----:B------:R-:W-:Y:S02]  /*5520*/  ULDC UR5, c[0x0][0xadc] ;  /* 0x0002b70000057ab9 */ /* 0x000fe40000000800 */
[----:B------:R-:W-:-:S05]  /*5530*/  IMAD.U32 R14, RZ, RZ, UR5 ;  /* 0x00000005ff0e7e24 */ /* 0x000fca000f8e00ff */
[----:B------:R-:W-:-:S13]  /*5540*/  ISETP.NE.AND P1, PT, R14, 0x1, PT ;  /* 0x000000010e00780c */ /* 0x000fda0003f25270 */
[----:B------:R-:W0:Y:S02]  /*5550*/  @P1 LDC.64 R20, c[0x0][0xae0] ;  /* 0x0002b800ff141b82 */ /* 0x000e240000000a00 */
[----:B0-----:R-:W-:-:S05]  /*5560*/  @P1 IMAD.HI.U32 R6, R7, R20, RZ ;  /* 0x0000001407061227 */ /* 0x001fca00078e00ff */
[----:B------:R-:W-:-:S07]  /*5570*/  @P1 SHF.R.U32.HI R7, RZ, R21, R6 ;  /* 0x00000015ff071219 */ /* 0x000fce0000011606 */
.L_x_3039:
[----:B------:R-:W-:Y:S05]  /*5580*/  BSYNC B0 ;  /* 0x0000000000007941 */ /* 0x000fea0003800000 */
.L_x_3037:
[----:B------:R-:W-:-:S04]  /*5590*/  IMAD R6, R7, R14, -R10 ;  /* 0x0000000e07067224 */ /* 0x000fc800078e0a0a */
[----:B------:R-:W-:-:S05]  /*55a0*/  IMAD.IADD R6, R6, 0x1, -R19 ;  /* 0x0000000106067824 */ /* 0x000fca00078e0a13 */
[----:B------:R-:W-:Y:S02]  /*55b0*/  VIADDMNMX R3, R6, R14, R3, PT ;  /* 0x0000000e06037246 */ /* 0x000fe40003800103 */
[----:B------:R-:W-:-:S07]  /*55c0*/  VIMNMX R5, R5, R6, !PT ;  /* 0x0000000605057248 */ /* 0x000fce0007fe0100 */
.L_x_3036:
        /* <DEDUP_REMOVED lines=93> */
.L_x_3042:
[----:B------:R-:W-:Y:S02]  /*5ba0*/  ULDC UR5, c[0x0][0xadc] ;  /* 0x0002b70000057ab9 */ /* 0x000fe40000000800 */
[----:B------:R-:W-:-:S05]  /*5bb0*/  IMAD.U32 R6, RZ, RZ, UR5 ;  /* 0x00000005ff067e24 */ /* 0x000fca000f8e00ff */
[----:B------:R-:W-:-:S13]  /*5bc0*/  ISETP.NE.AND P4, PT, R6, 0x1, PT ;  /* 0x000000010600780c */ /* 0x000fda0003f85270 */
[----:B------:R-:W0:Y:S02]  /*5bd0*/  @P4 LDC.64 R12, c[0x0][0xae0] ;  /* 0x0002b800ff0c4b82 */ /* 0x000e240000000a00 */
[----:B0-----:R-:W-:-:S05]  /*5be0*/  @P4 IMAD.HI.U32 R0, R5, R12, RZ ;  /* 0x0000000c05004227 */ /* 0x001fca00078e00ff */
[----:B------:R-:W-:-:S07]  /*5bf0*/  @P4 SHF.R.U32.HI R5, RZ, R13, R0 ;  /* 0x0000000dff054219 */ /* 0x000fce0000011600 */
.L_x_3043:
[----:B------:R-:W-:Y:S05]  /*5c00*/  BSYNC B0 ;  /* 0x0000000000007941 */ /* 0x000fea0003800000 */
.L_x_3041:
[----:B------:R-:W-:-:S04]  /*5c10*/  IMAD R0, R5, R6, -R10 ;  /* 0x0000000605007224 */ /* 0x000fc800078e0a0a */
[----:B------:R-:W-:-:S05]  /*5c20*/  IMAD.IADD R0, R0, 0x1, -R19 ;  /* 0x0000000100007824 */ /* 0x000fca00078e0a13 */
[----:B------:R-:W-:Y:S02]  /*5c30*/  VIADDMNMX R3, R0, R6, R3, PT ;  /* 0x0000000600037246 */ /* 0x000fe40003800103 */
[----:B------:R-:W-:-:S07]  /*5c40*/  VIMNMX R7, R7, R0, !PT ;  /* 0x0000000007077248 */ /* 0x000fce0007fe0100 */
.L_x_3040:
[----:B------:R-:W-:Y:S01]  /*5c50*/  FMNMX.FTZ R0, R24, R14, !PT ;  /* 0x0000000e18007209 */ /* 0x000fe20007810000 */
[----:B------:R-:W-:Y:S01]  /*5c60*/  ULDC UR5, c[0x0][0xa80] ;  /* 0x0002a00000057ab9 */ /* 0x000fe20000000800 */
[----:B------:R-:W-:Y:S01]  /*5c70*/  ISETP.GT.AND P1, PT, R7, 0x1, !P1 ;  /* 0x000000010700780c */ /* 0x000fe20004f24270 */
[----:B------:R-:W-:Y:S01]  /*5c80*/  IMAD.U32 R6, RZ, RZ, UR5 ;  /* 0x00000005ff067e24 */ /* 0x000fe2000f8e00ff */
[----:B------:R-:W-:Y:S01]  /*5c90*/  FMNMX.FTZ R0, R28, R0, !PT ;  /* 0x000000001c007209 */ /* 0x000fe20007810000 */
[----:B------:R-:W-:Y:S01]  /*5ca0*/  ULEA UR10, UR36, UR37, 0xc ;  /* 0x00000025240a7291 */ /* 0x000fe2000f8e603f */
[----:B------:R-:W-:Y:S01]  /*5cb0*/  ISETP.LT.OR P1, PT, R3, 0x2, P1 ;  /* 0x000000020300780c */ /* 0x000fe20000f21670 */
[----:B------:R-:W-:Y:S01]  /*5cc0*/  UMOV UR15, 0x40000040 ;  /* 0x40000040000f7882 */ /* 0x000fe20000000000 */
[----:B------:R-:W-:Y:S02]  /*5cd0*/  FMNMX.FTZ R0, R20, R0, !PT ;  /* 0x0000000014007209 */ /* 0x000fe40007810000 */
[----:B------:R-:W-:-:S02]  /*5ce0*/  FSEL R27, R27, -INF , !P1 ;  /* 0xff8000001b1b7808 */ /* 0x000fc40004800000 */
[----:B------:R-:W-:Y:S01]  /*5cf0*/  ISETP.NE.AND P1, PT, R15, RZ, PT ;  /* 0x000000ff0f00720c */ /* 0x000fe20003f25270 */
[----:B------:R-:W-:Y:S01]  /*5d00*/  UMOV UR14, UR10 ;  /* 0x0000000a000e7c82 */ /* 0x000fe20008000000 */
[----:B------:R-:W-:Y:S01]  /*5d10*/  FMNMX.FTZ R0, R32, R0, !PT ;  /* 0x0000000020007209 */ /* 0x000fe20007810000 */
[----:B------:R-:W-:Y:S01]  /*5d20*/  BAR.SYNC.DEFER_BLOCKING 0xf, 0x100 ;  /* 0x03c4000000007b1d */ /* 0x000fe20000010000 */
[----:B------:R-:W-:Y:S02]  /*5d30*/  ISETP.GT.AND P1, PT, R7, 0x9, !P1 ;  /* 0x000000090700780c */ /* 0x000fe40004f24270 */
[----:B------:R-:W-:Y:S02]  /*5d40*/  FMNMX.FTZ R0, R56, R0, !PT ;  /* 0x0000000038007209 */ /* 0x000fe40007810000 */
[----:B------:R-:W-:Y:S02]  /*5d50*/  ISETP.LT.OR P1, PT, R3, 0xa, P1 ;  /* 0x0000000a0300780c */ /* 0x000fe40000f21670 */
[----:B------:R-:W-:-:S02]  /*5d60*/  FMNMX.FTZ R0, R36, R0, !PT ;  /* 0x0000000024007209 */ /* 0x000fc40007810000 */
[----:B------:R-:W-:Y:S02]  /*5d70*/  FSEL R31, R31, -INF , !P1 ;  /* 0xff8000001f1f7808 */ /* 0x000fe40004800000 */
[----:B------:R-:W-:Y:S02]  /*5d80*/  ISETP.NE.AND P1, PT, R21, RZ, PT ;  /* 0x000000ff1500720c */ /* 0x000fe40003f25270 */
[----:B------:R-:W-:Y:S02]  /*5d90*/  FMNMX.FTZ R0, R58, R0, !PT ;  /* 0x000000003a007209 */ /* 0x000fe40007810000 */
[C---:B------:R-:W-:Y:S02]  /*5da0*/  ISETP.GT.AND P2, PT, R7.reuse, 0x8, !P2 ;  /* 0x000000080700780c */ /* 0x040fe40005744270 */
[----:B------:R-:W-:Y:S02]  /*5db0*/  ISETP.GT.AND P1, PT, R7, 0x10, !P1 ;  /* 0x000000100700780c */ /* 0x000fe40004f24270 */
[----:B------:R-:W-:-:S02]  /*5dc0*/  FMNMX.FTZ R0, R40, R0, !PT ;  /* 0x0000000028007209 */ /* 0x000fc40007810000 */
[C---:B------:R-:W-:Y:S02]  /*5dd0*/  ISETP.LT.OR P2, PT, R3.reuse, 0x9, P2 ;  /* 0x000000090300780c */ /* 0x040fe40001741670 */
[----:B------:R-:W-:Y:S02]  /*5de0*/  ISETP.LT.OR P1, PT, R3, 0x11, P1 ;  /* 0x000000110300780c */ /* 0x000fe40000f21670 */
[----:B------:R-:W-:Y:S02]  /*5df0*/  FMNMX.FTZ R0, R60, R0, !PT ;  /* 0x000000003c007209 */ /* 0x000fe40007810000 */
[----:B------:R-:W-:Y:S02]  /*5e00*/  ISETP.NE.AND P4, PT, R29, RZ, PT ;  /* 0x000000ff1d00720c */ /* 0x000fe40003f85270 */
[----:B------:R-:W-:Y:S02]  /*5e10*/  FSEL R29, R30, -INF , !P2 ;  /* 0xff8000001e1d7808 */ /* 0x000fe40005000000 */
[----:B------:R-:W-:-:S02]  /*5e20*/  ISETP.NE.AND P2, PT, R33, RZ, PT ;  /* 0x000000ff2100720c */ /* 0x000fc40003f45270 */
        /* <DEDUP_REMOVED lines=14> */
[----:B------:R-:W-:Y:S01]  /*5f10*/  ISETP.GT.AND P6, PT, R7, RZ, !P6 ;  /* 0x000000ff0700720c */ /* 0x000fe200077c4270 */
[----:B------:R-:W0:Y:S01]  /*5f20*/  SHFL.BFLY PT, R0, R9, 0x2, 0x1f ;  /* 0x0c401f0009007f89 */ /* 0x000e2200000e0000 */
[----:B------:R-:W-:Y:S02]  /*5f30*/  FSEL R37, R38, -INF , !P1 ;  /* 0xff80000026257808 */ /* 0x000fe40004800000 */
[----:B------:R-:W-:Y:S02]  /*5f40*/  ISETP.NE.AND P1, PT, R59, RZ, PT ;  /* 0x000000ff3b00720c */ /* 0x000fe40003f25270 */
[----:B------:R-:W-:-:S02]  /*5f50*/  ISETP.LT.OR P6, PT, R3, 0x1, P6 ;  /* 0x000000010300780c */ /* 0x000fc400037c1670 */
[----:B------:R-:W-:Y:S02]  /*5f60*/  ISETP.GT.AND P1, PT, R7, 0x19, !P1 ;  /* 0x000000190700780c */ /* 0x000fe40004f24270 */
[----:B------:R-:W-:Y:S02]  /*5f70*/  FSEL R25, R26, -INF , !P6 ;  /* 0xff8000001a197808 */ /* 0x000fe40007000000 */
[----:B------:R-:W-:Y:S02]  /*5f80*/  ISETP.LT.OR P1, PT, R3, 0x1a, P1 ;  /* 0x0000001a0300780c */ /* 0x000fe40000f21670 */
[----:B------:R-:W-:Y:S02]  /*5f90*/  ISETP.GT.AND P3, PT, R7, 0x38, !P3 ;  /* 0x000000380700780c */ /* 0x000fe40005f64270 */
[----:B------:R-:W-:Y:S02]  /*5fa0*/  FSEL R39, R39, -INF , !P1 ;  /* 0xff80000027277808 */ /* 0x000fe40004800000 */
[----:B------:R-:W-:-:S02]  /*5fb0*/  ISETP.NE.AND P1, PT, R61, RZ, PT ;  /* 0x000000ff3d00720c */ /* 0x000fc40003f25270 */
[C---:B------:R-:W-:Y:S02]  /*5fc0*/  ISETP.GT.AND P5, PT, R7.reuse, 0x39, !P5 ;  /* 0x000000390700780c */ /* 0x040fe40006fa4270 */
[----:B------:R-:W-:Y:S02]  /*5fd0*/  ISETP.GT.AND P1, PT, R7, 0x20, !P1 ;  /* 0x000000200700780c */ /* 0x000fe40004f24270 */
[C---:B------:R-:W-:Y:S02]  /*5fe0*/  ISETP.LT.OR P3, PT, R3.reuse, 0x39, P3 ;  /* 0x000000390300780c */ /* 0x040fe40001f61670 */
        /* <DEDUP_REMOVED lines=9> */
[----:B------:R-:W-:-:S02]  /*6080*/  FSEL R55, R55, -INF , !P5 ;  /* 0xff80000037377808 */ /* 0x000fc40006800000 */
[----:B------:R-:W-:Y:S02]  /*6090*/  FSEL R43, R43, -INF , !P1 ;  /* 0xff8000002b2b7808 */ /* 0x000fe40004800000 */
[----:B------:R-:W-:Y:S02]  /*60a0*/  ISETP.GT.AND P1, PT, R7, 0x28, !P2 ;  /* 0x000000280700780c */ /* 0x000fe40005724270 */
[----:B------:R-:W-:Y:S02]  /*60b0*/  ISETP.NE.AND P2, PT, R63, RZ, PT ;  /* 0x000000ff3f00720c */ /* 0x000fe40003f45270 */
[----:B------:R-:W-:-:S04]  /*60c0*/  ISETP.LT.OR P1, PT, R3, 0x29, P1 ;  /* 0x000000290300780c */ /* 0x000fc80000f21670 */
[----:B------:R-:W-:Y:S02]  /*60d0*/  FSEL R45, R46, -INF , !P1 ;  /* 0xff8000002e2d7808 */ /* 0x000fe40004800000 */
[----:B------:R-:W-:Y:S02]  /*60e0*/  ISETP.GT.AND P1, PT, R7, 0x29, !P4 ;  /* 0x000000290700780c */ /* 0x000fe40006724270 */
[----:B0-----:R-:W-:Y:S02]  /*60f0*/  FMNMX.FTZ R5, R10, R5, !PT ;  /* 0x000000050a057209 */ /* 0x001fe40007810000 */
[----:B------:R-:W-:Y:S02]  /*6100*/  ISETP.LT.OR P1, PT, R3, 0x2a, P1 ;  /* 0x0000002a0300780c */ /* 0x000fe40000f21670 */
[----:B------:R-:W-:Y:S01]  /*6110*/  ISETP.NE.AND P4, PT, R64, RZ, PT ;  /* 0x000000ff4000720c */ /* 0x000fe20003f85270 */
[----:B------:R-:W-:Y:S01]  /*6120*/  FMUL.FTZ R0, R5, R6 ;  /* 0x0000000605007220 */ /* 0x000fe20000410000 */
[----:B------:R-:W-:-:S02]  /*6130*/  FSEL R47, R47, -INF , !P1 ;  /* 0xff8000002f2f7808 */ /* 0x000fc40004800000 */
[----:B------:R-:W-:-:S04]  /*6140*/  FSETP.NEU.FTZ.AND P1, PT, R5, -INF , PT ;  /* 0xff8000000500780b */ /* 0x000fc80003f3d000 */
[----:B------:R-:W-:Y:S02]  /*6150*/  FSEL R57, R0, RZ, P1 ;  /* 0x000000ff00397208 */ /* 0x000fe40000800000 */
[----:B------:R-:W-:Y:S02]  /*6160*/  FMNMX.FTZ R0, R25, R27, !PT ;  /* 0x0000001b19007209 */ /* 0x000fe40007810000 */
[----:B------:R-:W-:Y:S01]  /*6170*/  ISETP.GT.AND P1, PT, R7, 0x30, !P2 ;  /* 0x000000300700780c */ /* 0x000fe20005724270 */
[--C-:B------:R-:W-:Y:S01]  /*6180*/  FFMA.FTZ R11, R14, R6, -R57.reuse ;  /* 0x000000060e0b7223 */ /* 0x100fe20000010839 */
[----:B------:R-:W-:Y:S01]  /*6190*/  FMNMX.FTZ R0, R29, R0, !PT ;  /* 0x000000001d007209 */ /* 0x000fe20007810000 */
[-CC-:B------:R-:W-:Y:S01]  /*61a0*/  FFMA.FTZ R21, R32, R6.reuse, -R57.reuse ;  /* 0x0000000620157223 */ /* 0x180fe20000010839 */
[----:B------:R-:W-:Y:S01]  /*61b0*/  ISETP.GT.AND P2, PT, R7, 0x31, !P4 ;  /* 0x000000310700780c */ /* 0x000fe20006744270 */
[--C-:B------:R-:W-:Y:S01]  /*61c0*/  FFMA.FTZ R7, R24, R6, -R57.reuse ;  /* 0x0000000618077223 */ /* 0x100fe20000010839 */
[----:B------:R-:W-:Y:S01]  /*61d0*/  FMNMX.FTZ R0, R31, R0, !PT ;  /* 0x000000001f007209 */ /* 0x000fe20007810000 */
[-CC-:B------:R-:W-:Y:S01]  /*61e0*/  FFMA.FTZ R9, R28, R6.reuse, -R57.reuse ;  /* 0x000000061c097223 */ /* 0x180fe20000010839 */
[----:B------:R-:W-:Y:S01]  /*61f0*/  ISETP.LT.OR P1, PT, R3, 0x31, P1 ;  /* 0x000000310300780c */ /* 0x000fe20000f21670 */
[--C-:B------:R-:W-:Y:S01]  /*6200*/  FFMA.FTZ R12, R56, R6, -R57.reuse ;  /* 0x00000006380c7223 */ /* 0x100fe20000010839 */
[----:B------:R-:W-:Y:S01]  /*6210*/  FMNMX.FTZ R0, R33, R0, !PT ;  /* 0x0000000021007209 */ /* 0x000fe20007810000 */
[-CC-:B------:R-:W-:Y:S01]  /*6220*/  FFMA.FTZ R13, R36, R6.reuse, -R57.reuse ;  /* 0x00000006240d7223 */ /* 0x180fe20000010839 */
[----:B------:R-:W-:Y:S01]  /*6230*/  ISETP.LT.OR P2, PT, R3, 0x32, P2 ;  /* 0x000000320300780c */ /* 0x000fe20001741670 */
[--C-:B------:R-:W-:Y:S01]  /*6240*/  FFMA.FTZ R14, R58, R6, -R57.reuse ;  /* 0x000000063a0e7223 */ /* 0x100fe20000010839 */
[----:B------:R-:W-:Y:S01]  /*6250*/  FMNMX.FTZ R0, R35, R0, !PT ;  /* 0x0000000023007209 */ /* 0x000fe20007810000 */
[----:B------:R-:W-:Y:S01]  /*6260*/  MUFU.EX2 R3, R11 ;  /* 0x0000000b00037308 */ /* 0x000fe20000000800 */
[----:B------:R-:W-:Y:S01]  /*6270*/  FSEL R49, R50, -INF , !P1 ;  /* 0xff80000032317808 */ /* 0x000fe20004800000 */
[--C-:B------:R-:W-:Y:S01]  /*6280*/  FFMA.FTZ R15, R40, R6, -R57.reuse ;  /* 0x00000006280f7223 */ /* 0x100fe20000010839 */
[----:B------:R-:W-:Y:S01]  /*6290*/  FMNMX.FTZ R0, R37, R0, !PT ;  /* 0x0000000025007209 */ /* 0x000fe20007810000 */
[-CC-:B------:R-:W-:Y:S01]  /*62a0*/  FFMA.FTZ R170, R170, R6.reuse, -R57.reuse ;  /* 0x00000006aaaa7223 */ /* 0x180fe20000010839 */
[----:B------:R-:W-:Y:S01]  /*62b0*/  FSEL R51, R51, -INF , !P2 ;  /* 0xff80000033337808 */ /* 0x000fe20005000000 */
[--C-:B------:R-:W-:Y:S01]  /*62c0*/  FFMA.FTZ R169, R48, R6, -R57.reuse ;  /* 0x0000000630a97223 */ /* 0x100fe20000010839 */
[----:B------:R-:W-:Y:S01]  /*62d0*/  FMNMX.FTZ R0, R39, R0, !PT ;  /* 0x0000000027007209 */ /* 0x000fe20007810000 */
[----:B------:R0:W-:Y:S01]  /*62e0*/  MUFU.EX2 R11, R21 ;  /* 0x00000015000b7308 */ /* 0x0001e20000000800 */
[-CC-:B------:R-:W-:Y:S01]  /*62f0*/  FFMA.FTZ R172, R172, R6.reuse, -R57.reuse ;  /* 0x00000006acac7223 */ /* 0x180fe20000010839 */
[--C-:B------:R-:W-:Y:S01]  /*6300*/  FFMA.FTZ R171, R52, R6, -R57.reuse ;  /* 0x0000000634ab7223 */ /* 0x100fe20000010839 */
[----:B------:R-:W-:Y:S01]  /*6310*/  FMNMX.FTZ R0, R41, R0, !PT ;  /* 0x0000000029007209 */ /* 0x000fe20007810000 */
[----:B------:R-:W-:-:S03]  /*6320*/  FFMA.FTZ R174, R174, R6, -R57 ;  /* 0x00000006aeae7223 */ /* 0x000fc60000010839 */
[----:B------:R-:W-:Y:S01]  /*6330*/  FMNMX.FTZ R0, R43, R0, !PT ;  /* 0x000000002b007209 */ /* 0x000fe20007810000 */
[----:B------:R-:W-:Y:S01]  /*6340*/  MUFU.EX2 R9, R9 ;  /* 0x0000000900097308 */ /* 0x000fe20000000800 */
[----:B0-----:R-:W-:Y:S02]  /*6350*/  FFMA.FTZ R21, R44, R6, -R57 ;  /* 0x000000062c157223 */ /* 0x001fe40000010839 */
[----:B------:R-:W-:-:S04]  /*6360*/  FMNMX.FTZ R10, R45, R0, !PT ;  /* 0x000000002d0a7209 */ /* 0x000fc80007810000 */
[----:B------:R-:W-:Y:S01]  /*6370*/  FMNMX.FTZ R10, R47, R10, !PT ;  /* 0x0000000a2f0a7209 */ /* 0x000fe20007810000 */
[----:B------:R0:W1:Y:S03]  /*6380*/  MUFU.EX2 R0, R7 ;  /* 0x0000000700007308 */ /* 0x0000660000000800 */
[----:B------:R-:W-:-:S04]  /*6390*/  FMNMX.FTZ R10, R49, R10, !PT ;  /* 0x0000000a310a7209 */ /* 0x000fc80007810000 */
[----:B------:R-:W-:Y:S01]  /*63a0*/  FMNMX.FTZ R10, R51, R10, !PT ;  /* 0x0000000a330a7209 */ /* 0x000fe20007810000 */
[----:B------:R-:W2:Y:S03]  /*63b0*/  MUFU.EX2 R12, R12 ;  /* 0x0000000c000c7308 */ /* 0x000ea60000000800 */
[----:B------:R-:W-:-:S04]  /*63c0*/  FMNMX.FTZ R10, R53, R10, !PT ;  /* 0x0000000a350a7209 */ /* 0x000fc80007810000 */
[----:B0-----:R-:W-:Y:S01]  /*63d0*/  FMNMX.FTZ R7, R55, R10, !PT ;  /* 0x0000000a37077209 */ /* 0x001fe20007810000 */
[----:B------:R-:W-:Y:S01]  /*63e0*/  FFMA.FTZ R10, R20, R6, -R57 ;  /* 0x00000006140a7223 */ /* 0x000fe20000010839 */
[----:B------:R-:W-:Y:S01]  /*63f0*/  MUFU.EX2 R13, R13 ;  /* 0x0000000d000d7308 */ /* 0x000fe20000000800 */
[----:B-1----:R-:W-:Y:S01]  /*6400*/  F2FP.F16.F32.PACK_AB R152, R3, R0 ;  /* 0x000000000398723e */ /* 0x002fe200000000ff */
[----:B------:R-:W-:Y:S01]  /*6410*/  FADD.FTZ R0, R0, R3 ;  /* 0x0000000300007221 */ /* 0x000fe20000010000 */
[----:B------:R-:W0:Y:S05]  /*6420*/  SHFL.BFLY PT, R20, R7, 0x2, 0x1f ;  /* 0x0c401f0007147f89 */ /* 0x000e2a00000e0000 */
[----:B------:R-:W1:Y:S01]  /*6430*/  MUFU.EX2 R10, R10 ;  /* 0x0000000a000a7308 */ /* 0x000e620000000800 */
[----:B--2---:R-:W-:-:S07]  /*6440*/  F2FP.F16.F32.PACK_AB R156, R12, R11 ;  /* 0x0000000b0c9c723e */ /* 0x004fce00000000ff */
[----:B------:R-:W2:Y:S08]  /*6450*/  MUFU.EX2 R14, R14 ;  /* 0x0000000e000e7308 */ /* 0x000eb00000000800 */
[----:B------:R-:W-:Y:S01]  /*6460*/  MUFU.EX2 R15, R15 ;  /* 0x0000000f000f7308 */ /* 0x000fe20000000800 */
[----:B-1----:R-:W-:Y:S01]  /*6470*/  F2FP.F16.F32.PACK_AB R154, R10, R9 ;  /* 0x000000090a9a723e */ /* 0x002fe200000000ff */
[----:B------:R-:W-:Y:S01]  /*6480*/  FADD.FTZ R9, R9, R0 ;  /* 0x0000000009097221 */ /* 0x000fe20000010000 */
[----:B0-----:R-:W-:Y:S01]  /*6490*/  FMNMX.FTZ R24, R7, R20, !PT ;  /* 0x0000001407187209 */ /* 0x001fe20007810000 */
[----:B------:R-:W-:-:S02]  /*64a0*/  FFMA.FTZ R20, R60, R6, -R57 ;  /* 0x000000063c147223 */ /* 0x000fc40000010839 */
[----:B------:R-:W-:Y:S02]  /*64b0*/  FADD.FTZ R10, R10, R9 ;  /* 0x000000090a0a7221 */ /* 0x000fe40000010000 */
[----:B------:R-:W0:Y:S01]  /*64c0*/  SHFL.BFLY PT, R7, R24, 0x1, 0x1f ;  /* 0x0c201f0018077f89 */ /* 0x000e2200000e0000 */
[----:B------:R-:W-:Y:S01]  /*64d0*/  MUFU.EX2 R21, R21 ;  /* 0x0000001500157308 */ /* 0x000fe20000000800 */
[----:B--2---:R-:W-:Y:S01]  /*64e0*/  F2FP.F16.F32.PACK_AB R158, R14, R13 ;  /* 0x0000000d0e9e723e */ /* 0x004fe200000000ff */
[----:B------:R-:W-:-:S04]  /*64f0*/  FADD.FTZ R11, R11, R10 ;  /* 0x0000000a0b0b7221 */ /* 0x000fc80000010000 */
[----:B------:R-:W-:Y:S02]  /*6500*/  FADD.FTZ R12, R12, R11 ;  /* 0x0000000b0c0c7221 */ /* 0x000fe40000010000 */
[----:B------:R-:W1:Y:S02]  /*6510*/  MUFU.EX2 R20, R20 ;  /* 0x0000001400147308 */ /* 0x000e640000000800 */
[----:B------:R-:W-:-:S04]  /*6520*/  FADD.FTZ R13, R13, R12 ;  /* 0x0000000c0d0d7221 */ /* 0x000fc80000010000 */
[----:B------:R-:W-:Y:S02]  /*6530*/  FADD.FTZ R14, R14, R13 ;  /* 0x0000000d0e0e7221 */ /* 0x000fe40000010000 */
[----:B------:R-:W2:Y:S01]  /*6540*/  MUFU.EX2 R170, R170 ;  /* 0x000000aa00aa7308 */ /* 0x000ea20000000800 */
[----:B0-----:R-:W-:-:S07]  /*6550*/  FMNMX.FTZ R7, R24, R7, !PT ;  /* 0x0000000718077209 */ /* 0x001fce0007810000 */
[----:B------:R-:W-:Y:S01]  /*6560*/  MUFU.EX2 R169, R169 ;  /* 0x000000a900a97308 */ /* 0x000fe20000000800 */
[C---:B-1----:R-:W-:Y:S01]  /*6570*/  F2FP.F16.F32.PACK_AB R160, R20.reuse, R15 ;  /* 0x0000000f14a0723e */ /* 0x042fe200000000ff */
[----:B------:R-:W-:Y:S01]  /*6580*/  FADD.FTZ R15, R15, R14 ;  /* 0x0000000e0f0f7221 */ /* 0x000fe20000010000 */
[C---:B------:R-:W-:Y:S01]  /*6590*/  FSETP.NEU.FTZ.AND P1, PT, R7.reuse, -INF , PT ;  /* 0xff8000000700780b */ /* 0x040fe20003f3d000 */
[----:B------:R-:W-:Y:S02]  /*65a0*/  FMUL.FTZ R24, R7, R6 ;  /* 0x0000000607187220 */ /* 0x000fe40000410000 */
[----:B------:R-:W-:Y:S02]  /*65b0*/  FADD.FTZ R20, R20, R15 ;  /* 0x0000000f14147221 */ /* 0x000fe40000010000 */
[----:B------:R-:W0:Y:S01]  /*65c0*/  MUFU.EX2 R172, R172 ;  /* 0x000000ac00ac7308 */ /* 0x000e220000000800 */
[----:B------:R-:W-:Y:S02]  /*65d0*/  FSEL R24, R24, RZ, P1 ;  /* 0x000000ff18187208 */ /* 0x000fe40000800000 */
[----:B--2---:R-:W-:Y:S01]  /*65e0*/  F2FP.F16.F32.PACK_AB R162, R170, R21 ;  /* 0x00000015aaa2723e */ /* 0x004fe200000000ff */
[----:B------:R-:W-:-:S02]  /*65f0*/  FADD.FTZ R21, R21, R20 ;  /* 0x0000001415157221 */ /* 0x000fc40000010000 */
        /* <DEDUP_REMOVED lines=17> */
[----:B0-----:R-:W-:Y:S01]  /*6710*/  F2FP.F16.F32.PACK_AB R164, R172, R169 ;  /* 0x000000a9aca4723e */ /* 0x001fe200000000ff */
[----:B------:R-:W-:-:S04]  /*6720*/  FADD.FTZ R170, R170, R21 ;  /* 0x00000015aaaa7221 */ /* 0x000fc80000010000 */
[----:B------:R-:W-:Y:S02]  /*6730*/  FADD.FTZ R169, R169, R170 ;  /* 0x000000aaa9a97221 */ /* 0x000fe40000010000 */
[----:B------:R-:W0:Y:S02]  /*6740*/  MUFU.EX2 R176, R176 ;  /* 0x000000b000b07308 */ /* 0x000e240000000800 */
[----:B------:R-:W-:-:S06]  /*6750*/  FADD.FTZ R172, R172, R169 ;  /* 0x000000a9acac7221 */ /* 0x000fcc0000010000 */
        /* <DEDUP_REMOVED lines=74> */
.L_x_3044:
[----:B------:R-:W-:Y:S02]  /*6c00*/  ISETP.NE.AND P2, PT, R206, 0x1, PT ;  /* 0x00000001ce00780c */ /* 0x000fe40003f45270 */
[----:B------:R-:W-:Y:S02]  /*6c10*/  R2UR UR5, R8 ;  /* 0x00000000080572ca */ /* 0x000fe400000e0000 */
[----:B------:R-:W-:-:S09]  /*6c20*/  LOP3.LUT P1, RZ, R16, 0x1, RZ, 0xc0, !PT ;  /* 0x0000000110ff7812 */ /* 0x000fd2000782c0ff */
[----:B------:R-:W0:Y:S02]  /*6c30*/  @P2 LDC R9, c[0x0][0x44c] ;  /* 0x00011300ff092b82 */ /* 0x000e240000000800 */
[----:B------:R-:W-:-:S04]  /*6c40*/  UIADD3 UR5, UR5, 0x38860, URZ ;  /* 0x0003886005057890 */ /* 0x000fc8000fffe03f */
[----:B------:R-:W-:Y:S02]  /*6c50*/  UPRMT UR5, UR39, 0x654, UR5 ;  /* 0x0000065427057896 */ /* 0x000fe40008000005 */
[----:B------:R-:W1:Y:S07]  /*6c60*/  @P2 LDC R11, c[0x0][0x450] ;  /* 0x00011400ff0b2b82 */ /* 0x000e6e0000000800 */
[----:B------:R-:W-:Y:S01]  /*6c70*/  SYNCS.ARRIVE.TRANS64.RED.A1T0 RZ, [UR5], RZ ;  /* 0x000000ffffff79a7 */ /* 0x000fe20008100405 */
[----:B0-----:R-:W-:-:S04]  /*6c80*/  @P2 IMAD.HI.U32 R8, R184, R9, RZ ;  /* 0x00000009b8082227 */ /* 0x001fc800078e00ff */
[----:B------:R-:W-:Y:S01]  /*6c90*/  IMAD.MOV.U32 R9, RZ, RZ, R184 ;  /* 0x000000ffff097224 */ /* 0x000fe200078e00b8 */
[----:B-1----:R-:W-:-:S05]  /*6ca0*/  @P2 SHF.R.U32.HI R9, RZ, R11, R8 ;  /* 0x0000000bff092219 */ /* 0x002fca0000011608 */
[----:B------:R-:W-:Y:S02]  /*6cb0*/  IMAD.IADD R178, R178, 0x1, R9 ;  /* 0x00000001b2b27824 */ /* 0x000fe400078e0209 */
[----:B------:R-:W-:Y:S02]  /*6cc0*/  VIADD R9, R168, 0xfffffffe ;  /* 0xfffffffea8097836 */ /* 0x000fe40000000000 */
        /* <DEDUP_REMOVED lines=13> */
.L_x_3046:
[----:B------:R-:W0:Y:S02]  /*6da0*/  LDC R12, c[0x0][0xadc] ;  /* 0x0002b700ff0c7b82 */ /* 0x000e240000000800 */
[----:B0-----:R-:W-:-:S13]  /*6db0*/  ISETP.NE.AND P1, PT, R12, 0x1, PT ;  /* 0x000000010c00780c */ /* 0x001fda0003f25270 */
[----:B------:R-:W0:Y:S02]  /*6dc0*/  @P1 LDC.64 R10, c[0x0][0xae0] ;  /* 0x0002b800ff0a1b82 */ /* 0x000e240000000a00 */
[----:B0-----:R-:W-:-:S05]  /*6dd0*/  @P1 IMAD.HI.U32 R10, R13, R10, RZ ;  /* 0x0000000a0d0a1227 */ /* 0x001fca00078e00ff */
[----:B------:R-:W-:-:S07]  /*6de0*/  @P1 SHF.R.U32.HI R13, RZ, R11, R10 ;  /* 0x0000000bff0d1219 */ /* 0x000fce000001160a */
.L_x_3047:
[----:B------:R-:W-:-:S05]  /*6df0*/  IMAD R13, R13, R12, R12 ;  /* 0x0000000c0d0d7224 */ /* 0x000fca00078e020c */
[----:B------:R-:W-:-:S07]  /*6e00*/  VIMNMX R8, R8, R13, PT ;  /* 0x0000000d08087248 */ /* 0x000fce0003fe0100 */
.L_x_3045:
        /* <DEDUP_REMOVED lines=9> */
.L_x_3067:
[----:B------:R-:W-:-:S04]  /*6ea0*/  UIADD3 UR36, UR7, 0x1, URZ ;  /* 0x0000000107247890 */ /* 0x000fc8000fffe03f */
[----:B------:R-:W-:-:S04]  /*6eb0*/  UISETP.NE.AND UP0, UPT, UR36, 0x2, UPT ;  /* 0x000000022400788c */ /* 0x000fc8000bf05270 */
[----:B------:R-:W-:Y:S02]  /*6ec0*/  USEL UR5, URZ, 0x1, UP0 ;  /* 0x000000013f057887 */ /* 0x000fe40008000000 */
[----:B------:R-:W-:-:S04]  /*6ed0*/  USEL UR36, UR36, URZ, UP0 ;  /* 0x0000003f24247287 */ /* 0x000fc80008000000 */
[----:B------:R-:W-:Y:S01]  /*6ee0*/  LOP3.LUT R2, R2, UR5, RZ, 0x3c, !PT ;  /* 0x0000000502027c12 */ /* 0x000fe2000f8e3cff */
[----:B------:R-:W-:Y:S07]  /*6ef0*/  @!P0 BRA `(.L_x_3049) ;  /* 0x0000000000048947 */ /* 0x000fee0003800000 */
[----:B------:R-:W-:Y:S01]  /*6f00*/  BPT.TRAP 0x1 ;  /* 0x000000040000795c */ /* 0x000fe20000300000 */
.L_x_3049:
[----:B------:R-:W-:Y:S01]  /*6f10*/  ULEA UR5, UR36, UR38, 0x3 ;  /* 0x0000002624057291 */ /* 0x000fe2000f8e183f */
[----:B------:R-:W-:-:S08]  /*6f20*/  SHF.L.U32 R5, R2, 0x1f, RZ ;  /* 0x0000001f02057819 */ /* 0x000fd000000006ff */
[----:B------:R0:W1:Y:S01]  /*6f30*/  SYNCS.PHASECHK.TRANS64.TRYWAIT P1, [UR5+0x38830], R5 ;  /* 0x03883005ff0075a7 */ /* 0x0000620008020145 */
[----:B------:R-:W-:Y:S05]  /*6f40*/  @!P0 BRA `(.L_x_3050) ;  /* 0x0000000000048947 */ /* 0x000fea0003800000 */
[----:B------:R-:W-:Y:S01]  /*6f50*/  BPT.TRAP 0x1 ;  /* 0x000000040000795c */ /* 0x000fe20000300000 */
.L_x_3050:
[----:B-1----:R-:W-:Y:S05]  /*6f60*/  @P1 BRA `(.L_x_3051) ;  /* 0x0000000000081947 */ /* 0x002fea0003800000 */
[----:B------:R-:W1:Y:S02]  /*6f70*/  SYNCS.PHASECHK.TRANS64.TRYWAIT P1, [UR5+0x38830], R5 ;  /* 0x03883005ff0075a7 */ /* 0x000e640008020145 */
[----:B-1----:R-:W-:Y:S05]  /*6f80*/  @!P1 BRA `(.L_x_3052) ;  /* 0x0000013400a89947 */ /* 0x002fea0003800000 */
.L_x_3051:
        /* <DEDUP_REMOVED lines=23> */
.L_x_3053:
[----:B------:R2:W3:Y:S01]  /*7100*/  SYNCS.PHASECHK.TRANS64.TRYWAIT P1, [UR5+0x38850], R5 ;  /* 0x03885005ff0075a7 */ /* 0x0004e20008020145 */
[----:B------:R-:W-:Y:S05]  /*7110*/  @!P0 BRA `(.L_x_3054) ;  /* 0x0000000000048947 */ /* 0x000fea0003800000 */
[----:B------:R-:W-:Y:S01]  /*7120*/  BPT.TRAP 0x1 ;  /* 0x000000040000795c */ /* 0x000fe20000300000 */
.L_x_3054:
[----:B---3--:R-:W-:Y:S05]  /*7130*/  @P1 BRA `(.L_x_3055) ;  /* 0x0000000000081947 */ /* 0x008fea0003800000 */
[----:B------:R-:W3:Y:S02]  /*7140*/  SYNCS.PHASECHK.TRANS64.TRYWAIT P1, [UR5+0x38850], R5 ;  /* 0x03885005ff0075a7 */ /* 0x000ee40008020145 */
[----:B---3--:R-:W-:Y:S05]  /*7150*/  @!P1 BRA `(.L_x_3056) ;  /* 0x00000134004c9947 */ /* 0x008fea0003800000 */
.L_x_3055:
        /* <DEDUP_REMOVED lines=265> */
.L_x_3057:
[----:B------:R-:W-:Y:S01]  /*81f0*/  ISETP.NE.AND P1, PT, R206, 0x1, PT ;  /* 0x00000001ce00780c */ /* 0x000fe20003f25270 */
[----:B------:R-:W-:Y:S01]  /*8200*/  IMAD.IADD R216, R191, 0x1, R184 ;  /* 0x00000001bfd87824 */ /* 0x000fe200078e02b8 */
[----:B------:R-:W-:Y:S01]  /*8210*/  UIADD3 UR10, UR5, 0x38840, URZ ;  /* 0x00038840050a7890 */ /* 0x000fe2000fffe03f */
[----:B------:R-:W-:Y:S01]  /*8220*/  IMAD.SHL.U32 R12, R9, 0x40, RZ ;  /* 0x00000040090c7824 */ /* 0x000fe200078e00ff */
[----:B------:R-:W-:Y:S01]  /*8230*/  LOP3.LUT P5, RZ, R16, 0x1, RZ, 0xc0, !PT ;  /* 0x0000000110ff7812 */ /* 0x000fe200078ac0ff */
        /* <DEDUP_REMOVED lines=8> */
[----:B-1----:R-:W-:Y:S02]  /*82c0*/  @P1 SHF.R.U32.HI R216, RZ, R6, R5 ;  /* 0x00000006ffd81219 */ /* 0x002fe40000011605 */
[----:B------:R-:W-:-:S03]  /*82d0*/  IADD3 R5, -R19, 0x1, -R12 ;  /* 0x0000000113057810 */ /* 0x000fc60007ffe90c */
[----:B------:R-:W0:Y:S01]  /*82e0*/  SHFL.IDX PT, R13, R216, RZ, 0x1c1f ;  /* 0x001c1fffd80d7589 */ /* 0x000e2200000e0000 */
[----:B------:R-:W-:-:S05]  /*82f0*/  IADD3 R5, -R18, R5, R17 ;  /* 0x0000000512057210 */ /* 0x000fca0007ffe111 */
[C---:B------:R-:W-:Y:S02]  /*8300*/  VIADD R20, R5.reuse, UR14 ;  /* 0x0000000e05147c36 */ /* 0x040fe40008000000 */
[----:B------:R-:W-:Y:S01]  /*8310*/  VIADD R15, R5, UR10 ;  /* 0x0000000a050f7c36 */ /* 0x000fe20008000000 */
[----:B------:R-:W-:Y:S01]  /*8320*/  ULDC UR10, c[0x0][0xadc] ;  /* 0x0002b700000a7ab9 */ /* 0x000fe20000000800 */
[----:B0-----:R-:W-:Y:S02]  /*8330*/  IMAD.IADD R14, R20, 0x1, R13 ;  /* 0x00000001140e7824 */ /* 0x001fe400078e020d */
[----:B------:R-:W-:Y:S01]  /*8340*/  IMAD.IADD R5, R13, 0x1, R15 ;  /* 0x000000010d057824 */ /* 0x000fe200078e020f */
[----:B------:R-:W-:Y:S06]  /*8350*/  @!P5 BRA `(.L_x_3058) ;  /* 0x000000000058d947 */ /* 0x000fec0003800000 */
[----:B------:R-:W-:Y:S01]  /*8360*/  IADD3 R13, -R18, R17, R13 ;  /* 0x00000011120d7210 */ /* 0x000fe20007ffe10d */
[----:B------:R-:W-:Y:S03]  /*8370*/  BSSY B0, `(.L_x_3059) ;  /* 0x0000010000007945 */ /* 0x000fe60003800000 */
        /* <DEDUP_REMOVED lines=10> */
.L_x_3060:
[----:B------:R-:W-:-:S05]  /*8420*/  IMAD.U32 R21, RZ, RZ, UR10 ;  /* 0x0000000aff157e24 */ /* 0x000fca000f8e00ff */
[----:B------:R-:W-:-:S13]  /*8430*/  ISETP.NE.AND P1, PT, R21, 0x1, PT ;  /* 0x000000011500780c */ /* 0x000fda0003f25270 */
[----:B------:R-:W0:Y:S02]  /*8440*/  @P1 LDC.64 R6, c[0x0][0xae0] ;  /* 0x0002b800ff061b82 */ /* 0x000e240000000a00 */
[----:B0-----:R-:W-:-:S05]  /*8450*/  @P1 IMAD.HI.U32 R6, R13, R6, RZ ;  /* 0x000000060d061227 */ /* 0x001fca00078e00ff */
[----:B------:R-:W-:-:S07]  /*8460*/  @P1 SHF.R.U32.HI R13, RZ, R7, R6 ;  /* 0x00000007ff0d1219 */ /* 0x000fce0000011606 */
.L_x_3061:
[----:B------:R-:W-:Y:S05]  /*8470*/  BSYNC B0 ;  /* 0x0000000000007941 */ /* 0x000fea0003800000 */
.L_x_3059:
[----:B------:R-:W-:-:S04]  /*8480*/  IMAD R6, R13, R21, -R12 ;  /* 0x000000150d067224 */ /* 0x000fc800078e0a0c */
[----:B------:R-:W-:-:S05]  /*8490*/  IMAD.IADD R6, R6, 0x1, -R19 ;  /* 0x0000000106067824 */ /* 0x000fca00078e0a13 */
[----:B------:R-:W-:Y:S02]  /*84a0*/  VIADDMNMX R14, R6, R21, R14, PT ;  /* 0x00000015060e7246 */ /* 0x000fe4000380010e */
[----:B------:R-:W-:-:S07]  /*84b0*/  VIMNMX R5, R5, R6, !PT ;  /* 0x0000000605057248 */ /* 0x000fce0007fe0100 */
.L_x_3058:
        /* <DEDUP_REMOVED lines=13> */
[----:B0-----:R-:W-:Y:S01]  /*8590*/  IMAD.IADD R20, R20, 0x1, R216 ;  /* 0x0000000114147824 */ /* 0x001fe200078e02d8 */
        /* <DEDUP_REMOVED lines=33> */
[----:B------:R-:W-:Y:S01]  /*87b0*/  ISETP.LT.OR P3, PT, R14, 0x3a, P3 ;  /* 0x0000003a0e00780c */ /* 0x000fe20001f61670 */
[----:B------:R-:W-:Y:S01]  /*87c0*/  IMAD.IADD R14, R15, 0x1, R216 ;  /* 0x000000010f0e7824 */ /* 0x000fe200078e02d8 */
        /* <DEDUP_REMOVED lines=16> */
.L_x_3064:
[----:B------:R-:W-:-:S05]  /*88d0*/  IMAD.U32 R152, RZ, RZ, UR10 ;  /* 0x0000000aff987e24 */ /* 0x000fca000f8e00ff */
[----:B------:R-:W-:-:S13]  /*88e0*/  ISETP.NE.AND P2, PT, R152, 0x1, PT ;  /* 0x000000019800780c */ /* 0x000fda0003f45270 */
[----:B------:R-:W0:Y:S02]  /*88f0*/  @P2 LDC.64 R6, c[0x0][0xae0] ;  /* 0x0002b800ff062b82 */ /* 0x000e240000000a00 */
[----:B0-----:R-:W-:-:S05]  /*8900*/  @P2 IMAD.HI.U32 R6, R5, R6, RZ ;  /* 0x0000000605062227 */ /* 0x001fca00078e00ff */
[----:B------:R-:W-:-:S07]  /*8910*/  @P2 SHF.R.U32.HI R5, RZ, R7, R6 ;  /* 0x00000007ff052219 */ /* 0x000fce0000011606 */
.L_x_3065:
[----:B------:R-:W-:Y:S05]  /*8920*/  BSYNC B0 ;  /* 0x0000000000007941 */ /* 0x000fea0003800000 */
.L_x_3063:
[----:B------:R-:W-:-:S04]  /*8930*/  IMAD R12, R5, R152, -R12 ;  /* 0x00000098050c7224 */ /* 0x000fc800078e0a0c */
[----:B------:R-:W-:-:S05]  /*8940*/  IMAD.IADD R5, R12, 0x1, -R19 ;  /* 0x000000010c057824 */ /* 0x000fca00078e0a13 */
[----:B------:R-:W-:Y:S02]  /*8950*/  VIADDMNMX R20, R5, R152, R20, PT ;  /* 0x0000009805147246 */ /* 0x000fe40003800114 */
[----:B------:R-:W-:-:S07]  /*8960*/  VIMNMX R14, R14, R5, !PT ;  /* 0x000000050e0e7248 */ /* 0x000fce0007fe0100 */
.L_x_3062:
[----:B------:R-:W-:Y:S01]  /*8970*/  FMNMX.FTZ R6, R13, R10, !PT ;  /* 0x0000000a0d067209 */ /* 0x000fe20007810000 */
[----:B------:R-:W-:Y:S01]  /*8980*/  ULEA UR10, UR36, UR37, 0xc ;  /* 0x00000025240a7291 */ /* 0x000fe2000f8e603f */
[----:B------:R-:W-:Y:S01]  /*8990*/  ISETP.GT.AND P2, PT, R14, 0x1, P1 ;  /* 0x000000010e00780c */ /* 0x000fe20000f44270 */
[----:B------:R-:W-:Y:S01]  /*89a0*/  UMOV UR15, 0x40000040 ;  /* 0x40000040000f7882 */ /* 0x000fe20000000000 */
[----:B------:R-:W-:Y:S02]  /*89b0*/  FMNMX.FTZ R6, R153, R6, !PT ;  /* 0x0000000699067209 */ /* 0x000fe40007810000 */
[----:B------:R-:W-:Y:S02]  /*89c0*/  ISETP.LT.OR P4, PT, R20, 0x2, P2 ;  /* 0x000000021400780c */ /* 0x000fe40001781670 */
[----:B------:R-:W-:Y:S01]  /*89d0*/  FMNMX.FTZ R6, R21, R6, !PT ;  /* 0x0000000615067209 */ /* 0x000fe20007810000 */
[----:B------:R-:W-:Y:S01]  /*89e0*/  UMOV UR14, UR10 ;  /* 0x0000000a000e7c82 */ /* 0x000fe20008000000 */
[----:B------:R-:W-:-:S02]  /*89f0*/  FSEL R155, R155, -INF , !P4 ;  /* 0xff8000009b9b7808 */ /* 0x000fc40006000000 */
[----:B------:R-:W-:Y:S02]  /*8a00*/  FMNMX.FTZ R6, R157, R6, !PT ;  /* 0x000000069d067209 */ /* 0x000fe40007810000 */
[----:B------:R-:W-:Y:S02]  /*8a10*/  ISETP.GT.AND P4, PT, R14, RZ, P1 ;  /* 0x000000ff0e00720c */ /* 0x000fe40000f84270 */
[----:B------:R-:W-:Y:S02]  /*8a20*/  FMNMX.FTZ R6, R217, R6, !PT ;  /* 0x00000006d9067209 */ /* 0x000fe40007810000 */
[----:B------:R-:W-:Y:S02]  /*8a30*/  ISETP.LT.OR P4, PT, R20, 0x1, P4 ;  /* 0x000000011400780c */ /* 0x000fe40002781670 */
[----:B------:R-:W-:Y:S02]  /*8a40*/  FMNMX.FTZ R6, R161, R6, !PT ;  /* 0x00000006a1067209 */ /* 0x000fe40007810000 */
[----:B------:R-:W-:-:S02]  /*8a50*/  ISETP.GT.AND P3, PT, R14, 0x8, P1 ;  /* 0x000000080e00780c */ /* 0x000fc40000f64270 */
[----:B------:R-:W-:Y:S02]  /*8a60*/  FMNMX.FTZ R6, R219, R6, !PT ;  /* 0x00000006db067209 */ /* 0x000fe40007810000 */
[----:B------:R-:W-:Y:S02]  /*8a70*/  FSEL R154, R154, -INF , !P4 ;  /* 0xff8000009a9a7808 */ /* 0x000fe40006000000 */
        /* <DEDUP_REMOVED lines=25> */
[----:B------:R-:W-:Y:S02]  /*8c10*/  ISETP.LT.OR P3, PT, R20, 0x1a, P3 ;  /* 0x0000001a1400780c */ /* 0x000fe40001f61670 */
[----:B------:R-:W-:Y:S02]  /*8c20*/  FSEL R166, R166, -INF , !P4 ;  /* 0xff800000a6a67808 */ /* 0x000fe40006000000 */
[----:B------:R-:W-:Y:S02]  /*8c30*/  ISETP.GT.AND P4, PT, R14, 0x21, P1 ;  /* 0x000000210e00780c */ /* 0x000fe40000f84270 */
[----:B------:R-:W-:-:S02]  /*8c40*/  ISETP.LT.OR P2, PT, R20, 0x21, P2 ;  /* 0x000000211400780c */ /* 0x000fc40001741670 */
[----:B------:R-:W-:Y:S02]  /*8c50*/  FSEL R167, R167, -INF , !P3 ;  /* 0xff800000a7a77808 */ /* 0x000fe40005800000 */
[----:B------:R-:W-:Y:S02]  /*8c60*/  ISETP.GT.AND P3, PT, R14, 0x28, P1 ;  /* 0x000000280e00780c */ /* 0x000fe40000f64270 */
[----:B------:R-:W-:Y:S02]  /*8c70*/  ISETP.LT.OR P4, PT, R20, 0x22, P4 ;  /* 0x000000221400780c */ /* 0x000fe40002781670 */
[----:B0-----:R-:W-:Y:S02]  /*8c80*/  FMNMX.FTZ R7, R6, R5, !PT ;  /* 0x0000000506077209 */ /* 0x001fe40007810000 */
[----:B------:R-:W0:Y:S01]  /*8c90*/  LDC R6, c[0x0][0xa80] ;  /* 0x0002a000ff067b82 */ /* 0x000e220000000800 */
[----:B------:R-:W-:Y:S02]  /*8ca0*/  FSEL R170, R170, -INF , !P2 ;  /* 0xff800000aaaa7808 */ /* 0x000fe40005000000 */
[----:B------:R-:W1:Y:S01]  /*8cb0*/  SHFL.BFLY PT, R12, R7, 0x1, 0x1f ;  /* 0x0c201f00070c7f89 */ /* 0x000e6200000e0000 */
[----:B------:R-:W-:-:S02]  /*8cc0*/  ISETP.GT.AND P2, PT, R14, 0x29, P1 ;  /* 0x000000290e00780c */ /* 0x000fc40000f44270 */
[----:B------:R-:W-:Y:S02]  /*8cd0*/  ISETP.LT.OR P3, PT, R20, 0x29, P3 ;  /* 0x000000291400780c */ /* 0x000fe40001f61670 */
[----:B------:R-:W-:Y:S02]  /*8ce0*/  FSEL R152, R171, -INF , !P4 ;  /* 0xff800000ab987808 */ /* 0x000fe40006000000 */
[----:B------:R-:W-:Y:S02]  /*8cf0*/  ISETP.GT.AND P4, PT, R14, 0x30, P1 ;  /* 0x000000300e00780c */ /* 0x000fe40000f84270 */
[----:B------:R-:W-:Y:S02]  /*8d00*/  ISETP.LT.OR P2, PT, R20, 0x2a, P2 ;  /* 0x0000002a1400780c */ /* 0x000fe40001741670 */
[----:B------:R-:W-:Y:S02]  /*8d10*/  FSEL R174, R174, -INF , !P3 ;  /* 0xff800000aeae7808 */ /* 0x000fe40005800000 */
[----:B------:R-:W-:-:S02]  /*8d20*/  ISETP.LT.OR P4, PT, R20, 0x31, P4 ;  /* 0x000000311400780c */ /* 0x000fc40002781670 */
[----:B------:R-:W-:Y:S02]  /*8d30*/  FSEL R158, R175, -INF , !P2 ;  /* 0xff800000af9e7808 */ /* 0x000fe40005000000 */
[----:B------:R-:W-:Y:S02]  /*8d40*/  ISETP.GT.AND P2, PT, R14, 0x31, P1 ;  /* 0x000000310e00780c */ /* 0x000fe40000f44270 */
[----:B------:R-:W-:Y:S02]  /*8d50*/  FSEL R178, R178, -INF , !P4 ;  /* 0xff800000b2b27808 */ /* 0x000fe40006000000 */
[----:B------:R-:W-:Y:S02]  /*8d60*/  ISETP.GT.AND P4, PT, R14, 0x38, P1 ;  /* 0x000000380e00780c */ /* 0x000fe40000f84270 */
[----:B------:R-:W-:Y:S02]  /*8d70*/  ISETP.LT.OR P2, PT, R20, 0x32, P2 ;  /* 0x000000321400780c */ /* 0x000fe40001741670 */
[----:B-1----:R-:W-:-:S02]  /*8d80*/  FMNMX.FTZ R5, R7, R12, !PT ;  /* 0x0000000c07057209 */ /* 0x002fc40007810000 */
[----:B------:R-:W-:Y:S02]  /*8d90*/  FMNMX.FTZ R12, R154, R11, !PT ;  /* 0x0000000b9a0c7209 */ /* 0x000fe40007810000 */
[C---:B------:R-:W-:Y:S01]  /*8da0*/  FSETP.NEU.FTZ.AND P3, PT, R5.reuse, -INF , PT ;  /* 0xff8000000500780b */ /* 0x040fe20003f7d000 */
[----:B0-----:R-:W-:Y:S01]  /*8db0*/  FMUL.FTZ R156, R5, R6 ;  /* 0x00000006059c7220 */ /* 0x001fe20000410000 */
[----:B------:R-:W-:Y:S02]  /*8dc0*/  FMNMX.FTZ R12, R155, R12, !PT ;  /* 0x0000000c9b0c7209 */ /* 0x000fe40007810000 */
[----:B------:R-:W-:Y:S02]  /*8dd0*/  ISETP.GT.AND P1, PT, R14, 0x39, P1 ;  /* 0x000000390e00780c */ /* 0x000fe40000f24270 */
[----:B------:R-:W-:Y:S02]  /*8de0*/  FMNMX.FTZ R12, R227, R12, !PT ;  /* 0x0000000ce30c7209 */ /* 0x000fe40007810000 */
[----:B------:R-:W-:-:S02]  /*8df0*/  FSEL R156, R156, RZ, P3 ;  /* 0x000000ff9c9c7208 */ /* 0x000fc40001800000 */
[----:B------:R-:W-:Y:S02]  /*8e00*/  FMNMX.FTZ R12, R159, R12, !PT ;  /* 0x0000000c9f0c7209 */ /* 0x000fe40007810000 */
[C---:B------:R-:W-:Y:S01]  /*8e10*/  ISETP.LT.OR P4, PT, R20.reuse, 0x39, P4 ;  /* 0x000000391400780c */ /* 0x040fe20002781670 */
[--C-:B------:R-:W-:Y:S01]  /*8e20*/  FFMA.FTZ R162, R21, R6, -R156.reuse ;  /* 0x0000000615a27223 */ /* 0x100fe2000001089c */
[----:B------:R-:W-:Y:S01]  /*8e30*/  FMNMX.FTZ R12, R229, R12, !PT ;  /* 0x0000000ce50c7209 */ /* 0x000fe20007810000 */
[-CC-:B------:R-:W-:Y:S01]  /*8e40*/  FFMA.FTZ R21, R157, R6.reuse, -R156.reuse ;  /* 0x000000069d157223 */ /* 0x180fe2000001089c */
[----:B------:R-:W-:Y:S01]  /*8e50*/  ISETP.LT.OR P1, PT, R20, 0x3a, P1 ;  /* 0x0000003a1400780c */ /* 0x000fe20000f21670 */
[--C-:B------:R-:W-:Y:S01]  /*8e60*/  FFMA.FTZ R13, R13, R6, -R156.reuse ;  /* 0x000000060d0d7223 */ /* 0x100fe2000001089c */
[----:B------:R-:W-:Y:S01]  /*8e70*/  FMNMX.FTZ R7, R163, R12, !PT ;  /* 0x0000000ca3077209 */ /* 0x000fe20007810000 */
[-CC-:B------:R-:W-:Y:S01]  /*8e80*/  FFMA.FTZ R171, R161, R6.reuse, -R156.reuse ;  /* 0x00000006a1ab7223 */ /* 0x180fe2000001089c */
[----:B------:R-:W-:Y:S01]  /*8e90*/  FSEL R182, R182, -INF , !P4 ;  /* 0xff800000b6b67808 */ /* 0x000fe20006000000 */
[-CC-:B------:R-:W-:Y:S01]  /*8ea0*/  FFMA.FTZ R168, R219, R6.reuse, -R156.reuse ;  /* 0x00000006dba87223 */ /* 0x180fe2000001089c */
[----:B------:R-:W-:Y:S01]  /*8eb0*/  FMNMX.FTZ R12, R166, R7, !PT ;  /* 0x00000007a60c7209 */ /* 0x000fe20007810000 */
[-CC-:B------:R-:W-:Y:S01]  /*8ec0*/  FFMA.FTZ R175, R165, R6.reuse, -R156.reuse ;  /* 0x00000006a5af7223 */ /* 0x180fe2000001089c */
[----:B------:R-:W-:Y:S01]  /*8ed0*/  FSEL R183, R183, -INF , !P1 ;  /* 0xff800000b7b77808 */ /* 0x000fe20004800000 */
[--C-:B------:R-:W-:Y:S01]  /*8ee0*/  FFMA.FTZ R172, R221, R6, -R156.reuse ;  /* 0x00000006ddac7223 */ /* 0x100fe2000001089c */
[----:B------:R-:W-:Y:S01]  /*8ef0*/  FMNMX.FTZ R7, R167, R12, !PT ;  /* 0x0000000ca7077209 */ /* 0x000fe20007810000 */
[-CC-:B------:R-:W-:Y:S01]  /*8f00*/  FFMA.FTZ R12, R153, R6.reuse, -R156.reuse ;  /* 0x00000006990c7223 */ /* 0x180fe2000001089c */
[----:B------:R-:W-:Y:S01]  /*8f10*/  FSEL R153, R179, -INF , !P2 ;  /* 0xff800000b3997808 */ /* 0x000fe20005000000 */
[-CC-:B------:R-:W-:Y:S01]  /*8f20*/  FFMA.FTZ R169, R169, R6.reuse, -R156.reuse ;  /* 0x00000006a9a97223 */ /* 0x180fe2000001089c */
[----:B------:R-:W-:Y:S01]  /*8f30*/  FMNMX.FTZ R7, R170, R7, !PT ;  /* 0x00000007aa077209 */ /* 0x000fe20007810000 */
[-CC-:B------:R-:W-:Y:S01]  /*8f40*/  FFMA.FTZ R176, R223, R6.reuse, -R156.reuse ;  /* 0x00000006dfb07223 */ /* 0x180fe2000001089c */
[----:B------:R-:W-:Y:S01]  /*8f50*/  FSEL R157, R5, RZ, P3 ;  /* 0x000000ff059d7208 */ /* 0x000fe20001800000 */
[-CC-:B------:R-:W-:Y:S01]  /*8f60*/  FFMA.FTZ R173, R173, R6.reuse, -R156.reuse ;  /* 0x00000006adad7223 */ /* 0x180fe2000001089c */
[----:B------:R-:W-:Y:S01]  /*8f70*/  FMNMX.FTZ R7, R152, R7, !PT ;  /* 0x0000000798077209 */ /* 0x000fe20007810000 */
[-CC-:B------:R-:W-:Y:S01]  /*8f80*/  FFMA.FTZ R179, R225, R6.reuse, -R156.reuse ;  /* 0x00000006e1b37223 */ /* 0x180fe2000001089c */
[-CC-:B------:R-:W-:Y:S01]  /*8f90*/  FFMA.FTZ R180, R177, R6.reuse, -R156.reuse ;  /* 0x00000006b1b47223 */ /* 0x180fe2000001089c */
[-CC-:B------:R-:W-:Y:S01]  /*8fa0*/  FFMA.FTZ R15, R15, R6.reuse, -R156.reuse ;  /* 0x000000060f0f7223 */ /* 0x180fe2000001089c */
[----:B------:R-:W-:Y:S01]  /*8fb0*/  FMNMX.FTZ R7, R174, R7, !PT ;  /* 0x00000007ae077209 */ /* 0x000fe20007810000 */
[----:B------:R-:W-:Y:S01]  /*8fc0*/  FFMA.FTZ R216, R181, R6, -R156 ;  /* 0x00000006b5d87223 */ /* 0x000fe2000001089c */
[----:B------:R-:W-:Y:S01]  /*8fd0*/  FADD.FTZ R157, -R157, R10 ;  /* 0x0000000a9d9d7221 */ /* 0x000fe20000010100 */
[----:B------:R-:W-:Y:S01]  /*8fe0*/  MUFU.EX2 R13, R13 ;  /* 0x0000000d000d7308 */ /* 0x000fe20000000800 */
[----:B------:R-:W-:-:S02]  /*8ff0*/  FMNMX.FTZ R7, R158, R7, !PT ;  /* 0x000000079e077209 */ /* 0x000fc40007810000 */
[----:B------:R-:W-:Y:S02]  /*9000*/  FMUL.FTZ R10, R157, R6 ;  /* 0x000000069d0a7220 */ /* 0x000fe40000410000 */
[----:B------:R-:W-:-:S03]  /*9010*/  FMNMX.FTZ R14, R178, R7, !PT ;  /* 0x00000007b20e7209 */ /* 0x000fc60007810000 */
[----:B------:R-:W-:Y:S01]  /*9020*/  MUFU.EX2 R12, R12 ;  /* 0x0000000c000c7308 */ /* 0x000fe20000000800 */
[----:B------:R-:W-:-:S04]  /*9030*/  FMNMX.FTZ R7, R153, R14, !PT ;  /* 0x0000000e99077209 */ /* 0x000fc80007810000 */
[----:B------:R-:W-:-:S03]  /*9040*/  FMNMX.FTZ R20, R182, R7, !PT ;  /* 0x00000007b6147209 */ /* 0x000fc60007810000 */
[----:B------:R-:W0:Y:S01]  /*9050*/  MUFU.EX2 R10, R10 ;  /* 0x0000000a000a7308 */ /* 0x000e220000000800 */
[----:B------:R-:W-:Y:S01]  /*9060*/  FMNMX.FTZ R7, R183, R20, !PT ;  /* 0x00000014b7077209 */ /* 0x000fe20007810000 */
[----:B------:R-:W-:-:S04]  /*9070*/  FFMA.FTZ R20, R217, R6, -R156 ;  /* 0x00000006d9147223 */ /* 0x000fc8000001089c */
[----:B------:R-:W1:Y:S02]  /*9080*/  SHFL.BFLY PT, R160, R7, 0x2, 0x1f ;  /* 0x0c401f0007a07f89 */ /* 0x000e6400000e0000 */
[----:B------:R-:W-:Y:S08]  /*9090*/  MUFU.EX2 R14, R162 ;  /* 0x000000a2000e7308 */ /* 0x000ff00000000800 */
[----:B------:R-:W2:Y:S01]  /*90a0*/  MUFU.EX2 R21, R21 ;  /* 0x0000001500157308 */ /* 0x000ea20000000800 */
        /* <DEDUP_REMOVED lines=42> */
[----:B0-----:R-:W-:Y:S01]  /*9350*/  FMNMX.FTZ R7, R160, R7, !PT ;  /* 0x00000007a0077209 */ /* 0x001fe20007810000 */
[-C--:B------:R-:W-:Y:S01]  /*9360*/  FMUL.FTZ R93, R93, R10.reuse ;  /* 0x0000000a5d5d7220 */ /* 0x080fe20000410000 */
[-C--:B------:R-:W-:Y:S01]  /*9370*/  FMUL.FTZ R96, R96, R10.reuse ;  /* 0x0000000a60607220 */ /* 0x080fe20000410000 */
[----:B------:R-:W-:Y:S01]  /*9380*/  FMUL.FTZ R97, R97, R10 ;  /* 0x0000000a61617220 */ /* 0x000fe20000410000 */
[C---:B------:R-:W-:Y:S01]  /*9390*/  FSETP.NEU.FTZ.AND P2, PT, R7.reuse, -INF , PT ;  /* 0xff8000000700780b */ /* 0x040fe20003f5d000 */
[----:B------:R-:W-:Y:S01]  /*93a0*/  FMUL.FTZ R156, R7, R6 ;  /* 0x00000006079c7220 */ /* 0x000fe20000410000 */
[----:B------:R-:W0:Y:S01]  /*93b0*/  MUFU.EX2 R169, R169 ;  /* 0x000000a900a97308 */ /* 0x000e220000000800 */
[-C--:B------:R-:W-:Y:S01]  /*93c0*/  FMUL.FTZ R100, R100, R10.reuse ;  /* 0x0000000a64647220 */ /* 0x080fe20000410000 */
[-C--:B------:R-:W-:Y:S01]  /*93d0*/  FMUL.FTZ R101, R101, R10.reuse ;  /* 0x0000000a65657220 */ /* 0x080fe20000410000 */
[-C--:B------:R-:W-:Y:S01]  /*93e0*/  FMUL.FTZ R104, R104, R10.reuse ;  /* 0x0000000a68687220 */ /* 0x080fe20000410000 */
[----:B------:R-:W-:Y:S01]  /*93f0*/  FSEL R157, R156, RZ, P2 ;  /* 0x000000ff9c9d7208 */ /* 0x000fe20001000000 */
[-C--:B------:R-:W-:Y:S01]  /*9400*/  FMUL.FTZ R105, R105, R10.reuse ;  /* 0x0000000a69697220 */ /* 0x080fe20000410000 */
[-C--:B------:R-:W-:Y:S01]  /*9410*/  FMUL.FTZ R108, R108, R10.reuse ;  /* 0x0000000a6c6c7220 */ /* 0x080fe20000410000 */
[----:B------:R-:W-:Y:S01]  /*9420*/  FMUL.FTZ R109, R109, R10 ;  /* 0x0000000a6d6d7220 */ /* 0x000fe20000410000 */
[----:B------:R-:W-:Y:S01]  /*9430*/  MUFU.EX2 R176, R176 ;  /* 0x000000b000b07308 */ /* 0x000fe20000000800 */
[----:B------:R-:W-:Y:S01]  /*9440*/  FFMA.FTZ R218, R154, R6, -R157 ;  /* 0x000000069ada7223 */ /* 0x000fe2000001089d */
[----:B------:R-:W-:-:S02]  /*9450*/  IMAD.MOV R154, RZ, RZ, -R185 ;  /* 0x000000ffff9a7224 */ /* 0x000fc400078e0ab9 */
[-CC-:B------:R-:W-:Y:S01]  /*9460*/  FFMA.FTZ R177, R155, R6.reuse, -R157.reuse ;  /* 0x000000069bb17223 */ /* 0x180fe2000001089d */
[----:B------:R-:W-:Y:S02]  /*9470*/  IMAD.U32 R155, RZ, RZ, UR7 ;  /* 0x00000007ff9b7e24 */ /* 0x000fe4000f8e00ff */
[-CC-:B------:R-:W-:Y:S01]  /*9480*/  FFMA.FTZ R181, R227, R6.reuse, -R157.reuse ;  /* 0x00000006e3b57223 */ /* 0x180fe2000001089d */
[--C-:B------:R-:W-:Y:S01]  /*9490*/  FFMA.FTZ R220, R159, R6, -R157.reuse ;  /* 0x000000069fdc7223 */ /* 0x100fe2000001089d */
[----:B------:R-:W-:Y:S01]  /*94a0*/  ISETP.NE.AND P1, PT, R19, R154, PT ;  /* 0x0000009a1300720c */ /* 0x000fe20003f25270 */
[-CC-:B------:R-:W-:Y:S01]  /*94b0*/  FFMA.FTZ R217, R229, R6.reuse, -R157.reuse ;  /* 0x00000006e5d97223 */ /* 0x180fe2000001089d */
[----:B------:R-:W-:Y:S01]  /*94c0*/  FSEL R154, R7, RZ, P2 ;  /* 0x000000ff079a7208 */ /* 0x000fe20001000000 */
[-CC-:B------:R-:W-:Y:S01]  /*94d0*/  FFMA.FTZ R219, R152, R6.reuse, -R157.reuse ;  /* 0x0000000698db7223 */ /* 0x180fe2000001089d */
[-CC-:B------:R-:W-:Y:S01]  /*94e0*/  FFMA.FTZ R221, R158, R6.reuse, -R157.reuse ;  /* 0x000000069edd7223 */ /* 0x180fe2000001089d */
[-CC-:B------:R-:W-:Y:S01]  /*94f0*/  FFMA.FTZ R163, R163, R6.reuse, -R157.reuse ;  /* 0x00000006a3a37223 */ /* 0x180fe2000001089d */
[-C--:B------:R-:W-:Y:S01]  /*9500*/  FFMA.FTZ R166, R166, R6.reuse, -R157 ;  /* 0x00000006a6a67223 */ /* 0x080fe2000001089d */
[----:B------:R-:W-:Y:S01]  /*9510*/  FADD.FTZ R11, -R154, R11 ;  /* 0x0000000b9a0b7221 */ /* 0x000fe20000010100 */
[-CC-:B------:R-:W-:Y:S01]  /*9520*/  FFMA.FTZ R167, R167, R6.reuse, -R157.reuse ;  /* 0x00000006a7a77223 */ /* 0x180fe2000001089d */
[-CC-:B------:R-:W-:Y:S01]  /*9530*/  FFMA.FTZ R222, R178, R6.reuse, -R157.reuse ;  /* 0x00000006b2de7223 */ /* 0x180fe2000001089d */
[-CC-:B------:R-:W-:Y:S01]  /*9540*/  FFMA.FTZ R223, R153, R6.reuse, -R157.reuse ;  /* 0x0000000699df7223 */ /* 0x180fe2000001089d */
[-C--:B------:R-:W-:Y:S01]  /*9550*/  FMUL.FTZ R11, R11, R6.reuse ;  /* 0x000000060b0b7220 */ /* 0x080fe20000410000 */
[----:B------:R-:W-:Y:S01]  /*9560*/  FFMA.FTZ R224, R182, R6, -R157 ;  /* 0x00000006b6e07223 */ /* 0x000fe2000001089d */
[----:B------:R-:W-:-:S02]  /*9570*/  @!P1 IMAD R154, R155, 0x40, R22 ;  /* 0x000000409b9a9824 */ /* 0x000fc400078e0216 */
[-CC-:B------:R-:W-:Y:S01]  /*9580*/  FFMA.FTZ R225, R183, R6.reuse, -R157.reuse ;  /* 0x00000006b7e17223 */ /* 0x180fe2000001089d */
[-CC-:B------:R-:W-:Y:S01]  /*9590*/  FFMA.FTZ R156, R170, R6.reuse, -R157.reuse ;  /* 0x00000006aa9c7223 */ /* 0x180fe2000001089d */
[----:B------:R-:W-:Y:S01]  /*95a0*/  FFMA.FTZ R159, R174, R6, -R157 ;  /* 0x00000006ae9f7223 */ /* 0x000fe2000001089d */
[----:B------:R-:W3:Y:S01]  /*95b0*/  MUFU.EX2 R11, R11 ;  /* 0x0000000b000b7308 */ /* 0x000ee20000000800 */
[----:B------:R-:W-:Y:S01]  /*95c0*/  @!P1 LEA R155, R154, UR38, 0x2 ;  /* 0x000000269a9b9c11 */ /* 0x000fe2000f8e10ff */
[-C--:B------:R-:W-:Y:S01]  /*95d0*/  FMUL.FTZ R112, R112, R10.reuse ;  /* 0x0000000a70707220 */ /* 0x080fe20000410000 */
[----:B------:R-:W-:Y:S01]  /*95e0*/  F2FP.F16.F32.PACK_AB R152, R12, R13 ;  /* 0x0000000d0c98723e */ /* 0x000fe200000000ff */
[----:B------:R-:W-:Y:S01]  /*95f0*/  FMUL.FTZ R113, R113, R10 ;  /* 0x0000000a71717220 */ /* 0x000fe20000410000 */
[----:B--2---:R-:W-:Y:S01]  /*9600*/  F2FP.F16.F32.PACK_AB R154, R21, R14 ;  /* 0x0000000e159a723e */ /* 0x004fe200000000ff */
[----:B------:R-:W-:Y:S01]  /*9610*/  @!P1 STS [R155+0x38400], R10 ;  /* 0x0384000a9b009388 */ /* 0x000fe20000000800 */
[----:B-1----:R-:W-:Y:S01]  /*9620*/  F2FP.F16.F32.PACK_AB R158, R175, R168 ;  /* 0x000000a8af9e723e */ /* 0x002fe200000000ff */
[----:B------:R-:W-:Y:S01]  /*9630*/  MUFU.EX2 R218, R218 ;  /* 0x000000da00da7308 */ /* 0x000fe20000000800 */
        /* <DEDUP_REMOVED lines=8> */
[----:B---3--:R1:W-:Y:S01]  /*96c0*/  @!P1 STS [R155+0x38420], R11 ;  /* 0x0384200b9b009388 */ /* 0x0083e20000000800 */
        /* <DEDUP_REMOVED lines=89> */
[----:B--2---:R-:W-:Y:S01]  /*9c60*/  F2FP.F16.F32.PACK_AB R161, R219, R178 ;  /* 0x000000b2dba1723e */ /* 0x004fe200000000ff */
[-C--:B------:R-:W-:Y:S01]  /*9c70*/  FMUL.FTZ R143, R143, R11.reuse ;  /* 0x0000000b8f8f7220 */ /* 0x080fe20000410000 */
[-C--:B------:R-:W-:Y:S01]  /*9c80*/  FMUL.FTZ R146, R146, R11.reuse ;  /* 0x0000000b92927220 */ /* 0x080fe20000410000 */
[-C--:B------:R-:W-:Y:S01]  /*9c90*/  FMUL.FTZ R147, R147, R11.reuse ;  /* 0x0000000b93937220 */ /* 0x080fe20000410000 */
[-C--:B------:R-:W-:Y:S01]  /*9ca0*/  FMUL.FTZ R150, R150, R11.reuse ;  /* 0x0000000b96967220 */ /* 0x080fe20000410000 */
[----:B------:R-:W-:Y:S01]  /*9cb0*/  MUFU.EX2 R179, R179 ;  /* 0x000000b300b37308 */ /* 0x000fe20000000800 */
[----:B------:R-:W-:Y:S01]  /*9cc0*/  FMUL.FTZ R151, R151, R11 ;  /* 0x0000000b97977220 */ /* 0x000fe20000410000 */
[----:B------:R0:W-:Y:S01]  /*9cd0*/  STSM.16.M88.4 [R186+0x36400], R152 ;  /* 0x03640098ba007844 */ /* 0x0001e20000000200 */
[----:B------:R-:W-:Y:S01]  /*9ce0*/  FFMA.FTZ R13, R10, R0, R13 ;  /* 0x000000000a0d7223 */ /* 0x000fe2000001000d */
[----:B------:R-:W-:-:S02]  /*9cf0*/  FFMA.FTZ R218, R11, R3, R218 ;  /* 0x000000030bda7223 */ /* 0x000fc400000100da */
[----:B------:R0:W-:Y:S01]  /*9d00*/  STSM.16.M88.4 [R187], R156 ;  /* 0x0000009cbb007844 */ /* 0x0001e20000000200 */
[----:B------:R-:W-:Y:S01]  /*9d10*/  FADD.FTZ R13, R12, R13 ;  /* 0x0000000d0c0d7221 */ /* 0x000fe20000010000 */
[----:B------:R-:W2:Y:S01]  /*9d20*/  MUFU.EX2 R180, R180 ;  /* 0x000000b400b47308 */ /* 0x000ea20000000800 */
[----:B-1----:R-:W-:Y:S01]  /*9d30*/  F2FP.F16.F32.PACK_AB R163, R221, R182 ;  /* 0x000000b6dda3723e */ /* 0x002fe200000000ff */
        /* <DEDUP_REMOVED lines=9> */
[----:B------:R-:W1:Y:S01]  /*9dd0*/  MUFU.EX2 R216, R216 ;  /* 0x000000d800d87308 */ /* 0x000e620000000800 */
        /* <DEDUP_REMOVED lines=19> */
[----:B------:R-:W-:Y:S02]  /*9f10*/  FADD.FTZ R179, R179, R176 ;  /* 0x000000b0b3b37221 */ /* 0x000fe40000010000 */
[----:B------:R-:W1:Y:S01]  /*9f20*/  MUFU.EX2 R225, R225 ;  /* 0x000000e100e17308 */ /* 0x000e620000000800 */
[----:B--2---:R-:W-:Y:S01]  /*9f30*/  F2FP.F16.F32.PACK_AB R165, R223, R222 ;  /* 0x000000dedfa5723e */ /* 0x004fe200000000ff */
[----:B------:R-:W-:Y:S01]  /*9f40*/  FADD.FTZ R222, R222, R221 ;  /* 0x000000dddede7221 */ /* 0x000fe20000010000 */
[----:B------:R-:W-:-:S03]  /*9f50*/  FADD.FTZ R180, R180, R179 ;  /* 0x000000b3b4b47221 */ /* 0x000fc60000010000 */
[----:B------:R-:W-:Y:S01]  /*9f60*/  FADD.FTZ R223, R223, R222 ;  /* 0x000000dedfdf7221 */ /* 0x000fe20000010000 */
[----:B------:R-:W-:-:S04]  /*9f70*/  FADD.FTZ R15, R15, R180 ;  /* 0x000000b40f0f7221 */ /* 0x000fc80000010000 */
[----:B------:R-:W-:Y:S01]  /*9f80*/  FADD.FTZ R0, R216, R15 ;  /* 0x0000000fd8007221 */ /* 0x000fe20000010000 */
[----:B-1----:R-:W-:Y:S01]  /*9f90*/  F2FP.F16.F32.PACK_AB R167, R225, R224 ;  /* 0x000000e0e1a7723e */ /* 0x002fe200000000ff */
[----:B------:R-:W-:-:S04]  /*9fa0*/  FADD.FTZ R224, R224, R223 ;  /* 0x000000dfe0e07221 */ /* 0x000fc80000010000 */
        /* <DEDUP_REMOVED lines=34> */
.L_x_3066:
        /* <DEDUP_REMOVED lines=9> */
.L_x_3048:
[----:B------:R-:W-:Y:S01]  /*a260*/  ISETP.NE.AND P2, PT, R206, 0x1, PT ;  /* 0x00000001ce00780c */ /* 0x000fe20003f45270 */
[----:B------:R-:W-:Y:S01]  /*a270*/  VIADD R8, R184, 0x3f ;  /* 0x0000003fb8087836 */ /* 0x000fe20000000000 */
[----:B------:R-:W-:Y:S02]  /*a280*/  LOP3.LUT P1, RZ, R16, 0x1, RZ, 0xc0, !PT ;  /* 0x0000000110ff7812 */ /* 0x000fe4000782c0ff */
[----:B------:R-:W-:-:S09]  /*a290*/  IADD3 R13, R17, 0x1, -R18 ;  /* 0x00000001110d7810 */ /* 0x000fd20007ffe812 */
        /* <DEDUP_REMOVED lines=17> */
.L_x_3069:
[----:B------:R-:W0:Y:S02]  /*a3b0*/  LDC R15, c[0x0][0xadc] ;  /* 0x0002b700ff0f7b82 */ /* 0x000e240000000800 */
[----:B0-----:R-:W-:-:S13]  /*a3c0*/  ISETP.NE.AND P1, PT, R15, 0x1, PT ;  /* 0x000000010f00780c */ /* 0x001fda0003f25270 */
[----:B------:R-:W0:Y:S02]  /*a3d0*/  @P1 LDC.64 R10, c[0x0][0xae0] ;  /* 0x0002b800ff0a1b82 */ /* 0x000e240000000a00 */
[----:B0-----:R-:W-:-:S05]  /*a3e0*/  @P1 IMAD.HI.U32 R10, R8, R10, RZ ;  /* 0x0000000a080a1227 */ /* 0x001fca00078e00ff */
[----:B------:R-:W-:-:S07]  /*a3f0*/  @P1 SHF.R.U32.HI R8, RZ, R11, R10 ;  /* 0x0000000bff081219 */ /* 0x000fce000001160a */
.L_x_3070:
[----:B------:R-:W-:-:S05]  /*a400*/  IMAD R11, R8, R15, RZ ;  /* 0x0000000f080b7224 */ /* 0x000fca00078e02ff */
[----:B------:R-:W-:-:S07]  /*a410*/  VIMNMX R12, R12, R11, !PT ;  /* 0x0000000b0c0c7248 */ /* 0x000fce0007fe0100 */
.L_x_3068:
        /* <DEDUP_REMOVED lines=10> */
.L_x_3082:
        /* <DEDUP_REMOVED lines=10> */
.L_x_3072:
[----:B------:R-:W-:Y:S01]  /*a560*/  ULEA UR5, UR36, UR38, 0x3 ;  /* 0x0000002624057291 */ /* 0x000fe2000f8e183f */
[----:B------:R-:W-:-:S08]  /*a570*/  SHF.L.U32 R5, R2, 0x1f, RZ ;  /* 0x0000001f02057819 */ /* 0x000fd000000006ff */
[----:B------:R0:W1:Y:S01]  /*a580*/  SYNCS.PHASECHK.TRANS64.TRYWAIT P2, [UR5+0x38830], R5 ;  /* 0x03883005ff0075a7 */ /* 0x0000620008040145 */
[----:B------:R-:W-:Y:S05]  /*a590*/  @!P0 BRA `(.L_x_3073) ;  /* 0x0000000000048947 */ /* 0x000fea0003800000 */
[----:B------:R-:W-:Y:S01]  /*a5a0*/  BPT.TRAP 0x1 ;  /* 0x000000040000795c */ /* 0x000fe20000300000 */
.L_x_3073:
[----:B-1----:R-:W-:Y:S05]  /*a5b0*/  @P2 BRA `(.L_x_3074) ;  /* 0x0000000000082947 */ /* 0x002fea0003800000 */
[----:B------:R-:W1:Y:S02]  /*a5c0*/  SYNCS.PHASECHK.TRANS64.TRYWAIT P2, [UR5+0x38830], R5 ;  /* 0x03883005ff0075a7 */ /* 0x000e640008040145 */
[----:B-1----:R-:W-:Y:S05]  /*a5d0*/  @!P2 BRA `(.L_x_3075) ;  /* 0x000001000044a947 */ /* 0x002fea0003800000 */
.L_x_3074:
        /* <DEDUP_REMOVED lines=23> */
.L_x_3076:
[----:B------:R2:W3:Y:S01]  /*a750*/  SYNCS.PHASECHK.TRANS64.TRYWAIT P2, [UR5+0x38850], R5 ;  /* 0x03885005ff0075a7 */ /* 0x0004e20008040145 */
[----:B------:R-:W-:Y:S05]  /*a760*/  @!P0 BRA `(.L_x_3077) ;  /* 0x0000000000048947 */ /* 0x000fea0003800000 */
[----:B------:R-:W-:Y:S01]  /*a770*/  BPT.TRAP 0x1 ;  /* 0x000000040000795c */ /* 0x000fe20000300000 */
.L_x_3077:
[----:B---3--:R-:W-:Y:S05]  /*a780*/  @P2 BRA `(.L_x_3078) ;  /* 0x0000000000082947 */ /* 0x008fea0003800000 */
[----:B------:R-:W3:Y:S02]  /*a790*/  SYNCS.PHASECHK.TRANS64.TRYWAIT P2, [UR5+0x38850], R5 ;  /* 0x03885005ff0075a7 */ /* 0x000ee40008040145 */
[----:B---3--:R-:W-:Y:S05]  /*a7a0*/  @!P2 BRA `(.L_x_3079) ;  /* 0x000000fc00e8a947 */ /* 0x008fea0003800000 */
.L_x_3078:
        /* <DEDUP_REMOVED lines=265> */
.L_x_3080:
[----:B------:R-:W-:Y:S01]  /*b840*/  FMNMX.FTZ R6, R152, R10, !PT ;  /* 0x0000000a98067209 */ /* 0x000fe20007810000 */
[----:B------:R-:W-:Y:S01]  /*b850*/  UIADD3 UR10, UR5, 0x38840, URZ ;  /* 0x00038840050a7890 */ /* 0x000fe2000fffe03f */
[----:B------:R-:W-:Y:S01]  /*b860*/  FMNMX.FTZ R12, R154, R216, !PT ;  /* 0x000000d89a0c7209 */ /* 0x000fe20007810000 */
[----:B------:R-:W-:Y:S01]  /*b870*/  UMOV UR11, 0x40000040 ;  /* 0x40000040000b7882 */ /* 0x000fe20000000000 */
[----:B------:R-:W-:Y:S01]  /*b880*/  FMNMX.FTZ R5, R153, R6, !PT ;  /* 0x0000000699057209 */ /* 0x000fe20007810000 */
[----:B------:R-:W-:Y:S01]  /*b890*/  UPRMT UR10, UR39, 0x654, UR10 ;  /* 0x00000654270a7896 */ /* 0x000fe2000800000a */
[----:B------:R-:W-:Y:S02]  /*b8a0*/  UMOV UR15, 0x40000040 ;  /* 0x40000040000f7882 */ /* 0x000fe40000000000 */
[----:B------:R-:W-:-:S04]  /*b8b0*/  FMNMX.FTZ R6, R156, R5, !PT ;  /* 0x000000059c067209 */ /* 0x000fc80007810000 */
[----:B------:R-:W-:Y:S02]  /*b8c0*/  FMNMX.FTZ R5, R157, R6, !PT ;  /* 0x000000069d057209 */ /* 0x000fe40007810000 */
[----:B------:R-:W-:Y:S01]  /*b8d0*/  SYNCS.ARRIVE.TRANS64.RED.A1T0 RZ, [UR10], RZ ;  /* 0x000000ffffff79a7 */ /* 0x000fe2000810040a */
[----:B------:R-:W-:Y:S01]  /*b8e0*/  ULEA UR10, UR36, UR37, 0xc ;  /* 0x00000025240a7291 */ /* 0x000fe2000f8e603f */
[----:B------:R-:W-:-:S03]  /*b8f0*/  FMNMX.FTZ R6, R160, R5, !PT ;  /* 0x00000005a0067209 */ /* 0x000fc60007810000 */
[----:B------:R-:W-:Y:S01]  /*b900*/  UIADD3 UR14, UR10, 0x80, URZ ;  /* 0x000000800a0e7890 */ /* 0x000fe2000fffe03f */
        /* <DEDUP_REMOVED lines=15> */
[----:B------:R-:W-:-:S04]  /*ba00*/  FMNMX.FTZ R12, R162, R7, !PT ;  /* 0x00000007a20c7209 */ /* 0x000fc80007810000 */
[----:B------:R-:W-:Y:S02]  /*ba10*/  FMNMX.FTZ R7, R163, R12, !PT ;  /* 0x0000000ca3077209 */ /* 0x000fe40007810000 */
[----:B0-----:R-:W-:Y:S02]  /*ba20*/  FMNMX.FTZ R13, R11, R6, !PT ;  /* 0x000000060b0d7209 */ /* 0x001fe40007810000 */
[----:B------:R-:W0:Y:S03]  /*ba30*/  LDC R6, c[0x0][0xa80] ;  /* 0x0002a000ff067b82 */ /* 0x000e260000000800 */
[----:B------:R-:W1:Y:S02]  /*ba40*/  SHFL.BFLY PT, R14, R13, 0x1, 0x1f ;  /* 0x0c201f000d0e7f89 */ /* 0x000e6400000e0000 */
[----:B-1----:R-:W-:-:S05]  /*ba50*/  FMNMX.FTZ R5, R13, R14, !PT ;  /* 0x0000000e0d057209 */ /* 0x002fca0007810000 */
[C---:B------:R-:W-:Y:S01]  /*ba60*/  FADD.FTZ R15, -R5.reuse, R10 ;  /* 0x0000000a050f7221 */ /* 0x040fe20000010100 */
[----:B------:R-:W-:Y:S01]  /*ba70*/  FMNMX.FTZ R10, R166, R7, !PT ;  /* 0x00000007a60a7209 */ /* 0x000fe20007810000 */
[-C--:B0-----:R-:W-:Y:S02]  /*ba80*/  FMUL.FTZ R219, R5, R6.reuse ;  /* 0x0000000605db7220 */ /* 0x081fe40000410000 */
[----:B------:R-:W-:Y:S01]  /*ba90*/  FMUL.FTZ R15, R15, R6 ;  /* 0x000000060f0f7220 */ /* 0x000fe20000410000 */
[----:B------:R-:W-:Y:S01]  /*baa0*/  FMNMX.FTZ R7, R167, R10, !PT ;  /* 0x0000000aa7077209 */ /* 0x000fe20007810000 */
[-CC-:B------:R-:W-:Y:S01]  /*bab0*/  FFMA.FTZ R11, R156, R6.reuse, -R219.reuse ;  /* 0x000000069c0b7223 */ /* 0x180fe200000108db */
[-CC-:B------:R-:W-:Y:S01]  /*bac0*/  FFMA.FTZ R21, R168, R6.reuse, -R219.reuse ;  /* 0x00000006a8157223 */ /* 0x180fe200000108db */
[-CC-:B------:R-:W-:Y:S01]  /*bad0*/  FFMA.FTZ R168, R169, R6.reuse, -R219.reuse ;  /* 0x00000006a9a87223 */ /* 0x180fe200000108db */
[----:B------:R-:W-:Y:S01]  /*bae0*/  FMNMX.FTZ R10, R170, R7, !PT ;  /* 0x00000007aa0a7209 */ /* 0x000fe20007810000 */
[-CC-:B------:R-:W-:Y:S01]  /*baf0*/  FFMA.FTZ R169, R172, R6.reuse, -R219.reuse ;  /* 0x00000006aca97223 */ /* 0x180fe200000108db */
[-CC-:B------:R-:W-:Y:S01]  /*bb00*/  FFMA.FTZ R172, R173, R6.reuse, -R219.reuse ;  /* 0x00000006adac7223 */ /* 0x180fe200000108db */
[--C-:B------:R-:W-:Y:S01]  /*bb10*/  FFMA.FTZ R173, R176, R6, -R219.reuse ;  /* 0x00000006b0ad7223 */ /* 0x100fe200000108db */
[----:B------:R-:W-:Y:S01]  /*bb20*/  FMNMX.FTZ R7, R171, R10, !PT ;  /* 0x0000000aab077209 */ /* 0x000fe20007810000 */
[-CC-:B------:R-:W-:Y:S01]  /*bb30*/  FFMA.FTZ R10, R153, R6.reuse, -R219.reuse ;  /* 0x00000006990a7223 */ /* 0x180fe200000108db */
[-CC-:B------:R-:W-:Y:S01]  /*bb40*/  FFMA.FTZ R176, R177, R6.reuse, -R219.reuse ;  /* 0x00000006b1b07223 */ /* 0x180fe200000108db */
[-CC-:B------:R-:W-:Y:S01]  /*bb50*/  FFMA.FTZ R177, R180, R6.reuse, -R219.reuse ;  /* 0x00000006b4b17223 */ /* 0x180fe200000108db */
[----:B------:R-:W-:Y:S01]  /*bb60*/  FMNMX.FTZ R12, R174, R7, !PT ;  /* 0x00000007ae0c7209 */ /* 0x000fe20007810000 */
[-CC-:B------:R-:W-:Y:S01]  /*bb70*/  FFMA.FTZ R152, R152, R6.reuse, -R219.reuse ;  /* 0x0000000698987223 */ /* 0x180fe200000108db */
[----:B------:R0:W1:Y:S01]  /*bb80*/  MUFU.EX2 R217, R15 ;  /* 0x0000000f00d97308 */ /* 0x0000620000000800 */
[--C-:B------:R-:W-:Y:S01]  /*bb90*/  FFMA.FTZ R13, R160, R6, -R219.reuse ;  /* 0x00000006a00d7223 */ /* 0x100fe200000108db */
[----:B------:R-:W-:Y:S01]  /*bba0*/  FMNMX.FTZ R7, R175, R12, !PT ;  /* 0x0000000caf077209 */ /* 0x000fe20007810000 */
[----:B------:R-:W-:-:S03]  /*bbb0*/  FFMA.FTZ R20, R165, R6, -R219 ;  /* 0x00000006a5147223 */ /* 0x000fc600000108db */
[----:B------:R-:W-:Y:S02]  /*bbc0*/  FMNMX.FTZ R12, R178, R7, !PT ;  /* 0x00000007b20c7209 */ /* 0x000fe40007810000 */
[----:B------:R-:W2:Y:S01]  /*bbd0*/  MUFU.EX2 R152, R152 ;  /* 0x0000009800987308 */ /* 0x000ea20000000800 */
[--C-:B0-----:R-:W-:Y:S01]  /*bbe0*/  FFMA.FTZ R15, R164, R6, -R219.reuse ;  /* 0x00000006a40f7223 */ /* 0x101fe200000108db */
[----:B------:R-:W-:Y:S01]  /*bbf0*/  FMNMX.FTZ R7, R179, R12, !PT ;  /* 0x0000000cb3077209 */ /* 0x000fe20007810000 */
[----:B------:R-:W-:-:S03]  /*bc00*/  FFMA.FTZ R12, R157, R6, -R219 ;  /* 0x000000069d0c7223 */ /* 0x000fc600000108db */
[----:B------:R-:W-:Y:S02]  /*bc10*/  FMNMX.FTZ R14, R182, R7, !PT ;  /* 0x00000007b60e7209 */ /* 0x000fe40007810000 */
[----:B------:R-:W-:Y:S01]  /*bc20*/  MUFU.EX2 R10, R10 ;  /* 0x0000000a000a7308 */ /* 0x000fe20000000800 */
[-C--:B-1----:R-:W-:Y:S01]  /*bc30*/  FMUL.FTZ R24, R24, R217.reuse ;  /* 0x000000d918187220 */ /* 0x082fe20000410000 */
[----:B------:R-:W-:Y:S01]  /*bc40*/  FMNMX.FTZ R7, R183, R14, !PT ;  /* 0x0000000eb7077209 */ /* 0x000fe20007810000 */
[--C-:B------:R-:W-:Y:S01]  /*bc50*/  FFMA.FTZ R14, R161, R6, -R219.reuse ;  /* 0x00000006a10e7223 */ /* 0x100fe200000108db */
        /* <DEDUP_REMOVED lines=57> */
[-C--:B------:R-:W-:Y:S01]  /*bff0*/  FFMA.FTZ R156, R181, R6.reuse, -R219 ;  /* 0x00000006b59c7223 */ /* 0x080fe200000108db */
[-C--:B------:R-:W-:Y:S01]  /*c000*/  FMUL.FTZ R117, R117, R217.reuse ;  /* 0x000000d975757220 */ /* 0x080fe20000410000 */
[-C--:B------:R-:W-:Y:S01]  /*c010*/  FMUL.FTZ R120, R120, R217.reuse ;  /* 0x000000d978787220 */ /* 0x080fe20000410000 */
[----:B------:R-:W-:Y:S01]  /*c020*/  MUFU.EX2 R168, R168 ;  /* 0x000000a800a87308 */ /* 0x000fe20000000800 */
[----:B------:R-:W-:Y:S01]  /*c030*/  FADD.FTZ R153, -R7, R216 ;  /* 0x000000d807997221 */ /* 0x000fe20000010100 */
[-C--:B------:R-:W-:Y:S01]  /*c040*/  FMUL.FTZ R121, R121, R217.reuse ;  /* 0x000000d979797220 */ /* 0x080fe20000410000 */
[-C--:B------:R-:W-:Y:S01]  /*c050*/  FMUL.FTZ R124, R124, R217.reuse ;  /* 0x000000d97c7c7220 */ /* 0x080fe20000410000 */
[-C--:B------:R-:W-:Y:S01]  /*c060*/  FMUL.FTZ R125, R125, R217.reuse ;  /* 0x000000d97d7d7220 */ /* 0x080fe20000410000 */
[-C--:B------:R-:W-:Y:S01]  /*c070*/  FMUL.FTZ R180, R153, R6.reuse ;  /* 0x0000000699b47220 */ /* 0x080fe20000410000 */
[-C--:B------:R-:W-:Y:S01]  /*c080*/  FMUL.FTZ R153, R7, R6.reuse ;  /* 0x0000000607997220 */ /* 0x080fe20000410000 */
[-C--:B------:R-:W-:Y:S01]  /*c090*/  FMUL.FTZ R128, R128, R217.reuse ;  /* 0x000000d980807220 */ /* 0x080fe20000410000 */
[----:B------:R-:W-:Y:S01]  /*c0a0*/  MUFU.EX2 R169, R169 ;  /* 0x000000a900a97308 */ /* 0x000fe20000000800 */
[----:B------:R-:W-:Y:S01]  /*c0b0*/  FMUL.FTZ R129, R129, R217 ;  /* 0x000000d981817220 */ /* 0x000fe20000410000 */
[----:B------:R-:W-:Y:S01]  /*c0c0*/  FFMA.FTZ R181, R154, R6, -R153 ;  /* 0x000000069ab57223 */ /* 0x000fe20000010899 */
[----:B------:R-:W-:-:S02]  /*c0d0*/  IMAD.MOV R154, RZ, RZ, -R185 ;  /* 0x000000ffff9a7224 */ /* 0x000fc400078e0ab9 */
[-CC-:B------:R-:W-:Y:S01]  /*c0e0*/  FFMA.FTZ R218, R155, R6.reuse, -R153.reuse ;  /* 0x000000069bda7223 */ /* 0x180fe20000010899 */
[----:B------:R-:W-:Y:S02]  /*c0f0*/  IMAD.U32 R155, RZ, RZ, UR7 ;  /* 0x00000007ff9b7e24 */ /* 0x000fe4000f8e00ff */
[-CC-:B------:R-:W-:Y:S01]  /*c100*/  FFMA.FTZ R219, R158, R6.reuse, -R153.reuse ;  /* 0x000000069edb7223 */ /* 0x180fe20000010899 */
[--C-:B------:R-:W-:Y:S01]  /*c110*/  FFMA.FTZ R220, R159, R6, -R153.reuse ;  /* 0x000000069fdc7223 */ /* 0x100fe20000010899 */
[----:B------:R-:W-:Y:S01]  /*c120*/  ISETP.NE.AND P2, PT, R19, R154, PT ;  /* 0x0000009a1300720c */ /* 0x000fe20003f45270 */
        /* <DEDUP_REMOVED lines=12> */
[----:B------:R-:W-:-:S02]  /*c1f0*/  @!P2 IMAD R154, R155, 0x40, R22 ;  /* 0x000000409b9aa824 */ /* 0x000fc400078e0216 */
[----:B------:R-:W-:Y:S01]  /*c200*/  FFMA.FTZ R153, R183, R6, -R153 ;  /* 0x00000006b7997223 */ /* 0x000fe20000010899 */
[----:B------:R-:W-:Y:S01]  /*c210*/  MUFU.EX2 R181, R181 ;  /* 0x000000b500b57308 */ /* 0x000fe20000000800 */
[----:B--2---:R-:W-:Y:S01]  /*c220*/  FFMA.FTZ R183, R217, R0, R152 ;  /* 0x00000000d9b77223 */ /* 0x004fe20000010098 */
[-C--:B------:R-:W-:Y:S01]  /*c230*/  FMUL.FTZ R132, R132, R217.reuse ;  /* 0x000000d984847220 */ /* 0x080fe20000410000 */
[----:B------:R-:W-:Y:S01]  /*c240*/  @!P2 LEA R154, R154, UR38, 0x2 ;  /* 0x000000269a9aac11 */ /* 0x000fe2000f8e10ff */
[-C--:B------:R-:W-:Y:S01]  /*c250*/  FMUL.FTZ R133, R133, R217.reuse ;  /* 0x000000d985857220 */ /* 0x080fe20000410000 */
[-C--:B------:R-:W-:Y:S01]  /*c260*/  FMUL.FTZ R136, R136, R217.reuse ;  /* 0x000000d988887220 */ /* 0x080fe20000410000 */
[-C--:B------:R-:W-:Y:S01]  /*c270*/  FMUL.FTZ R137, R137, R217.reuse ;  /* 0x000000d989897220 */ /* 0x080fe20000410000 */
[-C--:B------:R-:W-:Y:S01]  /*c280*/  FMUL.FTZ R140, R140, R217.reuse ;  /* 0x000000d98c8c7220 */ /* 0x080fe20000410000 */
[----:B------:R-:W-:Y:S01]  /*c290*/  @!P2 STS [R154+0x38400], R217 ;  /* 0x038400d99a00a388 */ /* 0x000fe20000000800 */
[----:B------:R-:W-:Y:S01]  /*c2a0*/  MUFU.EX2 R218, R218 ;  /* 0x000000da00da7308 */ /* 0x000fe20000000800 */
[-C--:B------:R-:W-:Y:S01]  /*c2b0*/  FMUL.FTZ R141, R141, R217.reuse ;  /* 0x000000d98d8d7220 */ /* 0x080fe20000410000 */
[-C--:B------:R-:W-:Y:S01]  /*c2c0*/  FMUL.FTZ R144, R144, R217.reuse ;  /* 0x000000d990907220 */ /* 0x080fe20000410000 */
[----:B0-----:R0:W-:Y:S01]  /*c2d0*/  @!P2 STS [R154+0x38420], R180 ;  /* 0x038420b49a00a388 */ /* 0x0011e20000000800 */
[-C--:B------:R-:W-:Y:S01]  /*c2e0*/  FMUL.FTZ R145, R145, R217.reuse ;  /* 0x000000d991917220 */ /* 0x080fe20000410000 */
[-C--:B------:R-:W-:Y:S01]  /*c2f0*/  FMUL.FTZ R148, R148, R217.reuse ;  /* 0x000000d994947220 */ /* 0x080fe20000410000 */
[----:B------:R-:W-:Y:S01]  /*c300*/  FMUL.FTZ R149, R149, R217 ;  /* 0x000000d995957220 */ /* 0x000fe20000410000 */
[----:B------:R-:W-:Y:S01]  /*c310*/  F2FP.F16.F32.PACK_AB R152, R10, R152 ;  /* 0x000000980a98723e */ /* 0x000fe200000000ff */
[----:B------:R-:W-:Y:S01]  /*c320*/  MUFU.EX2 R219, R219 ;  /* 0x000000db00db7308 */ /* 0x000fe20000000800 */
[----:B------:R-:W-:Y:S01]  /*c330*/  F2FP.F16.F32.PACK_AB R158, R20, R15 ;  /* 0x0000000f149e723e */ /* 0x000fe200000000ff */
[-C--:B------:R-:W-:Y:S01]  /*c340*/  FMUL.FTZ R26, R26, R180.reuse ;  /* 0x000000b41a1a7220 */ /* 0x080fe20000410000 */
[----:B------:R-:W-:Y:S01]  /*c350*/  F2FP.F16.F32.PACK_AB R160, R168, R21 ;  /* 0x00000015a8a0723e */ /* 0x000fe200000000ff */
[-C--:B------:R-:W-:Y:S01]  /*c360*/  FMUL.FTZ R27, R27, R180.reuse ;  /* 0x000000b41b1b7220 */ /* 0x080fe20000410000 */
[----:B0-----:R-:W-:Y:S01]  /*c370*/  F2FP.F16.F32.PACK_AB R154, R12, R11 ;  /* 0x0000000b0c9a723e */ /* 0x001fe200000000ff */
        /* <DEDUP_REMOVED lines=76> */
[----:B------:R-:W-:Y:S01]  /*c840*/  FMUL.FTZ R151, R151, R180 ;  /* 0x000000b497977220 */ /* 0x000fe20000410000 */
[----:B------:R-:W-:Y:S01]  /*c850*/  FFMA.FTZ R3, R180, R3, R181 ;  /* 0x00000003b4037223 */ /* 0x000fe200000100b5 */
[----:B------:R-:W-:-:S04]  /*c860*/  FADD.FTZ R10, R10, R183 ;  /* 0x000000b70a0a7221 */ /* 0x000fc80000010000 */
[----:B------:R-:W-:Y:S01]  /*c870*/  MUFU.EX2 R173, R173 ;  /* 0x000000ad00ad7308 */ /* 0x000fe20000000800 */
[----:B------:R-:W-:-:S04]  /*c880*/  FADD.FTZ R11, R11, R10 ;  /* 0x0000000a0b0b7221 */ /* 0x000fc80000010000 */
[----:B------:R-:W-:-:S03]  /*c890*/  FADD.FTZ R12, R12, R11 ;  /* 0x0000000b0c0c7221 */ /* 0x000fc60000010000 */
[----:B------:R-:W0:Y:S01]  /*c8a0*/  MUFU.EX2 R176, R176 ;  /* 0x000000b000b07308 */ /* 0x000e220000000800 */
[----:B-1----:R-:W-:-:S07]  /*c8b0*/  F2FP.F16.F32.PACK_AB R163, R175, R174 ;  /* 0x000000aeafa3723e */ /* 0x002fce00000000ff */
[----:B------:R-:W-:Y:S08]  /*c8c0*/  MUFU.EX2 R177, R177 ;  /* 0x000000b100b17308 */ /* 0x000ff00000000800 */
[----:B------:R1:W2:Y:S01]  /*c8d0*/  MUFU.EX2 R216, R156 ;  /* 0x0000009c00d87308 */ /* 0x0002a20000000800 */
[----:B0-----:R-:W-:-:S07]  /*c8e0*/  F2FP.F16.F32.PACK_AB R164, R176, R173 ;  /* 0x000000adb0a4723e */ /* 0x001fce00000000ff */
[----:B------:R-:W-:Y:S01]  /*c8f0*/  MUFU.EX2 R178, R178 ;  /* 0x000000b200b27308 */ /* 0x000fe20000000800 */
[----:B-1----:R-:W-:Y:S01]  /*c900*/  F2FP.F16.F32.PACK_AB R156, R14, R13 ;  /* 0x0000000d0e9c723e */ /* 0x002fe200000000ff */
[----:B------:R-:W-:-:S04]  /*c910*/  FADD.FTZ R13, R13, R12 ;  /* 0x0000000c0d0d7221 */ /* 0x000fc80000010000 */
[----:B------:R-:W-:Y:S02]  /*c920*/  FADD.FTZ R14, R14, R13 ;  /* 0x0000000d0e0e7221 */ /* 0x000fe40000010000 */
[----:B------:R-:W0:Y:S01]  /*c930*/  MUFU.EX2 R179, R179 ;  /* 0x000000b300b37308 */ /* 0x000e220000000800 */
[----:B--2---:R-:W-:Y:S01]  /*c940*/  F2FP.F16.F32.PACK_AB R166, R216, R177 ;  /* 0x000000b1d8a6723e */ /* 0x004fe200000000ff */
[----:B------:R-:W-:-:S04]  /*c950*/  FADD.FTZ R15, R15, R14 ;  /* 0x0000000e0f0f7221 */ /* 0x000fc80000010000 */
[----:B------:R-:W-:Y:S02]  /*c960*/  FADD.FTZ R20, R20, R15 ;  /* 0x0000000f14147221 */ /* 0x000fe40000010000 */
[----:B------:R-:W-:Y:S02]  /*c970*/  MUFU.EX2 R182, R182 ;  /* 0x000000b600b67308 */ /* 0x000fe40000000800 */
[----:B------:R-:W-:-:S04]  /*c980*/  FADD.FTZ R21, R21, R20 ;  /* 0x0000001415157221 */ /* 0x000fc80000010000 */
[----:B------:R-:W-:Y:S02]  /*c990*/  FADD.FTZ R168, R168, R21 ;  /* 0x00000015a8a87221 */ /* 0x000fe40000010000 */
[----:B------:R1:W2:Y:S01]  /*c9a0*/  MUFU.EX2 R217, R153 ;  /* 0x0000009900d97308 */ /* 0x0002a20000000800 */
[----:B0-----:R-:W-:Y:S01]  /*c9b0*/  F2FP.F16.F32.PACK_AB R165, R179, R178 ;  /* 0x000000b2b3a5723e */ /* 0x001fe200000000ff */
[----:B------:R-:W-:-:S04]  /*c9c0*/  FADD.FTZ R169, R169, R168 ;  /* 0x000000a8a9a97221 */ /* 0x000fc80000010000 */
[----:B------:R-:W-:Y:S01]  /*c9d0*/  FADD.FTZ R172, R172, R169 ;  /* 0x000000a9acac7221 */ /* 0x000fe20000010000 */
[C---:B-1----:R-:W-:Y:S01]  /*c9e0*/  F2FP.F16.F32.PACK_AB R153, R218.reuse, R181 ;  /* 0x000000b5da99723e */ /* 0x042fe200000000ff */
[----:B------:R-:W-:Y:S01]  /*c9f0*/  BAR.SYNC.DEFER_BLOCKING 0xf, 0x100 ;  /* 0x03c4000000007b1d */ /* 0x000fe20000010000 */
[----:B------:R-:W-:Y:S01]  /*ca00*/  FADD.FTZ R218, R218, R3 ;  /* 0x00000003dada7221 */ /* 0x000fe20000010000 */
[----:B------:R-:W-:-:S03]  /*ca10*/  FADD.FTZ R173, R173, R172 ;  /* 0x000000acadad7221 */ /* 0x000fc60000010000 */
[----:B------:R-:W-:Y:S01]  /*ca20*/  FADD.FTZ R219, R219, R218 ;  /* 0x000000dadbdb7221 */ /* 0x000fe20000010000 */
[----:B------:R-:W-:Y:S01]  /*ca30*/  FADD.FTZ R176, R176, R173 ;  /* 0x000000adb0b07221 */ /* 0x000fe20000010000 */
[----:B--2---:R-:W-:Y:S02]  /*ca40*/  F2FP.F16.F32.PACK_AB R167, R217, R182 ;  /* 0x000000b6d9a7723e */ /* 0x004fe400000000ff */
[----:B------:R-:W-:Y:S01]  /*ca50*/  FADD.FTZ R220, R220, R219 ;  /* 0x000000dbdcdc7221 */ /* 0x000fe20000010000 */
[----:B------:R-:W-:-:S03]  /*ca60*/  FADD.FTZ R177, R177, R176 ;  /* 0x000000b0b1b17221 */ /* 0x000fc60000010000 */
[----:B------:R-:W-:Y:S01]  /*ca70*/  FADD.FTZ R221, R221, R220 ;  /* 0x000000dcdddd7221 */ /* 0x000fe20000010000 */
[----:B------:R-:W-:-:S03]  /*ca80*/  FADD.FTZ R0, R216, R177 ;  /* 0x000000b1d8007221 */ /* 0x000fc60000010000 */
[----:B------:R-:W-:-:S04]  /*ca90*/  FADD.FTZ R222, R222, R221 ;  /* 0x000000dddede7221 */ /* 0x000fc80000010000 */
[----:B------:R-:W-:Y:S01]  /*caa0*/  FADD.FTZ R223, R223, R222 ;  /* 0x000000dedfdf7221 */ /* 0x000fe20000010000 */
[----:B------:R0:W-:Y:S03]  /*cab0*/  STSM.16.M88.4 [R186+0x36400], R152 ;  /* 0x03640098ba007844 */ /* 0x0001e60000000200 */
[----:B------:R-:W-:Y:S01]  /*cac0*/  FADD.FTZ R223, R224, R223 ;  /* 0x000000dfe0df7221 */ /* 0x000fe20000010000 */
[----:B------:R0:W-:Y:S03]  /*cad0*/  STSM.16.M88.4 [R187], R156 ;  /* 0x0000009cbb007844 */ /* 0x0001e60000000200 */
[----:B------:R-:W-:Y:S01]  /*cae0*/  FADD.FTZ R170, R170, R223 ;  /* 0x000000dfaaaa7221 */ /* 0x000fe20000010000 */
[----:B------:R0:W-:Y:S03]  /*caf0*/  STSM.16.M88.4 [R189], R160 ;  /* 0x000000a0bd007844 */ /* 0x0001e60000000200 */
[----:B------:R-:W-:Y:S01]  /*cb00*/  FADD.FTZ R171, R171, R170 ;  /* 0x000000aaabab7221 */ /* 0x000fe20000010000 */
[----:B------:R0:W-:Y:S01]  /*cb10*/  STSM.16.M88.4 [R188], R164 ;  /* 0x000000a4bc007844 */ /* 0x0001e20000000200 */
[----:B------:R-:W-:-:S02]  /*cb20*/  WARPGROUP.ARRIVE ;  /* 0x00000000000079c5 */ /* 0x000fc40000000000 */
[----:B------:R-:W-:-:S04]  /*cb30*/  FADD.FTZ R174, R174, R171 ;  /* 0x000000abaeae7221 */ /* 0x000fc80000010000 */
[----:B------:R-:W-:Y:S01]  /*cb40*/  FADD.FTZ R175, R175, R174 ;  /* 0x000000aeafaf7221 */ /* 0x000fe20000010000 */
[----:B------:R-:W-:Y:S01]  /*cb50*/  HGMMA.64x256x16.F32 R24, R152, gdesc[UR8].tnspB, R24, gsb0 ;  /* 0x43e0000898187df0 */ /* 0x000fe20008000818 */
[----:B------:R-:W-:Y:S02]  /*cb60*/  UMOV UR11, 0x40000040 ;  /* 0x40000040000b7882 */ /* 0x000fe40000000000 */
[----:B------:R-:W-:-:S04]  /*cb70*/  FADD.FTZ R178, R178, R175 ;  /* 0x000000afb2b27221 */ /* 0x000fc80000010000 */
[----:B------:R-:W-:-:S04]  /*cb80*/  FADD.FTZ R179, R179, R178 ;  /* 0x000000b2b3b37221 */ /* 0x000fc80000010000 */
[----:B------:R-:W-:-:S04]  /*cb90*/  FADD.FTZ R182, R182, R179 ;  /* 0x000000b3b6b67221 */ /* 0x000fc80000010000 */
[----:B------:R-:W-:Y:S01]  /*cba0*/  FADD.FTZ R3, R217, R182 ;  /* 0x000000b6d9037221 */ /* 0x000fe20000010000 */
[----:B------:R-:W-:Y:S02]  /*cbb0*/  WARPGROUP.DEPBAR.LE gsb0, 0x0 ;  /* 0x00008000000079c5 */ /* 0x000fe40000010000 */
[----:B------:R-:W-:-:S10]  /*cbc0*/  WARPGROUP.ARRIVE ;  /* 0x00000000000079c5 */ /* 0x000fd40000000000 */
        /* <DEDUP_REMOVED lines=23> */
.L_x_3081:
[----:B------:R-:W-:Y:S01]  /*cd40*/  UIADD3 UR5, UR5, 0x38860, URZ ;  /* 0x0003886005057890 */ /* 0x000fe2000fffe03f */
[----:B------:R-:W-:Y:S01]  /*cd50*/  IMAD.MOV.U32 R216, RZ, RZ, R7 ;  /* 0x000000ffffd87224 */ /* 0x000fe200078e0007 */
[----:B------:R-:W-:Y:S01]  /*cd60*/  UMOV UR7, UR36 ;  /* 0x0000002400077c82 */ /* 0x000fe20008000000 */
[----:B------:R-:W-:Y:S01]  /*cd70*/  IMAD.MOV.U32 R10, RZ, RZ, R5 ;  /* 0x000000ffff0a7224 */ /* 0x000fe200078e0005 */
[----:B------:R-:W-:-:S09]  /*cd80*/  UPRMT UR5, UR39, 0x654, UR5 ;  /* 0x0000065427057896 */ /* 0x000fd20008000005 */
[----:B------:R-:W-:Y:S01]  /*cd90*/  SYNCS.ARRIVE.TRANS64.RED.A1T0 RZ, [UR5], RZ ;  /* 0x000000ffffff79a7 */ /* 0x000fe20008100405 */
[----:B------:R-:W-:Y:S05]  /*cda0*/  @P1 BRA `(.L_x_3082) ;  /* 0xffffffd400c41947 */ /* 0x000fea000383ffff */
.L_x_3071:
[----:B------:R-:W-:-:S13]  /*cdb0*/  ISETP.GE.AND P1, PT, R9, R192, PT ;  /* 0x000000c00900720c */ /* 0x000fda0003f26270 */
[----:B------:R-:W-:Y:S05]  /*cdc0*/  @!P1 BRA `(.L_x_3083) ;  /* 0x0000003000f09947 */ /* 0x000fea0003800000 */
[----:B------:R-:W-:Y:S01]  /*cdd0*/  IMAD.MOV.U32 R10, RZ, RZ, R7 ;  /* 0x000000ffff0a7224 */ /* 0x000fe200078e0007 */
[----:B------:R-:W-:Y:S01]  /*cde0*/  UMOV UR5, UR36 ;  /* 0x0000002400057c82 */ /* 0x000fe20008000000 */
[----:B------:R-:W-:-:S07]  /*cdf0*/  IMAD.MOV.U32 R8, RZ, RZ, R5 ;  /* 0x000000ffff087224 */ /* 0x000fce00078e0005 */
.L_x_3102:
[----:B------:R-:W-:-:S04]  /*ce00*/  UIADD3 UR36, UR5, 0x1, URZ ;  /* 0x0000000105247890 */ /* 0x000fc8000fffe03f */
[----:B------:R-:W-:-:S04]  /*ce10*/  UISETP.NE.AND UP0, UPT, UR36, 0x2, UPT ;  /* 0x000000022400788c */ /* 0x000fc8000bf05270 */
[----:B------:R-:W-:Y:S02]  /*ce20*/  USEL UR7, URZ, 0x1, UP0 ;  /* 0x000000013f077887 */ /* 0x000fe40008000000 */
[----:B------:R-:W-:-:S04]  /*ce30*/  USEL UR36, UR36, URZ, UP0 ;  /* 0x0000003f24247287 */ /* 0x000fc80008000000 */
[----:B------:R-:W-:Y:S01]  /*ce40*/  LOP3.LUT R2, R2, UR7, RZ, 0x3c, !PT ;  /* 0x0000000702027c12 */ /* 0x000fe2000f8e3cff */
[----:B------:R-:W-:Y:S07]  /*ce50*/  @!P0 BRA `(.L_x_3084) ;  /* 0x0000000000048947 */ /* 0x000fee0003800000 */
[----:B------:R-:W-:Y:S01]  /*ce60*/  BPT.TRAP 0x1 ;  /* 0x000000040000795c */ /* 0x000fe20000300000 */
.L_x_3084:
[----:B------:R-:W-:Y:S01]  /*ce70*/  ULEA UR7, UR36, UR38, 0x3 ;  /* 0x0000002624077291 */ /* 0x000fe2000f8e183f */
[----:B------:R-:W-:-:S08]  /*ce80*/  SHF.L.U32 R5, R2, 0x1f, RZ ;  /* 0x0000001f02057819 */ /* 0x000fd000000006ff */
[----:B------:R0:W1:Y:S01]  /*ce90*/  SYNCS.PHASECHK.TRANS64.TRYWAIT P1, [UR7+0x38830], R5 ;  /* 0x03883005ff0075a7 */ /* 0x0000620008020147 */
[----:B------:R-:W-:Y:S05]  /*cea0*/  @!P0 BRA `(.L_x_3085) ;  /* 0x0000000000048947 */ /* 0x000fea0003800000 */
[----:B------:R-:W-:Y:S01]  /*ceb0*/  BPT.TRAP 0x1 ;  /* 0x000000040000795c */ /* 0x000fe20000300000 */
.L_x_3085:
[----:B-1----:R-:W-:Y:S05]  /*cec0*/  @P1 BRA `(.L_x_3086) ;  /* 0x0000000000081947 */ /* 0x002fea0003800000 */
[----:B------:R-:W1:Y:S02]  /*ced0*/  SYNCS.PHASECHK.TRANS64.TRYWAIT P1, [UR7+0x38830], R5 ;  /* 0x03883005ff0075a7 */ /* 0x000e640008020147 */
[----:B-1----:R-:W-:Y:S05]  /*cee0*/  @!P1 BRA `(.L_x_3087) ;  /* 0x000000d800309947 */ /* 0x002fea0003800000 */
.L_x_3086:
        /* <DEDUP_REMOVED lines=23> */
.L_x_3088:
[----:B------:R2:W3:Y:S01]  /*d060*/  SYNCS.PHASECHK.TRANS64.TRYWAIT P1, [UR7+0x38850], R5 ;  /* 0x03885005ff0075a7 */ /* 0x0004e20008020147 */
[----:B------:R-:W-:Y:S05]  /*d070*/  @!P0 BRA `(.L_x_3089) ;  /* 0x0000000000048947 */ /* 0x000fea0003800000 */
[----:B------:R-:W-:Y:S01]  /*d080*/  BPT.TRAP 0x1 ;  /* 0x000000040000795c */ /* 0x000fe20000300000 */
.L_x_3089:
[----:B---3--:R-:W-:Y:S05]  /*d090*/  @P1 BRA `(.L_x_3090) ;  /* 0x0000000000081947 */ /* 0x008fea0003800000 */
[----:B------:R-:W3:Y:S02]  /*d0a0*/  SYNCS.PHASECHK.TRANS64.TRYWAIT P1, [UR7+0x38850], R5 ;  /* 0x03885005ff0075a7 */ /* 0x000ee40008020147 */
[----:B---3--:R-:W-:Y:S05]  /*d0b0*/  @!P1 BRA `(.L_x_3091) ;  /* 0x000000d400d49947 */ /* 0x008fea0003800000 */
.L_x_3090:
        /* <DEDUP_REMOVED lines=265> */
.L_x_3092:
[----:B------:R-:W-:Y:S01]  /*e150*/  ISETP.NE.AND P1, PT, R206, 0x1, PT ;  /* 0x00000001ce00780c */ /* 0x000fe20003f25270 */
[----:B------:R-:W-:Y:S01]  /*e160*/  IMAD.IADD R218, R191, 0x1, R184 ;  /* 0x00000001bfda7824 */ /* 0x000fe200078e02b8 */
[----:B------:R-:W-:Y:S01]  /*e170*/  UIADD3 UR10, UR7, 0x38840, URZ ;  /* 0x00038840070a7890 */ /* 0x000fe2000fffe03f */
[----:B------:R-:W-:Y:S01]  /*e180*/  IMAD.SHL.U32 R12, R9, 0x40, RZ ;  /* 0x00000040090c7824 */ /* 0x000fe200078e00ff */
[----:B------:R-:W-:Y:S01]  /*e190*/  LOP3.LUT P5, RZ, R16, 0x1, RZ, 0xc0, !PT ;  /* 0x0000000110ff7812 */ /* 0x000fe200078ac0ff */
[----:B------:R-:W-:Y:S01]  /*e1a0*/  ULDC UR11, c[0x0][0xad8] ;  /* 0x0002b600000b7ab9 */ /* 0x000fe20000000800 */
[----:B------:R-:W-:-:S07]  /*e1b0*/  UPRMT UR10, UR39, 0x654, UR10 ;  /* 0x00000654270a7896 */ /* 0x000fce000800000a */
[----:B------:R-:W0:Y:S08]  /*e1c0*/  @P1 LDC R5, c[0x0][0x44c] ;  /* 0x00011300ff051b82 */ /* 0x000e300000000800 */
[----:B------:R-:W1:Y:S01]  /*e1d0*/  @P1 LDC R6, c[0x0][0x450] ;  /* 0x00011400ff061b82 */ /* 0x000e620000000800 */
[----:B------:R-:W-:Y:S01]  /*e1e0*/  SYNCS.ARRIVE.TRANS64.RED.A1T0 RZ, [UR10], RZ ;  /* 0x000000ffffff79a7 */ /* 0x000fe2000810040a */
[----:B------:R-:W-:-:S02]  /*e1f0*/  ULDC UR10, c[0x0][0xad4] ;  /* 0x0002b500000a7ab9 */ /* 0x000fc40000000800 */
        /* <DEDUP_REMOVED lines=9> */
[--C-:B0-----:R-:W-:Y:S02]  /*e290*/  IMAD.IADD R5, R14, 0x1, R11.reuse ;  /* 0x000000010e057824 */ /* 0x101fe400078e020b */
        /* <DEDUP_REMOVED lines=14> */
.L_x_3095:
[----:B------:R-:W-:-:S05]  /*e380*/  IMAD.U32 R13, RZ, RZ, UR10 ;  /* 0x0000000aff0d7e24 */ /* 0x000fca000f8e00ff */
[----:B------:R-:W-:-:S13]  /*e390*/  ISETP.NE.AND P1, PT, R13, 0x1, PT ;  /* 0x000000010d00780c */ /* 0x000fda0003f25270 */
[----:B------:R-:W0:Y:S02]  /*e3a0*/  @P1 LDC.64 R6, c[0x0][0xae0] ;  /* 0x0002b800ff061b82 */ /* 0x000e240000000a00 */
[----:B0-----:R-:W-:-:S05]  /*e3b0*/  @P1 IMAD.HI.U32 R6, R11, R6, RZ ;  /* 0x000000060b061227 */ /* 0x001fca00078e00ff */
[----:B------:R-:W-:-:S07]  /*e3c0*/  @P1 SHF.R.U32.HI R11, RZ, R7, R6 ;  /* 0x00000007ff0b1219 */ /* 0x000fce0000011606 */
.L_x_3096:
[----:B------:R-:W-:Y:S05]  /*e3d0*/  BSYNC B0 ;  /* 0x0000000000007941 */ /* 0x000fea0003800000 */
.L_x_3094:
[----:B------:R-:W-:-:S04]  /*e3e0*/  IMAD R6, R11, R13, -R12 ;  /* 0x0000000d0b067224 */ /* 0x000fc800078e0a0c */
[----:B------:R-:W-:-:S05]  /*e3f0*/  IMAD.IADD R6, R6, 0x1, -R19 ;  /* 0x0000000106067824 */ /* 0x000fca00078e0a13 */
[----:B------:R-:W-:Y:S02]  /*e400*/  VIADDMNMX R5, R6, R13, R5, PT ;  /* 0x0000000d06057246 */ /* 0x000fe40003800105 */
[----:B------:R-:W-:-:S07]  /*e410*/  VIMNMX R216, R216, R6, !PT ;  /* 0x00000006d8d87248 */ /* 0x000fce0007fe0100 */
.L_x_3093:
        /* <DEDUP_REMOVED lines=65> */
.L_x_3099:
[----:B------:R-:W-:-:S05]  /*e830*/  IMAD.U32 R152, RZ, RZ, UR10 ;  /* 0x0000000aff987e24 */ /* 0x000fca000f8e00ff */
[----:B------:R-:W-:-:S13]  /*e840*/  ISETP.NE.AND P2, PT, R152, 0x1, PT ;  /* 0x000000019800780c */ /* 0x000fda0003f45270 */
[----:B------:R-:W0:Y:S02]  /*e850*/  @P2 LDC.64 R6, c[0x0][0xae0] ;  /* 0x0002b800ff062b82 */ /* 0x000e240000000a00 */
[----:B0-----:R-:W-:-:S05]  /*e860*/  @P2 IMAD.HI.U32 R6, R5, R6, RZ ;  /* 0x0000000605062227 */ /* 0x001fca00078e00ff */
[----:B------:R-:W-:-:S07]  /*e870*/  @P2 SHF.R.U32.HI R5, RZ, R7, R6 ;  /* 0x00000007ff052219 */ /* 0x000fce0000011606 */
.L_x_3100:
[----:B------:R-:W-:Y:S05]  /*e880*/  BSYNC B0 ;  /* 0x0000000000007941 */ /* 0x000fea0003800000 */
.L_x_3098:
[----:B------:R-:W-:-:S04]  /*e890*/  IMAD R12, R5, R152, -R12 ;  /* 0x00000098050c7224 */ /* 0x000fc800078e0a0c */
[----:B------:R-:W-:-:S05]  /*e8a0*/  IMAD.IADD R5, R12, 0x1, -R19 ;  /* 0x000000010c057824 */ /* 0x000fca00078e0a13 */
[----:B------:R-:W-:Y:S02]  /*e8b0*/  VIADDMNMX R14, R5, R152, R14, PT ;  /* 0x00000098050e7246 */ /* 0x000fe4000380010e */
[----:B------:R-:W-:-:S07]  /*e8c0*/  VIMNMX R20, R20, R5, !PT ;  /* 0x0000000514147248 */ /* 0x000fce0007fe0100 */
.L_x_3097:
[----:B------:R-:W-:Y:S01]  /*e8d0*/  FMNMX.FTZ R6, R11, R8, !PT ;  /* 0x000000080b067209 */ /* 0x000fe20007810000 */
[----:B------:R-:W-:Y:S01]  /*e8e0*/  ULEA UR10, UR36, UR37, 0xc ;  /* 0x00000025240a7291 */ /* 0x000fe2000f8e603f */
[----:B------:R-:W-:Y:S01]  /*e8f0*/  ISETP.GT.AND P2, PT, R20, 0x1, P1 ;  /* 0x000000011400780c */ /* 0x000fe20000f44270 */
[----:B------:R-:W-:Y:S01]  /*e900*/  UMOV UR11, 0x40000040 ;  /* 0x40000040000b7882 */ /* 0x000fe20000000000 */
[----:B------:R-:W-:Y:S01]  /*e910*/  FMNMX.FTZ R6, R153, R6, !PT ;  /* 0x0000000699067209 */ /* 0x000fe20007810000 */
[----:B------:R-:W-:Y:S01]  /*e920*/  UIADD3 UR14, UR10, 0x80, URZ ;  /* 0x000000800a0e7890 */ /* 0x000fe2000fffe03f */
[----:B------:R-:W-:Y:S01]  /*e930*/  ISETP.LT.OR P4, PT, R14, 0x2, P2 ;  /* 0x000000020e00780c */ /* 0x000fe20001781670 */
[----:B------:R-:W-:Y:S01]  /*e940*/  UMOV UR15, 0x40000040 ;  /* 0x40000040000f7882 */ /* 0x000fe20000000000 */
[----:B------:R-:W-:Y:S02]  /*e950*/  FMNMX.FTZ R6, R13, R6, !PT ;  /* 0x000000060d067209 */ /* 0x000fe40007810000 */
        /* <DEDUP_REMOVED lines=37> */
[----:B------:R-:W-:-:S02]  /*ebb0*/  FSEL R167, R167, -INF , !P3 ;  /* 0xff800000a7a77808 */ /* 0x000fc40005800000 */
[----:B------:R-:W-:Y:S02]  /*ebc0*/  ISETP.LT.OR P2, PT, R14, 0x21, P2 ;  /* 0x000000210e00780c */ /* 0x000fe40001741670 */
[----:B------:R-:W-:Y:S02]  /*ebd0*/  ISETP.GT.AND P3, PT, R20, 0x28, P1 ;  /* 0x000000281400780c */ /* 0x000fe40000f64270 */
[----:B------:R-:W-:Y:S02]  /*ebe0*/  ISETP.LT.OR P4, PT, R14, 0x22, P4 ;  /* 0x000000220e00780c */ /* 0x000fe40002781670 */
[----:B0-----:R-:W-:Y:S02]  /*ebf0*/  FMNMX.FTZ R7, R6, R5, !PT ;  /* 0x0000000506077209 */ /* 0x001fe40007810000 */
[----:B------:R-:W0:Y:S01]  /*ec00*/  LDC R6, c[0x0][0xa80] ;  /* 0x0002a000ff067b82 */ /* 0x000e220000000800 */
[----:B------:R-:W-:Y:S02]  /*ec10*/  FSEL R170, R170, -INF , !P2 ;  /* 0xff800000aaaa7808 */ /* 0x000fe40005000000 */
[----:B------:R-:W1:Y:S01]  /*ec20*/  SHFL.BFLY PT, R12, R7, 0x1, 0x1f ;  /* 0x0c201f00070c7f89 */ /* 0x000e6200000e0000 */
[----:B------:R-:W-:-:S02]  /*ec30*/  ISETP.LT.OR P3, PT, R14, 0x29, P3 ;  /* 0x000000290e00780c */ /* 0x000fc40001f61670 */
[----:B------:R-:W-:Y:S02]  /*ec40*/  ISETP.GT.AND P2, PT, R20, 0x29, P1 ;  /* 0x000000291400780c */ /* 0x000fe40000f44270 */
[----:B------:R-:W-:Y:S02]  /*ec50*/  FSEL R171, R171, -INF , !P4 ;  /* 0xff800000abab7808 */ /* 0x000fe40006000000 */
        /* <DEDUP_REMOVED lines=22> */
[----:B------:R-:W-:Y:S01]  /*edc0*/  FSEL R153, R179, -INF , !P2 ;  /* 0xff800000b3997808 */ /* 0x000fe20005000000 */
[--C-:B------:R-:W-:Y:S01]  /*edd0*/  FFMA.FTZ R11, R11, R6, -R152.reuse ;  /* 0x000000060b0b7223 */ /* 0x100fe20000010898 */
[----:B------:R-:W-:Y:S01]  /*ede0*/  FMNMX.FTZ R7, R163, R12, !PT ;  /* 0x0000000ca3077209 */ /* 0x000fe20007810000 */
[-CC-:B------:R-:W-:Y:S01]  /*edf0*/  FFMA.FTZ R13, R13, R6.reuse, -R152.reuse ;  /* 0x000000060d0d7223 */ /* 0x180fe20000010898 */
[----:B------:R-:W-:Y:S01]  /*ee00*/  ISETP.LT.OR P1, PT, R14, 0x3a, P1 ;  /* 0x0000003a0e00780c */ /* 0x000fe20000f21670 */
        /* <DEDUP_REMOVED lines=16> */
[----:B------:R-:W-:Y:S01]  /*ef10*/  FFMA.FTZ R216, R181, R6, -R152 ;  /* 0x00000006b5d87223 */ /* 0x000fe20000010898 */
[----:B------:R-:W-:Y:S01]  /*ef20*/  FMNMX.FTZ R12, R174, R7, !PT ;  /* 0x00000007ae0c7209 */ /* 0x000fe20007810000 */
[----:B------:R-:W-:Y:S03]  /*ef30*/  MUFU.EX2 R11, R11 ;  /* 0x0000000b000b7308 */ /* 0x000fe60000000800 */
[----:B------:R-:W-:-:S04]  /*ef40*/  FMNMX.FTZ R7, R175, R12, !PT ;  /* 0x0000000caf077209 */ /* 0x000fc80007810000 */
[----:B------:R-:W-:Y:S01]  /*ef50*/  FMNMX.FTZ R20, R178, R7, !PT ;  /* 0x00000007b2147209 */ /* 0x000fe20007810000 */
[----:B------:R0:W-:Y:S03]  /*ef60*/  MUFU.EX2 R12, R154 ;  /* 0x0000009a000c7308 */ /* 0x0001e60000000800 */
[----:B------:R-:W-:Y:S01]  /*ef70*/  FMNMX.FTZ R7, R153, R20, !PT ;  /* 0x0000001499077209 */ /* 0x000fe20007810000 */
[----:B------:R-:W-:-:S03]  /*ef80*/  FFMA.FTZ R20, R161, R6, -R152 ;  /* 0x00000006a1147223 */ /* 0x000fc60000010898 */
[----:B------:R-:W-:Y:S01]  /*ef90*/  FMNMX.FTZ R14, R182, R7, !PT ;  /* 0x00000007b60e7209 */ /* 0x000fe20007810000 */
[----:B------:R-:W-:Y:S03]  /*efa0*/  MUFU.EX2 R13, R13 ;  /* 0x0000000d000d7308 */ /* 0x000fe60000000800 */
[----:B------:R-:W-:-:S05]  /*efb0*/  FMNMX.FTZ R7, R183, R14, !PT ;  /* 0x0000000eb7077209 */ /* 0x000fca0007810000 */
[----:B0-----:R-:W0:Y:S01]  /*efc0*/  SHFL.BFLY PT, R154, R7, 0x2, 0x1f ;  /* 0x0c401f00079a7f89 */ /* 0x001e2200000e0000 */
[----:B------:R1:W-:Y:S08]  /*efd0*/  MUFU.EX2 R14, R157 ;  /* 0x0000009d000e7308 */ /* 0x0003f00000000800 */
[----:B------:R-:W-:Y:S01]  /*efe0*/  MUFU.EX2 R15, R15 ;  /* 0x0000000f000f7308 */ /* 0x000fe20000000800 */
[----:B-1----:R-:W-:-:S05]  /*eff0*/  FSEL R157, R5, RZ, P4 ;  /* 0x000000ff059d7208 */ /* 0x002fca0002000000 */
[----:B------:R-:W-:Y:S02]  /*f000*/  FADD.FTZ R157, -R157, R8 ;  /* 0x000000089d9d7221 */ /* 0x000fe40000010100 */
[----:B------:R-:W1:Y:S02]  /*f010*/  MUFU.EX2 R20, R20 ;  /* 0x0000001400147308 */ /* 0x000e640000000800 */
[----:B------:R-:W-:Y:S01]  /*f020*/  FMUL.FTZ R8, R157, R6 ;  /* 0x000000069d087220 */ /* 0x000fe20000410000 */
[----:B------:R-:W-:Y:S01]  /*f030*/  IMAD.U32 R157, RZ, RZ, UR5 ;  /* 0x00000005ff9d7e24 */ /* 0x000fe2000f8e00ff */
[----:B0-----:R-:W-:-:S04]  /*f040*/  FMNMX.FTZ R154, R7, R154, !PT ;  /* 0x0000009a079a7209 */ /* 0x001fc80007810000 */
[----:B------:R-:W0:Y:S01]  /*f050*/  MUFU.EX2 R8, R8 ;  /* 0x0000000800087308 */ /* 0x000e220000000800 */
[----:B------:R-:W2:Y:S07]  /*f060*/  SHFL.BFLY PT, R7, R154, 0x1, 0x1f ;  /* 0x0c201f009a077f89 */ /* 0x000eae00000e0000 */
[----:B------:R-:W-:Y:S01]  /*f070*/  MUFU.EX2 R21, R21 ;  /* 0x0000001500157308 */ /* 0x000fe20000000800 */
[----:B-1----:R-:W-:-:S07]  /*f080*/  F2FP.F16.F32.PACK_AB R156, R20, R15 ;  /* 0x0000000f149c723e */ /* 0x002fce00000000ff */
        /* <DEDUP_REMOVED lines=12> */
[----:B--2---:R-:W-:Y:S01]  /*f150*/  FMNMX.FTZ R7, R154, R7, !PT ;  /* 0x000000079a077209 */ /* 0x004fe20007810000 */
[----:B------:R-:W-:-:S02]  /*f160*/  IMAD.MOV R154, RZ, RZ, -R185 ;  /* 0x000000ffff9a7224 */ /* 0x000fc400078e0ab9 */
[-C--:B------:R-:W-:Y:S01]  /*f170*/  FMUL.FTZ R44, R44, R8.reuse ;  /* 0x000000082c2c7220 */ /* 0x080fe20000410000 */
[----:B------:R-:W-:Y:S01]  /*f180*/  FMUL.FTZ R45, R45, R8 ;  /* 0x000000082d2d7220 */ /* 0x000fe20000410000 */
[C---:B------:R-:W-:Y:S01]  /*f190*/  FSETP.NEU.FTZ.AND P1, PT, R7.reuse, -INF , PT ;  /* 0xff8000000700780b */ /* 0x040fe20003f3d000 */
[----:B------:R-:W-:Y:S01]  /*f1a0*/  FMUL.FTZ R152, R7, R6 ;  /* 0x0000000607987220 */ /* 0x000fe20000410000 */
[----:B------:R-:W-:Y:S01]  /*f1b0*/  ISETP.NE.AND P2, PT, R19, R154, PT ;  /* 0x0000009a1300720c */ /* 0x000fe20003f45270 */
[----:B------:R-:W-:Y:S01]  /*f1c0*/  MUFU.EX2 R169, R169 ;  /* 0x000000a900a97308 */ /* 0x000fe20000000800 */
[-C--:B------:R-:W-:Y:S01]  /*f1d0*/  FMUL.FTZ R48, R48, R8.reuse ;  /* 0x0000000830307220 */ /* 0x080fe20000410000 */
[-C--:B------:R-:W-:Y:S01]  /*f1e0*/  FMUL.FTZ R49, R49, R8.reuse ;  /* 0x0000000831317220 */ /* 0x080fe20000410000 */
[----:B------:R-:W-:Y:S01]  /*f1f0*/  FSEL R152, R152, RZ, P1 ;  /* 0x000000ff98987208 */ /* 0x000fe20000800000 */
[-C--:B------:R-:W-:Y:S01]  /*f200*/  FMUL.FTZ R52, R52, R8.reuse ;  /* 0x0000000834347220 */ /* 0x080fe20000410000 */
[-C--:B------:R-:W-:Y:S01]  /*f210*/  FMUL.FTZ R53, R53, R8.reuse ;  /* 0x0000000835357220 */ /* 0x080fe20000410000 */
[-C--:B------:R-:W-:Y:S01]  /*f220*/  FMUL.FTZ R56, R56, R8.reuse ;  /* 0x0000000838387220 */ /* 0x080fe20000410000 */
[----:B------:R-:W-:Y:S01]  /*f230*/  FMUL.FTZ R57, R57, R8 ;  /* 0x0000000839397220 */ /* 0x000fe20000410000 */
[-CC-:B------:R-:W-:Y:S01]  /*f240*/  FFMA.FTZ R181, R155, R6.reuse, -R152.reuse ;  /* 0x000000069bb57223 */ /* 0x180fe20000010898 */
[----:B------:R-:W-:Y:S01]  /*f250*/  FSEL R155, R7, RZ, P1 ;  /* 0x000000ff079b7208 */ /* 0x000fe20000800000 */
[-CC-:B------:R-:W-:Y:S01]  /*f260*/  FFMA.FTZ R159, R159, R6.reuse, -R152.reuse ;  /* 0x000000069f9f7223 */ /* 0x180fe20000010898 */
[----:B------:R-:W-:Y:S01]  /*f270*/  FFMA.FTZ R218, R227, R6, -R152 ;  /* 0x00000006e3da7223 */ /* 0x000fe20000010898 */
[----:B------:R-:W-:-:S02]  /*f280*/  @!P2 IMAD R154, R157, 0x40, R22 ;  /* 0x000000409d9aa824 */ /* 0x000fc400078e0216 */
[-C--:B------:R-:W-:Y:S01]  /*f290*/  FFMA.FTZ R217, R225, R6.reuse, -R152 ;  /* 0x00000006e1d97223 */ /* 0x080fe20000010898 */
[----:B------:R-:W-:Y:S01]  /*f2a0*/  FADD.FTZ R155, -R155, R10 ;  /* 0x0000000a9b9b7221 */ /* 0x000fe20000010100 */
[-CC-:B------:R-:W-:Y:S01]  /*f2b0*/  FFMA.FTZ R221, R175, R6.reuse, -R152.reuse ;  /* 0x00000006afdd7223 */ /* 0x180fe20000010898 */
[----:B------:R0:W-:Y:S01]  /*f2c0*/  MUFU.EX2 R10, R159 ;  /* 0x0000009f000a7308 */ /* 0x0001e20000000800 */
[----:B------:R-:W-:Y:S01]  /*f2d0*/  @!P2 LEA R157, R154, UR38, 0x2 ;  /* 0x000000269a9dac11 */ /* 0x000fe2000f8e10ff */
[-C--:B------:R-:W-:Y:S01]  /*f2e0*/  FMUL.FTZ R155, R155, R6.reuse ;  /* 0x000000069b9b7220 */ /* 0x080fe20000410000 */
        /* <DEDUP_REMOVED lines=8> */
[-CC-:B------:R-:W-:Y:S01]  /*f370*/  FFMA.FTZ R225, R183, R6.reuse, -R152.reuse ;  /* 0x00000006b7e17223 */ /* 0x180fe20000010898 */
[----:B------:R-:W-:Y:S01]  /*f380*/  @!P2 STS [R157+0x38400], R8 ;  /* 0x038400089d00a388 */ /* 0x000fe20000000800 */
[-CC-:B------:R-:W-:Y:S01]  /*f390*/  FFMA.FTZ R158, R170, R6.reuse, -R152.reuse ;  /* 0x00000006aa9e7223 */ /* 0x180fe20000010898 */
[-CC-:B0-----:R-:W-:Y:S01]  /*f3a0*/  FFMA.FTZ R159, R171, R6.reuse, -R152.reuse ;  /* 0x00000006ab9f7223 */ /* 0x181fe20000010898 */
[----:B------:R-:W-:Y:S01]  /*f3b0*/  FFMA.FTZ R160, R174, R6, -R152 ;  /* 0x00000006aea07223 */ /* 0x000fe20000010898 */
[----:B------:R-:W-:Y:S01]  /*f3c0*/  MUFU.EX2 R218, R218 ;  /* 0x000000da00da7308 */ /* 0x000fe20000000800 */
[----:B------:R-:W-:Y:S01]  /*f3d0*/  F2FP.F16.F32.PACK_AB R152, R12, R11 ;  /* 0x0000000b0c98723e */ /* 0x000fe200000000ff */
[-C--:B------:R-:W-:Y:S01]  /*f3e0*/  FMUL.FTZ R60, R60, R8.reuse ;  /* 0x000000083c3c7220 */ /* 0x080fe20000410000 */
[----:B------:R-:W-:Y:S01]  /*f3f0*/  F2FP.F16.F32.PACK_AB R154, R14, R13 ;  /* 0x0000000d0e9a723e */ /* 0x000fe200000000ff */
[-C--:B------:R-:W-:Y:S01]  /*f400*/  FMUL.FTZ R61, R61, R8.reuse ;  /* 0x000000083d3d7220 */ /* 0x080fe20000410000 */
[-C--:B------:R-:W-:Y:S01]  /*f410*/  FMUL.FTZ R64, R64, R8.reuse ;  /* 0x0000000840407220 */ /* 0x080fe20000410000 */
[-C--:B------:R-:W-:Y:S01]  /*f420*/  FMUL.FTZ R65, R65, R8.reuse ;  /* 0x0000000841417220 */ /* 0x080fe20000410000 */
[-C--:B------:R-:W-:Y:S01]  /*f430*/  FMUL.FTZ R68, R68, R8.reuse ;  /* 0x0000000844447220 */ /* 0x080fe20000410000 */
[----:B------:R-:W0:Y:S01]  /*f440*/  MUFU.EX2 R181, R181 ;  /* 0x000000b500b57308 */ /* 0x000e220000000800 */
[----:B-1----:R1:W-:Y:S01]  /*f450*/  @!P2 STS [R157+0x38420], R219 ;  /* 0x038420db9d00a388 */ /* 0x0023e20000000800 */
        /* <DEDUP_REMOVED lines=22> */
[----:B------:R-:W1:Y:S01]  /*f5c0*/  MUFU.EX2 R171, R163 ;  /* 0x000000a300ab7308 */ /* 0x000e620000000800 */
[----:B--2---:R-:W-:Y:S01]  /*f5d0*/  F2FP.F16.F32.PACK_AB R155, R10, R217 ;  /* 0x000000d90a9b723e */ /* 0x004fe200000000ff */
        /* <DEDUP_REMOVED lines=107> */
[----:B0-----:R-:W-:Y:S01]  /*fc90*/  F2FP.F16.F32.PACK_AB R164, R180, R179 ;  /* 0x000000b3b4a4723e */ /* 0x001fe200000000ff */
[----:B------:R0:W-:Y:S01]  /*fca0*/  STSM.16.M88.4 [R186+0x36400], R152 ;  /* 0x03640098ba007844 */ /* 0x0001e20000000200 */
[----:B------:R-:W-:Y:S01]  /*fcb0*/  FFMA.FTZ R11, R8, R0, R11 ;  /* 0x00000000080b7223 */ /* 0x000fe2000001000b */
[----:B------:R-:W2:Y:S01]  /*fcc0*/  MUFU.EX2 R223, R223 ;  /* 0x000000df00df7308 */ /* 0x000ea20000000800 */
[----:B-1----:R-:W-:Y:S01]  /*fcd0*/  F2FP.F16.F32.PACK_AB R166, R216, R177 ;  /* 0x000000b1d8a6723e */ /* 0x002fe200000000ff */
[----:B------:R0:W-:Y:S01]  /*fce0*/  STSM.16.M88.4 [R187], R156 ;  /* 0x0000009cbb007844 */ /* 0x0001e20000000200 */
[----:B------:R-:W-:Y:S01]  /*fcf0*/  FFMA.FTZ R218, R219, R3, R218 ;  /* 0x00000003dbda7223 */ /* 0x000fe200000100da */
[----:B------:R-:W-:-:S02]  /*fd00*/  FADD.FTZ R12, R12, R11 ;  /* 0x0000000b0c0c7221 */ /* 0x000fc40000010000 */
        /* <DEDUP_REMOVED lines=17> */
[----:B-1----:R-:W-:Y:S02]  /*fe20*/  F2FP.F16.F32.PACK_AB R167, R225, R222 ;  /* 0x000000dee1a7723e */ /* 0x002fe400000000ff */
        /* <DEDUP_REMOVED lines=8> */
[----:B------:R-:W-:Y:S01]  /*feb0*/  UMOV UR11, 0x40000040 ;  /* 0x40000040000b7882 */ /* 0x000fe20000000000 */
[----:B------:R-:W-:Y:S01]  /*fec0*/  FADD.FTZ R182, R182, R183 ;  /* 0x000000b7b6b67221 */ /* 0x000fe20000010000 */
[----:B------:R-:W-:-:S03]  /*fed0*/  FADD.FTZ R176, R173, R176 ;  /* 0x000000b0adb07221 */ /* 0x000fc60000010000 */
        /* <DEDUP_REMOVED lines=9> */
[----:B------:R-:W-:Y:S02]  /*ff70*/  WARPGROUP.DEPBAR.LE gsb0, 0x0 ;  /* 0x00008000000079c5 */ /* 0x000fe40000010000 */
[----:B------:R-:W-:-:S06]  /*ff80*/  WARPGROUP.ARRIVE ;  /* 0x00000000000079c5 */ /* 0x000fcc0000000000 */
        /* <DEDUP_REMOVED lines=23> */
.L_x_3101:
        /* <DEDUP_REMOVED lines=9> */
.L_x_3083:
[----:B------:R-:W0:Y:S01]  /*10190*/  SHFL.BFLY PT, R9, R0, 0x2, 0x1f ;  /* 0x0c401f0000097f89 */ /* 0x000e2200000e0000 */
[----:B------:R-:W-:Y:S02]  /*101a0*/  IMAD.MOV R12, RZ, RZ, -R185 ;  /* 0x000000ffff0c7224 */ /* 0x000fe400078e0ab9 */
[----:B------:R-:W-:Y:S01]  /*101b0*/  IMAD.MOV.U32 R20, RZ, RZ, -0x800000 ;  /* 0xff800000ff147424 */ /* 0x000fe200078e00ff */
[----:B------:R-:W1:Y:S01]  /*101c0*/  SHFL.BFLY PT, R4, R3, 0x2, 0x1f ;  /* 0x0c401f0003047f89 */ /* 0x000e6200000e0000 */
[----:B------:R-:W-:Y:S01]  /*101d0*/  VIADD R202, R202, 0x1 ;  /* 0x00000001caca7836 */ /* 0x000fe20000000000 */
[----:B------:R-:W-:Y:S08]  /*101e0*/  BAR.ARV 0x8, 0x100 ;  /* 0x0204000000007b1d */ /* 0x000ff00000002000 */
[----:B------:R-:W-:Y:S01]  /*101f0*/  BAR.SYNC.DEFER_BLOCKING 0xf, 0x100 ;  /* 0x03c4000000007b1d */ /* 0x000fe20000010000 */
[----:B------:R-:W-:Y:S01]  /*10200*/  ISETP.NE.AND P0, PT, R19, R12, PT ;  /* 0x0000000c1300720c */ /* 0x000fe20003f05270 */
[----:B0-----:R-:W-:Y:S01]  /*10210*/  FADD.FTZ R8, R9, R0 ;  /* 0x0000000009087221 */ /* 0x001fe20000010000 */
[----:B------:R-:W-:-:S02]  /*10220*/  IMAD.MOV.U32 R0, RZ, RZ, RZ ;  /* 0x000000ffff007224 */ /* 0x000fc400078e00ff */
[----:B-1----:R-:W-:Y:S02]  /*10230*/  FADD.FTZ R10, R4, R3 ;  /* 0x00000003040a7221 */ /* 0x002fe40000010000 */
[----:B------:R-:W0:Y:S01]  /*10240*/  SHFL.BFLY PT, R9, R8, 0x1, 0x1f ;  /* 0x0c201f0008097f89 */ /* 0x000e2200000e0000 */
[----:B------:R-:W-:-:S03]  /*10250*/  IMAD.MOV.U32 R4, RZ, RZ, RZ ;  /* 0x000000ffff047224 */ /* 0x000fc600078e00ff */
[----:B------:R-:W1:Y:S01]  /*10260*/  SHFL.BFLY PT, R11, R10, 0x1, 0x1f ;  /* 0x0c201f000a0b7f89 */ /* 0x000e6200000e0000 */
[----:B0-----:R-:W-:Y:S01]  /*10270*/  FADD.FTZ R3, R8, R9 ;  /* 0x0000000908037221 */ /* 0x001fe20000010000 */
[----:B-1----:R-:W-:-:S04]  /*10280*/  FADD.FTZ R9, R10, R11 ;  /* 0x0000000b0a097221 */ /* 0x002fc80000010000 */
[----:B------:R-:W-:Y:S01]  /*10290*/  FSETP.NE.FTZ.AND P1, PT, R3, RZ, PT ;  /* 0x000000ff0300720b */ /* 0x000fe20003f35000 */
[----:B------:R-:W-:Y:S01]  /*102a0*/  IMAD.U32 R11, RZ, RZ, UR36 ;  /* 0x00000024ff0b7e24 */ /* 0x000fe2000f8e00ff */
[----:B------:R-:W-:Y:S01]  /*102b0*/  UIADD3 UR36, UR36, 0x1, URZ ;  /* 0x0000000124247890 */ /* 0x000fe2000fffe03f */
[----:B------:R-:W-:Y:S02]  /*102c0*/  FSETP.NE.FTZ.AND P2, PT, R9, RZ, PT ;  /* 0x000000ff0900720b */ /* 0x000fe40003f55000 */
[----:B------:R-:W-:Y:S01]  /*102d0*/  @!P0 IMAD R11, R11, 0x40, R22 ;  /* 0x000000400b0b8824 */ /* 0x000fe200078e0216 */
[----:B------:R-:W-:-:S04]  /*102e0*/  UISETP.NE.AND UP0, UPT, UR36, 0x2, UPT ;  /* 0x000000022400788c */ /* 0x000fc8000bf05270 */
[----:B------:R-:W-:Y:S01]  /*102f0*/  @!P0 LEA R11, R11, UR38, 0x2 ;  /* 0x000000260b0b8c11 */ /* 0x000fe2000f8e10ff */
[----:B------:R-:W-:Y:S02]  /*10300*/  USEL UR4, URZ, 0x1, UP0 ;  /* 0x000000013f047887 */ /* 0x000fe40008000000 */
[----:B------:R-:W0:Y:S01]  /*10310*/  @P1 MUFU.RCP R4, R3 ;  /* 0x0000000300041308 */ /* 0x000e220000001000 */
[----:B------:R-:W-:-:S03]  /*10320*/  USEL UR36, UR36, URZ, UP0 ;  /* 0x0000003f24247287 */ /* 0x000fc60008000000 */
[----:B------:R-:W-:-:S04]  /*10330*/  LOP3.LUT R2, R2, UR4, RZ, 0x3c, !PT ;  /* 0x0000000402027c12 */ /* 0x000fc8000f8e3cff */
        /* <DEDUP_REMOVED lines=73> */
[----:B------:R-:W-:Y:S01]  /*107d0*/  FMUL.FTZ R21, R91, R0 ;  /* 0x000000005b157220 */ /* 0x000fe20000410000 */
[----:B------:R-:W-:-:S02]  /*107e0*/  IMAD.MOV.U32 R3, RZ, RZ, -0x800000 ;  /* 0xff800000ff037424 */ /* 0x000fc400078e00ff */
[-C--:B------:R-:W-:Y:S01]  /*107f0*/  FMUL.FTZ R13, R42, R0.reuse ;  /* 0x000000002a0d7220 */ /* 0x080fe20000410000 */
        /* <DEDUP_REMOVED lines=66> */
.L_x_3013:
[----:B------:R-:W0:Y:S08]  /*10c20*/  S2UR UR39, SR_CgaCtaId ;  /* 0x00000000002779c3 */ /* 0x000e300000008800 */
[----:B------:R-:W-:Y:S06]  /*10c30*/  BAR.SYNC.DEFER_BLOCKING 0x5, 0x180 ;  /* 0x0146000000007b1d */ /* 0x000fec0000010000 */
[----:B------:R-:W-:Y:S01]  /*10c40*/  UMOV UR38, 0x400 ;  /* 0x0000040000267882 */ /* 0x000fe20000000000 */
[----:B------:R-:W-:Y:S01]  /*10c50*/  BSSY B0, `(.L_x_3103) ;  /* 0x00002d8000007945 */ /* 0x000fe20003800000 */
[----:B0-----:R-:W-:-:S09]  /*10c60*/  ULEA UR38, UR39, UR38, 0x18 ;  /* 0x0000002627267291 */ /* 0x001fd2000f8ec03f */
[----:B------:R-:W0:Y:S01]  /*10c70*/  LDS.128 R4, [UR38+0x388d0] ;  /* 0x0388d026ff047984 */ /* 0x000e220008000c00 */
[----:B------:R-:W-:Y:S06]  /*10c80*/  BAR.ARV 0x4, 0x180 ;  /* 0x0106000000007b1d */ /* 0x000fec0000002000 */
[----:B------:R-:W-:Y:S05]  /*10c90*/  @P0 BRA `(.L_x_3104) ;  /* 0x0000001c00f80947 */ /* 0x000fea0003800000 */
[----:B------:R-:W1:Y:S08]  /*10ca0*/  S2UR UR6, SR_SWINHI ;  /* 0x00000000000679c3 */ /* 0x000e700000002f00 */
        /* <DEDUP_REMOVED lines=17> */
[----:B------:R-:W-:Y:S01]  /*10dc0*/  IMAD.U32 R179, RZ, RZ, UR5 ;  /* 0x00000005ffb37e24 */ /* 0x000fe2000f8e00ff */
[----:B------:R-:W-:-:S02]  /*10dd0*/  F2FP.F16.F32.PACK_AB R32, R32, R163 ;  /* 0x000000a32020723e */ /* 0x000fc400000000ff */
[----:B------:R-:W-:Y:S01]  /*10de0*/  F2FP.F16.F32.PACK_AB R33, R67, R33 ;  /* 0x000000214321723e */ /* 0x000fe200000000ff */
[----:B------:R-:W-:Y:S01]  /*10df0*/  IMAD.WIDE R122, R207, 0x2, R178 ;  /* 0x00000002cf7a7825 */ /* 0x000fe200078e02b2 */
[----:B------:R-:W-:Y:S02]  /*10e00*/  F2FP.F16.F32.PACK_AB R88, R89, R88 ;  /* 0x000000585958723e */ /* 0x000fe400000000ff */
[----:B------:R-:W-:Y:S02]  /*10e10*/  F2FP.F16.F32.PACK_AB R89, R21, R90 ;  /* 0x0000005a1559723e */ /* 0x000fe400000000ff */
[C---:B------:R-:W-:Y:S02]  /*10e20*/  IADD3 R52, P3, R122.reuse, 0x2000, RZ ;  /* 0x000020007a347810 */ /* 0x040fe40007f7e0ff */
[C---:B------:R-:W-:Y:S02]  /*10e30*/  IADD3 R44, P0, R122.reuse, 0x40, RZ ;  /* 0x000000407a2c7810 */ /* 0x040fe40007f1e0ff */
[----:B------:R-:W-:Y:S01]  /*10e40*/  IADD3 R40, P1, R122, 0x20, RZ ;  /* 0x000000207a287810 */ /* 0x000fe20007f3e0ff */
[--C-:B------:R-:W-:Y:S01]  /*10e50*/  IMAD.X R53, RZ, RZ, R123.reuse, P3 ;  /* 0x000000ffff357224 */ /* 0x100fe200018e067b */
[----:B------:R-:W-:Y:S01]  /*10e60*/  LOP3.LUT R219, R52, 0x380, RZ, 0xc0, !PT ;  /* 0x0000038034db7812 */ /* 0x000fe200078ec0ff */
[--C-:B------:R-:W-:Y:S01]  /*10e70*/  IMAD.X R45, RZ, RZ, R123.reuse, P0 ;  /* 0x000000ffff2d7224 */ /* 0x100fe200000e067b */
[----:B------:R-:W-:Y:S01]  /*10e80*/  LOP3.LUT R183, R44, 0x380, RZ, 0xc0, !PT ;  /* 0x000003802cb77812 */ /* 0x000fe200078ec0ff */
[----:B------:R-:W-:Y:S01]  /*10e90*/  IMAD.X R41, RZ, RZ, R123, P1 ;  /* 0x000000ffff297224 */ /* 0x000fe200008e067b */
[----:B------:R-:W-:-:S02]  /*10ea0*/  SHF.R.U64 R219, R219, 0x3, RZ ;  /* 0x00000003dbdb7819 */ /* 0x000fc400000012ff */
[C---:B------:R-:W-:Y:S02]  /*10eb0*/  IADD3 R68, P1, R122.reuse, 0x4000, RZ ;  /* 0x000040007a447810 */ /* 0x040fe40007f3e0ff */
[----:B------:R-:W-:Y:S02]  /*10ec0*/  SHF.R.U64 R183, R183, 0x3, RZ ;  /* 0x00000003b7b77819 */ /* 0x000fe400000012ff */
[C---:B------:R-:W-:Y:S01]  /*10ed0*/  LOP3.LUT R37, R122.reuse, 0x380, RZ, 0xc0, !PT ;  /* 0x000003807a257812 */ /* 0x040fe200078ec0ff */
[--C-:B------:R-:W-:Y:S01]  /*10ee0*/  IMAD.X R69, RZ, RZ, R123.reuse, P1 ;  /* 0x000000ffff457224 */ /* 0x100fe200008e067b */
[C---:B------:R-:W-:Y:S02]  /*10ef0*/  IADD3 R48, P4, R122.reuse, 0x60, RZ ;  /* 0x000000607a307810 */ /* 0x040fe40007f9e0ff */
[C---:B------:R-:W-:Y:S02]  /*10f00*/  IADD3 R60, P5, R122.reuse, 0x2040, RZ ;  /* 0x000020407a3c7810 */ /* 0x040fe40007fbe0ff */
[C---:B------:R-:W-:Y:S01]  /*10f10*/  IADD3 R56, P6, R122.reuse, 0x2020, RZ ;  /* 0x000020207a387810 */ /* 0x040fe20007fde0ff */
[--C-:B------:R-:W-:Y:S01]  /*10f20*/  IMAD.X R49, RZ, RZ, R123.reuse, P4 ;  /* 0x000000ffff317224 */ /* 0x100fe200020e067b */
[----:B------:R-:W-:Y:S01]  /*10f30*/  IADD3 R64, P2, R122, 0x2060, RZ ;  /* 0x000020607a407810 */ /* 0x000fe20007f5e0ff */
[--C-:B------:R-:W-:Y:S01]  /*10f40*/  IMAD.X R61, RZ, RZ, R123.reuse, P5 ;  /* 0x000000ffff3d7224 */ /* 0x100fe200028e067b */
[----:B------:R-:W-:Y:S01]  /*10f50*/  LOP3.LUT R181, R40, 0x380, RZ, 0xc0, !PT ;  /* 0x0000038028b57812 */ /* 0x000fe200078ec0ff */
[--C-:B------:R-:W-:Y:S01]  /*10f60*/  IMAD.X R57, RZ, RZ, R123.reuse, P6 ;  /* 0x000000ffff397224 */ /* 0x100fe200030e067b */
[----:B------:R-:W-:Y:S01]  /*10f70*/  LOP3.LUT R52, R219, R52, RZ, 0x3c, !PT ;  /* 0x00000034db347212 */ /* 0x000fe200078e3cff */
[----:B------:R-:W-:Y:S01]  /*10f80*/  IMAD.X R65, RZ, RZ, R123, P2 ;  /* 0x000000ffff417224 */ /* 0x000fe200010e067b */
[----:B------:R-:W-:-:S02]  /*10f90*/  LOP3.LUT R44, R183, R44, RZ, 0x3c, !PT ;  /* 0x0000002cb72c7212 */ /* 0x000fc400078e3cff */
[----:B------:R-:W-:Y:S02]  /*10fa0*/  LOP3.LUT R219, R68, 0x380, RZ, 0xc0, !PT ;  /* 0x0000038044db7812 */ /* 0x000fe400078ec0ff */
[----:B------:R-:W-:Y:S02]  /*10fb0*/  SHF.R.U64 R37, R37, 0x3, RZ ;  /* 0x0000000325257819 */ /* 0x000fe400000012ff */
[----:B------:R-:W-:Y:S02]  /*10fc0*/  LOP3.LUT R217, R48, 0x380, RZ, 0xc0, !PT ;  /* 0x0000038030d97812 */ /* 0x000fe400078ec0ff */
[----:B------:R-:W-:Y:S02]  /*10fd0*/  LOP3.LUT R183, R60, 0x380, RZ, 0xc0, !PT ;  /* 0x000003803cb77812 */ /* 0x000fe400078ec0ff */
[----:B------:R-:W-:Y:S02]  /*10fe0*/  SHF.R.U64 R181, R181, 0x3, RZ ;  /* 0x00000003b5b57819 */ /* 0x000fe400000012ff */
[----:B------:R-:W-:-:S02]  /*10ff0*/  IADD3 R18, P0, R122, 0x4020, RZ ;  /* 0x000040207a127810 */ /* 0x000fc40007f1e0ff */
[C---:B------:R-:W-:Y:S02]  /*11000*/  IADD3 R30, P4, R122.reuse, 0x4040, RZ ;  /* 0x000040407a1e7810 */ /* 0x040fe40007f9e0ff */
[C---:B------:R-:W-:Y:S01]  /*11010*/  IADD3 R36, P3, R122.reuse, 0x4060, RZ ;  /* 0x000040607a247810 */ /* 0x040fe20007f7e0ff */
[--C-:B------:R-:W-:Y:S01]  /*11020*/  IMAD.X R73, RZ, RZ, R123.reuse, P0 ;  /* 0x000000ffff497224 */ /* 0x100fe200000e067b */
[C---:B------:R-:W-:Y:S01]  /*11030*/  IADD3 R26, P6, R122.reuse, 0x6000, RZ ;  /* 0x000060007a1a7810 */ /* 0x040fe20007fde0ff */
[--C-:B------:R-:W-:Y:S01]  /*11040*/  IMAD.X R103, RZ, RZ, R123.reuse, P4 ;  /* 0x000000ffff677224 */ /* 0x100fe200020e067b */
[C---:B------:R-:W-:Y:S01]  /*11050*/  IADD3 R0, P5, R122.reuse, 0x6020, RZ ;  /* 0x000060207a007810 */ /* 0x040fe20007fbe0ff */
[--C-:B------:R-:W-:Y:S01]  /*11060*/  IMAD.X R107, RZ, RZ, R123.reuse, P3 ;  /* 0x000000ffff6b7224 */ /* 0x100fe200018e067b */
[C---:B------:R-:W-:Y:S01]  /*11070*/  IADD3 R17, P2, R122.reuse, 0x6040, RZ ;  /* 0x000060407a117810 */ /* 0x040fe20007f5e0ff */
[--C-:B------:R-:W-:Y:S01]  /*11080*/  IMAD.X R111, RZ, RZ, R123.reuse, P6 ;  /* 0x000000ffff6f7224 */ /* 0x100fe200030e067b */
[----:B0-----:R-:W-:Y:S01]  /*11090*/  IADD3 R4, P1, R122, 0x6060, RZ ;  /* 0x000060607a047810 */ /* 0x001fe20007f3e0ff */
[--C-:B------:R-:W-:Y:S01]  /*110a0*/  IMAD.X R115, RZ, RZ, R123.reuse, P5 ;  /* 0x000000ffff737224 */ /* 0x100fe200028e067b */
[----:B------:R-:W-:Y:S01]  /*110b0*/  SHF.R.U64 R219, R219, 0x3, RZ ;  /* 0x00000003dbdb7819 */ /* 0x000fe200000012ff */
[--C-:B------:R-:W-:Y:S01]  /*110c0*/  IMAD.X R119, RZ, RZ, R123.reuse, P2 ;  /* 0x000000ffff777224 */ /* 0x100fe200010e067b */
[----:B------:R-:W-:Y:S01]  /*110d0*/  LOP3.LUT R122, R37, R122, RZ, 0x3c, !PT ;  /* 0x0000007a257a7212 */ /* 0x000fe200078e3cff */
[----:B------:R-:W-:Y:S01]  /*110e0*/  IMAD.X R37, RZ, RZ, R123, P1 ;  /* 0x000000ffff257224 */ /* 0x000fe200008e067b */
[----:B------:R-:W-:-:S02]  /*110f0*/  SHF.R.U64 R217, R217, 0x3, RZ ;  /* 0x00000003d9d97819 */ /* 0x000fc400000012ff */
[----:B------:R-:W-:Y:S02]  /*11100*/  SHF.R.U64 R183, R183, 0x3, RZ ;  /* 0x00000003b7b77819 */ /* 0x000fe400000012ff */
[----:B------:R-:W-:Y:S02]  /*11110*/  LOP3.LUT R40, R181, R40, RZ, 0x3c, !PT ;  /* 0x00000028b5287212 */ /* 0x000fe400078e3cff */
[----:B------:R-:W-:Y:S02]  /*11120*/  LOP3.LUT R181, R56, 0x380, RZ, 0xc0, !PT ;  /* 0x0000038038b57812 */ /* 0x000fe400078ec0ff */
[----:B------:R-:W-:Y:S02]  /*11130*/  LOP3.LUT R68, R219, R68, RZ, 0x3c, !PT ;  /* 0x00000044db447212 */ /* 0x000fe400078e3cff */
[----:B------:R-:W-:Y:S02]  /*11140*/  LOP3.LUT R48, R217, R48, RZ, 0x3c, !PT ;  /* 0x00000030d9307212 */ /* 0x000fe400078e3cff */
[----:B------:R-:W-:-:S02]  /*11150*/  LOP3.LUT R60, R183, R60, RZ, 0x3c, !PT ;  /* 0x0000003cb73c7212 */ /* 0x000fc400078e3cff */
[----:B------:R-:W-:Y:S02]  /*11160*/  LOP3.LUT R219, R26, 0x380, RZ, 0xc0, !PT ;  /* 0x000003801adb7812 */ /* 0x000fe400078ec0ff */
[----:B------:R-:W-:Y:S02]  /*11170*/  MOV R122, R122 ;  /* 0x0000007a007a7202 */ /* 0x000fe40000000f00 */
[----:B------:R-:W-:Y:S02]  /*11180*/  LOP3.LUT R27, R0, 0x380, RZ, 0xc0, !PT ;  /* 0x00000380001b7812 */ /* 0x000fe400078ec0ff */
[----:B------:R-:W-:Y:S01]  /*11190*/  LOP3.LUT R217, R64, 0x380, RZ, 0xc0, !PT ;  /* 0x0000038040d97812 */ /* 0x000fe200078ec0ff */
[----:B------:R0:W-:Y:S01]  /*111a0*/  STSM.16.M88.4 [R122], R8 ;  /* 0x000000087a007844 */ /* 0x0001e20000000200 */
[----:B------:R-:W-:Y:S02]  /*111b0*/  LOP3.LUT R183, R30, 0x380, RZ, 0xc0, !PT ;  /* 0x000003801eb77812 */ /* 0x000fe400078ec0ff */
[----:B------:R-:W-:-:S02]  /*111c0*/  SHF.R.U64 R181, R181, 0x3, RZ ;  /* 0x00000003b5b57819 */ /* 0x000fc400000012ff */
[----:B------:R-:W-:Y:S02]  /*111d0*/  SHF.R.U64 R219, R219, 0x3, RZ ;  /* 0x00000003dbdb7819 */ /* 0x000fe400000012ff */
[----:B------:R-:W-:Y:S02]  /*111e0*/  SHF.R.U64 R27, R27, 0x3, RZ ;  /* 0x000000031b1b7819 */ /* 0x000fe400000012ff */
[----:B------:R-:W-:Y:S02]  /*111f0*/  SHF.R.U64 R217, R217, 0x3, RZ ;  /* 0x00000003d9d97819 */ /* 0x000fe400000012ff */
[----:B------:R-:W-:Y:S02]  /*11200*/  SHF.R.U64 R183, R183, 0x3, RZ ;  /* 0x00000003b7b77819 */ /* 0x000fe400000012ff */
[----:B------:R-:W-:Y:S02]  /*11210*/  MOV R40, R40 ;  /* 0x0000002800287202 */ /* 0x000fe40000000f00 */
[----:B------:R-:W-:-:S02]  /*11220*/  LOP3.LUT R56, R181, R56, RZ, 0x3c, !PT ;  /* 0x00000038b5387212 */ /* 0x000fc400078e3cff */
[----:B0-----:R-:W-:Y:S02]  /*11230*/  F2FP.F16.F32.PACK_AB R8, R173, R175 ;  /* 0x000000afad08723e */ /* 0x001fe400000000ff */
[----:B------:R-:W-:Y:S02]  /*11240*/  F2FP.F16.F32.PACK_AB R9, R35, R34 ;  /* 0x000000222309723e */ /* 0x000fe400000000ff */
[----:B------:R-:W-:Y:S02]  /*11250*/  F2FP.F16.F32.PACK_AB R10, R171, R174 ;  /* 0x000000aeab0a723e */ /* 0x000fe400000000ff */
[----:B------:R-:W-:Y:S02]  /*11260*/  F2FP.F16.F32.PACK_AB R11, R39, R38 ;  /* 0x00000026270b723e */ /* 0x000fe400000000ff */
[----:B------:R-:W-:Y:S02]  /*11270*/  MOV R44, R44 ;  /* 0x0000002c002c7202 */ /* 0x000fe40000000f00 */
[----:B------:R-:W-:Y:S01]  /*11280*/  LOP3.LUT R110, R219, R26, RZ, 0x3c, !PT ;  /* 0x0000001adb6e7212 */ /* 0x000fe200078e3cff */
[----:B------:R0:W-:Y:S01]  /*11290*/  STSM.16.M88.4 [R40], R8 ;  /* 0x0000000828007844 */ /* 0x0001e20000000200 */
[----:B------:R-:W-:-:S02]  /*112a0*/  LOP3.LUT R114, R27, R0, RZ, 0x3c, !PT ;  /* 0x000000001b727212 */ /* 0x000fc400078e3cff */
[----:B------:R-:W-:Y:S01]  /*112b0*/  LOP3.LUT R64, R217, R64, RZ, 0x3c, !PT ;  /* 0x00000040d9407212 */ /* 0x000fe200078e3cff */
[----:B------:R-:W-:Y:S01]  /*112c0*/  STSM.16.M88.4 [R44], R12 ;  /* 0x0000000c2c007844 */ /* 0x000fe20000000200 */
[----:B------:R-:W-:Y:S02]  /*112d0*/  LOP3.LUT R102, R183, R30, RZ, 0x3c, !PT ;  /* 0x0000001eb7667212 */ /* 0x000fe400078e3cff */
[----:B------:R-:W-:Y:S02]  /*112e0*/  MOV R48, R48 ;  /* 0x0000003000307202 */ /* 0x000fe40000000f00 */
[----:B------:R-:W-:Y:S02]  /*112f0*/  F2FP.F16.F32.PACK_AB R26, R165, R167 ;  /* 0x000000a7a51a723e */ /* 0x000fe400000000ff */
[----:B------:R-:W-:Y:S02]  /*11300*/  F2FP.F16.F32.PACK_AB R27, R55, R54 ;  /* 0x00000036371b723e */ /* 0x000fe400000000ff */
[----:B------:R-:W-:-:S02]  /*11310*/  MOV R52, R52 ;  /* 0x0000003400347202 */ /* 0x000fc40000000f00 */
[----:B------:R-:W-:Y:S01]  /*11320*/  F2FP.F16.F32.PACK_AB R30, R162, R164 ;  /* 0x000000a4a21e723e */ /* 0x000fe200000000ff */
[----:B------:R1:W-:Y:S01]  /*11330*/  STSM.16.M88.4 [R48], R24 ;  /* 0x0000001830007844 */ /* 0x0003e20000000200 */
[----:B------:R-:W-:Y:S02]  /*11340*/  MOV R56, R56 ;  /* 0x0000003800387202 */ /* 0x000fe40000000f00 */
[----:B------:R-:W-:Y:S01]  /*11350*/  F2FP.F16.F32.PACK_AB R34, R159, R161 ;  /* 0x000000a19f22723e */ /* 0x000fe200000000ff */
[----:B------:R-:W-:Y:S01]  /*11360*/  STSM.16.M88.4 [R52], R28 ;  /* 0x0000001c34007844 */ /* 0x000fe20000000200 */
[----:B------:R-:W-:Y:S02]  /*11370*/  F2FP.F16.F32.PACK_AB R35, R71, R70 ;  /* 0x000000464723723e */ /* 0x000fe400000000ff */
[----:B------:R-:W-:Y:S02]  /*11380*/  MOV R60, R60 ;  /* 0x0000003c003c7202 */ /* 0x000fe40000000f00 */
[----:B0-----:R-:W-:Y:S01]  /*11390*/  F2FP.F16.F32.PACK_AB R8, R152, R160 ;  /* 0x000000a09808723e */ /* 0x001fe200000000ff */
[----:B------:R-:W-:Y:S01]  /*113a0*/  STSM.16.M88.4 [R56], R32 ;  /* 0x0000002038007844 */ /* 0x000fe20000000200 */
[----:B------:R-:W-:-:S02]  /*113b0*/  F2FP.F16.F32.PACK_AB R9, R75, R74 ;  /* 0x0000004a4b09723e */ /* 0x000fc400000000ff */
[----:B------:R-:W-:Y:S02]  /*113c0*/  F2FP.F16.F32.PACK_AB R10, R77, R158 ;  /* 0x0000009e4d0a723e */ /* 0x000fe400000000ff */
[----:B------:R-:W-:Y:S01]  /*113d0*/  F2FP.F16.F32.PACK_AB R11, R79, R78 ;  /* 0x0000004e4f0b723e */ /* 0x000fe200000000ff */
[----:B-1----:R-:W0:Y:S01]  /*113e0*/  LDC.64 R24, c[0x0][0xd00] ;  /* 0x00034000ff187b82 */ /* 0x002e220000000a00 */
[----:B------:R-:W-:Y:S02]  /*113f0*/  MOV R64, R64 ;  /* 0x0000004000407202 */ /* 0x000fe40000000f00 */
[----:B------:R-:W-:Y:S01]  /*11400*/  F2FP.F16.F32.PACK_AB R12, R81, R80 ;  /* 0x00000050510c723e */ /* 0x000fe200000000ff */
[----:B------:R1:W-:Y:S01]  /*11410*/  STSM.16.M88.4 [R60], R8 ;  /* 0x000000083c007844 */ /* 0x0003e20000000200 */
[----:B------:R-:W-:Y:S02]  /*11420*/  F2FP.F16.F32.PACK_AB R13, R83, R82 ;  /* 0x00000052530d723e */ /* 0x000fe400000000ff */
[----:B------:R-:W-:-:S02]  /*11430*/  F2FP.F16.F32.PACK_AB R14, R85, R84 ;  /* 0x00000054550e723e */ /* 0x000fc400000000ff */
[----:B------:R-:W-:Y:S02]  /*11440*/  F2FP.F16.F32.PACK_AB R15, R87, R86 ;  /* 0x00000056570f723e */ /* 0x000fe400000000ff */
[----:B------:R-:W-:Y:S02]  /*11450*/  LOP3.LUT R181, R18, 0x380, RZ, 0xc0, !PT ;  /* 0x0000038012b57812 */ /* 0x000fe400078ec0ff */
[----:B------:R-:W-:Y:S01]  /*11460*/  LOP3.LUT R217, R36, 0x380, RZ, 0xc0, !PT ;  /* 0x0000038024d97812 */ /* 0x000fe200078ec0ff */
[----:B------:R2:W-:Y:S01]  /*11470*/  STSM.16.M88.4 [R64], R12 ;  /* 0x0000000c40007844 */ /* 0x0005e20000000200 */
[----:B------:R-:W-:Y:S02]  /*11480*/  SHF.R.U64 R181, R181, 0x3, RZ ;  /* 0x00000003b5b57819 */ /* 0x000fe400000012ff */
[----:B------:R-:W-:Y:S02]  /*11490*/  LOP3.LUT R123, R4, 0x380, RZ, 0xc0, !PT ;  /* 0x00000380047b7812 */ /* 0x000fe400078ec0ff */
[----:B------:R-:W-:Y:S01]  /*114a0*/  SHF.R.U64 R217, R217, 0x3, RZ ;  /* 0x00000003d9d97819 */ /* 0x000fe200000012ff */
[----:B-1----:R-:W1:Y:S01]  /*114b0*/  LDC.64 R8, c[0x0][0xd00] ;  /* 0x00034000ff087b82 */ /* 0x002e620000000a00 */
[----:B------:R-:W-:-:S02]  /*114c0*/  LOP3.LUT R72, R181, R18, RZ, 0x3c, !PT ;  /* 0x00000012b5487212 */ /* 0x000fc400078e3cff */
[----:B------:R-:W-:Y:S02]  /*114d0*/  LOP3.LUT R18, R17, 0x380, RZ, 0xc0, !PT ;  /* 0x0000038011127812 */ /* 0x000fe400078ec0ff */
[----:B------:R-:W-:Y:S02]  /*114e0*/  SHF.R.U64 R123, R123, 0x3, RZ ;  /* 0x000000037b7b7819 */ /* 0x000fe400000012ff */
[----:B------:R-:W-:Y:S02]  /*114f0*/  LOP3.LUT R106, R217, R36, RZ, 0x3c, !PT ;  /* 0x00000024d96a7212 */ /* 0x000fe400078e3cff */
[----:B------:R-:W-:Y:S01]  /*11500*/  SHF.R.U64 R18, R18, 0x3, RZ ;  /* 0x0000000312127819 */ /* 0x000fe200000012ff */
[----:B--2---:R-:W2:Y:S01]  /*11510*/  LDC.64 R12, c[0x0][0xd08] ;  /* 0x00034200ff0c7b82 */ /* 0x004ea20000000a00 */
[----:B------:R-:W-:Y:S02]  /*11520*/  F2FP.F16.F32.PACK_AB R96, R97, R96 ;  /* 0x000000606160723e */ /* 0x000fe400000000ff */
[----:B------:R-:W-:-:S02]  /*11530*/  LOP3.LUT R36, R123, R4, RZ, 0x3c, !PT ;  /* 0x000000047b247212 */ /* 0x000fc400078e3cff */
[----:B------:R-:W-:Y:S02]  /*11540*/  MOV R68, R68 ;  /* 0x0000004400447202 */ /* 0x000fe40000000f00 */
[----:B------:R-:W-:Y:S02]  /*11550*/  F2FP.F16.F32.PACK_AB R90, R93, R92 ;  /* 0x0000005c5d5a723e */ /* 0x000fe400000000ff */
[----:B------:R-:W-:Y:S02]  /*11560*/  F2FP.F16.F32.PACK_AB R91, R95, R91 ;  /* 0x0000005b5f5b723e */ /* 0x000fe400000000ff */
[----:B------:R-:W-:Y:S02]  /*11570*/  F2FP.F16.F32.PACK_AB R97, R99, R98 ;  /* 0x000000626361723e */ /* 0x000fe400000000ff */
[----:B------:R-:W-:Y:S01]  /*11580*/  MOV R72, R72 ;  /* 0x0000004800487202 */ /* 0x000fe20000000f00 */
[----:B-1----:R-:W-:Y:S01]  /*11590*/  IMAD.WIDE R10, R194, 0x4, R8 ;  /* 0x00000004c20a7825 */ /* 0x002fe200078e0208 */
[----:B------:R-:W-:Y:S01]  /*115a0*/  MOV R4, R106 ;  /* 0x0000006a00047202 */ /* 0x000fe20000000f00 */
[----:B------:R-:W-:Y:S01]  /*115b0*/  STSM.16.M88.4 [R68], R88 ;  /* 0x0000005844007844 */ /* 0x000fe20000000200 */
[----:B------:R-:W-:-:S02]  /*115c0*/  F2FP.F16.F32.PACK_AB R98, R101, R100 ;  /* 0x000000646562723e */ /* 0x000fc400000000ff */
[----:B------:R-:W-:Y:S02]  /*115d0*/  F2FP.F16.F32.PACK_AB R104, R105, R104 ;  /* 0x000000686968723e */ /* 0x000fe400000000ff */
[----:B------:R-:W-:Y:S02]  /*115e0*/  LOP3.LUT R118, R18, R17, RZ, 0x3c, !PT ;  /* 0x0000001112767212 */ /* 0x000fe400078e3cff */
[----:B------:R-:W-:Y:S02]  /*115f0*/  MOV R102, R102 ;  /* 0x0000006600667202 */ /* 0x000fe40000000f00 */
[----:B--2---:R-:W-:Y:S01]  /*11600*/  ISETP.NE.U32.AND P6, PT, R12, RZ, PT ;  /* 0x000000ff0c00720c */ /* 0x004fe20003fc5070 */
[----:B------:R-:W-:Y:S01]  /*11610*/  IMAD R9, R201, 0x40, R190 ;  /* 0x00000040c9097824 */ /* 0x000fe200078e02be */
[----:B------:R-:W-:Y:S02]  /*11620*/  F2FP.F16.F32.PACK_AB R99, R46, R42 ;  /* 0x0000002a2e63723e */ /* 0x000fe400000000ff */
[----:B------:R-:W-:-:S02]  /*11630*/  ISETP.NE.AND.EX P6, PT, R13, RZ, PT, P6 ;  /* 0x000000ff0d00720c */ /* 0x000fc40003fc5360 */
[----:B------:R-:W-:Y:S01]  /*11640*/  MOV R0, R114 ;  /* 0x0000007200007202 */ /* 0x000fe20000000f00 */
[----:B------:R-:W-:Y:S01]  /*11650*/  STSM.16.M88.4 [R72], R96 ;  /* 0x0000006048007844 */ /* 0x000fe20000000200 */
[----:B------:R-:W-:Y:S02]  /*11660*/  F2FP.F16.F32.PACK_AB R105, R58, R50 ;  /* 0x000000323a69723e */ /* 0x000fe400000000ff */
[----:B------:R-:W-:Y:S02]  /*11670*/  F2FP.F16.F32.PACK_AB R106, R109, R108 ;  /* 0x0000006c6d6a723e */ /* 0x000fe400000000ff */
[----:B------:R-:W-:Y:S02]  /*11680*/  F2FP.F16.F32.PACK_AB R107, R76, R66 ;  /* 0x000000424c6b723e */ /* 0x000fe400000000ff */
[----:B------:R-:W-:Y:S02]  /*11690*/  F2FP.F16.F32.PACK_AB R112, R113, R112 ;  /* 0x000000707170723e */ /* 0x000fe400000000ff */
[----:B------:R-:W-:Y:S01]  /*116a0*/  F2FP.F16.F32.PACK_AB R113, R153, R94 ;  /* 0x0000005e9971723e */ /* 0x000fe200000000ff */
[----:B------:R-:W-:Y:S01]  /*116b0*/  STSM.16.M88.4 [R102], R104 ;  /* 0x0000006866007844 */ /* 0x000fe20000000200 */
[----:B------:R-:W-:-:S02]  /*116c0*/  F2FP.F16.F32.PACK_AB R114, R117, R116 ;  /* 0x000000747572723e */ /* 0x000fc400000000ff */
[----:B------:R-:W-:Y:S02]  /*116d0*/  F2FP.F16.F32.PACK_AB R115, R155, R154 ;  /* 0x0000009a9b73723e */ /* 0x000fe400000000ff */
[----:B------:R-:W-:Y:S02]  /*116e0*/  F2FP.F16.F32.PACK_AB R120, R121, R120 ;  /* 0x000000787978723e */ /* 0x000fe400000000ff */
[----:B------:R-:W-:Y:S02]  /*116f0*/  F2FP.F16.F32.PACK_AB R128, R129, R128 ;  /* 0x000000808180723e */ /* 0x000fe400000000ff */
[----:B------:R-:W-:Y:S02]  /*11700*/  MOV R110, R110 ;  /* 0x0000006e006e7202 */ /* 0x000fe40000000f00 */
[----:B------:R-:W-:Y:S02]  /*11710*/  F2FP.F16.F32.PACK_AB R122, R125, R124 ;  /* 0x0000007c7d7a723e */ /* 0x000fe400000000ff */
[----:B------:R-:W-:-:S02]  /*11720*/  F2FP.F16.F32.PACK_AB R123, R127, R126 ;  /* 0x0000007e7f7b723e */ /* 0x000fc400000000ff */
[----:B------:R-:W-:Y:S02]  /*11730*/  F2FP.F16.F32.PACK_AB R136, R137, R136 ;  /* 0x000000888988723e */ /* 0x000fe400000000ff */
[----:B------:R-:W-:Y:S01]  /*11740*/  F2FP.F16.F32.PACK_AB R144, R145, R144 ;  /* 0x000000909190723e */ /* 0x000fe200000000ff */
[----:B------:R-:W-:Y:S01]  /*11750*/  IMAD.WIDE R178, R9, 0x2, R178 ;  /* 0x0000000209b27825 */ /* 0x000fe200078e02b2 */
[----:B------:R-:W-:Y:S01]  /*11760*/  F2FP.F16.F32.PACK_AB R121, R157, R156 ;  /* 0x0000009c9d79723e */ /* 0x000fe200000000ff */
[----:B------:R1:W-:Y:S01]  /*11770*/  STSM.16.M88.4 [R4], R112 ;  /* 0x0000007004007844 */ /* 0x0003e20000000200 */
[----:B------:R-:W-:Y:S01]  /*11780*/  F2FP.F16.F32.PACK_AB R129, R131, R130 ;  /* 0x000000828381723e */ /* 0x000fe200000000ff */
[----:B------:R-:W2:Y:S01]  /*11790*/  @P6 LDC.64 R8, c[0x0][0xd08] ;  /* 0x00034200ff086b82 */ /* 0x000ea20000000a00 */
[----:B------:R-:W-:Y:S01]  /*117a0*/  F2FP.F16.F32.PACK_AB R130, R133, R132 ;  /* 0x000000848582723e */ /* 0x000fe200000000ff */
[----:B------:R-:W-:Y:S01]  /*117b0*/  STSM.16.M88.4 [R110], R120 ;  /* 0x000000786e007844 */ /* 0x000fe20000000200 */
[----:B------:R-:W-:-:S02]  /*117c0*/  F2FP.F16.F32.PACK_AB R131, R135, R134 ;  /* 0x000000868783723e */ /* 0x000fc400000000ff */
[----:B------:R-:W-:Y:S02]  /*117d0*/  F2FP.F16.F32.PACK_AB R137, R139, R138 ;  /* 0x0000008a8b89723e */ /* 0x000fe400000000ff */
[----:B------:R-:W-:Y:S01]  /*117e0*/  MOV R118, R118 ;  /* 0x0000007600767202 */ /* 0x000fe20000000f00 */
[----:B------:R3:W-:Y:S01]  /*117f0*/  STSM.16.M88.4 [R0], R128 ;  /* 0x0000008000007844 */ /* 0x0007e20000000200 */
[----:B------:R-:W-:Y:S02]  /*11800*/  F2FP.F16.F32.PACK_AB R138, R141, R140 ;  /* 0x0000008c8d8a723e */ /* 0x000fe400000000ff */
[----:B------:R-:W-:Y:S02]  /*11810*/  F2FP.F16.F32.PACK_AB R139, R143, R142 ;  /* 0x0000008e8f8b723e */ /* 0x000fe400000000ff */
[----:B------:R-:W-:Y:S01]  /*11820*/  F2FP.F16.F32.PACK_AB R145, R147, R146 ;  /* 0x000000929391723e */ /* 0x000fe200000000ff */
[----:B------:R-:W-:Y:S01]  /*11830*/  ULDC UR4, c[0x0][0xb88] ;  /* 0x0002e20000047ab9 */ /* 0x000fe20000000800 */
[----:B------:R-:W-:Y:S01]  /*11840*/  MOV R36, R36 ;  /* 0x0000002400247202 */ /* 0x000fe20000000f00 */
[----:B------:R-:W-:Y:S01]  /*11850*/  STSM.16.M88.4 [R118], R136 ;  /* 0x0000008876007844 */ /* 0x000fe20000000200 */
[----:B------:R-:W-:Y:S01]  /*11860*/  F2FP.F16.F32.PACK_AB R146, R149, R148 ;  /* 0x000000949592723e */ /* 0x000fe200000000ff */
[----:B-1----:R-:W-:Y:S01]  /*11870*/  IMAD.MOV.U32 R4, RZ, RZ, RZ ;  /* 0x000000ffff047224 */ /* 0x002fe200078e00ff */
[----:B------:R-:W-:-:S02]  /*11880*/  F2FP.F16.F32.PACK_AB R147, R151, R150 ;  /* 0x000000969793723e */ /* 0x000fc400000000ff */
[----:B0-----:R-:W-:-:S03]  /*11890*/  ISETP.NE.U32.AND P0, PT, R24, RZ, PT ;  /* 0x000000ff1800720c */ /* 0x001fc60003f05070 */
[----:B------:R0:W-:Y:S01]  /*118a0*/  STSM.16.M88.4 [R36], R144 ;  /* 0x0000009024007844 */ /* 0x0001e20000000200 */
[----:B------:R-:W-:Y:S01]  /*118b0*/  BAR.SYNC.DEFER_BLOCKING 0x1, 0x100 ;  /* 0x0044000000007b1d */ /* 0x000fe20000010000 */
[----:B------:R-:W-:Y:S01]  /*118c0*/  ISETP.NE.AND.EX P0, PT, R25, RZ, PT, P0 ;  /* 0x000000ff1900720c */ /* 0x000fe20003f05300 */
[----:B---3--:R-:W-:Y:S02]  /*118d0*/  IMAD.U32 R0, RZ, RZ, UR4 ;  /* 0x00000004ff007e24 */ /* 0x008fe4000f8e00ff */
[----:B--2---:R-:W-:-:S10]  /*118e0*/  @P6 IMAD.WIDE R8, R194, 0x4, R8 ;  /* 0x00000004c2086825 */ /* 0x004fd400078e0208 */
[----:B------:R1:W5:Y:S01]  /*118f0*/  @P0 LDG.E R4, desc[UR40][R10.64] ;  /* 0x000000280a040981 */ /* 0x000362000c1e1900 */
[C---:B------:R-:W-:Y:S02]  /*11900*/  IADD3 R13, P1, R178.reuse, 0x1000, RZ ;  /* 0x00001000b20d7810 */ /* 0x040fe40007f3e0ff */
[C---:B------:R-:W-:Y:S01]  /*11910*/  IADD3 R25, P2, R178.reuse, 0x2000, RZ ;  /* 0x00002000b2197810 */ /* 0x040fe20007f5e0ff */
[----:B------:R1:W5:Y:S01]  /*11920*/  @P6 LDG.E R0, desc[UR40][R8.64] ;  /* 0x0000002808006981 */ /* 0x000362000c1e1900 */
        /* <DEDUP_REMOVED lines=18> */
[C---:B------:R-:W-:Y:S02]  /*11a50*/  IADD3 R37, P5, R178.reuse, 0x5000, RZ ;  /* 0x00005000b2257810 */ /* 0x040fe40007fbe0ff */
[----:B------:R-:W-:-:S02]  /*11a60*/  IADD3 R41, P1, R178, 0x6000, RZ ;  /* 0x00006000b2297810 */ /* 0x000fc40007f3e0ff */
[C---:B------:R-:W-:Y:S02]  /*11a70*/  IADD3 R45, P2, R178.reuse, 0x7000, RZ ;  /* 0x00007000b22d7810 */ /* 0x040fe40007f5e0ff */
[C---:B------:R-:W-:Y:S02]  /*11a80*/  IADD3 R49, P3, R178.reuse, 0x8000, RZ ;  /* 0x00008000b2317810 */ /* 0x040fe40007f7e0ff */
[----:B------:R-:W-:Y:S02]  /*11a90*/  IADD3 R53, P4, R178, 0x9000, RZ ;  /* 0x00009000b2357810 */ /* 0x000fe40007f9e0ff */
[----:B------:R-:W-:Y:S02]  /*11aa0*/  P2R R14, PR, RZ, 0x20 ;  /* 0x00000020ff0e7803 */ /* 0x000fe40000000000 */
[----:B0-----:R-:W-:Y:S02]  /*11ab0*/  LOP3.LUT R36, R37, 0x380, RZ, 0xc0, !PT ;  /* 0x0000038025247812 */ /* 0x001fe400078ec0ff */
[----:B------:R-:W-:-:S02]  /*11ac0*/  LOP3.LUT R40, R41, 0x380, RZ, 0xc0, !PT ;  /* 0x0000038029287812 */ /* 0x000fc400078ec0ff */
[----:B------:R-:W-:Y:S02]  /*11ad0*/  LOP3.LUT R44, R45, 0x380, RZ, 0xc0, !PT ;  /* 0x000003802d2c7812 */ /* 0x000fe400078ec0ff */
[----:B------:R-:W-:Y:S02]  /*11ae0*/  LOP3.LUT R48, R49, 0x380, RZ, 0xc0, !PT ;  /* 0x0000038031307812 */ /* 0x000fe400078ec0ff */
[----:B------:R-:W-:Y:S02]  /*11af0*/  LOP3.LUT R52, R53, 0x380, RZ, 0xc0, !PT ;  /* 0x0000038035347812 */ /* 0x000fe400078ec0ff */
[----:B------:R-:W-:Y:S02]  /*11b00*/  IADD3 R57, P5, R178, 0xa000, RZ ;  /* 0x0000a000b2397810 */ /* 0x000fe40007fbe0ff */
[----:B------:R-:W-:Y:S02]  /*11b10*/  SHF.R.U64 R36, R36, 0x3, RZ ;  /* 0x0000000324247819 */ /* 0x000fe400000012ff */
[----:B------:R-:W-:-:S02]  /*11b20*/  SHF.R.U64 R40, R40, 0x3, RZ ;  /* 0x0000000328287819 */ /* 0x000fc400000012ff */
[----:B------:R-:W-:Y:S02]  /*11b30*/  SHF.R.U64 R44, R44, 0x3, RZ ;  /* 0x000000032c2c7819 */ /* 0x000fe400000012ff */
[----:B------:R-:W-:Y:S02]  /*11b40*/  SHF.R.U64 R48, R48, 0x3, RZ ;  /* 0x0000000330307819 */ /* 0x000fe400000012ff */
[----:B------:R-:W-:Y:S02]  /*11b50*/  SHF.R.U64 R52, R52, 0x3, RZ ;  /* 0x0000000334347819 */ /* 0x000fe400000012ff */
[----:B------:R-:W-:Y:S02]  /*11b60*/  LOP3.LUT R56, R57, 0x380, RZ, 0xc0, !PT ;  /* 0x0000038039387812 */ /* 0x000fe400078ec0ff */
[----:B------:R-:W-:Y:S02]  /*11b70*/  LOP3.LUT R36, R36, R37, RZ, 0x3c, !PT ;  /* 0x0000002524247212 */ /* 0x000fe400078e3cff */
[----:B------:R-:W-:-:S02]  /*11b80*/  LOP3.LUT R40, R40, R41, RZ, 0x3c, !PT ;  /* 0x0000002928287212 */ /* 0x000fc400078e3cff */
[----:B------:R-:W-:Y:S02]  /*11b90*/  LOP3.LUT R44, R44, R45, RZ, 0x3c, !PT ;  /* 0x0000002d2c2c7212 */ /* 0x000fe400078e3cff */
[----:B------:R-:W-:Y:S02]  /*11ba0*/  LOP3.LUT R48, R48, R49, RZ, 0x3c, !PT ;  /* 0x0000003130307212 */ /* 0x000fe400078e3cff */
[----:B------:R-:W-:Y:S02]  /*11bb0*/  LOP3.LUT R52, R52, R53, RZ, 0x3c, !PT ;  /* 0x0000003534347212 */ /* 0x000fe400078e3cff */
[----:B------:R-:W-:Y:S01]  /*11bc0*/  SHF.R.U64 R56, R56, 0x3, RZ ;  /* 0x0000000338387819 */ /* 0x000fe200000012ff */
[----:B-1----:R-:W-:Y:S06]  /*11bd0*/  @P6 BRA `(.L_x_3105) ;  /* 0x0000000000106947 */ /* 0x002fec0003800000 */
[----:B------:R-:W-:Y:S05]  /*11be0*/  @!P0 BRA `(.L_x_3105) ;  /* 0x00000000000c8947 */ /* 0x000fea0003800000 */
[----:B------:R-:W2:Y:S04]  /*11bf0*/  LDG.E R9, desc[UR40][R10.64] ;  /* 0x000000280a097981 */ /* 0x000ea8000c1e1900 */
[----:B-----5:R-:W2:Y:S02]  /*11c00*/  LDG.E R0, desc[UR40][R10.64+0x4] ;  /* 0x000004280a007981 */ /* 0x020ea4000c1e1900 */
[----:B--2---:R-:W-:-:S07]  /*11c10*/  IMAD.IADD R0, R0, 0x1, -R9 ;  /* 0x0000000100007824 */ /* 0x004fce00078e0a09 */
.L_x_3105:
[----:B------:R-:W0:Y:S01]  /*11c20*/  SHFL.IDX PT, R8, R203, RZ, 0x1f ;  /* 0x00001fffcb087589 */ /* 0x000e2200000e0000 */
[----:B------:R-:W-:Y:S01]  /*11c30*/  ISETP.NE.AND P6, PT, R14, RZ, PT ;  /* 0x000000ff0e00720c */ /* 0x000fe20003fc5270 */
        /* <DEDUP_REMOVED lines=17> */
[----:B------:R-:W-:Y:S02]  /*11d50*/  LOP3.LUT R11, R178, 0x380, RZ, 0xc0, !PT ;  /* 0x00000380b20b7812 */ /* 0x000fe400078ec0ff */
[----:B0-----:R-:W-:-:S02]  /*11d60*/  ISETP.NE.AND P4, PT, R8, RZ, PT ;  /* 0x000000ff0800720c */ /* 0x001fc40003f85270 */
[----:B------:R-:W-:Y:S02]  /*11d70*/  LOP3.LUT R9, R10, 0x380, RZ, 0xc0, !PT ;  /* 0x000003800a097812 */ /* 0x000fe400078ec0ff */
[----:B------:R-:W-:Y:S02]  /*11d80*/  SHF.R.U64 R60, R60, 0x3, RZ ;  /* 0x000000033c3c7819 */ /* 0x000fe400000012ff */
[----:B------:R-:W-:Y:S02]  /*11d90*/  SHF.R.U64 R64, R64, 0x3, RZ ;  /* 0x0000000340407819 */ /* 0x000fe400000012ff */
[----:B------:R-:W-:Y:S02]  /*11da0*/  SHF.R.U64 R68, R68, 0x3, RZ ;  /* 0x0000000344447819 */ /* 0x000fe400000012ff */
[----:B------:R-:W-:Y:S02]  /*11db0*/  SHF.R.U64 R72, R72, 0x3, RZ ;  /* 0x0000000348487819 */ /* 0x000fe400000012ff */
[----:B------:R-:W-:-:S02]  /*11dc0*/  SHF.R.U64 R11, R11, 0x3, RZ ;  /* 0x000000030b0b7819 */ /* 0x000fc400000012ff */
[----:B------:R-:W-:Y:S02]  /*11dd0*/  SHF.R.U64 R9, R9, 0x3, RZ ;  /* 0x0000000309097819 */ /* 0x000fe400000012ff */
[----:B------:R-:W-:Y:S02]  /*11de0*/  SHF.R.S32.HI R8, RZ, 0x1f, R194 ;  /* 0x0000001fff087819 */ /* 0x000fe400000114c2 */
        /* <DEDUP_REMOVED lines=10> */
[----:B------:R-:W-:Y:S02]  /*11e90*/  SHF.R.S32.HI R18, RZ, 0x1f, R193 ;  /* 0x0000001fff127819 */ /* 0x000fe400000114c1 */
[----:B------:R-:W-:Y:S02]  /*11ea0*/  SEL R83, R194, RZ, !P0 ;  /* 0x000000ffc2537207 */ /* 0x000fe40004000000 */
[----:B------:R-:W-:Y:S02]  /*11eb0*/  SEL R80, R8, RZ, !P0 ;  /* 0x000000ff08507207 */ /* 0x000fe40004000000 */
[----:B-----5:R-:W-:Y:S01]  /*11ec0*/  SHF.R.S32.HI R81, RZ, 0x1f, R4 ;  /* 0x0000001fff517819 */ /* 0x020fe20000011404 */
[----:B------:R-:W-:Y:S06]  /*11ed0*/  @P4 BRA `(.L_x_3106) ;  /* 0x0000000000b84947 */ /* 0x000fec0003800000 */
[----:B------:R-:W0:Y:S01]  /*11ee0*/  LDC R21, c[0x0][0xce8] ;  /* 0x00033a00ff157b82 */ /* 0x000e220000000800 */
[----:B------:R-:W-:Y:S01]  /*11ef0*/  ULDC.64 UR4, c[0x0][0xc90] ;  /* 0x0003240000047ab9 */ /* 0x000fe20000000a00 */
[----:B------:R-:W-:Y:S02]  /*11f00*/  IMAD.IADD R26, R191, 0x1, R184 ;  /* 0x00000001bf1a7824 */ /* 0x000fe400078e02b8 */
[----:B------:R-:W-:Y:S02]  /*11f10*/  IMAD R10, R18, UR4, RZ ;  /* 0x00000004120a7c24 */ /* 0x000fe4000f8e02ff */
[----:B------:R-:W-:Y:S02]  /*11f20*/  IMAD.MOV.U32 R8, RZ, RZ, R4 ;  /* 0x000000ffff087224 */ /* 0x000fe400078e0004 */
[----:B------:R-:W-:Y:S02]  /*11f30*/  IMAD R15, R193, UR5, R10 ;  /* 0x00000005c10f7c24 */ /* 0x000fe4000f8e020a */
[----:B------:R-:W-:-:S02]  /*11f40*/  IMAD.MOV.U32 R9, RZ, RZ, R81 ;  /* 0x000000ffff097224 */ /* 0x000fc400078e0051 */
[----:B------:R-:W-:Y:S01]  /*11f50*/  IMAD.WIDE.U32 R8, R193, UR4, R8 ;  /* 0x00000004c1087c25 */ /* 0x000fe2000f8e0008 */
[----:B------:R-:W-:-:S03]  /*11f60*/  ULDC.64 UR4, c[0x0][0xc98] ;  /* 0x0003260000047ab9 */ /* 0x000fc60000000a00 */
[----:B------:R-:W-:Y:S02]  /*11f70*/  IMAD.IADD R9, R9, 0x1, R15 ;  /* 0x0000000109097824 */ /* 0x000fe400078e020f */
        /* <DEDUP_REMOVED lines=10> */
[----:B------:R-:W-:-:S03]  /*12020*/  IADD3 R8, P0, R11, R8, RZ ;  /* 0x000000080b087210 */ /* 0x000fc60007f1e0ff */
[----:B------:R-:W-:Y:S02]  /*12030*/  IMAD R15, R21, R14, R26 ;  /* 0x0000000e150f7224 */ /* 0x000fe400078e021a */
[----:B------:R-:W-:Y:S01]  /*12040*/  IMAD R14, R83, UR5, R10 ;  /* 0x00000005530e7c24 */ /* 0x000fe2000f8e020a */
[----:B------:R-:W-:Y:S01]  /*12050*/  ULDC.64 UR4, c[0x0][0xc88] ;  /* 0x0003220000047ab9 */ /* 0x000fe20000000a00 */
[----:B------:R-:W-:Y:S01]  /*12060*/  IMAD.IADD R26, R22, 0x1, R184 ;  /* 0x00000001161a7824 */ /* 0x000fe200078e02b8 */
[----:B------:R-:W-:Y:S01]  /*12070*/  SHF.R.S32.HI R10, RZ, 0x1f, R15 ;  /* 0x0000001fff0a7819 */ /* 0x000fe2000001140f */
[----:B------:R-:W-:Y:S01]  /*12080*/  IMAD R21, R0, R21, RZ ;  /* 0x0000001500157224 */ /* 0x000fe200078e02ff */
        /* <DEDUP_REMOVED lines=16> */
[----:B------:R-:W1:Y:S06]  /*12190*/  SHFL.IDX PT, R11, R17, 0x1, 0x1c1f ;  /* 0x003c1f00110b7f89 */ /* 0x000e6c00000e0000 */
[----:B0-----:R0:W-:Y:S04]  /*121a0*/  @!P1 ST.E desc[UR40][R8.64], R20 ;  /* 0x0000001408009985 */ /* 0x0011e8000c101928 */
[----:B-1----:R0:W-:Y:S02]  /*121b0*/  @!P0 ST.E desc[UR40][R10.64], R3 ;  /* 0x000000030a008985 */ /* 0x0021e4000c101928 */
.L_x_3106:
[----:B------:R-:W1:Y:S01]  /*121c0*/  LDC R85, c[0x0][0xce8] ;  /* 0x00033a00ff557b82 */ /* 0x000e620000000800 */
[----:B------:R-:W-:Y:S01]  /*121d0*/  ULDC.64 UR4, c[0x0][0xba0] ;  /* 0x0002e80000047ab9 */ /* 0x000fe20000000a00 */
[----:B------:R-:W-:Y:S01]  /*121e0*/  ULDC UR8, c[0x0][0xbc8] ;  /* 0x0002f20000087ab9 */ /* 0x000fe20000000800 */
[----:B0-----:R-:W-:Y:S01]  /*121f0*/  IMAD R3, R81, UR4, RZ ;  /* 0x0000000451037c24 */ /* 0x001fe2000f8e02ff */
[----:B------:R-:W-:Y:S01]  /*12200*/  ISETP.GE.AND P0, PT, R199, UR8, PT ;  /* 0x00000008c7007c0c */ /* 0x000fe2000bf06270 */
[----:B------:R-:W-:Y:S01]  /*12210*/  IMAD.WIDE.U32 R20, R4, UR4, RZ ;  /* 0x0000000404147c25 */ /* 0x000fe2000f8e00ff */
[----:B------:R-:W-:Y:S01]  /*12220*/  ISETP.GE.AND P1, PT, R190, UR8, PT ;  /* 0x00000008be007c0c */ /* 0x000fe2000bf26270 */
[----:B------:R0:W5:Y:S01]  /*12230*/  LD.E.128 R8, desc[UR40][R178.64] ;  /* 0x00000028b2087980 */ /* 0x000162000c101d00 */
[----:B------:R-:W-:Y:S01]  /*12240*/  ULDC.64 UR6, c[0x0][0xb80] ;  /* 0x0002e00000067ab9 */ /* 0x000fe20000000a00 */
[----:B------:R-:W-:Y:S01]  /*12250*/  IMAD R17, R4, UR5, R3 ;  /* 0x0000000504117c24 */ /* 0x000fe2000f8e0203 */
[----:B------:R-:W-:Y:S01]  /*12260*/  SEL R4, RZ, 0xffffffff, P0 ;  /* 0xffffffffff047807 */ /* 0x000fe20000000000 */
[----:B------:R-:W-:Y:S01]  /*12270*/  ULDC.64 UR4, c[0x0][0xbe8] ;  /* 0x0002fa0000047ab9 */ /* 0x000fe20000000a00 */
[----:B------:R-:W5:Y:S04]  /*12280*/  LD.E.128 R12, desc[UR40][R12.64] ;  /* 0x000000280c0c7980 */ /* 0x000f68000c101d00 */
[----:B------:R-:W5:Y:S04]  /*12290*/  LD.E.128 R24, desc[UR40][R24.64] ;  /* 0x0000002818187980 */ /* 0x000f68000c101d00 */
[----:B------:R-:W5:Y:S01]  /*122a0*/  LD.E.128 R28, desc[UR40][R28.64] ;  /* 0x000000281c1c7980 */ /* 0x000f62000c101d00 */
[----:B-1----:R-:W-:Y:S01]  /*122b0*/  ISETP.NE.AND P2, PT, R85, 0x1, PT ;  /* 0x000000015500780c */ /* 0x002fe20003f45270 */
[----:B------:R-:W-:Y:S01]  /*122c0*/  IMAD.SHL.U32 R4, R4, 0x2, RZ ;  /* 0x0000000204047824 */ /* 0x000fe200078e00ff */
[----:B------:R-:W-:Y:S01]  /*122d0*/  SEL R3, RZ, 0x1, P1 ;  /* 0x00000001ff037807 */ /* 0x000fe20000800000 */
[----:B------:R-:W5:Y:S01]  /*122e0*/  LD.E.128 R32, desc[UR40][R32.64] ;  /* 0x0000002820207980 */ /* 0x000f62000c101d00 */
[----:B------:R-:W-:-:S02]  /*122f0*/  ISETP.GE.AND P1, PT, R198, UR8, PT ;  /* 0x00000008c6007c0c */ /* 0x000fc4000bf26270 */
[----:B------:R-:W-:Y:S01]  /*12300*/  LOP3.LUT R3, R4, 0x2, R3, 0xe2, !PT ;  /* 0x0000000204037812 */ /* 0x000fe200078ee203 */
[----:B------:R-:W5:Y:S01]  /*12310*/  LD.E.128 R36, desc[UR40][R36.64] ;  /* 0x0000002824247980 */ /* 0x000f62000c101d00 */
[----:B------:R-:W-:-:S03]  /*12320*/  SEL R4, RZ, 0xffffffff, P1 ;  /* 0xffffffffff047807 */ /* 0x000fc60000800000 */
[----:B------:R-:W5:Y:S02]  /*12330*/  LD.E.128 R40, desc[UR40][R40.64] ;  /* 0x0000002828287980 */ /* 0x000f64000c101d00 */
[----:B------:R-:W1:Y:S01]  /*12340*/  @P2 LDC R87, c[0x0][0xcec] ;  /* 0x00033b00ff572b82 */ /* 0x000e620000000800 */
[----:B------:R-:W-:Y:S01]  /*12350*/  ISETP.GE.AND P0, PT, R197, UR8, PT ;  /* 0x00000008c5007c0c */ /* 0x000fe2000bf06270 */
[----:B------:R-:W-:Y:S01]  /*12360*/  IMAD.SHL.U32 R4, R4, 0x4, RZ ;  /* 0x0000000404047824 */ /* 0x000fe200078e00ff */
[----:B------:R-:W5:Y:S04]  /*12370*/  LD.E.128 R44, desc[UR40][R44.64] ;  /* 0x000000282c2c7980 */ /* 0x000f68000c101d00 */
[----:B------:R-:W5:Y:S01]  /*12380*/  LD.E.128 R48, desc[UR40][R48.64] ;  /* 0x0000002830307980 */ /* 0x000f62000c101d00 */
[----:B------:R-:W2:Y:S01]  /*12390*/  @P2 LDC R89, c[0x0][0xcf0] ;  /* 0x00033c00ff592b82 */ /* 0x000ea20000000800 */
[----:B------:R-:W-:Y:S01]  /*123a0*/  IMAD.IADD R21, R21, 0x1, R17 ;  /* 0x0000000115157824 */ /* 0x000fe200078e0211 */
[----:B------:R-:W-:Y:S01]  /*123b0*/  SEL R17, RZ, 0xffffffff, P0 ;  /* 0xffffffffff117807 */ /* 0x000fe20000000000 */
[----:B------:R-:W5:Y:S01]  /*123c0*/  LD.E.128 R52, desc[UR40][R52.64] ;  /* 0x0000002834347980 */ /* 0x000f62000c101d00 */
[----:B------:R-:W-:Y:S01]  /*123d0*/  LOP3.LUT R4, R4, 0x4, R3, 0xe2, !PT ;  /* 0x0000000404047812 */ /* 0x000fe200078ee203 */
[----:B------:R-:W-:Y:S01]  /*123e0*/  IMAD R3, R200, 0x20, R201 ;  /* 0x00000020c8037824 */ /* 0x000fe200078e02c9 */
[----:B------:R-:W-:Y:S01]  /*123f0*/  ISETP.GE.AND P0, PT, R196, UR8, PT ;  /* 0x00000008c4007c0c */ /* 0x000fe2000bf06270 */
[----:B------:R-:W-:Y:S01]  /*12400*/  IMAD R18, R18, UR4, RZ ;  /* 0x0000000412127c24 */ /* 0x000fe2000f8e02ff */
[----:B------:R-:W5:Y:S01]  /*12410*/  LD.E.128 R56, desc[UR40][R56.64] ;  /* 0x0000002838387980 */ /* 0x000f62000c101d00 */
[----:B------:R-:W-:-:S02]  /*12420*/  IMAD.SHL.U32 R17, R17, 0x8, RZ ;  /* 0x0000000811117824 */ /* 0x000fc400078e00ff */
[----:B------:R-:W-:Y:S01]  /*12430*/  IMAD.IADD R82, R184, 0x1, R3 ;  /* 0x00000001b8527824 */ /* 0x000fe200078e0203 */
[----:B------:R-:W5:Y:S01]  /*12440*/  LD.E.128 R60, desc[UR40][R60.64] ;  /* 0x000000283c3c7980 */ /* 0x000f62000c101d00 */
[C---:B------:R-:W-:Y:S01]  /*12450*/  IMAD R81, R193.reuse, UR5, R18 ;  /* 0x00000005c1517c24 */ /* 0x040fe2000f8e0212 */
[----:B------:R-:W-:Y:S01]  /*12460*/  SEL R18, RZ, 0xffffffff, P0 ;  /* 0xffffffffff127807 */ /* 0x000fe20000000000 */
[----:B------:R-:W-:Y:S01]  /*12470*/  IMAD.WIDE.U32 R20, R193, UR4, R20 ;  /* 0x00000004c1147c25 */ /* 0x000fe2000f8e0014 */
[----:B------:R-:W-:Y:S01]  /*12480*/  LOP3.LUT R17, R17, 0x8, R4, 0xe2, !PT ;  /* 0x0000000811117812 */ /* 0x000fe200078ee204 */
[----:B------:R-:W-:Y:S01]  /*12490*/  ULDC.64 UR4, c[0x0][0xbf0] ;  /* 0x0002fc0000047ab9 */ /* 0x000fe20000000a00 */
[----:B------:R-:W5:Y:S01]  /*124a0*/  LD.E.128 R64, desc[UR40][R64.64] ;  /* 0x0000002840407980 */ /* 0x000f62000c101d00 */
[----:B-1----:R-:W-:-:S03]  /*124b0*/  @P2 IMAD.HI.U32 R4, R82, R87, RZ ;  /* 0x0000005752042227 */ /* 0x002fc600078e00ff */
[----:B------:R-:W5:Y:S01]  /*124c0*/  LD.E.128 R68, desc[UR40][R68.64] ;  /* 0x0000002844447980 */ /* 0x000f62000c101d00 */
[----:B------:R-:W-:Y:S02]  /*124d0*/  IMAD.IADD R21, R21, 0x1, R81 ;  /* 0x0000000115157824 */ /* 0x000fe400078e0251 */
[----:B------:R-:W-:Y:S01]  /*124e0*/  IMAD R80, R80, UR4, RZ ;  /* 0x0000000450507c24 */ /* 0x000fe2000f8e02ff */
[----:B------:R-:W5:Y:S01]  /*124f0*/  LD.E.128 R72, desc[UR40][R72.64] ;  /* 0x0000002848487980 */ /* 0x000f62000c101d00 */
[----:B------:R-:W-:Y:S02]  /*12500*/  IMAD.SHL.U32 R18, R18, 0x10, RZ ;  /* 0x0000001012127824 */ /* 0x000fe400078e00ff */
[----:B------:R-:W-:Y:S01]  /*12510*/  IMAD.MOV.U32 R3, RZ, RZ, R82 ;  /* 0x000000ffff037224 */ /* 0x000fe200078e0052 */
[----:B--2---:R-:W-:Y:S01]  /*12520*/  @P2 SHF.R.U32.HI R3, RZ, R89, R4 ;  /* 0x00000059ff032219 */ /* 0x004fe20000011604 */
[----:B------:R-:W-:Y:S01]  /*12530*/  IMAD R81, R83, UR5, R80 ;  /* 0x0000000553517c24 */ /* 0x000fe2000f8e0250 */
[----:B------:R-:W-:Y:S01]  /*12540*/  ISETP.GE.AND P0, PT, R195, UR8, PT ;  /* 0x00000008c3007c0c */ /* 0x000fe2000bf06270 */
[----:B------:R-:W-:Y:S01]  /*12550*/  IMAD.WIDE.U32 R20, R83, UR4, R20 ;  /* 0x0000000453147c25 */ /* 0x000fe2000f8e0014 */
[----:B------:R-:W-:Y:S01]  /*12560*/  LOP3.LUT R4, R18, 0x10, R17, 0xe2, !PT ;  /* 0x0000001012047812 */ /* 0x000fe200078ee211 */
[----:B------:R-:W-:Y:S01]  /*12570*/  ULDC.64 UR4, c[0x0][0xbe0] ;  /* 0x0002f80000047ab9 */ /* 0x000fe20000000a00 */
[----:B------:R-:W-:Y:S01]  /*12580*/  SHF.R.S32.HI R17, RZ, 0x1f, R3 ;  /* 0x0000001fff117819 */ /* 0x000fe20000011403 */
[----:B------:R-:W-:Y:S01]  /*12590*/  IMAD.IADD R21, R21, 0x1, R81 ;  /* 0x0000000115157824 */ /* 0x000fe200078e0251 */
[----:B------:R-:W-:Y:S01]  /*125a0*/  SEL R18, RZ, 0xffffffff, P0 ;  /* 0xffffffffff127807 */ /* 0x000fe20000000000 */
[----:B------:R-:W-:Y:S01]  /*125b0*/  IMAD.MOV R81, RZ, RZ, -R3 ;  /* 0x000000ffff517224 */ /* 0x000fe200078e0a03 */
[----:B------:R-:W5:Y:S01]  /*125c0*/  LD.E.128 R76, desc[UR40][R76.64] ;  /* 0x000000284c4c7980 */ /* 0x000f62000c101d00 */
[----:B------:R-:W-:Y:S01]  /*125d0*/  IMAD R80, R17, UR4, RZ ;  /* 0x0000000411507c24 */ /* 0x000fe2000f8e02ff */
[----:B------:R-:W-:Y:S01]  /*125e0*/  ISETP.GE.AND P0, PT, R205, UR8, PT ;  /* 0x00000008cd007c0c */ /* 0x000fe2000bf06270 */
[----:B------:R-:W-:Y:S01]  /*125f0*/  IMAD R17, R85, R81, R82 ;  /* 0x0000005155117224 */ /* 0x000fe200078e0252 */
[----:B------:R-:W-:Y:S01]  /*12600*/  @!PT LDS RZ, [RZ] ;  /* 0x00000000fffff984 */ /* 0x000fe20000000800 */
[----:B------:R-:W-:Y:S01]  /*12610*/  @!PT LDS RZ, [RZ] ;  /* 0x00000000fffff984 */ /* 0x000fe20000000800 */
[----:B------:R-:W-:Y:S01]  /*12620*/  @!PT LDS RZ, [RZ] ;  /* 0x00000000fffff984 */ /* 0x000fe20000000800 */
[----:B------:R-:W-:Y:S01]  /*12630*/  @!PT LDS RZ, [RZ] ;  /* 0x00000000fffff984 */ /* 0x000fe20000000800 */
[----:B------:R1:W-:Y:S06]  /*12640*/  MEMBAR.ALL.CTA ;  /* 0x0000000000007992 */ /* 0x0003ec0000008000 */
[----:B-1----:R-:W1:Y:S01]  /*12650*/  FENCE.VIEW.ASYNC.S ;  /* 0x00000000000073c6 */ /* 0x002e620000000000 */
[----:B------:R-:W-:Y:S01]  /*12660*/  IMAD.SHL.U32 R83, R18, 0x20, RZ ;  /* 0x0000002012537824 */ /* 0x000fe200078e00ff */
[----:B------:R-:W-:Y:S01]  /*12670*/  BSSY B1, `(.L_x_3107) ;  /* 0x000003a000017945 */ /* 0x000fe20003800000 */
[C---:B------:R-:W-:Y:S01]  /*12680*/  IMAD R81, R3.reuse, UR5, R80 ;  /* 0x0000000503517c24 */ /* 0x040fe2000f8e0250 */
[----:B------:R-:W-:Y:S01]  /*12690*/  SHF.R.S32.HI R18, RZ, 0x1f, R17 ;  /* 0x0000001fff127819 */ /* 0x000fe20000011411 */
[----:B------:R-:W-:Y:S01]  /*126a0*/  IMAD.WIDE.U32 R20, R3, UR4, R20 ;  /* 0x0000000403147c25 */ /* 0x000fe2000f8e0014 */
[----:B------:R-:W-:Y:S01]  /*126b0*/  LOP3.LUT R4, R83, 0x20, R4, 0xe2, !PT ;  /* 0x0000002053047812 */ /* 0x000fe200078ee204 */
[----:B------:R-:W-:Y:S01]  /*126c0*/  ULDC.64 UR4, c[0x0][0xbd8] ;  /* 0x0002f60000047ab9 */ /* 0x000fe20000000a00 */
[----:B------:R-:W-:Y:S01]  /*126d0*/  SEL R3, RZ, 0x40, P0 ;  /* 0x00000040ff037807 */ /* 0x000fe20000000000 */
[----:B------:R-:W-:Y:S01]  /*126e0*/  IMAD.IADD R21, R21, 0x1, R81 ;  /* 0x0000000115157824 */ /* 0x000fe200078e0251 */
[----:B------:R-:W-:Y:S01]  /*126f0*/  ISETP.GE.AND P0, PT, R204, UR8, PT ;  /* 0x00000008cc007c0c */ /* 0x000fe2000bf06270 */
[----:B------:R-:W-:Y:S01]  /*12700*/  IMAD R18, R18, UR4, RZ ;  /* 0x0000000412127c24 */ /* 0x000fe2000f8e02ff */
[----:B------:R-:W-:Y:S01]  /*12710*/  LOP3.LUT R3, R4, R3, RZ, 0xfc, !PT ;  /* 0x0000000304037212 */ /* 0x000fe200078efcff */
[----:B------:R-:W-:Y:S01]  /*12720*/  IMAD R89, R0, R85, RZ ;  /* 0x0000005500597224 */ /* 0x000fe200078e02ff */
[----:B------:R-:W-:Y:S01]  /*12730*/  SEL R0, RZ, 0x80, P0 ;  /* 0x00000080ff007807 */ /* 0x000fe20000000000 */
[----:B------:R-:W-:-:S02]  /*12740*/  IMAD.IADD R4, R201, 0x1, R184 ;  /* 0x00000001c9047824 */ /* 0x000fc400078e02b8 */
[----:B------:R-:W-:Y:S01]  /*12750*/  IMAD R81, R17, UR5, R18 ;  /* 0x0000000511517c24 */ /* 0x000fe2000f8e0212 */
[----:B------:R-:W-:Y:S01]  /*12760*/  LOP3.LUT R0, R3, R0, RZ, 0xfc, !PT ;  /* 0x0000000003007212 */ /* 0x000fe200078efcff */
[----:B------:R-:W-:Y:S01]  /*12770*/  IMAD.WIDE.U32 R20, R17, UR4, R20 ;  /* 0x0000000411147c25 */ /* 0x000fe2000f8e0014 */
[----:B------:R-:W-:Y:S01]  /*12780*/  UIADD3 UR4, UR38, 0x38820, URZ ;  /* 0x0003882026047890 */ /* 0x000fe2000fffe03f */
[----:B------:R-:W-:Y:S02]  /*12790*/  ISETP.GE.AND P0, PT, R4, R89, PT ;  /* 0x000000590400720c */ /* 0x000fe40003f06270 */
[----:B------:R-:W-:Y:S01]  /*127a0*/  IMAD.IADD R17, R21, 0x1, R81 ;  /* 0x0000000115117824 */ /* 0x000fe200078e0251 */
[----:B------:R-:W-:Y:S01]  /*127b0*/  UPRMT UR4, URZ, 0x654, UR4 ;  /* 0x000006543f047896 */ /* 0x000fe20008000004 */
[----:B------:R-:W-:-:S04]  /*127c0*/  LEA R18, P1, R20, UR6, 0x1 ;  /* 0x0000000614127c11 */ /* 0x000fc8000f8208ff */
        /* <DEDUP_REMOVED lines=28> */
[----:B--2---:R-:W-:Y:S02]  /*12990*/  @P4 LEA R24, P5, R204, R80, 0x1 ;  /* 0x00000050cc184211 */ /* 0x004fe400078a08ff */
[-C--:B------:R-:W-:Y:S01]  /*129a0*/  @!P1 LEA.HI.X R11, R195, R81.reuse, R211, 0x1, P6 ;  /* 0x00000051c30b9211 */ /* 0x080fe200030f0cd3 */
[----:B------:R3:W-:Y:S01]  /*129b0*/  @!P2 ST.E.128 desc[UR40][R8.64], R48 ;  /* 0x000000300800a985 */ /* 0x0007e2000c101d28 */
[----:B------:R-:W-:-:S02]  /*129c0*/  @P0 LEA.HI.X R21, R205, R81, R210, 0x1, P3 ;  /* 0x00000051cd150211 */ /* 0x000fc400018f0cd2 */
[----:B------:R-:W-:Y:S01]  /*129d0*/  @P4 LEA.HI.X R25, R204, R81, R209, 0x1, P5 ;  /* 0x00000051cc194211 */ /* 0x000fe200028f0cd1 */
[----:B------:R3:W-:Y:S04]  /*129e0*/  @!P1 ST.E.128 desc[UR40][R10.64], R56 ;  /* 0x000000380a009985 */ /* 0x0007e8000c101d28 */
[----:B------:R3:W-:Y:S04]  /*129f0*/  @P0 ST.E.128 desc[UR40][R20.64], R64 ;  /* 0x0000004014000985 */ /* 0x0007e8000c101d28 */
[----:B------:R3:W-:Y:S02]  /*12a00*/  @P4 ST.E.128 desc[UR40][R24.64], R72 ;  /* 0x0000004818004985 */ /* 0x0007e4000c101d28 */
.L_x_3108:
[----:B------:R-:W-:Y:S05]  /*12a10*/  BSYNC B1 ;  /* 0x0000000000017941 */ /* 0x000fea0003800000 */
.L_x_3107:
[----:B------:R-:W-:Y:S01]  /*12a20*/  VIADD R4, R4, 0x20 ;  /* 0x0000002004047836 */ /* 0x000fe20000000000 */
[----:B---3-5:R3:W4:Y:S04]  /*12a30*/  SHFL.IDX PT, R11, R17, 0x1, 0x181f ;  /* 0x00381f00110b7f89 */ /* 0x02872800000e0000 */
        /* <DEDUP_REMOVED lines=22> */
[-C--:B------:R-:W-:Y:S02]  /*12ba0*/  @!P0 LEA R12, P3, R195, R10.reuse, 0x1 ;  /* 0x0000000ac30c8211 */ /* 0x080fe400078608ff */
        /* <DEDUP_REMOVED lines=13> */
.L_x_3104:
[----:B------:R-:W1:Y:S08]  /*12c80*/  LDC.64 R10, c[0x0][0xd00] ;  /* 0x00034000ff0a7b82 */ /* 0x000e700000000a00 */
[----:B------:R-:W2:Y:S01]  /*12c90*/  LDC.64 R8, c[0x0][0xd00] ;  /* 0x00034000ff087b82 */ /* 0x000ea20000000a00 */
[----:B------:R-:W-:Y:S01]  /*12ca0*/  ULDC UR4, c[0x0][0xb88] ;  /* 0x0002e20000047ab9 */ /* 0x000fe20000000800 */
[----:B------:R-:W-:-:S06]  /*12cb0*/  IMAD.MOV.U32 R3, RZ, RZ, RZ ;  /* 0x000000ffff037224 */ /* 0x000fcc00078e00ff */
[----:B------:R-:W3:Y:S01]  /*12cc0*/  LDC R27, c[0x0][0xce8] ;  /* 0x00033a00ff1b7b82 */ /* 0x000ee20000000800 */
[----:B-1----:R-:W-:-:S04]  /*12cd0*/  ISETP.NE.U32.AND P0, PT, R10, RZ, PT ;  /* 0x000000ff0a00720c */ /* 0x002fc80003f05070 */
[----:B------:R-:W-:-:S03]  /*12ce0*/  ISETP.NE.AND.EX P0, PT, R11, RZ, PT, P0 ;  /* 0x000000ff0b00720c */ /* 0x000fc60003f05300 */
[----:B------:R-:W1:Y:S01]  /*12cf0*/  LDC.64 R10, c[0x0][0xd08] ;  /* 0x00034200ff0a7b82 */ /* 0x000e620000000a00 */
[----:B--2---:R-:W-:-:S04]  /*12d00*/  IMAD.WIDE R8, R194, 0x4, R8 ;  /* 0x00000004c2087825 */ /* 0x004fc800078e0208 */
[----:B------:R-:W-:-:S05]  /*12d10*/  IMAD.U32 R0, RZ, RZ, UR4 ;  /* 0x00000004ff007e24 */ /* 0x000fca000f8e00ff */
[----:B------:R2:W5:Y:S01]  /*12d20*/  @P0 LDG.E R3, desc[UR40][R8.64] ;  /* 0x0000002808030981 */ /* 0x000562000c1e1900 */
[----:B-1----:R-:W-:-:S04]  /*12d30*/  ISETP.NE.U32.AND P1, PT, R10, RZ, PT ;  /* 0x000000ff0a00720c */ /* 0x002fc80003f25070 */
[----:B------:R-:W-:-:S13]  /*12d40*/  ISETP.NE.AND.EX P1, PT, R11, RZ, PT, P1 ;  /* 0x000000ff0b00720c */ /* 0x000fda0003f25310 */
[----:B------:R-:W1:Y:S02]  /*12d50*/  @P1 LDC.64 R10, c[0x0][0xd08] ;  /* 0x00034200ff0a1b82 */ /* 0x000e640000000a00 */
[----:B-1----:R-:W-:-:S05]  /*12d60*/  @P1 IMAD.WIDE R10, R194, 0x4, R10 ;  /* 0x00000004c20a1825 */ /* 0x002fca00078e020a */
[----:B------:R2:W5:Y:S01]  /*12d70*/  @P1 LDG.E R0, desc[UR40][R10.64] ;  /* 0x000000280a001981 */ /* 0x000562000c1e1900 */
[----:B------:R-:W-:Y:S02]  /*12d80*/  ISETP.GE.AND P2, PT, R208, 0x40, PT ;  /* 0x00000040d000780c */ /* 0x000fe40003f46270 */
[----:B0-----:R-:W-:Y:S01]  /*12d90*/  SHF.R.S32.HI R4, RZ, 0x1f, R194 ;  /* 0x0000001fff047819 */ /* 0x001fe200000114c2 */
[----:B---3--:R-:W-:Y:S10]  /*12da0*/  @P1 BRA `(.L_x_3110) ;  /* 0x0000000000101947 */ /* 0x008ff40003800000 */
[----:B------:R-:W-:Y:S05]  /*12db0*/  @!P0 BRA `(.L_x_3110) ;  /* 0x00000000000c8947 */ /* 0x000fea0003800000 */
[----:B--2---:R-:W2:Y:S04]  /*12dc0*/  LDG.E R11, desc[UR40][R8.64] ;  /* 0x00000028080b7981 */ /* 0x004ea8000c1e1900 */
[----:B-----5:R-:W2:Y:S02]  /*12dd0*/  LDG.E R0, desc[UR40][R8.64+0x4] ;  /* 0x0000042808007981 */ /* 0x020ea4000c1e1900 */
[----:B--2---:R-:W-:-:S07]  /*12de0*/  IMAD.IADD R0, R0, 0x1, -R11 ;  /* 0x0000000100007824 */ /* 0x004fce00078e0a0b */
.L_x_3110:
[----:B------:R-:W-:Y:S01]  /*12df0*/  BSSY B1, `(.L_x_3111) ;  /* 0x000002d000017945 */ /* 0x000fe20003800000 */
[----:B------:R-:W-:Y:S02]  /*12e00*/  SHF.R.S32.HI R17, RZ, 0x1f, R193 ;  /* 0x0000001fff117819 */ /* 0x000fe400000114c1 */
[----:B------:R-:W-:Y:S02]  /*12e10*/  SEL R21, R194, RZ, !P0 ;  /* 0x000000ffc2157207 */ /* 0x000fe40004000000 */
[----:B------:R-:W-:Y:S02]  /*12e20*/  SEL R18, R4, RZ, !P0 ;  /* 0x000000ff04127207 */ /* 0x000fe40004000000 */
[----:B-----5:R-:W-:Y:S01]  /*12e30*/  SHF.R.S32.HI R12, RZ, 0x1f, R3 ;  /* 0x0000001fff0c7819 */ /* 0x020fe20000011403 */
[----:B------:R-:W-:Y:S06]  /*12e40*/  @P2 BRA `(.L_x_3112) ;  /* 0x00000000009c2947 */ /* 0x000fec0003800000 */
[----:B--2---:R-:W0:Y:S01]  /*12e50*/  S2R R9, SR_TID.X ;  /* 0x0000000000097919 */ /* 0x004e220000002100 */
        /* <DEDUP_REMOVED lines=38> */
.L_x_3112:
[----:B------:R-:W-:Y:S05]  /*130c0*/  BSYNC B1 ;  /* 0x0000000000017941 */ /* 0x000fea0003800000 */
.L_x_3111:
[----:B------:R-:W-:Y:S01]  /*130d0*/  ISETP.NE.AND P0, PT, R27, 0x1, PT ;  /* 0x000000011b00780c */ /* 0x000fe20003f05270 */
[----:B------:R-:W-:Y:S01]  /*130e0*/  ULDC.64 UR4, c[0x0][0xba0] ;  /* 0x0002e80000047ab9 */ /* 0x000fe20000000a00 */
[----:B------:R-:W-:Y:S01]  /*130f0*/  ULDC UR6, c[0x0][0xbc8] ;  /* 0x0002f20000067ab9 */ /* 0x000fe20000000800 */
[----:B------:R-:W-:Y:S01]  /*13100*/  IMAD R4, R12, UR4, RZ ;  /* 0x000000040c047c24 */ /* 0x000fe2000f8e02ff */
[----:B------:R-:W-:Y:S01]  /*13110*/  ISETP.GE.AND P1, PT, R199, UR6, PT ;  /* 0x00000006c7007c0c */ /* 0x000fe2000bf26270 */
[C---:B0-2---:R-:W-:Y:S01]  /*13120*/  IMAD.WIDE.U32 R8, R3.reuse, UR4, RZ ;  /* 0x0000000403087c25 */ /* 0x045fe2000f8e00ff */
[----:B------:R-:W-:Y:S01]  /*13130*/  ISETP.GE.AND P2, PT, R190, UR6, PT ;  /* 0x00000006be007c0c */ /* 0x000fe2000bf46270 */
[----:B------:R-:W-:Y:S01]  /*13140*/  BSSY B1, `(.L_x_3113) ;  /* 0x0000064000017945 */ /* 0x000fe20003800000 */
[----:B------:R-:W-:Y:S01]  /*13150*/  SEL R10, RZ, 0xffffffff, P1 ;  /* 0xffffffffff0a7807 */ /* 0x000fe20000800000 */
[----:B------:R-:W-:Y:S01]  /*13160*/  IMAD R3, R3, UR5, R4 ;  /* 0x0000000503037c24 */ /* 0x000fe2000f8e0204 */
[----:B------:R-:W-:Y:S01]  /*13170*/  ULDC.64 UR4, c[0x0][0xbe8] ;  /* 0x0002fa0000047ab9 */ /* 0x000fe20000000a00 */
[----:B------:R-:W-:Y:S01]  /*13180*/  ISETP.GE.AND P1, PT, R198, UR6, PT ;  /* 0x00000006c6007c0c */ /* 0x000fe2000bf26270 */
[----:B------:R-:W-:Y:S01]  /*13190*/  IMAD R4, R17, UR4, RZ ;  /* 0x0000000411047c24 */ /* 0x000fe2000f8e02ff */
[----:B------:R-:W0:Y:S01]  /*131a0*/  @P0 LDC R13, c[0x0][0xcec] ;  /* 0x00033b00ff0d0b82 */ /* 0x000e220000000800 */
[----:B------:R-:W-:Y:S01]  /*131b0*/  IMAD.IADD R9, R9, 0x1, R3 ;  /* 0x0000000109097824 */ /* 0x000fe200078e0203 */
[----:B------:R-:W-:Y:S01]  /*131c0*/  SEL R12, RZ, 0xffffffff, P1 ;  /* 0xffffffffff0c7807 */ /* 0x000fe20000800000 */
[----:B------:R-:W-:Y:S01]  /*131d0*/  IMAD R3, R193, UR5, R4 ;  /* 0x00000005c1037c24 */ /* 0x000fe2000f8e0204 */
[----:B------:R-:W-:Y:S01]  /*131e0*/  SEL R4, RZ, 0x1, P2 ;  /* 0x00000001ff047807 */ /* 0x000fe20001000000 */
[----:B------:R-:W-:Y:S01]  /*131f0*/  IMAD.SHL.U32 R11, R10, 0x2, RZ ;  /* 0x000000020a0b7824 */ /* 0x000fe200078e00ff */
[----:B------:R-:W-:Y:S01]  /*13200*/  ISETP.GE.AND P1, PT, R197, UR6, PT ;  /* 0x00000006c5007c0c */ /* 0x000fe2000bf26270 */
[----:B------:R-:W-:Y:S01]  /*13210*/  IMAD.WIDE.U32 R8, R193, UR4, R8 ;  /* 0x00000004c1087c25 */ /* 0x000fe2000f8e0008 */
[----:B------:R-:W1:Y:S01]  /*13220*/  @P0 LDC R15, c[0x0][0xcf0] ;  /* 0x00033c00ff0f0b82 */ /* 0x000e620000000800 */
[----:B------:R-:W-:Y:S01]  /*13230*/  ULDC.64 UR4, c[0x0][0xbf0] ;  /* 0x0002fc0000047ab9 */ /* 0x000fe20000000a00 */
[----:B------:R-:W-:Y:S01]  /*13240*/  LOP3.LUT R4, R11, 0x2, R4, 0xe2, !PT ;  /* 0x000000020b047812 */ /* 0x000fe200078ee204 */
[----:B------:R-:W-:Y:S01]  /*13250*/  IMAD R11, R200, 0x20, R201 ;  /* 0x00000020c80b7824 */ /* 0x000fe200078e02c9 */
[----:B------:R-:W-:Y:S01]  /*13260*/  SEL R14, RZ, 0xffffffff, P1 ;  /* 0xffffffffff0e7807 */ /* 0x000fe20000800000 */
[----:B------:R-:W-:Y:S01]  /*13270*/  IMAD.SHL.U32 R17, R12, 0x4, RZ ;  /* 0x000000040c117824 */ /* 0x000fe200078e00ff */
[----:B------:R-:W-:Y:S01]  /*13280*/  ISETP.GE.AND P2, PT, R204, UR6, PT ;  /* 0x00000006cc007c0c */ /* 0x000fe2000bf46270 */
[----:B------:R-:W-:-:S02]  /*13290*/  IMAD.IADD R10, R184, 0x1, R11 ;  /* 0x00000001b80a7824 */ /* 0x000fc400078e020b */
[----:B------:R-:W-:Y:S01]  /*132a0*/  IMAD.IADD R9, R9, 0x1, R3 ;  /* 0x0000000109097824 */ /* 0x000fe200078e0203 */
[----:B------:R-:W-:Y:S01]  /*132b0*/  LOP3.LUT R12, R17, 0x4, R4, 0xe2, !PT ;  /* 0x00000004110c7812 */ /* 0x000fe200078ee204 */
[----:B------:R-:W-:Y:S02]  /*132c0*/  IMAD R3, R18, UR4, RZ ;  /* 0x0000000412037c24 */ /* 0x000fe4000f8e02ff */
        /* <DEDUP_REMOVED lines=23> */
[----:B------:R-:W-:Y:S01]  /*13440*/  IMAD R27, R0, R27, RZ ;  /* 0x0000001b001b7224 */ /* 0x000fe200078e02ff */
[----:B------:R-:W-:Y:S01]  /*13450*/  LOP3.LUT R12, R15, 0x10, R12, 0xe2, !PT ;  /* 0x000000100f0c7812 */ /* 0x000fe200078ee20c */
[----:B------:R-:W-:Y:S01]  /*13460*/  IMAD.IADD R9, R9, 0x1, R13 ;  /* 0x0000000109097824 */ /* 0x000fe200078e020d */
[----:B------:R-:W-:Y:S01]  /*13470*/  SEL R0, RZ, 0x80, P2 ;  /* 0x00000080ff007807 */ /* 0x000fe20001000000 */
[----:B------:R-:W-:-:S02]  /*13480*/  IMAD R4, R3, UR4, RZ ;  /* 0x0000000403047c24 */ /* 0x000fc4000f8e02ff */
[----:B------:R-:W-:Y:S02]  /*13490*/  IMAD.IADD R184, R201, 0x1, R184 ;  /* 0x00000001c9b87824 */ /* 0x000fe400078e02b8 */
[C---:B------:R-:W-:Y:S02]  /*134a0*/  IMAD R3, R11.reuse, UR5, R4 ;  /* 0x000000050b037c24 */ /* 0x040fe4000f8e0204 */
[----:B------:R-:W-:Y:S01]  /*134b0*/  IMAD.WIDE.U32 R8, R11, UR4, R8 ;  /* 0x000000040b087c25 */ /* 0x000fe2000f8e0008 */
        /* <DEDUP_REMOVED lines=32> */
[CC--:B------:R-:W-:Y:S01]  /*136c0*/  @!P2 LEA R8, P5, R196.reuse, R10.reuse, 0x1 ;  /* 0x0000000ac408a211 */ /* 0x0c0fe200078a08ff */
        /* <DEDUP_REMOVED lines=11> */
.L_x_3114:
[----:B------:R-:W-:Y:S05]  /*13780*/  BSYNC B1 ;  /* 0x0000000000017941 */ /* 0x000fea0003800000 */
.L_x_3113:
        /* <DEDUP_REMOVED lines=36> */
.L_x_3109:
[----:B------:R-:W-:Y:S05]  /*139d0*/  BSYNC B0 ;  /* 0x0000000000007941 */ /* 0x000fea0003800000 */
.L_x_3103:
[----:B------:R-:W-:Y:S02]  /*139e0*/  ULDC UR4, c[0x0][0xd3c] ;  /* 0x00034f0000047ab9 */ /* 0x000fe40000000800 */
[----:B------:R-:W-:-:S13]  /*139f0*/  ISETP.GE.AND P0, PT, R7, UR4, PT ;  /* 0x0000000407007c0c */ /* 0x000fda000bf06270 */
[----:B------:R-:W-:Y:S05]  /*13a00*/  @!P0 BRA `(.L_x_3115) ;  /* 0xfffffed400648947 */ /* 0x000fea000383ffff */
[----:B------:R-:W-:Y:S05]  /*13a10*/  EXIT ;  /* 0x000000000000794d */ /* 0x000fea0003800000 */
.L_x_3001:
        /* <DEDUP_REMOVED lines=16> */
.L_x_3116:
        /* <DEDUP_REMOVED lines=39> */
.L_x_3122:
        /* <DEDUP_REMOVED lines=12> */
.L_x_3121:
[----:B------:R-:W-:Y:S05]  /*13e50*/  BSYNC B0 ;  /* 0x0000000000007941 */ /* 0x000fea0003800000 */
.L_x_3120:
        /* <DEDUP_REMOVED lines=20> */
.L_x_3118:
        /* <DEDUP_REMOVED lines=20> */
.L_x_3123:
[----:B---3--:R-:W-:Y:S01]  /*140e0*/  IMAD R24, R24, UR5, R13 ;  /* 0x0000000518187c24 */ /* 0x008fe2000f8e020d */
[----:B------:R-:W-:Y:S01]  /*140f0*/  IABS R2, R6 ;  /* 0x0000000600027213 */ /* 0x000fe20000000000 */
[----:B01----:R-:W-:-:S03]  /*14100*/  IMAD.MOV R11, RZ, RZ, -R3 ;  /* 0x000000ffff0b7224 */ /* 0x003fc600078e0a03 */
[----:B--2---:R-:W-:Y:S01]  /*14110*/  IADD3 R9, -R24, UR6, RZ ;  /* 0x0000000618097c10 */ /* 0x004fe2000fffe1ff */
        /* <DEDUP_REMOVED lines=55> */
.L_x_3119:
[----:B------:R-:W-:Y:S01]  /*14490*/  ULDC UR4, c[0x0][0xd3c] ;  /* 0x00034f0000047ab9 */ /* 0x000fe20000000800 */
[----:B------:R-:W-:Y:S02]  /*144a0*/  IMAD.MOV.U32 R25, RZ, RZ, RZ ;  /* 0x000000ffff197224 */ /* 0x000fe400078e00ff */
[----:B------:R-:W-:Y:S02]  /*144b0*/  IMAD.U32 R24, RZ, RZ, UR6 ;  /* 0x00000006ff187e24 */ /* 0x000fe4000f8e00ff */
[----:B------:R-:W-:Y:S02]  /*144c0*/  IMAD.MOV.U32 R26, RZ, RZ, RZ ;  /* 0x000000ffff1a7224 */ /* 0x000fe400078e00ff */
[----:B------:R-:W-:-:S07]  /*144d0*/  IMAD.U32 R27, RZ, RZ, UR4 ;  /* 0x00000004ff1b7e24 */ /* 0x000fce000f8e00ff */
.L_x_3124:
[----:B------:R-:W-:-:S13]  /*144e0*/  ISETP.NE.AND P0, PT, R5, RZ, PT ;  /* 0x000000ff0500720c */ /* 0x000fda0003f05270 */
[----:B------:R-:W0:Y:S01]  /*144f0*/  @!P0 S2R R3, SR_CgaCtaId ;  /* 0x0000000000038919 */ /* 0x000e220000008800 */
[----:B------:R-:W-:-:S04]  /*14500*/  @!P0 MOV R2, 0x400 ;  /* 0x0000040000028802 */ /* 0x000fc80000000f00 */
[----:B0-----:R-:W-:-:S05]  /*14510*/  @!P0 LEA R2, R3, R2, 0x18 ;  /* 0x0000000203028211 */ /* 0x001fca00078ec0ff */
[----:B------:R0:W-:Y:S01]  /*14520*/  @!P0 STS.128 [R2+0x388d0], R24 ;  /* 0x0388d01802008388 */ /* 0x0001e20000000c00 */
[----:B------:R-:W-:Y:S06]  /*14530*/  BAR.ARV 0x5, 0x180 ;  /* 0x0146000000007b1d */ /* 0x000fec0000002000 */
.L_x_3117:
[----:B------:R2:W-:Y:S01]  /*14540*/  STL [R1+0x28], RZ ;  /* 0x000028ff01007387 */ /* 0x0005e20000100800 */
[----:B------:R-:W-:Y:S01]  /*14550*/  ULDC UR4, c[0x0][0xd3c] ;  /* 0x00034f0000047ab9 */ /* 0x000fe20000000800 */
[----:B------:R-:W-:Y:S01]  /*14560*/  IMAD.MOV.U32 R23, RZ, RZ, 0x1 ;  /* 0x00000001ff177424 */ /* 0x000fe200078e00ff */
[----:B-1----:R-:W-:Y:S01]  /*14570*/  ISETP.GE.AND P0, PT, R27, UR4, PT ;  /* 0x000000041b007c0c */ /* 0x002fe2000bf06270 */
[----:B------:R-:W-:-:S12]  /*14580*/  IMAD.MOV.U32 R18, RZ, RZ, RZ ;  /* 0x000000ffff127224 */ /* 0x000fd800078e00ff */
[----:B--2---:R-:W-:Y:S05]  /*14590*/  @P0 BRA `(.L_x_3125) ;  /* 0x0000005800e40947 */ /* 0x004fea0003800000 */
[----:B------:R-:W2:Y:S01]  /*145a0*/  LDL R5, [R1] ;  /* 0x0000000001057983 */ /* 0x000ea20000100800 */
[----:B------:R-:W1:Y:S01]  /*145b0*/  S2UR UR5, SR_CgaCtaId ;  /* 0x00000000000579c3 */ /* 0x000e620000008800 */
[C---:B0-----:R-:W-:Y:S01]  /*145c0*/  IMAD.SHL.U32 R2, R0.reuse, 0x8, RZ ;  /* 0x0000000800027824 */ /* 0x041fe200078e00ff */
[----:B------:R-:W-:Y:S01]  /*145d0*/  UMOV UR4, 0x400 ;  /* 0x0000040000047882 */ /* 0x000fe20000000000 */
[----:B------:R-:W-:Y:S01]  /*145e0*/  LOP3.LUT R4, R0, 0x7f, RZ, 0xc0, !PT ;  /* 0x0000007f00047812 */ /* 0x000fe200078ec0ff */
[----:B------:R-:W-:Y:S01]  /*145f0*/  BSSY B8, `(.L_x_3125) ;  /* 0x00005b3000087945 */ /* 0x000fe20003800000 */
[----:B------:R-:W-:Y:S01]  /*14600*/  IMAD.MOV.U32 R23, RZ, RZ, 0x1 ;  /* 0x00000001ff177424 */ /* 0x000fe200078e00ff */
[----:B------:R-:W-:Y:S01]  /*14610*/  LOP3.LUT R3, R2, 0x1f8, RZ, 0xc0, !PT ;  /* 0x000001f802037812 */ /* 0x000fe200078ec0ff */
[----:B------:R-:W-:Y:S01]  /*14620*/  IMAD.MOV.U32 R18, RZ, RZ, RZ ;  /* 0x000000ffff127224 */ /* 0x000fe200078e00ff */
[----:B------:R-:W-:Y:S02]  /*14630*/  ULDC UR36, c[0x0][0xc] ;  /* 0x0000030000247ab9 */ /* 0x000fe40000000800 */
[----:B------:R-:W-:Y:S01]  /*14640*/  LOP3.LUT R3, R3, 0x38, R0, 0x78, !PT ;  /* 0x0000003803037812 */ /* 0x000fe200078e7800 */
[----:B------:R-:W-:-:S03]  /*14650*/  IMAD.SHL.U32 R0, R0, 0x10, RZ ;  /* 0x0000001000007824 */ /* 0x000fc600078e00ff */
[----:B------:R-:W-:Y:S01]  /*14660*/  LOP3.LUT R35, R3, 0x200, R2, 0xf8, !PT ;  /* 0x0000020003237812 */ /* 0x000fe200078ef802 */
[----:B-1----:R-:W-:-:S06]  /*14670*/  ULEA UR4, UR5, UR4, 0x18 ;  /* 0x0000000405047291 */ /* 0x002fcc000f8ec03f */
[----:B------:R-:W-:-:S04]  /*14680*/  IMAD.U32 R17, RZ, RZ, UR4 ;  /* 0x00000004ff117e24 */ /* 0x000fc8000f8e00ff */
[----:B------:R-:W-:Y:S01]  /*14690*/  IMAD R19, R35, 0x2, R17 ;  /* 0x0000000223137824 */ /* 0x000fe200078e0211 */
[----:B--2---:R-:W-:-:S05]  /*146a0*/  LOP3.LUT R5, R5, 0x2, RZ, 0xfc, !PT ;  /* 0x0000000205057812 */ /* 0x004fca00078efcff */
[----:B------:R0:W-:Y:S04]  /*146b0*/  STL [R1+0x30], R5 ;  /* 0x0000300501007387 */ /* 0x0001e80000100800 */
[----:B------:R1:W-:Y:S01]  /*146c0*/  STL [R1+0x28], RZ ;  /* 0x000028ff01007387 */ /* 0x0003e20000100800 */
[----:B0-----:R-:W-:Y:S02]  /*146d0*/  SHF.R.U32.HI R5, RZ, 0x3, R4 ;  /* 0x00000003ff057819 */ /* 0x001fe40000011604 */
[----:B------:R-:W-:Y:S02]  /*146e0*/  LOP3.LUT R4, R2, 0x38, RZ, 0xc0, !PT ;  /* 0x0000003802047812 */ /* 0x000fe400078ec0ff */
[----:B------:R-:W-:Y:S02]  /*146f0*/  LOP3.LUT R2, R5, 0x70, R0, 0xf8, !PT ;  /* 0x0000007005027812 */ /* 0x000fe400078ef800 */
[----:B------:R-:W-:-:S02]  /*14700*/  LOP3.LUT R0, R4, 0x40, RZ, 0xfc, !PT ;  /* 0x0000004004007812 */ /* 0x000fc400078efcff */
[C---:B------:R-:W-:Y:S02]  /*14710*/  LOP3.LUT R3, R4.reuse, 0x80, RZ, 0xfc, !PT ;  /* 0x0000008004037812 */ /* 0x040fe400078efcff */
[C---:B------:R-:W-:Y:S02]  /*14720*/  LOP3.LUT R2, R4.reuse, 0xc0, RZ, 0xfc, !PT ;  /* 0x000000c004027812 */ /* 0x040fe400078efcff */
[C---:B------:R-:W-:Y:S02]  /*14730*/  LOP3.LUT R0, R4.reuse, 0x100, RZ, 0xfc, !PT ;  /* 0x0000010004007812 */ /* 0x040fe400078efcff */
[C---:B------:R-:W-:Y:S02]  /*14740*/  LOP3.LUT R3, R4.reuse, 0x140, RZ, 0xfc, !PT ;  /* 0x0000014004037812 */ /* 0x040fe400078efcff */
[C---:B------:R-:W-:Y:S02]  /*14750*/  LOP3.LUT R2, R4.reuse, 0x180, RZ, 0xfc, !PT ;  /* 0x0000018004027812 */ /* 0x040fe400078efcff */
[----:B-1----:R-:W-:-:S07]  /*14760*/  LOP3.LUT R0, R4, 0x1c0, RZ, 0xfc, !PT ;  /* 0x000001c004007812 */ /* 0x002fce00078efcff */
.L_x_3200:
[----:B------:R-:W-:Y:S05]  /*14770*/  YIELD ;  /* 0x0000000000007946 */ /* 0x000fea0003800000 */
[----:B------:R-:W-:Y:S01]  /*14780*/  ULDC.64 UR4, c[0x0][0xb20] ;  /* 0x0002c80000047ab9 */ /* 0x000fe20000000a00 */
[----:B------:R-:W-:Y:S01]  /*14790*/  IMAD.MOV.U32 R32, RZ, RZ, RZ ;  /* 0x000000ffff207224 */ /* 0x000fe200078e00ff */
[----:B------:R-:W-:-:S04]  /*147a0*/  ISETP.NE.U32.AND P0, PT, RZ, UR4, PT ;  /* 0x00000004ff007c0c */ /* 0x000fc8000bf05070 */
[----:B------:R-:W-:Y:S01]  /*147b0*/  ISETP.NE.AND.EX P0, PT, RZ, UR5, PT, P0 ;  /* 0x00000005ff007c0c */ /* 0x000fe2000bf05300 */
[----:B------:R-:W-:-:S12]  /*147c0*/  ULDC.64 UR4, c[0x0][0xb10] ;  /* 0x0002c40000047ab9 */ /* 0x000fd80000000a00 */
[----:B------:R-:W0:Y:S02]  /*147d0*/  @P0 LDC.64 R2, c[0x0][0xb20] ;  /* 0x0002c800ff020b82 */ /* 0x000e240000000a00 */
[----:B0-----:R-:W-:-:S05]  /*147e0*/  @P0 IMAD.WIDE R2, R27, 0x4, R2 ;  /* 0x000000041b020825 */ /* 0x001fca00078e0202 */
[----:B------:R0:W5:Y:S01]  /*147f0*/  @P0 LDG.E R32, desc[UR40][R2.64] ;  /* 0x0000002802200981 */ /* 0x000162000c1e1900 */
[----:B------:R-:W-:Y:S01]  /*14800*/  ISETP.NE.U32.AND P0, PT, RZ, UR4, PT ;  /* 0x00000004ff007c0c */ /* 0x000fe2000bf05070 */
[----:B------:R-:W-:Y:S01]  /*14810*/  IMAD.MOV.U32 R36, RZ, RZ, RZ ;  /* 0x000000ffff247224 */ /* 0x000fe200078e00ff */
[----:B------:R-:W-:Y:S02]  /*14820*/  LOP3.LUT R16, R16, 0xffffffbf, RZ, 0xc0, !PT ;  /* 0xffffffbf10107812 */ /* 0x000fe400078ec0ff */
[----:B------:R-:W-:Y:S01]  /*14830*/  ISETP.NE.AND.EX P1, PT, RZ, UR5, PT, P0 ;  /* 0x00000005ff007c0c */ /* 0x000fe2000bf25300 */
[----:B------:R-:W-:Y:S02]  /*14840*/  ULDC.64 UR4, c[0x0][0xaf8] ;  /* 0x0002be0000047ab9 */ /* 0x000fe40000000a00 */
[----:B------:R-:W-:Y:S01]  /*14850*/  ISETP.NE.U32.AND P0, PT, RZ, UR4, PT ;  /* 0x00000004ff007c0c */ /* 0x000fe2000bf05070 */
[----:B0-----:R-:W0:Y:S03]  /*14860*/  LDC.64 R2, c[0x0][0xaf8] ;  /* 0x0002be00ff027b82 */ /* 0x001e260000000a00 */
[----:B------:R-:W-:Y:S01]  /*14870*/  ISETP.NE.AND.EX P2, PT, RZ, UR5, PT, P0 ;  /* 0x00000005ff007c0c */ /* 0x000fe2000bf45300 */
[----:B------:R-:W-:-:S05]  /*14880*/  ULDC.64 UR4, c[0x0][0x418] ;  /* 0x0001060000047ab9 */ /* 0x000fca0000000a00 */
[----:B-1----:R-:W1:Y:S07]  /*14890*/  @P1 LDC.64 R4, c[0x0][0xb10] ;  /* 0x0002c400ff041b82 */ /* 0x002e6e0000000a00 */
[----:B------:R-:W-:Y:S01]  /*148a0*/  @P2 LOP3.LUT R16, R16, 0x40, RZ, 0xfc, !PT ;  /* 0x0000004010102812 */ /* 0x000fe200078efcff */
[----:B0-----:R-:W-:-:S05]  /*148b0*/  IMAD.WIDE R2, R27, 0x4, R2 ;  /* 0x000000041b027825 */ /* 0x001fca00078e0202 */
[----:B------:R0:W5:Y:S01]  /*148c0*/  @P2 LDG.E R36, desc[UR40][R2.64] ;  /* 0x0000002802242981 */ /* 0x000162000c1e1900 */
[----:B-1----:R-:W-:-:S05]  /*148d0*/  @P1 IMAD.WIDE R4, R27, 0x4, R4 ;  /* 0x000000041b041825 */ /* 0x002fca00078e0204 */
[----:B--2---:R-:W2:Y:S01]  /*148e0*/  @P1 LDG.E R0, desc[UR40][R4.64] ;  /* 0x0000002804001981 */ /* 0x004ea2000c1e1900 */
        /* <DEDUP_REMOVED lines=17> */
.L_x_3126:
[----:B------:R-:W-:Y:S02]  /*14a00*/  ULDC.64 UR4, c[0x0][0xb18] ;  /* 0x0002c60000047ab9 */ /* 0x000fe40000000a00 */
[----:B------:R-:W-:-:S04]  /*14a10*/  ISETP.NE.U32.AND P0, PT, RZ, UR4, PT ;  /* 0x00000004ff007c0c */ /* 0x000fc8000bf05070 */
[----:B------:R-:W-:-:S13]  /*14a20*/  ISETP.NE.AND.EX P0, PT, RZ, UR5, PT, P0 ;  /* 0x00000005ff007c0c */ /* 0x000fda000bf05300 */
[----:B------:R-:W-:Y:S05]  /*14a30*/  @!P0 BRA `(.L_x_3127) ;  /* 0x0000000000108947 */ /* 0x000fea0003800000 */
[----:B0-----:R-:W0:Y:S02]  /*14a40*/  LDC.64 R2, c[0x0][0xb18] ;  /* 0x0002c600ff027b82 */ /* 0x001e240000000a00 */
[----:B0-----:R-:W-:-:S05]  /*14a50*/  IMAD.WIDE R2, R27, 0x4, R2 ;  /* 0x000000041b027825 */ /* 0x001fca00078e0202 */
[----:B------:R0:W5:Y:S01]  /*14a60*/  LDG.E R7, desc[UR40][R2.64] ;  /* 0x0000002802077981 */ /* 0x000162000c1e1900 */
[----:B------:R-:W-:Y:S05]  /*14a70*/  BRA `(.L_x_3128) ;  /* 0x0000000000247947 */ /* 0x000fea0003800000 */
.L_x_3127:
[----:B------:R-:W-:Y:S02]  /*14a80*/  ULDC.64 UR4, c[0x0][0xb00] ;  /* 0x0002c00000047ab9 */ /* 0x000fe40000000a00 */
[----:B------:R-:W-:-:S04]  /*14a90*/  ISETP.NE.U32.AND P0, PT, RZ, UR4, PT ;  /* 0x00000004ff007c0c */ /* 0x000fc8000bf05070 */
[----:B------:R-:W-:-:S13]  /*14aa0*/  ISETP.NE.AND.EX P0, PT, RZ, UR5, PT, P0 ;  /* 0x00000005ff007c0c */ /* 0x000fda000bf05300 */
[----:B------:R-:W-:Y:S05]  /*14ab0*/  @!P0 BRA `(.L_x_3128) ;  /* 0x0000000000148947 */ /* 0x000fea0003800000 */
[----:B0-----:R-:W0:Y:S02]  /*14ac0*/  LDC.64 R2, c[0x0][0xb00] ;  /* 0x0002c000ff027b82 */ /* 0x001e240000000a00 */
[----:B0-----:R-:W-:-:S05]  /*14ad0*/  IMAD.WIDE R2, R27, 0x4, R2 ;  /* 0x000000041b027825 */ /* 0x001fca00078e0202 */
[----:B------:R-:W3:Y:S04]  /*14ae0*/  LDG.E R7, desc[UR40][R2.64] ;  /* 0x0000002802077981 */ /* 0x000ee8000c1e1900 */
[----:B-12---:R-:W3:Y:S02]  /*14af0*/  LDG.E R0, desc[UR40][R2.64+0x4] ;  /* 0x0000042802007981 */ /* 0x006ee4000c1e1900 */
[----:B---3--:R-:W-:-:S07]  /*14b00*/  IMAD.IADD R7, R0, 0x1, -R7 ;  /* 0x0000000100077824 */ /* 0x008fce00078e0a07 */
.L_x_3128:
[----:B------:R-:W3:Y:S01]  /*14b10*/  LDL R6, [R1+0x8] ;  /* 0x0000080001067983 */ /* 0x000ee20000100800 */
[----:B012---:R-:W0:Y:S01]  /*14b20*/  LDC R0, c[0x0][0x448] ;  /* 0x00011200ff007b82 */ /* 0x007e220000000800 */
[----:B------:R-:W-:Y:S01]  /*14b30*/  IMAD.SHL.U32 R8, R25, 0x40, RZ ;  /* 0x0000004019087824 */ /* 0x000fe200078e00ff */
[----:B------:R-:W-:Y:S01]  /*14b40*/  LOP3.LUT R16, R16, 0xffffefff, RZ, 0xc0, !PT ;  /* 0xffffefff10107812 */ /* 0x000fe200078ec0ff */
[----:B-----5:R-:W-:Y:S02]  /*14b50*/  IMAD.IADD R25, R7, 0x1, -R32 ;  /* 0x0000000107197824 */ /* 0x020fe400078e0a20 */
[----:B------:R-:W-:Y:S01]  /*14b60*/  VIADD R4, R8, 0x3f ;  /* 0x0000003f08047836 */ /* 0x000fe20000000000 */
[----:B------:R1:W-:Y:S02]  /*14b70*/  STL [R1+0x4], R8 ;  /* 0x0000040801007387 */ /* 0x0003e40000100800 */
[----:B------:R-:W2:Y:S01]  /*14b80*/  LDC.64 R2, c[0x0][0xad8] ;  /* 0x0002b600ff027b82 */ /* 0x000ea20000000a00 */
[----:B0-----:R-:W-:-:S02]  /*14b90*/  ISETP.NE.AND P2, PT, R0, 0x1, PT ;  /* 0x000000010000780c */ /* 0x001fc40003f45270 */
[----:B--2---:R-:W-:-:S11]  /*14ba0*/  ISETP.GE.AND P1, PT, R3, 0x1, PT ;  /* 0x000000010300780c */ /* 0x004fd60003f26270 */
[----:B------:R-:W0:Y:S01]  /*14bb0*/  @P2 LDC R5, c[0x0][0x44c] ;  /* 0x00011300ff052b82 */ /* 0x000e220000000800 */
[----:B------:R-:W-:-:S07]  /*14bc0*/  @P2 LOP3.LUT R16, R16, 0x1000, RZ, 0xfc, !PT ;  /* 0x0000100010102812 */ /* 0x000fce00078efcff */
[----:B------:R-:W2:Y:S01]  /*14bd0*/  @P2 LDC R0, c[0x0][0x450] ;  /* 0x00011400ff002b82 */ /* 0x000ea20000000800 */
[----:B0-----:R-:W-:-:S05]  /*14be0*/  @P2 IMAD.HI.U32 R5, R4, R5, RZ ;  /* 0x0000000504052227 */ /* 0x001fca00078e00ff */
[----:B--2---:R-:W-:Y:S02]  /*14bf0*/  @P2 SHF.R.U32.HI R4, RZ, R0, R5 ;  /* 0x00000000ff042219 */ /* 0x004fe40000011605 */
[----:B---3--:R-:W-:-:S05]  /*14c00*/  IADD3 R7, R25, 0x1, -R6 ;  /* 0x0000000119077810 */ /* 0x008fca0007ffe806 */
[----:B------:R-:W-:-:S04]  /*14c10*/  IMAD.IADD R7, R7, 0x1, R4 ;  /* 0x0000000107077824 */ /* 0x000fc800078e0204 */
[----:B------:R-:W-:Y:S01]  /*14c20*/  IMAD.IADD R2, R7, 0x1, R2 ;  /* 0x0000000107027824 */ /* 0x000fe200078e0202 */
[----:B-1----:R-:W-:Y:S06]  /*14c30*/  @!P1 BRA `(.L_x_3129) ;  /* 0x0000000000489947 */ /* 0x002fec0003800000 */
        /* <DEDUP_REMOVED lines=11> */
.L_x_3131:
[----:B------:R-:W-:-:S13]  /*14cf0*/  ISETP.NE.AND P0, PT, R3, 0x1, PT ;  /* 0x000000010300780c */ /* 0x000fda0003f05270 */
[----:B------:R-:W0:Y:S02]  /*14d00*/  @P0 LDC.64 R4, c[0x0][0xae0] ;  /* 0x0002b800ff040b82 */ /* 0x000e240000000a00 */
[----:B0-----:R-:W-:-:S05]  /*14d10*/  @P0 IMAD.HI.U32 R4, R0, R4, RZ ;  /* 0x0000000400040227 */ /* 0x001fca00078e00ff */
[----:B------:R-:W-:-:S07]  /*14d20*/  @P0 SHF.R.U32.HI R0, RZ, R5, R4 ;  /* 0x00000005ff000219 */ /* 0x000fce0000011604 */
.L_x_3132:
[----:B------:R-:W-:Y:S05]  /*14d30*/  BSYNC B0 ;  /* 0x0000000000007941 */ /* 0x000fea0003800000 */
.L_x_3130:
[----:B------:R-:W-:-:S05]  /*14d40*/  IMAD R5, R0, R3, R3 ;  /* 0x0000000300057224 */ /* 0x000fca00078e0203 */
[----:B------:R-:W-:-:S07]  /*14d50*/  VIMNMX R2, R2, R5, PT ;  /* 0x0000000502027248 */ /* 0x000fce0003fe0100 */
.L_x_3129:
        /* <DEDUP_REMOVED lines=29> */
.L_x_3135:
[----:B------:R-:W-:-:S13]  /*14f30*/  ISETP.NE.AND P0, PT, R3, 0x1, PT ;  /* 0x000000010300780c */ /* 0x000fda0003f05270 */
[----:B------:R-:W1:Y:S02]  /*14f40*/  @P0 LDC.64 R4, c[0x0][0xae0] ;  /* 0x0002b800ff040b82 */ /* 0x000e640000000a00 */
[----:B-1----:R-:W-:-:S05]  /*14f50*/  @P0 IMAD.HI.U32 R4, R2, R4, RZ ;  /* 0x0000000402040227 */ /* 0x002fca00078e00ff */
[----:B------:R-:W-:-:S07]  /*14f60*/  @P0 SHF.R.U32.HI R2, RZ, R5, R4 ;  /* 0x00000005ff020219 */ /* 0x000fce0000011604 */
.L_x_3136:
[----:B------:R-:W-:Y:S05]  /*14f70*/  BSYNC B0 ;  /* 0x0000000000007941 */ /* 0x000fea0003800000 */
.L_x_3134:
[----:B------:R-:W-:-:S05]  /*14f80*/  IMAD R3, R2, R3, RZ ;  /* 0x0000000302037224 */ /* 0x000fca00078e02ff */
[----:B------:R-:W-:-:S07]  /*14f90*/  VIMNMX R0, R0, R3, !PT ;  /* 0x0000000300007248 */ /* 0x000fce0007fe0100 */
.L_x_3133:
        /* <DEDUP_REMOVED lines=24> */
.L_x_3138:
        /* <DEDUP_REMOVED lines=20> */
.L_x_3141:
[----:B------:R-:W-:Y:S05]  /*15260*/  BSYNC B6 ;  /* 0x0000000000067941 */ /* 0x000fea0003800000 */
.L_x_3140:
        /* <DEDUP_REMOVED lines=17> */
[----:B-1----:R-:W-:-:S07]  /*15380*/  IMAD.MOV.U32 R13, RZ, RZ, RZ ;  /* 0x000000ffff0d7224 */ /* 0x002fce00078e00ff */
[----:B------:R-:W-:-:S07]  /*15390*/  LEPC R20, `(.L_x_3144) ;  /* 0x000000001014794e */ /* 0x000fce0000000000 */
[----:B0-2---:R-:W-:Y:S05]  /*153a0*/  CALL.ABS.NOINC R2 ;  /* 0x0000000002007343 */ /* 0x005fea0003c00000 */
.L_x_3144:
        /* <DEDUP_REMOVED lines=15> */
.L_x_3143:
[----:B------:R-:W-:Y:S05]  /*154a0*/  BSYNC B6 ;  /* 0x0000000000067941 */ /* 0x000fea0003800000 */
.L_x_3142:
        /* <DEDUP_REMOVED lines=18> */
[----:B------:R-:W1:Y:S01]  /*155d0*/  S2R R22, SR_TID.X ;  /* 0x0000000000167919 */ /* 0x000e620000002100 */
[----:B------:R-:W2:Y:S01]  /*155e0*/  S2R R20, SR_TID.X ;  /* 0x0000000000147919 */ /* 0x000ea20000002100 */
[----:B------:R4:W5:Y:S01]  /*155f0*/  @P0 LDG.E R29, desc[UR40][R2.64] ;  /* 0x00000028021d0981 */ /* 0x000962000c1e1900 */
[----:B------:R-:W-:Y:S01]  /*15600*/  ISETP.GE.AND P0, PT, R28, UR4, PT ;  /* 0x000000041c007c0c */ /* 0x000fe2000bf06270 */
[----:B------:R-:W-:Y:S01]  /*15610*/  UMOV UR5, 0xffffffff ;  /* 0xffffffff00057882 */ /* 0x000fe20000000000 */
[----:B------:R-:W-:Y:S01]  /*15620*/  ISETP.GE.AND P1, PT, R31, UR4, PT ;  /* 0x000000041f007c0c */ /* 0x000fe2000bf26270 */
[----:B------:R-:W3:Y:S01]  /*15630*/  S2R R28, SR_TID.X ;  /* 0x00000000001c7919 */ /* 0x000ee20000002100 */
[----:B------:R-:W-:-:S02]  /*15640*/  LOP3.LUT R16, R16, 0xfffffdff, RZ, 0xc0, !PT ;  /* 0xfffffdff10107812 */ /* 0x000fc400078ec0ff */
[----:B------:R-:W-:Y:S02]  /*15650*/  LEA R0, R30, 0xffffffc0, 0x6 ;  /* 0xffffffc01e007811 */ /* 0x000fe400078e30ff */
[----:B------:R-:W-:Y:S02]  /*15660*/  @P3 LOP3.LUT R16, R16, 0x200, RZ, 0xfc, !PT ;  /* 0x0000020010103812 */ /* 0x000fe400078efcff */
[----:B------:R-:W-:Y:S02]  /*15670*/  SEL R6, RZ, 0x40, P1 ;  /* 0x00000040ff067807 */ /* 0x000fe40000800000 */
[----:B------:R-:W-:Y:S02]  /*15680*/  LOP3.LUT R16, R16, 0xfffffbff, RZ, 0xc0, !PT ;  /* 0xfffffbff10107812 */ /* 0x000fe400078ec0ff */
[----:B0-----:R-:W-:Y:S01]  /*15690*/  SEL R30, RZ, 0x80, P0 ;  /* 0x00000080ff1e7807 */ /* 0x001fe20000000000 */
[----:B-1----:R-:W-:Y:S02]  /*156a0*/  IMAD.SHL.U32 R22, R22, 0x8, RZ ;  /* 0x0000000816167824 */ /* 0x002fe400078e00ff */
[----:B--2---:R-:W-:-:S03]  /*156b0*/  IMAD.SHL.U32 R20, R20, 0x8, RZ ;  /* 0x0000000814147824 */ /* 0x004fc600078e00ff */
[----:B------:R-:W-:Y:S02]  /*156c0*/  LOP3.LUT R22, R22, 0x38, RZ, 0xc0, !PT ;  /* 0x0000003816167812 */ /* 0x000fe400078ec0ff */
[----:B------:R-:W-:Y:S02]  /*156d0*/  LOP3.LUT R20, R20, 0x38, RZ, 0xc0, !PT ;  /* 0x0000003814147812 */ /* 0x000fe400078ec0ff */
[----:B------:R-:W-:Y:S02]  /*156e0*/  ISETP.GE.AND P2, PT, R22, UR4, PT ;  /* 0x0000000416007c0c */ /* 0x000fe4000bf46270 */
[----:B------:R-:W-:Y:S02]  /*156f0*/  LOP3.LUT R20, R20, 0x80, RZ, 0xfc, !PT ;  /* 0x0000008014147812 */ /* 0x000fe400078efcff */
[----:B---3--:R-:W-:Y:S02]  /*15700*/  LOP3.LUT R28, R28, 0x7f, RZ, 0xc0, !PT ;  /* 0x0000007f1c1c7812 */ /* 0x008fe400078ec0ff */
[----:B------:R-:W-:-:S02]  /*15710*/  ISETP.GE.AND P5, PT, R20, UR4, PT ;  /* 0x0000000414007c0c */ /* 0x000fc4000bfa6270 */
[----:B------:R-:W0:Y:S01]  /*15720*/  S2R R20, SR_TID.X ;  /* 0x0000000000147919 */ /* 0x000e220000002100 */
[----:B------:R-:W-:-:S04]  /*15730*/  SHF.R.U32.HI R31, RZ, 0x3, R28 ;  /* 0x00000003ff1f7819 */ /* 0x000fc8000001161c */
[----:B------:R-:W-:-:S04]  /*15740*/  @P2 LOP3.LUT R16, R16, 0x400, RZ, 0xfc, !PT ;  /* 0x0000040010102812 */ /* 0x000fc800078efcff */
[----:B------:R-:W-:-:S04]  /*15750*/  LOP3.LUT R16, R16, 0xffffffdf, RZ, 0xc0, !PT ;  /* 0xffffffdf10107812 */ /* 0x000fc800078ec0ff */
[----:B------:R-:W-:-:S04]  /*15760*/  @P5 LOP3.LUT R16, R16, 0x20, RZ, 0xfc, !PT ;  /* 0x0000002010105812 */ /* 0x000fc800078efcff */
[----:B------:R-:W-:Y:S01]  /*15770*/  LOP3.LUT R16, R16, 0xffffffef, RZ, 0xc0, !PT ;  /* 0xffffffef10107812 */ /* 0x000fe200078ec0ff */
[----:B0-----:R-:W-:-:S05]  /*15780*/  IMAD.SHL.U32 R20, R20, 0x8, RZ ;  /* 0x0000000814147824 */ /* 0x001fca00078e00ff */
[----:B------:R-:W-:-:S04]  /*15790*/  LOP3.LUT R20, R20, 0x38, RZ, 0xc0, !PT ;  /* 0x0000003814147812 */ /* 0x000fc800078ec0ff */
[----:B------:R-:W-:Y:S02]  /*157a0*/  LOP3.LUT R28, R20, 0xc0, RZ, 0xfc, !PT ;  /* 0x000000c0141c7812 */ /* 0x000fe400078efcff */
[----:B------:R-:W0:Y:S02]  /*157b0*/  S2R R20, SR_TID.X ;  /* 0x0000000000147919 */ /* 0x000e240000002100 */
[----:B------:R-:W-:Y:S02]  /*157c0*/  ISETP.GE.AND P4, PT, R28, UR4, PT ;  /* 0x000000041c007c0c */ /* 0x000fe4000bf86270 */
[C---:B------:R-:W-:Y:S02]  /*157d0*/  LOP3.LUT R28, R22.reuse, 0x100, RZ, 0xfc, !PT ;  /* 0x00000100161c7812 */ /* 0x040fe400078efcff */
[----:B------:R-:W-:Y:S02]  /*157e0*/  LOP3.LUT R22, R22, 0x140, RZ, 0xfc, !PT ;  /* 0x0000014016167812 */ /* 0x000fe400078efcff */
[----:B------:R-:W-:-:S02]  /*157f0*/  ISETP.GE.AND P3, PT, R28, UR4, PT ;  /* 0x000000041c007c0c */ /* 0x000fc4000bf66270 */
[----:B------:R-:W-:-:S05]  /*15800*/  ISETP.GE.AND P2, PT, R22, UR4, PT ;  /* 0x0000000416007c0c */ /* 0x000fca000bf46270 */
[----:B------:R-:W-:-:S04]  /*15810*/  @P4 LOP3.LUT R16, R16, 0x10, RZ, 0xfc, !PT ;  /* 0x0000001010104812 */ /* 0x000fc800078efcff */
[----:B------:R-:W-:-:S04]  /*15820*/  LOP3.LUT R16, R16, 0xfffffffb, RZ, 0xc0, !PT ;  /* 0xfffffffb10107812 */ /* 0x000fc800078ec0ff */
[----:B------:R-:W-:-:S04]  /*15830*/  @P2 LOP3.LUT R16, R16, 0x4, RZ, 0xfc, !PT ;  /* 0x0000000410102812 */ /* 0x000fc800078efcff */
[----:B------:R-:W-:-:S04]  /*15840*/  LOP3.LUT R16, R16, 0xfffffff7, RZ, 0xc0, !PT ;  /* 0xfffffff710107812 */ /* 0x000fc800078ec0ff */
[----:B------:R-:W-:Y:S01]  /*15850*/  @P3 LOP3.LUT R16, R16, 0x8, RZ, 0xfc, !PT ;  /* 0x0000000810103812 */ /* 0x000fe200078efcff */
[----:B0-----:R-:W-:-:S05]  /*15860*/  IMAD.SHL.U32 R20, R20, 0x10, RZ ;  /* 0x0000001014147824 */ /* 0x001fca00078e00ff */
[----:B------:R-:W-:-:S05]  /*15870*/  LOP3.LUT R20, R31, 0x70, R20, 0xf8, !PT ;  /* 0x000000701f147812 */ /* 0x000fca00078ef814 */
[----:B------:R-:W-:Y:S01]  /*15880*/  IMAD.IADD R7, R20, 0x1, R0 ;  /* 0x0000000114077824 */ /* 0x000fe200078e0200 */
[----:B----4-:R-:W-:Y:S06]  /*15890*/  BRA.DIV UR5, `(.L_x_3145) ;  /* 0x0000004e05f47947 */ /* 0x010fec000b800000 */
.L_x_3218:
[----:B------:R-:W2:Y:S01]  /*158a0*/  LDL R10, [R1+0x30] ;  /* 0x00003000010a7983 */ /* 0x000ea20000100800 */
        /* <DEDUP_REMOVED lines=12> */
[----:B------:R-:W3:Y:S01]  /*15970*/  @!P0 LDC.64 R2, c[0x0][0x428] ;  /* 0x00010a00ff028b82 */ /* 0x000ee20000000a00 */
[----:B0-----:R-:W-:-:S05]  /*15980*/  @P1 IMAD.HI.U32 R5, R7, R5, RZ ;  /* 0x0000000507051227 */ /* 0x001fca00078e00ff */
[----:B-1----:R-:W-:-:S04]  /*15990*/  @P1 SHF.R.U32.HI R8, RZ, R4, R5 ;  /* 0x00000004ff081219 */ /* 0x002fc80000011605 */
[--C-:B------:R-:W-:Y:S01]  /*159a0*/  @!P0 SHF.R.S32.HI R5, RZ, 0x1f, R8.reuse ;  /* 0x0000001fff058819 */ /* 0x100fe20000011408 */
[----:B------:R-:W-:Y:S02]  /*159b0*/  @!P0 IMAD.MOV.U32 R4, RZ, RZ, R8 ;  /* 0x000000ffff048224 */ /* 0x000fe400078e0008 */
[-C--:B---3--:R-:W-:Y:S02]  /*159c0*/  @!P0 IMAD R9, R34, R2.reuse, RZ ;  /* 0x0000000222098224 */ /* 0x088fe400078e02ff */
[----:B------:R-:W-:-:S04]  /*159d0*/  @!P0 IMAD.WIDE.U32 R4, R29, R2, R4 ;  /* 0x000000021d048225 */ /* 0x000fc800078e0004 */
[----:B------:R-:W-:Y:S02]  /*159e0*/  @!P0 IMAD R9, R29, R3, R9 ;  /* 0x000000031d098224 */ /* 0x000fe400078e0209 */
[----:B------:R-:W0:Y:S02]  /*159f0*/  @!P0 LDC.64 R2, c[0x0][0x418] ;  /* 0x00010600ff028b82 */ /* 0x000e240000000a00 */
[----:B------:R-:W-:Y:S01]  /*15a00*/  @!P0 IMAD.IADD R9, R5, 0x1, R9 ;  /* 0x0000000105098824 */ /* 0x000fe200078e0209 */
[----:B0-----:R-:W-:-:S04]  /*15a10*/  @!P0 LEA R2, P1, R4, R2, 0x2 ;  /* 0x0000000204028211 */ /* 0x001fc800078210ff */
[----:B------:R-:W-:Y:S02]  /*15a20*/  @!P0 LEA.HI.X R3, R4, R3, R9, 0x2, P1 ;  /* 0x0000000304038211 */ /* 0x000fe400008f1409 */
[----:B------:R-:W-:-:S03]  /*15a30*/  LOP3.LUT P1, RZ, R16, 0x200, RZ, 0xc0, !PT ;  /* 0x0000020010ff7812 */ /* 0x000fc6000782c0ff */
[----:B------:R0:W5:Y:S01]  /*15a40*/  @!P0 LDG.E R37, desc[UR40][R2.64] ;  /* 0x0000002802258981 */ /* 0x000162000c1e1900 */
[----:B------:R-:W-:Y:S02]  /*15a50*/  SEL R4, RZ, 0x8, P4 ;  /* 0x00000008ff047807 */ /* 0x000fe40002000000 */
[----:B------:R-:W-:Y:S02]  /*15a60*/  LOP3.LUT R16, R16, 0xfffff7ff, RZ, 0xc0, !PT ;  /* 0xfffff7ff10107812 */ /* 0x000fe400078ec0ff */
[----:B------:R-:W-:Y:S02]  /*15a70*/  SHF.R.S32.HI R28, RZ, 0x1f, R26 ;  /* 0x0000001fff1c7819 */ /* 0x000fe4000001141a */
[----:B------:R-:W-:Y:S02]  /*15a80*/  LOP3.LUT R16, R16, 0xfffffffe, RZ, 0xc0, !PT ;  /* 0xfffffffe10107812 */ /* 0x000fe400078ec0ff */
[----:B0-----:R-:W-:Y:S02]  /*15a90*/  SEL R2, RZ, 0xffffffff, P1 ;  /* 0xffffffffff027807 */ /* 0x001fe40000800000 */
[----:B------:R-:W-:-:S02]  /*15aa0*/  SEL R3, RZ, 0x1, P6 ;  /* 0x00000001ff037807 */ /* 0x000fc40003000000 */
[----:B------:R-:W-:Y:S01]  /*15ab0*/  ISETP.GT.U32.AND P1, PT, R20, 0x3f, PT ;  /* 0x0000003f1400780c */ /* 0x000fe20003f24070 */
[----:B------:R-:W-:-:S05]  /*15ac0*/  IMAD.SHL.U32 R2, R2, 0x2, RZ ;  /* 0x0000000202027824 */ /* 0x000fca00078e00ff */
[----:B------:R-:W-:Y:S02]  /*15ad0*/  LOP3.LUT R2, R2, 0x2, R3, 0xe2, !PT ;  /* 0x0000000202027812 */ /* 0x000fe400078ee203 */
[----:B------:R-:W-:-:S04]  /*15ae0*/  SEL R3, RZ, 0x4, P5 ;  /* 0x00000004ff037807 */ /* 0x000fc80002800000 */
[----:B------:R-:W-:Y:S02]  /*15af0*/  LOP3.LUT R2, R4, R2, R3, 0xfe, !PT ;  /* 0x0000000204027212 */ /* 0x000fe400078efe03 */
[----:B------:R-:W-:Y:S02]  /*15b00*/  SEL R3, RZ, 0x10, P3 ;  /* 0x00000010ff037807 */ /* 0x000fe40001800000 */
[----:B------:R-:W-:Y:S02]  /*15b10*/  SEL R4, RZ, 0x20, P2 ;  /* 0x00000020ff047807 */ /* 0x000fe40001000000 */
[----:B------:R-:W-:Y:S02]  /*15b20*/  @P1 LOP3.LUT R16, R16, 0x1, RZ, 0xfc, !PT ;  /* 0x0000000110101812 */ /* 0x000fe400078efcff */
[----:B------:R-:W-:-:S04]  /*15b30*/  LOP3.LUT R2, R4, R2, R3, 0xfe, !PT ;  /* 0x0000000204027212 */ /* 0x000fc800078efe03 */
[----:B------:R-:W-:Y:S01]  /*15b40*/  LOP3.LUT R6, R2, R6, RZ, 0xfc, !PT ;  /* 0x0000000602067212 */ /* 0x000fe200078efcff */
[----:B------:R-:W-:-:S03]  /*15b50*/  IMAD.MOV R2, RZ, RZ, -R8 ;  /* 0x000000ffff027224 */ /* 0x000fc600078e0a08 */
[----:B------:R-:W-:Y:S01]  /*15b60*/  LOP3.LUT R30, R6, R30, RZ, 0xfc, !PT ;  /* 0x0000001e061e7212 */ /* 0x000fe200078efcff */
[----:B------:R-:W-:Y:S01]  /*15b70*/  IMAD R2, R21, R2, R7 ;  /* 0x0000000215027224 */ /* 0x000fe200078e0207 */
[----:B------:R0:W-:Y:S04]  /*15b80*/  STL [R1+0x2c], R6 ;  /* 0x00002c0601007387 */ /* 0x0001e80000100800 */
[----:B------:R0:W-:Y:S01]  /*15b90*/  STL [R1+0xc], R2 ;  /* 0x00000c0201007387 */ /* 0x0001e20000100800 */
[----:B--2---:R-:W-:-:S13]  /*15ba0*/  ISETP.NE.AND P0, PT, R10, 0x3, PT ;  /* 0x000000030a00780c */ /* 0x004fda0003f05270 */
[----:B------:R-:W-:Y:S01]  /*15bb0*/  @P0 LOP3.LUT R16, R16, 0x800, RZ, 0xfc, !PT ;  /* 0x0000080010100812 */ /* 0x000fe200078efcff */
[----:B0-----:R-:W-:Y:S06]  /*15bc0*/  @!P0 BRA `(.L_x_3146) ;  /* 0x0000000000048947 */ /* 0x001fec0003800000 */
[----:B------:R-:W-:Y:S01]  /*15bd0*/  BPT.TRAP 0x1 ;  /* 0x000000040000795c */ /* 0x000fe20000300000 */
.L_x_3146:
        /* <DEDUP_REMOVED lines=9> */
.L_x_3219:
[----:B------:R-:W-:Y:S05]  /*15c70*/  BSYNC B0 ;  /* 0x0000000000007941 */ /* 0x000fea0003800000 */
.L_x_3147:
[----:B------:R-:W0:Y:S01]  /*15c80*/  LDL R2, [R1+0xc] ;  /* 0x00000c0001027983 */ /* 0x000e220000100800 */
        /* <DEDUP_REMOVED lines=65> */
.L_x_3229:
        /* <DEDUP_REMOVED lines=10> */
.L_x_3150:
        /* <DEDUP_REMOVED lines=11> */
.L_x_3151:
[----:B------:R-:W-:Y:S01]  /*161f0*/  VIADD R0, R17, 0x20400 ;  /* 0x0002040011007836 */ /* 0x000fe20000000000 */
[----:B------:R-:W-:Y:S01]  /*16200*/  LOP3.LUT P1, RZ, R16, 0x40, RZ, 0xc0, !PT ;  /* 0x0000004010ff7812 */ /* 0x000fe2000782c0ff */
[----:B------:R1:W-:-:S12]  /*16210*/  SYNCS.ARRIVE.TRANS64.A1T0 RZ, [R22+URZ+0x38830], RZ ;  /* 0x038830ff16ff79a7 */ /* 0x0003d8000810003f */
[----:B------:R-:W-:Y:S05]  /*16220*/  WARPSYNC.ALL ;  /* 0x0000000000007948 */ /* 0x000fea0003800000 */
[----:B------:R-:W-:Y:S01]  /*16230*/  BAR.SYNC.DEFER_BLOCKING 0x8, 0x100 ;  /* 0x0204000000007b1d */ /* 0x000fe20000010000 */
[----:B------:R-:W-:Y:S02]  /*16240*/  LOP3.LUT P0, RZ, R0, 0x3ff, RZ, 0xc0, !PT ;  /* 0x000003ff00ff7812 */ /* 0x000fe4000780c0ff */
[----:B------:R-:W-:-:S03]  /*16250*/  SHF.R.S32.HI R0, RZ, 0x1f, R27 ;  /* 0x0000001fff007819 */ /* 0x000fc6000001141b */
[----:B------:R-:W-:Y:S01]  /*16260*/  BSSY B6, `(.L_x_3152) ;  /* 0x0000018000067945 */ /* 0x000fe20003800000 */
[----:B------:R-:W-:Y:S02]  /*16270*/  SEL R31, R0, RZ, !P1 ;  /* 0x000000ff001f7207 */ /* 0x000fe40004800000 */
[----:B------:R-:W-:-:S05]  /*16280*/  SEL R0, R27, RZ, !P1 ;  /* 0x000000ff1b007207 */ /* 0x000fca0004800000 */
[----:B------:R2:W-:Y:S04]  /*16290*/  STL [R1+0x10], R0 ;  /* 0x0000100001007387 */ /* 0x0005e80000100800 */
[----:B------:R3:W-:Y:S01]  /*162a0*/  STL [R1+0x1c], R31 ;  /* 0x00001c1f01007387 */ /* 0x0007e20000100800 */
[----:B--2---:R-:W-:-:S05]  /*162b0*/  SHF.R.S32.HI R0, RZ, 0x1f, R36 ;  /* 0x0000001fff007819 */ /* 0x004fca0000011424 */
[----:B------:R3:W-:Y:S01]  /*162c0*/  STL [R1+0x14], R0 ;  /* 0x0000140001007387 */ /* 0x0007e20000100800 */
        /* <DEDUP_REMOVED lines=16> */
[----:B01-3--:R-:W-:Y:S05]  /*163d0*/  CALL.ABS.NOINC R2 ;  /* 0x0000000002007343 */ /* 0x00bfea0003c00000 */
.L_x_3153:
[----:B------:R-:W-:Y:S05]  /*163e0*/  BSYNC B6 ;  /* 0x0000000000067941 */ /* 0x000fea0003800000 */
.L_x_3152:
[----:B------:R-:W2:Y:S04]  /*163f0*/  LDL R20, [R1+0x4] ;  /* 0x0000040001147983 */ /* 0x000ea80000100800 */
[----:B------:R-:W4:Y:S01]  /*16400*/  LDL R4, [R1+0x14] ;  /* 0x0000140001047983 */ /* 0x000f220000100800 */
[----:B0-----:R-:W-:Y:S01]  /*16410*/  IMAD.MOV.U32 R5, RZ, RZ, R31 ;  /* 0x000000ffff057224 */ /* 0x001fe200078e001f */
[----:B------:R-:W-:Y:S02]  /*16420*/  ULDC.64 UR4, c[0x0][0x298] ;  /* 0x0000a60000047ab9 */ /* 0x000fe40000000a00 */
[----:B------:R-:W4:Y:S01]  /*16430*/  LDL R21, [R1+0x10] ;  /* 0x0000100001157983 */ /* 0x000f220000100800 */
[----:B------:R-:W0:Y:S01]  /*16440*/  S2R R2, SR_TID.X ;  /* 0x0000000000027919 */ /* 0x000e220000002100 */
[----:B---3--:R-:W3:Y:S01]  /*16450*/  S2R R31, SR_TID.X ;  /* 0x00000000001f7919 */ /* 0x008ee20000002100 */
[----:B0-----:R-:W-:-:S04]  /*16460*/  LOP3.LUT R2, R2, 0x7f, RZ, 0xc0, !PT ;  /* 0x0000007f02027812 */ /* 0x001fc800078ec0ff */
[----:B------:R-:W-:Y:S02]  /*16470*/  SHF.R.U32.HI R0, RZ, 0x3, R2 ;  /* 0x00000003ff007819 */ /* 0x000fe40000011602 */
[----:B------:R-:W0:Y:S01]  /*16480*/  LDC R2, c[0x0][0x448] ;  /* 0x00011200ff027b82 */ /* 0x000e220000000800 */
[----:B---3--:R-:W-:Y:S01]  /*16490*/  IMAD.SHL.U32 R31, R31, 0x10, RZ ;  /* 0x000000101f1f7824 */ /* 0x008fe200078e00ff */
[----:B0-----:R-:W-:-:S13]  /*164a0*/  ISETP.NE.AND P6, PT, R2, 0x1, PT ;  /* 0x000000010200780c */ /* 0x001fda0003fc5270 */
[----:B------:R-:W0:Y:S08]  /*164b0*/  @P6 LDC R3, c[0x0][0x44c] ;  /* 0x00011300ff036b82 */ /* 0x000e300000000800 */
[----:B------:R-:W3:Y:S01]  /*164c0*/  @P6 LDC R2, c[0x0][0x450] ;  /* 0x00011400ff026b82 */ /* 0x000ee20000000800 */
[----:B------:R-:W-:-:S05]  /*164d0*/  LOP3.LUT R31, R0, 0x70, R31, 0xf8, !PT ;  /* 0x00000070001f7812 */ /* 0x000fca00078ef81f */
[----:B--2---:R-:W-:-:S04]  /*164e0*/  IMAD.IADD R31, R31, 0x1, R20 ;  /* 0x000000011f1f7824 */ /* 0x004fc800078e0214 */
[----:B0-----:R-:W-:-:S04]  /*164f0*/  @P6 IMAD.HI.U32 R3, R31, R3, RZ ;  /* 0x000000031f036227 */ /* 0x001fc800078e00ff */
[----:B----4-:R-:W-:Y:S02]  /*16500*/  IMAD R4, R4, UR4, RZ ;  /* 0x0000000404047c24 */ /* 0x010fe4000f8e02ff */
[----:B------:R-:W-:Y:S01]  /*16510*/  IMAD.MOV.U32 R0, RZ, RZ, R31 ;  /* 0x000000ffff007224 */ /* 0x000fe200078e001f */
[----:B---3--:R-:W-:Y:S01]  /*16520*/  @P6 SHF.R.U32.HI R0, RZ, R2, R3 ;  /* 0x00000002ff006219 */ /* 0x008fe20000011603 */
        /* <DEDUP_REMOVED lines=10> */
[C---:B------:R-:W-:Y:S01]  /*165d0*/  IMAD.WIDE.U32 R2, R21.reuse, UR4, R2 ;  /* 0x0000000415027c25 */ /* 0x040fe2000f8e0002 */
[----:B------:R-:W0:Y:S03]  /*165e0*/  LDC R5, c[0x0][0x448] ;  /* 0x00011200ff057b82 */ /* 0x000e260000000800 */
[----:B------:R-:W-:Y:S01]  /*165f0*/  IMAD R4, R21, UR5, R4 ;  /* 0x0000000515047c24 */ /* 0x000fe2000f8e0204 */
[----:B------:R-:W2:Y:S01]  /*16600*/  S2R R9, SR_TID.X ;  /* 0x0000000000097919 */ /* 0x000ea20000002100 */
[----:B------:R-:W-:Y:S01]  /*16610*/  ULDC.64 UR4, c[0x0][0x2d0] ;  /* 0x0000b40000047ab9 */ /* 0x000fe20000000a00 */
[----:B------:R3:W5:Y:S01]  /*16620*/  LDL R21, [R1+0x8] ;  /* 0x0000080001157983 */ /* 0x0007620000100800 */
[----:B------:R-:W-:Y:S01]  /*16630*/  IMAD.IADD R3, R3, 0x1, R4 ;  /* 0x0000000103037824 */ /* 0x000fe200078e0204 */
[----:B------:R-:W-:Y:S01]  /*16640*/  SHF.R.S32.HI R4, RZ, 0x1f, R0 ;  /* 0x0000001fff047819 */ /* 0x000fe20000011400 */
[----:B------:R-:W4:Y:S04]  /*16650*/  S2R R6, SR_TID.X ;  /* 0x0000000000067919 */ /* 0x000f280000002100 */
[----:B------:R-:W-:-:S02]  /*16660*/  IMAD R4, R4, UR4, RZ ;  /* 0x0000000404047c24 */ /* 0x000fc4000f8e02ff */
[----:B------:R-:W-:-:S04]  /*16670*/  IMAD.WIDE.U32 R2, R0, UR4, R2 ;  /* 0x0000000400027c25 */ /* 0x000fc8000f8e0002 */
[----:B------:R-:W-:Y:S01]  /*16680*/  IMAD R4, R0, UR5, R4 ;  /* 0x0000000500047c24 */ /* 0x000fe2000f8e0204 */
[----:B------:R-:W-:Y:S01]  /*16690*/  ULDC.64 UR4, c[0x0][0x2c8] ;  /* 0x0000b20000047ab9 */ /* 0x000fe20000000a00 */
[----:B------:R-:W-:-:S04]  /*166a0*/  IMAD.MOV R0, RZ, RZ, -R0 ;  /* 0x000000ffff007224 */ /* 0x000fc800078e0a00 */
[----:B0-----:R-:W-:Y:S02]  /*166b0*/  IMAD R0, R5, R0, R31 ;  /* 0x0000000005007224 */ /* 0x001fe400078e021f */
[----:B------:R-:W-:-:S03]  /*166c0*/  IMAD.IADD R3, R3, 0x1, R4 ;  /* 0x0000000103037824 */ /* 0x000fc600078e0204 */
[----:B------:R-:W-:Y:S01]  /*166d0*/  SHF.R.S32.HI R4, RZ, 0x1f, R0 ;  /* 0x0000001fff047819 */ /* 0x000fe20000011400 */
[----:B------:R-:W-:-:S04]  /*166e0*/  IMAD.WIDE.U32 R2, R0, UR4, R2 ;  /* 0x0000000400027c25 */ /* 0x000fc8000f8e0002 */
[----:B------:R-:W-:-:S04]  /*166f0*/  IMAD R4, R4, UR4, RZ ;  /* 0x0000000404047c24 */ /* 0x000fc8000f8e02ff */
[----:B------:R-:W-:Y:S01]  /*16700*/  IMAD R4, R0, UR5, R4 ;  /* 0x0000000500047c24 */ /* 0x000fe2000f8e0204 */
[----:B------:R-:W-:Y:S01]  /*16710*/  ULDC.64 UR4, c[0x0][0x280] ;  /* 0x0000a00000047ab9 */ /* 0x000fe20000000a00 */
[----:B--2---:R-:W-:Y:S01]  /*16720*/  IMAD.SHL.U32 R9, R9, 0x8, RZ ;  /* 0x0000000809097824 */ /* 0x004fe200078e00ff */
[C---:B------:R-:W-:Y:S01]  /*16730*/  LEA R0, P0, R2.reuse, UR4, 0x1 ;  /* 0x0000000402007c11 */ /* 0x040fe2000f8008ff */
[----:B------:R-:W-:Y:S01]  /*16740*/  IMAD.IADD R3, R3, 0x1, R4 ;  /* 0x0000000103037824 */ /* 0x000fe200078e0204 */
[----:B------:R-:W-:Y:S02]  /*16750*/  ULDC UR4, c[0x0][0x2b8] ;  /* 0x0000ae0000047ab9 */ /* 0x000fe40000000800 */
[----:B------:R-:W-:Y:S02]  /*16760*/  LOP3.LUT R9, R9, 0x38, RZ, 0xc0, !PT ;  /* 0x0000003809097812 */ /* 0x000fe400078ec0ff */
[----:B------:R-:W-:Y:S01]  /*16770*/  LEA.HI.X R2, R2, UR5, R3, 0x1, P0 ;  /* 0x0000000502027c11 */ /* 0x000fe200080f0c03 */
[----:B------:R-:W-:Y:S01]  /*16780*/  UMOV UR5, 0xffffffff ;  /* 0xffffffff00057882 */ /* 0x000fe20000000000 */
[----:B----4-:R-:W-:-:S02]  /*16790*/  LOP3.LUT R6, R6, 0x7f, RZ, 0xc0, !PT ;  /* 0x0000007f06067812 */ /* 0x010fc400078ec0ff */
[----:B------:R-:W-:Y:S02]  /*167a0*/  ISETP.GE.AND P0, PT, R9, UR4, PT ;  /* 0x0000000409007c0c */ /* 0x000fe4000bf06270 */
[----:B------:R-:W-:Y:S01]  /*167b0*/  SHF.R.U32.HI R10, RZ, 0x3, R6 ;  /* 0x00000003ff0a7819 */ /* 0x000fe20000011606 */
[----:B---3--:R-:W-:Y:S10]  /*167c0*/  BRA.DIV UR5, `(.L_x_3154) ;  /* 0x0000004605c07947 */ /* 0x008ff4000b800000 */
[----:B-----5:R-:W-:Y:S01]  /*167d0*/  IMAD R3, R21, R5, RZ ;  /* 0x0000000515037224 */ /* 0x020fe200078e02ff */
[----:B------:R-:W-:Y:S01]  /*167e0*/  SHFL.IDX PT, R6, R2, RZ, 0x181f ;  /* 0x00181fff02067589 */ /* 0x000fe200000e0000 */
[----:B------:R-:W-:Y:S01]  /*167f0*/  IMAD.IADD R4, R10, 0x1, R20 ;  /* 0x000000010a047824 */ /* 0x000fe200078e0214 */
[----:B------:R-:W-:Y:S02]  /*16800*/  LOP3.LUT R16, R16, 0xfffffeff, RZ, 0xc0, !PT ;  /* 0xfffffeff10107812 */ /* 0x000fe400078ec0ff */
[----:B------:R-:W0:Y:S02]  /*16810*/  SHFL.IDX PT, R5, R0, RZ, 0x181f ;  /* 0x00181fff00057589 */ /* 0x000e2400000e0000 */
[----:B------:R-:W-:-:S13]  /*16820*/  ISETP.GE.AND P2, PT, R4, R3, PT ;  /* 0x000000030400720c */ /* 0x000fda0003f46270 */
[----:B------:R-:W-:-:S04]  /*16830*/  @P2 LOP3.LUT R16, R16, 0x100, RZ, 0xfc, !PT ;  /* 0x0000010010102812 */ /* 0x000fc800078efcff */
[----:B------:R-:W-:Y:S02]  /*16840*/  LOP3.LUT R16, R16, 0xffffff7f, RZ, 0xc0, !PT ;  /* 0xffffff7f10107812 */ /* 0x000fe400078ec0ff */
[----:B0-----:R-:W-:-:S05]  /*16850*/  @!P2 LEA R5, P1, R9, R5, 0x1 ;  /* 0x000000050905a211 */ /* 0x001fca00078208ff */
[----:B------:R-:W-:-:S04]  /*16860*/  @!P2 IMAD.X R6, RZ, RZ, R6, P1 ;  /* 0x000000ffff06a224 */ /* 0x000fc800008e0606 */
[----:B------:R-:W-:Y:S02]  /*16870*/  @!P2 IMAD.MOV.U32 R7, RZ, RZ, R6 ;  /* 0x000000ffff07a224 */ /* 0x000fe400078e0006 */
[----:B------:R-:W-:Y:S02]  /*16880*/  @!P2 IMAD.MOV.U32 R6, RZ, RZ, R5 ;  /* 0x000000ffff06a224 */ /* 0x000fe400078e0005 */
[----:B------:R-:W-:-:S03]  /*16890*/  VIADD R5, R4, 0x10 ;  /* 0x0000001004057836 */ /* 0x000fc60000000000 */
[----:B------:R-:W-:Y:S01]  /*168a0*/  @!PT LDS RZ, [RZ] ;  /* 0x00000000fffff984 */ /* 0x000fe20000000800 */
[----:B------:R0:W-:Y:S02]  /*168b0*/  @!P2 LDGSTS.E.BYPASS.LTC128B.128 [R19+0x20400], desc[UR40][R6.64], !P0 ;  /* 0x204000000613afae */ /* 0x0001e4000c101d68 */
[----:B------:R-:W-:Y:S02]  /*168c0*/  ISETP.GE.AND P2, PT, R5, R3, PT ;  /* 0x000000030500720c */ /* 0x000fe40003f46270 */
        /* <DEDUP_REMOVED lines=9> */
[----:B------:R-:W-:Y:S02]  /*16960*/  ISETP.GE.AND P2, PT, R5, R3, PT ;  /* 0x000000030500720c */ /* 0x000fe40003f46270 */
        /* <DEDUP_REMOVED lines=9> */
.L_x_3238:
[----:B------:R-:W-:Y:S01]  /*16a00*/  VIADD R4, R4, 0x30 ;  /* 0x0000003004047836 */ /* 0x000fe20000000000 */
[----:B------:R-:W-:-:S04]  /*16a10*/  LOP3.LUT R16, R16, 0xfffeffff, RZ, 0xc0, !PT ;  /* 0xfffeffff10107812 */ /* 0x000fc800078ec0ff */
[----:B------:R-:W-:-:S13]  /*16a20*/  ISETP.GE.AND P2, PT, R4, R3, PT ;  /* 0x000000030400720c */ /* 0x000fda0003f46270 */
[----:B0-----:R-:W-:Y:S02]  /*16a30*/  @!P2 LEA R2, P1, R9, R0, 0x1 ;  /* 0x000000000902a211 */ /* 0x001fe400078208ff */
[----:B------:R-:W-:-:S03]  /*16a40*/  @P2 LOP3.LUT R16, R16, 0x10000, RZ, 0xfc, !PT ;  /* 0x0001000010102812 */ /* 0x000fc600078efcff */
[----:B---3--:R-:W-:-:S05]  /*16a50*/  @!P2 IMAD.X R3, RZ, RZ, R5, P1 ;  /* 0x000000ffff03a224 */ /* 0x008fca00008e0605 */
[----:B------:R-:W-:Y:S01]  /*16a60*/  @!PT LDS RZ, [RZ] ;  /* 0x00000000fffff984 */ /* 0x000fe20000000800 */
[----:B------:R-:W-:Y:S01]  /*16a70*/  @!PT LDS RZ, [RZ] ;  /* 0x00000000fffff984 */ /* 0x000fe20000000800 */
[----:B------:R-:W-:Y:S01]  /*16a80*/  @!PT LDS RZ, [RZ] ;  /* 0x00000000fffff984 */ /* 0x000fe20000000800 */
[----:B------:R0:W-:Y:S01]  /*16a90*/  @!P2 LDGSTS.E.BYPASS.LTC128B.128 [R19+0x21c00], desc[UR40][R2.64], !P0 ;  /* 0x21c000000213afae */ /* 0x0001e2000c101d68 */
[----:B------:R-:W-:Y:S01]  /*16aa0*/  PLOP3.LUT P0, PT, PT, PT, PT, 0x80, 0x0 ;  /* 0x000000000000781c */ /* 0x000fe20003f0f070 */
[----:B------:R-:W-:-:S12]  /*16ab0*/  NOP ;  /* 0x0000000000007918 */ /* 0x000fd80000000000 */
.L_x_3155:
        /* <DEDUP_REMOVED lines=28> */
.L_x_3157:
[----:B------:R-:W-:Y:S05]  /*16c80*/  BSYNC B6 ;  /* 0x0000000000067941 */ /* 0x000fea0003800000 */
.L_x_3156:
[----:B------:R-:W2:Y:S01]  /*16c90*/  LDL.LU R4, [R1+0x14] ;  /* 0x0000140001047983 */ /* 0x000ea20000300800 */
[----:B0-----:R-:W0:Y:S01]  /*16ca0*/  LDC R2, c[0x0][0x448] ;  /* 0x00011200ff027b82 */ /* 0x001e220000000800 */
[----:B------:R-:W-:Y:S02]  /*16cb0*/  ULDC.64 UR4, c[0x0][0x398] ;  /* 0x0000e60000047ab9 */ /* 0x000fe40000000a00 */
[----:B------:R-:W3:Y:S04]  /*16cc0*/  LDL.LU R21, [R1+0x1c] ;  /* 0x00001c0001157983 */ /* 0x000ee80000300800 */
[----:B------:R-:W4:Y:S01]  /*16cd0*/  LDL.LU R20, [R1+0x10] ;  /* 0x0000100001147983 */ /* 0x000f220000300800 */
[----:B0-----:R-:W-:-:S13]  /*16ce0*/  ISETP.NE.AND P6, PT, R2, 0x1, PT ;  /* 0x000000010200780c */ /* 0x001fda0003fc5270 */
[----:B------:R-:W0:Y:S08]  /*16cf0*/  @P6 LDC R3, c[0x0][0x44c] ;  /* 0x00011300ff036b82 */ /* 0x000e300000000800 */
[----:B------:R-:W5:Y:S01]  /*16d00*/  @P6 LDC R2, c[0x0][0x450] ;  /* 0x00011400ff026b82 */ /* 0x000f620000000800 */
[----:B------:R-:W-:Y:S02]  /*16d10*/  IMAD.MOV.U32 R0, RZ, RZ, R31 ;  /* 0x000000ffff007224 */ /* 0x000fe400078e001f */
[----:B0-----:R-:W-:-:S05]  /*16d20*/  @P6 IMAD.HI.U32 R3, R31, R3, RZ ;  /* 0x000000031f036227 */ /* 0x001fca00078e00ff */
[----:B-----5:R-:W-:Y:S01]  /*16d30*/  @P6 SHF.R.U32.HI R0, RZ, R2, R3 ;  /* 0x00000002ff006219 */ /* 0x020fe20000011603 */
[----:B------:R-:W-:-:S03]  /*16d40*/  IMAD.WIDE.U32 R2, R36, UR4, RZ ;  /* 0x0000000424027c25 */ /* 0x000fc6000f8e00ff */
[----:B------:R-:W-:Y:S01]  /*16d50*/  SHF.R.S32.HI R5, RZ, 0x1f, R0 ;  /* 0x0000001fff057819 */ /* 0x000fe20000011400 */
[----:B------:R-:W0:Y:S01]  /*16d60*/  S2R R8, SR_TID.X ;  /* 0x0000000000087919 */ /* 0x000e220000002100 */
[----:B------:R-:W-:Y:S01]  /*16d70*/  LOP3.LUT R16, R16, 0xffffefff, RZ, 0xc0, !PT ;  /* 0xffffefff10107812 */ /* 0x000fe200078ec0ff */
        /* <DEDUP_REMOVED lines=12> */
[----:B------:R-:W0:Y:S01]  /*16e40*/  S2R R21, SR_TID.X ;  /* 0x0000000000157919 */ /* 0x000e220000002100 */
[----:B----4-:R-:W-:Y:S01]  /*16e50*/  IMAD.WIDE.U32 R2, R20, UR4, R2 ;  /* 0x0000000414027c25 */ /* 0x010fe2000f8e0002 */
[----:B------:R-:W-:-:S03]  /*16e60*/  ULDC UR4, c[0x0][0x448] ;  /* 0x0001120000047ab9 */ /* 0x000fc60000000800 */
[----:B------:R-:W-:Y:S02]  /*16e70*/  IMAD R4, R20, UR5, R4 ;  /* 0x0000000514047c24 */ /* 0x000fe4000f8e0204 */
[----:B------:R-:W2:Y:S02]  /*16e80*/  S2R R20, SR_TID.X ;  /* 0x0000000000147919 */ /* 0x000ea40000002100 */
        /* <DEDUP_REMOVED lines=11> */
[----:B0-----:R-:W-:Y:S02]  /*16f40*/  IMAD.SHL.U32 R21, R21, 0x8, RZ ;  /* 0x0000000815157824 */ /* 0x001fe400078e00ff */
[----:B------:R-:W-:-:S02]  /*16f50*/  IMAD R0, R4, UR5, R0 ;  /* 0x0000000504007c24 */ /* 0x000fc4000f8e0200 */
[----:B------:R-:W-:Y:S01]  /*16f60*/  IMAD.WIDE.U32 R2, R4, UR4, R2 ;  /* 0x0000000404027c25 */ /* 0x000fe2000f8e0002 */
[----:B------:R-:W-:Y:S01]  /*16f70*/  LOP3.LUT R21, R21, 0x38, RZ, 0xc0, !PT ;  /* 0x0000003815157812 */ /* 0x000fe200078ec0ff */
[----:B------:R-:W-:Y:S02]  /*16f80*/  ULDC.64 UR4, c[0x0][0x390] ;  /* 0x0000e40000047ab9 */ /* 0x000fe40000000a00 */
[----:B--2---:R-:W-:Y:S01]  /*16f90*/  IMAD.SHL.U32 R20, R20, 0x8, RZ ;  /* 0x0000000814147824 */ /* 0x004fe200078e00ff */
[----:B------:R-:W-:Y:S01]  /*16fa0*/  LOP3.LUT R7, R21, 0x80, RZ, 0xfc, !PT ;  /* 0x0000008015077812 */ /* 0x000fe200078efcff */
[----:B------:R-:W-:Y:S01]  /*16fb0*/  IMAD.IADD R6, R3, 0x1, R0 ;  /* 0x0000000103067824 */ /* 0x000fe200078e0200 */
[----:B------:R-:W-:Y:S01]  /*16fc0*/  LEA R0, P0, R2, UR4, 0x1 ;  /* 0x0000000402007c11 */ /* 0x000fe2000f8008ff */
[----:B------:R-:W-:Y:S01]  /*16fd0*/  ULDC UR4, c[0x0][0x3b8] ;  /* 0x0000ee0000047ab9 */ /* 0x000fe20000000800 */
[----:B------:R-:W-:Y:S02]  /*16fe0*/  LOP3.LUT R20, R20, 0x38, RZ, 0xc0, !PT ;  /* 0x0000003814147812 */ /* 0x000fe400078ec0ff */
[----:B------:R-:W-:-:S02]  /*16ff0*/  ISETP.GE.AND P4, PT, R7, UR4, PT ;  /* 0x0000000407007c0c */ /* 0x000fc4000bf86270 */
[----:B------:R-:W-:-:S04]  /*17000*/  LOP3.LUT R7, R20, 0x100, RZ, 0xfc, !PT ;  /* 0x0000010014077812 */ /* 0x000fc800078efcff */
[----:B------:R-:W-:Y:S02]  /*17010*/  ISETP.GE.AND P2, PT, R7, UR4, PT ;  /* 0x0000000407007c0c */ /* 0x000fe4000bf46270 */
[----:B------:R-:W0:Y:S01]  /*17020*/  S2R R7, SR_TID.X ;  /* 0x0000000000077919 */ /* 0x000e220000002100 */
[----:B------:R-:W-:Y:S01]  /*17030*/  LOP3.LUT R9, R20, 0x40, RZ, 0xfc, !PT ;  /* 0x0000004014097812 */ /* 0x000fe200078efcff */
[----:B------:R-:W2:Y:S01]  /*17040*/  S2R R21, SR_TID.X ;  /* 0x0000000000157919 */ /* 0x000ea20000002100 */
[----:B------:R-:W3:Y:S01]  /*17050*/  S2R R20, SR_TID.X ;  /* 0x0000000000147919 */ /* 0x000ee20000002100 */
[----:B------:R-:W-:Y:S02]  /*17060*/  ISETP.GE.AND P1, PT, R8, UR4, PT ;  /* 0x0000000408007c0c */ /* 0x000fe4000bf26270 */
[----:B------:R-:W-:Y:S02]  /*17070*/  ISETP.GE.AND P5, PT, R9, UR4, PT ;  /* 0x0000000409007c0c */ /* 0x000fe4000bfa6270 */
[----:B------:R-:W-:-:S02]  /*17080*/  LEA.HI.X R6, R2, UR5, R6, 0x1, P0 ;  /* 0x0000000502067c11 */ /* 0x000fc400080f0c06 */
[----:B------:R-:W-:Y:S02]  /*17090*/  SEL R2, RZ, 0x1, P1 ;  /* 0x00000001ff027807 */ /* 0x000fe40000800000 */
[----:B------:R-:W-:Y:S02]  /*170a0*/  SEL R3, RZ, 0x4, P4 ;  /* 0x00000004ff037807 */ /* 0x000fe40002000000 */
[----:B------:R-:W-:Y:S01]  /*170b0*/  SEL R4, RZ, 0x2, P5 ;  /* 0x00000002ff047807 */ /* 0x000fe20002800000 */
[----:B0-----:R-:W-:Y:S02]  /*170c0*/  IMAD.SHL.U32 R7, R7, 0x8, RZ ;  /* 0x0000000807077824 */ /* 0x001fe400078e00ff */
[----:B--2---:R-:W-:-:S03]  /*170d0*/  IMAD.SHL.U32 R21, R21, 0x8, RZ ;  /* 0x0000000815157824 */ /* 0x004fc600078e00ff */
[----:B------:R-:W-:Y:S01]  /*170e0*/  LOP3.LUT R7, R7, 0x38, RZ, 0xc0, !PT ;  /* 0x0000003807077812 */ /* 0x000fe200078ec0ff */
[----:B---3--:R-:W-:-:S03]  /*170f0*/  IMAD.SHL.U32 R20, R20, 0x8, RZ ;  /* 0x0000000814147824 */ /* 0x008fc600078e00ff */
[----:B------:R-:W-:Y:S02]  /*17100*/  LOP3.LUT R7, R7, 0xc0, RZ, 0xfc, !PT ;  /* 0x000000c007077812 */ /* 0x000fe400078efcff */
[----:B------:R-:W-:Y:S02]  /*17110*/  LOP3.LUT R21, R21, 0x38, RZ, 0xc0, !PT ;  /* 0x0000003815157812 */ /* 0x000fe400078ec0ff */
[----:B------:R-:W-:Y:S02]  /*17120*/  LOP3.LUT R20, R20, 0x38, RZ, 0xc0, !PT ;  /* 0x0000003814147812 */ /* 0x000fe400078ec0ff */
        /* <DEDUP_REMOVED lines=22> */
[----:B------:R-:W2:Y:S08]  /*17290*/  SHFL.IDX PT, R2, R6, RZ, 0x181f ;  /* 0x00181fff06027589 */ /* 0x000eb000000e0000 */
[----:B------:R-:W-:-:S04]  /*172a0*/  @P6 LOP3.LUT R16, R16, 0x400000, RZ, 0xfc, !PT ;  /* 0x0040000010106812 */ /* 0x000fc800078efcff */
[C---:B------:R-:W-:Y:S02]  /*172b0*/  LOP3.LUT P6, RZ, R16.reuse, 0x80, RZ, 0xc0, !PT ;  /* 0x0000008010ff7812 */ /* 0x040fe400078cc0ff */
[----:B------:R-:W-:-:S11]  /*172c0*/  LOP3.LUT R16, R16, 0xff7fffff, RZ, 0xc0, !PT ;  /* 0xff7fffff10107812 */ /* 0x000fd600078ec0ff */
[----:B------:R-:W-:-:S04]  /*172d0*/  @P6 LOP3.LUT R16, R16, 0x800000, RZ, 0xfc, !PT ;  /* 0x0080000010106812 */ /* 0x000fc800078efcff */
[----:B------:R-:W-:-:S13]  /*172e0*/  LOP3.LUT P6, RZ, R16, 0x100, RZ, 0xc0, !PT ;  /* 0x0000010010ff7812 */ /* 0x000fda00078cc0ff */
[----:B0-----:R-:W-:Y:S02]  /*172f0*/  @!P6 LEA R3, P0, R8, R3, 0x1 ;  /* 0x000000030803e211 */ /* 0x001fe400078008ff */
[----:B------:R-:W-:-:S03]  /*17300*/  @!P6 LOP3.LUT R7, R4, 0x40, RZ, 0xc0, !PT ;  /* 0x000000400407e812 */ /* 0x000fc600078ec0ff */
[----:B--2---:R-:W-:Y:S01]  /*17310*/  @!P6 IMAD.X R2, RZ, RZ, R2, P0 ;  /* 0x000000ffff02e224 */ /* 0x004fe200000e0602 */
        /* <DEDUP_REMOVED lines=21> */
[----:B0-----:R-:W-:-:S05]  /*17470*/  @!P6 LEA R2, P0, R8, R2, 0x1 ;  /* 0x000000020802e211 */ /* 0x001fca00078008ff */
[----:B------:R-:W-:Y:S01]  /*17480*/  @!P6 IMAD.X R3, RZ, RZ, R7, P0 ;  /* 0x000000ffff03e224 */ /* 0x000fe200000e0607 */
        /* <DEDUP_REMOVED lines=19> */
[----:B------:R-:W2:Y:S06]  /*175c0*/  SHFL.IDX PT, R0, R0, 0x3, 0x181f ;  /* 0x00781f0000007f89 */ /* 0x000eac00000e0000 */
        /* <DEDUP_REMOVED lines=16> */
[----:B--2---:R0:W-:Y:S02]  /*176d0*/  @!P6 LDGSTS.E.BYPASS.LTC128B.128 [R19+0x35400], desc[UR40][R2.64+0x380], P0 ;  /* 0x354003800213efae */ /* 0x0041e40008101d68 */
.L_x_3248:
        /* <DEDUP_REMOVED lines=23> */
.L_x_3160:
[----:B------:R-:W-:Y:S05]  /*17850*/  BSYNC B0 ;  /* 0x0000000000007941 */ /* 0x000fea0003800000 */
.L_x_3159:
[----:B------:R-:W-:Y:S01]  /*17860*/  NOP ;  /* 0x0000000000007918 */ /* 0x000fe20000000000 */
[----:B------:R-:W-:-:S13]  /*17870*/  PLOP3.LUT P0, PT, PT, PT, PT, 0x80, 0x0 ;  /* 0x000000000000781c */ /* 0x000fda0003f0f070 */
.L_x_3161:
[----:B------:R-:W-:Y:S02]  /*17880*/  PLOP3.LUT P1, PT, P1, P0, PT, 0xa2, 0x0 ;  /* 0x000000000000781c */ /* 0x000fe40000f21472 */
[----:B------:R-:W-:-:S08]  /*17890*/  @P0 R2UR P1, UR4, R17 ;  /* 0x00000000110402ca */ /* 0x000fd00000020000 */
[----:B------:R-:W-:-:S05]  /*178a0*/  @P0 PLOP3.LUT P0, PT, P1, PT, PT, 0x80, 0x0 ;  /* 0x000000000000081c */ /* 0x000fca0000f0f070 */
[----:B------:R-:W-:Y:S01]  /*178b0*/  @!P1 SYNCS.ARRIVE.TRANS64.RED.A0T1 RZ, [UR4+0x38810], RZ ;  /* 0x038810ffffff99a7 */ /* 0x000fe20008200404 */
[----:B------:R-:W-:Y:S07]  /*178c0*/  @!P1 ARRIVES.LDGSTSBAR.64.TRANSCNT [UR4+0x38810] ;  /* 0x03881000ff0099b0 */ /* 0x000fee0008000a84 */
[----:B------:R-:W-:Y:S05]  /*178d0*/  @P0 BRA.U.ANY `(.L_x_3161) ;  /* 0xfffffffd00e80947 */ /* 0x000fea000393ffff */
[----:B0-2---:R-:W2:Y:S02]  /*178e0*/  LDL.LU R2, [R1+0x28] ;  /* 0x0000280001027983 */ /* 0x005ea40000300800 */
        /* <DEDUP_REMOVED lines=11> */
.L_x_3249:
[----:B------:R-:W-:Y:S05]  /*179a0*/  BSYNC B0 ;  /* 0x0000000000007941 */ /* 0x000fea0003800000 */
.L_x_3162:
[----:B------:R-:W2:Y:S02]  /*179b0*/  LDL R2, [R1+0x30] ;  /* 0x0000300001027983 */ /* 0x000ea40000100800 */
[----:B--2---:R-:W-:-:S13]  /*179c0*/  ISETP.NE.AND P0, PT, R2, 0x3, PT ;  /* 0x000000030200780c */ /* 0x004fda0003f05270 */
[----:B------:R-:W-:Y:S05]  /*179d0*/  @!P0 BRA `(.L_x_3164) ;  /* 0x0000000000048947 */ /* 0x000fea0003800000 */
[----:B------:R-:W-:Y:S01]  /*179e0*/  BPT.TRAP 0x1 ;  /* 0x000000040000795c */ /* 0x000fe20000300000 */
.L_x_3164:
[----:B0-----:R-:W-:Y:S01]  /*179f0*/  SHF.L.U32 R0, R23, 0x1f, RZ ;  /* 0x0000001f17007819 */ /* 0x001fe200000006ff */
[----:B------:R-:W-:Y:S03]  /*17a00*/  BSSY B0, `(.L_x_3165) ;  /* 0x0000003000007945 */ /* 0x000fe60003800000 */
[----:B------:R-:W0:Y:S02]  /*17a10*/  SYNCS.PHASECHK.TRANS64.TRYWAIT P0, [R22+URZ+0x38860], R0 ;  /* 0x03886000160075a7 */ /* 0x000e24000800017f */
[----:B0-----:R-:W-:Y:S05]  /*17a20*/  @!P0 BRA `(.L_x_3166) ;  /* 0x0000004400408947 */ /* 0x001fea0003800000 */
.L_x_3250:
[----:B------:R-:W-:Y:S05]  /*17a30*/  BSYNC B0 ;  /* 0x0000000000007941 */ /* 0x000fea0003800000 */
.L_x_3165:
[----:B------:R-:W0:Y:S01]  /*17a40*/  LDL.LU R3, [R1+0x20] ;  /* 0x0000200001037983 */ /* 0x000e220000300800 */
[----:B------:R-:W-:-:S03]  /*17a50*/  ULDC.64 UR4, c[0x0][0x328] ;  /* 0x0000ca0000047ab9 */ /* 0x000fc60000000a00 */
[----:B------:R-:W2:Y:S04]  /*17a60*/  LDL.LU R2, [R1+0xc] ;  /* 0x00000c0001027983 */ /* 0x000ea80000300800 */
        /* <DEDUP_REMOVED lines=107> */
.L_x_3260:
        /* <DEDUP_REMOVED lines=34> */
.L_x_3168:
        /* <DEDUP_REMOVED lines=11> */
.L_x_3169:
        /* <DEDUP_REMOVED lines=11> */
.L_x_3184:
[----:B--2---:R-:W2:Y:S01]  /*184a0*/  LDL R11, [R1+0x30] ;  /* 0x00003000010b7983 */ /* 0x004ea20000100800 */
[----:B---3--:R-:W3:Y:S01]  /*184b0*/  LDC R3, c[0x0][0x430] ;  /* 0x00010c00ff037b82 */ /* 0x008ee20000000800 */
[----:B----4-:R-:W4:Y:S01]  /*184c0*/  S2R R2, SR_TID.X ;  /* 0x0000000000027919 */ /* 0x010f220000002100 */
[----:B------:R-:W0:Y:S01]  /*184d0*/  S2R R4, SR_TID.X ;  /* 0x0000000000047919 */ /* 0x000e220000002100 */
[----:B---3--:R-:W-:Y:S02]  /*184e0*/  ISETP.NE.AND P0, PT, R3, 0x1, PT ;  /* 0x000000010300780c */ /* 0x008fe40003f05270 */
[----:B----4-:R-:W-:-:S11]  /*184f0*/  LOP3.LUT R2, R2, 0x7f, RZ, 0xc0, !PT ;  /* 0x0000007f02027812 */ /* 0x010fd600078ec0ff */
[----:B------:R-:W3:Y:S01]  /*18500*/  @P0 LDC R3, c[0x0][0x434] ;  /* 0x00010d00ff030b82 */ /* 0x000ee20000000800 */
[----:B0-----:R-:W-:Y:S01]  /*18510*/  IMAD.SHL.U32 R4, R4, 0x10, RZ ;  /* 0x0000001004047824 */ /* 0x001fe200078e00ff */
[----:B------:R-:W-:-:S04]  /*18520*/  SHF.R.U32.HI R2, RZ, 0x3, R2 ;  /* 0x00000003ff027819 */ /* 0x000fc80000011602 */
[----:B------:R-:W-:Y:S02]  /*18530*/  LOP3.LUT R4, R2, 0x70, R4, 0xf8, !PT ;  /* 0x0000007002047812 */ /* 0x000fe400078ef804 */
[----:B------:R-:W0:Y:S02]  /*18540*/  @P0 LDC R2, c[0x0][0x438] ;  /* 0x00010e00ff020b82 */ /* 0x000e240000000800 */
[----:B------:R-:W-:Y:S01]  /*18550*/  ISETP.GT.U32.AND P1, PT, R4, 0x3f, PT ;  /* 0x0000003f0400780c */ /* 0x000fe20003f24070 */
[----:B------:R-:W-:-:S04]  /*18560*/  IMAD R6, R7, 0x40, R32 ;  /* 0x0000004007067824 */ /* 0x000fc800078e0220 */
[----:B------:R-:W-:-:S08]  /*18570*/  IMAD.IADD R6, R4, 0x1, R6 ;  /* 0x0000000104067824 */ /* 0x000fd000078e0206 */
[----:B------:R-:W4:Y:S01]  /*18580*/  @!P1 LDC.64 R4, c[0x0][0x428] ;  /* 0x00010a00ff049b82 */ /* 0x000f220000000a00 */
[----:B---3--:R-:W-:-:S07]  /*18590*/  @P0 IMAD.HI.U32 R3, R6, R3, RZ ;  /* 0x0000000306030227 */ /* 0x008fce00078e00ff */
[----:B------:R-:W3:Y:S01]  /*185a0*/  @!P1 LDC.64 R8, c[0x0][0x418] ;  /* 0x00010600ff089b82 */ /* 0x000ee20000000a00 */
[----:B------:R-:W-:Y:S01]  /*185b0*/  IMAD.MOV.U32 R10, RZ, RZ, R6 ;  /* 0x000000ffff0a7224 */ /* 0x000fe200078e0006 */
[----:B0-----:R-:W-:-:S04]  /*185c0*/  @P0 SHF.R.U32.HI R10, RZ, R2, R3 ;  /* 0x00000002ff0a0219 */ /* 0x001fc80000011603 */
[--C-:B------:R-:W-:Y:S01]  /*185d0*/  @!P1 SHF.R.S32.HI R3, RZ, 0x1f, R10.reuse ;  /* 0x0000001fff039819 */ /* 0x100fe2000001140a */
[----:B------:R-:W-:-:S04]  /*185e0*/  @!P1 IMAD.MOV.U32 R2, RZ, RZ, R10 ;  /* 0x000000ffff029224 */ /* 0x000fc800078e000a */
[----:B----4-:R-:W-:-:S04]  /*185f0*/  @!P1 IMAD.WIDE.U32 R2, R29, R4, R2 ;  /* 0x000000041d029225 */ /* 0x010fc800078e0002 */
[----:B------:R-:W-:-:S04]  /*18600*/  @!P1 IMAD R4, R34, R4, RZ ;  /* 0x0000000422049224 */ /* 0x000fc800078e02ff */
[----:B------:R-:W-:Y:S01]  /*18610*/  @!P1 IMAD R5, R29, R5, R4 ;  /* 0x000000051d059224 */ /* 0x000fe200078e0204 */
[----:B---3--:R-:W-:-:S03]  /*18620*/  @!P1 LEA R8, P0, R2, R8, 0x2 ;  /* 0x0000000802089211 */ /* 0x008fc600078010ff */
[----:B------:R-:W-:Y:S02]  /*18630*/  @!P1 IMAD.IADD R3, R5, 0x1, R3 ;  /* 0x0000000105039824 */ /* 0x000fe400078e0203 */
[----:B------:R-:W-:-:S03]  /*18640*/  IMAD.MOV.U32 R4, RZ, RZ, RZ ;  /* 0x000000ffff047224 */ /* 0x000fc600078e00ff */
[----:B------:R-:W-:Y:S01]  /*18650*/  @!P1 LEA.HI.X R9, R2, R9, R3, 0x2, P0 ;  /* 0x0000000902099211 */ /* 0x000fe200000f1403 */
[----:B------:R-:W-:-:S04]  /*18660*/  VIADD R18, R18, 0x1 ;  /* 0x0000000112127836 */ /* 0x000fc80000000000 */
[----:B------:R0:W5:Y:S01]  /*18670*/  @!P1 LDG.E R4, desc[UR40][R8.64] ;  /* 0x0000002808049981 */ /* 0x000162000c1e1900 */
[----:B------:R-:W-:Y:S01]  /*18680*/  ISETP.NE.AND P0, PT, R18, 0x2, PT ;  /* 0x000000021200780c */ /* 0x000fe20003f05270 */
[----:B------:R-:W-:-:S03]  /*18690*/  IMAD.MOV R5, RZ, RZ, -R10 ;  /* 0x000000ffff057224 */ /* 0x000fc600078e0a0a */
[----:B------:R-:W-:Y:S01]  /*186a0*/  SEL R2, RZ, 0x1, P0 ;  /* 0x00000001ff027807 */ /* 0x000fe20000000000 */
[----:B------:R-:W-:Y:S05]  /*186b0*/  YIELD ;  /* 0x0000000000007946 */ /* 0x000fea0003800000 */
[----:B------:R-:W-:Y:S01]  /*186c0*/  LOP3.LUT R23, R23, R2, RZ, 0x3c, !PT ;  /* 0x0000000217177212 */ /* 0x000fe200078e3cff */
[----:B------:R-:W-:Y:S01]  /*186d0*/  ULDC UR4, c[0x0][0x430] ;  /* 0x00010c0000047ab9 */ /* 0x000fe20000000800 */
[----:B------:R-:W-:Y:S02]  /*186e0*/  IMAD.MOV.U32 R2, RZ, RZ, R7 ;  /* 0x000000ffff027224 */ /* 0x000fe400078e0007 */
[----:B------:R-:W-:Y:S01]  /*186f0*/  IMAD R5, R5, UR4, R6 ;  /* 0x0000000405057c24 */ /* 0x000fe2000f8e0206 */
[----:B------:R-:W-:Y:S01]  /*18700*/  SEL R18, R18, RZ, P0 ;  /* 0x000000ff12127207 */ /* 0x000fe20000000000 */
[----:B------:R-:W-:Y:S01]  /*18710*/  VIADD R7, R7, 0xffffffff ;  /* 0xffffffff07077836 */ /* 0x000fe20000000000 */
[----:B------:R-:W-:-:S02]  /*18720*/  ISETP.GT.AND P3, PT, R2, R33, PT ;  /* 0x000000210200720c */ /* 0x000fc40003f64270 */
[----:B--2---:R-:W-:-:S13]  /*18730*/  ISETP.NE.AND P1, PT, R11, 0x3, PT ;  /* 0x000000030b00780c */ /* 0x004fda0003f25270 */
[----:B0-----:R-:W-:Y:S05]  /*18740*/  @!P1 BRA `(.L_x_3172) ;  /* 0x0000000000049947 */ /* 0x001fea0003800000 */
[----:B------:R-:W-:Y:S01]  /*18750*/  BPT.TRAP 0x1 ;  /* 0x000000040000795c */ /* 0x000fe20000300000 */
.L_x_3172:
[----:B------:R-:W-:Y:S01]  /*18760*/  IMAD R6, R18, 0x8, R17 ;  /* 0x0000000812067824 */ /* 0x000fe200078e0211 */
[----:B------:R-:W-:Y:S01]  /*18770*/  SHF.L.U32 R20, R23, 0x1f, RZ ;  /* 0x0000001f17147819 */ /* 0x000fe200000006ff */
[----:B------:R-:W-:Y:S01]  /*18780*/  BSSY B1, `(.L_x_3173) ;  /* 0x0000004000017945 */ /* 0x000fe20003800000 */
[----:B------:R-:W-:Y:S02]  /*18790*/  SHF.R.S32.HI R9, RZ, 0x1f, R5 ;  /* 0x0000001fff097819 */ /* 0x000fe40000011405 */
[----:B------:R-:W0:Y:S02]  /*187a0*/  SYNCS.PHASECHK.TRANS64.TRYWAIT P0, [R6+URZ+0x38840], R20 ;  /* 0x03884014060075a7 */ /* 0x000e24000800017f */
[----:B0-----:R-:W-:Y:S05]  /*187b0*/  @!P0 BRA `(.L_x_3174) ;  /* 0x0000004000188947 */ /* 0x001fea0003800000 */
.L_x_3261:
[----:B------:R-:W-:Y:S05]  /*187c0*/  BSYNC B1 ;  /* 0x0000000000017941 */ /* 0x000fea0003800000 */
.L_x_3173:
        /* <DEDUP_REMOVED lines=24> */
[----:B-1----:R-:W-:-:S03]  /*18950*/  IMAD R22, R8, 0x2, R17 ;  /* 0x0000000208167824 */ /* 0x002fc600078e0211 */
[----:B------:R-:W1:Y:S01]  /*18960*/  SHFL.IDX PT, R3, R25, RZ, 0x181f ;  /* 0x00181fff19037589 */ /* 0x000e6200000e0000 */
[----:B--2---:R-:W-:-:S05]  /*18970*/  IADD3 R2, P0, R2, R0, RZ ;  /* 0x0000000002027210 */ /* 0x004fca0007f1e0ff */
[----:B-1----:R-:W-:-:S05]  /*18980*/  IMAD.X R3, RZ, RZ, R3, P0 ;  /* 0x000000ffff037224 */ /* 0x002fca00000e0603 */
        /* <DEDUP_REMOVED lines=14> */
.L_x_3271:
        /* <DEDUP_REMOVED lines=8> */
.L_x_3176:
        /* <DEDUP_REMOVED lines=11> */
.L_x_3177:
[----:B------:R2:W-:Y:S01]  /*18ba0*/  SYNCS.ARRIVE.TRANS64.A1T0 RZ, [R6+URZ+0x38830], RZ ;  /* 0x038830ff06ff79a7 */ /* 0x0005e2000810003f */
[----:B------:R-:W-:Y:S05]  /*18bb0*/  @!P2 BRA `(.L_x_3178) ;  /* 0x000000000004a947 */ /* 0x000fea0003800000 */
[----:B------:R-:W-:Y:S01]  /*18bc0*/  BPT.TRAP 0x1 ;  /* 0x000000040000795c */ /* 0x000fe20000300000 */
.L_x_3178:
[----:B------:R-:W3:Y:S01]  /*18bd0*/  SYNCS.PHASECHK.TRANS64.TRYWAIT P0, [R6+URZ+0x38860], R20 ;  /* 0x03886014060075a7 */ /* 0x000ee2000800017f */
[----:B------:R-:W-:Y:S04]  /*18be0*/  BSSY B1, `(.L_x_3179) ;  /* 0x0000002000017945 */ /* 0x000fe80003800000 */
[----:B---3--:R-:W-:Y:S05]  /*18bf0*/  @!P0 BRA `(.L_x_3180) ;  /* 0x0000004000388947 */ /* 0x008fea0003800000 */
.L_x_3272:
[----:B------:R-:W-:Y:S05]  /*18c00*/  BSYNC B1 ;  /* 0x0000000000017941 */ /* 0x000fea0003800000 */
.L_x_3179:
        /* <DEDUP_REMOVED lines=81> */
.L_x_3282:
        /* <DEDUP_REMOVED lines=25> */
.L_x_3182:
        /* <DEDUP_REMOVED lines=11> */
.L_x_3183:
[----:B------:R4:W-:Y:S01]  /*19360*/  SYNCS.ARRIVE.TRANS64.A1T0 RZ, [R6+URZ+0x38850], RZ ;  /* 0x038850ff06ff79a7 */ /* 0x0009e2000810003f */
[----:B------:R-:W-:Y:S05]  /*19370*/  @P3 BRA `(.L_x_3184) ;  /* 0xfffffff000483947 */ /* 0x000fea000383ffff */
.L_x_3171:
[----:B------:R-:W-:Y:S05]  /*19380*/  BSYNC B0 ;  /* 0x0000000000007941 */ /* 0x000fea0003800000 */
.L_x_3170:
[----:B------:R-:W5:Y:S01]  /*19390*/  S2R R2, SR_TID.X ;  /* 0x0000000000027919 */ /* 0x000f620000002100 */
[----:B------:R-:W-:Y:S01]  /*193a0*/  VIADD R18, R18, 0x1 ;  /* 0x0000000112127836 */ /* 0x000fe20000000000 */
[----:B------:R-:W-:Y:S04]  /*193b0*/  BSSY B0, `(.L_x_3185) ;  /* 0x0000013000007945 */ /* 0x000fe80003800000 */
[----:B------:R-:W-:-:S04]  /*193c0*/  ISETP.NE.AND P0, PT, R18, 0x2, PT ;  /* 0x000000021200780c */ /* 0x000fc80003f05270 */
[----:B------:R-:W-:-:S04]  /*193d0*/  SEL R0, RZ, 0x1, P0 ;  /* 0x00000001ff007807 */ /* 0x000fc80000000000 */
[----:B------:R-:W-:Y:S02]  /*193e0*/  LOP3.LUT R23, R23, R0, RZ, 0x3c, !PT ;  /* 0x0000000017177212 */ /* 0x000fe400078e3cff */
[----:B-----5:R-:W-:-:S04]  /*193f0*/  LOP3.LUT R2, R2, 0x7f, RZ, 0xc0, !PT ;  /* 0x0000007f02027812 */ /* 0x020fc800078ec0ff */
[----:B------:R-:W-:-:S13]  /*19400*/  ISETP.NE.AND P1, PT, R2, RZ, PT ;  /* 0x000000ff0200720c */ /* 0x000fda0003f25270 */
[----:B------:R-:W-:Y:S05]  /*19410*/  @P1 BRA `(.L_x_3186) ;  /* 0x0000000000301947 */ /* 0x000fea0003800000 */
[----:B0-----:R-:W0:Y:S01]  /*19420*/  S2R R5, SR_LANEID ;  /* 0x0000000000057919 */ /* 0x001e220000000000 */
[----:B------:R-:W-:Y:S01]  /*19430*/  VOTEU.ANY UR4, UPT, PT ;  /* 0x0000000000047886 */ /* 0x000fe200038e0100 */
[----:B------:R-:W5:Y:S01]  /*19440*/  LDC.64 R2, c[0x0][0xd60] ;  /* 0x00035800ff027b82 */ /* 0x000f620000000a00 */
[----:B------:R-:W0:Y:S02]  /*19450*/  FLO.U32 R0, UR4 ;  /* 0x0000000400007d00 */ /* 0x000e2400080e0000 */
[----:B0-----:R-:W-:-:S06]  /*19460*/  ISETP.EQ.U32.AND P1, PT, R0, R5, PT ;  /* 0x000000050000720c */ /* 0x001fcc0003f22070 */
[----:B------:R-:W5:Y:S07]  /*19470*/  POPC R5, UR4 ;  /* 0x0000000400057d09 */ /* 0x000f6e0008000000 */
[----:B-----5:R-:W5:Y:S01]  /*19480*/  @P1 ATOMG.E.ADD.STRONG.GPU PT, R3, desc[UR40][R2.64], R5 ;  /* 0x00000005020319a8 */ /* 0x020f6200081ee1e8 */
[----:B------:R-:W0:Y:S02]  /*19490*/  S2R R4, SR_LTMASK ;  /* 0x0000000000047919 */ /* 0x000e240000003900 */
[----:B0-----:R-:W-:-:S04]  /*194a0*/  LOP3.LUT R4, R4, UR4, RZ, 0xc0, !PT ;  /* 0x0000000404047c12 */ /* 0x001fc8000f8ec0ff */
[----:B------:R-:W0:Y:S01]  /*194b0*/  POPC R7, R4 ;  /* 0x0000000400077309 */ /* 0x000e220000000000 */
[----:B-----5:R-:W0:Y:S02]  /*194c0*/  SHFL.IDX PT, R0, R3, R0, 0x1f ;  /* 0x00001f0003007589 */ /* 0x020e2400000e0000 */
[----:B0-----:R-:W-:-:S07]  /*194d0*/  IADD3 R24, R0, UR36, R7 ;  /* 0x0000002400187c10 */ /* 0x001fce000fffe007 */
.L_x_3186:
[----:B------:R-:W-:Y:S05]  /*194e0*/  BSYNC B0 ;  /* 0x0000000000007941 */ /* 0x000fea0003800000 */
.L_x_3185:
[----:B------:R-:W-:-:S07]  /*194f0*/  SEL R18, R18, RZ, P0 ;  /* 0x000000ff12127207 */ /* 0x000fce0000000000 */
.L_x_3139:
[----:B------:R-:W-:Y:S05]  /*19500*/  BSYNC B7 ;  /* 0x0000000000077941 */ /* 0x000fea0003800000 */
.L_x_3137:
[----:B------:R-:W-:-:S13]  /*19510*/  LOP3.LUT P0, RZ, R16, 0x200000, RZ, 0xc0, !PT ;  /* 0x0020000010ff7812 */ /* 0x000fda000780c0ff */
[----:B------:R-:W-:Y:S05]  /*19520*/  @!P0 BRA `(.L_x_3187) ;  /* 0x0000000000248947 */ /* 0x000fea0003800000 */
[----:B------:R-:W-:Y:S05]  /*19530*/  WARPSYNC.ALL ;  /* 0x0000000000007948 */ /* 0x000fea0003800000 */
[----:B------:R-:W5:Y:S08]  /*19540*/  S2UR UR5, SR_CgaCtaId ;  /* 0x00000000000579c3 */ /* 0x000f700000008800 */
[----:B------:R-:W-:Y:S06]  /*19550*/  BAR.SYNC.DEFER_BLOCKING 0x5, 0x180 ;  /* 0x0146000000007b1d */ /* 0x000fec0000010000 */
[----:B------:R-:W-:-:S02]  /*19560*/  UMOV UR4, 0x400 ;  /* 0x0000040000047882 */ /* 0x000fc40000000000 */
[----:B-----5:R-:W-:-:S06]  /*19570*/  ULEA UR4, UR5, UR4, 0x18 ;  /* 0x0000000405047291 */ /* 0x020fcc000f8ec03f */
[----:B------:R-:W-:-:S05]  /*19580*/  IMAD.U32 R17, RZ, RZ, UR4 ;  /* 0x00000004ff117e24 */ /* 0x000fca000f8e00ff */
[----:B------:R0:W0:Y:S01]  /*19590*/  LDS.128 R24, [R17+0x388d0] ;  /* 0x0388d00011187984 */ /* 0x0000220000000c00 */
[----:B------:R-:W-:Y:S06]  /*195a0*/  BAR.ARV 0x4, 0x180 ;  /* 0x0106000000007b1d */ /* 0x000fec0000002000 */
[----:B------:R-:W-:Y:S05]  /*195b0*/  BRA `(.L_x_3188) ;  /* 0x0000000800cc7947 */ /* 0x000fea0003800000 */
.L_x_3187:
[----:B------:R-:W5:Y:S01]  /*195c0*/  S2R R8, SR_TID.X ;  /* 0x0000000000087919 */ /* 0x000f620000002100 */
[----:B------:R-:W-:Y:S01]  /*195d0*/  UMOV UR4, 0xffffffff ;  /* 0xffffffff00047882 */ /* 0x000fe20000000000 */
[----:B-----5:R-:W-:-:S04]  /*195e0*/  LOP3.LUT R8, R8, 0x1f, RZ, 0xc0, !PT ;  /* 0x0000001f08087812 */ /* 0x020fc800078ec0ff */
[----:B------:R-:W-:Y:S01]  /*195f0*/  ISETP.NE.AND P0, PT, R8, 0x1f, PT ;  /* 0x0000001f0800780c */ /* 0x000fe20003f05270 */
[----:B------:R-:W-:-:S12]  /*19600*/  BRA.DIV UR4, `(.L_x_3189) ;  /* 0x0000003e04a47947 */ /* 0x000fd8000b800000 */
[----:B0-----:R-:W-:Y:S01]  /*19610*/  IMAD.IADD R5, R27, 0x1, R8 ;  /* 0x000000011b057824 */ /* 0x001fe200078e0208 */
[----:B------:R-:W-:-:S04]  /*19620*/  ULDC UR4, c[0x0][0xd3c] ;  /* 0x00034f0000047ab9 */ /* 0x000fc80000000800 */
[----:B------:R-:W-:-:S13]  /*19630*/  ISETP.GE.OR P1, PT, R5, UR4, !P0 ;  /* 0x0000000405007c0c */ /* 0x000fda000c726670 */
[----:B------:R-:W0:Y:S02]  /*19640*/  @!P1 LDC.64 R2, c[0x0][0xd80] ;  /* 0x00036000ff029b82 */ /* 0x000e240000000a00 */
[----:B0-----:R-:W-:-:S06]  /*19650*/  @!P1 IMAD.WIDE R2, R5, 0x4, R2 ;  /* 0x0000000405029825 */ /* 0x001fcc00078e0202 */
[----:B------:R-:W5:Y:S01]  /*19660*/  @!P1 LDG.E R2, desc[UR40][R2.64] ;  /* 0x0000002802029981 */ /* 0x000f62000c1e1900 */
[----:B------:R-:W-:Y:S01]  /*19670*/  IMAD.MOV.U32 R25, RZ, RZ, RZ ;  /* 0x000000ffff197224 */ /* 0x000fe200078e00ff */
[C---:B------:R-:W-:Y:S02]  /*19680*/  ISETP.GE.U32.AND P2, PT, R8.reuse, 0x2, PT ;  /* 0x000000020800780c */ /* 0x040fe40003f46070 */
[C---:B------:R-:W-:Y:S01]  /*19690*/  ISETP.GE.U32.AND P3, PT, R8.reuse, 0x4, PT ;  /* 0x000000040800780c */ /* 0x040fe20003f66070 */
[----:B------:R-:W-:Y:S01]  /*196a0*/  SHFL.IDX PT, R0, R24, RZ, 0x1f ;  /* 0x00001fff18007589 */ /* 0x000fe200000e0000 */
[C---:B------:R-:W-:Y:S02]  /*196b0*/  ISETP.GE.U32.AND P4, PT, R8.reuse, 0x8, PT ;  /* 0x000000080800780c */ /* 0x040fe40003f86070 */
[C---:B------:R-:W-:Y:S01]  /*196c0*/  ISETP.GE.U32.AND P5, PT, R8.reuse, 0x10, PT ;  /* 0x000000100800780c */ /* 0x040fe20003fa6070 */
[----:B-----5:R-:W-:Y:S01]  /*196d0*/  @!P1 IMAD.MOV.U32 R25, RZ, RZ, R2 ;  /* 0x000000ffff199224 */ /* 0x020fe200078e0002 */
[----:B------:R-:W-:-:S04]  /*196e0*/  ISETP.NE.AND P1, PT, R8, RZ, PT ;  /* 0x000000ff0800720c */ /* 0x000fc80003f25270 */
[----:B------:R-:W0:Y:S02]  /*196f0*/  SHFL.UP PT, R14, R25, 0x1, RZ ;  /* 0x04200000190e7989 */ /* 0x000e2400000e00ff */
[----:B0-----:R-:W-:-:S05]  /*19700*/  SEL R4, R14, RZ, P1 ;  /* 0x000000ff0e047207 */ /* 0x001fca0000800000 */
[----:B------:R-:W-:-:S05]  /*19710*/  IMAD.IADD R4, R25, 0x1, R4 ;  /* 0x0000000119047824 */ /* 0x000fca00078e0204 */
[----:B------:R-:W0:Y:S02]  /*19720*/  SHFL.UP PT, R14, R4, 0x2, RZ ;  /* 0x04400000040e7989 */ /* 0x000e2400000e00ff */
[----:B0-----:R-:W-:-:S05]  /*19730*/  SEL R5, R14, RZ, P2 ;  /* 0x000000ff0e057207 */ /* 0x001fca0001000000 */
[----:B--234-:R-:W-:Y:S02]  /*19740*/  IMAD.IADD R6, R4, 0x1, R5 ;  /* 0x0000000104067824 */ /* 0x01cfe400078e0205 */
        /* <DEDUP_REMOVED lines=11> */
.L_x_3292:
[----:B------:R-:W-:Y:S02]  /*19800*/  ULDC UR4, c[0x0][0xd38] ;  /* 0x00034e0000047ab9 */ /* 0x000fe40000000800 */
[----:B------:R-:W-:-:S04]  /*19810*/  IMAD.U32 R4, RZ, RZ, UR4 ;  /* 0x00000004ff047e24 */ /* 0x000fc8000f8e00ff */
[----:B--2---:R-:W-:-:S04]  /*19820*/  IMAD R14, R14, R4, RZ ;  /* 0x000000040e0e7224 */ /* 0x004fc800078e02ff */
[----:B------:R-:W-:-:S05]  /*19830*/  IMAD.IADD R5, R5, 0x1, R14 ;  /* 0x0000000105057824 */ /* 0x000fca00078e020e */
[----:B------:R-:W-:-:S13]  /*19840*/  ISETP.GT.AND P6, PT, R5, R0, PT ;  /* 0x000000000500720c */ /* 0x000fda0003fc4270 */
[----:B------:R-:W-:Y:S05]  /*19850*/  @P6 BRA `(.L_x_3190) ;  /* 0x00000000009c6947 */ /* 0x000fea0003800000 */
.L_x_3195:
[----:B------:R-:W2:Y:S01]  /*19860*/  LDC R2, c[0x0][0xd3c] ;  /* 0x00034f00ff027b82 */ /* 0x000ea20000000800 */
[----:B------:R-:W-:-:S05]  /*19870*/  VIADD R27, R27, 0x1f ;  /* 0x0000001f1b1b7836 */ /* 0x000fca0000000000 */
        /* <DEDUP_REMOVED lines=12> */
.L_x_3193:
[----:B------:R-:W-:Y:S05]  /*19940*/  BSYNC B0 ;  /* 0x0000000000007941 */ /* 0x000fea0003800000 */
.L_x_3192:
        /* <DEDUP_REMOVED lines=18> */
.L_x_3300:
[----:B------:R-:W-:Y:S02]  /*19a70*/  ULDC UR4, c[0x0][0xd38] ;  /* 0x00034e0000047ab9 */ /* 0x000fe40000000800 */
[----:B------:R-:W-:-:S04]  /*19a80*/  IMAD.U32 R4, RZ, RZ, UR4 ;  /* 0x00000004ff047e24 */ /* 0x000fc8000f8e00ff */
[----:B--2---:R-:W-:-:S04]  /*19a90*/  IMAD R14, R14, R4, RZ ;  /* 0x000000040e0e7224 */ /* 0x004fc800078e02ff */
[----:B------:R-:W-:-:S05]  /*19aa0*/  IMAD.IADD R5, R14, 0x1, R5 ;  /* 0x000000010e057824 */ /* 0x000fca00078e0205 */
[----:B------:R-:W-:-:S13]  /*19ab0*/  ISETP.GT.AND P6, PT, R5, R0, PT ;  /* 0x000000000500720c */ /* 0x000fda0003fc4270 */
[----:B------:R-:W-:Y:S05]  /*19ac0*/  @!P6 BRA `(.L_x_3195) ;  /* 0xfffffffc0064e947 */ /* 0x000fea000383ffff */
.L_x_3190:
        /* <DEDUP_REMOVED lines=8> */
.L_x_3304:
[----:B------:R-:W-:Y:S01]  /*19b50*/  ISETP.NE.AND P0, PT, R2, RZ, PT ;  /* 0x000000ff0200720c */ /* 0x000fe20003f05270 */
[----:B------:R-:W-:-:S12]  /*19b60*/  IMAD.MOV.U32 R14, RZ, RZ, RZ ;  /* 0x000000ffff0e7224 */ /* 0x000fd800078e00ff */
[----:B------:R-:W-:Y:S05]  /*19b70*/  @!P0 BRA `(.L_x_3197) ;  /* 0x0000000000108947 */ /* 0x000fea0003800000 */
[----:B------:R-:W-:Y:S01]  /*19b80*/  UMOV UR4, 0xffffffff ;  /* 0xffffffff00047882 */ /* 0x000fe20000000000 */
[----:B------:R-:W-:Y:S02]  /*19b90*/  VIADD R12, R6, 0xffffffff ;  /* 0xffffffff060c7836 */ /* 0x000fe40000000000 */
[----:B------:R-:W-:Y:S05]  /*19ba0*/  BRA.DIV UR4, `(.L_x_3198) ;  /* 0x0000004204647947 */ /* 0x000fea000b800000 */
[----:B------:R4:W0:Y:S02]  /*19bb0*/  SHFL.IDX PT, R14, R3, R12, 0x1f ;  /* 0x00001f0c030e7589 */ /* 0x00082400000e0000 */
.L_x_3197:
        /* <DEDUP_REMOVED lines=11> */
[----:B0-----:R-:W-:Y:S01]  /*19c70*/  VIADD R9, R8, 0xffffffe ;  /* 0x0ffffffe08097836 */ /* 0x001fe20000000000 */
[----:B------:R-:W-:-:S05]  /*19c80*/  IABS R8, R5 ;  /* 0x0000000500087213 */ /* 0x000fca0000000000 */
        /* <DEDUP_REMOVED lines=35> */
[----:B------:R-:W-:Y:S02]  /*19ec0*/  IMAD.IADD R0, R0, 0x1, R7 ;  /* 0x0000000100007824 */ /* 0x000fe400078e0207 */
[----:B------:R-:W-:Y:S01]  /*19ed0*/  IMAD.MOV R5, RZ, RZ, -R5 ;  /* 0x000000ffff057224 */ /* 0x000fe200078e0a05 */
[----:B------:R-:W-:Y:S01]  /*19ee0*/  ISETP.GE.AND P2, PT, R2, RZ, PT ;  /* 0x000000ff0200720c */ /* 0x000fe20003f46270 */
[----:B------:R-:W-:-:S04]  /*19ef0*/  IMAD.HI.U32 R3, R3, R8, RZ ;  /* 0x0000000803037227 */ /* 0x000fc800078e00ff */
        /* <DEDUP_REMOVED lines=14> */
.L_x_3191:
[----:B------:R-:W-:Y:S01]  /*19fe0*/  UMOV UR4, URZ ;  /* 0x0000003f00047c82 */ /* 0x000fe20008000000 */
[----:B------:R-:W-:Y:S01]  /*19ff0*/  UMOV UR5, URZ ;  /* 0x0000003f00057c82 */ /* 0x000fe20008000000 */
[----:B------:R-:W-:Y:S01]  /*1a000*/  ULDC UR6, c[0x0][0xd3c] ;  /* 0x00034f0000067ab9 */ /* 0x000fe20000000800 */
[----:B------:R-:W-:Y:S02]  /*1a010*/  IMAD.MOV.U32 R24, RZ, RZ, R0 ;  /* 0x000000ffff187224 */ /* 0x000fe400078e0000 */
[----:B------:R-:W-:Y:S02]  /*1a020*/  IMAD.U32 R25, RZ, RZ, UR4 ;  /* 0x00000004ff197e24 */ /* 0x000fe4000f8e00ff */
[----:B------:R-:W-:Y:S02]  /*1a030*/  IMAD.U32 R26, RZ, RZ, UR5 ;  /* 0x00000005ff1a7e24 */ /* 0x000fe4000f8e00ff */
[----:B------:R-:W-:-:S07]  /*1a040*/  IMAD.U32 R27, RZ, RZ, UR6 ;  /* 0x00000006ff1b7e24 */ /* 0x000fce000f8e00ff */
.L_x_3199:
        /* <DEDUP_REMOVED lines=10> */
.L_x_3188:
[----:B------:R-:W-:Y:S02]  /*1a0f0*/  ULDC UR4, c[0x0][0xd3c] ;  /* 0x00034f0000047ab9 */ /* 0x000fe40000000800 */
[----:B0-----:R-:W-:-:S13]  /*1a100*/  ISETP.GE.AND P0, PT, R27, UR4, PT ;  /* 0x000000041b007c0c */ /* 0x001fda000bf06270 */
[----:B------:R-:W-:Y:S05]  /*1a110*/  @!P0 BRA `(.L_x_3200) ;  /* 0xffffffa400948947 */ /* 0x000fea000383ffff */
[----:B------:R-:W-:Y:S05]  /*1a120*/  BSYNC B8 ;  /* 0x0000000000087941 */ /* 0x000fea0003800000 */
.L_x_3125:
        /* <DEDUP_REMOVED lines=12> */
.L_x_3307:
[----:B------:R-:W-:Y:S05]  /*1a1f0*/  BSYNC B0 ;  /* 0x0000000000007941 */ /* 0x000fea0003800000 */
.L_x_3201:
[----:B------:R-:W-:-:S03]  /*1a200*/  UMOV UR4, 0xffffffff ;  /* 0xffffffff00047882 */ /* 0x000fc60000000000 */
[----:B------:R-:W-:Y:S05]  /*1a210*/  BRA.DIV UR4, `(.L_x_3203) ;  /* 0x0000003e04007947 */ /* 0x000fea000b800000 */
[----:B0-----:R-:W0:Y:S02]  /*1a220*/  S2R R0, SR_TID.X ;  /* 0x0000000000007919 */ /* 0x001e240000002100 */
[----:B0-----:R-:W-:-:S04]  /*1a230*/  SHF.R.U32.HI R0, RZ, 0x5, R0 ;  /* 0x00000005ff007819 */ /* 0x001fc80000011600 */
[----:B------:R-:W-:-:S05]  /*1a240*/  LOP3.LUT R0, R0, 0x3, RZ, 0xc0, !PT ;  /* 0x0000000300007812 */ /* 0x000fca00078ec0ff */
[----:B------:R0:W1:Y:S02]  /*1a250*/  SHFL.IDX PT, R14, R0, RZ, 0x1f ;  /* 0x00001fff000e7589 */ /* 0x00006400000e0000 */
.L_x_3310:
[----:B-1----:R-:W-:Y:S01]  /*1a260*/  ISETP.NE.AND P0, PT, R14, RZ, PT ;  /* 0x000000ff0e00720c */ /* 0x002fe20003f05270 */
[----:B------:R-:W-:-:S12]  /*1a270*/  BSSY B0, `(.L_x_3204) ;  /* 0x0000024000007945 */ /* 0x000fd80003800000 */
[----:B------:R-:W-:Y:S05]  /*1a280*/  @P0 BRA `(.L_x_3205) ;  /* 0x0000000000880947 */ /* 0x000fea0003800000 */
[----:B------:R-:W-:-:S03]  /*1a290*/  UMOV UR4, 0xffffffff ;  /* 0xffffffff00047882 */ /* 0x000fc60000000000 */
[----:B------:R-:W-:Y:S05]  /*1a2a0*/  BRA.DIV UR4, `(.L_x_3206) ;  /* 0x0000003e04107947 */ /* 0x000fea000b800000 */
[----:B------:R-:W-:-:S13]  /*1a2b0*/  ELECT P6, URZ, PT ;  /* 0x00000000003f782f */ /* 0x000fda00038c0000 */
.L_x_3313:
[----:B------:R-:W-:Y:S05]  /*1a2c0*/  @!P6 BRA `(.L_x_3205) ;  /* 0x000000000078e947 */ /* 0x000fea0003800000 */
[----:B0-----:R-:W5:Y:S02]  /*1a2d0*/  LDL.LU R0, [R1] ;  /* 0x0000000001007983 */ /* 0x001f640000300800 */
[----:B-----5:R-:W-:-:S04]  /*1a2e0*/  LOP3.LUT R0, R0, 0x2, RZ, 0xfc, !PT ;  /* 0x0000000200007812 */ /* 0x020fc800078efcff */
[----:B------:R-:W-:-:S13]  /*1a2f0*/  ISETP.NE.AND P0, PT, R0, 0x3, PT ;  /* 0x000000030000780c */ /* 0x000fda0003f05270 */
[----:B------:R-:W-:Y:S05]  /*1a300*/  @!P0 BRA `(.L_x_3207) ;  /* 0x0000000000048947 */ /* 0x000fea0003800000 */
[----:B------:R-:W-:Y:S01]  /*1a310*/  BPT.TRAP 0x1 ;  /* 0x000000040000795c */ /* 0x000fe20000300000 */
.L_x_3207:
[C---:B------:R-:W-:Y:S01]  /*1a320*/  IMAD R3, R18.reuse, 0x8, R5 ;  /* 0x0000000812037824 */ /* 0x040fe200078e0205 */
[----:B------:R-:W-:Y:S01]  /*1a330*/  SHF.L.U32 R2, R23, 0x1f, RZ ;  /* 0x0000001f17027819 */ /* 0x000fe200000006ff */
[----:B------:R-:W-:-:S03]  /*1a340*/  VIADD R18, R18, 0x1 ;  /* 0x0000000112127836 */ /* 0x000fc60000000000 */
[----:B------:R-:W0:Y:S02]  /*1a350*/  SYNCS.PHASECHK.TRANS64.TRYWAIT P1, [R3+URZ+0x38840], R2 ;  /* 0x03884002030075a7 */ /* 0x000e24000802017f */
[----:B------:R-:W-:-:S04]  /*1a360*/  ISETP.NE.AND P2, PT, R18, 0x2, PT ;  /* 0x000000021200780c */ /* 0x000fc80003f45270 */
[----:B------:R-:W-:Y:S01]  /*1a370*/  SEL R0, RZ, 0x1, P2 ;  /* 0x00000001ff007807 */ /* 0x000fe20001000000 */
[----:B0-----:R-:W-:Y:S08]  /*1a380*/  @!P1 BRA `(.L_x_3208) ;  /* 0x0000003800f89947 */ /* 0x001ff00003800000 */
.L_x_3314:
[----:B------:R-:W-:Y:S02]  /*1a390*/  SEL R18, R18, RZ, P2 ;  /* 0x000000ff12127207 */ /* 0x000fe40001000000 */
[----:B------:R-:W-:Y:S01]  /*1a3a0*/  LOP3.LUT R0, R23, R0, RZ, 0x3c, !PT ;  /* 0x0000000017007212 */ /* 0x000fe200078e3cff */
[----:B------:R-:W-:Y:S06]  /*1a3b0*/  @!P0 BRA `(.L_x_3209) ;  /* 0x0000000000048947 */ /* 0x000fec0003800000 */
[----:B------:R-:W-:Y:S01]  /*1a3c0*/  BPT.TRAP 0x1 ;  /* 0x000000040000795c */ /* 0x000fe20000300000 */
.L_x_3209:
[----:B------:R-:W-:Y:S01]  /*1a3d0*/  IMAD R5, R18, 0x8, R5 ;  /* 0x0000000812057824 */ /* 0x000fe200078e0205 */
[----:B------:R-:W-:-:S04]  /*1a3e0*/  SHF.L.U32 R0, R0, 0x1f, RZ ;  /* 0x0000001f00007819 */ /* 0x000fc800000006ff */
[----:B------:R-:W1:Y:S02]  /*1a3f0*/  SYNCS.PHASECHK.TRANS64.TRYWAIT P1, [R5+URZ+0x38840], R0 ;  /* 0x03884000050075a7 */ /* 0x000e64000802017f */
[----:B-1----:R-:W-:Y:S05]  /*1a400*/  @!P1 BRA `(.L_x_3210) ;  /* 0x0000003800ec9947 */ /* 0x002fea0003800000 */
.L_x_3315:
[----:B------:R-:W-:Y:S05]  /*1a410*/  @!P0 BRA `(.L_x_3211) ;  /* 0x0000000000048947 */ /* 0x000fea0003800000 */
[----:B------:R-:W-:Y:S01]  /*1a420*/  BPT.TRAP 0x1 ;  /* 0x000000040000795c */ /* 0x000fe20000300000 */
.L_x_3211:
[----:B------:R-:W5:Y:S02]  /*1a430*/  SYNCS.PHASECHK.TRANS64.TRYWAIT P1, [R3+URZ+0x38860], R2 ;  /* 0x03886002030075a7 */ /* 0x000f64000802017f */
[----:B-----5:R-:W-:Y:S05]  /*1a440*/  @!P1 BRA `(.L_x_3212) ;  /* 0x0000003800f09947 */ /* 0x020fea0003800000 */
.L_x_3316:
[----:B------:R-:W-:Y:S05]  /*1a450*/  @!P0 BRA `(.L_x_3213) ;  /* 0x0000000000048947 */ /* 0x000fea0003800000 */
[----:B------:R-:W-:Y:S01]  /*1a460*/  BPT.TRAP 0x1 ;  /* 0x000000040000795c */ /* 0x000fe20000300000 */
.L_x_3213:
[----:B------:R0:W0:Y:S02]  /*1a470*/  SYNCS.PHASECHK.TRANS64.TRYWAIT P0, [R5+URZ+0x38860], R0 ;  /* 0x03886000050075a7 */ /* 0x000024000800017f */
[----:B0-----:R-:W-:Y:S05]  /*1a480*/  @!P0 NANOSLEEP.SYNCS 0x989680 ;  /* 0x009896800000895d */ /* 0x001fea0003900000 */
[----:B------:R-:W0:Y:S02]  /*1a490*/  @!P0 SYNCS.PHASECHK.TRANS64 P0, [R5+URZ+0x38860], R0 ;  /* 0x03886000050085a7 */ /* 0x000e24000800007f */
[----:B0-----:R-:W-:Y:S05]  /*1a4a0*/  @!P0 BRA `(.L_x_3213) ;  /* 0xfffffffc00f08947 */ /* 0x001fea000383ffff */
.L_x_3205:
[----:B------:R-:W-:Y:S05]  /*1a4b0*/  BSYNC B0 ;  /* 0x0000000000007941 */ /* 0x000fea0003800000 */
.L_x_3204:
[----:B------:R-:W-:Y:S05]  /*1a4c0*/  EXIT ;  /* 0x000000000000794d */ /* 0x000fea0003800000 */
.L_x_3025:
[----:B0-----:R-:W-:-:S04]  /*1a4d0*/  IMAD.U32 R3, RZ, RZ, UR38 ;  /* 0x00000026ff037e24 */ /* 0x001fc8000f8e00ff */
[----:B------:R0:W1:Y:S03]  /*1a4e0*/  SYNCS.PHASECHK.TRANS64.TRYWAIT P1, [R3+URZ+0x38800], R0 ;  /* 0x03880000030075a7 */ /* 0x000066000802017f */
[----:B-1----:R-:W-:Y:S05]  /*1a4f0*/  @!P1 NANOSLEEP.SYNCS 0x989680 ;  /* 0x009896800000995d */ /* 0x002fea0003900000 */
[----:B------:R-:W1:Y:S02]  /*1a500*/  @!P1 SYNCS.PHASECHK.TRANS64 P1, [R3+URZ+0x38800], R0 ;  /* 0x03880000030095a7 */ /* 0x000e64000802007f */
[----:B-1----:R-:W-:Y:S05]  /*1a510*/  @!P1 BRA `(.L_x_3025) ;  /* 0xfffffffc00ec9947 */ /* 0x002fea000383ffff */
[----:B------:R-:W-:Y:S05]  /*1a520*/  BRA `(.L_x_3214) ;  /* 0xfffffe9800247947 */ /* 0x000fea000383ffff */
.L_x_3029:
[----:B-1----:R1:W2:Y:S02]  /*1a530*/  SYNCS.PHASECHK.TRANS64.TRYWAIT P1, [R8+URZ+0x38830], R3 ;  /* 0x03883003080075a7 */ /* 0x0022a4000802017f */
[----:B--2---:R-:W-:Y:S05]  /*1a540*/  @!P1 NANOSLEEP.SYNCS 0x989680 ;  /* 0x009896800000995d */ /* 0x004fea0003900000 */
[----:B------:R-:W2:Y:S02]  /*1a550*/  @!P1 SYNCS.PHASECHK.TRANS64 P1, [R8+URZ+0x38830], R3 ;  /* 0x03883003080095a7 */ /* 0x000ea4000802007f */
[----:B--2---:R-:W-:Y:S05]  /*1a560*/  @!P1 BRA `(.L_x_3029) ;  /* 0xfffffffc00f09947 */ /* 0x004fea000383ffff */
[----:B------:R-:W-:Y:S05]  /*1a570*/  BRA `(.L_x_3028) ;  /* 0xfffffe98003c7947 */ /* 0x000fea000383ffff */
.L_x_3030:
[----:B--2---:R-:W-:-:S04]  /*1a580*/  IMAD.U32 R5, RZ, RZ, UR38 ;  /* 0x00000026ff057e24 */ /* 0x004fc8000f8e00ff */
[----:B------:R2:W3:Y:S03]  /*1a590*/  SYNCS.PHASECHK.TRANS64.TRYWAIT P1, [R5+URZ+0x38810], R0 ;  /* 0x03881000050075a7 */ /* 0x0004e6000802017f */
[----:B---3--:R-:W-:Y:S05]  /*1a5a0*/  @!P1 NANOSLEEP.SYNCS 0x989680 ;  /* 0x009896800000995d */ /* 0x008fea0003900000 */
[----:B------:R-:W3:Y:S02]  /*1a5b0*/  @!P1 SYNCS.PHASECHK.TRANS64 P1, [R5+URZ+0x38810], R0 ;  /* 0x03881000050095a7 */ /* 0x000ee4000802007f */
[----:B---3--:R-:W-:Y:S05]  /*1a5c0*/  @!P1 BRA `(.L_x_3030) ;  /* 0xfffffffc00ec9947 */ /* 0x008fea000383ffff */
[----:B------:R-:W-:Y:S05]  /*1a5d0*/  BRA `(.L_x_3215) ;  /* 0xfffffe9800c47947 */ /* 0x000fea000383ffff */
.L_x_3034:
[----:B----4-:R4:W0:Y:S02]  /*1a5e0*/  SYNCS.PHASECHK.TRANS64.TRYWAIT P1, [R8+URZ+0x38850], R3 ;  /* 0x03885003080075a7 */ /* 0x010824000802017f */
[----:B0-----:R-:W-:Y:S05]  /*1a5f0*/  @!P1 NANOSLEEP.SYNCS 0x989680 ;  /* 0x009896800000995d */ /* 0x001fea0003900000 */
[----:B------:R-:W0:Y:S02]  /*1a600*/  @!P1 SYNCS.PHASECHK.TRANS64 P1, [R8+URZ+0x38850], R3 ;  /* 0x03885003080095a7 */ /* 0x000e24000802007f */
[----:B0-----:R-:W-:Y:S05]  /*1a610*/  @!P1 BRA `(.L_x_3034) ;  /* 0xfffffffc00f09947 */ /* 0x001fea000383ffff */
[----:B------:R-:W-:Y:S05]  /*1a620*/  BRA `(.L_x_3033) ;  /* 0xfffffe9800d07947 */ /* 0x000fea000383ffff */
.L_x_3052:
[----:B-1----:R-:W-:-:S04]  /*1a630*/  IMAD.U32 R6, RZ, RZ, UR5 ;  /* 0x00000005ff067e24 */ /* 0x002fc8000f8e00ff */
[----:B------:R1:W2:Y:S03]  /*1a640*/  SYNCS.PHASECHK.TRANS64.TRYWAIT P1, [R6+URZ+0x38830], R5 ;  /* 0x03883005060075a7 */ /* 0x0002a6000802017f */
[----:B--2---:R-:W-:Y:S05]  /*1a650*/  @!P1 NANOSLEEP.SYNCS 0x989680 ;  /* 0x009896800000995d */ /* 0x004fea0003900000 */
[----:B------:R-:W2:Y:S02]  /*1a660*/  @!P1 SYNCS.PHASECHK.TRANS64 P1, [R6+URZ+0x38830], R5 ;  /* 0x03883005060095a7 */ /* 0x000ea4000802007f */
[----:B--2---:R-:W-:Y:S05]  /*1a670*/  @!P1 BRA `(.L_x_3052) ;  /* 0xfffffffc00ec9947 */ /* 0x004fea000383ffff */
[----:B------:R-:W-:Y:S05]  /*1a680*/  BRA `(.L_x_3051) ;  /* 0xfffffec800407947 */ /* 0x000fea000383ffff */
.L_x_3056:
[----:B-1----:R-:W-:-:S04]  /*1a690*/  IMAD.U32 R6, RZ, RZ, UR5 ;  /* 0x00000005ff067e24 */ /* 0x002fc8000f8e00ff */
[----:B------:R1:W3:Y:S03]  /*1a6a0*/  SYNCS.PHASECHK.TRANS64.TRYWAIT P1, [R6+URZ+0x38850], R5 ;  /* 0x03885005060075a7 */ /* 0x0002e6000802017f */
[----:B---3--:R-:W-:Y:S05]  /*1a6b0*/  @!P1 NANOSLEEP.SYNCS 0x989680 ;  /* 0x009896800000995d */ /* 0x008fea0003900000 */
[----:B------:R-:W3:Y:S02]  /*1a6c0*/  @!P1 SYNCS.PHASECHK.TRANS64 P1, [R6+URZ+0x38850], R5 ;  /* 0x03885005060095a7 */ /* 0x000ee4000802007f */
[----:B---3--:R-:W-:Y:S05]  /*1a6d0*/  @!P1 BRA `(.L_x_3056) ;  /* 0xfffffffc00ec9947 */ /* 0x008fea000383ffff */
[----:B------:R-:W-:Y:S05]  /*1a6e0*/  BRA `(.L_x_3055) ;  /* 0xfffffec8009c7947 */ /* 0x000fea000383ffff */
.L_x_3075:
[----:B-1----:R-:W-:-:S04]  /*1a6f0*/  IMAD.U32 R6, RZ, RZ, UR5 ;  /* 0x00000005ff067e24 */ /* 0x002fc8000f8e00ff */
[----:B------:R1:W2:Y:S03]  /*1a700*/  SYNCS.PHASECHK.TRANS64.TRYWAIT P2, [R6+URZ+0x38830], R5 ;  /* 0x03883005060075a7 */ /* 0x0002a6000804017f */
[----:B--2---:R-:W-:Y:S05]  /*1a710*/  @!P2 NANOSLEEP.SYNCS 0x989680 ;  /* 0x009896800000a95d */ /* 0x004fea0003900000 */
[----:B------:R-:W2:Y:S02]  /*1a720*/  @!P2 SYNCS.PHASECHK.TRANS64 P2, [R6+URZ+0x38830], R5 ;  /* 0x038830050600a5a7 */ /* 0x000ea4000804007f */
[----:B--2---:R-:W-:Y:S05]  /*1a730*/  @!P2 BRA `(.L_x_3075) ;  /* 0xfffffffc00eca947 */ /* 0x004fea000383ffff */
[----:B------:R-:W-:Y:S05]  /*1a740*/  BRA `(.L_x_3074) ;  /* 0xfffffefc00a47947 */ /* 0x000fea000383ffff */
.L_x_3079:
[----:B-1----:R-:W-:-:S04]  /*1a750*/  IMAD.U32 R6, RZ, RZ, UR5 ;  /* 0x00000005ff067e24 */ /* 0x002fc8000f8e00ff */
[----:B------:R1:W3:Y:S03]  /*1a760*/  SYNCS.PHASECHK.TRANS64.TRYWAIT P2, [R6+URZ+0x38850], R5 ;  /* 0x03885005060075a7 */ /* 0x0002e6000804017f */
[----:B---3--:R-:W-:Y:S05]  /*1a770*/  @!P2 NANOSLEEP.SYNCS 0x989680 ;  /* 0x009896800000a95d */ /* 0x008fea0003900000 */
[----:B------:R-:W3:Y:S02]  /*1a780*/  @!P2 SYNCS.PHASECHK.TRANS64 P2, [R6+URZ+0x38850], R5 ;  /* 0x038850050600a5a7 */ /* 0x000ee4000804007f */
[----:B---3--:R-:W-:Y:S05]  /*1a790*/  @!P2 BRA `(.L_x_3079) ;  /* 0xfffffffc00eca947 */ /* 0x008fea000383ffff */
[----:B------:R-:W-:Y:S05]  /*1a7a0*/  BRA `(.L_x_3078) ;  /* 0xffffff0000007947 */ /* 0x000fea000383ffff */
.L_x_3087:
[----:B-1----:R-:W-:-:S04]  /*1a7b0*/  IMAD.U32 R6, RZ, RZ, UR7 ;  /* 0x00000007ff067e24 */ /* 0x002fc8000f8e00ff */
[----:B------:R1:W2:Y:S03]  /*1a7c0*/  SYNCS.PHASECHK.TRANS64.TRYWAIT P1, [R6+URZ+0x38830], R5 ;  /* 0x03883005060075a7 */ /* 0x0002a6000802017f */
[----:B--2---:R-:W-:Y:S05]  /*1a7d0*/  @!P1 NANOSLEEP.SYNCS 0x989680 ;  /* 0x009896800000995d */ /* 0x004fea0003900000 */
[----:B------:R-:W2:Y:S02]  /*1a7e0*/  @!P1 SYNCS.PHASECHK.TRANS64 P1, [R6+URZ+0x38830], R5 ;  /* 0x03883005060095a7 */ /* 0x000ea4000802007f */
[----:B--2---:R-:W-:Y:S05]  /*1a7f0*/  @!P1 BRA `(.L_x_3087) ;  /* 0xfffffffc00ec9947 */ /* 0x004fea000383ffff */
[----:B------:R-:W-:Y:S05]  /*1a800*/  BRA `(.L_x_3086) ;  /* 0xffffff2400b87947 */ /* 0x000fea000383ffff */
.L_x_3091:
[----:B-1----:R-:W-:-:S04]  /*1a810*/  IMAD.U32 R6, RZ, RZ, UR7 ;  /* 0x00000007ff067e24 */ /* 0x002fc8000f8e00ff */
[----:B------:R1:W3:Y:S03]  /*1a820*/  SYNCS.PHASECHK.TRANS64.TRYWAIT P1, [R6+URZ+0x38850], R5 ;  /* 0x03885005060075a7 */ /* 0x0002e6000802017f */
[----:B---3--:R-:W-:Y:S05]  /*1a830*/  @!P1 NANOSLEEP.SYNCS 0x989680 ;  /* 0x009896800000995d */ /* 0x008fea0003900000 */
[----:B------:R-:W3:Y:S02]  /*1a840*/  @!P1 SYNCS.PHASECHK.TRANS64 P1, [R6+URZ+0x38850], R5 ;  /* 0x03885005060095a7 */ /* 0x000ee4000802007f */
[----:B---3--:R-:W-:Y:S05]  /*1a850*/  @!P1 BRA `(.L_x_3091) ;  /* 0xfffffffc00ec9947 */ /* 0x008fea000383ffff */
[----:B------:R-:W-:Y:S05]  /*1a860*/  BRA `(.L_x_3090) ;  /* 0xffffff2800147947 */ /* 0x000fea000383ffff */
.L_x_3145:
        /* <DEDUP_REMOVED lines=8> */
[----:B-----5:R-:W-:Y:S05]  /*1a8f0*/  WARPSYNC.COLLECTIVE R15, `(.L_x_3217) ;  /* 0x000000000f087348 */ /* 0x020fea0003c00000 */
[----:B------:R0:W1:Y:S02]  /*1a900*/  SHFL.IDX P6, R14, R13, R12, R11 ;  /* 0x0000000c0d0e7389 */ /* 0x00006400000c000b */
[----:B01---5:R-:W-:Y:S01]  /*1a910*/  ENDCOLLECTIVE ;  /* 0x000000000000791b */ /* 0x023fe20003800000 */
.L_x_3217:
[----:B------:R-:W-:Y:S05]  /*1a920*/  BSYNC B0 ;  /* 0x0000000000007941 */ /* 0x000fea0003800000 */
.L_x_3216:
[----:B------:R-:W-:Y:S05]  /*1a930*/  BRA `(.L_x_3218) ;  /* 0xffffffac00d87947 */ /* 0x000fea000383ffff */
.L_x_3148:
[----:B0-----:R0:W1:Y:S02]  /*1a940*/  SYNCS.PHASECHK.TRANS64.TRYWAIT P0, [R22+URZ+0x38840], R0 ;  /* 0x03884000160075a7 */ /* 0x001064000800017f */
[----:B-1----:R-:W-:Y:S05]  /*1a950*/  @!P0 NANOSLEEP.SYNCS 0x989680 ;  /* 0x009896800000895d */ /* 0x002fea0003900000 */
[----:B------:R-:W1:Y:S02]  /*1a960*/  @!P0 SYNCS.PHASECHK.TRANS64 P0, [R22+URZ+0x38840], R0 ;  /* 0x03884000160085a7 */ /* 0x000e64000800007f */
[----:B-1----:R-:W-:Y:S05]  /*1a970*/  @!P0 BRA `(.L_x_3148) ;  /* 0xfffffffc00f08947 */ /* 0x002fea000383ffff */
[----:B------:R-:W-:Y:S05]  /*1a980*/  BRA `(.L_x_3219) ;  /* 0xffffffb000b87947 */ /* 0x000fea000383ffff */
.L_x_3149:
        /* <DEDUP_REMOVED lines=8> */
.L_x_3221:
[----:B------:R-:W-:Y:S05]  /*1aa10*/  BSYNC B0 ;  /* 0x0000000000007941 */ /* 0x000fea0003800000 */
.L_x_3220:
        /* <DEDUP_REMOVED lines=9> */
.L_x_3222:
[----:B------:R-:W-:Y:S02]  /*1aab0*/  IMAD.MOV.U32 R13, RZ, RZ, R4 ;  /* 0x000000ffff0d7224 */ /* 0x000fe400078e0004 */
[----:B------:R-:W-:Y:S02]  /*1aac0*/  IMAD.MOV.U32 R12, RZ, RZ, 0x1 ;  /* 0x00000001ff0c7424 */ /* 0x000fe400078e00ff */
[----:B------:R-:W-:-:S07]  /*1aad0*/  IMAD.MOV.U32 R3, RZ, RZ, R14 ;  /* 0x000000ffff037224 */ /* 0x000fce00078e000e */
[----:B------:R-:W-:Y:S05]  /*1aae0*/  WARPSYNC.COLLECTIVE R15, `(.L_x_3223) ;  /* 0x000000000f087348 */ /* 0x000fea0003c00000 */
[----:B------:R0:W1:Y:S02]  /*1aaf0*/  SHFL.IDX P6, R14, R13, R12, R11 ;  /* 0x0000000c0d0e7389 */ /* 0x00006400000c000b */
[----:B01----:R-:W-:Y:S01]  /*1ab00*/  ENDCOLLECTIVE ;  /* 0x000000000000791b */ /* 0x003fe20003800000 */
.L_x_3223:
        /* <DEDUP_REMOVED lines=15> */
.L_x_3224:
[----:B------:R-:W-:Y:S02]  /*1ac00*/  @P0 IMAD R6, R5, 0x2, R17 ;  /* 0x0000000205060824 */ /* 0x000fe400078e0211 */
[----:B------:R-:W-:Y:S02]  /*1ac10*/  IMAD.MOV.U32 R13, RZ, RZ, R4 ;  /* 0x000000ffff0d7224 */ /* 0x000fe400078e0004 */
[----:B------:R-:W-:Y:S02]  /*1ac20*/  IMAD.MOV.U32 R12, RZ, RZ, 0x2 ;  /* 0x00000002ff0c7424 */ /* 0x000fe400078e00ff */
[----:B------:R-:W-:-:S07]  /*1ac30*/  IMAD.MOV.U32 R3, RZ, RZ, R14 ;  /* 0x000000ffff037224 */ /* 0x000fce00078e000e */
[----:B------:R-:W-:Y:S05]  /*1ac40*/  WARPSYNC.COLLECTIVE R15, `(.L_x_3225) ;  /* 0x000000000f087348 */ /* 0x000fea0003c00000 */
[----:B------:R0:W1:Y:S02]  /*1ac50*/  SHFL.IDX P6, R14, R13, R12, R11 ;  /* 0x0000000c0d0e7389 */ /* 0x00006400000c000b */
[----:B01----:R-:W-:Y:S01]  /*1ac60*/  ENDCOLLECTIVE ;  /* 0x000000000000791b */ /* 0x003fe20003800000 */
.L_x_3225:
        /* <DEDUP_REMOVED lines=15> */
.L_x_3226:
[----:B------:R-:W-:Y:S02]  /*1ad60*/  @P0 IMAD R6, R5, 0x2, R17 ;  /* 0x0000000205060824 */ /* 0x000fe400078e0211 */
[----:B------:R-:W-:Y:S02]  /*1ad70*/  IMAD.MOV.U32 R13, RZ, RZ, R4 ;  /* 0x000000ffff0d7224 */ /* 0x000fe400078e0004 */
[----:B------:R-:W-:Y:S02]  /*1ad80*/  IMAD.MOV.U32 R12, RZ, RZ, 0x3 ;  /* 0x00000003ff0c7424 */ /* 0x000fe400078e00ff */
[----:B------:R-:W-:-:S07]  /*1ad90*/  IMAD.MOV.U32 R3, RZ, RZ, R14 ;  /* 0x000000ffff037224 */ /* 0x000fce00078e000e */
[----:B------:R-:W-:Y:S05]  /*1ada0*/  WARPSYNC.COLLECTIVE R15, `(.L_x_3227) ;  /* 0x000000000f087348 */ /* 0x000fea0003c00000 */
[----:B------:R0:W1:Y:S02]  /*1adb0*/  SHFL.IDX P6, R14, R13, R12, R11 ;  /* 0x0000000c0d0e7389 */ /* 0x00006400000c000b */
[----:B01----:R-:W-:Y:S01]  /*1adc0*/  ENDCOLLECTIVE ;  /* 0x000000000000791b */ /* 0x003fe20003800000 */
.L_x_3227:
        /* <DEDUP_REMOVED lines=10> */
.L_x_3228:
[----:B------:R-:W-:Y:S01]  /*1ae70*/  @!PT LDS RZ, [RZ] ;  /* 0x00000000fffff984 */ /* 0x000fe20000000800 */
[----:B------:R-:W-:Y:S01]  /*1ae80*/  @!PT LDS RZ, [RZ] ;  /* 0x00000000fffff984 */ /* 0x000fe20000000800 */
[----:B------:R-:W-:Y:S01]  /*1ae90*/  @!PT LDS RZ, [RZ] ;  /* 0x00000000fffff984 */ /* 0x000fe20000000800 */
[----:B------:R1:W-:Y:S01]  /*1aea0*/  @P0 LDGSTS.E.BYPASS.LTC128B.128 [R6+0x23400], desc[UR40][R2.64], !P2 ;  /* 0x2340000002060fae */ /* 0x0003e2000d101d68 */
[----:B------:R-:W-:Y:S01]  /*1aeb0*/  IMAD.MOV.U32 R0, RZ, RZ, R14 ;  /* 0x000000ffff007224 */ /* 0x000fe200078e000e */
[----:B------:R-:W-:Y:S06]  /*1aec0*/  BRA `(.L_x_3229) ;  /* 0xffffffb000747947 */ /* 0x000fec000383ffff */
.L_x_3154:
[----:B------:R-:W-:Y:S01]  /*1aed0*/  IMAD.MOV.U32 R13, RZ, RZ, R2 ;  /* 0x000000ffff0d7224 */ /* 0x000fe200078e0002 */
[----:B------:R-:W-:Y:S01]  /*1aee0*/  LOP3.LUT R16, R16, 0xfffffeff, RZ, 0xc0, !PT ;  /* 0xfffffeff10107812 */ /* 0x000fe200078ec0ff */
[----:B------:R-:W-:Y:S02]  /*1aef0*/  IMAD.MOV.U32 R12, RZ, RZ, RZ ;  /* 0x000000ffff0c7224 */ /* 0x000fe400078e00ff */
[----:B------:R-:W-:Y:S02]  /*1af00*/  IMAD.MOV.U32 R11, RZ, RZ, 0x181f ;  /* 0x0000181fff0b7424 */ /* 0x000fe400078e00ff */
[----:B------:R-:W-:Y:S02]  /*1af10*/  IMAD.MOV.U32 R15, RZ, RZ, -0x1 ;  /* 0xffffffffff0f7424 */ /* 0x000fe400078e00ff */
[----:B-----5:R-:W-:Y:S02]  /*1af20*/  IMAD R3, R21, R5, RZ ;  /* 0x0000000515037224 */ /* 0x020fe400078e02ff */
[----:B------:R-:W-:-:S07]  /*1af30*/  IMAD.IADD R4, R10, 0x1, R20 ;  /* 0x000000010a047824 */ /* 0x000fce00078e0214 */
[----:B-1----:R-:W-:Y:S05]  /*1af40*/  WARPSYNC.COLLECTIVE R15, `(.L_x_3230) ;  /* 0x000000000f087348 */ /* 0x002fea0003c00000 */
[----:B------:R0:W2:Y:S02]  /*1af50*/  SHFL.IDX P6, R14, R13, R12, R11 ;  /* 0x0000000c0d0e7389 */ /* 0x0000a400000c000b */
[----:B012---:R-:W-:Y:S01]  /*1af60*/  ENDCOLLECTIVE ;  /* 0x000000000000791b */ /* 0x007fe20003800000 */
.L_x_3230:
        /* <DEDUP_REMOVED lines=9> */
.L_x_3231:
[----:B------:R-:W-:Y:S02]  /*1b000*/  IMAD.MOV.U32 R13, RZ, RZ, R2 ;  /* 0x000000ffff0d7224 */ /* 0x000fe400078e0002 */
[----:B------:R-:W-:Y:S02]  /*1b010*/  IMAD.MOV.U32 R12, RZ, RZ, 0x1 ;  /* 0x00000001ff0c7424 */ /* 0x000fe400078e00ff */
[----:B------:R-:W-:-:S07]  /*1b020*/  IMAD.MOV.U32 R5, RZ, RZ, R14 ;  /* 0x000000ffff057224 */ /* 0x000fce00078e000e */
[----:B------:R-:W-:Y:S05]  /*1b030*/  WARPSYNC.COLLECTIVE R15, `(.L_x_3232) ;  /* 0x000000000f087348 */ /* 0x000fea0003c00000 */
[----:B------:R0:W1:Y:S02]  /*1b040*/  SHFL.IDX P6, R14, R13, R12, R11 ;  /* 0x0000000c0d0e7389 */ /* 0x00006400000c000b */
[----:B01----:R-:W-:Y:S01]  /*1b050*/  ENDCOLLECTIVE ;  /* 0x000000000000791b */ /* 0x003fe20003800000 */
.L_x_3232:
[----:B------:R-:W-:-:S05]  /*1b060*/  @!P2 LEA R5, P1, R9, R5, 0x1 ;  /* 0x000000050905a211 */ /* 0x000fca00078208ff */
[----:B------:R-:W-:-:S04]  /*1b070*/  @!P2 IMAD.X R6, RZ, RZ, R6, P1 ;  /* 0x000000ffff06a224 */ /* 0x000fc800008e0606 */
[----:B------:R-:W-:Y:S02]  /*1b080*/  @!P2 IMAD.MOV.U32 R7, RZ, RZ, R6 ;  /* 0x000000ffff07a224 */ /* 0x000fe400078e0006 */
[----:B------:R-:W-:Y:S02]  /*1b090*/  IMAD.MOV.U32 R13, RZ, RZ, R0 ;  /* 0x000000ffff0d7224 */ /* 0x000fe400078e0000 */
[----:B------:R-:W-:-:S05]  /*1b0a0*/  @!P2 IMAD.MOV.U32 R6, RZ, RZ, R5 ;  /* 0x000000ffff06a224 */ /* 0x000fca00078e0005 */
[----:B------:R-:W-:Y:S01]  /*1b0b0*/  @!PT LDS RZ, [RZ] ;  /* 0x00000000fffff984 */ /* 0x000fe20000000800 */
[----:B------:R-:W-:Y:S01]  /*1b0c0*/  @!PT LDS RZ, [RZ] ;  /* 0x00000000fffff984 */ /* 0x000fe20000000800 */
[----:B------:R-:W-:Y:S01]  /*1b0d0*/  @!PT LDS RZ, [RZ] ;  /* 0x00000000fffff984 */ /* 0x000fe20000000800 */
[----:B------:R0:W-:Y:S01]  /*1b0e0*/  @!P2 LDGSTS.E.BYPASS.LTC128B.128 [R19+0x20400], desc[UR40][R6.64], !P0 ;  /* 0x204000000613afae */ /* 0x0001e2000c101d68 */
[----:B------:R-:W-:Y:S01]  /*1b0f0*/  ISETP.GE.AND P2, PT, R8, R3, PT ;  /* 0x000000030800720c */ /* 0x000fe20003f46270 */
[----:B------:R-:W-:-:S12]  /*1b100*/  IMAD.MOV.U32 R5, RZ, RZ, R14 ;  /* 0x000000ffff057224 */ /* 0x000fd800078e000e */
[----:B0-----:R-:W-:Y:S05]  /*1b110*/  WARPSYNC.COLLECTIVE R15, `(.L_x_3233) ;  /* 0x000000000f087348 */ /* 0x001fea0003c00000 */
[----:B------:R1:W2:Y:S02]  /*1b120*/  SHFL.IDX P6, R14, R13, R12, R11 ;  /* 0x0000000c0d0e7389 */ /* 0x0002a400000c000b */
[----:B012---:R-:W-:Y:S01]  /*1b130*/  ENDCOLLECTIVE ;  /* 0x000000000000791b */ /* 0x007fe20003800000 */
.L_x_3233:
        /* <DEDUP_REMOVED lines=8> */
.L_x_3234:
        /* <DEDUP_REMOVED lines=9> */
[----:B------:R-:W-:Y:S01]  /*1b250*/  ISETP.GE.AND P2, PT, R5, R3, PT ;  /* 0x000000030500720c */ /* 0x000fe20003f46270 */
[----:B------:R-:W-:-:S12]  /*1b260*/  IMAD.MOV.U32 R5, RZ, RZ, R14 ;  /* 0x000000ffff057224 */ /* 0x000fd800078e000e */
[----:B0-----:R-:W-:Y:S05]  /*1b270*/  WARPSYNC.COLLECTIVE R15, `(.L_x_3235) ;  /* 0x000000000f087348 */ /* 0x001fea0003c00000 */
[----:B------:R1:W2:Y:S02]  /*1b280*/  SHFL.IDX P6, R14, R13, R12, R11 ;  /* 0x0000000c0d0e7389 */ /* 0x0002a400000c000b */
[----:B012---:R-:W-:Y:S01]  /*1b290*/  ENDCOLLECTIVE ;  /* 0x000000000000791b */ /* 0x007fe20003800000 */
.L_x_3235:
[----:B------:R-:W-:Y:S01]  /*1b2a0*/  @P2 LOP3.LUT R16, R16, 0x40, RZ, 0xfc, !PT ;  /* 0x0000004010102812 */ /* 0x000fe200078efcff */
[----:B------:R-:W-:Y:S02]  /*1b2b0*/  IMAD.MOV.U32 R13, RZ, RZ, R2 ;  /* 0x000000ffff0d7224 */ /* 0x000fe400078e0002 */
[----:B------:R-:W-:Y:S02]  /*1b2c0*/  IMAD.MOV.U32 R12, RZ, RZ, 0x3 ;  /* 0x00000003ff0c7424 */ /* 0x000fe400078e00ff */
[----:B------:R-:W-:-:S07]  /*1b2d0*/  IMAD.MOV.U32 R6, RZ, RZ, R14 ;  /* 0x000000ffff067224 */ /* 0x000fce00078e000e */
[----:B------:R-:W-:Y:S05]  /*1b2e0*/  WARPSYNC.COLLECTIVE R15, `(.L_x_3236) ;  /* 0x000000000f087348 */ /* 0x000fea0003c00000 */
[----:B------:R0:W1:Y:S02]  /*1b2f0*/  SHFL.IDX P6, R14, R13, R12, R11 ;  /* 0x0000000c0d0e7389 */ /* 0x00006400000c000b */
[----:B01----:R-:W-:Y:S01]  /*1b300*/  ENDCOLLECTIVE ;  /* 0x000000000000791b */ /* 0x003fe20003800000 */
.L_x_3236:
        /* <DEDUP_REMOVED lines=12> */
.L_x_3237:
[----:B------:R-:W-:Y:S01]  /*1b3d0*/  IMAD.MOV.U32 R0, RZ, RZ, R14 ;  /* 0x000000ffff007224 */ /* 0x000fe200078e000e */
[----:B------:R-:W-:Y:S06]  /*1b3e0*/  BRA `(.L_x_3238) ;  /* 0xffffffb400847947 */ /* 0x000fec000383ffff */
.L_x_3158:
        /* <DEDUP_REMOVED lines=44> */
[----:B-1----:R-:W-:Y:S05]  /*1b6b0*/  WARPSYNC.COLLECTIVE R15, `(.L_x_3240) ;  /* 0x000000000f087348 */ /* 0x002fea0003c00000 */
[----:B------:R0:W2:Y:S02]  /*1b6c0*/  SHFL.IDX P6, R14, R13, R12, R11 ;  /* 0x0000000c0d0e7389 */ /* 0x0000a400000c000b */
[----:B012---:R-:W-:Y:S01]  /*1b6d0*/  ENDCOLLECTIVE ;  /* 0x000000000000791b */ /* 0x007fe20003800000 */
.L_x_3240:
[----:B------:R-:W-:Y:S05]  /*1b6e0*/  BSYNC B0 ;  /* 0x0000000000007941 */ /* 0x000fea0003800000 */
.L_x_3239:
        /* <DEDUP_REMOVED lines=11> */
.L_x_3241:
[----:B------:R-:W-:-:S04]  /*1b7a0*/  LOP3.LUT R16, R16, 0xdfffffff, RZ, 0xc0, !PT ;  /* 0xdfffffff10107812 */ /* 0x000fc800078ec0ff */
[----:B------:R-:W-:-:S04]  /*1b7b0*/  @P1 LOP3.LUT R16, R16, 0x20000000, RZ, 0xfc, !PT ;  /* 0x2000000010101812 */ /* 0x000fc800078efcff */
[C---:B------:R-:W-:Y:S01]  /*1b7c0*/  LOP3.LUT P1, RZ, R16.reuse, 0x1000, RZ, 0xc0, !PT ;  /* 0x0000100010ff7812 */ /* 0x040fe2000782c0ff */
        /* <DEDUP_REMOVED lines=36> */
.L_x_3242:
[----:B------:R-:W-:Y:S02]  /*1ba10*/  IMAD.MOV.U32 R13, RZ, RZ, R0 ;  /* 0x000000ffff0d7224 */ /* 0x000fe400078e0000 */
[----:B------:R-:W-:-:S07]  /*1ba20*/  IMAD.MOV.U32 R7, RZ, RZ, R14 ;  /* 0x000000ffff077224 */ /* 0x000fce00078e000e */
[----:B------:R-:W-:Y:S05]  /*1ba30*/  WARPSYNC.COLLECTIVE R15, `(.L_x_3243) ;  /* 0x000000000f087348 */ /* 0x000fea0003c00000 */
[----:B------:R0:W1:Y:S02]  /*1ba40*/  SHFL.IDX P6, R14, R13, R12, R11 ;  /* 0x0000000c0d0e7389 */ /* 0x00006400000c000b */
[----:B01----:R-:W-:Y:S01]  /*1ba50*/  ENDCOLLECTIVE ;  /* 0x000000000000791b */ /* 0x003fe20003800000 */
.L_x_3243:
        /* <DEDUP_REMOVED lines=33> */
.L_x_3244:
[----:B------:R-:W-:Y:S02]  /*1bc70*/  IMAD.MOV.U32 R13, RZ, RZ, R0 ;  /* 0x000000ffff0d7224 */ /* 0x000fe400078e0000 */
[----:B------:R-:W-:-:S07]  /*1bc80*/  IMAD.MOV.U32 R7, RZ, RZ, R14 ;  /* 0x000000ffff077224 */ /* 0x000fce00078e000e */
[----:B------:R-:W-:Y:S05]  /*1bc90*/  WARPSYNC.COLLECTIVE R15, `(.L_x_3245) ;  /* 0x000000000f087348 */ /* 0x000fea0003c00000 */
[----:B------:R0:W1:Y:S02]  /*1bca0*/  SHFL.IDX P6, R14, R13, R12, R11 ;  /* 0x0000000c0d0e7389 */ /* 0x00006400000c000b */
[----:B01----:R-:W-:Y:S01]  /*1bcb0*/  ENDCOLLECTIVE ;  /* 0x000000000000791b */ /* 0x003fe20003800000 */
.L_x_3245:
        /* <DEDUP_REMOVED lines=27> */
.L_x_3246:
[----:B------:R-:W-:Y:S02]  /*1be70*/  IMAD.MOV.U32 R13, RZ, RZ, R0 ;  /* 0x000000ffff0d7224 */ /* 0x000fe400078e0000 */
[----:B------:R-:W-:-:S07]  /*1be80*/  IMAD.MOV.U32 R6, RZ, RZ, R14 ;  /* 0x000000ffff067224 */ /* 0x000fce00078e000e */
[----:B------:R-:W-:Y:S05]  /*1be90*/  WARPSYNC.COLLECTIVE R15, `(.L_x_3247) ;  /* 0x000000000f087348 */ /* 0x000fea0003c00000 */
[----:B------:R0:W1:Y:S02]  /*1bea0*/  SHFL.IDX P6, R14, R13, R12, R11 ;  /* 0x0000000c0d0e7389 */ /* 0x00006400000c000b */
[----:B01----:R-:W-:Y:S01]  /*1beb0*/  ENDCOLLECTIVE ;  /* 0x000000000000791b */ /* 0x003fe20003800000 */
.L_x_3247:
[----:B------:R-:W-:Y:S01]  /*1bec0*/  IMAD.MOV.U32 R0, RZ, RZ, R14 ;  /* 0x000000ffff007224 */ /* 0x000fe200078e000e */
[----:B------:R-:W-:Y:S06]  /*1bed0*/  BRA `(.L_x_3248) ;  /* 0xffffffb800007947 */ /* 0x000fec000383ffff */
.L_x_3163:
[----:B0-----:R0:W2:Y:S02]  /*1bee0*/  SYNCS.PHASECHK.TRANS64.TRYWAIT P0, [R17+URZ+0x38820], R0 ;  /* 0x03882000110075a7 */ /* 0x0010a4000800017f */
[----:B--2---:R-:W-:Y:S05]  /*1bef0*/  @!P0 NANOSLEEP.SYNCS 0x989680 ;  /* 0x009896800000895d */ /* 0x004fea0003900000 */
[----:B------:R-:W2:Y:S02]  /*1bf00*/  @!P0 SYNCS.PHASECHK.TRANS64 P0, [R17+URZ+0x38820], R0 ;  /* 0x03882000110085a7 */ /* 0x000ea4000800007f */
[----:B--2---:R-:W-:Y:S05]  /*1bf10*/  @!P0 BRA `(.L_x_3163) ;  /* 0xfffffffc00f08947 */ /* 0x004fea000383ffff */
[----:B------:R-:W-:Y:S05]  /*1bf20*/  BRA `(.L_x_3249) ;  /* 0xffffffb8009c7947 */ /* 0x000fea000383ffff */
.L_x_3166:
[----:B0-----:R0:W2:Y:S02]  /*1bf30*/  SYNCS.PHASECHK.TRANS64.TRYWAIT P0, [R22+URZ+0x38860], R0 ;  /* 0x03886000160075a7 */ /* 0x0010a4000800017f */
[----:B--2---:R-:W-:Y:S05]  /*1bf40*/  @!P0 NANOSLEEP.SYNCS 0x989680 ;  /* 0x009896800000895d */ /* 0x004fea0003900000 */
[----:B------:R-:W2:Y:S02]  /*1bf50*/  @!P0 SYNCS.PHASECHK.TRANS64 P0, [R22+URZ+0x38860], R0 ;  /* 0x03886000160085a7 */ /* 0x000ea4000800007f */
[----:B--2---:R-:W-:Y:S05]  /*1bf60*/  @!P0 BRA `(.L_x_3166) ;  /* 0xfffffffc00f08947 */ /* 0x004fea000383ffff */
[----:B------:R-:W-:Y:S05]  /*1bf70*/  BRA `(.L_x_3250) ;  /* 0xffffffb800ac7947 */ /* 0x000fea000383ffff */
.L_x_3167:
        /* <DEDUP_REMOVED lines=8> */
.L_x_3252:
[----:B------:R-:W-:Y:S05]  /*1c000*/  BSYNC B0 ;  /* 0x0000000000007941 */ /* 0x000fea0003800000 */
.L_x_3251:
        /* <DEDUP_REMOVED lines=15> */
.L_x_3253:
        /* <DEDUP_REMOVED lines=39> */
.L_x_3254:
[----:B------:R-:W-:Y:S02]  /*1c370*/  IMAD.MOV.U32 R13, RZ, RZ, R5 ;  /* 0x000000ffff0d7224 */ /* 0x000fe400078e0005 */
[----:B------:R-:W-:-:S07]  /*1c380*/  IMAD.MOV.U32 R3, RZ, RZ, R14 ;  /* 0x000000ffff037224 */ /* 0x000fce00078e000e */
[----:B------:R-:W-:Y:S05]  /*1c390*/  WARPSYNC.COLLECTIVE R15, `(.L_x_3255) ;  /* 0x000000000f087348 */ /* 0x000fea0003c00000 */
[----:B------:R0:W1:Y:S02]  /*1c3a0*/  SHFL.IDX P6, R14, R13, R12, R11 ;  /* 0x0000000c0d0e7389 */ /* 0x00006400000c000b */
[----:B01----:R-:W-:Y:S01]  /*1c3b0*/  ENDCOLLECTIVE ;  /* 0x000000000000791b */ /* 0x003fe20003800000 */
.L_x_3255:
        /* <DEDUP_REMOVED lines=29> */
.L_x_3256:
[----:B------:R-:W-:Y:S02]  /*1c590*/  IMAD.MOV.U32 R13, RZ, RZ, R5 ;  /* 0x000000ffff0d7224 */ /* 0x000fe400078e0005 */
[----:B------:R-:W-:-:S07]  /*1c5a0*/  IMAD.MOV.U32 R7, RZ, RZ, R14 ;  /* 0x000000ffff077224 */ /* 0x000fce00078e000e */
[----:B------:R-:W-:Y:S05]  /*1c5b0*/  WARPSYNC.COLLECTIVE R15, `(.L_x_3257) ;  /* 0x000000000f087348 */ /* 0x000fea0003c00000 */
[----:B------:R0:W1:Y:S02]  /*1c5c0*/  SHFL.IDX P6, R14, R13, R12, R11 ;  /* 0x0000000c0d0e7389 */ /* 0x00006400000c000b */
[----:B01----:R-:W-:Y:S01]  /*1c5d0*/  ENDCOLLECTIVE ;  /* 0x000000000000791b */ /* 0x003fe20003800000 */
.L_x_3257:
        /* <DEDUP_REMOVED lines=29> */
.L_x_3258:
[----:B------:R-:W-:Y:S02]  /*1c7b0*/  IMAD.MOV.U32 R13, RZ, RZ, R5 ;  /* 0x000000ffff0d7224 */ /* 0x000fe400078e0005 */
[----:B------:R-:W-:-:S07]  /*1c7c0*/  IMAD.MOV.U32 R6, RZ, RZ, R14 ;  /* 0x000000ffff067224 */ /* 0x000fce00078e000e */
[----:B------:R-:W-:Y:S05]  /*1c7d0*/  WARPSYNC.COLLECTIVE R15, `(.L_x_3259) ;  /* 0x000000000f087348 */ /* 0x000fea0003c00000 */
[----:B------:R0:W1:Y:S02]  /*1c7e0*/  SHFL.IDX P6, R14, R13, R12, R11 ;  /* 0x0000000c0d0e7389 */ /* 0x00006400000c000b */
[----:B01----:R-:W-:Y:S01]  /*1c7f0*/  ENDCOLLECTIVE ;  /* 0x000000000000791b */ /* 0x003fe20003800000 */
.L_x_3259:
[----:B------:R-:W-:Y:S01]  /*1c800*/  IMAD.MOV.U32 R2, RZ, RZ, R14 ;  /* 0x000000ffff027224 */ /* 0x000fe200078e000e */
[----:B------:R-:W-:Y:S06]  /*1c810*/  BRA `(.L_x_3260) ;  /* 0xffffffb800407947 */ /* 0x000fec000383ffff */
.L_x_3174:
[----:B0-----:R0:W2:Y:S02]  /*1c820*/  SYNCS.PHASECHK.TRANS64.TRYWAIT P0, [R6+URZ+0x38840], R20 ;  /* 0x03884014060075a7 */ /* 0x0010a4000800017f */
[----:B--2---:R-:W-:Y:S05]  /*1c830*/  @!P0 NANOSLEEP.SYNCS 0x989680 ;  /* 0x009896800000895d */ /* 0x004fea0003900000 */
[----:B------:R-:W2:Y:S02]  /*1c840*/  @!P0 SYNCS.PHASECHK.TRANS64 P0, [R6+URZ+0x38840], R20 ;  /* 0x03884014060085a7 */ /* 0x000ea4000800007f */
[----:B--2---:R-:W-:Y:S05]  /*1c850*/  @!P0 BRA `(.L_x_3174) ;  /* 0xfffffffc00f08947 */ /* 0x004fea000383ffff */
[----:B------:R-:W-:Y:S05]  /*1c860*/  BRA `(.L_x_3261) ;  /* 0xffffffbc00d47947 */ /* 0x000fea000383ffff */
.L_x_3175:
        /* <DEDUP_REMOVED lines=8> */
.L_x_3263:
[----:B------:R-:W-:Y:S05]  /*1c8f0*/  BSYNC B1 ;  /* 0x0000000000017941 */ /* 0x000fea0003800000 */
.L_x_3262:
        /* <DEDUP_REMOVED lines=9> */
.L_x_3264:
[----:B------:R-:W-:Y:S02]  /*1c990*/  IMAD.MOV.U32 R13, RZ, RZ, R25 ;  /* 0x000000ffff0d7224 */ /* 0x000fe400078e0019 */
[----:B------:R-:W-:Y:S02]  /*1c9a0*/  IMAD.MOV.U32 R12, RZ, RZ, 0x1 ;  /* 0x00000001ff0c7424 */ /* 0x000fe400078e00ff */
[----:B------:R-:W-:-:S07]  /*1c9b0*/  IMAD.MOV.U32 R2, RZ, RZ, R14 ;  /* 0x000000ffff027224 */ /* 0x000fce00078e000e */
[----:B------:R-:W-:Y:S05]  /*1c9c0*/  WARPSYNC.COLLECTIVE R15, `(.L_x_3265) ;  /* 0x000000000f087348 */ /* 0x000fea0003c00000 */
[----:B------:R0:W1:Y:S02]  /*1c9d0*/  SHFL.IDX P6, R14, R13, R12, R11 ;  /* 0x0000000c0d0e7389 */ /* 0x00006400000c000b */
[----:B01----:R-:W-:Y:S01]  /*1c9e0*/  ENDCOLLECTIVE ;  /* 0x000000000000791b */ /* 0x003fe20003800000 */
.L_x_3265:
        /* <DEDUP_REMOVED lines=11> */
.L_x_3266:
[----:B------:R-:W-:Y:S02]  /*1caa0*/  IMAD.MOV.U32 R13, RZ, RZ, R25 ;  /* 0x000000ffff0d7224 */ /* 0x000fe400078e0019 */
[----:B------:R-:W-:Y:S02]  /*1cab0*/  IMAD.MOV.U32 R12, RZ, RZ, 0x2 ;  /* 0x00000002ff0c7424 */ /* 0x000fe400078e00ff */
[----:B------:R-:W-:-:S07]  /*1cac0*/  IMAD.MOV.U32 R2, RZ, RZ, R14 ;  /* 0x000000ffff027224 */ /* 0x000fce00078e000e */
[----:B------:R-:W-:Y:S05]  /*1cad0*/  WARPSYNC.COLLECTIVE R15, `(.L_x_3267) ;  /* 0x000000000f087348 */ /* 0x000fea0003c00000 */
[----:B------:R0:W1:Y:S02]  /*1cae0*/  SHFL.IDX P6, R14, R13, R12, R11 ;  /* 0x0000000c0d0e7389 */ /* 0x00006400000c000b */
[----:B01----:R-:W-:Y:S01]  /*1caf0*/  ENDCOLLECTIVE ;  /* 0x000000000000791b */ /* 0x003fe20003800000 */
.L_x_3267:
        /* <DEDUP_REMOVED lines=11> */
.L_x_3268:
[----:B------:R-:W-:Y:S02]  /*1cbb0*/  IMAD.MOV.U32 R13, RZ, RZ, R25 ;  /* 0x000000ffff0d7224 */ /* 0x000fe400078e0019 */
[----:B------:R-:W-:Y:S02]  /*1cbc0*/  IMAD.MOV.U32 R12, RZ, RZ, 0x3 ;  /* 0x00000003ff0c7424 */ /* 0x000fe400078e00ff */
[----:B------:R-:W-:-:S07]  /*1cbd0*/  IMAD.MOV.U32 R2, RZ, RZ, R14 ;  /* 0x000000ffff027224 */ /* 0x000fce00078e000e */
[----:B------:R-:W-:Y:S05]  /*1cbe0*/  WARPSYNC.COLLECTIVE R15, `(.L_x_3269) ;  /* 0x000000000f087348 */ /* 0x000fea0003c00000 */
[----:B------:R0:W1:Y:S02]  /*1cbf0*/  SHFL.IDX P6, R14, R13, R12, R11 ;  /* 0x0000000c0d0e7389 */ /* 0x00006400000c000b */
[----:B01----:R-:W-:Y:S01]  /*1cc00*/  ENDCOLLECTIVE ;  /* 0x000000000000791b */ /* 0x003fe20003800000 */
.L_x_3269:
        /* <DEDUP_REMOVED lines=11> */
.L_x_3270:
[----:B------:R-:W-:Y:S01]  /*1ccc0*/  IMAD.MOV.U32 R2, RZ, RZ, R14 ;  /* 0x000000ffff027224 */ /* 0x000fe200078e000e */
[----:B------:R-:W-:Y:S06]  /*1ccd0*/  BRA `(.L_x_3271) ;  /* 0xffffffbc00647947 */ /* 0x000fec000383ffff */
.L_x_3180:
[----:B---3--:R3:W4:Y:S02]  /*1cce0*/  SYNCS.PHASECHK.TRANS64.TRYWAIT P0, [R6+URZ+0x38860], R20 ;  /* 0x03886014060075a7 */ /* 0x008724000800017f */
[----:B----4-:R-:W-:Y:S05]  /*1ccf0*/  @!P0 NANOSLEEP.SYNCS 0x989680 ;  /* 0x009896800000895d */ /* 0x010fea0003900000 */
[----:B------:R-:W4:Y:S02]  /*1cd00*/  @!P0 SYNCS.PHASECHK.TRANS64 P0, [R6+URZ+0x38860], R20 ;  /* 0x03886014060085a7 */ /* 0x000f24000800007f */
[----:B----4-:R-:W-:Y:S05]  /*1cd10*/  @!P0 BRA `(.L_x_3180) ;  /* 0xfffffffc00f08947 */ /* 0x010fea000383ffff */
[----:B------:R-:W-:Y:S05]  /*1cd20*/  BRA `(.L_x_3272) ;  /* 0xffffffbc00b47947 */ /* 0x000fea000383ffff */
.L_x_3181:
        /* <DEDUP_REMOVED lines=8> */
.L_x_3274:
[----:B------:R-:W-:Y:S05]  /*1cdb0*/  BSYNC B1 ;  /* 0x0000000000017941 */ /* 0x000fea0003800000 */
.L_x_3273:
        /* <DEDUP_REMOVED lines=13> */
.L_x_3275:
        /* <DEDUP_REMOVED lines=17> */
.L_x_3276:
        /* <DEDUP_REMOVED lines=16> */
.L_x_3277:
        /* <DEDUP_REMOVED lines=19> */
.L_x_3278:
        /* <DEDUP_REMOVED lines=14> */
.L_x_3279:
        /* <DEDUP_REMOVED lines=16> */
.L_x_3280:
        /* <DEDUP_REMOVED lines=14> */
.L_x_3281:
[----:B------:R-:W-:Y:S05]  /*1d490*/  BRA `(.L_x_3282) ;  /* 0xffffffbc00207947 */ /* 0x000fea000383ffff */
.L_x_3189:
[----:B------:R-:W-:Y:S01]  /*1d4a0*/  BSSY B0, `(.L_x_3283) ;  /* 0x0000008000007945 */ /* 0x000fe20003800000 */
[----:B------:R-:W-:Y:S02]  /*1d4b0*/  IMAD.MOV.U32 R13, RZ, RZ, R24 ;  /* 0x000000ffff0d7224 */ /* 0x000fe400078e0018 */
[----:B------:R-:W-:Y:S02]  /*1d4c0*/  IMAD.MOV.U32 R12, RZ, RZ, RZ ;  /* 0x000000ffff0c7224 */ /* 0x000fe400078e00ff */
[----:B------:R-:W-:Y:S02]  /*1d4d0*/  IMAD.MOV.U32 R11, RZ, RZ, 0x1f ;  /* 0x0000001fff0b7424 */ /* 0x000fe400078e00ff */
[----:B------:R-:W-:-:S07]  /*1d4e0*/  IMAD.MOV.U32 R15, RZ, RZ, -0x1 ;  /* 0xffffffffff0f7424 */ /* 0x000fce00078e00ff */
[----:B01234-:R-:W-:Y:S05]  /*1d4f0*/  WARPSYNC.COLLECTIVE R15, `(.L_x_3284) ;  /* 0x000000000f087348 */ /* 0x01ffea0003c00000 */
[----:B------:R0:W0:Y:S02]  /*1d500*/  SHFL.IDX P6, R14, R13, R12, R11 ;  /* 0x0000000c0d0e7389 */ /* 0x00002400000c000b */
[----:B01234-:R-:W-:Y:S01]  /*1d510*/  ENDCOLLECTIVE ;  /* 0x000000000000791b */ /* 0x01ffe20003800000 */
.L_x_3284:
[----:B------:R-:W-:Y:S05]  /*1d520*/  BSYNC B0 ;  /* 0x0000000000007941 */ /* 0x000fea0003800000 */
.L_x_3283:
        /* <DEDUP_REMOVED lines=9> */
.L_x_3285:
        /* <DEDUP_REMOVED lines=18> */
.L_x_3286:
[----:B------:R-:W-:Y:S01]  /*1d6e0*/  IMAD.MOV.U32 R12, RZ, RZ, 0x2 ;  /* 0x00000002ff0c7424 */ /* 0x000fe200078e00ff */
[----:B------:R-:W-:-:S05]  /*1d6f0*/  SEL R4, R14, RZ, P1 ;  /* 0x000000ff0e047207 */ /* 0x000fca0000800000 */
[----:B------:R-:W-:-:S04]  /*1d700*/  IMAD.IADD R4, R25, 0x1, R4 ;  /* 0x0000000119047824 */ /* 0x000fc800078e0204 */
[----:B------:R-:W-:-:S07]  /*1d710*/  IMAD.MOV.U32 R13, RZ, RZ, R4 ;  /* 0x000000ffff0d7224 */ /* 0x000fce00078e0004 */
[----:B------:R-:W-:Y:S05]  /*1d720*/  WARPSYNC.COLLECTIVE R15, `(.L_x_3287) ;  /* 0x000000000f087348 */ /* 0x000fea0003c00000 */
[----:B------:R0:W1:Y:S02]  /*1d730*/  SHFL.UP P6, R14, R13, R12, R11 ;  /* 0x0400000c0d0e7389 */ /* 0x00006400000c000b */
[----:B01----:R-:W-:Y:S01]  /*1d740*/  ENDCOLLECTIVE ;  /* 0x000000000000791b */ /* 0x003fe20003800000 */
.L_x_3287:
[----:B------:R-:W-:Y:S01]  /*1d750*/  IMAD.MOV.U32 R12, RZ, RZ, 0x4 ;  /* 0x00000004ff0c7424 */ /* 0x000fe200078e00ff */
[----:B------:R-:W-:-:S05]  /*1d760*/  SEL R3, R14, RZ, P2 ;  /* 0x000000ff0e037207 */ /* 0x000fca0001000000 */
[----:B------:R-:W-:-:S04]  /*1d770*/  IMAD.IADD R6, R4, 0x1, R3 ;  /* 0x0000000104067824 */ /* 0x000fc800078e0203 */
[----:B------:R-:W-:-:S07]  /*1d780*/  IMAD.MOV.U32 R13, RZ, RZ, R6 ;  /* 0x000000ffff0d7224 */ /* 0x000fce00078e0006 */
[----:B------:R-:W-:Y:S05]  /*1d790*/  WARPSYNC.COLLECTIVE R15, `(.L_x_3288) ;  /* 0x000000000f087348 */ /* 0x000fea0003c00000 */
[----:B------:R0:W1:Y:S02]  /*1d7a0*/  SHFL.UP P6, R14, R13, R12, R11 ;  /* 0x0400000c0d0e7389 */ /* 0x00006400000c000b */
[----:B01----:R-:W-:Y:S01]  /*1d7b0*/  ENDCOLLECTIVE ;  /* 0x000000000000791b */ /* 0x003fe20003800000 */
.L_x_3288:
[----:B------:R-:W-:Y:S01]  /*1d7c0*/  IMAD.MOV.U32 R12, RZ, RZ, 0x8 ;  /* 0x00000008ff0c7424 */ /* 0x000fe200078e00ff */
[----:B------:R-:W-:-:S05]  /*1d7d0*/  SEL R3, R14, RZ, P3 ;  /* 0x000000ff0e037207 */ /* 0x000fca0001800000 */
[----:B------:R-:W-:-:S04]  /*1d7e0*/  IMAD.IADD R2, R6, 0x1, R3 ;  /* 0x0000000106027824 */ /* 0x000fc800078e0203 */
[----:B------:R-:W-:-:S07]  /*1d7f0*/  IMAD.MOV.U32 R13, RZ, RZ, R2 ;  /* 0x000000ffff0d7224 */ /* 0x000fce00078e0002 */
[----:B------:R-:W-:Y:S05]  /*1d800*/  WARPSYNC.COLLECTIVE R15, `(.L_x_3289) ;  /* 0x000000000f087348 */ /* 0x000fea0003c00000 */
[----:B------:R0:W1:Y:S02]  /*1d810*/  SHFL.UP P6, R14, R13, R12, R11 ;  /* 0x0400000c0d0e7389 */ /* 0x00006400000c000b */
[----:B01----:R-:W-:Y:S01]  /*1d820*/  ENDCOLLECTIVE ;  /* 0x000000000000791b */ /* 0x003fe20003800000 */
.L_x_3289:
[----:B------:R-:W-:Y:S01]  /*1d830*/  IMAD.MOV.U32 R12, RZ, RZ, 0x10 ;  /* 0x00000010ff0c7424 */ /* 0x000fe200078e00ff */
[----:B------:R-:W-:-:S05]  /*1d840*/  SEL R3, R14, RZ, P4 ;  /* 0x000000ff0e037207 */ /* 0x000fca0002000000 */
[----:B------:R-:W-:-:S04]  /*1d850*/  IMAD.IADD R3, R2, 0x1, R3 ;  /* 0x0000000102037824 */ /* 0x000fc800078e0203 */
[----:B------:R-:W-:-:S07]  /*1d860*/  IMAD.MOV.U32 R13, RZ, RZ, R3 ;  /* 0x000000ffff0d7224 */ /* 0x000fce00078e0003 */
[----:B------:R-:W-:Y:S05]  /*1d870*/  WARPSYNC.COLLECTIVE R15, `(.L_x_3290) ;  /* 0x000000000f087348 */ /* 0x000fea0003c00000 */
[----:B------:R0:W1:Y:S02]  /*1d880*/  SHFL.UP P6, R14, R13, R12, R11 ;  /* 0x0400000c0d0e7389 */ /* 0x00006400000c000b */
[----:B01----:R-:W-:Y:S01]  /*1d890*/  ENDCOLLECTIVE ;  /* 0x000000000000791b */ /* 0x003fe20003800000 */
.L_x_3290:
        /* <DEDUP_REMOVED lines=8> */
.L_x_3291:
[----:B------:R-:W-:Y:S05]  /*1d920*/  BRA `(.L_x_3292) ;  /* 0xffffffbc00b47947 */ /* 0x000fea000383ffff */
.L_x_3194:
        /* <DEDUP_REMOVED lines=8> */
.L_x_3294:
[----:B------:R-:W-:Y:S05]  /*1d9b0*/  BSYNC B0 ;  /* 0x0000000000007941 */ /* 0x000fea0003800000 */
.L_x_3293:
        /* <DEDUP_REMOVED lines=8> */
.L_x_3295:
[----:B------:R-:W-:Y:S01]  /*1da40*/  IMAD.MOV.U32 R12, RZ, RZ, 0x4 ;  /* 0x00000004ff0c7424 */ /* 0x000fe200078e00ff */
[----:B------:R-:W-:-:S05]  /*1da50*/  SEL R2, R14, RZ, P2 ;  /* 0x000000ff0e027207 */ /* 0x000fca0001000000 */
[----:B------:R-:W-:-:S04]  /*1da60*/  IMAD.IADD R2, R13, 0x1, R2 ;  /* 0x000000010d027824 */ /* 0x000fc800078e0202 */
[----:B------:R-:W-:-:S07]  /*1da70*/  IMAD.MOV.U32 R13, RZ, RZ, R2 ;  /* 0x000000ffff0d7224 */ /* 0x000fce00078e0002 */
[----:B------:R-:W-:Y:S05]  /*1da80*/  WARPSYNC.COLLECTIVE R15, `(.L_x_3296) ;  /* 0x000000000f087348 */ /* 0x000fea0003c00000 */
[----:B------:R0:W1:Y:S02]  /*1da90*/  SHFL.UP P6, R14, R13, R12, R11 ;  /* 0x0400000c0d0e7389 */ /* 0x00006400000c000b */
[----:B01----:R-:W-:Y:S01]  /*1daa0*/  ENDCOLLECTIVE ;  /* 0x000000000000791b */ /* 0x003fe20003800000 */
.L_x_3296:
[----:B------:R-:W-:Y:S01]  /*1dab0*/  IMAD.MOV.U32 R12, RZ, RZ, 0x8 ;  /* 0x00000008ff0c7424 */ /* 0x000fe200078e00ff */
[----:B------:R-:W-:-:S05]  /*1dac0*/  SEL R3, R14, RZ, P3 ;  /* 0x000000ff0e037207 */ /* 0x000fca0001800000 */
[----:B------:R-:W-:-:S04]  /*1dad0*/  IMAD.IADD R3, R2, 0x1, R3 ;  /* 0x0000000102037824 */ /* 0x000fc800078e0203 */
[----:B------:R-:W-:-:S07]  /*1dae0*/  IMAD.MOV.U32 R13, RZ, RZ, R3 ;  /* 0x000000ffff0d7224 */ /* 0x000fce00078e0003 */
[----:B------:R-:W-:Y:S05]  /*1daf0*/  WARPSYNC.COLLECTIVE R15, `(.L_x_3297) ;  /* 0x000000000f087348 */ /* 0x000fea0003c00000 */
[----:B------:R0:W1:Y:S02]  /*1db00*/  SHFL.UP P6, R14, R13, R12, R11 ;  /* 0x0400000c0d0e7389 */ /* 0x00006400000c000b */
[----:B01----:R-:W-:Y:S01]  /*1db10*/  ENDCOLLECTIVE ;  /* 0x000000000000791b */ /* 0x003fe20003800000 */
.L_x_3297:
[----:B------:R-:W-:Y:S01]  /*1db20*/  IMAD.MOV.U32 R12, RZ, RZ, 0x10 ;  /* 0x00000010ff0c7424 */ /* 0x000fe200078e00ff */
[----:B------:R-:W-:-:S05]  /*1db30*/  SEL R4, R14, RZ, P4 ;  /* 0x000000ff0e047207 */ /* 0x000fca0002000000 */
[----:B------:R-:W-:-:S04]  /*1db40*/  IMAD.IADD R4, R3, 0x1, R4 ;  /* 0x0000000103047824 */ /* 0x000fc800078e0204 */
[----:B------:R-:W-:-:S07]  /*1db50*/  IMAD.MOV.U32 R13, RZ, RZ, R4 ;  /* 0x000000ffff0d7224 */ /* 0x000fce00078e0004 */
[----:B------:R-:W-:Y:S05]  /*1db60*/  WARPSYNC.COLLECTIVE R15, `(.L_x_3298) ;  /* 0x000000000f087348 */ /* 0x000fea0003c00000 */
[----:B------:R0:W1:Y:S02]  /*1db70*/  SHFL.UP P6, R14, R13, R12, R11 ;  /* 0x0400000c0d0e7389 */ /* 0x00006400000c000b */
[----:B01----:R-:W-:Y:S01]  /*1db80*/  ENDCOLLECTIVE ;  /* 0x000000000000791b */ /* 0x003fe20003800000 */
.L_x_3298:
        /* <DEDUP_REMOVED lines=8> */
.L_x_3299:
[----:B------:R-:W-:Y:S05]  /*1dc10*/  BRA `(.L_x_3300) ;  /* 0xffffffbc00947947 */ /* 0x000fea000383ffff */
.L_x_3196:
[----:B------:R-:W-:Y:S01]  /*1dc20*/  BSSY B0, `(.L_x_3301) ;  /* 0x0000006000007945 */ /* 0x000fe20003800000 */
[----:B------:R-:W-:Y:S01]  /*1dc30*/  PLOP3.LUT P6, PT, P6, PT, PT, 0x8, 0x0 ;  /* 0x000000000000781c */ /* 0x000fe200037ce170 */
[----:B------:R-:W-:-:S12]  /*1dc40*/  IMAD.MOV.U32 R15, RZ, RZ, -0x1 ;  /* 0xffffffffff0f7424 */ /* 0x000fd800078e00ff */
[----:B01----:R-:W-:Y:S05]  /*1dc50*/  WARPSYNC.COLLECTIVE R15, `(.L_x_3302) ;  /* 0x000000000f087348 */ /* 0x003fea0003c00000 */
[----:B------:R-:W-:Y:S01]  /*1dc60*/  VOTE.ANY R14, PT, P6 ;  /* 0x00000000000e7806 */ /* 0x000fe200030e0100 */
[----:B01----:R-:W-:Y:S06]  /*1dc70*/  ENDCOLLECTIVE ;  /* 0x000000000000791b */ /* 0x003fec0003800000 */
.L_x_3302:
[----:B------:R-:W-:Y:S05]  /*1dc80*/  BSYNC B0 ;  /* 0x0000000000007941 */ /* 0x000fea0003800000 */
.L_x_3301:
        /* <DEDUP_REMOVED lines=9> */
.L_x_3303:
[----:B------:R-:W-:Y:S01]  /*1dd20*/  IMAD.MOV.U32 R25, RZ, RZ, R14 ;  /* 0x000000ffff197224 */ /* 0x000fe200078e000e */
[----:B------:R-:W-:Y:S06]  /*1dd30*/  BRA `(.L_x_3304) ;  /* 0xffffffbc00847947 */ /* 0x000fec000383ffff */
.L_x_3198:
[----:B------:R-:W-:Y:S01]  /*1dd40*/  BSSY B0, `(.L_x_3305) ;  /* 0x0000007000007945 */ /* 0x000fe20003800000 */
[----:B------:R-:W-:Y:S02]  /*1dd50*/  IMAD.MOV.U32 R13, RZ, RZ, R3 ;  /* 0x000000ffff0d7224 */ /* 0x000fe400078e0003 */
[----:B------:R-:W-:Y:S02]  /*1dd60*/  IMAD.MOV.U32 R11, RZ, RZ, 0x1f ;  /* 0x0000001fff0b7424 */ /* 0x000fe400078e00ff */
[----:B------:R-:W-:-:S07]  /*1dd70*/  IMAD.MOV.U32 R15, RZ, RZ, -0x1 ;  /* 0xffffffffff0f7424 */ /* 0x000fce00078e00ff */
[----:B0123--:R-:W-:Y:S05]  /*1dd80*/  WARPSYNC.COLLECTIVE R15, `(.L_x_3306) ;  /* 0x000000000f087348 */ /* 0x00ffea0003c00000 */
[----:B------:R4:W0:Y:S02]  /*1dd90*/  SHFL.IDX P6, R14, R13, R12, R11 ;  /* 0x0000000c0d0e7389 */ /* 0x00082400000c000b */
[----:B01234-:R-:W-:Y:S01]  /*1dda0*/  ENDCOLLECTIVE ;  /* 0x000000000000791b */ /* 0x01ffe20003800000 */
.L_x_3306:
[----:B------:R-:W-:Y:S05]  /*1ddb0*/  BSYNC B0 ;  /* 0x0000000000007941 */ /* 0x000fea0003800000 */
.L_x_3305:
[----:B------:R-:W-:Y:S05]  /*1ddc0*/  BRA `(.L_x_3197) ;  /* 0xffffffbc007c7947 */ /* 0x000fea000383ffff */
.L_x_3202:
[----:B0-----:R0:W1:Y:S02]  /*1ddd0*/  SYNCS.PHASECHK.TRANS64.TRYWAIT P0, [R5+URZ+0x38820], R0 ;  /* 0x03882000050075a7 */ /* 0x001064000800017f */
[----:B-1----:R-:W-:Y:S05]  /*1dde0*/  @!P0 NANOSLEEP.SYNCS 0x989680 ;  /* 0x009896800000895d */ /* 0x002fea0003900000 */
[----:B------:R-:W1:Y:S02]  /*1ddf0*/  @!P0 SYNCS.PHASECHK.TRANS64 P0, [R5+URZ+0x38820], R0 ;  /* 0x03882000050085a7 */ /* 0x000e64000800007f */
[----:B-1----:R-:W-:Y:S05]  /*1de00*/  @!P0 BRA `(.L_x_3202) ;  /* 0xfffffffc00f08947 */ /* 0x002fea000383ffff */
[----:B------:R-:W-:Y:S05]  /*1de10*/  BRA `(.L_x_3307) ;  /* 0xffffffc000f47947 */ /* 0x000fea000383ffff */
.L_x_3203:
        /* <DEDUP_REMOVED lines=11> */
.L_x_3309:
[----:B------:R-:W-:Y:S05]  /*1ded0*/  BSYNC B0 ;  /* 0x0000000000007941 */ /* 0x000fea0003800000 */
.L_x_3308:
[----:B------:R-:W-:Y:S05]  /*1dee0*/  BRA `(.L_x_3310) ;  /* 0xffffffc000dc7947 */ /* 0x000fea000383ffff */
.L_x_3206:
[----:B------:R-:W-:Y:S01]  /*1def0*/  BSSY B1, `(.L_x_3311) ;  /* 0x0000006000017945 */ /* 0x000fe20003800000 */
[----:B------:R-:W-:-:S07]  /*1df00*/  IMAD.MOV.U32 R15, RZ, RZ, -0x1 ;  /* 0xffffffffff0f7424 */ /* 0x000fce00078e00ff */
[----:B0-234-:R-:W-:Y:S05]  /*1df10*/  WARPSYNC.COLLECTIVE R15, `(.L_x_3312) ;  /* 0x000000000f0c7348 */ /* 0x01dfea0003c00000 */
[----:B------:R-:W-:Y:S02]  /*1df20*/  ELECT P6, UR62, PT ;  /* 0x00000000003e782f */ /* 0x000fe400038c0000 */
[----:B------:R-:W-:Y:S01]  /*1df30*/  MOV R14, UR62 ;  /* 0x0000003e000e7c02 */ /* 0x000fe20008000f00 */
[----:B0-234-:R-:W-:Y:S10]  /*1df40*/  ENDCOLLECTIVE ;  /* 0x000000000000791b */ /* 0x01dff40003800000 */
.L_x_3312:
[----:B------:R-:W-:Y:S05]  /*1df50*/  BSYNC B1 ;  /* 0x0000000000017941 */ /* 0x000fea0003800000 */
.L_x_3311:
[----:B------:R-:W-:Y:S05]  /*1df60*/  BRA `(.L_x_3313) ;  /* 0xffffffc000d47947 */ /* 0x000fea000383ffff */
.L_x_3208:
[----:B0-----:R0:W1:Y:S02]  /*1df70*/  SYNCS.PHASECHK.TRANS64.TRYWAIT P1, [R3+URZ+0x38840], R2 ;  /* 0x03884002030075a7 */ /* 0x001064000802017f */
[----:B-1----:R-:W-:Y:S05]  /*1df80*/  @!P1 NANOSLEEP.SYNCS 0x989680 ;  /* 0x009896800000995d */ /* 0x002fea0003900000 */
[----:B------:R-:W1:Y:S02]  /*1df90*/  @!P1 SYNCS.PHASECHK.TRANS64 P1, [R3+URZ+0x38840], R2 ;  /* 0x03884002030095a7 */ /* 0x000e64000802007f */
[----:B-1----:R-:W-:Y:S05]  /*1dfa0*/  @!P1 BRA `(.L_x_3208) ;  /* 0xfffffffc00f09947 */ /* 0x002fea000383ffff */
[----:B------:R-:W-:Y:S05]  /*1dfb0*/  BRA `(.L_x_3314) ;  /* 0xffffffc000f47947 */ /* 0x000fea000383ffff */
.L_x_3210:
[----:B-1----:R1:W0:Y:S02]  /*1dfc0*/  SYNCS.PHASECHK.TRANS64.TRYWAIT P1, [R5+URZ+0x38840], R0 ;  /* 0x03884000050075a7 */ /* 0x002224000802017f */
[----:B0-----:R-:W-:Y:S05]  /*1dfd0*/  @!P1 NANOSLEEP.SYNCS 0x989680 ;  /* 0x009896800000995d */ /* 0x001fea0003900000 */
[----:B------:R-:W0:Y:S02]  /*1dfe0*/  @!P1 SYNCS.PHASECHK.TRANS64 P1, [R5+URZ+0x38840], R0 ;  /* 0x03884000050095a7 */ /* 0x000e24000802007f */
[----:B0-----:R-:W-:Y:S05]  /*1dff0*/  @!P1 BRA `(.L_x_3210) ;  /* 0xfffffffc00f09947 */ /* 0x001fea000383ffff */
[----:B------:R-:W-:Y:S05]  /*1e000*/  BRA `(.L_x_3315) ;  /* 0xffffffc400007947 */ /* 0x000fea000383ffff */
.L_x_3212:
[----:B------:R0:W0:Y:S02]  /*1e010*/  SYNCS.PHASECHK.TRANS64.TRYWAIT P1, [R3+URZ+0x38860], R2 ;  /* 0x03886002030075a7 */ /* 0x000024000802017f */
[----:B0-----:R-:W-:Y:S05]  /*1e020*/  @!P1 NANOSLEEP.SYNCS 0x989680 ;  /* 0x009896800000995d */ /* 0x001fea0003900000 */
[----:B------:R-:W0:Y:S02]  /*1e030*/  @!P1 SYNCS.PHASECHK.TRANS64 P1, [R3+URZ+0x38860], R2 ;  /* 0x03886002030095a7 */ /* 0x000e24000802007f */
[----:B0-----:R-:W-:Y:S05]  /*1e040*/  @!P1 BRA `(.L_x_3212) ;  /* 0xfffffffc00f09947 */ /* 0x001fea000383ffff */
[----:B------:R-:W-:Y:S05]  /*1e050*/  BRA `(.L_x_3316) ;  /* 0xffffffc000fc7947 */ /* 0x000fea000383ffff */
.L_x_3317:
        /* <DEDUP_REMOVED lines=10> */
.L_x_5643:


//--------------------- .text._ZN7cutlass13device_kernelIN5flash11enable_sm90INS1_16FlashAttnFwdSm90INS1_25CollectiveMainloopFwdSm90ILi2EN4cute5tupleIJNS5_1CILi1EEES8_S8_EEENS6_IJNS7_ILi64EEESA_SA_EEELi512ENS_6half_tEfNS_4arch4Sm90ELb0ELb1ELb0ELb1ELb1ELb1ELb1ELb0ELb0ELb1ELb0ELb0EEENS1_21CollectiveEpilogueFwdINS6_IJSA_NS7_ILi512EEESA_EEES9_SC_SE_Li256ELb1ELb1ELb0ELb0EEENS1_36VarlenDynamicPersistentTileSchedulerILi64ELi64ELi256ELi128ELb0ELb1ELb1ELb1ELb0ELb1EEEEEEEEEvNT_6ParamsE --------------------------
	.section	.text._ZN7cutlass13device_kernelIN5flash11enable_sm90INS1_16FlashAttnFwdSm90INS1_25CollectiveMainloopFwdSm90ILi2EN4cute5tupleIJNS5_1CILi1EEES8_S8_EEENS6_IJNS7_ILi64EEESA_SA_EEELi512ENS_6half_tEfNS_4arch4Sm90ELb0ELb1ELb0ELb1ELb1ELb1ELb1ELb0ELb0ELb1ELb0ELb0EEENS1_21CollectiveEpilogueFwdINS6_IJSA_NS7_ILi512EEESA_EEES9_SC_SE_Li256ELb1ELb1ELb0ELb0EEENS1_36VarlenDynamicPersistentTileSchedulerILi64ELi64ELi256ELi128ELb0ELb1ELb1ELb1ELb0ELb1EEEEEEEEEvNT_6ParamsE,"ax",@progbits
	.align	128
.text._ZN7cutlass13device_kernelIN5flash11enable_sm90INS1_16FlashAttnFwdSm90INS1_25CollectiveMainloopFwdSm90ILi2EN4cute5tupleIJNS5_1CILi1EEES8_S8_EEENS6_IJNS7_ILi64EEESA_SA_EEELi512ENS_6half_tEfNS_4arch4Sm90ELb0ELb1ELb0ELb1ELb1ELb1ELb1ELb0ELb0ELb1ELb0ELb0EEENS1_21CollectiveEpilogueFwdINS6_IJSA_NS7_ILi512EEESA_EEES9_SC_SE_Li256ELb1ELb1ELb0ELb0EEENS1_36VarlenDynamicPersistentTileSchedulerILi64ELi64ELi256ELi128ELb0ELb1ELb1ELb1ELb0ELb1EEEEEEEEEvNT_6ParamsE:
        .type           _ZN7cutlass13device_kernelIN5flash11enable_sm90INS1_16FlashAttnFwdSm90INS1_25CollectiveMainloopFwdSm90ILi2EN4cute5tupleIJNS5_1CILi1EEES8_S8_EEENS6_IJNS7_ILi64EEESA_SA_EEELi512ENS_6half_tEfNS_4arch4Sm90ELb0ELb1ELb0ELb1ELb1ELb1ELb1ELb0ELb0ELb1ELb0ELb0EEENS1_21CollectiveEpilogueFwdINS6_IJSA_NS7_ILi512EEESA_EEES9_SC_SE_Li256ELb1ELb1ELb0ELb0EEENS1_36VarlenDynamicPersistentTileSchedulerILi64ELi64ELi256ELi128ELb0ELb1ELb1ELb1ELb0ELb1EEEEEEEEEvNT_6ParamsE,@function
        .size           _ZN7cutlass13device_kernelIN5flash11enable_sm90INS1_16FlashAttnFwdSm90INS1_25CollectiveMainloopFwdSm90ILi2EN4cute5tupleIJNS5_1CILi1EEES8_S8_EEENS6_IJNS7_ILi64EEESA_SA_EEELi512ENS_6half_tEfNS_4arch4Sm90ELb0ELb1ELb0ELb1ELb1ELb1ELb1ELb0ELb0ELb1ELb0ELb0EEENS1_21CollectiveEpilogueFwdINS6_IJSA_NS7_ILi512EEESA_EEES9_SC_SE_Li256ELb1ELb1ELb0ELb0EEENS1_36VarlenDynamicPersistentTileSchedulerILi64ELi64ELi256ELi128ELb0ELb1ELb1ELb1ELb0ELb1EEEEEEEEEvNT_6ParamsE,(.L_x_5644 - _ZN7cutlass13device_kernelIN5flash11enable_sm90INS1_16FlashAttnFwdSm90INS1_25CollectiveMainloopFwdSm90ILi2EN4cute5tupleIJNS5_1CILi1EEES8_S8_EEENS6_IJNS7_ILi64EEESA_SA_EEELi512ENS_6half_tEfNS_4arch4Sm90ELb0ELb1ELb0ELb1ELb1ELb1ELb1ELb0ELb0ELb1ELb0ELb0EEENS1_21CollectiveEpilogueFwdINS6_IJSA_NS7_ILi512EEESA_EEES9_SC_SE_Li256ELb1ELb1ELb0ELb0EEENS1_36VarlenDynamicPersistentTileSchedulerILi64ELi64ELi256ELi128ELb0ELb1ELb1ELb1ELb0ELb1EEEEEEEEEvNT_6ParamsE)
        .other          _ZN7cutlass13device_kernelIN5flash11enable_sm90INS1_16FlashAttnFwdSm90INS1_25CollectiveMainloopFwdSm90ILi2EN4cute5tupleIJNS5_1CILi1EEES8_S8_EEENS6_IJNS7_ILi64EEESA_SA_EEELi512ENS_6half_tEfNS_4arch4Sm90ELb0ELb1ELb0ELb1ELb1ELb1ELb1ELb0ELb0ELb1ELb0ELb0EEENS1_21CollectiveEpilogueFwdINS6_IJSA_NS7_ILi512EEESA_EEES9_SC_SE_Li256ELb1ELb1ELb0ELb0EEENS1_36VarlenDynamicPersistentTileSchedulerILi64ELi64ELi256ELi128ELb0ELb1ELb1ELb1ELb0ELb1EEEEEEEEEvNT_6ParamsE,@"STO_CUDA_ENTRY STV_DEFAULT"
_ZN7cutlass13device_kernelIN5flash11enable_sm90INS1_16FlashAttnFwdSm90INS1_25CollectiveMainloopFwdSm90ILi2EN4cute5tupleIJNS5_1CILi1EEES8_S8_EEENS6_IJNS7_ILi64EEESA_SA_EEELi512ENS_6half_tEfNS_4arch4Sm90ELb0ELb1ELb0ELb1ELb1ELb1ELb1ELb0ELb0ELb1ELb0ELb0EEENS1_21CollectiveEpilogueFwdINS6_IJSA_NS7_ILi512EEESA_EEES9_SC_SE_Li256ELb1ELb1ELb0ELb0EEENS1_36VarlenDynamicPersistentTileSchedulerILi64ELi64ELi256ELi128ELb0ELb1ELb1ELb1ELb0ELb1EEEEEEEEEvNT_6ParamsE:
[----:B------:R-:W0:Y:S02]  /*0000*/  LDC R1, c[0x0][0x28] ;  /* 0x00000a00ff017b82 */ /* 0x000e240000000800 */
[----:B0-----:R-:W-:Y:S01]  /*0010*/  VIADD R1, R1, 0xffffff90 ;  /* 0xffffff9001017836 */ /* 0x001fe20000000000 */
[----:B------:R-:W0:Y:S01]  /*0020*/  S2R R0, SR_TID.X ;  /* 0x0000000000007919 */ /* 0x000e220000002100 */
[----:B------:R-:W-:Y:S01]  /*0030*/  ELECT P0, URZ, PT ;  /* 0x00000000003f782f */ /* 0x000fe20003800000 */
[----:B------:R-:W-:Y:S01]  /*0040*/  BSSY B0, `(.L_x_3318) ;  /* 0x000000e000007945 */ /* 0x000fe20003800000 */
[--C-:B0-----:R-:W-:Y:S02]  /*0050*/  SHF.R.U32.HI R2, RZ, 0x5, R0.reuse ;  /* 0x00000005ff027819 */ /* 0x101fe40000011600 */
[----:B------:R-:W-:-:S03]  /*0060*/  SHF.R.U32.HI R4, RZ, 0x7, R0 ;  /* 0x00000007ff047819 */ /* 0x000fc60000011600 */
        /* <DEDUP_REMOVED lines=11> */
.L_x_3319:
[----:B------:R-:W-:Y:S05]  /*0120*/  BSYNC B0 ;  /* 0x0000000000007941 */ /* 0x000fea0003800000 */
.L_x_3318:
        /* <DEDUP_REMOVED lines=21> */
[----:B0-----:R0:W1:Y:S01]  /*0280*/  @UP1 SYNCS.EXCH.64 URZ, [UR8+0x38800], UR4 ;  /* 0x03880004083f15b2 */ /* 0x0010620008000100 */
[----:B------:R0:W2:Y:S04]  /*0290*/  @UP2 SYNCS.EXCH.64 URZ, [UR8+0x38810], UR4 ;  /* 0x03881004083f25b2 */ /* 0x0000a80008000100 */
[----:B------:R0:W3:Y:S01]  /*02a0*/  @UP3 SYNCS.EXCH.64 URZ, [UR8+0x38820], UR6 ;  /* 0x03882006083f35b2 */ /* 0x0000e20008000100 */
        /* <DEDUP_REMOVED lines=14> */
[----:B----4-:R-:W-:Y:S01]  /*0390*/  NOP ;  /* 0x0000000000007918 */ /* 0x010fe20000000000 */
.L_x_3320:
[----:B------:R-:W4:Y:S01]  /*03a0*/  SHFL.IDX PT, R3, R2, RZ, 0x1f ;  /* 0x00001fff02037589 */ /* 0x000f2200000e0000 */
[----:B------:R-:W-:Y:S01]  /*03b0*/  NOP ;  /* 0x0000000000007918 */ /* 0x000fe20000000000 */
[----:B----4-:R-:W-:-:S13]  /*03c0*/  ISETP.NE.AND P0, PT, R3, RZ, PT ;  /* 0x000000ff0300720c */ /* 0x010fda0003f05270 */
        /* <DEDUP_REMOVED lines=18> */
[----:B----4-:R-:W-:Y:S01]  /*04f0*/  NOP ;  /* 0x0000000000007918 */ /* 0x010fe20000000000 */
.L_x_3321:
[----:B------:R-:W4:Y:S01]  /*0500*/  SHFL.IDX PT, R3, R2, RZ, 0x1f ;  /* 0x00001fff02037589 */ /* 0x000f2200000e0000 */
[----:B------:R-:W-:Y:S01]  /*0510*/  NOP ;  /* 0x0000000000007918 */ /* 0x000fe20000000000 */
[----:B----4-:R-:W-:-:S13]  /*0520*/  ISETP.NE.AND P0, PT, R3, RZ, PT ;  /* 0x000000ff0300720c */ /* 0x010fda0003f05270 */
        /* <DEDUP_REMOVED lines=15> */
.L_x_3322:
        /* <DEDUP_REMOVED lines=22> */
.L_x_3323:
        /* <DEDUP_REMOVED lines=22> */
.L_x_3324:
[----:B------:R-:W-:Y:S01]  /*08e0*/  PLOP3.LUT P0, PT, PT, PT, UP0, 0x80, 0x0 ;  /* 0x000000000000781c */ /* 0x000fe20003f0f008 */
[----:B------:R-:W-:Y:S01]  /*08f0*/  UMOV UR36, 0x1 ;  /* 0x0000000100247882 */ /* 0x000fe20000000000 */
[----:B------:R-:W-:Y:S01]  /*0900*/  NOP ;  /* 0x0000000000007918 */ /* 0x000fe20000000000 */
[----:B------:R-:W-:Y:S01]  /*0910*/  USEL UR36, UR36, 0x2, !UP0 ;  /* 0x0000000224247887 */ /* 0x000fe2000c000000 */
[----:B------:R-:W-:Y:S01]  /*0920*/  BSSY B9, `(.L_x_3325) ;  /* 0x0002586000097945 */ /* 0x000fe20003800000 */
[----:B------:R-:W-:Y:S01]  /*0930*/  ULDC.64 UR50, c[0x0][0x208] ;  /* 0x0000820000327ab9 */ /* 0x000fe20000000a00 */
[----:B0123--:R-:W-:Y:S07]  /*0940*/  BAR.SYNC.DEFER_BLOCKING 0x0 ;  /* 0x0000000000007b1d */ /* 0x00ffee0000010000 */
[----:B------:R-:W-:Y:S05]  /*0950*/  @!P0 BRA `(.L_x_3326) ;  /* 0x000001cc00288947 */ /* 0x000fea0003800000 */
.L_x_3327:
[----:B------:R-:W-:-:S08]  /*0960*/  NOP ;  /* 0x0000000000007918 */ /* 0x000fd00000000000 */
[----:B------:R-:W0:Y:S02]  /*0970*/  USETMAXREG.TRY_ALLOC.CTAPOOL UP0, 0xe8 ;  /* 0x000000e8000079c8 */ /* 0x000e240008000600 */
[----:B0-----:R-:W-:-:S13]  /*0980*/  PLOP3.LUT P0, PT, PT, PT, UP0, 0x80, 0x0 ;  /* 0x000000000000781c */ /* 0x001fda0003f0f008 */
[----:B------:R-:W-:Y:S05]  /*0990*/  @!P0 BRA `(.L_x_3327) ;  /* 0xfffffffc00f08947 */ /* 0x000fea000383ffff */
[----:B------:R-:W-:Y:S01]  /*09a0*/  SHF.R.U32.HI R2, RZ, 0x7, R0 ;  /* 0x00000007ff027819 */ /* 0x000fe20000011600 */
[----:B------:R-:W0:Y:S01]  /*09b0*/  S2UR UR4, SR_CgaCtaId ;  /* 0x00000000000479c3 */ /* 0x000e220000008800 */
[----:B------:R-:W-:Y:S02]  /*09c0*/  MOV R3, 0x400 ;  /* 0x0000040000037802 */ /* 0x000fe40000000f00 */
[----:B------:R-:W-:-:S13]  /*09d0*/  ISETP.NE.AND P0, PT, R2, 0x1, PT ;  /* 0x000000010200780c */ /* 0x000fda0003f05270 */
        /* <DEDUP_REMOVED lines=16> */
[----:B------:R-:W-:Y:S02]  /*0ae0*/  IMAD.MOV.U32 R191, RZ, RZ, RZ ;  /* 0x000000ffffbf7224 */ /* 0x000fe400078e00ff */
[----:B------:R-:W-:Y:S01]  /*0af0*/  IMAD.MOV.U32 R23, RZ, RZ, RZ ;  /* 0x000000ffff177224 */ /* 0x000fe200078e00ff */
[CC--:B------:R-:W-:Y:S02]  /*0b00*/  LEA.HI R2, R0.reuse, R18.reuse, RZ, 0x4 ;  /* 0x0000001200027211 */ /* 0x0c0fe400078f20ff */
[----:B------:R-:W-:-:S02]  /*0b10*/  LEA.HI R6, R0, R18, RZ, 0x7 ;  /* 0x0000001200067211 */ /* 0x000fc400078f38ff */
[----:B------:R-:W-:Y:S02]  /*0b20*/  LOP3.LUT R3, R2, 0xfffffff0, RZ, 0xc0, !PT ;  /* 0xfffffff002037812 */ /* 0x000fe400078ec0ff */
[----:B------:R-:W-:Y:S02]  /*0b30*/  LOP3.LUT R5, R6, 0xffffff80, RZ, 0xc0, !PT ;  /* 0xffffff8006057812 */ /* 0x000fe400078ec0ff */
[----:B------:R-:W-:Y:S01]  /*0b40*/  LEA.HI R4, R0, R18, RZ, 0x5 ;  /* 0x0000001200047211 */ /* 0x000fe200078f28ff */
[C---:B------:R-:W-:Y:S01]  /*0b50*/  IMAD.IADD R3, R18.reuse, 0x1, -R3 ;  /* 0x0000000112037824 */ /* 0x040fe200078e0a03 */
[----:B------:R-:W-:Y:S01]  /*0b60*/  SHF.R.S32.HI R15, RZ, 0x7, R6 ;  /* 0x00000007ff0f7819 */ /* 0x000fe20000011406 */
[----:B------:R-:W-:Y:S01]  /*0b70*/  IMAD.IADD R7, R18, 0x1, -R5 ;  /* 0x0000000112077824 */ /* 0x000fe200078e0a05 */
[--C-:B------:R-:W-:Y:S02]  /*0b80*/  SHF.R.S32.HI R17, RZ, 0x5, R4.reuse ;  /* 0x00000005ff117819 */ /* 0x100fe40000011404 */
[--C-:B------:R-:W-:Y:S01]  /*0b90*/  SHF.R.S32.HI R10, RZ, 0x1f, R3.reuse ;  /* 0x0000001fff0a7819 */ /* 0x100fe20000011403 */
[----:B------:R-:W-:Y:S01]  /*0ba0*/  IMAD R13, R15, 0x100, R3 ;  /* 0x000001000f0d7824 */ /* 0x000fe200078e0203 */
[----:B------:R-:W-:-:S02]  /*0bb0*/  SHF.R.S32.HI R4, RZ, 0x1f, R4 ;  /* 0x0000001fff047819 */ /* 0x000fc40000011404 */
[----:B------:R-:W-:Y:S02]  /*0bc0*/  SHF.R.S32.HI R5, RZ, 0x4, R2 ;  /* 0x00000004ff057819 */ /* 0x000fe40000011402 */
[----:B------:R-:W-:Y:S02]  /*0bd0*/  LEA.HI R12, R10, R3, RZ, 0x3 ;  /* 0x000000030a0c7211 */ /* 0x000fe400078f18ff */
[----:B------:R-:W-:Y:S02]  /*0be0*/  LEA.HI R2, R2, R5, RZ, 0x1 ;  /* 0x0000000502027211 */ /* 0x000fe400078f08ff */
[----:B------:R-:W-:Y:S02]  /*0bf0*/  LEA.HI R4, R4, R17, RZ, 0x2 ;  /* 0x0000001104047211 */ /* 0x000fe400078f10ff */
[C---:B------:R-:W-:Y:S01]  /*0c00*/  LOP3.LUT R14, R12.reuse, 0xfffffff8, RZ, 0xc0, !PT ;  /* 0xfffffff80c0e7812 */ /* 0x040fe200078ec0ff */
[----:B------:R-:W-:Y:S01]  /*0c10*/  IMAD.SHL.U32 R12, R12, 0x40, RZ ;  /* 0x000000400c0c7824 */ /* 0x000fe200078e00ff */
[----:B------:R-:W-:-:S02]  /*0c20*/  LOP3.LUT R2, R2, 0x1ffffffe, RZ, 0xc0, !PT ;  /* 0x1ffffffe02027812 */ /* 0x000fc400078ec0ff */
[----:B------:R-:W-:Y:S01]  /*0c30*/  LOP3.LUT R4, R4, 0x3ffffc, RZ, 0xc0, !PT ;  /* 0x003ffffc04047812 */ /* 0x000fe200078ec0ff */
[----:B------:R-:W-:Y:S01]  /*0c40*/  IMAD.IADD R14, R3, 0x1, -R14 ;  /* 0x00000001030e7824 */ /* 0x000fe200078e0a0e */
[----:B------:R-:W-:Y:S01]  /*0c50*/  SHF.R.S32.HI R8, RZ, 0x1f, R7 ;  /* 0x0000001fff087819 */ /* 0x000fe20000011407 */
[----:B------:R-:W-:Y:S01]  /*0c60*/  IMAD.IADD R2, R5, 0x1, -R2 ;  /* 0x0000000105027824 */ /* 0x000fe200078e0a02 */
[----:B------:R-:W-:Y:S01]  /*0c70*/  LEA.HI R6, R6, R15, RZ, 0x1 ;  /* 0x0000000f06067211 */ /* 0x000fe200078f08ff */
[----:B------:R-:W-:Y:S01]  /*0c80*/  IMAD.IADD R4, R17, 0x1, -R4 ;  /* 0x0000000111047824 */ /* 0x000fe200078e0a04 */
[-C--:B------:R-:W-:Y:S01]  /*0c90*/  LEA.HI R9, R8, R7.reuse, RZ, 0x2 ;  /* 0x0000000708097211 */ /* 0x080fe200078f10ff */
[----:B------:R-:W-:Y:S01]  /*0ca0*/  IMAD.SHL.U32 R3, R14, 0x40, RZ ;  /* 0x000000400e037824 */ /* 0x000fe200078e00ff */
[----:B------:R-:W-:Y:S01]  /*0cb0*/  LEA.HI R8, R8, R7, RZ, 0x5 ;  /* 0x0000000708087211 */ /* 0x000fe200078f28ff */
[----:B------:R-:W-:Y:S01]  /*0cc0*/  IMAD R13, R4, 0x10, R13 ;  /* 0x00000010040d7824 */ /* 0x000fe200078e020d */
[----:B------:R-:W-:Y:S01]  /*0cd0*/  SHF.R.S32.HI R10, RZ, 0x2, R9 ;  /* 0x00000002ff0a7819 */ /* 0x000fe20000011409 */
[----:B------:R-:W-:Y:S01]  /*0ce0*/  IMAD.SHL.U32 R2, R2, 0x8, RZ ;  /* 0x0000000802027824 */ /* 0x000fe200078e00ff */
[----:B------:R-:W-:-:S02]  /*0cf0*/  LOP3.LUT R3, R3, 0x1c0, RZ, 0xc0, !PT ;  /* 0x000001c003037812 */ /* 0x000fc400078ec0ff */
[----:B------:R-:W-:Y:S01]  /*0d00*/  SHF.R.S32.HI R11, RZ, 0x1f, R9 ;  /* 0x0000001fff0b7819 */ /* 0x000fe20000011409 */
[--C-:B------:R-:W-:Y:S01]  /*0d10*/  IMAD.U32 R4, R13, 0x40, R2.reuse ;  /* 0x000000400d047824 */ /* 0x100fe200078e0002 */
[----:B------:R-:W-:Y:S02]  /*0d20*/  LOP3.LUT R2, R3, 0x8, R2, 0xf8, !PT ;  /* 0x0000000803027812 */ /* 0x000fe400078ef802 */
[----:B------:R-:W-:Y:S02]  /*0d30*/  SHF.R.U32.HI R3, RZ, 0x3, R3 ;  /* 0x00000003ff037819 */ /* 0x000fe40000011603 */
[----:B------:R-:W-:Y:S01]  /*0d40*/  LEA.HI R11, R11, R10, RZ, 0x3 ;  /* 0x0000000a0b0b7211 */ /* 0x000fe200078f18ff */
[----:B------:R0:W-:Y:S01]  /*0d50*/  STL [R1+0x68], R4 ;  /* 0x0000680401007387 */ /* 0x0001e20000100800 */
[----:B------:R-:W-:Y:S02]  /*0d60*/  LOP3.LUT R3, R2, R3, RZ, 0x3c, !PT ;  /* 0x0000000302037212 */ /* 0x000fe400078e3cff */
[----:B------:R-:W-:Y:S01]  /*0d70*/  LEA.HI R2, R0, R18, RZ, 0x3 ;  /* 0x0000001200027211 */ /* 0x000fe200078f18ff */
[----:B------:R-:W-:Y:S01]  /*0d80*/  STL [R1+0x58], RZ ;  /* 0x000058ff01007387 */ /* 0x000fe20000100800 */
[----:B------:R-:W-:-:S02]  /*0d90*/  LOP3.LUT R11, R11, 0xfffffff8, RZ, 0xc0, !PT ;  /* 0xfffffff80b0b7812 */ /* 0x000fc400078ec0ff */
[----:B------:R-:W-:Y:S02]  /*0da0*/  LEA.HI R0, R0, R18, RZ, 0x2 ;  /* 0x0000001200007211 */ /* 0x000fe400078f10ff */
[----:B------:R-:W-:Y:S01]  /*0db0*/  SHF.R.S32.HI R5, RZ, 0x3, R2 ;  /* 0x00000003ff057819 */ /* 0x000fe20000011402 */
[----:B------:R-:W-:Y:S01]  /*0dc0*/  IMAD.IADD R11, R10, 0x1, -R11 ;  /* 0x000000010a0b7824 */ /* 0x000fe200078e0a0b */
[----:B------:R-:W-:Y:S02]  /*0dd0*/  LOP3.LUT R2, R2, 0xfffffff8, RZ, 0xc0, !PT ;  /* 0xfffffff802027812 */ /* 0x000fe400078ec0ff */
[----:B------:R-:W-:Y:S02]  /*0de0*/  SHF.R.S32.HI R8, RZ, 0x5, R8 ;  /* 0x00000005ff087819 */ /* 0x000fe40000011408 */
[----:B------:R-:W-:Y:S01]  /*0df0*/  SHF.R.S32.HI R190, RZ, 0x2, R0 ;  /* 0x00000002ffbe7819 */ /* 0x000fe20000011400 */
[----:B------:R-:W-:Y:S01]  /*0e00*/  IMAD.IADD R10, R18, 0x1, -R2 ;  /* 0x00000001120a7824 */ /* 0x000fe200078e0a02 */
[----:B------:R-:W-:Y:S01]  /*0e10*/  SHF.R.S32.HI R5, RZ, 0x1f, R0 ;  /* 0x0000001fff057819 */ /* 0x000fe20000011400 */
[----:B------:R-:W-:Y:S01]  /*0e20*/  IMAD R197, R8, 0x10, R11 ;  /* 0x0000001008c57824 */ /* 0x000fe200078e020b */
[----:B------:R-:W-:Y:S01]  /*0e30*/  LOP3.LUT R0, R0, 0xfffffffc, RZ, 0xc0, !PT ;  /* 0xfffffffc00007812 */ /* 0x000fe200078ec0ff */
[----:B------:R-:W-:Y:S01]  /*0e40*/  IMAD.SHL.U32 R217, R10, 0x8, RZ ;  /* 0x000000080ad97824 */ /* 0x000fe200078e00ff */
[----:B0-----:R-:W-:Y:S01]  /*0e50*/  LOP3.LUT R4, R9, 0x7ffffffc, RZ, 0xc0, !PT ;  /* 0x7ffffffc09047812 */ /* 0x001fe200078ec0ff */
[----:B------:R-:W-:Y:S01]  /*0e60*/  VIADD R9, R190, 0x20 ;  /* 0x00000020be097836 */ /* 0x000fe20000000000 */
[----:B------:R-:W-:Y:S01]  /*0e70*/  LEA.HI R5, R5, R190, RZ, 0x3 ;  /* 0x000000be05057211 */ /* 0x000fe200078f18ff */
[----:B------:R-:W-:Y:S01]  /*0e80*/  IMAD.IADD R8, R18, 0x1, -R0 ;  /* 0x0000000112087824 */ /* 0x000fe200078e0a00 */
[----:B------:R-:W-:Y:S01]  /*0e90*/  LOP3.LUT R6, R6, 0xfffffe, RZ, 0xc0, !PT ;  /* 0x00fffffe06067812 */ /* 0x000fe200078ec0ff */
[----:B------:R-:W-:Y:S01]  /*0ea0*/  IMAD.IADD R4, R7, 0x1, -R4 ;  /* 0x0000000107047824 */ /* 0x000fe200078e0a04 */
[----:B------:R-:W-:Y:S01]  /*0eb0*/  LOP3.LUT R5, R5, 0xfffffff8, RZ, 0xc0, !PT ;  /* 0xfffffff805057812 */ /* 0x000fe200078ec0ff */
[----:B------:R-:W-:Y:S01]  /*0ec0*/  IMAD.SHL.U32 R2, R9, 0x40, RZ ;  /* 0x0000004009027824 */ /* 0x000fe200078e00ff */
[----:B------:R-:W-:Y:S01]  /*0ed0*/  SHF.R.S32.HI R7, RZ, 0x1f, R9 ;  /* 0x0000001fff077819 */ /* 0x000fe20000011409 */
[C---:B------:R-:W-:Y:S01]  /*0ee0*/  IMAD.SHL.U32 R18, R8.reuse, 0x8, RZ ;  /* 0x0000000808127824 */ /* 0x040fe200078e00ff */
[C---:B------:R-:W-:Y:S01]  /*0ef0*/  LEA.HI R0, R8.reuse, R8, RZ, 0x1 ;  /* 0x0000000808007211 */ /* 0x040fe200078f08ff */
[----:B------:R-:W-:Y:S01]  /*0f00*/  VIADD R39, R217, 0x40 ;  /* 0x00000040d9277836 */ /* 0x000fe20000000000 */
[----:B------:R-:W-:Y:S01]  /*0f10*/  LEA.HI R7, R7, R9, RZ, 0x3 ;  /* 0x0000000907077211 */ /* 0x000fe200078f18ff */
[----:B------:R-:W-:Y:S01]  /*0f20*/  IMAD.SHL.U32 R192, R8, 0x4, RZ ;  /* 0x0000000408c07824 */ /* 0x000fe200078e00ff */
[----:B------:R-:W-:Y:S01]  /*0f30*/  LOP3.LUT R0, R0, 0x1ffffffe, RZ, 0xc0, !PT ;  /* 0x1ffffffe00007812 */ /* 0x000fe200078ec0ff */
[----:B------:R-:W-:Y:S01]  /*0f40*/  IMAD.IADD R209, R190, 0x1, -R5 ;  /* 0x00000001bed17824 */ /* 0x000fe200078e0a05 */
[----:B------:R-:W-:Y:S01]  /*0f50*/  LOP3.LUT R5, R2, 0x1c0, RZ, 0xc0, !PT ;  /* 0x000001c002057812 */ /* 0x000fe200078ec0ff */
[----:B------:R-:W-:Y:S01]  /*0f60*/  VIADD R38, R217, 0x80 ;  /* 0x00000080d9267836 */ /* 0x000fe20000000000 */
[----:B------:R-:W-:Y:S01]  /*0f70*/  SHF.R.S32.HI R40, RZ, 0x1f, R39 ;  /* 0x0000001fff287819 */ /* 0x000fe20000011427 */
[C---:B------:R-:W-:Y:S01]  /*0f80*/  VIADD R32, R18.reuse, 0x40 ;  /* 0x0000004012207836 */ /* 0x040fe20000000000 */
[----:B------:R-:W-:Y:S01]  /*0f90*/  LOP3.LUT R2, R5, 0x38, R18, 0xf8, !PT ;  /* 0x0000003805027812 */ /* 0x000fe200078ef812 */
[C---:B------:R-:W-:Y:S01]  /*0fa0*/  VIADD R37, R217.reuse, 0xc0 ;  /* 0x000000c0d9257836 */ /* 0x040fe20000000000 */
[----:B------:R-:W-:Y:S01]  /*0fb0*/  SHF.R.U32.HI R28, RZ, 0x3, R5 ;  /* 0x00000003ff1c7819 */ /* 0x000fe20000011605 */
[----:B------:R-:W-:Y:S01]  /*0fc0*/  VIADD R36, R217, 0x100 ;  /* 0x00000100d9247836 */ /* 0x000fe20000000000 */
[----:B------:R-:W-:Y:S01]  /*0fd0*/  SHF.R.S32.HI R39, RZ, 0x1f, R38 ;  /* 0x0000001fff277819 */ /* 0x000fe20000011426 */
[----:B------:R-:W-:Y:S01]  /*0fe0*/  IMAD.IADD R6, R15, 0x1, -R6 ;  /* 0x000000010f067824 */ /* 0x000fe200078e0a06 */
[----:B------:R-:W-:Y:S01]  /*0ff0*/  SHF.R.S32.HI R5, RZ, 0x1f, R32 ;  /* 0x0000001fff057819 */ /* 0x000fe20000011420 */
[C---:B------:R-:W-:Y:S01]  /*1000*/  VIADD R31, R18.reuse, 0x60 ;  /* 0x00000060121f7836 */ /* 0x040fe20000000000 */
[----:B------:R-:W-:Y:S01]  /*1010*/  SHF.R.S32.HI R38, RZ, 0x1f, R37 ;  /* 0x0000001fff267819 */ /* 0x000fe20000011425 */
[----:B------:R-:W-:Y:S01]  /*1020*/  VIADD R35, R217, 0x140 ;  /* 0x00000140d9237836 */ /* 0x000fe20000000000 */
[----:B------:R-:W-:Y:S01]  /*1030*/  SHF.R.S32.HI R37, RZ, 0x1f, R36 ;  /* 0x0000001fff257819 */ /* 0x000fe20000011424 */
[----:B------:R-:W-:Y:S01]  /*1040*/  VIADD R229, R18, 0x80 ;  /* 0x0000008012e57836 */ /* 0x000fe20000000000 */
[----:B------:R0:W-:Y:S01]  /*1050*/  STL [R1+0x4], R32 ;  /* 0x0000042001007387 */ /* 0x0001e20000100800 */
[----:B------:R-:W-:Y:S01]  /*1060*/  VIADD R216, R192, 0x10 ;  /* 0x00000010c0d87836 */ /* 0x000fe20000000000 */
[----:B------:R-:W-:Y:S01]  /*1070*/  SHF.R.S32.HI R36, RZ, 0x1f, R35 ;  /* 0x0000001fff247819 */ /* 0x000fe20000011423 */
[----:B------:R-:W-:Y:S01]  /*1080*/  IMAD.SHL.U32 R7, R7, 0x40, RZ ;  /* 0x0000004007077824 */ /* 0x000fe200078e00ff */
[----:B------:R-:W-:Y:S01]  /*1090*/  LOP3.LUT R12, R12, 0x7ffffe00, RZ, 0xc0, !PT ;  /* 0x7ffffe000c0c7812 */ /* 0x000fe200078ec0ff */
[----:B------:R-:W-:Y:S01]  /*10a0*/  VIADD R30, R18, 0x1c0 ;  /* 0x000001c0121e7836 */ /* 0x000fe20000000000 */
[----:B------:R-:W-:Y:S01]  /*10b0*/  SHF.R.S32.HI R35, RZ, 0x1f, R216 ;  /* 0x0000001fff237819 */ /* 0x000fe200000114d8 */
[----:B------:R-:W-:Y:S01]  /*10c0*/  IMAD.SHL.U32 R210, R6, 0x100, RZ ;  /* 0x0000010006d27824 */ /* 0x000fe200078e00ff */
[----:B------:R-:W-:Y:S01]  /*10d0*/  SHF.R.S32.HI R6, RZ, 0x1f, R31 ;  /* 0x0000001fff067819 */ /* 0x000fe2000001141f */
[----:B------:R-:W-:Y:S01]  /*10e0*/  VIADD R29, R18, 0x1e0 ;  /* 0x000001e0121d7836 */ /* 0x000fe20000000000 */
[----:B0-----:R-:W-:Y:S01]  /*10f0*/  SHF.L.U64.HI R32, R32, 0x1, R5 ;  /* 0x0000000120207819 */ /* 0x001fe20000010205 */
[----:B------:R-:W-:Y:S01]  /*1100*/  IMAD.IADD R0, R8, 0x1, -R0 ;  /* 0x0000000108007824 */ /* 0x000fe200078e0a00 */
[----:B------:R-:W-:Y:S01]  /*1110*/  SHF.R.S32.HI R8, RZ, 0x1f, R229 ;  /* 0x0000001fff087819 */ /* 0x000fe200000114e5 */
[C---:B------:R-:W-:Y:S01]  /*1120*/  VIADD R228, R18.reuse, 0xa0 ;  /* 0x000000a012e47836 */ /* 0x040fe20000000000 */
[----:B------:R-:W-:Y:S01]  /*1130*/  STL [R1], R31 ;  /* 0x0000001f01007387 */ /* 0x000fe20000100800 */
[C---:B------:R-:W-:Y:S01]  /*1140*/  VIADD R225, R18.reuse, 0xc0 ;  /* 0x000000c012e17836 */ /* 0x040fe20000000000 */
[----:B------:R-:W-:Y:S01]  /*1150*/  LOP3.LUT R7, R7, 0xfffffe00, RZ, 0xc0, !PT ;  /* 0xfffffe0007077812 */ /* 0x000fe200078ec0ff */
[C---:B------:R-:W-:Y:S01]  /*1160*/  VIADD R224, R18.reuse, 0xe0 ;  /* 0x000000e012e07836 */ /* 0x040fe20000000000 */
[----:B------:R-:W-:Y:S01]  /*1170*/  STL [R1+0x10], R30 ;  /* 0x0000101e01007387 */ /* 0x000fe20000100800 */
[----:B------:R-:W-:Y:S01]  /*1180*/  SHF.L.U64.HI R6, R31, 0x1, R6 ;  /* 0x000000011f067819 */ /* 0x000fe20000010206 */
[----:B------:R-:W-:Y:S01]  /*1190*/  IMAD R12, R17, 0x400, R12 ;  /* 0x00000400110c7824 */ /* 0x000fe200078e020c */
[----:B------:R-:W-:Y:S01]  /*11a0*/  SHF.L.U64.HI R5, R229, 0x1, R8 ;  /* 0x00000001e5057819 */ /* 0x000fe20000010208 */
[----:B------:R-:W-:Y:S01]  /*11b0*/  STL [R1+0xc], R29 ;  /* 0x00000c1d01007387 */ /* 0x000fe20000100800 */
[----:B------:R-:W-:Y:S01]  /*11c0*/  SHF.R.S32.HI R9, RZ, 0x1f, R228 ;  /* 0x0000001fff097819 */ /* 0x000fe200000114e4 */
[C---:B------:R-:W-:Y:S01]  /*11d0*/  VIADD R223, R18.reuse, 0x100 ;  /* 0x0000010012df7836 */ /* 0x040fe20000000000 */
[----:B------:R-:W-:Y:S01]  /*11e0*/  SHF.R.S32.HI R10, RZ, 0x1f, R225 ;  /* 0x0000001fff0a7819 */ /* 0x000fe200000114e1 */
[----:B------:R-:W-:Y:S01]  /*11f0*/  STL [R1+0x5c], R35 ;  /* 0x00005c2301007387 */ /* 0x000fe20000100800 */
[----:B------:R-:W-:Y:S01]  /*1200*/  VIADD R222, R18, 0x120 ;  /* 0x0000012012de7836 */ /* 0x000fe20000000000 */
[----:B------:R-:W-:Y:S01]  /*1210*/  SHF.R.S32.HI R11, RZ, 0x1f, R224 ;  /* 0x0000001fff0b7819 */ /* 0x000fe200000114e0 */
[----:B------:R-:W-:Y:S01]  /*1220*/  IMAD.IADD R3, R12, 0x1, R3 ;  /* 0x000000010c037824 */ /* 0x000fe200078e0203 */
[----:B------:R-:W-:Y:S01]  /*1230*/  STL [R1+0x18], R32 ;  /* 0x0000182001007387 */ /* 0x000fe20000100800 */
[C---:B------:R-:W-:Y:S01]  /*1240*/  VIADD R221, R18.reuse, 0x140 ;  /* 0x0000014012dd7836 */ /* 0x040fe20000000000 */
[----:B------:R-:W-:Y:S01]  /*1250*/  SHF.R.S32.HI R12, RZ, 0x1f, R223 ;  /* 0x0000001fff0c7819 */ /* 0x000fe200000114df */
[C---:B------:R-:W-:Y:S01]  /*1260*/  VIADD R220, R18.reuse, 0x160 ;  /* 0x0000016012dc7836 */ /* 0x040fe20000000000 */
[----:B------:R-:W-:Y:S01]  /*1270*/  STL [R1+0x64], R7 ;  /* 0x0000640701007387 */ /* 0x000fe20000100800 */
[----:B------:R-:W-:Y:S01]  /*1280*/  SHF.R.S32.HI R13, RZ, 0x1f, R222 ;  /* 0x0000001fff0d7819 */ /* 0x000fe200000114de */
[----:B------:R-:W-:Y:S01]  /*1290*/  VIADD R219, R18, 0x180 ;  /* 0x0000018012db7836 */ /* 0x000fe20000000000 */
[----:B------:R-:W-:Y:S01]  /*12a0*/  SHF.L.U64.HI R8, R224, 0x1, R11 ;  /* 0x00000001e0087819 */ /* 0x000fe2000001020b */
[----:B------:R0:W-:Y:S01]  /*12b0*/  STL [R1+0x1c], R6 ;  /* 0x00001c0601007387 */ /* 0x0001e20000100800 */
[----:B------:R-:W-:Y:S01]  /*12c0*/  R2P PR, R14, 0x6 ;  /* 0x000000060e007804 */ /* 0x000fe20000000000 */
[----:B------:R-:W-:Y:S01]  /*12d0*/  VIADD R218, R18, 0x1a0 ;  /* 0x000001a012da7836 */ /* 0x000fe20000000000 */
[----:B------:R-:W-:Y:S01]  /*12e0*/  SHF.R.S32.HI R14, RZ, 0x1f, R221 ;  /* 0x0000001fff0e7819 */ /* 0x000fe200000114dd */
[----:B------:R1:W-:Y:S01]  /*12f0*/  STL [R1+0x20], R5 ;  /* 0x0000200501007387 */ /* 0x0003e20000100800 */
[----:B------:R-:W-:Y:S01]  /*1300*/  SHF.R.S32.HI R15, RZ, 0x1f, R220 ;  /* 0x0000001fff0f7819 */ /* 0x000fe200000114dc */
[----:B------:R-:W-:Y:S01]  /*1310*/  IMAD R211, R3, 0x2, R16 ;  /* 0x0000000203d37824 */ /* 0x000fe200078e0210 */
[----:B------:R-:W-:Y:S01]  /*1320*/  SHF.R.S32.HI R20, RZ, 0x1f, R219 ;  /* 0x0000001fff147819 */ /* 0x000fe200000114db */
[----:B------:R-:W-:Y:S01]  /*1330*/  IMAD R0, R0, 0x8, R197 ;  /* 0x0000000800007824 */ /* 0x000fe200078e02c5 */
[----:B------:R-:W-:Y:S01]  /*1340*/  SHF.R.S32.HI R21, RZ, 0x1f, R218 ;  /* 0x0000001fff157819 */ /* 0x000fe200000114da */
[----:B------:R-:W-:Y:S01]  /*1350*/  VIADD R214, R211, 0x36400 ;  /* 0x00036400d3d67836 */ /* 0x000fe20000000000 */
[----:B0-----:R-:W-:Y:S01]  /*1360*/  SHF.L.U64.HI R6, R228, 0x1, R9 ;  /* 0x00000001e4067819 */ /* 0x001fe20000010209 */
[----:B------:R-:W-:Y:S01]  /*1370*/  VIADD R187, R18, 0x20 ;  /* 0x0000002012bb7836 */ /* 0x000fe20000000000 */
[----:B------:R-:W-:Y:S01]  /*1380*/  SHF.R.S32.HI R22, RZ, 0x1f, R30 ;  /* 0x0000001fff167819 */ /* 0x000fe2000001141e */
[----:B------:R-:W-:Y:S01]  /*1390*/  VIADD R34, R217, 0x180 ;  /* 0x00000180d9227836 */ /* 0x000fe20000000000 */
[----:B-1----:R-:W-:Y:S01]  /*13a0*/  SHF.L.U64.HI R5, R225, 0x1, R10 ;  /* 0x00000001e1057819 */ /* 0x002fe2000001020a */
[----:B------:R0:W-:Y:S01]  /*13b0*/  STL [R1+0x24], R6 ;  /* 0x0000240601007387 */ /* 0x0001e20000100800 */
[----:B------:R-:W-:Y:S01]  /*13c0*/  SHF.R.S32.HI R24, RZ, 0x1f, R29 ;  /* 0x0000001fff187819 */ /* 0x000fe2000001141d */
[----:B------:R-:W-:Y:S01]  /*13d0*/  VIADD R33, R217, 0x1c0 ;  /* 0x000001c0d9217836 */ /* 0x000fe20000000000 */
[----:B------:R-:W-:Y:S01]  /*13e0*/  SEL R213, R213, 0xffffffc0, !P2 ;  /* 0xffffffc0d5d57807 */ /* 0x000fe20005000000 */
[----:B------:R1:W-:Y:S01]  /*13f0*/  STL [R1+0x28], R5 ;  /* 0x0000280501007387 */ /* 0x0003e20000100800 */
[----:B------:R-:W-:Y:S01]  /*1400*/  SHF.L.U64.HI R3, R29, 0x1, R24 ;  /* 0x000000011d037819 */ /* 0x000fe20000010218 */
[----:B------:R-:W-:Y:S01]  /*1410*/  VIADD R212, R211, 0x36420 ;  /* 0x00036420d3d47836 */ /* 0x000fe20000000000 */
[----:B------:R-:W-:Y:S01]  /*1420*/  SHF.R.S32.HI R19, RZ, 0x1f, R18 ;  /* 0x0000001fff137819 */ /* 0x000fe20000011412 */
[----:B------:R2:W-:Y:S01]  /*1430*/  STL [R1+0x2c], R8 ;  /* 0x00002c0801007387 */ /* 0x0005e20000100800 */
[C---:B------:R-:W-:Y:S01]  /*1440*/  @P1 VIADD R212, R214.reuse, 0xffffffe0 ;  /* 0xffffffe0d6d41836 */ /* 0x040fe20000000000 */
[----:B0-----:R-:W-:Y:S01]  /*1450*/  SHF.L.U64.HI R6, R223, 0x1, R12 ;  /* 0x00000001df067819 */ /* 0x001fe2000001020c */
[----:B------:R-:W-:Y:S01]  /*1460*/  IMAD.IADD R214, R214, 0x1, R213 ;  /* 0x00000001d6d67824 */ /* 0x000fe200078e02d5 */
[----:B------:R-:W-:Y:S01]  /*1470*/  SHF.R.S32.HI R215, RZ, 0x1f, R187 ;  /* 0x0000001fffd77819 */ /* 0x000fe200000114bb */
[----:B------:R-:W-:Y:S01]  /*1480*/  IMAD.MOV.U32 R17, RZ, RZ, RZ ;  /* 0x000000ffff117224 */ /* 0x000fe200078e00ff */
[----:B-1----:R-:W-:Y:S01]  /*1490*/  SHF.L.U64.HI R5, R222, 0x1, R13 ;  /* 0x00000001de057819 */ /* 0x002fe2000001020d */
[----:B------:R0:W-:Y:S01]  /*14a0*/  STL [R1+0x30], R6 ;  /* 0x0000300601007387 */ /* 0x0001e20000100800 */
[----:B------:R-:W-:Y:S01]  /*14b0*/  SHF.R.S32.HI R34, RZ, 0x1f, R34 ;  /* 0x0000001fff227819 */ /* 0x000fe20000011422 */
[----:B------:R-:W-:Y:S01]  /*14c0*/  IMAD.SHL.U32 R184, R4, 0x2, RZ ;  /* 0x0000000204b87824 */ /* 0x000fe200078e00ff */
[----:B--2---:R-:W-:Y:S01]  /*14d0*/  SHF.L.U64.HI R8, R221, 0x1, R14 ;  /* 0x00000001dd087819 */ /* 0x004fe2000001020e */
[----:B------:R1:W-:Y:S01]  /*14e0*/  STL [R1+0x34], R5 ;  /* 0x0000340501007387 */ /* 0x0003e20000100800 */
[----:B------:R-:W-:Y:S01]  /*14f0*/  SHF.R.S32.HI R33, RZ, 0x1f, R33 ;  /* 0x0000001fff217819 */ /* 0x000fe20000011421 */
[----:B------:R-:W-:-:S02]  /*1500*/  IMAD.IADD R213, R213, 0x1, R212 ;  /* 0x00000001d5d57824 */ /* 0x000fc400078e02d4 */
[----:B------:R-:W-:Y:S01]  /*1510*/  STL [R1+0x38], R8 ;  /* 0x0000380801007387 */ /* 0x000fe20000100800 */
[----:B0-----:R-:W-:Y:S02]  /*1520*/  SHF.L.U64.HI R6, R220, 0x1, R15 ;  /* 0x00000001dc067819 */ /* 0x001fe4000001020f */
[----:B-1----:R-:W-:-:S03]  /*1530*/  SHF.L.U64.HI R5, R219, 0x1, R20 ;  /* 0x00000001db057819 */ /* 0x002fc60000010214 */
[----:B------:R0:W-:Y:S04]  /*1540*/  STL [R1+0x3c], R6 ;  /* 0x00003c0601007387 */ /* 0x0001e80000100800 */
[----:B------:R1:W-:Y:S01]  /*1550*/  STL [R1+0x40], R5 ;  /* 0x0000400501007387 */ /* 0x0003e20000100800 */
[----:B0-----:R-:W-:Y:S02]  /*1560*/  SHF.L.U64.HI R6, R218, 0x1, R21 ;  /* 0x00000001da067819 */ /* 0x001fe40000010215 */
[----:B-1----:R-:W-:-:S03]  /*1570*/  SHF.L.U64.HI R5, R30, 0x1, R22 ;  /* 0x000000011e057819 */ /* 0x002fc60000010216 */
[----:B------:R-:W-:Y:S04]  /*1580*/  STL [R1+0x44], R6 ;  /* 0x0000440601007387 */ /* 0x000fe80000100800 */
[----:B------:R-:W-:Y:S04]  /*1590*/  STL [R1+0x48], R5 ;  /* 0x0000480501007387 */ /* 0x000fe80000100800 */
[----:B------:R0:W-:Y:S02]  /*15a0*/  STL [R1+0x4c], R3 ;  /* 0x00004c0301007387 */ /* 0x0001e40000100800 */
[----:B0-----:R-:W-:-:S05]  /*15b0*/  LOP3.LUT R3, R7, R2, R28, 0xf6, !PT ;  /* 0x0000000207037212 */ /* 0x001fca00078ef61c */
[----:B------:R-:W-:-:S05]  /*15c0*/  IMAD R2, R3, 0x2, R16 ;  /* 0x0000000203027824 */ /* 0x000fca00078e0210 */
[----:B------:R0:W-:Y:S04]  /*15d0*/  STL [R1+0x60], R2 ;  /* 0x0000600201007387 */ /* 0x0001e80000100800 */
[----:B------:R0:W-:Y:S02]  /*15e0*/  STL [R1+0x8], R0 ;  /* 0x0000080001007387 */ /* 0x0001e40000100800 */
.L_x_3539:
[----:B------:R-:W-:Y:S01]  /*15f0*/  ULDC.64 UR4, c[0x0][0xb20] ;  /* 0x0002c80000047ab9 */ /* 0x000fe20000000a00 */
[----:B-1234-:R-:W1:Y:S01]  /*1600*/  LDC.64 R4, c[0x0][0xb00] ;  /* 0x0002c000ff047b82 */ /* 0x01ee620000000a00 */
        /* <DEDUP_REMOVED lines=16> */
[----:B------:R2:W-:Y:S01]  /*1710*/  STL [R1+0x50], R26 ;  /* 0x0000501a01007387 */ /* 0x0005e20000100800 */
        /* <DEDUP_REMOVED lines=26> */
.L_x_3329:
[----:B------:R-:W-:Y:S02]  /*18c0*/  IMAD.U32 R36, RZ, RZ, UR5 ;  /* 0x00000005ff247e24 */ /* 0x000fe4000f8e00ff */
[----:B------:R-:W-:Y:S01]  /*18d0*/  IMAD.U32 R29, RZ, RZ, UR4 ;  /* 0x00000004ff1d7e24 */ /* 0x000fe2000f8e00ff */
[----:B------:R-:W-:Y:S06]  /*18e0*/  @!P2 BRA `(.L_x_3330) ;  /* 0x000000000010a947 */ /* 0x000fec0003800000 */
[----:B------:R-:W0:Y:S02]  /*18f0*/  LDC.64 R2, c[0x0][0xb18] ;  /* 0x0002c600ff027b82 */ /* 0x000e240000000a00 */
[----:B0-----:R-:W-:-:S05]  /*1900*/  IMAD.WIDE R2, R27, 0x4, R2 ;  /* 0x000000041b027825 */ /* 0x001fca00078e0202 */
[----:B------:R0:W5:Y:S01]  /*1910*/  LDG.E R29, desc[UR50][R2.64] ;  /* 0x00000032021d7981 */ /* 0x000162000c1e1900 */
[----:B------:R-:W-:Y:S05]  /*1920*/  BRA `(.L_x_3331) ;  /* 0x0000000000107947 */ /* 0x000fea0003800000 */
.L_x_3330:
[----:B------:R-:W-:Y:S05]  /*1930*/  @!P3 BRA `(.L_x_3331) ;  /* 0x00000000000cb947 */ /* 0x000fea0003800000 */
[----:B------:R-:W2:Y:S04]  /*1940*/  LDG.E R2, desc[UR50][R8.64] ;  /* 0x0000003208027981 */ /* 0x000ea8000c1e1900 */
[----:B------:R-:W2:Y:S02]  /*1950*/  LDG.E R29, desc[UR50][R8.64+0x4] ;  /* 0x00000432081d7981 */ /* 0x000ea4000c1e1900 */
[----:B--2---:R-:W-:-:S07]  /*1960*/  IMAD.IADD R29, R29, 0x1, -R2 ;  /* 0x000000011d1d7824 */ /* 0x004fce00078e0a02 */
.L_x_3331:
        /* <DEDUP_REMOVED lines=11> */
[----:B------:R-:W3:Y:S01]  /*1a20*/  @P0 LDG.E R9, desc[UR50][R4.64+0x4] ;  /* 0x0000043204090981 */ /* 0x000ee2000c1e1900 */
[----:B-----5:R-:W-:Y:S02]  /*1a30*/  IMAD.MOV.U32 R24, RZ, RZ, R29 ;  /* 0x000000ffff187224 */ /* 0x020fe400078e001d */
[----:B--2---:R-:W-:-:S05]  /*1a40*/  @P1 IMAD.WIDE R6, R27, 0x4, R6 ;  /* 0x000000041b061825 */ /* 0x004fca00078e0206 */
[----:B------:R1:W5:Y:S01]  /*1a50*/  @P1 LDG.E R24, desc[UR50][R6.64] ;  /* 0x0000003206181981 */ /* 0x000362000c1e1900 */
[----:B0-----:R-:W-:Y:S01]  /*1a60*/  ISETP.NE.AND P1, PT, R2, 0x1, PT ;  /* 0x000000010200780c */ /* 0x001fe20003f25270 */
[----:B------:R-:W-:Y:S01]  /*1a70*/  IMAD.SHL.U32 R208, R25, 0x40, RZ ;  /* 0x0000004019d07824 */ /* 0x000fe200078e00ff */
[----:B------:R-:W0:Y:S11]  /*1a80*/  LDC.64 R2, c[0x0][0xad8] ;  /* 0x0002b600ff027b82 */ /* 0x000e360000000a00 */
[----:B------:R-:W2:Y:S08]  /*1a90*/  @P1 LDC R11, c[0x0][0x44c] ;  /* 0x00011300ff0b1b82 */ /* 0x000eb00000000800 */
[----:B------:R-:W4:Y:S01]  /*1aa0*/  @P1 LDC R13, c[0x0][0x450] ;  /* 0x00011400ff0d1b82 */ /* 0x000f220000000800 */
[----:B0-----:R-:W-:Y:S01]  /*1ab0*/  ISETP.GE.AND P2, PT, R3, 0x1, PT ;  /* 0x000000010300780c */ /* 0x001fe20003f46270 */
[----:B---3--:R-:W-:-:S02]  /*1ac0*/  @P0 IMAD.IADD R36, R9, 0x1, -R8 ;  /* 0x0000000109240824 */ /* 0x008fc400078e0a08 */
[----:B------:R-:W-:Y:S02]  /*1ad0*/  IMAD.IADD R8, R29, 0x1, -R0 ;  /* 0x000000011d087824 */ /* 0x000fe400078e0a00 */
[----:B------:R-:W-:Y:S02]  /*1ae0*/  VIADD R0, R208, 0x3f ;  /* 0x0000003fd0007836 */ /* 0x000fe40000000000 */
[----:B------:R-:W-:Y:S02]  /*1af0*/  IMAD.IADD R186, R8, 0x1, R36 ;  /* 0x0000000108ba7824 */ /* 0x000fe400078e0224 */
[----:B--2---:R-:W-:-:S03]  /*1b00*/  @P1 IMAD.HI.U32 R4, R0, R11, RZ ;  /* 0x0000000b00041227 */ /* 0x004fc600078e00ff */
[C---:B------:R-:W-:Y:S01]  /*1b10*/  IADD3 R38, R186.reuse, 0x1, -R185 ;  /* 0x00000001ba267810 */ /* 0x040fe20007ffe8b9 */
[----:B-1----:R-:W-:Y:S01]  /*1b20*/  IMAD.MOV.U32 R7, RZ, RZ, R0 ;  /* 0x000000ffff077224 */ /* 0x002fe200078e0000 */
[----:B----4-:R-:W-:Y:S01]  /*1b30*/  @P1 SHF.R.U32.HI R7, RZ, R13, R4 ;  /* 0x0000000dff071219 */ /* 0x010fe20000011604 */
[----:B------:R-:W-:-:S04]  /*1b40*/  VIADD R0, R186, 0x3f ;  /* 0x0000003fba007836 */ /* 0x000fc80000000000 */
[----:B------:R-:W-:Y:S01]  /*1b50*/  IMAD.IADD R9, R38, 0x1, R7 ;  /* 0x0000000126097824 */ /* 0x000fe200078e0207 */
[----:B------:R-:W-:-:S03]  /*1b60*/  SHF.R.S32.HI R5, RZ, 0x1f, R0 ;  /* 0x0000001fff057819 */ /* 0x000fc60000011400 */
[----:B------:R-:W-:Y:S01]  /*1b70*/  IMAD.IADD R2, R9, 0x1, R2 ;  /* 0x0000000109027824 */ /* 0x000fe200078e0202 */
[----:B------:R-:W-:-:S04]  /*1b80*/  LEA.HI R5, R5, R0, RZ, 0x6 ;  /* 0x0000000005057211 */ /* 0x000fc800078f30ff */
        /* <DEDUP_REMOVED lines=13> */
.L_x_3334:
[----:B------:R-:W-:-:S13]  /*1c60*/  ISETP.NE.AND P0, PT, R3, 0x1, PT ;  /* 0x000000010300780c */ /* 0x000fda0003f05270 */
[----:B------:R-:W0:Y:S02]  /*1c70*/  @P0 LDC.64 R4, c[0x0][0xae0] ;  /* 0x0002b800ff040b82 */ /* 0x000e240000000a00 */
[----:B0-----:R-:W-:-:S05]  /*1c80*/  @P0 IMAD.HI.U32 R4, R0, R4, RZ ;  /* 0x0000000400040227 */ /* 0x001fca00078e00ff */
[----:B------:R-:W-:-:S07]  /*1c90*/  @P0 SHF.R.U32.HI R0, RZ, R5, R4 ;  /* 0x00000005ff000219 */ /* 0x000fce0000011604 */
.L_x_3335:
[----:B------:R-:W-:Y:S05]  /*1ca0*/  BSYNC B0 ;  /* 0x0000000000007941 */ /* 0x000fea0003800000 */
.L_x_3333:
[----:B------:R-:W-:-:S05]  /*1cb0*/  IMAD R5, R0, R3, R3 ;  /* 0x0000000300057224 */ /* 0x000fca00078e0203 */
[----:B------:R-:W-:-:S07]  /*1cc0*/  VIMNMX R2, R2, R5, PT ;  /* 0x0000000502027248 */ /* 0x000fce0003fe0100 */
.L_x_3332:
        /* <DEDUP_REMOVED lines=20> */
.L_x_3338:
[----:B------:R-:W-:-:S13]  /*1e10*/  ISETP.NE.AND P0, PT, R3, 0x1, PT ;  /* 0x000000010300780c */ /* 0x000fda0003f05270 */
[----:B------:R-:W0:Y:S02]  /*1e20*/  @P0 LDC.64 R6, c[0x0][0xae0] ;  /* 0x0002b800ff060b82 */ /* 0x000e240000000a00 */
[----:B0-----:R-:W-:-:S05]  /*1e30*/  @P0 IMAD.HI.U32 R6, R0, R6, RZ ;  /* 0x0000000600060227 */ /* 0x001fca00078e00ff */
[----:B------:R-:W-:-:S07]  /*1e40*/  @P0 SHF.R.U32.HI R0, RZ, R7, R6 ;  /* 0x00000007ff000219 */ /* 0x000fce0000011606 */
.L_x_3339:
[----:B------:R-:W-:Y:S05]  /*1e50*/  BSYNC B0 ;  /* 0x0000000000007941 */ /* 0x000fea0003800000 */
.L_x_3337:
[----:B------:R-:W-:-:S05]  /*1e60*/  IMAD R3, R0, R3, RZ ;  /* 0x0000000300037224 */ /* 0x000fca00078e02ff */
[----:B------:R-:W-:-:S07]  /*1e70*/  VIMNMX R4, R4, R3, !PT ;  /* 0x0000000304047248 */ /* 0x000fce0007fe0100 */
.L_x_3336:
[----:B------:R-:W-:Y:S01]  /*1e80*/  VIADD R2, R2, 0x3f ;  /* 0x0000003f02027836 */ /* 0x000fe20000000000 */
[----:B------:R-:W-:-:S04]  /*1e90*/  SHF.R.S32.HI R5, RZ, 0x1f, R4 ;  /* 0x0000001fff057819 */ /* 0x000fc80000011404 */
[----:B------:R-:W-:Y:S02]  /*1ea0*/  SHF.R.S32.HI R3, RZ, 0x1f, R2 ;  /* 0x0000001fff037819 */ /* 0x000fe40000011402 */
[----:B------:R-:W-:Y:S02]  /*1eb0*/  LEA.HI R5, R5, R4, RZ, 0x6 ;  /* 0x0000000405057211 */ /* 0x000fe400078f30ff */
[----:B------:R-:W-:Y:S02]  /*1ec0*/  LEA.HI R3, R3, R2, RZ, 0x6 ;  /* 0x0000000203037211 */ /* 0x000fe400078f30ff */
[----:B------:R-:W-:Y:S02]  /*1ed0*/  SHF.R.S32.HI R5, RZ, 0x6, R5 ;  /* 0x00000006ff057819 */ /* 0x000fe40000011405 */
[----:B------:R-:W-:Y:S02]  /*1ee0*/  SHF.R.S32.HI R3, RZ, 0x6, R3 ;  /* 0x00000006ff037819 */ /* 0x000fe40000011403 */
[----:B------:R-:W-:-:S02]  /*1ef0*/  VIMNMX R5, RZ, R5, !PT ;  /* 0x00000005ff057248 */ /* 0x000fc40007fe0100 */
        /* <DEDUP_REMOVED lines=35> */
.L_x_3342:
[----:B------:R-:W-:Y:S05]  /*2130*/  BSYNC B6 ;  /* 0x0000000000067941 */ /* 0x000fea0003800000 */
.L_x_3341:
        /* <DEDUP_REMOVED lines=20> */
.L_x_3344:
[----:B------:R-:W-:Y:S05]  /*2280*/  BSYNC B6 ;  /* 0x0000000000067941 */ /* 0x000fea0003800000 */
.L_x_3343:
[----:B------:R-:W-:Y:S01]  /*2290*/  ULDC.64 UR4, c[0x0][0xaf0] ;  /* 0x0002bc0000047ab9 */ /* 0x000fe20000000a00 */
[----:B------:R-:W-:Y:S01]  /*22a0*/  IMAD.MOV.U32 R0, RZ, RZ, R27 ;  /* 0x000000ffff007224 */ /* 0x000fe200078e001b */
[----:B------:R-:W-:Y:S01]  /*22b0*/  ISETP.NE.U32.AND P0, PT, RZ, UR4, PT ;  /* 0x00000004ff007c0c */ /* 0x000fe2000bf05070 */
[----:B------:R-:W0:Y:S01]  /*22c0*/  S2R R31, SR_TID.X ;  /* 0x00000000001f7919 */ /* 0x000e220000002100 */
[----:B------:R-:W1:Y:S08]  /*22d0*/  LDC.64 R4, c[0x0][0x3f8] ;  /* 0x0000fe00ff047b82 */ /* 0x000e700000000a00 */
[----:B------:R-:W2:Y:S01]  /*22e0*/  LDC.64 R44, c[0x0][0x408] ;  /* 0x00010200ff2c7b82 */ /* 0x000ea20000000a00 */
[----:B------:R-:W-:-:S07]  /*22f0*/  ISETP.NE.AND.EX P0, PT, RZ, UR5, PT, P0 ;  /* 0x00000005ff007c0c */ /* 0x000fce000bf05300 */
[----:B------:R-:W3:Y:S01]  /*2300*/  LDC R49, c[0x0][0x3f4] ;  /* 0x0000fd00ff317b82 */ /* 0x000ee20000000800 */
[----:B------:R-:W-:Y:S01]  /*2310*/  SHF.R.S32.HI R9, RZ, 0x1f, R190 ;  /* 0x0000001fff097819 */ /* 0x000fe200000114be */
[----:B------:R-:W4:Y:S01]  /*2320*/  S2R R47, SR_TID.X ;  /* 0x00000000002f7919 */ /* 0x000f220000002100 */
[----:B------:R-:W-:Y:S01]  /*2330*/  SHF.R.S32.HI R193, RZ, 0x1f, R192 ;  /* 0x0000001fffc17819 */ /* 0x000fe200000114c0 */
[----:B------:R-:W-:Y:S01]  /*2340*/  IMAD.SHL.U32 R42, R209, 0x40, RZ ;  /* 0x00000040d12a7824 */ /* 0x000fe200078e00ff */
[----:B------:R-:W-:-:S03]  /*2350*/  ULDC UR4, c[0x0][0x2f4] ;  /* 0x0000bd0000047ab9 */ /* 0x000fc60000000800 */
[----:B------:R-:W0:Y:S02]  /*2360*/  @P0 LDC.64 R2, c[0x0][0xaf0] ;  /* 0x0002bc00ff020b82 */ /* 0x000e240000000a00 */
[----:B0-----:R-:W-:-:S05]  /*2370*/  @P0 IMAD.WIDE R2, R27, 0x4, R2 ;  /* 0x000000041b020825 */ /* 0x001fca00078e0202 */
[----:B------:R0:W4:Y:S01]  /*2380*/  @P0 LDG.E R0, desc[UR50][R2.64] ;  /* 0x0000003202000981 */ /* 0x000122000c1e1900 */
[----:B------:R-:W-:Y:S01]  /*2390*/  VIADD R31, R31, 0xffffff80 ;  /* 0xffffff801f1f7836 */ /* 0x000fe20000000000 */
[----:B---3--:R-:W-:Y:S01]  /*23a0*/  ISETP.GE.AND P3, PT, R18, R49, PT ;  /* 0x000000311200720c */ /* 0x008fe20003f66270 */
[C---:B-1----:R-:W-:Y:S01]  /*23b0*/  IMAD R6, R9.reuse, R4, RZ ;  /* 0x0000000409067224 */ /* 0x042fe200078e02ff */
[----:B------:R-:W-:Y:S01]  /*23c0*/  LOP3.LUT R42, R42, 0x1c0, RZ, 0xc0, !PT ;  /* 0x000001c02a2a7812 */ /* 0x000fe200078ec0ff */
[----:B--2---:R-:W-:Y:S01]  /*23d0*/  IMAD R9, R9, R44, RZ ;  /* 0x0000002c09097224 */ /* 0x004fe200078e02ff */
[----:B------:R-:W-:Y:S01]  /*23e0*/  SHF.R.S32.HI R30, RZ, 0x1f, R31 ;  /* 0x0000001fff1e7819 */ /* 0x000fe2000001141f */
[----:B------:R-:W-:Y:S01]  /*23f0*/  IMAD R11, R190, R5, R6 ;  /* 0x00000005be0b7224 */ /* 0x000fe200078e0206 */
[----:B------:R-:W-:Y:S01]  /*2400*/  SHF.L.U64.HI R40, R4, 0x6, R5 ;  /* 0x0000000604287819 */ /* 0x000fe20000010205 */
[----:B------:R-:W-:Y:S01]  /*2410*/  IMAD.WIDE.U32 R6, R190, R4, R192 ;  /* 0x00000004be067225 */ /* 0x000fe200078e00c0 */
[----:B------:R-:W-:-:S02]  /*2420*/  LEA.HI R30, R30, R31, RZ, 0x2 ;  /* 0x0000001f1e1e7211 */ /* 0x000fc400078f10ff */
[----:B------:R-:W-:Y:S01]  /*2430*/  SHF.L.U64.HI R43, R44, 0x6, R45 ;  /* 0x000000062c2b7819 */ /* 0x000fe2000001022d */
[----:B------:R-:W-:Y:S01]  /*2440*/  IMAD R13, R190, R45, R9 ;  /* 0x0000002dbe0d7224 */ /* 0x000fe200078e0209 */
[----:B------:R-:W-:Y:S01]  /*2450*/  LOP3.LUT R30, R30, 0xfffffffc, RZ, 0xc0, !PT ;  /* 0xfffffffc1e1e7812 */ /* 0x000fe200078ec0ff */
[----:B0-----:R-:W-:Y:S01]  /*2460*/  IMAD.IADD R3, R7, 0x1, R11 ;  /* 0x0000000107037824 */ /* 0x001fe200078e020b */
[----:B-----5:R-:W-:Y:S01]  /*2470*/  SHF.R.S32.HI R9, RZ, 0x1f, R24 ;  /* 0x0000001fff097819 */ /* 0x020fe20000011418 */
[-C--:B------:R-:W-:Y:S01]  /*2480*/  IMAD.WIDE.U32 R20, R190, R4.reuse, R18 ;  /* 0x00000004be147225 */ /* 0x080fe200078e0012 */
[----:B------:R-:W-:Y:S02]  /*2490*/  SEL R7, R49, RZ, P3 ;  /* 0x000000ff31077207 */ /* 0x000fe40001800000 */
[----:B----4-:R-:W-:Y:S01]  /*24a0*/  SHF.R.U32.HI R47, RZ, 0x7, R47 ;  /* 0x00000007ff2f7819 */ /* 0x010fe2000001162f */
[----:B------:R-:W-:Y:S01]  /*24b0*/  IMAD.IADD R30, R31, 0x1, -R30 ;  /* 0x000000011f1e7824 */ /* 0x000fe200078e0a1e */
[----:B------:R-:W-:Y:S01]  /*24c0*/  SHF.R.S32.HI R46, RZ, 0x1f, R26 ;  /* 0x0000001fff2e7819 */ /* 0x000fe2000001141a */
[----:B------:R-:W0:Y:S01]  /*24d0*/  S2R R31, SR_TID.X ;  /* 0x00000000001f7919 */ /* 0x000e220000002100 */
[----:B------:R-:W-:Y:S01]  /*24e0*/  IMAD R8, R9, R4, RZ ;  /* 0x0000000409087224 */ /* 0x000fe200078e02ff */
[----:B------:R-:W-:Y:S01]  /*24f0*/  ISETP.GE.AND P2, PT, R18, UR4, PT ;  /* 0x0000000412007c0c */ /* 0x000fe2000bf46270 */
[----:B------:R-:W-:Y:S01]  /*2500*/  IMAD.MOV.U32 R2, RZ, RZ, R6 ;  /* 0x000000ffff027224 */ /* 0x000fe200078e0006 */
[----:B------:R-:W-:Y:S01]  /*2510*/  ISETP.GE.AND P1, PT, R187, UR4, PT ;  /* 0x00000004bb007c0c */ /* 0x000fe2000bf26270 */
[----:B------:R-:W-:-:S02]  /*2520*/  IMAD.IADD R21, R11, 0x1, R21 ;  /* 0x000000010b157824 */ /* 0x000fc400078e0215 */
[----:B------:R-:W-:Y:S02]  /*2530*/  IMAD R9, R9, R44, RZ ;  /* 0x0000002c09097224 */ /* 0x000fe400078e02ff */
[----:B------:R-:W-:Y:S02]  /*2540*/  IMAD R48, R30, 0x40, R190 ;  /* 0x000000401e307824 */ /* 0x000fe400078e02be */
[----:B------:R-:W-:Y:S02]  /*2550*/  IMAD.IADD R7, R18, 0x1, R7 ;  /* 0x0000000112077824 */ /* 0x000fe400078e0207 */
[----:B------:R-:W-:-:S03]  /*2560*/  IMAD.WIDE.U32 R2, R24, R4, R2 ;  /* 0x0000000418027225 */ /* 0x000fc600078e0002 */
[----:B------:R-:W-:Y:S01]  /*2570*/  SHF.R.S32.HI R6, RZ, 0x1f, R7 ;  /* 0x0000001fff067819 */ /* 0x000fe20000011407 */
[----:B------:R-:W-:-:S03]  /*2580*/  IMAD.WIDE.U32 R20, R24, R4, R20 ;  /* 0x0000000418147225 */ /* 0x000fc600078e0014 */
[----:B------:R-:W-:Y:S01]  /*2590*/  LEA.HI R39, R6, R7, RZ, 0x3 ;  /* 0x0000000706277211 */ /* 0x000fe200078f18ff */
[----:B------:R-:W-:Y:S01]  /*25a0*/  IMAD.SHL.U32 R41, R4, 0x40, RZ ;  /* 0x0000004004297824 */ /* 0x000fe200078e00ff */
[----:B------:R-:W-:Y:S01]  /*25b0*/  LOP3.LUT R4, R42, 0x18, R18, 0xf8, !PT ;  /* 0x000000182a047812 */ /* 0x000fe200078ef812 */
[----:B------:R-:W-:Y:S01]  /*25c0*/  IMAD R9, R24, R45, R9 ;  /* 0x0000002d18097224 */ /* 0x000fe200078e0209 */
[----:B------:R-:W-:Y:S01]  /*25d0*/  SHF.R.U32.HI R45, RZ, 0x3, R42 ;  /* 0x00000003ff2d7819 */ /* 0x000fe2000001162a */
[-C--:B------:R-:W-:Y:S01]  /*25e0*/  IMAD.WIDE.U32 R32, R190, R44.reuse, R192 ;  /* 0x0000002cbe207225 */ /* 0x080fe200078e00c0 */
[----:B------:R-:W-:Y:S02]  /*25f0*/  LOP3.LUT R56, R39, 0xfffffff8, RZ, 0xc0, !PT ;  /* 0xfffffff827387812 */ /* 0x000fe400078ec0ff */
[----:B------:R-:W-:Y:S01]  /*2600*/  LOP3.LUT R4, R4, R45, RZ, 0x3c, !PT ;  /* 0x0000002d04047212 */ /* 0x000fe200078e3cff */
[----:B------:R-:W-:Y:S01]  /*2610*/  IMAD.WIDE.U32 R34, R190, R44, R18 ;  /* 0x0000002cbe227225 */ /* 0x000fe200078e0012 */
[----:B------:R-:W-:-:S03]  /*2620*/  SHF.R.S32.HI R59, RZ, 0x1f, R56 ;  /* 0x0000001fff3b7819 */ /* 0x000fc60000011438 */
[----:B0-----:R-:W-:Y:S02]  /*2630*/  VIADD R31, R31, 0xffffff80 ;  /* 0xffffff801f1f7836 */ /* 0x001fe40000000000 */
[----:B------:R-:W-:Y:S02]  /*2640*/  IMAD.IADD R33, R33, 0x1, R13 ;  /* 0x0000000121217824 */ /* 0x000fe400078e020d */
[----:B------:R-:W-:Y:S01]  /*2650*/  IMAD.IADD R35, R13, 0x1, R35 ;  /* 0x000000010d237824 */ /* 0x000fe200078e0223 */
[----:B------:R-:W-:Y:S01]  /*2660*/  SHF.R.S32.HI R30, RZ, 0x1f, R31 ;  /* 0x0000001fff1e7819 */ /* 0x000fe2000001141f */
[C---:B------:R-:W-:Y:S02]  /*2670*/  IMAD R53, R24.reuse, R5, R8 ;  /* 0x0000000518357224 */ /* 0x040fe400078e0208 */
[----:B------:R-:W-:Y:S01]  /*2680*/  IMAD.WIDE.U32 R32, R24, R44, R32 ;  /* 0x0000002c18207225 */ /* 0x000fe200078e0020 */
[----:B------:R-:W-:-:S03]  /*2690*/  LEA.HI R30, R30, R31, RZ, 0x5 ;  /* 0x0000001f1e1e7211 */ /* 0x000fc600078f28ff */
[----:B------:R-:W-:Y:S01]  /*26a0*/  IMAD.WIDE.U32 R34, R24, R44, R34 ;  /* 0x0000002c18227225 */ /* 0x000fe200078e0022 */
[----:B------:R-:W-:-:S03]  /*26b0*/  SHF.R.S32.HI R30, RZ, 0x5, R30 ;  /* 0x00000005ff1e7819 */ /* 0x000fc6000001141e */
[----:B------:R-:W-:Y:S02]  /*26c0*/  IMAD.IADD R52, R3, 0x1, R53 ;  /* 0x0000000103347824 */ /* 0x000fe400078e0235 */
[----:B------:R-:W-:Y:S01]  /*26d0*/  IMAD R50, R30, 0x200, R4 ;  /* 0x000002001e327824 */ /* 0x000fe200078e0204 */
[----:B------:R-:W-:Y:S01]  /*26e0*/  LOP3.LUT R4, R42, 0x38, R39, 0xf8, !PT ;  /* 0x000000382a047812 */ /* 0x000fe200078ef827 */
[----:B------:R-:W-:Y:S02]  /*26f0*/  IMAD.IADD R27, R28, 0x1, R29 ;  /* 0x000000011c1b7824 */ /* 0x000fe400078e021d */
[----:B------:R-:W-:Y:S01]  /*2700*/  IMAD.SHL.U32 R44, R44, 0x40, RZ ;  /* 0x000000402c2c7824 */ /* 0x000fe200078e00ff */
[----:B------:R-:W-:Y:S01]  /*2710*/  LOP3.LUT R4, R4, R45, RZ, 0x3c, !PT ;  /* 0x0000002d04047212 */ /* 0x000fe200078e3cff */
[----:B------:R-:W-:Y:S02]  /*2720*/  VIADD R47, R47, 0x8 ;  /* 0x000000082f2f7836 */ /* 0x000fe40000000000 */
[----:B------:R-:W-:-:S02]  /*2730*/  IMAD.SHL.U32 R49, R49, 0x2, RZ ;  /* 0x0000000231317824 */ /* 0x000fc400078e00ff */
[----:B------:R-:W-:Y:S02]  /*2740*/  IMAD.IADD R53, R53, 0x1, R21 ;  /* 0x0000000135357824 */ /* 0x000fe400078e0215 */
[----:B------:R-:W-:Y:S02]  /*2750*/  IMAD.IADD R57, R33, 0x1, R9 ;  /* 0x0000000121397824 */ /* 0x000fe400078e0209 */
[----:B------:R-:W-:Y:S02]  /*2760*/  IMAD.IADD R58, R9, 0x1, R35 ;  /* 0x00000001093a7824 */ /* 0x000fe400078e0223 */
[----:B------:R-:W-:Y:S01]  /*2770*/  IMAD R60, R30, 0x200, R4 ;  /* 0x000002001e3c7824 */ /* 0x000fe200078e0204 */
[----:B------:R-:W-:-:S07]  /*2780*/  SHF.R.S32.HI R51, RZ, 0x1f, R0 ;  /* 0x0000001fff337819 */ /* 0x000fce0000011400 */
.L_x_3377:
[----:B0-----:R-:W0:Y:S01]  /*2790*/  LDC R63, c[0x0][0x430] ;  /* 0x00010c00ff3f7b82 */ /* 0x001e220000000800 */
[----:B------:R-:W-:Y:S02]  /*27a0*/  VIADD R25, R25, 0xffffffff ;  /* 0xffffffff19197836 */ /* 0x000fe40000000000 */
[----:B------:R-:W-:Y:S02]  /*27b0*/  IMAD.MOV.U32 R62, RZ, RZ, RZ ;  /* 0x000000ffff3e7224 */ /* 0x000fe400078e00ff */
[----:B------:R-:W-:-:S03]  /*27c0*/  IMAD R4, R25, 0x40, R48 ;  /* 0x0000004019047824 */ /* 0x000fc600078e0230 */
[----:B------:R-:W1:Y:S01]  /*27d0*/  LDC R73, c[0x0][0x3f4] ;  /* 0x0000fd00ff497b82 */ /* 0x000e620000000800 */
[----:B--2---:R-:W-:Y:S01]  /*27e0*/  IMAD.IADD R12, R27, 0x1, R4 ;  /* 0x000000011b0c7824 */ /* 0x004fe200078e0204 */
[----:B------:R-:W-:-:S03]  /*27f0*/  ISETP.GE.AND P0, PT, R4, R36, PT ;  /* 0x000000240400720c */ /* 0x000fc60003f06270 */
[----:B------:R-:W-:Y:S01]  /*2800*/  IMAD.MOV.U32 R8, RZ, RZ, R12 ;  /* 0x000000ffff087224 */ /* 0x000fe200078e000c */
[----:B------:R-:W-:Y:S02]  /*2810*/  ISETP.GT.OR P0, PT, R48, 0x3f, P0 ;  /* 0x0000003f3000780c */ /* 0x000fe40000704670 */
[----:B0-----:R-:W-:-:S11]  /*2820*/  ISETP.NE.AND P4, PT, R63, 0x1, PT ;  /* 0x000000013f00780c */ /* 0x001fd60003f85270 */
[----:B------:R-:W0:Y:S08]  /*2830*/  @!P0 LDC.64 R6, c[0x0][0x428] ;  /* 0x00010a00ff068b82 */ /* 0x000e300000000a00 */
[----:B------:R-:W2:Y:S08]  /*2840*/  @!P0 LDC.64 R4, c[0x0][0x418] ;  /* 0x00010600ff048b82 */ /* 0x000eb00000000a00 */
[----:B------:R-:W3:Y:S08]  /*2850*/  @P4 LDC R9, c[0x0][0x434] ;  /* 0x00010d00ff094b82 */ /* 0x000ef00000000800 */
        /* <DEDUP_REMOVED lines=80> */
.L_x_3349:
[----:B------:R-:W-:Y:S05]  /*2d60*/  BSYNC B1 ;  /* 0x0000000000017941 */ /* 0x000fea0003800000 */
.L_x_3348:
        /* <DEDUP_REMOVED lines=16> */
.L_x_3350:
[----:B------:R-:W-:Y:S01]  /*2e70*/  IMAD R61, R189, 0x8, R16 ;  /* 0x00000008bd3d7824 */ /* 0x000fe200078e0210 */
[----:B------:R-:W-:Y:S01]  /*2e80*/  SHF.L.U32 R68, R191, 0x1f, RZ ;  /* 0x0000001fbf447819 */ /* 0x000fe200000006ff */
[----:B------:R-:W-:Y:S03]  /*2e90*/  BSSY B1, `(.L_x_3351) ;  /* 0x0000003000017945 */ /* 0x000fe60003800000 */
[----:B------:R-:W0:Y:S02]  /*2ea0*/  SYNCS.PHASECHK.TRANS64.TRYWAIT P6, [R61+URZ+0x38890], R68 ;  /* 0x038890443d0075a7 */ /* 0x000e2400080c017f */
[----:B0-----:R-:W-:Y:S05]  /*2eb0*/  @!P6 BRA `(.L_x_3352) ;  /* 0x0000023000b8e947 */ /* 0x001fea0003800000 */
.L_x_3690:
[----:B------:R-:W-:Y:S05]  /*2ec0*/  BSYNC B1 ;  /* 0x0000000000017941 */ /* 0x000fea0003800000 */
.L_x_3351:
[----:B------:R-:W-:-:S03]  /*2ed0*/  UMOV UR4, 0xffffffff ;  /* 0xffffffff00047882 */ /* 0x000fc60000000000 */
[----:B------:R-:W-:Y:S05]  /*2ee0*/  BRA.DIV UR4, `(.L_x_3353) ;  /* 0x0000023204c07947 */ /* 0x000fea000b800000 */
[----:B------:R-:W1:Y:S04]  /*2ef0*/  SHFL.IDX PT, R66, R66, RZ, 0x1c1f ;  /* 0x001c1fff42427589 */ /* 0x000e6800000e0000 */
[----:B------:R2:W3:Y:S02]  /*2f00*/  SHFL.IDX PT, R14, R67, RZ, 0x1c1f ;  /* 0x001c1fff430e7589 */ /* 0x0004e400000e0000 */
.L_x_3694:
        /* <DEDUP_REMOVED lines=20> */
[CC--:B------:R-:W-:Y:S01]  /*3050*/  FMUL.FTZ R70, R6.reuse, R31.reuse ;  /* 0x0000001f06467220 */ /* 0x0c0fe20000410000 */
[----:B------:R-:W-:Y:S02]  /*3060*/  HADD2.F32 R7, -RZ, R7.H0_H0 ;  /* 0x20000007ff077230 */ /* 0x000fe40000004100 */
[C---:B------:R-:W-:Y:S01]  /*3070*/  FMUL.FTZ R31, R5.reuse, R31 ;  /* 0x0000001f051f7220 */ /* 0x040fe20000410000 */
[----:B------:R-:W-:Y:S02]  /*3080*/  HADD2.F32 R30, -RZ, R30.H0_H0 ;  /* 0x2000001eff1e7230 */ /* 0x000fe40000004100 */
[-C--:B------:R-:W-:Y:S01]  /*3090*/  FFMA.FTZ R70, R5, R15.reuse, -R70 ;  /* 0x0000000f05467223 */ /* 0x080fe20000010846 */
[----:B------:R-:W-:Y:S01]  /*30a0*/  FMUL.FTZ R72, R13, R54 ;  /* 0x000000360d487220 */ /* 0x000fe20000410000 */
[----:B--2---:R-:W-:Y:S01]  /*30b0*/  FFMA.FTZ R67, R6, R15, R31 ;  /* 0x0000000f06437223 */ /* 0x004fe2000001001f */
        /* <DEDUP_REMOVED lines=23> */
.L_x_3358:
[----:B------:R-:W-:Y:S05]  /*3230*/  BSYNC B2 ;  /* 0x0000000000027941 */ /* 0x000fea0003800000 */
.L_x_3357:
[----:B0-----:R4:W-:Y:S02]  /*3240*/  ST.E.128 desc[UR50][R10.64], R4 ;  /* 0x000000040a007985 */ /* 0x0019e4000c101d32 */
.L_x_3356:
[----:B------:R-:W-:Y:S05]  /*3250*/  BSYNC B1 ;  /* 0x0000000000017941 */ /* 0x000fea0003800000 */
.L_x_3355:
        /* <DEDUP_REMOVED lines=8> */
[----:B-1----:R-:W-:-:S03]  /*32e0*/  LEA.HI.X R11, R187, R66, R215, 0x1, P0 ;  /* 0x00000042bb0b7211 */ /* 0x002fc600000f0cd7 */
[----:B------:R-:W-:-:S06]  /*32f0*/  IMAD R4, R71, 0x2, R16 ;  /* 0x0000000247047824 */ /* 0x000fcc00078e0210 */
        /* <DEDUP_REMOVED lines=43> */
.L_x_3360:
[----:B------:R-:W-:Y:S05]  /*35b0*/  BSYNC B1 ;  /* 0x0000000000017941 */ /* 0x000fea0003800000 */
.L_x_3359:
[----:B-1----:R1:W-:Y:S01]  /*35c0*/  ST.E.128 desc[UR50][R10.64], R4 ;  /* 0x000000040a007985 */ /* 0x0023e2000c101d32 */
[----:B------:R-:W-:Y:S05]  /*35d0*/  BRA `(.L_x_3354) ;  /* 0x0000000c00887947 */ /* 0x000fea0003800000 */
.L_x_3347:
        /* <DEDUP_REMOVED lines=42> */
.L_x_3361:
[----:B------:R-:W-:Y:S01]  /*3880*/  IMAD R61, R189, 0x8, R16 ;  /* 0x00000008bd3d7824 */ /* 0x000fe200078e0210 */
[----:B------:R-:W-:Y:S01]  /*3890*/  SHF.L.U32 R68, R191, 0x1f, RZ ;  /* 0x0000001fbf447819 */ /* 0x000fe200000006ff */
[----:B------:R-:W-:Y:S03]  /*38a0*/  BSSY B1, `(.L_x_3362) ;  /* 0x0000003000017945 */ /* 0x000fe60003800000 */
[----:B------:R-:W0:Y:S02]  /*38b0*/  SYNCS.PHASECHK.TRANS64.TRYWAIT P6, [R61+URZ+0x38890], R68 ;  /* 0x038890443d0075a7 */ /* 0x000e2400080c017f */
[----:B0-----:R-:W-:Y:S05]  /*38c0*/  @!P6 BRA `(.L_x_3363) ;  /* 0x000002280090e947 */ /* 0x001fea0003800000 */
.L_x_3695:
[----:B------:R-:W-:Y:S05]  /*38d0*/  BSYNC B1 ;  /* 0x0000000000017941 */ /* 0x000fea0003800000 */
.L_x_3362:
[----:B------:R-:W-:-:S03]  /*38e0*/  UMOV UR4, 0xffffffff ;  /* 0xffffffff00047882 */ /* 0x000fc60000000000 */
[----:B------:R-:W-:Y:S05]  /*38f0*/  BRA.DIV UR4, `(.L_x_3364) ;  /* 0x0000022a04987947 */ /* 0x000fea000b800000 */
[----:B------:R-:W1:Y:S04]  /*3900*/  SHFL.IDX PT, R66, R66, RZ, 0x1c1f ;  /* 0x001c1fff42427589 */ /* 0x000e6800000e0000 */
[----:B------:R-:W2:Y:S02]  /*3910*/  SHFL.IDX PT, R67, R67, RZ, 0x1c1f ;  /* 0x001c1fff43437589 */ /* 0x000ea400000e0000 */
.L_x_3699:
[----:B------:R-:W-:-:S13]  /*3920*/  ISETP.GE.OR P6, PT, R190, R69, P2 ;  /* 0x00000045be00720c */ /* 0x000fda00017c6670 */
[----:B------:R-:W-:Y:S05]  /*3930*/  @P6 BRA `(.L_x_3354) ;  /* 0x0000000800b06947 */ /* 0x000fea0003800000 */
[----:B------:R-:W3:Y:S01]  /*3940*/  LDC R70, c[0x0][0x2f4] ;  /* 0x0000bd00ff467b82 */ /* 0x000ee20000000800 */
[----:B------:R-:W4:Y:S01]  /*3950*/  S2R R11, SR_TID.X ;  /* 0x00000000000b7919 */ /* 0x000f220000002100 */
[C---:B--2---:R-:W-:Y:S01]  /*3960*/  LEA R54, P6, R56.reuse, R67, 0x1 ;  /* 0x0000004338367211 */ /* 0x044fe200078c08ff */
[----:B------:R-:W-:Y:S03]  /*3970*/  BSSY B1, `(.L_x_3365) ;  /* 0x0000069000017945 */ /* 0x000fe60003800000 */
[----:B-1----:R-:W-:Y:S01]  /*3980*/  LEA.HI.X R55, R56, R66, R59, 0x1, P6 ;  /* 0x0000004238377211 */ /* 0x002fe200030f0c3b */
[----:B---3--:R-:W-:-:S05]  /*3990*/  IMAD.IADD R8, R70, 0x1, -R49 ;  /* 0x0000000146087824 */ /* 0x008fca00078e0a31 */
[----:B------:R-:W-:-:S04]  /*39a0*/  SEL R8, R49, R8, !P3 ;  /* 0x0000000831087207 */ /* 0x000fc80005800000 */
[----:B------:R-:W-:Y:S01]  /*39b0*/  SHF.R.S32.HI R9, RZ, 0x1f, R8 ;  /* 0x0000001fff097819 */ /* 0x000fe20000011408 */
[----:B----4-:R-:W-:-:S03]  /*39c0*/  VIADD R11, R11, 0xffffff80 ;  /* 0xffffff800b0b7836 */ /* 0x010fc60000000000 */
[----:B------:R-:W-:Y:S02]  /*39d0*/  LEA.HI R9, R9, R8, RZ, 0x4 ;  /* 0x0000000809097211 */ /* 0x000fe400078f20ff */
[----:B------:R-:W-:Y:S02]  /*39e0*/  SHF.R.S32.HI R10, RZ, 0x1f, R11 ;  /* 0x0000001fff0a7819 */ /* 0x000fe4000001140b */
[----:B------:R-:W-:Y:S01]  /*39f0*/  SHF.R.S32.HI R8, RZ, 0x4, R9 ;  /* 0x00000004ff087819 */ /* 0x000fe20000011409 */
[----:B------:R-:W-:Y:S01]  /*3a00*/  IMAD.IADD R9, R60, 0x1, R71 ;  /* 0x000000013c097824 */ /* 0x000fe200078e0247 */
[----:B------:R-:W-:Y:S02]  /*3a10*/  LEA.HI R10, R10, R11, RZ, 0x5 ;  /* 0x0000000b0a0a7211 */ /* 0x000fe400078f28ff */
[----:B------:R-:W-:Y:S01]  /*3a20*/  LEA.HI.SX32 R8, R39, R8, 0x1d ;  /* 0x0000000827087211 */ /* 0x000fe200078feaff */
[----:B------:R-:W-:Y:S01]  /*3a30*/  IMAD R9, R9, 0x2, R16 ;  /* 0x0000000209097824 */ /* 0x000fe200078e0210 */
[----:B------:R-:W-:-:S03]  /*3a40*/  SHF.R.S32.HI R10, RZ, 0x5, R10 ;  /* 0x00000005ff0a7819 */ /* 0x000fc6000001140a */
[----:B------:R-:W-:-:S05]  /*3a50*/  IMAD.SHL.U32 R73, R8, 0x8, RZ ;  /* 0x0000000808497824 */ /* 0x000fca00078e00ff */
        /* <DEDUP_REMOVED lines=37> */
[----:B------:R-:W-:Y:S02]  /*3cb0*/  HADD2.F32 R30, -RZ, R75.H0_H0 ;  /* 0x2000004bff1e7230 */ /* 0x000fe40000004100 */
[----:B------:R-:W-:Y:S02]  /*3cc0*/  HADD2.F32 R11, -RZ, R11.H1_H1 ;  /* 0x3000000bff0b7230 */ /* 0x000fe40000004100 */
[----:B------:R-:W-:-:S02]  /*3cd0*/  HADD2.F32 R28, -RZ, R76.H0_H0 ;  /* 0x2000004cff1c7230 */ /* 0x000fc40000004100 */
[CC--:B------:R-:W-:Y:S01]  /*3ce0*/  FMUL.FTZ R76, R6.reuse, R9.reuse ;  /* 0x00000009064c7220 */ /* 0x0c0fe20000410000 */
[----:B------:R-:W-:Y:S02]  /*3cf0*/  HADD2.F32 R7, -RZ, R77.H1_H1 ;  /* 0x3000004dff077230 */ /* 0x000fe40000004100 */
[----:B------:R-:W-:Y:S01]  /*3d00*/  FMUL.FTZ R9, R5, R9 ;  /* 0x0000000905097220 */ /* 0x000fe20000410000 */
[-C--:B------:R-:W-:Y:S01]  /*3d10*/  FMUL.FTZ R78, R15, R30.reuse ;  /* 0x0000001e0f4e7220 */ /* 0x080fe20000410000 */
[C---:B------:R-:W-:Y:S01]  /*3d20*/  FMUL.FTZ R80, R11.reuse, R30 ;  /* 0x0000001e0b507220 */ /* 0x040fe20000410000 */
[----:B------:R-:W-:Y:S02]  /*3d30*/  HADD2.F32 R13, -RZ, R82.H0_H0 ;  /* 0x20000052ff0d7230 */ /* 0x000fe40000004100 */
[-C--:B------:R-:W-:Y:S01]  /*3d40*/  FFMA.FTZ R30, R6, R7.reuse, R9 ;  /* 0x00000007061e7223 */ /* 0x080fe20000010009 */
[----:B------:R-:W-:Y:S01]  /*3d50*/  FFMA.FTZ R77, R11, R28, -R78 ;  /* 0x0000001c0b4d7223 */ /* 0x000fe2000001084e */
[----:B------:R-:W-:Y:S01]  /*3d60*/  FFMA.FTZ R76, R5, R7, -R76 ;  /* 0x00000007054c7223 */ /* 0x000fe2000001084c */
[----:B------:R-:W-:-:S02]  /*3d70*/  HADD2.F32 R11, -RZ, R84.H1_H1 ;  /* 0x30000054ff0b7230 */ /* 0x000fc40000004100 */
[----:B------:R-:W-:Y:S01]  /*3d80*/  FFMA.FTZ R79, R15, R28, R80 ;  /* 0x0000001c0f4f7223 */ /* 0x000fe20000010050 */
[----:B------:R-:W-:Y:S02]  /*3d90*/  HADD2.F32 R6, -RZ, R12.H0_H0 ;  /* 0x2000000cff067230 */ /* 0x000fe40000004100 */
[----:B------:R-:W-:Y:S02]  /*3da0*/  HADD2.F32 R5, -RZ, R8.H0_H0 ;  /* 0x20000008ff057230 */ /* 0x000fe40000004100 */
[----:B------:R-:W-:Y:S02]  /*3db0*/  HADD2.F32 R12, -RZ, R12.H1_H1 ;  /* 0x3000000cff0c7230 */ /* 0x000fe40000004100 */
[-C--:B------:R-:W-:Y:S01]  /*3dc0*/  FMUL.FTZ R28, R6, R11.reuse ;  /* 0x0000000b061c7220 */ /* 0x080fe20000410000 */
[----:B------:R-:W-:Y:S02]  /*3dd0*/  HADD2.F32 R8, -RZ, R8.H1_H1 ;  /* 0x30000008ff087230 */ /* 0x000fe40000004100 */
[----:B------:R-:W-:Y:S01]  /*3de0*/  FMUL.FTZ R11, R5, R11 ;  /* 0x0000000b050b7220 */ /* 0x000fe20000410000 */
[----:B------:R-:W-:-:S02]  /*3df0*/  HADD2.F32 R7, -RZ, R85.H1_H1 ;  /* 0x30000055ff077230 */ /* 0x000fc40000004100 */
[-C--:B------:R-:W-:Y:S01]  /*3e00*/  FMUL.FTZ R15, R12, R13.reuse ;  /* 0x0000000d0c0f7220 */ /* 0x080fe20000410000 */
[----:B------:R-:W-:Y:S02]  /*3e10*/  HADD2.F32 R9, -RZ, R83.H0_H0 ;  /* 0x20000053ff097230 */ /* 0x000fe40000004100 */
[----:B------:R-:W-:Y:S01]  /*3e20*/  FMUL.FTZ R29, R8, R13 ;  /* 0x0000000d081d7220 */ /* 0x000fe20000410000 */
[----:B------:R-:W-:Y:S01]  /*3e30*/  F2FP.F16.F32.PACK_AB R30, R79, R30 ;  /* 0x0000001e4f1e723e */ /* 0x000fe200000000ff */
[-C--:B------:R-:W-:Y:S01]  /*3e40*/  FFMA.FTZ R13, R6, R7.reuse, R11 ;  /* 0x00000007060d7223 */ /* 0x080fe2000001000b */
[----:B------:R-:W-:Y:S01]  /*3e50*/  FFMA.FTZ R28, R5, R7, -R28 ;  /* 0x00000007051c7223 */ /* 0x000fe2000001081c */
[----:B------:R-:W-:Y:S02]  /*3e60*/  HADD2.F32 R6, -RZ, R14.H0_H0 ;  /* 0x2000000eff067230 */ /* 0x000fe40000004100 */
[----:B------:R-:W-:Y:S01]  /*3e70*/  FFMA.FTZ R15, R8, R9, -R15 ;  /* 0x00000009080f7223 */ /* 0x000fe2000001080f */
[----:B------:R-:W-:-:S02]  /*3e80*/  HADD2.F32 R11, -RZ, R81.H0_H0 ;  /* 0x20000051ff0b7230 */ /* 0x000fc40000004100 */
[----:B------:R-:W-:Y:S01]  /*3e90*/  FFMA.FTZ R12, R12, R9, R29 ;  /* 0x000000090c0c7223 */ /* 0x000fe2000001001d */
[----:B------:R-:W-:Y:S02]  /*3ea0*/  HADD2.F32 R5, -RZ, R10.H0_H0 ;  /* 0x2000000aff057230 */ /* 0x000fe40000004100 */
[----:B------:R-:W-:Y:S02]  /*3eb0*/  HADD2.F32 R14, -RZ, R14.H1_H1 ;  /* 0x3000000eff0e7230 */ /* 0x000fe40000004100 */
[----:B------:R-:W-:Y:S01]  /*3ec0*/  HADD2.F32 R8, -RZ, R84.H0_H0 ;  /* 0x20000054ff087230 */ /* 0x000fe20000004100 */
[----:B------:R-:W-:Y:S01]  /*3ed0*/  F2FP.F16.F32.PACK_AB R12, R12, R13 ;  /* 0x0000000d0c0c723e */ /* 0x000fe200000000ff */
[----:B------:R-:W-:Y:S02]  /*3ee0*/  HADD2.F32 R10, -RZ, R10.H1_H1 ;  /* 0x3000000aff0a7230 */ /* 0x000fe40000004100 */
[----:B------:R-:W-:Y:S01]  /*3ef0*/  FMUL.FTZ R75, R14, R11 ;  /* 0x0000000b0e4b7220 */ /* 0x000fe20000410000 */
[----:B------:R-:W-:-:S02]  /*3f00*/  HADD2.F32 R7, -RZ, R85.H0_H0 ;  /* 0x20000055ff077230 */ /* 0x000fc40000004100 */
[-C--:B------:R-:W-:Y:S01]  /*3f10*/  FMUL.FTZ R29, R5, R8.reuse ;  /* 0x00000008051d7220 */ /* 0x080fe20000410000 */
[----:B------:R-:W-:Y:S02]  /*3f20*/  HADD2.F32 R9, -RZ, R4.H0_H0 ;  /* 0x20000004ff097230 */ /* 0x000fe40000004100 */
        /* <DEDUP_REMOVED lines=13> */
.L_x_3366:
[----:B------:R-:W-:Y:S05]  /*4000*/  BSYNC B1 ;  /* 0x0000000000017941 */ /* 0x000fea0003800000 */
.L_x_3365:
        /* <DEDUP_REMOVED lines=8> */
.L_x_3346:
[----:B------:R-:W-:-:S06]  /*4090*/  UISETP.NE.AND UP0, UPT, UR47, 0x3, UPT ;  /* 0x000000032f00788c */ /* 0x000fcc000bf05270 */
[----:B------:R-:W-:-:S13]  /*40a0*/  PLOP3.LUT P5, PT, PT, PT, UP0, 0x80, 0x0 ;  /* 0x000000000000781c */ /* 0x000fda0003faf008 */
[----:B------:R-:W-:Y:S05]  /*40b0*/  @!P5 BRA `(.L_x_3367) ;  /* 0x000000000004d947 */ /* 0x000fea0003800000 */
[----:B------:R-:W-:Y:S01]  /*40c0*/  BPT.TRAP 0x1 ;  /* 0x000000040000795c */ /* 0x000fe20000300000 */
.L_x_3367:
[----:B------:R-:W-:Y:S01]  /*40d0*/  IMAD R61, R189, 0x8, R16 ;  /* 0x00000008bd3d7824 */ /* 0x000fe200078e0210 */
[----:B------:R-:W-:Y:S01]  /*40e0*/  SHF.L.U32 R68, R191, 0x1f, RZ ;  /* 0x0000001fbf447819 */ /* 0x000fe200000006ff */
[----:B------:R-:W-:Y:S01]  /*40f0*/  BSSY B1, `(.L_x_3368) ;  /* 0x0000004000017945 */ /* 0x000fe20003800000 */
[----:B------:R-:W-:Y:S02]  /*4100*/  SHF.R.S32.HI R65, RZ, 0x1f, R63 ;  /* 0x0000001fff417819 */ /* 0x000fe4000001143f */
[----:B------:R-:W0:Y:S02]  /*4110*/  SYNCS.PHASECHK.TRANS64.TRYWAIT P0, [R61+URZ+0x38890], R68 ;  /* 0x038890443d0075a7 */ /* 0x000e24000800017f */
[----:B0-----:R-:W-:Y:S05]  /*4120*/  @!P0 BRA `(.L_x_3369) ;  /* 0x0000022000d88947 */ /* 0x001fea0003800000 */
.L_x_3700:
[----:B------:R-:W-:Y:S05]  /*4130*/  BSYNC B1 ;  /* 0x0000000000017941 */ /* 0x000fea0003800000 */
.L_x_3368:
        /* <DEDUP_REMOVED lines=22> */
[----:B------:R-:W-:Y:S01]  /*42a0*/  ISETP.GT.AND P0, PT, R69, R190, PT ;  /* 0x000000be4500720c */ /* 0x000fe20003f04270 */
[----:B------:R-:W-:-:S12]  /*42b0*/  BRA.DIV UR4, `(.L_x_3370) ;  /* 0x0000022204887947 */ /* 0x000fd8000b800000 */
[----:B------:R1:W2:Y:S04]  /*42c0*/  SHFL.IDX PT, R10, R13, RZ, 0x1c1f ;  /* 0x001c1fff0d0a7589 */ /* 0x0002a800000e0000 */
[----:B------:R1:W3:Y:S02]  /*42d0*/  SHFL.IDX PT, R14, R5, RZ, 0x1c1f ;  /* 0x001c1fff050e7589 */ /* 0x0002e400000e0000 */
.L_x_3704:
        /* <DEDUP_REMOVED lines=18> */
.L_x_3354:
[----:B------:R-:W-:Y:S05]  /*4400*/  BSYNC B0 ;  /* 0x0000000000007941 */ /* 0x000fea0003800000 */
.L_x_3345:
[----:B-1-34-:R-:W1:Y:S01]  /*4410*/  S2R R4, SR_TID.X ;  /* 0x0000000000047919 */ /* 0x01ae620000002100 */
[----:B------:R-:W-:Y:S01]  /*4420*/  @!PT LDS RZ, [RZ] ;  /* 0x00000000fffff984 */ /* 0x000fe20000000800 */
[----:B------:R-:W-:Y:S01]  /*4430*/  @!PT LDS RZ, [RZ] ;  /* 0x00000000fffff984 */ /* 0x000fe20000000800 */
[----:B------:R-:W-:Y:S01]  /*4440*/  @!PT LDS RZ, [RZ] ;  /* 0x00000000fffff984 */ /* 0x000fe20000000800 */
[----:B------:R-:W-:Y:S01]  /*4450*/  @!PT LDS RZ, [RZ] ;  /* 0x00000000fffff984 */ /* 0x000fe20000000800 */
[----:B------:R3:W-:Y:S06]  /*4460*/  MEMBAR.ALL.CTA ;  /* 0x0000000000007992 */ /* 0x0007ec0000008000 */
[----:B---3--:R-:W3:Y:S01]  /*4470*/  FENCE.VIEW.ASYNC.S ;  /* 0x00000000000073c6 */ /* 0x008ee20000000000 */
[----:B------:R-:W-:Y:S05]  /*4480*/  WARPSYNC.ALL ;  /* 0x0000000000007948 */ /* 0x000fea0003800000 */
[----:B------:R-:W-:Y:S01]  /*4490*/  BSSY B0, `(.L_x_3371) ;  /* 0x0000009000007945 */ /* 0x000fe20003800000 */
[----:B-1----:R-:W-:Y:S01]  /*44a0*/  LOP3.LUT R4, R4, 0x7f, RZ, 0xc0, !PT ;  /* 0x0000007f04047812 */ /* 0x002fe200078ec0ff */
[----:B---3--:R1:W-:Y:S03]  /*44b0*/  BAR.SYNC.DEFER_BLOCKING R47, 0x80 ;  /* 0x0002002f0000751d */ /* 0x0083e60000010000 */
[----:B------:R-:W-:-:S13]  /*44c0*/  ISETP.NE.AND P0, PT, R4, RZ, PT ;  /* 0x000000ff0400720c */ /* 0x000fda0003f05270 */
[----:B------:R-:W-:-:S05]  /*44d0*/  @!P0 VIADD R4, R61, 0x388a0 ;  /* 0x000388a03d048836 */ /* 0x000fca0000000000 */
[----:B------:R-:W-:-:S04]  /*44e0*/  @!P0 PRMT R4, RZ, 0x654, R4 ;  /* 0x00000654ff048816 */ /* 0x000fc80000000004 */
[----:B------:R1:W-:Y:S01]  /*44f0*/  @!P0 SYNCS.ARRIVE.TRANS64.RED.A1T0 RZ, [R4+URZ], RZ ;  /* 0x000000ff04ff89a7 */ /* 0x0003e2000810043f */
[----:B------:R-:W-:Y:S05]  /*4500*/  @!P5 BRA `(.L_x_3372) ;  /* 0x000000000004d947 */ /* 0x000fea0003800000 */
[----:B------:R-:W-:Y:S01]  /*4510*/  BPT.TRAP 0x1 ;  /* 0x000000040000795c */ /* 0x000fe20000300000 */
.L_x_3372:
[----:B------:R-:W-:Y:S05]  /*4520*/  BSYNC B0 ;  /* 0x0000000000007941 */ /* 0x000fea0003800000 */
.L_x_3371:
[----:B------:R-:W3:Y:S01]  /*4530*/  SYNCS.PHASECHK.TRANS64.TRYWAIT P5, [R61+URZ+0x388b0], R68 ;  /* 0x0388b0443d0075a7 */ /* 0x000ee200080a017f */
[----:B------:R-:W-:Y:S04]  /*4540*/  BSSY B0, `(.L_x_3373) ;  /* 0x0000002000007945 */ /* 0x000fe80003800000 */
[----:B---3--:R-:W-:Y:S05]  /*4550*/  @!P5 BRA `(.L_x_3374) ;  /* 0x000002200024d947 */ /* 0x008fea0003800000 */
.L_x_3705:
[----:B------:R-:W-:Y:S05]  /*4560*/  BSYNC B0 ;  /* 0x0000000000007941 */ /* 0x000fea0003800000 */
.L_x_3373:
        /* <DEDUP_REMOVED lines=18> */
[----:B--2---:R-:W-:Y:S01]  /*4690*/  LEA.HI.X R10, R4, UR5, R7, 0x1, P5 ;  /* 0x00000005040a7c11 */ /* 0x004fe2000a8f0c07 */
[----:B------:R1:W2:Y:S01]  /*46a0*/  SHFL.IDX PT, R12, R5, RZ, 0x1c1f ;  /* 0x001c1fff050c7589 */ /* 0x0002a200000e0000 */
[----:B------:R-:W-:-:S04]  /*46b0*/  ISETP.GT.AND P5, PT, R69, R190, PT ;  /* 0x000000be4500720c */ /* 0x000fc80003fa4270 */
[----:B------:R-:W4:Y:S09]  /*46c0*/  SHFL.IDX PT, R10, R10, RZ, 0x1c1f ;  /* 0x001c1fff0a0a7589 */ /* 0x000f3200000e0000 */
[----:B-1----:R-:W-:Y:S05]  /*46d0*/  @!P5 BRA `(.L_x_3376) ;  /* 0x0000000400a4d947 */ /* 0x002fea0003800000 */
[----:B------:R-:W5:Y:S01]  /*46e0*/  LDL R15, [R1+0x4] ;  /* 0x00000400010f7983 */ /* 0x000f620000100800 */
[----:B------:R-:W-:-:S03]  /*46f0*/  ULDC UR4, c[0x0][0x320] ;  /* 0x0000c80000047ab9 */ /* 0x000fc60000000800 */
[----:B------:R-:W3:Y:S04]  /*4700*/  LDL R54, [R1+0x18] ;  /* 0x0000180001367983 */ /* 0x000ee80000100800 */
[----:B------:R-:W3:Y:S04]  /*4710*/  LDL R31, [R1] ;  /* 0x00000000011f7983 */ /* 0x000ee80000100800 */
[----:B------:R-:W3:Y:S04]  /*4720*/  LDL R14, [R1+0x1c] ;  /* 0x00001c00010e7983 */ /* 0x000ee80000100800 */
[----:B------:R-:W3:Y:S01]  /*4730*/  LDL R30, [R1+0x20] ;  /* 0x00002000011e7983 */ /* 0x000ee20000100800 */
[----:B------:R-:W-:Y:S01]  /*4740*/  ISETP.GE.AND P6, PT, R18, UR4, PT ;  /* 0x0000000412007c0c */ /* 0x000fe2000bfc6270 */
[----:B------:R-:W-:Y:S01]  /*4750*/  IMAD R9, R189, 0x8000, R50 ;  /* 0x00008000bd097824 */ /* 0x000fe200078e0232 */
[----:B------:R-:W-:Y:S01]  /*4760*/  LOP3.LUT P5, RZ, R209, 0x4, RZ, 0xc0, !PT ;  /* 0x00000004d1ff7812 */ /* 0x000fe200078ac0ff */
[----:B------:R-:W3:Y:S02]  /*4770*/  LDL R29, [R1+0x24] ;  /* 0x00002400011d7983 */ /* 0x000ee40000100800 */
[----:B------:R-:W-:-:S02]  /*4780*/  IMAD R13, R9, 0x2, R16 ;  /* 0x00000002090d7824 */ /* 0x000fc400078e0210 */
[----:B------:R-:W3:Y:S01]  /*4790*/  LDL R28, [R1+0x28] ;  /* 0x00002800011c7983 */ /* 0x000ee20000100800 */
[----:B------:R-:W-:-:S03]  /*47a0*/  VIADD R11, R9, 0x20 ;  /* 0x00000020090b7836 */ /* 0x000fc60000000000 */
[----:B------:R-:W3:Y:S04]  /*47b0*/  LDL R62, [R1+0x34] ;  /* 0x00003400013e7983 */ /* 0x000ee80000100800 */
[----:B------:R-:W1:Y:S01]  /*47c0*/  @!P6 LDS.128 R4, [R13+0x400] ;  /* 0x000400000d04e984 */ /* 0x000e620000000c00 */
[----:B------:R-:W-:Y:S01]  /*47d0*/  @P5 VIADD R11, R9, 0xffffffe0 ;  /* 0xffffffe0090b5836 */ /* 0x000fe20000000000 */
[C---:B--2---:R-:W-:Y:S02]  /*47e0*/  @!P6 LEA R8, P5, R18.reuse, R12, 0x1 ;  /* 0x0000000c1208e211 */ /* 0x044fe400078a08ff */
[----:B------:R-:W2:Y:S01]  /*47f0*/  LDL R55, [R1+0x38] ;  /* 0x0000380001377983 */ /* 0x000ea20000100800 */
[----:B------:R-:W-:Y:S01]  /*4800*/  IMAD R11, R11, 0x2, R16 ;  /* 0x000000020b0b7824 */ /* 0x000fe200078e0210 */
[----:B----4-:R-:W-:-:S02]  /*4810*/  @!P6 LEA.HI.X R9, R18, R10, R19, 0x1, P5 ;  /* 0x0000000a1209e211 */ /* 0x010fc400028f0c13 */
[----:B------:R-:W-:-:S03]  /*4820*/  ISETP.GE.AND P5, PT, R187, UR4, PT ;  /* 0x00000004bb007c0c */ /* 0x000fc6000bfa6270 */
[----:B-1----:R1:W-:Y:S10]  /*4830*/  @!P6 ST.E.128 desc[UR50][R8.64], R4 ;  /* 0x000000040800e985 */ /* 0x0023f4000c101d32 */
[----:B------:R-:W4:Y:S01]  /*4840*/  @!P5 LDS.128 R4, [R11+0x400] ;  /* 0x000400000b04d984 */ /* 0x000f220000000c00 */
[----:B-1----:R-:W-:-:S04]  /*4850*/  @!P5 LEA R8, P6, R187, R12, 0x1 ;  /* 0x0000000cbb08d211 */ /* 0x002fc800078c08ff */
[----:B------:R-:W-:-:S05]  /*4860*/  @!P5 LEA.HI.X R9, R187, R10, R215, 0x1, P6 ;  /* 0x0000000abb09d211 */ /* 0x000fca00030f0cd7 */
[----:B----4-:R1:W-:Y:S01]  /*4870*/  @!P5 ST.E.128 desc[UR50][R8.64], R4 ;  /* 0x000000040800d985 */ /* 0x0103e2000c101d32 */
[----:B-----5:R-:W-:-:S13]  /*4880*/  ISETP.GE.AND P6, PT, R15, UR4, PT ;  /* 0x000000040f007c0c */ /* 0x020fda000bfc6270 */
[-C--:B-1----:R-:W-:Y:S01]  /*4890*/  @!P6 LEA R8, P5, R15, R12.reuse, 0x1 ;  /* 0x0000000c0f08e211 */ /* 0x082fe200078a08ff */
[----:B------:R-:W1:Y:S04]  /*48a0*/  @!P6 LDS.128 R4, [R13+0x2400] ;  /* 0x002400000d04e984 */ /* 0x000e680000000c00 */
[----:B------:R-:W4:Y:S01]  /*48b0*/  LDL R15, [R1+0x2c] ;  /* 0x00002c00010f7983 */ /* 0x000f220000100800 */
[----:B---3--:R-:W-:Y:S01]  /*48c0*/  @!P6 IMAD.X R9, R10, 0x1, R54, P5 ;  /* 0x000000010a09e824 */ /* 0x008fe200028e0636 */
[C---:B------:R-:W-:Y:S02]  /*48d0*/  ISETP.GE.AND P5, PT, R31.reuse, UR4, PT ;  /* 0x000000041f007c0c */ /* 0x040fe4000bfa6270 */
[----:B------:R-:W3:Y:S04]  /*48e0*/  LDL R54, [R1+0x3c] ;  /* 0x00003c0001367983 */ /* 0x000ee80000100800 */
[----:B-1----:R1:W-:Y:S07]  /*48f0*/  @!P6 ST.E.128 desc[UR50][R8.64], R4 ;  /* 0x000000040800e985 */ /* 0x0023ee000c101d32 */
[----:B------:R-:W5:Y:S01]  /*4900*/  @!P5 LDS.128 R4, [R11+0x2400] ;  /* 0x002400000b04d984 */ /* 0x000f620000000c00 */
[----:B-1----:R-:W-:-:S03]  /*4910*/  @!P5 LEA R8, P6, R31, R12, 0x1 ;  /* 0x0000000c1f08d211 */ /* 0x002fc600078c08ff */
[----:B------:R-:W3:Y:S02]  /*4920*/  LDL R31, [R1+0x40] ;  /* 0x00004000011f7983 */ /* 0x000ee40000100800 */
[----:B------:R-:W-:Y:S02]  /*4930*/  @!P5 IMAD.X R9, R10, 0x1, R14, P6 ;  /* 0x000000010a09d824 */ /* 0x000fe400030e060e */
[----:B------:R-:W2:Y:S01]  /*4940*/  LDL R14, [R1+0x30] ;  /* 0x00003000010e7983 */ /* 0x000ea20000100800 */
[----:B------:R-:W-:-:S03]  /*4950*/  ISETP.GE.AND P6, PT, R229, UR4, PT ;  /* 0x00000004e5007c0c */ /* 0x000fc6000bfc6270 */
[----:B-----5:R1:W-:Y:S10]  /*4960*/  @!P5 ST.E.128 desc[UR50][R8.64], R4 ;  /* 0x000000040800d985 */ /* 0x0203f4000c101d32 */
[----:B------:R-:W5:Y:S01]  /*4970*/  @!P6 LDS.128 R4, [R13+0x4400] ;  /* 0x004400000d04e984 */ /* 0x000f620000000c00 */
[----:B-1----:R-:W-:-:S05]  /*4980*/  @!P6 LEA R8, P5, R229, R12, 0x1 ;  /* 0x0000000ce508e211 */ /* 0x002fca00078a08ff */
[----:B------:R-:W-:Y:S01]  /*4990*/  @!P6 IMAD.X R9, R10, 0x1, R30, P5 ;  /* 0x000000010a09e824 */ /* 0x000fe200028e061e */
[C---:B------:R-:W-:Y:S01]  /*49a0*/  ISETP.GE.AND P5, PT, R228.reuse, UR4, PT ;  /* 0x00000004e4007c0c */ /* 0x040fe2000bfa6270 */
[----:B------:R-:W3:Y:S04]  /*49b0*/  LDL R30, [R1+0x44] ;  /* 0x00004400011e7983 */ /* 0x000ee80000100800 */
[----:B-----5:R1:W-:Y:S08]  /*49c0*/  @!P6 ST.E.128 desc[UR50][R8.64], R4 ;  /* 0x000000040800e985 */ /* 0x0203f0000c101d32 */
        /* <DEDUP_REMOVED lines=14> */
[----:B----4-:R-:W-:Y:S02]  /*4ab0*/  @!P5 IMAD.X R9, R10, 0x1, R15, P6 ;  /* 0x000000010a09d824 */ /* 0x010fe400030e060f */
[----:B------:R-:W4:Y:S01]  /*4ac0*/  LDL R15, [R1+0xc] ;  /* 0x00000c00010f7983 */ /* 0x000f220000100800 */
[----:B------:R-:W-:-:S03]  /*4ad0*/  ISETP.GE.AND P6, PT, R223, UR4, PT ;  /* 0x00000004df007c0c */ /* 0x000fc6000bfc6270 */
[----:B-----5:R1:W-:Y:S10]  /*4ae0*/  @!P5 ST.E.128 desc[UR50][R8.64], R4 ;  /* 0x000000040800d985 */ /* 0x0203f4000c101d32 */
[----:B------:R-:W5:Y:S01]  /*4af0*/  @!P6 LDS.128 R4, [R13+0x8400] ;  /* 0x008400000d04e984 */ /* 0x000f620000000c00 */
[----:B-1----:R-:W-:-:S05]  /*4b00*/  @!P6 LEA R8, P5, R223, R12, 0x1 ;  /* 0x0000000cdf08e211 */ /* 0x002fca00078a08ff */
[----:B--2---:R-:W-:Y:S02]  /*4b10*/  @!P6 IMAD.X R9, R10, 0x1, R14, P5 ;  /* 0x000000010a09e824 */ /* 0x004fe400028e060e */
[----:B------:R-:W2:Y:S01]  /*4b20*/  LDL R14, [R1+0x4c] ;  /* 0x00004c00010e7983 */ /* 0x000ea20000100800 */
[----:B------:R-:W-:-:S03]  /*4b30*/  ISETP.GE.AND P5, PT, R222, UR4, PT ;  /* 0x00000004de007c0c */ /* 0x000fc6000bfa6270 */
[----:B-----5:R1:W-:Y:S10]  /*4b40*/  @!P6 ST.E.128 desc[UR50][R8.64], R4 ;  /* 0x000000040800e985 */ /* 0x0203f4000c101d32 */
[----:B------:R-:W5:Y:S01]  /*4b50*/  @!P5 LDS.128 R4, [R11+0x8400] ;  /* 0x008400000b04d984 */ /* 0x000f620000000c00 */
[----:B-1----:R-:W-:-:S05]  /*4b60*/  @!P5 LEA R8, P6, R222, R12, 0x1 ;  /* 0x0000000cde08d211 */ /* 0x002fca00078c08ff */
[----:B------:R-:W-:Y:S01]  /*4b70*/  @!P5 IMAD.X R9, R10, 0x1, R62, P6 ;  /* 0x000000010a09d824 */ /* 0x000fe200030e063e */
[----:B------:R-:W-:-:S04]  /*4b80*/  ISETP.GE.AND P6, PT, R221, UR4, PT ;  /* 0x00000004dd007c0c */ /* 0x000fc8000bfc6270 */
[----:B-----5:R1:W-:Y:S09]  /*4b90*/  @!P5 ST.E.128 desc[UR50][R8.64], R4 ;  /* 0x000000040800d985 */ /* 0x0203f2000c101d32 */
[----:B------:R-:W5:Y:S01]  /*4ba0*/  @!P6 LDS.128 R4, [R13+0xa400] ;  /* 0x00a400000d04e984 */ /* 0x000f620000000c00 */
[----:B-1----:R-:W-:-:S05]  /*4bb0*/  @!P6 LEA R8, P5, R221, R12, 0x1 ;  /* 0x0000000cdd08e211 */ /* 0x002fca00078a08ff */
[----:B------:R-:W-:Y:S01]  /*4bc0*/  @!P6 IMAD.X R9, R10, 0x1, R55, P5 ;  /* 0x000000010a09e824 */ /* 0x000fe200028e0637 */
[----:B------:R-:W-:-:S04]  /*4bd0*/  ISETP.GE.AND P5, PT, R220, UR4, PT ;  /* 0x00000004dc007c0c */ /* 0x000fc8000bfa6270 */
[----:B-----5:R1:W-:Y:S09]  /*4be0*/  @!P6 ST.E.128 desc[UR50][R8.64], R4 ;  /* 0x000000040800e985 */ /* 0x0203f2000c101d32 */
[----:B------:R-:W5:Y:S01]  /*4bf0*/  @!P5 LDS.128 R4, [R11+0xa400] ;  /* 0x00a400000b04d984 */ /* 0x000f620000000c00 */
[----:B-1----:R-:W-:-:S05]  /*4c00*/  @!P5 LEA R8, P6, R220, R12, 0x1 ;  /* 0x0000000cdc08d211 */ /* 0x002fca00078c08ff */
[----:B---3--:R-:W-:Y:S01]  /*4c10*/  @!P5 IMAD.X R9, R10, 0x1, R54, P6 ;  /* 0x000000010a09d824 */ /* 0x008fe200030e0636 */
[----:B------:R-:W-:-:S04]  /*4c20*/  ISETP.GE.AND P6, PT, R219, UR4, PT ;  /* 0x00000004db007c0c */ /* 0x000fc8000bfc6270 */
[----:B-----5:R1:W-:Y:S09]  /*4c30*/  @!P5 ST.E.128 desc[UR50][R8.64], R4 ;  /* 0x000000040800d985 */ /* 0x0203f2000c101d32 */
[----:B------:R-:W3:Y:S01]  /*4c40*/  @!P6 LDS.128 R4, [R13+0xc400] ;  /* 0x00c400000d04e984 */ /* 0x000ee20000000c00 */
[----:B-1----:R-:W-:-:S05]  /*4c50*/  @!P6 LEA R8, P5, R219, R12, 0x1 ;  /* 0x0000000cdb08e211 */ /* 0x002fca00078a08ff */
[----:B------:R-:W-:Y:S01]  /*4c60*/  @!P6 IMAD.X R9, R10, 0x1, R31, P5 ;  /* 0x000000010a09e824 */ /* 0x000fe200028e061f */
[----:B------:R-:W-:-:S04]  /*4c70*/  ISETP.GE.AND P5, PT, R218, UR4, PT ;  /* 0x00000004da007c0c */ /* 0x000fc8000bfa6270 */
[----:B---3--:R1:W-:Y:S09]  /*4c80*/  @!P6 ST.E.128 desc[UR50][R8.64], R4 ;  /* 0x000000040800e985 */ /* 0x0083f2000c101d32 */
        /* <DEDUP_REMOVED lines=8> */
[----:B----4-:R-:W-:-:S04]  /*4d10*/  ISETP.GE.AND P5, PT, R15, UR4, PT ;  /* 0x000000040f007c0c */ /* 0x010fc8000bfa6270 */
[----:B---3--:R1:W-:Y:S09]  /*4d20*/  @!P6 ST.E.128 desc[UR50][R8.64], R4 ;  /* 0x000000040800e985 */ /* 0x0083f2000c101d32 */
[----:B------:R-:W3:Y:S01]  /*4d30*/  @!P5 LDS.128 R4, [R11+0xe400] ;  /* 0x00e400000b04d984 */ /* 0x000ee20000000c00 */
[----:B-1----:R-:W-:-:S05]  /*4d40*/  @!P5 LEA R8, P6, R15, R12, 0x1 ;  /* 0x0000000c0f08d211 */ /* 0x002fca00078c08ff */
[----:B--2---:R-:W-:-:S05]  /*4d50*/  @!P5 IMAD.X R9, R10, 0x1, R14, P6 ;  /* 0x000000010a09d824 */ /* 0x004fca00030e060e */
[----:B---3--:R1:W-:Y:S03]  /*4d60*/  @!P5 ST.E.128 desc[UR50][R8.64], R4 ;  /* 0x000000040800d985 */ /* 0x0083e6000c101d32 */
.L_x_3376:
[----:B------:R-:W-:Y:S05]  /*4d70*/  BSYNC B0 ;  /* 0x0000000000007941 */ /* 0x000fea0003800000 */
.L_x_3375:
[----:B------:R-:W-:Y:S01]  /*4d80*/  @!PT LDS RZ, [RZ] ;  /* 0x00000000fffff984 */ /* 0x000fe20000000800 */
[----:B------:R-:W-:Y:S01]  /*4d90*/  @!PT LDS RZ, [RZ] ;  /* 0x00000000fffff984 */ /* 0x000fe20000000800 */
[----:B------:R-:W-:Y:S01]  /*4da0*/  @!PT LDS RZ, [RZ] ;  /* 0x00000000fffff984 */ /* 0x000fe20000000800 */
[----:B------:R-:W-:Y:S01]  /*4db0*/  @!PT LDS RZ, [RZ] ;  /* 0x00000000fffff984 */ /* 0x000fe20000000800 */
[----:B------:R5:W-:Y:S06]  /*4dc0*/  MEMBAR.ALL.CTA ;  /* 0x0000000000007992 */ /* 0x000bec0000008000 */
[----:B-----5:R-:W5:Y:S01]  /*4dd0*/  FENCE.VIEW.ASYNC.S ;  /* 0x00000000000073c6 */ /* 0x020f620000000000 */
[----:B------:R-:W-:Y:S02]  /*4de0*/  VIADD R189, R189, 0x1 ;  /* 0x00000001bdbd7836 */ /* 0x000fe40000000000 */
[----:B0--3--:R-:W-:Y:S01]  /*4df0*/  @!P0 VIADD R61, R61, 0x388c0 ;  /* 0x000388c03d3d8836 */ /* 0x009fe20000000000 */
        /* <DEDUP_REMOVED lines=9> */
.L_x_3340:
[----:B------:R-:W-:Y:S04]  /*4e90*/  BSSY B0, `(.L_x_3378) ;  /* 0x0000004000007945 */ /* 0x000fe80003800000 */
[----:B------:R-:W-:Y:S05]  /*4ea0*/  @P0 BRA `(.L_x_3379) ;  /* 0x0000000000080947 */ /* 0x000fea0003800000 */
[----:B------:R-:W1:Y:S02]  /*4eb0*/  FENCE.VIEW.ASYNC.G ;  /* 0x00000000000073c6 */ /* 0x000e640000000100 */
[----:B-1----:R-:W-:Y:S06]  /*4ec0*/  BAR.ARV 0xc, 0x180 ;  /* 0x0306000000007b1d */ /* 0x002fec0000002000 */
.L_x_3379:
[----:B------:R-:W-:Y:S05]  /*4ed0*/  BSYNC B0 ;  /* 0x0000000000007941 */ /* 0x000fea0003800000 */
.L_x_3378:
[----:B------:R-:W-:Y:S01]  /*4ee0*/  UISETP.NE.AND UP0, UPT, UR37, 0x1, UPT ;  /* 0x000000012500788c */ /* 0x000fe2000bf05270 */
[----:B------:R-:W-:Y:S05]  /*4ef0*/  BSSY B7, `(.L_x_3380) ;  /* 0x0001549000077945 */ /* 0x000fea0003800000 */
[----:B------:R-:W-:-:S13]  /*4f00*/  PLOP3.LUT P0, PT, PT, PT, UP0, 0x80, 0x0 ;  /* 0x000000000000781c */ /* 0x000fda0003f0f008 */
[----:B------:R-:W-:Y:S05]  /*4f10*/  @!P0 BRA `(.L_x_3381) ;  /* 0x0000002000908947 */ /* 0x000fea0003800000 */
[----:B------:R-:W1:Y:S01]  /*4f20*/  LDC R0, c[0x0][0x448] ;  /* 0x00011200ff007b82 */ /* 0x000e620000000800 */
[----:B------:R-:W-:-:S07]  /*4f30*/  VIADD R5, R208, 0x3f ;  /* 0x0000003fd0057836 */ /* 0x000fce0000000000 */
[----:B------:R-:W3:Y:S01]  /*4f40*/  LDC.64 R2, c[0x0][0xad8] ;  /* 0x0002b600ff027b82 */ /* 0x000ee20000000a00 */
[----:B-1----:R-:W-:Y:S02]  /*4f50*/  ISETP.NE.AND P1, PT, R0, 0x1, PT ;  /* 0x000000010000780c */ /* 0x002fe40003f25270 */
[----:B---3--:R-:W-:-:S11]  /*4f60*/  ISETP.GE.AND P2, PT, R3, 0x1, PT ;  /* 0x000000010300780c */ /* 0x008fd60003f46270 */
[----:B------:R-:W1:Y:S08]  /*4f70*/  @P1 LDC R0, c[0x0][0x44c] ;  /* 0x00011300ff001b82 */ /* 0x000e700000000800 */
[----:B------:R-:W3:Y:S01]  /*4f80*/  @P1 LDC R7, c[0x0][0x450] ;  /* 0x00011400ff071b82 */ /* 0x000ee20000000800 */
[----:B-1----:R-:W-:-:S05]  /*4f90*/  @P1 IMAD.HI.U32 R0, R5, R0, RZ ;  /* 0x0000000005001227 */ /* 0x002fca00078e00ff */
[----:B---3--:R-:W-:-:S05]  /*4fa0*/  @P1 SHF.R.U32.HI R5, RZ, R7, R0 ;  /* 0x00000007ff051219 */ /* 0x008fca0000011600 */
        /* <DEDUP_REMOVED lines=14> */
.L_x_3384:
[----:B------:R-:W-:-:S13]  /*5090*/  ISETP.NE.AND P0, PT, R3, 0x1, PT ;  /* 0x000000010300780c */ /* 0x000fda0003f05270 */
[----:B------:R-:W1:Y:S02]  /*50a0*/  @P0 LDC.64 R4, c[0x0][0xae0] ;  /* 0x0002b800ff040b82 */ /* 0x000e640000000a00 */
[----:B-1----:R-:W-:-:S05]  /*50b0*/  @P0 IMAD.HI.U32 R4, R0, R4, RZ ;  /* 0x0000000400040227 */ /* 0x002fca00078e00ff */
[----:B------:R-:W-:-:S07]  /*50c0*/  @P0 SHF.R.U32.HI R0, RZ, R5, R4 ;  /* 0x00000005ff000219 */ /* 0x000fce0000011604 */
.L_x_3385:
[----:B------:R-:W-:Y:S05]  /*50d0*/  BSYNC B0 ;  /* 0x0000000000007941 */ /* 0x000fea0003800000 */
.L_x_3383:
[----:B------:R-:W-:-:S05]  /*50e0*/  IMAD R5, R0, R3, R3 ;  /* 0x0000000300057224 */ /* 0x000fca00078e0203 */
[----:B------:R-:W-:-:S07]  /*50f0*/  VIMNMX R2, R2, R5, PT ;  /* 0x0000000502027248 */ /* 0x000fce0003fe0100 */
.L_x_3382:
[----:B------:R-:W1:Y:S01]  /*5100*/  @P1 LDC R7, c[0x0][0x44c] ;  /* 0x00011300ff071b82 */ /* 0x000e620000000800 */
[----:B------:R-:W-:Y:S01]  /*5110*/  VIADD R2, R2, 0x3f ;  /* 0x0000003f02027836 */ /* 0x000fe20000000000 */
[----:B------:R-:W-:Y:S01]  /*5120*/  ULDC UR4, c[0x0][0xad4] ;  /* 0x0002b50000047ab9 */ /* 0x000fe20000000800 */
[----:B------:R-:W-:-:S03]  /*5130*/  IMAD.MOV.U32 R0, RZ, RZ, R208 ;  /* 0x000000ffff007224 */ /* 0x000fc600078e00d0 */
[----:B------:R-:W-:Y:S02]  /*5140*/  SHF.R.S32.HI R5, RZ, 0x1f, R2 ;  /* 0x0000001fff057819 */ /* 0x000fe40000011402 */
[----:B------:R-:W3:Y:S02]  /*5150*/  @P1 LDC R4, c[0x0][0x450] ;  /* 0x00011400ff041b82 */ /* 0x000ee40000000800 */
[----:B------:R-:W-:-:S04]  /*5160*/  LEA.HI R5, R5, R2, RZ, 0x6 ;  /* 0x0000000205057211 */ /* 0x000fc800078f30ff */
[----:B------:R-:W-:-:S04]  /*5170*/  SHF.R.S32.HI R5, RZ, 0x6, R5 ;  /* 0x00000006ff057819 */ /* 0x000fc80000011405 */
[----:B------:R-:W-:Y:S01]  /*5180*/  VIMNMX R20, R168, R5, PT ;  /* 0x00000005a8147248 */ /* 0x000fe20003fe0100 */
[----:B-1----:R-:W-:-:S05]  /*5190*/  @P1 IMAD.HI.U32 R7, R208, R7, RZ ;  /* 0x00000007d0071227 */ /* 0x002fca00078e00ff */
[----:B---3--:R-:W-:-:S05]  /*51a0*/  @P1 SHF.R.U32.HI R0, RZ, R4, R7 ;  /* 0x00000004ff001219 */ /* 0x008fca0000011607 */
        /* <DEDUP_REMOVED lines=13> */
.L_x_3388:
[----:B------:R-:W-:-:S13]  /*5280*/  ISETP.NE.AND P0, PT, R3, 0x1, PT ;  /* 0x000000010300780c */ /* 0x000fda0003f05270 */
[----:B------:R-:W1:Y:S02]  /*5290*/  @P0 LDC.64 R4, c[0x0][0xae0] ;  /* 0x0002b800ff040b82 */ /* 0x000e640000000a00 */
[----:B-1----:R-:W-:-:S05]  /*52a0*/  @P0 IMAD.HI.U32 R2, R169, R4, RZ ;  /* 0x00000004a9020227 */ /* 0x002fca00078e00ff */
[----:B------:R-:W-:-:S07]  /*52b0*/  @P0 SHF.R.U32.HI R169, RZ, R5, R2 ;  /* 0x00000005ffa90219 */ /* 0x000fce0000011602 */
.L_x_3389:
[----:B------:R-:W-:Y:S05]  /*52c0*/  BSYNC B0 ;  /* 0x0000000000007941 */ /* 0x000fea0003800000 */
.L_x_3387:
[----:B------:R-:W-:-:S05]  /*52d0*/  IMAD R3, R169, R3, RZ ;  /* 0x00000003a9037224 */ /* 0x000fca00078e02ff */
[----:B------:R-:W-:-:S07]  /*52e0*/  VIMNMX R0, R0, R3, !PT ;  /* 0x0000000300007248 */ /* 0x000fce0007fe0100 */
.L_x_3386:
[----:B------:R-:W-:Y:S02]  /*52f0*/  SHF.R.S32.HI R3, RZ, 0x1f, R0 ;  /* 0x0000001fff037819 */ /* 0x000fe40000011400 */
[----:B------:R-:W-:Y:S02]  /*5300*/  CS2R R150, SRZ ;  /* 0x0000000000967805 */ /* 0x000fe4000001ff00 */
[----:B------:R-:W-:Y:S02]  /*5310*/  PLOP3.LUT P0, PT, PT, PT, PT, 0x80, 0x0 ;  /* 0x000000000000781c */ /* 0x000fe40003f0f070 */
[----:B------:R-:W-:Y:S02]  /*5320*/  CS2R R148, SRZ ;  /* 0x0000000000947805 */ /* 0x000fe4000001ff00 */
[----:B------:R-:W-:Y:S01]  /*5330*/  LEA.HI R3, R3, R0, RZ, 0x6 ;  /* 0x0000000003037211 */ /* 0x000fe200078f30ff */
[----:B------:R-:W-:Y:S01]  /*5340*/  IMAD.MOV.U32 R0, RZ, RZ, RZ ;  /* 0x000000ffff007224 */ /* 0x000fe200078e00ff */
        /* <DEDUP_REMOVED lines=41> */
[----:B------:R-:W-:Y:S01]  /*55e0*/  CS2R R76, SRZ ;  /* 0x00000000004c7805 */ /* 0x000fe2000001ff00 */
[----:B------:R-:W-:Y:S01]  /*55f0*/  IMAD.MOV.U32 R75, RZ, RZ, RZ ;  /* 0x000000ffff4b7224 */ /* 0x000fe200078e00ff */
[----:B--2---:R-:W-:-:S02]  /*5600*/  CS2R R12, SRZ ;  /* 0x00000000000c7805 */ /* 0x004fc4000001ff00 */
        /* <DEDUP_REMOVED lines=15> */
[----:B0-----:R-:W-:Y:S02]  /*5700*/  CS2R R46, SRZ ;  /* 0x00000000002e7805 */ /* 0x001fe4000001ff00 */
[----:B------:R-:W-:Y:S01]  /*5710*/  CS2R R170, SRZ ;  /* 0x0000000000aa7805 */ /* 0x000fe2000001ff00 */
[----:B------:R-:W-:Y:S01]  /*5720*/  IMAD.MOV.U32 R43, RZ, RZ, RZ ;  /* 0x000000ffff2b7224 */ /* 0x000fe200078e00ff */
[----:B------:R-:W-:Y:S01]  /*5730*/  CS2R R28, SRZ ;  /* 0x00000000001c7805 */ /* 0x000fe2000001ff00 */
[----:B------:R-:W-:Y:S01]  /*5740*/  IMAD.MOV.U32 R172, RZ, RZ, RZ ;  /* 0x000000ffffac7224 */ /* 0x000fe200078e00ff */
[----:B----4-:R-:W-:Y:S01]  /*5750*/  CS2R R10, SRZ ;  /* 0x00000000000a7805 */ /* 0x010fe2000001ff00 */
[----:B------:R-:W-:Y:S01]  /*5760*/  IMAD.MOV.U32 R39, RZ, RZ, RZ ;  /* 0x000000ffff277224 */ /* 0x000fe200078e00ff */
[----:B------:R-:W-:Y:S01]  /*5770*/  CS2R R8, SRZ ;  /* 0x0000000000087805 */ /* 0x000fe2000001ff00 */
[----:B------:R-:W-:Y:S01]  /*5780*/  IMAD.MOV.U32 R35, RZ, RZ, RZ ;  /* 0x000000ffff237224 */ /* 0x000fe200078e00ff */
[----:B------:R-:W-:Y:S01]  /*5790*/  CS2R R6, SRZ ;  /* 0x0000000000067805 */ /* 0x000fe2000001ff00 */
[----:B------:R-:W-:Y:S01]  /*57a0*/  IMAD.MOV.U32 R31, RZ, RZ, RZ ;  /* 0x000000ffff1f7224 */ /* 0x000fe200078e00ff */
[----:B------:R-:W-:Y:S01]  /*57b0*/  CS2R R2, SRZ ;  /* 0x0000000000027805 */ /* 0x000fe2000001ff00 */
[----:B------:R-:W-:Y:S01]  /*57c0*/  IMAD.MOV.U32 R5, RZ, RZ, RZ ;  /* 0x000000ffff057224 */ /* 0x000fe200078e00ff */
[----:B------:R-:W-:Y:S06]  /*57d0*/  @!P1 BRA `(.L_x_3390) ;  /* 0x0000014800e89947 */ /* 0x000fec0003800000 */
[----:B-----5:R-:W0:Y:S01]  /*57e0*/  S2R R24, SR_TID.X ;  /* 0x0000000000187919 */ /* 0x020e220000002100 */
[----:B------:R-:W-:Y:S02]  /*57f0*/  IMAD.MOV.U32 R7, RZ, RZ, 0x40000040 ;  /* 0x40000040ff077424 */ /* 0x000fe400078e00ff */
[----:B------:R-:W-:Y:S01]  /*5800*/  IMAD.MOV.U32 R9, RZ, RZ, 0x40000040 ;  /* 0x40000040ff097424 */ /* 0x000fe200078e00ff */
[----:B------:R-:W-:Y:S01]  /*5810*/  BAR.SYNC.DEFER_BLOCKING 0xe, 0x100 ;  /* 0x0384000000007b1d */ /* 0x000fe20000010000 */
[----:B------:R-:W-:Y:S01]  /*5820*/  IMAD.MOV.U32 R11, RZ, RZ, 0x40000040 ;  /* 0x40000040ff0b7424 */ /* 0x000fe200078e00ff */
[----:B------:R-:W-:Y:S01]  /*5830*/  R2UR UR7, R7 ;  /* 0x00000000070772ca */ /* 0x000fe200000e0000 */
[----:B------:R-:W-:Y:S02]  /*5840*/  IMAD.MOV.U32 R7, RZ, RZ, 0x40000040 ;  /* 0x40000040ff077424 */ /* 0x000fe400078e00ff */
[----:B------:R-:W-:-:S05]  /*5850*/  IMAD.U32 R5, RZ, RZ, UR47 ;  /* 0x0000002fff057e24 */ /* 0x000fca000f8e00ff */
[----:B------:R-:W-:Y:S01]  /*5860*/  ISETP.NE.AND P2, PT, R5, 0x3, PT ;  /* 0x000000030500780c */ /* 0x000fe20003f45270 */
[----:B0-----:R-:W-:-:S05]  /*5870*/  VIADD R24, R24, 0xffffff80 ;  /* 0xffffff8018187836 */ /* 0x001fca0000000000 */
[----:B------:R-:W-:-:S04]  /*5880*/  SHF.R.S32.HI R21, RZ, 0x1f, R24 ;  /* 0x0000001fff157819 */ /* 0x000fc80000011418 */
[----:B------:R-:W-:Y:S02]  /*5890*/  LEA.HI R21, R21, R24, RZ, 0x7 ;  /* 0x0000001815157211 */ /* 0x000fe400078f38ff */
[----:B------:R-:W-:Y:S02]  /*58a0*/  WARPGROUP.ARRIVE ;  /* 0x00000000000079c5 */ /* 0x000fe40000000000 */
        /* <DEDUP_REMOVED lines=12> */
[----:B------:R-:W-:Y:S01]  /*5970*/  LOP3.LUT R0, R3, 0x3fff, RZ, 0xc0, !PT ;  /* 0x00003fff03007812 */ /* 0x000fe200078ec0ff */
[----:B------:R-:W-:Y:S01]  /*5980*/  IMAD.MOV.U32 R3, RZ, RZ, 0x40000040 ;  /* 0x40000040ff037424 */ /* 0x000fe200078e00ff */
[C---:B------:R-:W-:Y:S01]  /*5990*/  R2UR UR4, R2.reuse ;  /* 0x00000000020472ca */ /* 0x040fe200000e0000 */
[----:B------:R-:W-:Y:S01]  /*59a0*/  VIADD R10, R2, 0x2 ;  /* 0x00000002020a7836 */ /* 0x000fe20000000000 */
[----:B------:R-:W-:-:S02]  /*59b0*/  LOP3.LUT R0, R0, 0x2000000, RZ, 0xfc, !PT ;  /* 0x0200000000007812 */ /* 0x000fc400078efcff */
[----:B------:R-:W-:-:S03]  /*59c0*/  R2UR UR5, R3 ;  /* 0x00000000030572ca */ /* 0x000fc600000e0000 */
[----:B------:R-:W-:-:S04]  /*59d0*/  IMAD R6, R17, 0x1000, R0 ;  /* 0x0000100011067824 */ /* 0x000fc800078e0200 */
[C---:B------:R-:W-:Y:S01]  /*59e0*/  VIADD R8, R6.reuse, 0x80 ;  /* 0x0000008006087836 */ /* 0x040fe20000000000 */
[----:B------:R-:W-:-:S13]  /*59f0*/  R2UR UR6, R6 ;  /* 0x00000000060672ca */ /* 0x000fda00000e0000 */
        /* <DEDUP_REMOVED lines=36> */
.L_x_3391:
[----:B------:R-:W-:Y:S01]  /*5c40*/  IMAD R5, R17, 0x8, R16 ;  /* 0x0000000811057824 */ /* 0x000fe200078e0210 */
[----:B------:R-:W-:Y:S03]  /*5c50*/  BSSY B0, `(.L_x_3392) ;  /* 0x00000c1000007945 */ /* 0x000fe60003800000 */
[----:B------:R-:W-:-:S05]  /*5c60*/  VIADD R5, R5, 0x38860 ;  /* 0x0003886005057836 */ /* 0x000fca0000000000 */
[----:B------:R-:W-:-:S04]  /*5c70*/  PRMT R5, R188, 0x654, R5 ;  /* 0x00000654bc057816 */ /* 0x000fc80000000005 */
[----:B------:R0:W-:Y:S02]  /*5c80*/  SYNCS.ARRIVE.TRANS64.RED.A1T0 RZ, [R5+URZ], RZ ;  /* 0x000000ff05ff79a7 */ /* 0x0001e4000810043f */
[----:B0-----:R-:W-:-:S05]  /*5c90*/  VIADD R5, R20, 0xfffffffe ;  /* 0xfffffffe14057836 */ /* 0x001fca0000000000 */
[----:B------:R-:W-:-:S13]  /*5ca0*/  ISETP.GE.AND P0, PT, R5, R4, PT ;  /* 0x000000040500720c */ /* 0x000fda0003f06270 */
[----:B------:R-:W-:Y:S05]  /*5cb0*/  @!P0 BRA `(.L_x_3393) ;  /* 0x0000000800e88947 */ /* 0x000fea0003800000 */
.L_x_3395:
[----:B------:R-:W-:Y:S01]  /*5cc0*/  BAR.SYNC.DEFER_BLOCKING 0xe, 0x100 ;  /* 0x0384000000007b1d */ /* 0x000fe20000010000 */
[C---:B0-----:R-:W-:Y:S01]  /*5cd0*/  IMAD R13, R17.reuse, 0x40, R197 ;  /* 0x00000040110d7824 */ /* 0x041fe200078e02c5 */
[----:B------:R-:W-:Y:S01]  /*5ce0*/  R2UR UR4, R2 ;  /* 0x00000000020472ca */ /* 0x000fe200000e0000 */
[----:B------:R-:W-:Y:S01]  /*5cf0*/  VIADD R17, R17, 0x1 ;  /* 0x0000000111117836 */ /* 0x000fe20000000000 */
[----:B------:R-:W-:Y:S01]  /*5d00*/  R2UR UR5, R3 ;  /* 0x00000000030572ca */ /* 0x000fe200000e0000 */
[----:B------:R-:W-:Y:S01]  /*5d10*/  IMAD R13, R13, 0x4, R16 ;  /* 0x000000040d0d7824 */ /* 0x000fe200078e0210 */
[----:B------:R-:W-:Y:S01]  /*5d20*/  ISETP.GT.AND P1, PT, R5, R4, PT ;  /* 0x000000040500720c */ /* 0x000fe20003f24270 */
[----:B------:R-:W-:Y:S01]  /*5d30*/  IMAD.MOV.U32 R15, RZ, RZ, 0x40000040 ;  /* 0x40000040ff0f7424 */ /* 0x000fe200078e00ff */
[----:B------:R-:W-:Y:S01]  /*5d40*/  ISETP.NE.AND P0, PT, R17, 0x2, PT ;  /* 0x000000021100780c */ /* 0x000fe20003f05270 */
[----:B------:R-:W-:-:S03]  /*5d50*/  VIADD R5, R5, 0xffffffff ;  /* 0xffffffff05057836 */ /* 0x000fc60000000000 */
[----:B------:R-:W-:Y:S01]  /*5d60*/  SEL R17, R17, RZ, P0 ;  /* 0x000000ff11117207 */ /* 0x000fe20000000000 */
[----:B------:R-:W0:Y:S04]  /*5d70*/  LDS R12, [R13+0x38400] ;  /* 0x038400000d0c7984 */ /* 0x000e280000000800 */
[----:B------:R1:W2:Y:S02]  /*5d80*/  LDS R14, [R13+0x38420] ;  /* 0x038420000d0e7984 */ /* 0x0002a40000000800 */
[----:B-1----:R-:W-:-:S05]  /*5d90*/  IMAD.MOV.U32 R13, RZ, RZ, 0x40000040 ;  /* 0x40000040ff0d7424 */ /* 0x002fca00078e00ff */
[----:B------:R-:W-:Y:S01]  /*5da0*/  R2UR UR7, R13 ;  /* 0x000000000d0772ca */ /* 0x000fe200000e0000 */
[----:B------:R-:W-:Y:S02]  /*5db0*/  IMAD.MOV.U32 R13, RZ, RZ, 0x40000040 ;  /* 0x40000040ff0d7424 */ /* 0x000fe400078e00ff */
        /* <DEDUP_REMOVED lines=65> */
[-C--:B--2---:R-:W-:Y:S01]  /*61d0*/  FMUL.FTZ R26, R26, R14.reuse ;  /* 0x0000000e1a1a7220 */ /* 0x084fe20000410000 */
        /* <DEDUP_REMOVED lines=64> */
[----:B------:R-:W-:-:S05]  /*65e0*/  VIADD R14, R12, 0x80 ;  /* 0x000000800c0e7836 */ /* 0x000fca0000000000 */
[----:B------:R-:W-:-:S06]  /*65f0*/  WARPGROUP.ARRIVE ;  /* 0x00000000000079c5 */ /* 0x000fcc0000000000 */
        /* <DEDUP_REMOVED lines=23> */
[----:B------:R-:W-:Y:S02]  /*6770*/  R2UR UR5, R7 ;  /* 0x00000000070572ca */ /* 0x000fe400000e0000 */
[----:B------:R-:W-:-:S04]  /*6780*/  SEL R12, RZ, 0x1, P0 ;  /* 0x00000001ff0c7807 */ /* 0x000fc80000000000 */
[----:B------:R-:W-:Y:S01]  /*6790*/  LOP3.LUT R23, R23, R12, RZ, 0x3c, !PT ;  /* 0x0000000c17177212 */ /* 0x000fe200078e3cff */
[----:B------:R-:W-:Y:S02]  /*67a0*/  WARPGROUP.DEPBAR.LE gsb0, 0x0 ;  /* 0x00008000000079c5 */ /* 0x000fe40000010000 */
[----:B------:R-:W-:-:S12]  /*67b0*/  WARPGROUP.ARRIVE ;  /* 0x00000000000079c5 */ /* 0x000fd80000000000 */
[----:B------:R-:W-:Y:S03]  /*67c0*/  HGMMA.64x256x16.F32 R24, gdesc[UR4].tnspB, R24, gsb0 ;  /* 0x43e00000041879f0 */ /* 0x000fe60008000818 */
[----:B------:R-:W-:Y:S02]  /*67d0*/  WARPGROUP.DEPBAR.LE gsb0, 0x0 ;  /* 0x00008000000079c5 */ /* 0x000fe40000010000 */
[----:B------:R-:W-:Y:S06]  /*67e0*/  BAR.ARV 0xf, 0x100 ;  /* 0x03c4000000007b1d */ /* 0x000fec0000002000 */
[----:B------:R-:W-:Y:S05]  /*67f0*/  @!P2 BRA `(.L_x_3394) ;  /* 0x000000000004a947 */ /* 0x000fea0003800000 */
[----:B------:R-:W-:Y:S01]  /*6800*/  BPT.TRAP 0x1 ;  /* 0x000000040000795c */ /* 0x000fe20000300000 */
.L_x_3394:
[----:B------:R-:W-:-:S04]  /*6810*/  IMAD R12, R17, 0x8, R16 ;  /* 0x00000008110c7824 */ /* 0x000fc800078e0210 */
[----:B------:R-:W-:-:S05]  /*6820*/  VIADD R13, R12, 0x38860 ;  /* 0x000388600c0d7836 */ /* 0x000fca0000000000 */
[----:B------:R-:W-:-:S04]  /*6830*/  PRMT R13, R188, 0x654, R13 ;  /* 0x00000654bc0d7816 */ /* 0x000fc8000000000d */
[----:B------:R0:W-:Y:S01]  /*6840*/  SYNCS.ARRIVE.TRANS64.RED.A1T0 RZ, [R13+URZ], RZ ;  /* 0x000000ff0dff79a7 */ /* 0x0001e2000810043f */
[----:B------:R-:W-:Y:S05]  /*6850*/  @P1 BRA `(.L_x_3395) ;  /* 0xfffffff400181947 */ /* 0x000fea000383ffff */
.L_x_3393:
[----:B------:R-:W-:Y:S05]  /*6860*/  BSYNC B0 ;  /* 0x0000000000007941 */ /* 0x000fea0003800000 */
.L_x_3392:
[----:B------:R-:W-:Y:S01]  /*6870*/  BAR.SYNC.DEFER_BLOCKING 0xe, 0x100 ;  /* 0x0384000000007b1d */ /* 0x000fe20000010000 */
[C---:B------:R-:W-:Y:S01]  /*6880*/  IMAD R3, R17.reuse, 0x40, R197 ;  /* 0x0000004011037824 */ /* 0x040fe200078e02c5 */
[----:B------:R-:W-:Y:S01]  /*6890*/  PLOP3.LUT P0, PT, PT, PT, PT, 0x8, 0x0 ;  /* 0x000000000000781c */ /* 0x000fe20003f0e170 */
[----:B------:R-:W-:Y:S02]  /*68a0*/  VIADD R17, R17, 0x1 ;  /* 0x0000000111117836 */ /* 0x000fe40000000000 */
[----:B------:R-:W-:-:S03]  /*68b0*/  IMAD R3, R3, 0x4, R16 ;  /* 0x0000000403037824 */ /* 0x000fc600078e0210 */
[----:B------:R-:W-:-:S04]  /*68c0*/  ISETP.NE.AND P1, PT, R17, 0x2, PT ;  /* 0x000000021100780c */ /* 0x000fc80003f25270 */
[----:B------:R-:W-:Y:S01]  /*68d0*/  SEL R17, R17, RZ, P1 ;  /* 0x000000ff11117207 */ /* 0x000fe20000800000 */
[----:B------:R-:W1:Y:S04]  /*68e0*/  LDS R2, [R3+0x38400] ;  /* 0x0384000003027984 */ /* 0x000e680000000800 */
[----:B------:R-:W2:Y:S01]  /*68f0*/  LDS R0, [R3+0x38420] ;  /* 0x0384200003007984 */ /* 0x000ea20000000800 */
        /* <DEDUP_REMOVED lines=65> */
[-C--:B--2---:R-:W-:Y:S01]  /*6d10*/  FMUL.FTZ R5, R26, R0.reuse ;  /* 0x000000001a057220 */ /* 0x084fe20000410000 */
        /* <DEDUP_REMOVED lines=68> */
.L_x_3381:
        /* <DEDUP_REMOVED lines=23> */
.L_x_3398:
[----:B------:R-:W-:-:S13]  /*72d0*/  ISETP.NE.AND P0, PT, R3, 0x1, PT ;  /* 0x000000010300780c */ /* 0x000fda0003f05270 */
[----:B------:R-:W1:Y:S02]  /*72e0*/  @P0 LDC.64 R4, c[0x0][0xae0] ;  /* 0x0002b800ff040b82 */ /* 0x000e640000000a00 */
[----:B-1----:R-:W-:-:S05]  /*72f0*/  @P0 IMAD.HI.U32 R4, R0, R4, RZ ;  /* 0x0000000400040227 */ /* 0x002fca00078e00ff */
[----:B------:R-:W-:-:S07]  /*7300*/  @P0 SHF.R.U32.HI R0, RZ, R5, R4 ;  /* 0x00000005ff000219 */ /* 0x000fce0000011604 */
.L_x_3399:
[----:B------:R-:W-:Y:S05]  /*7310*/  BSYNC B0 ;  /* 0x0000000000007941 */ /* 0x000fea0003800000 */
.L_x_3397:
[----:B------:R-:W-:-:S05]  /*7320*/  IMAD R5, R0, R3, R3 ;  /* 0x0000000300057224 */ /* 0x000fca00078e0203 */
[----:B------:R-:W-:-:S07]  /*7330*/  VIMNMX R2, R2, R5, PT ;  /* 0x0000000502027248 */ /* 0x000fce0003fe0100 */
.L_x_3396:
        /* <DEDUP_REMOVED lines=24> */
.L_x_3402:
[----:B------:R-:W-:-:S13]  /*74c0*/  ISETP.NE.AND P0, PT, R3, 0x1, PT ;  /* 0x000000010300780c */ /* 0x000fda0003f05270 */
[----:B------:R-:W1:Y:S02]  /*74d0*/  @P0 LDC.64 R6, c[0x0][0xae0] ;  /* 0x0002b800ff060b82 */ /* 0x000e640000000a00 */
[----:B-1----:R-:W-:-:S05]  /*74e0*/  @P0 IMAD.HI.U32 R2, R0, R6, RZ ;  /* 0x0000000600020227 */ /* 0x002fca00078e00ff */
[----:B------:R-:W-:-:S07]  /*74f0*/  @P0 SHF.R.U32.HI R0, RZ, R7, R2 ;  /* 0x00000007ff000219 */ /* 0x000fce0000011602 */
.L_x_3403:
[----:B------:R-:W-:Y:S05]  /*7500*/  BSYNC B0 ;  /* 0x0000000000007941 */ /* 0x000fea0003800000 */
.L_x_3401:
[----:B------:R-:W-:-:S05]  /*7510*/  IMAD R3, R0, R3, RZ ;  /* 0x0000000300037224 */ /* 0x000fca00078e02ff */
[----:B------:R-:W-:-:S07]  /*7520*/  VIMNMX R4, R4, R3, !PT ;  /* 0x0000000304047248 */ /* 0x000fce0007fe0100 */
.L_x_3400:
        /* <DEDUP_REMOVED lines=16> */
[----:B------:R-:W-:Y:S01]  /*7630*/  ISETP.GT.AND P1, PT, R168, R5, PT ;  /* 0x00000005a800720c */ /* 0x000fe20003f24270 */
[----:B------:R1:W-:Y:S01]  /*7640*/  STL [R1+0x14], R5 ;  /* 0x0000140501007387 */ /* 0x0003e20000100800 */
        /* <DEDUP_REMOVED lines=60> */
[----:B-1----:R-:W-:Y:S01]  /*7a10*/  IMAD.MOV.U32 R5, RZ, RZ, RZ ;  /* 0x000000ffff057224 */ /* 0x002fe200078e00ff */
[----:B------:R-:W-:Y:S06]  /*7a20*/  @!P1 BRA `(.L_x_3390) ;  /* 0x0000012800549947 */ /* 0x000fec0003800000 */
        /* <DEDUP_REMOVED lines=34> */
.L_x_3405:
[----:B------:R-:W-:Y:S05]  /*7c50*/  BSYNC B6 ;  /* 0x0000000000067941 */ /* 0x000fea0003800000 */
.L_x_3404:
        /* <DEDUP_REMOVED lines=13> */
.L_x_3409:
[----:B-1----:R1:W2:Y:S02]  /*7d30*/  SYNCS.PHASECHK.TRANS64.TRYWAIT P0, [R16+URZ+0x38800], R3 ;  /* 0x03880003100075a7 */ /* 0x0022a4000800017f */
[----:B--2---:R-:W-:Y:S05]  /*7d40*/  @!P0 NANOSLEEP.SYNCS 0x989680 ;  /* 0x009896800000895d */ /* 0x004fea0003900000 */
[----:B------:R-:W2:Y:S02]  /*7d50*/  @!P0 SYNCS.PHASECHK.TRANS64 P0, [R16+URZ+0x38800], R3 ;  /* 0x03880003100085a7 */ /* 0x000ea4000800007f */
[----:B--2---:R-:W-:Y:S05]  /*7d60*/  @!P0 BRA `(.L_x_3409) ;  /* 0xfffffffc00f08947 */ /* 0x004fea000383ffff */
.L_x_3408:
[----:B------:R-:W-:Y:S05]  /*7d70*/  BSYNC B0 ;  /* 0x0000000000007941 */ /* 0x000fea0003800000 */
.L_x_3407:
[----:B------:R-:W-:Y:S05]  /*7d80*/  BRA `(.L_x_3410) ;  /* 0x0000002c00647947 */ /* 0x000fea0003800000 */
.L_x_3406:
        /* <DEDUP_REMOVED lines=31> */
.L_x_3412:
[----:B------:R-:W-:Y:S05]  /*7f80*/  BSYNC B6 ;  /* 0x0000000000067941 */ /* 0x000fea0003800000 */
.L_x_3411:
        /* <DEDUP_REMOVED lines=19> */
[----:B------:R-:W-:Y:S02]  /*80c0*/  IMAD R7, R2, 0x20, R34 ;  /* 0x0000002002077824 */ /* 0x000fe400078e0222 */
[----:B------:R-:W-:Y:S02]  /*80d0*/  IMAD.MOV.U32 R2, RZ, RZ, R24 ;  /* 0x000000ffff027224 */ /* 0x000fe400078e0018 */
[----:B0-----:R-:W-:-:S05]  /*80e0*/  @P0 IMAD.HI.U32 R0, R7, R0, RZ ;  /* 0x0000000007000227 */ /* 0x001fca00078e00ff */
[----:B-1----:R-:W-:Y:S01]  /*80f0*/  @P0 SHF.R.U32.HI R7, RZ, R3, R0 ;  /* 0x00000003ff070219 */ /* 0x002fe20000011600 */
[----:B------:R-:W-:-:S03]  /*8100*/  IMAD.MOV.U32 R3, RZ, RZ, R31 ;  /* 0x000000ffff037224 */ /* 0x000fc600078e001f */
[----:B------:R-:W-:Y:S01]  /*8110*/  SHF.R.S32.HI R0, RZ, 0x1f, R7 ;  /* 0x0000001fff007819 */ /* 0x000fe20000011407 */
[----:B------:R-:W-:-:S04]  /*8120*/  IMAD.WIDE.U32 R4, R7, UR4, R4 ;  /* 0x0000000407047c25 */ /* 0x000fc8000f8e0004 */
[C---:B------:R-:W-:Y:S02]  /*8130*/  IMAD R6, R0.reuse, UR4, RZ ;  /* 0x0000000400067c24 */ /* 0x040fe4000f8e02ff */
[----:B------:R-:W-:Y:S02]  /*8140*/  IMAD R0, R0, UR6, RZ ;  /* 0x0000000600007c24 */ /* 0x000fe4000f8e02ff */
[C---:B------:R-:W-:Y:S01]  /*8150*/  IMAD R9, R7.reuse, UR5, R6 ;  /* 0x0000000507097c24 */ /* 0x040fe2000f8e0206 */
[----:B------:R-:W-:Y:S01]  /*8160*/  ULDC.64 UR4, c[0x0][0x3e8] ;  /* 0x0000fa0000047ab9 */ /* 0x000fe20000000a00 */
[----:B------:R-:W-:-:S04]  /*8170*/  IMAD.WIDE.U32 R2, R7, UR6, R2 ;  /* 0x0000000607027c25 */ /* 0x000fc8000f8e0002 */
[----:B------:R-:W-:Y:S01]  /*8180*/  IMAD R7, R7, UR7, R0 ;  /* 0x0000000707077c24 */ /* 0x000fe2000f8e0200 */
[----:B------:R-:W-:Y:S01]  /*8190*/  ULDC.64 UR6, c[0x0][0x400] ;  /* 0x0001000000067ab9 */ /* 0x000fe20000000a00 */
[----:B------:R-:W-:Y:S01]  /*81a0*/  IMAD.IADD R5, R5, 0x1, R9 ;  /* 0x0000000105057824 */ /* 0x000fe200078e0209 */
[----:B------:R-:W-:Y:S01]  /*81b0*/  LEA R0, P0, R4, UR4, 0x1 ;  /* 0x0000000404007c11 */ /* 0x000fe2000f8008ff */
[----:B------:R-:W-:Y:S01]  /*81c0*/  IMAD.IADD R7, R3, 0x1, R7 ;  /* 0x0000000103077824 */ /* 0x000fe200078e0207 */
[----:B------:R-:W-:Y:S01]  /*81d0*/  LEA R6, P1, R2, UR6, 0x1 ;  /* 0x0000000602067c11 */ /* 0x000fe2000f8208ff */
[----:B------:R-:W-:Y:S01]  /*81e0*/  UMOV UR4, 0xffffffff ;  /* 0xffffffff00047882 */ /* 0x000fe20000000000 */
[----:B------:R-:W-:Y:S02]  /*81f0*/  LEA.HI.X R4, R4, UR5, R5, 0x1, P0 ;  /* 0x0000000504047c11 */ /* 0x000fe400080f0c05 */
[----:B------:R-:W-:Y:S01]  /*8200*/  LEA.HI.X R7, R2, UR7, R7, 0x1, P1 ;  /* 0x0000000702077c11 */ /* 0x000fe200088f0c07 */
[----:B------:R-:W-:Y:S08]  /*8210*/  BRA.DIV UR4, `(.L_x_3415) ;  /* 0x000001e604087947 */ /* 0x000ff0000b800000 */
[----:B------:R0:W1:Y:S04]  /*8220*/  SHFL.IDX PT, R3, R4, RZ, 0x1c1f ;  /* 0x001c1fff04037589 */ /* 0x00006800000e0000 */
[----:B------:R0:W2:Y:S04]  /*8230*/  SHFL.IDX PT, R2, R0, RZ, 0x1c1f ;  /* 0x001c1fff00027589 */ /* 0x0000a800000e0000 */
[----:B------:R0:W3:Y:S04]  /*8240*/  SHFL.IDX PT, R5, R7, RZ, 0x1c1f ;  /* 0x001c1fff07057589 */ /* 0x0000e800000e0000 */
[----:B------:R0:W4:Y:S02]  /*8250*/  SHFL.IDX PT, R14, R6, RZ, 0x1c1f ;  /* 0x001c1fff060e7589 */ /* 0x00012400000e0000 */
.L_x_3711:
        /* <DEDUP_REMOVED lines=10> */
[----:B------:R-:W-:Y:S02]  /*8300*/  CS2R R28, SRZ ;  /* 0x00000000001c7805 */ /* 0x000fe4000001ff00 */
[----:B------:R-:W-:Y:S02]  /*8310*/  ISETP.GE.AND P3, PT, R216, UR4, PT ;  /* 0x00000004d8007c0c */ /* 0x000fe4000bf66270 */
[----:B------:R-:W-:Y:S01]  /*8320*/  ISETP.GE.AND P2, PT, R192, UR4, PT ;  /* 0x00000004c0007c0c */ /* 0x000fe2000bf46270 */
[----:B---3--:R-:W-:-:S10]  /*8330*/  IMAD.MOV.U32 R15, RZ, RZ, R5 ;  /* 0x000000ffff0f7224 */ /* 0x008fd400078e0005 */
[----:B------:R-:W-:Y:S02]  /*8340*/  @!P3 IMAD.SHL.U32 R13, R216, 0x2, RZ ;  /* 0x00000002d80db824 */ /* 0x000fe400078e00ff */
[----:B-12---:R-:W-:-:S03]  /*8350*/  @!P2 IMAD.WIDE R8, R192, 0x2, R2 ;  /* 0x00000002c008a825 */ /* 0x006fc600078e0202 */
[-C--:B------:R-:W-:Y:S02]  /*8360*/  @!P3 IADD3 R2, P0, R2, R13.reuse, RZ ;  /* 0x0000000d0202b210 */ /* 0x080fe40007f1e0ff */
[----:B----4-:R-:W-:Y:S02]  /*8370*/  @!P3 IADD3 R12, P1, R14, R13, RZ ;  /* 0x0000000d0e0cb210 */ /* 0x010fe40007f3e0ff */
[----:B------:R-:W-:Y:S02]  /*8380*/  CS2R R26, SRZ ;  /* 0x00000000001a7805 */ /* 0x000fe4000001ff00 */
[----:B------:R-:W-:Y:S01]  /*8390*/  CS2R R20, SRZ ;  /* 0x0000000000147805 */ /* 0x000fe2000001ff00 */
[----:B------:R1:W5:Y:S01]  /*83a0*/  @!P2 LD.E.64 R28, desc[UR50][R8.64] ;  /* 0x00000032081ca980 */ /* 0x000362000c101b00 */
[----:B------:R-:W-:Y:S01]  /*83b0*/  @!P3 SHF.L.U64.HI R24, R216, 0x1, R10 ;  /* 0x00000001d818b819 */ /* 0x000fe2000001020a */
[----:B------:R-:W-:-:S04]  /*83c0*/  @!P2 IMAD.WIDE R10, R192, 0x2, R14 ;  /* 0x00000002c00aa825 */ /* 0x000fc800078e020e */
[--C-:B------:R-:W-:Y:S01]  /*83d0*/  @!P3 IMAD.X R3, R3, 0x1, R24.reuse, P0 ;  /* 0x000000010303b824 */ /* 0x100fe200000e0618 */
[----:B------:R1:W5:Y:S01]  /*83e0*/  @!P2 LD.E.64 R26, desc[UR50][R10.64] ;  /* 0x000000320a1aa980 */ /* 0x000362000c101b00 */
[----:B------:R-:W-:Y:S01]  /*83f0*/  @!P3 IMAD.X R13, R5, 0x1, R24, P1 ;  /* 0x00000001050db824 */ /* 0x000fe200008e0618 */
[----:B------:R-:W-:Y:S02]  /*8400*/  CS2R R24, SRZ ;  /* 0x0000000000187805 */ /* 0x000fe4000001ff00 */
[----:B------:R1:W5:Y:S04]  /*8410*/  @!P3 LD.E.64 R20, desc[UR50][R2.64] ;  /* 0x000000320214b980 */ /* 0x000368000c101b00 */
[----:B------:R1:W5:Y:S02]  /*8420*/  @!P3 LD.E.64 R24, desc[UR50][R12.64] ;  /* 0x000000320c18b980 */ /* 0x000364000c101b00 */
.L_x_3417:
[----:B------:R-:W-:Y:S05]  /*8430*/  BSYNC B1 ;  /* 0x0000000000017941 */ /* 0x000fea0003800000 */
.L_x_3416:
[----:B-1---5:R-:W-:Y:S01]  /*8440*/  IMAD.MOV.U32 R3, RZ, RZ, R27 ;  /* 0x000000ffff037224 */ /* 0x022fe200078e001b */
[----:B------:R-:W-:Y:S01]  /*8450*/  UMOV UR4, 0xffffffff ;  /* 0xffffffff00047882 */ /* 0x000fe20000000000 */
[----:B---3--:R-:W-:Y:S02]  /*8460*/  IMAD.MOV.U32 R5, RZ, RZ, R24 ;  /* 0x000000ffff057224 */ /* 0x008fe400078e0018 */
[----:B------:R-:W-:Y:S02]  /*8470*/  IMAD.MOV.U32 R8, RZ, RZ, R25 ;  /* 0x000000ffff087224 */ /* 0x000fe400078e0019 */
[----:B--2---:R-:W-:Y:S01]  /*8480*/  IMAD.MOV.U32 R2, RZ, RZ, R26 ;  /* 0x000000ffff027224 */ /* 0x004fe200078e001a */
[----:B------:R-:W-:Y:S01]  /*8490*/  PRMT R40, R3, 0x5410, R5 ;  /* 0x0000541003287816 */ /* 0x000fe20000000005 */
[----:B------:R-:W-:Y:S01]  /*84a0*/  IMAD.MOV.U32 R5, RZ, RZ, R20 ;  /* 0x000000ffff057224 */ /* 0x000fe200078e0014 */
[----:B------:R-:W-:Y:S01]  /*84b0*/  PRMT R42, R8, 0x7610, R42 ;  /* 0x00007610082a7816 */ /* 0x000fe2000000002a */
[----:B------:R-:W-:Y:S01]  /*84c0*/  IMAD.MOV.U32 R8, RZ, RZ, R21 ;  /* 0x000000ffff087224 */ /* 0x000fe200078e0015 */
[----:B------:R-:W-:Y:S01]  /*84d0*/  PRMT R36, R2, 0x7610, R36 ;  /* 0x0000761002247816 */ /* 0x000fe20000000024 */
[----:B------:R-:W-:-:S02]  /*84e0*/  IMAD.MOV.U32 R2, RZ, RZ, R28 ;  /* 0x000000ffff027224 */ /* 0x000fc400078e001c */
[----:B------:R-:W-:Y:S01]  /*84f0*/  IMAD.MOV.U32 R3, RZ, RZ, R29 ;  /* 0x000000ffff037224 */ /* 0x000fe200078e001d */
[----:B------:R-:W-:Y:S02]  /*8500*/  PRMT R43, R5, 0x5410, R8 ;  /* 0x00005410052b7816 */ /* 0x000fe40000000008 */
[----:B------:R-:W-:Y:S02]  /*8510*/  CS2R R8, SRZ ;  /* 0x0000000000087805 */ /* 0x000fe4000001ff00 */
[----:B------:R-:W-:Y:S02]  /*8520*/  PRMT R36, R36, 0x5410, R2 ;  /* 0x0000541024247816 */ /* 0x000fe40000000002 */
[----:B------:R-:W-:Y:S01]  /*8530*/  PRMT R42, R42, 0x5410, R3 ;  /* 0x000054102a2a7816 */ /* 0x000fe20000000003 */
[----:B------:R-:W-:Y:S06]  /*8540*/  BRA.DIV UR4, `(.L_x_3418) ;  /* 0x000001e204ac7947 */ /* 0x000fec000b800000 */
[----:B------:R1:W2:Y:S04]  /*8550*/  SHFL.IDX PT, R3, R4, 0x1, 0x1c1f ;  /* 0x003c1f0004037f89 */ /* 0x0002a800000e0000 */
[----:B------:R1:W3:Y:S04]  /*8560*/  SHFL.IDX PT, R2, R0, 0x1, 0x1c1f ;  /* 0x003c1f0000027f89 */ /* 0x0002e800000e0000 */
[----:B------:R1:W0:Y:S04]  /*8570*/  SHFL.IDX PT, R5, R7, 0x1, 0x1c1f ;  /* 0x003c1f0007057f89 */ /* 0x00022800000e0000 */
[----:B----4-:R1:W4:Y:S02]  /*8580*/  SHFL.IDX PT, R14, R6, 0x1, 0x1c1f ;  /* 0x003c1f00060e7f89 */ /* 0x01032400000e0000 */
.L_x_3717:
[----:B01----:R-:W5:Y:S01]  /*8590*/  LDL R4, [R1+0x58] ;  /* 0x0000580001047983 */ /* 0x003f620000100800 */
[----:B------:R-:W-:Y:S01]  /*85a0*/  VIADD R34, R34, 0x20 ;  /* 0x0000002022227836 */ /* 0x000fe20000000000 */
[----:B------:R-:W-:Y:S01]  /*85b0*/  BSSY B1, `(.L_x_3419) ;  /* 0x0000020000017945 */ /* 0x000fe20003800000 */
[----:B------:R-:W-:Y:S02]  /*85c0*/  CS2R R10, SRZ ;  /* 0x00000000000a7805 */ /* 0x000fe4000001ff00 */
[----:B------:R-:W-:Y:S02]  /*85d0*/  CS2R R30, SRZ ;  /* 0x00000000001e7805 */ /* 0x000fe4000001ff00 */
[----:B------:R-:W-:Y:S02]  /*85e0*/  CS2R R12, SRZ ;  /* 0x00000000000c7805 */ /* 0x000fe4000001ff00 */
[----:B------:R-:W-:Y:S01]  /*85f0*/  ISETP.GE.AND P0, PT, R34, R37, PT ;  /* 0x000000252200720c */ /* 0x000fe20003f06270 */
[----:B------:R-:W-:Y:S01]  /*8600*/  IMAD.SHL.U32 R34, R209, 0x40, RZ ;  /* 0x00000040d1227824 */ /* 0x000fe200078e00ff */
[----:B-----5:R-:W-:-:S04]  /*8610*/  LEA.HI R0, R4, R4, RZ, 0x1 ;  /* 0x0000000404007211 */ /* 0x020fc800078f08ff */
[----:B------:R-:W-:-:S05]  /*8620*/  LOP3.LUT R0, R0, 0xfffffffe, RZ, 0xc0, !PT ;  /* 0xfffffffe00007812 */ /* 0x000fca00078ec0ff */
[----:B------:R-:W-:-:S05]  /*8630*/  IMAD.IADD R56, R4, 0x1, -R0 ;  /* 0x0000000104387824 */ /* 0x000fca00078e0a00 */
[----:B------:R-:W-:Y:S01]  /*8640*/  SHF.L.U32 R35, R56, 0x1f, RZ ;  /* 0x0000001f38237819 */ /* 0x000fe200000006ff */
[----:B------:R-:W-:Y:S06]  /*8650*/  @P0 BRA `(.L_x_3420) ;  /* 0x0000000000540947 */ /* 0x000fec0003800000 */
[----:B------:R-:W4:Y:S01]  /*8660*/  LDL R4, [R1+0x5c] ;  /* 0x00005c0001047983 */ /* 0x000f220000100800 */
[----:B------:R-:W-:Y:S01]  /*8670*/  ULDC UR4, c[0x0][0x3f4] ;  /* 0x0000fd0000047ab9 */ /* 0x000fe20000000800 */
[----:B------:R-:W-:Y:S02]  /*8680*/  CS2R R30, SRZ ;  /* 0x00000000001e7805 */ /* 0x000fe4000001ff00 */
[----:B------:R-:W-:Y:S02]  /*8690*/  ISETP.GE.AND P3, PT, R216, UR4, PT ;  /* 0x00000004d8007c0c */ /* 0x000fe4000bf66270 */
[----:B------:R-:W-:Y:S01]  /*86a0*/  ISETP.GE.AND P2, PT, R192, UR4, PT ;  /* 0x00000004c0007c0c */ /* 0x000fe2000bf46270 */
[----:B------:R-:W-:Y:S01]  /*86b0*/  IMAD.MOV.U32 R15, RZ, RZ, R5 ;  /* 0x000000ffff0f7224 */ /* 0x000fe200078e0005 */
[----:B------:R-:W-:-:S09]  /*86c0*/  CS2R R8, SRZ ;  /* 0x0000000000087805 */ /* 0x000fd2000001ff00 */
[----:B------:R-:W-:Y:S02]  /*86d0*/  @!P3 IMAD.SHL.U32 R7, R216, 0x2, RZ ;  /* 0x00000002d807b824 */ /* 0x000fe400078e00ff */
[----:B--23--:R-:W-:-:S03]  /*86e0*/  @!P2 IMAD.WIDE R32, R192, 0x2, R2 ;  /* 0x00000002c020a825 */ /* 0x00cfc600078e0202 */
[-C--:B------:R-:W-:Y:S02]  /*86f0*/  @!P3 IADD3 R2, P0, R2, R7.reuse, RZ ;  /* 0x000000070202b210 */ /* 0x080fe40007f1e0ff */
[----:B------:R-:W-:Y:S02]  /*8700*/  CS2R R12, SRZ ;  /* 0x00000000000c7805 */ /* 0x000fe4000001ff00 */
[----:B------:R-:W-:Y:S01]  /*8710*/  CS2R R10, SRZ ;  /* 0x00000000000a7805 */ /* 0x000fe2000001ff00 */
[----:B------:R0:W5:Y:S01]  /*8720*/  @!P2 LD.E.64 R30, desc[UR50][R32.64] ;  /* 0x00000032201ea980 */ /* 0x000162000c101b00 */
[----:B----4-:R-:W-:Y:S02]  /*8730*/  @!P3 SHF.L.U64.HI R0, R216, 0x1, R4 ;  /* 0x00000001d800b819 */ /* 0x010fe40000010204 */
[----:B------:R-:W-:Y:S01]  /*8740*/  @!P3 IADD3 R4, P1, R14, R7, RZ ;  /* 0x000000070e04b210 */ /* 0x000fe20007f3e0ff */
[----:B------:R-:W-:-:S04]  /*8750*/  @!P2 IMAD.WIDE R6, R192, 0x2, R14 ;  /* 0x00000002c006a825 */ /* 0x000fc800078e020e */
[--C-:B------:R-:W-:Y:S01]  /*8760*/  @!P3 IMAD.X R3, R3, 0x1, R0.reuse, P0 ;  /* 0x000000010303b824 */ /* 0x100fe200000e0600 */
[----:B------:R0:W5:Y:S01]  /*8770*/  @!P2 LD.E.64 R8, desc[UR50][R6.64] ;  /* 0x000000320608a980 */ /* 0x000162000c101b00 */
[----:B------:R-:W-:-:S03]  /*8780*/  @!P3 IMAD.X R5, R5, 0x1, R0, P1 ;  /* 0x000000010505b824 */ /* 0x000fc600008e0600 */
[----:B------:R0:W5:Y:S04]  /*8790*/  @!P3 LD.E.64 R12, desc[UR50][R2.64] ;  /* 0x00000032020cb980 */ /* 0x000168000c101b00 */
[----:B------:R0:W5:Y:S02]  /*87a0*/  @!P3 LD.E.64 R10, desc[UR50][R4.64] ;  /* 0x00000032040ab980 */ /* 0x000164000c101b00 */
.L_x_3420:
[----:B------:R-:W-:Y:S05]  /*87b0*/  BSYNC B1 ;  /* 0x0000000000017941 */ /* 0x000fea0003800000 */
.L_x_3419:
[----:B0-----:R-:W0:Y:S01]  /*87c0*/  S2R R7, SR_TID.X ;  /* 0x0000000000077919 */ /* 0x001e220000002100 */
[----:B------:R-:W1:Y:S01]  /*87d0*/  SYNCS.PHASECHK.TRANS64.TRYWAIT P0, [R16+URZ+0x38800], R35 ;  /* 0x03880023100075a7 */ /* 0x000e62000800017f */
[----:B--2---:R-:W-:Y:S01]  /*87e0*/  LOP3.LUT R3, R34, 0x1c0, RZ, 0xc0, !PT ;  /* 0x000001c022037812 */ /* 0x004fe200078ec0ff */
[----:B---3-5:R-:W-:Y:S01]  /*87f0*/  IMAD.MOV.U32 R2, RZ, RZ, R8 ;  /* 0x000000ffff027224 */ /* 0x028fe200078e0008 */
[----:B------:R-:W-:Y:S01]  /*8800*/  VIADDMNMX R41, R37, -R208, 0x40, PT ;  /* 0x0000004025297446 */ /* 0x000fe200038009d0 */
[----:B------:R-:W-:Y:S01]  /*8810*/  IMAD.MOV.U32 R5, RZ, RZ, R30 ;  /* 0x000000ffff057224 */ /* 0x000fe200078e001e */
[----:B------:R-:W-:Y:S01]  /*8820*/  LOP3.LUT R0, R3, 0x18, R18, 0xf8, !PT ;  /* 0x0000001803007812 */ /* 0x000fe200078ef812 */
[----:B------:R-:W-:Y:S01]  /*8830*/  IMAD.MOV.U32 R4, RZ, RZ, R11 ;  /* 0x000000ffff047224 */ /* 0x000fe200078e000b */
[----:B------:R-:W-:Y:S01]  /*8840*/  SHF.R.U32.HI R3, RZ, 0x3, R3 ;  /* 0x00000003ff037819 */ /* 0x000fe20000011603 */
[----:B------:R-:W-:Y:S01]  /*8850*/  BSSY B1, `(.L_x_3421) ;  /* 0x0000017000017945 */ /* 0x000fe20003800000 */
[----:B------:R-:W-:Y:S01]  /*8860*/  PRMT R44, R2, 0x7610, R44 ;  /* 0x00007610022c7816 */ /* 0x000fe2000000002c */
[----:B------:R-:W-:Y:S01]  /*8870*/  IMAD.MOV.U32 R2, RZ, RZ, R9 ;  /* 0x000000ffff027224 */ /* 0x000fe200078e0009 */
[----:B------:R-:W-:Y:S01]  /*8880*/  LOP3.LUT R0, R0, R3, RZ, 0x3c, !PT ;  /* 0x0000000300007212 */ /* 0x000fe200078e3cff */
[----:B------:R-:W-:Y:S01]  /*8890*/  IMAD.MOV.U32 R3, RZ, RZ, R10 ;  /* 0x000000ffff037224 */ /* 0x000fe200078e000a */
[----:B------:R-:W-:-:S02]  /*88a0*/  LOP3.LUT P2, RZ, R209, 0x4, RZ, 0xc0, !PT ;  /* 0x00000004d1ff7812 */ /* 0x000fc4000784c0ff */
[----:B------:R-:W-:Y:S02]  /*88b0*/  PRMT R44, R44, 0x5410, R2 ;  /* 0x000054102c2c7816 */ /* 0x000fe40000000002 */
[----:B------:R-:W-:Y:S02]  /*88c0*/  PRMT R45, R3, 0x5410, R5 ;  /* 0x00005410032d7816 */ /* 0x000fe40000000005 */
[----:B------:R-:W-:Y:S01]  /*88d0*/  PRMT R3, R4, 0x7610, R3 ;  /* 0x0000761004037816 */ /* 0x000fe20000000003 */
[----:B------:R-:W-:Y:S01]  /*88e0*/  IMAD.MOV.U32 R4, RZ, RZ, R12 ;  /* 0x000000ffff047224 */ /* 0x000fe200078e000c */
[----:B------:R-:W-:Y:S01]  /*88f0*/  ISETP.GE.AND P1, PT, R190, R41, PT ;  /* 0x00000029be00720c */ /* 0x000fe20003f26270 */
[----:B0-----:R-:W-:-:S05]  /*8900*/  VIADD R7, R7, 0xffffff80 ;  /* 0xffffff8007077836 */ /* 0x001fca0000000000 */
[----:B------:R-:W-:-:S04]  /*8910*/  SHF.R.S32.HI R6, RZ, 0x1f, R7 ;  /* 0x0000001fff067819 */ /* 0x000fc80000011407 */
[----:B------:R-:W-:-:S04]  /*8920*/  LEA.HI R6, R6, R7, RZ, 0x5 ;  /* 0x0000000706067211 */ /* 0x000fc800078f28ff */
[----:B------:R-:W-:-:S05]  /*8930*/  SHF.R.S32.HI R6, RZ, 0x5, R6 ;  /* 0x00000005ff067819 */ /* 0x000fca0000011406 */
[----:B------:R-:W-:Y:S02]  /*8940*/  IMAD R5, R6, 0x200, R0 ;  /* 0x0000020006057824 */ /* 0x000fe400078e0200 */
[----:B------:R-:W-:Y:S02]  /*8950*/  IMAD.MOV.U32 R0, RZ, RZ, R31 ;  /* 0x000000ffff007224 */ /* 0x000fe400078e001f */
[----:B------:R-:W-:Y:S02]  /*8960*/  IMAD R2, R5, 0x2, R16 ;  /* 0x0000000205027824 */ /* 0x000fe400078e0210 */
[----:B------:R-:W-:Y:S01]  /*8970*/  IMAD.MOV.U32 R5, RZ, RZ, R13 ;  /* 0x000000ffff057224 */ /* 0x000fe200078e000d */
[----:B------:R-:W-:Y:S01]  /*8980*/  PRMT R46, R0, 0x5410, R4 ;  /* 0x00005410002e7816 */ /* 0x000fe20000000004 */
[C---:B------:R-:W-:Y:S02]  /*8990*/  VIADD R4, R2.reuse, 0x20400 ;  /* 0x0002040002047836 */ /* 0x040fe40000000000 */
[----:B------:R-:W-:Y:S01]  /*89a0*/  VIADD R0, R2, 0x20440 ;  /* 0x0002044002007836 */ /* 0x000fe20000000000 */
[----:B-1----:R-:W-:Y:S06]  /*89b0*/  @!P0 BRA `(.L_x_3422) ;  /* 0x000001e000008947 */ /* 0x002fec0003800000 */
.L_x_3718:
[----:B------:R-:W-:Y:S05]  /*89c0*/  BSYNC B1 ;  /* 0x0000000000017941 */ /* 0x000fea0003800000 */
.L_x_3421:
        /* <DEDUP_REMOVED lines=10> */
[--C-:B------:R-:W-:Y:S01]  /*8a70*/  SHF.R.U64 R39, R28, 0x10, R29.reuse ;  /* 0x000000101c277819 */ /* 0x100fe2000000121d */
[--C-:B------:R-:W-:Y:S01]  /*8a80*/  HADD2.F32 R32, -RZ, R36.reuse.H0_H0 ;  /* 0x20000024ff207230 */ /* 0x100fe20000004100 */
[----:B------:R-:W-:Y:S01]  /*8a90*/  SHF.R.U32.HI R29, RZ, 0x10, R29 ;  /* 0x00000010ff1d7819 */ /* 0x000fe2000001161d */
[----:B------:R-:W-:Y:S01]  /*8aa0*/  HADD2.F32 R28, -RZ, R36.H1_H1 ;  /* 0x30000024ff1c7230 */ /* 0x000fe20000004100 */
[--C-:B------:R-:W-:Y:S02]  /*8ab0*/  SHF.R.U32.HI R33, RZ, 0x10, R27.reuse ;  /* 0x00000010ff217819 */ /* 0x100fe4000001161b */
        /* <DEDUP_REMOVED lines=9> */
[----:B----4-:R-:W-:-:S02]  /*8b50*/  HADD2.F32 R14, -RZ, R6.H0_H0 ;  /* 0x20000006ff0e7230 */ /* 0x010fc40000004100 */
[----:B------:R-:W-:Y:S01]  /*8b60*/  FMUL.FTZ R34, R4, R32 ;  /* 0x0000002004227220 */ /* 0x000fe20000410000 */
[----:B------:R-:W-:Y:S01]  /*8b70*/  FFMA.FTZ R38, R26, R33, R36 ;  /* 0x000000211a267223 */ /* 0x000fe20000010024 */
[----:B------:R-:W-:Y:S02]  /*8b80*/  HADD2.F32 R15, -RZ, R6.H1_H1 ;  /* 0x30000006ff0f7230 */ /* 0x000fe40000004100 */
[-C--:B------:R-:W-:Y:S01]  /*8b90*/  FMUL.FTZ R36, R4, R28.reuse ;  /* 0x0000001c04247220 */ /* 0x080fe20000410000 */
[C---:B------:R-:W-:Y:S01]  /*8ba0*/  FFMA.FTZ R34, R7.reuse, R28, -R34 ;  /* 0x0000001c07227223 */ /* 0x040fe20000010822 */
[--C-:B------:R-:W-:Y:S02]  /*8bb0*/  HADD2.F32 R6, -RZ, R5.reuse.H0_H0 ;  /* 0x20000005ff067230 */ /* 0x100fe40000004100 */
[----:B------:R-:W-:Y:S01]  /*8bc0*/  FFMA.FTZ R35, R26, R29, -R35 ;  /* 0x0000001d1a237223 */ /* 0x000fe20000010823 */
[----:B------:R-:W-:Y:S02]  /*8bd0*/  HADD2.F32 R28, -RZ, R40.H0_H0 ;  /* 0x20000028ff1c7230 */ /* 0x000fe40000004100 */
[----:B------:R-:W-:Y:S01]  /*8be0*/  FFMA.FTZ R29, R7, R32, R36 ;  /* 0x00000020071d7223 */ /* 0x000fe20000010024 */
[----:B------:R-:W-:-:S02]  /*8bf0*/  HADD2.F32 R5, -RZ, R5.H1_H1 ;  /* 0x30000005ff057230 */ /* 0x000fc40000004100 */
[----:B------:R-:W-:Y:S02]  /*8c00*/  HADD2.F32 R26, -RZ, R42.H1_H1 ;  /* 0x3000002aff1a7230 */ /* 0x000fe40000004100 */
[C---:B------:R-:W-:Y:S01]  /*8c10*/  FMUL.FTZ R33, R15.reuse, R28 ;  /* 0x0000001c0f217220 */ /* 0x040fe20000410000 */
[----:B------:R-:W-:Y:S02]  /*8c20*/  HADD2.F32 R27, -RZ, R37.H0_H0 ;  /* 0x20000025ff1b7230 */ /* 0x000fe40000004100 */
[----:B------:R-:W-:Y:S02]  /*8c30*/  HADD2.F32 R4, -RZ, R39.H0_H0 ;  /* 0x20000027ff047230 */ /* 0x000fe40000004100 */
[-C--:B------:R-:W-:Y:S01]  /*8c40*/  FMUL.FTZ R15, R15, R26.reuse ;  /* 0x0000001a0f0f7220 */ /* 0x080fe20000410000 */
[C---:B------:R-:W-:Y:S01]  /*8c50*/  FFMA.FTZ R33, R14.reuse, R26, -R33 ;  /* 0x0000001a0e217223 */ /* 0x040fe20000010821 */
[C---:B------:R-:W-:Y:S01]  /*8c60*/  FMUL.FTZ R7, R5.reuse, R27 ;  /* 0x0000001b05077220 */ /* 0x040fe20000410000 */
[----:B------:R-:W-:Y:S01]  /*8c70*/  FMUL.FTZ R32, R5, R4 ;  /* 0x0000000405207220 */ /* 0x000fe20000410000 */
[----:B------:R-:W-:-:S02]  /*8c80*/  FFMA.FTZ R14, R14, R28, R15 ;  /* 0x0000001c0e0e7223 */ /* 0x000fc4000001000f */
[----:B------:R-:W-:Y:S01]  /*8c90*/  FFMA.FTZ R5, R6, R4, -R7 ;  /* 0x0000000406057223 */ /* 0x000fe20000010807 */
[----:B------:R-:W-:Y:S01]  /*8ca0*/  F2FP.F16.F32.PACK_AB R7, R38, R35 ;  /* 0x000000232607723e */ /* 0x000fe200000000ff */
[----:B------:R-:W-:Y:S01]  /*8cb0*/  FFMA.FTZ R32, R6, R27, R32 ;  /* 0x0000001b06207223 */ /* 0x000fe20000010020 */
[----:B------:R-:W-:Y:S02]  /*8cc0*/  F2FP.F16.F32.PACK_AB R4, R29, R34 ;  /* 0x000000221d04723e */ /* 0x000fe400000000ff */
[----:B------:R-:W-:Y:S02]  /*8cd0*/  F2FP.F16.F32.PACK_AB R6, R14, R33 ;  /* 0x000000210e06723e */ /* 0x000fe400000000ff */
[----:B------:R-:W-:-:S05]  /*8ce0*/  F2FP.F16.F32.PACK_AB R5, R32, R5 ;  /* 0x000000052005723e */ /* 0x000fca00000000ff */
[----:B------:R1:W-:Y:S02]  /*8cf0*/  STS.128 [R2+0x20400], R4 ;  /* 0x0204000402007388 */ /* 0x0003e40000000c00 */
.L_x_3426:
[----:B------:R-:W-:Y:S05]  /*8d00*/  BSYNC B2 ;  /* 0x0000000000027941 */ /* 0x000fea0003800000 */
.L_x_3425:
[----:B------:R-:W-:Y:S05]  /*8d10*/  @P1 BRA `(.L_x_3424) ;  /* 0x0000000000a81947 */ /* 0x000fea0003800000 */
[----:B-1----:R-:W1:Y:S01]  /*8d20*/  LDS.128 R4, [R0] ;  /* 0x0000000000047984 */ /* 0x002e620000000c00 */
[----:B----4-:R-:W-:Y:S01]  /*8d30*/  SHF.R.U32.HI R14, RZ, 0x10, R21 ;  /* 0x00000010ff0e7819 */ /* 0x010fe20000011615 */
[----:B------:R-:W-:Y:S01]  /*8d40*/  HADD2.F32 R26, -RZ, R40.H1_H1 ;  /* 0x30000028ff1a7230 */ /* 0x000fe20000004100 */
[----:B------:R-:W-:Y:S02]  /*8d50*/  SHF.R.U32.HI R27, RZ, 0x10, R25 ;  /* 0x00000010ff1b7819 */ /* 0x000fe40000011619 */
[----:B0-----:R-:W-:Y:S02]  /*8d60*/  SHF.R.U64 R35, R20, 0x10, R21 ;  /* 0x0000001014237819 */ /* 0x001fe40000001215 */
[----:B------:R-:W-:Y:S01]  /*8d70*/  SHF.R.U64 R33, R24, 0x10, R25 ;  /* 0x0000001018217819 */ /* 0x000fe20000001219 */
[----:B------:R-:W-:Y:S02]  /*8d80*/  HADD2.F32 R25, -RZ, R14.H0_H0 ;  /* 0x2000000eff197230 */ /* 0x000fe40000004100 */
[----:B------:R-:W-:-:S02]  /*8d90*/  HADD2.F32 R27, -RZ, R27.H0_H0 ;  /* 0x2000001bff1b7230 */ /* 0x000fc40000004100 */
[----:B------:R-:W-:Y:S02]  /*8da0*/  HADD2.F32 R24, -RZ, R43.H0_H0 ;  /* 0x2000002bff187230 */ /* 0x000fe40000004100 */
[--C-:B-1----:R-:W-:Y:S02]  /*8db0*/  HADD2.F32 R20, -RZ, R7.reuse.H0_H0 ;  /* 0x20000007ff147230 */ /* 0x102fe40000004100 */
[----:B------:R-:W-:Y:S02]  /*8dc0*/  HADD2.F32 R21, -RZ, R7.H1_H1 ;  /* 0x30000007ff157230 */ /* 0x000fe40000004100 */
[--C-:B------:R-:W-:Y:S02]  /*8dd0*/  HADD2.F32 R7, -RZ, R4.reuse.H0_H0 ;  /* 0x20000004ff077230 */ /* 0x100fe40000004100 */
[----:B------:R-:W-:Y:S02]  /*8de0*/  HADD2.F32 R4, -RZ, R4.H1_H1 ;  /* 0x30000004ff047230 */ /* 0x000fe40000004100 */
[C---:B------:R-:W-:Y:S01]  /*8df0*/  FMUL.FTZ R32, R21.reuse, R25 ;  /* 0x0000001915207220 */ /* 0x040fe20000410000 */
[----:B------:R-:W-:Y:S01]  /*8e00*/  FMUL.FTZ R29, R21, R27 ;  /* 0x0000001b151d7220 */ /* 0x000fe20000410000 */
[----:B------:R-:W-:-:S02]  /*8e10*/  HADD2.F32 R14, -RZ, R6.H0_H0 ;  /* 0x20000006ff0e7230 */ /* 0x000fc40000004100 */
        /* <DEDUP_REMOVED lines=25> */
[----:B------:R2:W-:Y:S02]  /*8fb0*/  STS.128 [R0], R4 ;  /* 0x0000000400007388 */ /* 0x0005e40000000c00 */
.L_x_3424:
[----:B------:R-:W-:Y:S05]  /*8fc0*/  BSYNC B1 ;  /* 0x0000000000017941 */ /* 0x000fea0003800000 */
.L_x_3423:
        /* <DEDUP_REMOVED lines=8> */
[----:B------:R-:W4:Y:S01]  /*9050*/  LDS.128 R4, [R2+0x21400] ;  /* 0x0214000002047984 */ /* 0x000f220000000c00 */
[----:B------:R-:W-:Y:S01]  /*9060*/  SHF.R.U32.HI R21, RZ, 0x10, R31 ;  /* 0x00000010ff157819 */ /* 0x000fe2000001161f */
[----:B------:R-:W-:Y:S01]  /*9070*/  HADD2.F32 R24, -RZ, R44.H0_H0 ;  /* 0x2000002cff187230 */ /* 0x000fe20000004100 */
[----:B------:R-:W-:Y:S01]  /*9080*/  SHF.R.U32.HI R25, RZ, 0x10, R9 ;  /* 0x00000010ff197819 */ /* 0x000fe20000011609 */
[----:B------:R-:W-:Y:S01]  /*9090*/  HADD2.F32 R20, -RZ, R45.H1_H1 ;  /* 0x3000002dff147230 */ /* 0x000fe20000004100 */
[----:B------:R-:W-:Y:S01]  /*90a0*/  SHF.R.U64 R32, R30, 0x10, R31 ;  /* 0x000000101e207819 */ /* 0x000fe2000000121f */
[----:B------:R-:W-:Y:S01]  /*90b0*/  HADD2.F32 R21, -RZ, R21.H0_H0 ;  /* 0x20000015ff157230 */ /* 0x000fe20000004100 */
[----:B------:R-:W-:Y:S01]  /*90c0*/  SHF.R.U64 R29, R8, 0x10, R9 ;  /* 0x00000010081d7819 */ /* 0x000fe20000001209 */
[----:B------:R-:W-:Y:S02]  /*90d0*/  HADD2.F32 R25, -RZ, R25.H0_H0 ;  /* 0x20000019ff197230 */ /* 0x000fe40000004100 */
[----:B----4-:R-:W-:-:S02]  /*90e0*/  HADD2.F32 R14, -RZ, R7.H0_H0 ;  /* 0x20000007ff0e7230 */ /* 0x010fc40000004100 */
[----:B------:R-:W-:Y:S02]  /*90f0*/  HADD2.F32 R15, -RZ, R7.H1_H1 ;  /* 0x30000007ff0f7230 */ /* 0x000fe40000004100 */
[--C-:B------:R-:W-:Y:S02]  /*9100*/  HADD2.F32 R7, -RZ, R4.reuse.H0_H0 ;  /* 0x20000004ff077230 */ /* 0x100fe40000004100 */
[----:B------:R-:W-:Y:S02]  /*9110*/  HADD2.F32 R4, -RZ, R4.H1_H1 ;  /* 0x30000004ff047230 */ /* 0x000fe40000004100 */
[C---:B------:R-:W-:Y:S01]  /*9120*/  FMUL.FTZ R28, R15.reuse, R21 ;  /* 0x000000150f1c7220 */ /* 0x040fe20000410000 */
[-C--:B------:R-:W-:Y:S01]  /*9130*/  FMUL.FTZ R27, R15, R25.reuse ;  /* 0x000000190f1b7220 */ /* 0x080fe20000410000 */
[--C-:B------:R-:W-:Y:S02]  /*9140*/  HADD2.F32 R8, -RZ, R6.reuse.H0_H0 ;  /* 0x20000006ff087230 */ /* 0x100fe40000004100 */
[----:B------:R-:W-:Y:S01]  /*9150*/  FMUL.FTZ R26, R4, R24 ;  /* 0x00000018041a7220 */ /* 0x000fe20000410000 */
[----:B------:R-:W-:Y:S01]  /*9160*/  FFMA.FTZ R30, R14, R25, R28 ;  /* 0x000000190e1e7223 */ /* 0x000fe2000001001c */
[----:B------:R-:W-:-:S02]  /*9170*/  HADD2.F32 R9, -RZ, R6.H1_H1 ;  /* 0x30000006ff097230 */ /* 0x000fc40000004100 */
[-C--:B------:R-:W-:Y:S01]  /*9180*/  FMUL.FTZ R28, R4, R20.reuse ;  /* 0x00000014041c7220 */ /* 0x080fe20000410000 */
[C---:B------:R-:W-:Y:S01]  /*9190*/  FFMA.FTZ R26, R7.reuse, R20, -R26 ;  /* 0x00000014071a7223 */ /* 0x040fe2000001081a */
[--C-:B------:R-:W-:Y:S02]  /*91a0*/  HADD2.F32 R6, -RZ, R5.reuse.H0_H0 ;  /* 0x20000005ff067230 */ /* 0x100fe40000004100 */
[----:B------:R-:W-:Y:S01]  /*91b0*/  FFMA.FTZ R27, R14, R21, -R27 ;  /* 0x000000150e1b7223 */ /* 0x000fe2000001081b */
[----:B------:R-:W-:Y:S02]  /*91c0*/  HADD2.F32 R20, -RZ, R44.H1_H1 ;  /* 0x3000002cff147230 */ /* 0x000fe40000004100 */
[----:B------:R-:W-:Y:S01]  /*91d0*/  FFMA.FTZ R21, R7, R24, R28 ;  /* 0x0000001807157223 */ /* 0x000fe2000001001c */
[----:B------:R-:W-:Y:S02]  /*91e0*/  HADD2.F32 R5, -RZ, R5.H1_H1 ;  /* 0x30000005ff057230 */ /* 0x000fe40000004100 */
[----:B------:R-:W-:-:S02]  /*91f0*/  HADD2.F32 R14, -RZ, R46.H0_H0 ;  /* 0x2000002eff0e7230 */ /* 0x000fc40000004100 */
[C---:B------:R-:W-:Y:S01]  /*9200*/  FMUL.FTZ R25, R9.reuse, R20 ;  /* 0x0000001409197220 */ /* 0x040fe20000410000 */
[----:B------:R-:W-:Y:S02]  /*9210*/  HADD2.F32 R15, -RZ, R29.H0_H0 ;  /* 0x2000001dff0f7230 */ /* 0x000fe40000004100 */
[----:B------:R-:W-:Y:S02]  /*9220*/  HADD2.F32 R4, -RZ, R32.H0_H0 ;  /* 0x20000020ff047230 */ /* 0x000fe40000004100 */
[-C--:B------:R-:W-:Y:S01]  /*9230*/  FMUL.FTZ R9, R9, R14.reuse ;  /* 0x0000000e09097220 */ /* 0x080fe20000410000 */
[C---:B------:R-:W-:Y:S01]  /*9240*/  FFMA.FTZ R25, R8.reuse, R14, -R25 ;  /* 0x0000000e08197223 */ /* 0x040fe20000010819 */
[C---:B------:R-:W-:Y:S01]  /*9250*/  FMUL.FTZ R7, R5.reuse, R15 ;  /* 0x0000000f05077220 */ /* 0x040fe20000410000 */
[----:B------:R-:W-:Y:S01]  /*9260*/  FMUL.FTZ R24, R5, R4 ;  /* 0x0000000405187220 */ /* 0x000fe20000410000 */
[----:B------:R-:W-:Y:S02]  /*9270*/  FFMA.FTZ R8, R8, R20, R9 ;  /* 0x0000001408087223 */ /* 0x000fe40000010009 */
[----:B------:R-:W-:Y:S01]  /*9280*/  FFMA.FTZ R5, R6, R4, -R7 ;  /* 0x0000000406057223 */ /* 0x000fe20000010807 */
[----:B------:R-:W-:Y:S01]  /*9290*/  F2FP.F16.F32.PACK_AB R7, R30, R27 ;  /* 0x0000001b1e07723e */ /* 0x000fe200000000ff */
[----:B------:R-:W-:Y:S01]  /*92a0*/  FFMA.FTZ R24, R6, R15, R24 ;  /* 0x0000000f06187223 */ /* 0x000fe20000010018 */
[----:B------:R-:W-:-:S02]  /*92b0*/  F2FP.F16.F32.PACK_AB R4, R21, R26 ;  /* 0x0000001a1504723e */ /* 0x000fc400000000ff */
[----:B------:R-:W-:Y:S02]  /*92c0*/  F2FP.F16.F32.PACK_AB R6, R8, R25 ;  /* 0x000000190806723e */ /* 0x000fe400000000ff */
[----:B------:R-:W-:-:S05]  /*92d0*/  F2FP.F16.F32.PACK_AB R5, R24, R5 ;  /* 0x000000051805723e */ /* 0x000fca00000000ff */
[----:B------:R1:W-:Y:S02]  /*92e0*/  STS.128 [R2+0x21400], R4 ;  /* 0x0214000402007388 */ /* 0x0003e40000000c00 */
.L_x_3429:
[----:B------:R-:W-:Y:S05]  /*92f0*/  BSYNC B1 ;  /* 0x0000000000017941 */ /* 0x000fea0003800000 */
.L_x_3428:
[----:B------:R-:W-:Y:S05]  /*9300*/  @P1 BRA `(.L_x_3427) ;  /* 0x0000001400e01947 */ /* 0x000fea0003800000 */
[----:B-1----:R-:W1:Y:S01]  /*9310*/  LDS.128 R4, [R0+0x1000] ;  /* 0x0010000000047984 */ /* 0x002e620000000c00 */
[--C-:B------:R-:W-:Y:S02]  /*9320*/  SHF.R.U64 R26, R12, 0x10, R13.reuse ;  /* 0x000000100c1a7819 */ /* 0x100fe4000000120d */
[----:B------:R-:W-:Y:S01]  /*9330*/  SHF.R.U32.HI R12, RZ, 0x10, R13 ;  /* 0x00000010ff0c7819 */ /* 0x000fe2000001160d */
[----:B------:R-:W-:Y:S01]  /*9340*/  HADD2.F32 R13, -RZ, R45.H0_H0 ;  /* 0x2000002dff0d7230 */ /* 0x000fe20000004100 */
[--C-:B----4-:R-:W-:Y:S02]  /*9350*/  SHF.R.U32.HI R14, RZ, 0x10, R11.reuse ;  /* 0x00000010ff0e7819 */ /* 0x110fe4000001160b */
[----:B------:R-:W-:Y:S01]  /*9360*/  SHF.R.U64 R24, R10, 0x10, R11 ;  /* 0x000000100a187819 */ /* 0x000fe2000000120b */
[----:B------:R-:W-:Y:S02]  /*9370*/  HADD2.F32 R12, -RZ, R12.H0_H0 ;  /* 0x2000000cff0c7230 */ /* 0x000fe40000004100 */
[----:B------:R-:W-:-:S02]  /*9380*/  HADD2.F32 R14, -RZ, R14.H0_H0 ;  /* 0x2000000eff0e7230 */ /* 0x000fc40000004100 */
[----:B------:R-:W-:Y:S02]  /*9390*/  HADD2.F32 R11, -RZ, R46.H1_H1 ;  /* 0x3000002eff0b7230 */ /* 0x000fe40000004100 */
[--C-:B-1----:R-:W-:Y:S02]  /*93a0*/  HADD2.F32 R10, -RZ, R7.reuse.H1_H1 ;  /* 0x30000007ff0a7230 */ /* 0x102fe40000004100 */
[----:B------:R-:W-:Y:S02]  /*93b0*/  HADD2.F32 R9, -RZ, R7.H0_H0 ;  /* 0x20000007ff097230 */ /* 0x000fe40000004100 */
[--C-:B------:R-:W-:Y:S02]  /*93c0*/  HADD2.F32 R2, -RZ, R4.reuse.H0_H0 ;  /* 0x20000004ff027230 */ /* 0x100fe40000004100 */
[C---:B------:R-:W-:Y:S01]  /*93d0*/  FMUL.FTZ R21, R10.reuse, R12 ;  /* 0x0000000c0a157220 */ /* 0x040fe20000410000 */
[----:B------:R-:W-:Y:S02]  /*93e0*/  HADD2.F32 R4, -RZ, R4.H1_H1 ;  /* 0x30000004ff047230 */ /* 0x000fe40000004100 */
[----:B------:R-:W-:Y:S01]  /*93f0*/  FMUL.FTZ R20, R10, R14 ;  /* 0x0000000e0a147220 */ /* 0x000fe20000410000 */
[----:B------:R-:W-:-:S02]  /*9400*/  HADD2.F32 R7, -RZ, R6.H0_H0 ;  /* 0x20000006ff077230 */ /* 0x000fc40000004100 */
[C---:B------:R-:W-:Y:S01]  /*9410*/  FFMA.FTZ R25, R9.reuse, R14, R21 ;  /* 0x0000000e09197223 */ /* 0x040fe20000010015 */
[----:B------:R-:W-:Y:S02]  /*9420*/  HADD2.F32 R8, -RZ, R6.H1_H1 ;  /* 0x30000006ff087230 */ /* 0x000fe40000004100 */
[C---:B------:R-:W-:Y:S01]  /*9430*/  FMUL.FTZ R15, R4.reuse, R13 ;  /* 0x0000000d040f7220 */ /* 0x040fe20000410000 */
[-C--:B------:R-:W-:Y:S01]  /*9440*/  FMUL.FTZ R21, R4, R11.reuse ;  /* 0x0000000b04157220 */ /* 0x080fe20000410000 */
[----:B------:R-:W-:Y:S02]  /*9450*/  HADD2.F32 R6, -RZ, R5.H0_H0 ;  /* 0x20000005ff067230 */ /* 0x000fe40000004100 */
[----:B------:R-:W-:Y:S01]  /*9460*/  FFMA.FTZ R20, R9, R12, -R20 ;  /* 0x0000000c09147223 */ /* 0x000fe20000010814 */
[--C-:B------:R-:W-:Y:S02]  /*9470*/  HADD2.F32 R10, -RZ, R3.reuse.H0_H0 ;  /* 0x20000003ff0a7230 */ /* 0x100fe40000004100 */
[----:B------:R-:W-:Y:S01]  /*9480*/  FFMA.FTZ R15, R2, R11, -R15 ;  /* 0x0000000b020f7223 */ /* 0x000fe2000001080f */
[----:B------:R-:W-:-:S02]  /*9490*/  HADD2.F32 R4, -RZ, R3.H1_H1 ;  /* 0x30000003ff047230 */ /* 0x000fc40000004100 */
[----:B------:R-:W-:Y:S01]  /*94a0*/  FFMA.FTZ R2, R2, R13, R21 ;  /* 0x0000000d02027223 */ /* 0x000fe20000010015 */
[----:B------:R-:W-:Y:S02]  /*94b0*/  HADD2.F32 R5, -RZ, R5.H1_H1 ;  /* 0x30000005ff057230 */ /* 0x000fe40000004100 */
[C---:B------:R-:W-:Y:S01]  /*94c0*/  FMUL.FTZ R12, R8.reuse, R10 ;  /* 0x0000000a080c7220 */ /* 0x040fe20000410000 */
[----:B------:R-:W-:Y:S02]  /*94d0*/  HADD2.F32 R9, -RZ, R24.H0_H0 ;  /* 0x20000018ff097230 */ /* 0x000fe40000004100 */
[-C--:B------:R-:W-:Y:S01]  /*94e0*/  FMUL.FTZ R13, R8, R4.reuse ;  /* 0x00000004080d7220 */ /* 0x080fe20000410000 */
[----:B------:R-:W-:Y:S02]  /*94f0*/  HADD2.F32 R3, -RZ, R26.H0_H0 ;  /* 0x2000001aff037230 */ /* 0x000fe40000004100 */
[----:B------:R-:W-:Y:S01]  /*9500*/  FFMA.FTZ R12, R7, R4, -R12 ;  /* 0x00000004070c7223 */ /* 0x000fe2000001080c */
[----:B------:R-:W-:Y:S01]  /*9510*/  F2FP.F16.F32.PACK_AB R4, R2, R15 ;  /* 0x0000000f0204723e */ /* 0x000fe200000000ff */
[----:B------:R-:W-:Y:S01]  /*9520*/  FMUL.FTZ R11, R5, R9 ;  /* 0x00000009050b7220 */ /* 0x000fe20000410000 */
[----:B------:R-:W-:Y:S01]  /*9530*/  FFMA.FTZ R13, R7, R10, R13 ;  /* 0x0000000a070d7223 */ /* 0x000fe2000001000d */
[-C--:B------:R-:W-:Y:S01]  /*9540*/  FMUL.FTZ R8, R5, R3.reuse ;  /* 0x0000000305087220 */ /* 0x080fe20000410000 */
[----:B------:R-:W-:Y:S01]  /*9550*/  F2FP.F16.F32.PACK_AB R7, R25, R20 ;  /* 0x000000141907723e */ /* 0x000fe200000000ff */
[----:B------:R-:W-:-:S02]  /*9560*/  FFMA.FTZ R5, R6, R3, -R11 ;  /* 0x0000000306057223 */ /* 0x000fc4000001080b */
[----:B------:R-:W-:Y:S01]  /*9570*/  FFMA.FTZ R8, R6, R9, R8 ;  /* 0x0000000906087223 */ /* 0x000fe20000010008 */
[----:B------:R-:W-:-:S04]  /*9580*/  F2FP.F16.F32.PACK_AB R6, R13, R12 ;  /* 0x0000000c0d06723e */ /* 0x000fc800000000ff */
[----:B------:R-:W-:-:S05]  /*9590*/  F2FP.F16.F32.PACK_AB R5, R8, R5 ;  /* 0x000000050805723e */ /* 0x000fca00000000ff */
[----:B------:R2:W-:Y:S01]  /*95a0*/  STS.128 [R0+0x1000], R4 ;  /* 0x0010000400007388 */ /* 0x0005e20000000c00 */
[----:B------:R-:W-:Y:S05]  /*95b0*/  BRA `(.L_x_3427) ;  /* 0x0000001400347947 */ /* 0x000fea0003800000 */
.L_x_3414:
[----:B------:R-:W0:Y:S01]  /*95c0*/  S2R R0, SR_TID.X ;  /* 0x0000000000007919 */ /* 0x000e220000002100 */
[----:B------:R-:W1:Y:S01]  /*95d0*/  LDC R6, c[0x0][0x448] ;  /* 0x00011200ff067b82 */ /* 0x000e620000000800 */
[----:B------:R-:W-:Y:S01]  /*95e0*/  ULDC.64 UR4, c[0x0][0x3f8] ;  /* 0x0000fe0000047ab9 */ /* 0x000fe20000000a00 */
[----:B------:R-:W-:Y:S01]  /*95f0*/  ULDC.64 UR6, c[0x0][0x408] ;  /* 0x0001020000067ab9 */ /* 0x000fe20000000a00 */
        /* <DEDUP_REMOVED lines=9> */
[----:B------:R-:W-:Y:S02]  /*9690*/  IMAD R5, R2, 0x20, R34 ;  /* 0x0000002002057824 */ /* 0x000fe400078e0222 */
[----:B------:R-:W-:Y:S02]  /*96a0*/  IMAD.MOV.U32 R2, RZ, RZ, R24 ;  /* 0x000000ffff027224 */ /* 0x000fe400078e0018 */
        /* <DEDUP_REMOVED lines=30> */
[----:B-1----:R-:W-:-:S05]  /*9890*/  @!P1 IADD3 R2, P2, R2, R7, RZ ;  /* 0x0000000702029210 */ /* 0x002fca0007f5e0ff */
[----:B--2---:R-:W-:Y:S02]  /*98a0*/  @!P1 IMAD.X R5, R0, 0x1, R4, P2 ;  /* 0x0000000100059824 */ /* 0x004fe400010e0604 */
[----:B------:R-:W-:Y:S02]  /*98b0*/  @!P1 IMAD.MOV.U32 R8, RZ, RZ, R2 ;  /* 0x000000ffff089224 */ /* 0x000fe400078e0002 */
[----:B------:R-:W-:-:S06]  /*98c0*/  @!P1 IMAD.MOV.U32 R9, RZ, RZ, R5 ;  /* 0x000000ffff099224 */ /* 0x000fcc00078e0005 */
        /* <DEDUP_REMOVED lines=8> */
[----:B------:R-:W1:Y:S04]  /*9950*/  SHFL.IDX PT, R24, R24, 0x1, 0x1c1f ;  /* 0x003c1f0018187f89 */ /* 0x000e6800000e0000 */
[----:B------:R-:W4:Y:S04]  /*9960*/  SHFL.IDX PT, R25, R25, 0x1, 0x1c1f ;  /* 0x003c1f0019197f89 */ /* 0x000f2800000e0000 */
[----:B0-----:R0:W0:Y:S01]  /*9970*/  SHFL.IDX PT, R14, R27, 0x1, 0x1c1f ;  /* 0x003c1f001b0e7f89 */ /* 0x00102200000e0000 */
[----:B--2---:R-:W-:-:S02]  /*9980*/  @!P1 IMAD.MOV.U32 R28, RZ, RZ, R8 ;  /* 0x000000ffff1c9224 */ /* 0x004fc400078e0008 */
[----:B------:R-:W-:Y:S02]  /*9990*/  @!P1 IMAD.MOV.U32 R29, RZ, RZ, R9 ;  /* 0x000000ffff1d9224 */ /* 0x000fe400078e0009 */
[----:B------:R-:W-:Y:S02]  /*99a0*/  IMAD.MOV.U32 R0, RZ, RZ, R28 ;  /* 0x000000ffff007224 */ /* 0x000fe400078e001c */
[----:B------:R-:W-:Y:S02]  /*99b0*/  IMAD.MOV.U32 R2, RZ, RZ, R29 ;  /* 0x000000ffff027224 */ /* 0x000fe400078e001d */
[----:B------:R-:W-:Y:S01]  /*99c0*/  @!P1 IMAD.MOV.U32 R30, RZ, RZ, R10 ;  /* 0x000000ffff1e9224 */ /* 0x000fe200078e000a */
[----:B------:R-:W-:Y:S01]  /*99d0*/  PRMT R50, R0, 0x7610, R50 ;  /* 0x0000761000327816 */ /* 0x000fe20000000032 */
[----:B------:R-:W-:Y:S01]  /*99e0*/  @!P1 IMAD.MOV.U32 R31, RZ, RZ, R11 ;  /* 0x000000ffff1f9224 */ /* 0x000fe200078e000b */
[----:B------:R2:W0:Y:S01]  /*99f0*/  SHFL.IDX PT, R0, R26, 0x1, 0x1c1f ;  /* 0x003c1f001a007f89 */ /* 0x00042200000e0000 */
[----:B------:R-:W-:-:S02]  /*9a00*/  PRMT R38, R38, 0x5410, R2 ;  /* 0x0000541026267816 */ /* 0x000fc40000000002 */
[----:B------:R-:W-:Y:S01]  /*9a10*/  CS2R R2, SRZ ;  /* 0x0000000000027805 */ /* 0x000fe2000001ff00 */
[----:B------:R-:W-:Y:S02]  /*9a20*/  IMAD.MOV.U32 R8, RZ, RZ, R30 ;  /* 0x000000ffff087224 */ /* 0x000fe400078e001e */
[----:B---3--:R-:W-:Y:S02]  /*9a30*/  @!P1 IMAD.MOV.U32 R20, RZ, RZ, R4 ;  /* 0x000000ffff149224 */ /* 0x008fe400078e0004 */
[----:B------:R-:W-:Y:S02]  /*9a40*/  @!P1 IMAD.MOV.U32 R21, RZ, RZ, R5 ;  /* 0x000000ffff159224 */ /* 0x000fe400078e0005 */
[----:B------:R-:W-:Y:S02]  /*9a50*/  @!P1 IMAD.MOV.U32 R2, RZ, RZ, R6 ;  /* 0x000000ffff029224 */ /* 0x000fe400078e0006 */
[----:B------:R-:W-:Y:S02]  /*9a60*/  @!P1 IMAD.MOV.U32 R3, RZ, RZ, R7 ;  /* 0x000000ffff039224 */ /* 0x000fe400078e0007 */
[----:B------:R-:W-:-:S02]  /*9a70*/  IMAD.MOV.U32 R4, RZ, RZ, R20 ;  /* 0x000000ffff047224 */ /* 0x000fc400078e0014 */
[----:B------:R-:W-:Y:S02]  /*9a80*/  IMAD.MOV.U32 R5, RZ, RZ, R21 ;  /* 0x000000ffff057224 */ /* 0x000fe400078e0015 */
[----:B------:R-:W-:Y:S02]  /*9a90*/  IMAD.MOV.U32 R6, RZ, RZ, R2 ;  /* 0x000000ffff067224 */ /* 0x000fe400078e0002 */
[----:B------:R-:W-:Y:S01]  /*9aa0*/  IMAD.MOV.U32 R9, RZ, RZ, R31 ;  /* 0x000000ffff097224 */ /* 0x000fe200078e001f */
[----:B------:R-:W-:Y:S01]  /*9ab0*/  PRMT R38, R5, 0x7610, R38 ;  /* 0x0000761005267816 */ /* 0x000fe20000000026 */
[----:B------:R-:W-:Y:S01]  /*9ac0*/  IMAD.MOV.U32 R7, RZ, RZ, R3 ;  /* 0x000000ffff077224 */ /* 0x000fe200078e0003 */
[----:B------:R-:W-:Y:S02]  /*9ad0*/  PRMT R49, R4, 0x5410, R6 ;  /* 0x0000541004317816 */ /* 0x000fe40000000006 */
[----:B------:R-:W-:Y:S02]  /*9ae0*/  CS2R R4, SRZ ;  /* 0x0000000000047805 */ /* 0x000fe4000001ff00 */
[----:B------:R-:W-:-:S02]  /*9af0*/  PRMT R32, R8, 0x5410, R9 ;  /* 0x0000541008207816 */ /* 0x000fc40000000009 */
[----:B012-4-:R-:W-:-:S07]  /*9b00*/  PRMT R42, R7, 0x7610, R42 ;  /* 0x00007610072a7816 */ /* 0x017fce000000002a */
.L_x_3728:
        /* <DEDUP_REMOVED lines=18> */
[-C--:B------:R-:W-:Y:S02]  /*9c30*/  IADD3 R8, P1, R24, R7.reuse, RZ ;  /* 0x0000000718087210 */ /* 0x080fe40007f3e0ff */
[----:B------:R-:W-:-:S03]  /*9c40*/  IADD3 R4, P2, R14, R7, RZ ;  /* 0x000000070e047210 */ /* 0x000fc60007f5e0ff */
[--C-:B------:R-:W-:Y:S02]  /*9c50*/  IMAD.X R9, R0, 0x1, R5.reuse, P1 ;  /* 0x0000000100097824 */ /* 0x100fe400008e0605 */
[----:B------:R-:W-:-:S04]  /*9c60*/  IMAD.X R5, R25, 0x1, R5, P2 ;  /* 0x0000000119057824 */ /* 0x000fc800010e0605 */
[----:B------:R-:W5:Y:S04]  /*9c70*/  LD.E.128 R8, desc[UR50][R8.64] ;  /* 0x0000003208087980 */ /* 0x000f68000c101d00 */
[----:B------:R-:W5:Y:S02]  /*9c80*/  LD.E.128 R4, desc[UR50][R4.64] ;  /* 0x0000003204047980 */ /* 0x000f64000c101d00 */
.L_x_3432:
[----:B------:R-:W-:Y:S05]  /*9c90*/  BSYNC B1 ;  /* 0x0000000000017941 */ /* 0x000fea0003800000 */
.L_x_3431:
[----:B------:R-:W0:Y:S01]  /*9ca0*/  SYNCS.PHASECHK.TRANS64.TRYWAIT P1, [R16+URZ+0x38800], R13 ;  /* 0x0388000d100075a7 */ /* 0x000e22000802017f */
[----:B-----5:R-:W-:Y:S01]  /*9cb0*/  IMAD.MOV.U32 R12, RZ, RZ, R5 ;  /* 0x000000ffff0c7224 */ /* 0x020fe200078e0005 */
[----:B------:R-:W-:Y:S01]  /*9cc0*/  VIADDMNMX R33, R33, -R208, 0x40, PT ;  /* 0x0000004021217446 */ /* 0x000fe200038009d0 */
[C---:B------:R-:W-:Y:S01]  /*9cd0*/  VIADD R14, R190.reuse, 0x20 ;  /* 0x00000020be0e7836 */ /* 0x040fe20000000000 */
[----:B------:R-:W-:Y:S01]  /*9ce0*/  BSSY B1, `(.L_x_3433) ;  /* 0x000000f000017945 */ /* 0x000fe20003800000 */
        /* <DEDUP_REMOVED lines=8> */
[----:B------:R-:W-:Y:S01]  /*9d70*/  IMAD.MOV.U32 R24, RZ, RZ, R9 ;  /* 0x000000ffff187224 */ /* 0x000fe200078e0009 */
[----:B------:R-:W-:Y:S01]  /*9d80*/  PRMT R51, R12, 0x5410, R15 ;  /* 0x000054100c337816 */ /* 0x000fe2000000000f */
[----:B------:R-:W-:Y:S01]  /*9d90*/  IMAD.IADD R12, R18, 0x1, R35 ;  /* 0x00000001120c7824 */ /* 0x000fe200078e0223 */
[----:B------:R-:W-:-:S02]  /*9da0*/  PRMT R0, R14, 0x7610, R0 ;  /* 0x000076100e007816 */ /* 0x000fc40000000000 */
[----:B------:R-:W-:Y:S01]  /*9db0*/  PRMT R52, R24, 0x7610, R52 ;  /* 0x0000761018347816 */ /* 0x000fe20000000034 */
[----:B0-----:R-:W-:Y:S06]  /*9dc0*/  @!P1 BRA `(.L_x_3434) ;  /* 0x000001d000809947 */ /* 0x001fec0003800000 */
.L_x_3729:
[----:B------:R-:W-:Y:S05]  /*9dd0*/  BSYNC B1 ;  /* 0x0000000000017941 */ /* 0x000fea0003800000 */
.L_x_3433:
        /* <DEDUP_REMOVED lines=8> */
[--C-:B------:R-:W-:Y:S01]  /*9e60*/  HADD2.F32 R34, -RZ, R38.reuse.H1_H1 ;  /* 0x30000026ff227230 */ /* 0x100fe20000004100 */
[----:B------:R-:W-:Y:S01]  /*9e70*/  SHF.R.U32.HI R36, RZ, 0x10, R21 ;  /* 0x00000010ff247819 */ /* 0x000fe20000011615 */
[----:B------:R-:W-:Y:S01]  /*9e80*/  HADD2.F32 R35, -RZ, R38.H0_H0 ;  /* 0x20000026ff237230 */ /* 0x000fe20000004100 */
[----:B------:R-:W-:Y:S02]  /*9e90*/  LOP3.LUT R24, R12, 0x1c0, RZ, 0xc0, !PT ;  /* 0x000001c00c187812 */ /* 0x000fe400078ec0ff */
[----:B------:R-:W-:Y:S01]  /*9ea0*/  SHF.R.U32.HI R37, RZ, 0x10, R29 ;  /* 0x00000010ff257819 */ /* 0x000fe2000001161d */
[----:B------:R-:W-:Y:S01]  /*9eb0*/  HADD2.F32 R36, -RZ, R36.H0_H0 ;  /* 0x20000024ff247230 */ /* 0x000fe20000004100 */
[----:B------:R-:W-:-:S02]  /*9ec0*/  LOP3.LUT R12, R24, 0x38, R18, 0xf8, !PT ;  /* 0x00000038180c7812 */ /* 0x000fc400078ef812 */
[--C-:B------:R-:W-:Y:S02]  /*9ed0*/  SHF.R.U32.HI R15, RZ, 0x3, R24.reuse ;  /* 0x00000003ff0f7819 */ /* 0x100fe40000011618 */
[--C-:B------:R-:W-:Y:S02]  /*9ee0*/  SHF.R.U64 R45, R2, 0x10, R3.reuse ;  /* 0x00000010022d7819 */ /* 0x100fe40000001203 */
[----:B------:R-:W-:Y:S02]  /*9ef0*/  LOP3.LUT R12, R12, R15, RZ, 0x3c, !PT ;  /* 0x0000000f0c0c7212 */ /* 0x000fe400078e3cff */
[----:B------:R-:W-:Y:S02]  /*9f00*/  LOP3.LUT R24, R15, R33, R24, 0x1e, !PT ;  /* 0x000000210f187212 */ /* 0x000fe400078e1e18 */
[----:B------:R-:W-:Y:S02]  /*9f10*/  SHF.R.U32.HI R39, RZ, 0x10, R3 ;  /* 0x00000010ff277819 */ /* 0x000fe40000011603 */
[----:B------:R-:W-:-:S02]  /*9f20*/  SHF.R.U64 R47, R30, 0x10, R31 ;  /* 0x000000101e2f7819 */ /* 0x000fc4000000121f */
        /* <DEDUP_REMOVED lines=17> */
[CC--:B------:R-:W-:Y:S01]  /*a040*/  FMUL.FTZ R38, R28.reuse, R35.reuse ;  /* 0x000000231c267220 */ /* 0x0c0fe20000410000 */
[-C--:B------:R-:W-:Y:S01]  /*a050*/  FMUL.FTZ R40, R28, R34.reuse ;  /* 0x000000221c287220 */ /* 0x080fe20000410000 */
[----:B------:R-:W-:Y:S02]  /*a060*/  HADD2.F32 R28, -RZ, R37.H0_H0 ;  /* 0x20000025ff1c7230 */ /* 0x000fe40000004100 */
[C---:B------:R-:W-:Y:S01]  /*a070*/  FFMA.FTZ R38, R3.reuse, R34, -R38 ;  /* 0x0000002203267223 */ /* 0x040fe20000010826 */
[----:B------:R-:W-:Y:S02]  /*a080*/  HADD2.F32 R37, -RZ, R42.H0_H0 ;  /* 0x2000002aff257230 */ /* 0x000fe40000004100 */
[----:B------:R-:W-:Y:S01]  /*a090*/  FFMA.FTZ R40, R3, R35, R40 ;  /* 0x0000002303287223 */ /* 0x000fe20000010028 */
[----:B------:R-:W-:Y:S01]  /*a0a0*/  FMUL.FTZ R34, R29, R36 ;  /* 0x000000241d227220 */ /* 0x000fe20000410000 */
[----:B------:R-:W-:-:S02]  /*a0b0*/  HADD2.F32 R3, -RZ, R32.H1_H1 ;  /* 0x30000020ff037230 */ /* 0x000fc40000004100 */
[-C--:B------:R-:W-:Y:S01]  /*a0c0*/  FMUL.FTZ R42, R29, R28.reuse ;  /* 0x0000001c1d2a7220 */ /* 0x080fe20000410000 */
[----:B------:R-:W-:Y:S02]  /*a0d0*/  HADD2.F32 R20, -RZ, R15.H0_H0 ;  /* 0x2000000fff147230 */ /* 0x000fe40000004100 */
[C---:B------:R-:W-:Y:S01]  /*a0e0*/  FFMA.FTZ R35, R13.reuse, R28, -R34 ;  /* 0x0000001c0d237223 */ /* 0x040fe20000010822 */
[C---:B------:R-:W-:Y:S01]  /*a0f0*/  FMUL.FTZ R29, R30.reuse, R37 ;  /* 0x000000251e1d7220 */ /* 0x040fe20000410000 */
[----:B------:R-:W-:Y:S02]  /*a100*/  HADD2.F32 R31, -RZ, R27.H1_H1 ;  /* 0x3000001bff1f7230 */ /* 0x000fe40000004100 */
[----:B------:R-:W-:Y:S01]  /*a110*/  FMUL.FTZ R30, R30, R3 ;  /* 0x000000031e1e7220 */ /* 0x000fe20000410000 */
[----:B------:R-:W-:Y:S02]  /*a120*/  HADD2.F32 R34, -RZ, R39.H0_H0 ;  /* 0x20000027ff227230 */ /* 0x000fe40000004100 */
[----:B------:R-:W-:Y:S01]  /*a130*/  FFMA.FTZ R39, R13, R36, R42 ;  /* 0x000000240d277223 */ /* 0x000fe2000001002a */
[----:B------:R-:W-:-:S02]  /*a140*/  HADD2.F32 R21, -RZ, R15.H1_H1 ;  /* 0x3000000fff157230 */ /* 0x000fc40000004100 */
[C---:B------:R-:W-:Y:S01]  /*a150*/  FFMA.FTZ R36, R20.reuse, R3, -R29 ;  /* 0x0000000314247223 */ /* 0x040fe2000001081d */
[----:B------:R-:W-:Y:S02]  /*a160*/  HADD2.F32 R28, -RZ, R41.H0_H0 ;  /* 0x20000029ff1c7230 */ /* 0x000fe40000004100 */
[----:B------:R-:W-:Y:S01]  /*a170*/  FFMA.FTZ R37, R20, R37, R30 ;  /* 0x0000002514257223 */ /* 0x000fe2000001001e */
[----:B------:R-:W-:Y:S02]  /*a180*/  HADD2.F32 R25, -RZ, R24.H0_H0 ;  /* 0x20000018ff197230 */ /* 0x000fe40000004100 */
[C---:B------:R-:W-:Y:S01]  /*a190*/  FMUL.FTZ R20, R31.reuse, R34 ;  /* 0x000000221f147220 */ /* 0x040fe20000410000 */
[----:B------:R-:W-:Y:S02]  /*a1a0*/  HADD2.F32 R3, -RZ, R50.H0_H0 ;  /* 0x20000032ff037230 */ /* 0x000fe40000004100 */
[----:B------:R-:W-:Y:S01]  /*a1b0*/  FMUL.FTZ R30, R31, R28 ;  /* 0x0000001c1f1e7220 */ /* 0x000fe20000410000 */
[----:B------:R-:W-:-:S02]  /*a1c0*/  HADD2.F32 R13, -RZ, R49.H0_H0 ;  /* 0x20000031ff0d7230 */ /* 0x000fc40000004100 */
[----:B------:R-:W-:Y:S01]  /*a1d0*/  FFMA.FTZ R41, R21, R28, -R20 ;  /* 0x0000001c15297223 */ /* 0x000fe20000010814 */
[----:B------:R-:W-:Y:S02]  /*a1e0*/  HADD2.F32 R2, -RZ, R12.H0_H0 ;  /* 0x2000000cff027230 */ /* 0x000fe40000004100 */
[C---:B------:R-:W-:Y:S01]  /*a1f0*/  FMUL.FTZ R28, R25.reuse, R3 ;  /* 0x00000003191c7220 */ /* 0x040fe20000410000 */
[----:B------:R-:W-:Y:S02]  /*a200*/  HADD2.F32 R27, -RZ, R26.H0_H0 ;  /* 0x2000001aff1b7230 */ /* 0x000fe40000004100 */
[----:B------:R-:W-:Y:S01]  /*a210*/  FMUL.FTZ R29, R25, R13 ;  /* 0x0000000d191d7220 */ /* 0x000fe20000410000 */
[----:B------:R-:W-:Y:S02]  /*a220*/  HADD2.F32 R20, -RZ, R49.H1_H1 ;  /* 0x30000031ff147230 */ /* 0x000fe40000004100 */
[----:B------:R-:W-:Y:S01]  /*a230*/  FFMA.FTZ R34, R21, R34, R30 ;  /* 0x0000002215227223 */ /* 0x000fe2000001001e */
[----:B------:R-:W-:-:S02]  /*a240*/  HADD2.F32 R32, -RZ, R32.H0_H0 ;  /* 0x20000020ff207230 */ /* 0x000fc40000004100 */
[C---:B------:R-:W-:Y:S01]  /*a250*/  FFMA.FTZ R29, R2.reuse, R3, -R29 ;  /* 0x00000003021d7223 */ /* 0x040fe2000001081d */
[----:B------:R-:W-:Y:S02]  /*a260*/  HADD2.F32 R15, -RZ, R14.H0_H0 ;  /* 0x2000000eff0f7230 */ /* 0x000fe40000004100 */
[----:B------:R-:W-:Y:S01]  /*a270*/  FFMA.FTZ R28, R2, R13, R28 ;  /* 0x0000000d021c7223 */ /* 0x000fe2000001001c */
[----:B------:R-:W-:Y:S02]  /*a280*/  HADD2.F32 R24, -RZ, R24.H1_H1 ;  /* 0x30000018ff187230 */ /* 0x000fe40000004100 */
[C---:B------:R-:W-:Y:S01]  /*a290*/  FMUL.FTZ R30, R27.reuse, R20 ;  /* 0x000000141b1e7220 */ /* 0x040fe20000410000 */
[----:B------:R-:W-:Y:S01]  /*a2a0*/  FMUL.FTZ R2, R27, R32 ;  /* 0x000000201b027220 */ /* 0x000fe20000410000 */
[----:B------:R-:W-:Y:S02]  /*a2b0*/  HADD2.F32 R21, -RZ, R46.H0_H0 ;  /* 0x2000002eff157230 */ /* 0x000fe40000004100 */
[----:B------:R-:W-:-:S02]  /*a2c0*/  HADD2.F32 R26, -RZ, R26.H1_H1 ;  /* 0x3000001aff1a7230 */ /* 0x000fc40000004100 */
[C---:B------:R-:W-:Y:S01]  /*a2d0*/  FFMA.FTZ R30, R15.reuse, R32, -R30 ;  /* 0x000000200f1e7223 */ /* 0x040fe2000001081e */
[----:B------:R-:W-:Y:S02]  /*a2e0*/  HADD2.F32 R25, -RZ, R45.H0_H0 ;  /* 0x2000002dff197230 */ /* 0x000fe40000004100 */
[----:B------:R-:W-:Y:S01]  /*a2f0*/  FFMA.FTZ R20, R15, R20, R2 ;  /* 0x000000140f147223 */ /* 0x000fe20000010002 */
[----:B------:R-:W-:Y:S02]  /*a300*/  HADD2.F32 R3, -RZ, R48.H0_H0 ;  /* 0x20000030ff037230 */ /* 0x000fe40000004100 */
[----:B------:R-:W-:Y:S01]  /*a310*/  FMUL.FTZ R15, R24, R21 ;  /* 0x00000015180f7220 */ /* 0x000fe20000410000 */
[----:B------:R-:W-:Y:S02]  /*a320*/  HADD2.F32 R13, -RZ, R47.H0_H0 ;  /* 0x2000002fff0d7230 */ /* 0x000fe40000004100 */
[----:B------:R-:W-:Y:S01]  /*a330*/  FMUL.FTZ R27, R26, R25 ;  /* 0x000000191a1b7220 */ /* 0x000fe20000410000 */
[----:B------:R-:W-:-:S02]  /*a340*/  HADD2.F32 R12, -RZ, R12.H1_H1 ;  /* 0x3000000cff0c7230 */ /* 0x000fc40000004100 */
[----:B------:R-:W-:Y:S01]  /*a350*/  FMUL.FTZ R24, R24, R3 ;  /* 0x0000000318187220 */ /* 0x000fe20000410000 */
[----:B------:R-:W-:Y:S02]  /*a360*/  HADD2.F32 R14, -RZ, R14.H1_H1 ;  /* 0x3000000eff0e7230 */ /* 0x000fe40000004100 */
[----:B------:R-:W-:Y:S01]  /*a370*/  FMUL.FTZ R26, R26, R13 ;  /* 0x0000000d1a1a7220 */ /* 0x000fe20000410000 */
[C---:B------:R-:W-:Y:S01]  /*a380*/  FFMA.FTZ R2, R12.reuse, R3, -R15 ;  /* 0x000000030c027223 */ /* 0x040fe2000001080f */
[----:B------:R-:W-:Y:S01]  /*a390*/  FFMA.FTZ R21, R12, R21, R24 ;  /* 0x000000150c157223 */ /* 0x000fe20000010018 */
[C---:B------:R-:W-:Y:S01]  /*a3a0*/  FFMA.FTZ R3, R14.reuse, R13, -R27 ;  /* 0x0000000d0e037223 */ /* 0x040fe2000001081b */
[----:B------:R-:W-:Y:S01]  /*a3b0*/  FFMA.FTZ R31, R14, R25, R26 ;  /* 0x000000190e1f7223 */ /* 0x000fe2000001001a */
[----:B------:R-:W-:Y:S02]  /*a3c0*/  F2FP.F16.F32.PACK_AB R13, R35, R38 ;  /* 0x00000026230d723e */ /* 0x000fe400000000ff */
[----:B------:R-:W-:-:S02]  /*a3d0*/  F2FP.F16.F32.PACK_AB R15, R41, R36 ;  /* 0x00000024290f723e */ /* 0x000fc400000000ff */
[----:B------:R-:W-:Y:S02]  /*a3e0*/  F2FP.F16.F32.PACK_AB R12, R2, R29 ;  /* 0x0000001d020c723e */ /* 0x000fe400000000ff */
[----:B------:R-:W-:Y:S02]  /*a3f0*/  F2FP.F16.F32.PACK_AB R14, R3, R30 ;  /* 0x0000001e030e723e */ /* 0x000fe400000000ff */
[----:B------:R-:W-:Y:S02]  /*a400*/  F2FP.F16.F32.PACK_AB R25, R39, R40 ;  /* 0x000000282719723e */ /* 0x000fe400000000ff */
[----:B------:R-:W-:Y:S01]  /*a410*/  F2FP.F16.F32.PACK_AB R27, R34, R37 ;  /* 0x00000025221b723e */ /* 0x000fe200000000ff */
[----:B------:R1:W-:Y:S01]  /*a420*/  STS.128 [R43+0x20400], R12 ;  /* 0x0204000c2b007388 */ /* 0x0003e20000000c00 */
[----:B------:R-:W-:Y:S02]  /*a430*/  F2FP.F16.F32.PACK_AB R24, R21, R28 ;  /* 0x0000001c1518723e */ /* 0x000fe400000000ff */
[----:B------:R-:W-:-:S05]  /*a440*/  F2FP.F16.F32.PACK_AB R26, R31, R20 ;  /* 0x000000141f1a723e */ /* 0x000fca00000000ff */
[----:B------:R1:W-:Y:S02]  /*a450*/  STS.128 [R44+0x20400], R24 ;  /* 0x020400182c007388 */ /* 0x0003e40000000c00 */
.L_x_3436:
[----:B------:R-:W-:Y:S05]  /*a460*/  BSYNC B1 ;  /* 0x0000000000017941 */ /* 0x000fea0003800000 */
.L_x_3435:
[----:B------:R-:W-:Y:S01]  /*a470*/  PRMT R29, R53, 0x5410, R54 ;  /* 0x00005410351d7816 */ /* 0x000fe20000000036 */
[----:B------:R-:W-:Y:S06]  /*a480*/  @P0 BRA `(.L_x_3427) ;  /* 0x0000000400800947 */ /* 0x000fec0003800000 */
[----:B------:R-:W2:Y:S01]  /*a490*/  LDL R2, [R1+0x64] ;  /* 0x0000640001027983 */ /* 0x000ea20000100800 */
[C---:B------:R-:W-:Y:S02]  /*a4a0*/  VIADD R3, R190.reuse, 0x20 ;  /* 0x00000020be037836 */ /* 0x040fe40000000000 */
[----:B-1----:R-:W-:Y:S01]  /*a4b0*/  VIADD R12, R190, 0x20 ;  /* 0x00000020be0c7836 */ /* 0x002fe20000000000 */
[----:B------:R-:W0:Y:S01]  /*a4c0*/  LDL R40, [R1+0x60] ;  /* 0x0000600001287983 */ /* 0x000e220000100800 */
[----:B------:R-:W-:Y:S02]  /*a4d0*/  IMAD.SHL.U32 R3, R3, 0x40, RZ ;  /* 0x0000004003037824 */ /* 0x000fe400078e00ff */
[----:B------:R-:W-:-:S03]  /*a4e0*/  IMAD.SHL.U32 R12, R12, 0x40, RZ ;  /* 0x000000400c0c7824 */ /* 0x000fc600078e00ff */
[----:B------:R-:W-:Y:S02]  /*a4f0*/  LOP3.LUT R3, R3, 0x1c0, RZ, 0xc0, !PT ;  /* 0x000001c003037812 */ /* 0x000fe400078ec0ff */
[----:B------:R-:W-:Y:S02]  /*a500*/  LOP3.LUT R12, R12, 0x1c0, RZ, 0xc0, !PT ;  /* 0x000001c00c0c7812 */ /* 0x000fe400078ec0ff */
[----:B------:R-:W-:-:S04]  /*a510*/  SHF.R.U32.HI R3, RZ, 0x3, R3 ;  /* 0x00000003ff037819 */ /* 0x000fc80000011603 */
[----:B------:R-:W-:Y:S01]  /*a520*/  LOP3.LUT R33, R3, R33, R12, 0x1e, !PT ;  /* 0x0000002103217212 */ /* 0x000fe200078e1e0c */
[----:B------:R-:W-:Y:S01]  /*a530*/  HADD2.F32 R20, -RZ, R50.H1_H1 ;  /* 0x30000032ff147230 */ /* 0x000fe20000004100 */
[----:B------:R-:W-:Y:S01]  /*a540*/  SHF.R.U64 R38, R10, 0x10, R11 ;  /* 0x000000100a267819 */ /* 0x000fe2000000120b */
[----:B------:R-:W-:Y:S01]  /*a550*/  HADD2.F32 R10, -RZ, R52.H0_H0 ;  /* 0x20000034ff0a7230 */ /* 0x000fe20000004100 */
[--C-:B------:R-:W-:Y:S02]  /*a560*/  SHF.R.U64 R35, R6, 0x10, R7.reuse ;  /* 0x0000001006237819 */ /* 0x100fe40000001207 */
[----:B------:R-:W-:Y:S02]  /*a570*/  SHF.R.U32.HI R31, RZ, 0x10, R7 ;  /* 0x00000010ff1f7819 */ /* 0x000fe40000011607 */
[----:B------:R-:W-:Y:S02]  /*a580*/  SHF.R.U32.HI R28, RZ, 0x10, R5 ;  /* 0x00000010ff1c7819 */ /* 0x000fe40000011605 */
[----:B------:R-:W-:-:S03]  /*a590*/  SHF.R.U32.HI R21, RZ, 0x10, R9 ;  /* 0x00000010ff157819 */ /* 0x000fc60000011609 */
[----:B------:R-:W-:Y:S01]  /*a5a0*/  HADD2.F32 R28, -RZ, R28.H0_H0 ;  /* 0x2000001cff1c7230 */ /* 0x000fe20000004100 */
[----:B------:R-:W-:Y:S02]  /*a5b0*/  SHF.R.U64 R39, R8, 0x10, R9 ;  /* 0x0000001008277819 */ /* 0x000fe40000001209 */
[----:B------:R-:W-:Y:S01]  /*a5c0*/  SHF.R.U32.HI R37, RZ, 0x10, R11 ;  /* 0x00000010ff257819 */ /* 0x000fe2000001160b */
[----:B------:R-:W-:Y:S01]  /*a5d0*/  HADD2.F32 R11, -RZ, R51.H0_H0 ;  /* 0x20000033ff0b7230 */ /* 0x000fe20000004100 */
[----:B------:R-:W-:Y:S01]  /*a5e0*/  SHF.R.U64 R36, R4, 0x10, R5 ;  /* 0x0000001004247819 */ /* 0x000fe20000001205 */
[----:B--2---:R-:W-:-:S04]  /*a5f0*/  IMAD.IADD R33, R2, 0x1, R33 ;  /* 0x0000000102217824 */ /* 0x004fc800078e0221 */
[----:B------:R-:W-:Y:S01]  /*a600*/  IMAD R33, R33, 0x2, R16 ;  /* 0x0000000221217824 */ /* 0x000fe200078e0210 */
[----:B0-----:R-:W0:Y:S04]  /*a610*/  LDS.128 R12, [R40+0x20400] ;  /* 0x02040000280c7984 */ /* 0x001e280000000c00 */
[----:B------:R-:W1:Y:S01]  /*a620*/  LDS.128 R24, [R33+0x20400] ;  /* 0x0204000021187984 */ /* 0x000e620000000c00 */
[----:B0-----:R-:W-:Y:S02]  /*a630*/  HADD2.F32 R3, -RZ, R13.H0_H0 ;  /* 0x2000000dff037230 */ /* 0x001fe40000004100 */
[----:B-1----:R-:W-:-:S05]  /*a640*/  HADD2.F32 R7, -RZ, R25.H0_H0 ;  /* 0x20000019ff077230 */ /* 0x002fca0000004100 */
[C---:B------:R-:W-:Y:S01]  /*a650*/  FMUL.FTZ R30, R7.reuse, R20 ;  /* 0x00000014071e7220 */ /* 0x040fe20000410000 */
[-C--:B------:R-:W-:Y:S01]  /*a660*/  FMUL.FTZ R32, R7, R10.reuse ;  /* 0x0000000a07207220 */ /* 0x080fe20000410000 */
[----:B------:R-:W-:Y:S02]  /*a670*/  HADD2.F32 R25, -RZ, R25.H1_H1 ;  /* 0x30000019ff197230 */ /* 0x000fe40000004100 */
[----:B------:R-:W-:Y:S02]  /*a680*/  HADD2.F32 R6, -RZ, R24.H0_H0 ;  /* 0x20000018ff067230 */ /* 0x000fe40000004100 */
[C---:B------:R-:W-:Y:S01]  /*a690*/  FFMA.FTZ R30, R3.reuse, R10, -R30 ;  /* 0x0000000a031e7223 */ /* 0x040fe2000001081e */
[----:B------:R-:W-:Y:S02]  /*a6a0*/  HADD2.F32 R7, -RZ, R0.H1_H1 ;  /* 0x30000000ff077230 */ /* 0x000fe40000004100 */
[----:B------:R-:W-:Y:S01]  /*a6b0*/  FFMA.FTZ R32, R3, R20, R32 ;  /* 0x0000001403207223 */ /* 0x000fe20000010020 */
[----:B------:R-:W-:-:S02]  /*a6c0*/  HADD2.F32 R3, -RZ, R51.H1_H1 ;  /* 0x30000033ff037230 */ /* 0x000fc40000004100 */
[----:B------:R-:W-:Y:S02]  /*a6d0*/  HADD2.F32 R10, -RZ, R21.H0_H0 ;  /* 0x20000015ff0a7230 */ /* 0x000fe40000004100 */
[C---:B------:R-:W-:Y:S01]  /*a6e0*/  FMUL.FTZ R34, R25.reuse, R28 ;  /* 0x0000001c19227220 */ /* 0x040fe20000410000 */
[----:B------:R-:W-:Y:S02]  /*a6f0*/  HADD2.F32 R13, -RZ, R13.H1_H1 ;  /* 0x3000000dff0d7230 */ /* 0x000fe40000004100 */
[C---:B------:R-:W-:Y:S01]  /*a700*/  FMUL.FTZ R21, R6.reuse, R7 ;  /* 0x0000000706157220 */ /* 0x040fe20000410000 */
[----:B------:R-:W-:Y:S02]  /*a710*/  HADD2.F32 R2, -RZ, R12.H0_H0 ;  /* 0x2000000cff027230 */ /* 0x000fe40000004100 */
[----:B------:R-:W-:Y:S01]  /*a720*/  FMUL.FTZ R6, R6, R3 ;  /* 0x0000000306067220 */ /* 0x000fe20000410000 */
[-C--:B------:R-:W-:Y:S01]  /*a730*/  FMUL.FTZ R20, R25, R10.reuse ;  /* 0x0000000a19147220 */ /* 0x080fe20000410000 */
[----:B------:R-:W-:Y:S01]  /*a740*/  FFMA.FTZ R25, R13, R10, -R34 ;  /* 0x0000000a0d197223 */ /* 0x000fe20000010822 */
[----:B------:R-:W-:-:S02]  /*a750*/  HADD2.F32 R8, -RZ, R26.H0_H0 ;  /* 0x2000001aff087230 */ /* 0x000fc40000004100 */
[C---:B------:R-:W-:Y:S01]  /*a760*/  FFMA.FTZ R21, R2.reuse, R3, -R21 ;  /* 0x0000000302157223 */ /* 0x040fe20000010815 */
[----:B------:R-:W-:Y:S01]  /*a770*/  FFMA.FTZ R10, R2, R7, R6 ;  /* 0x00000007020a7223 */ /* 0x000fe20000010006 */
[----:B------:R-:W-:Y:S02]  /*a780*/  HADD2.F32 R9, -RZ, R27.H0_H0 ;  /* 0x2000001bff097230 */ /* 0x000fe40000004100 */
[--C-:B------:R-:W-:Y:S02]  /*a790*/  HADD2.F32 R3, -RZ, R29.reuse.H0_H0 ;  /* 0x2000001dff037230 */ /* 0x100fe40000004100 */
[----:B------:R-:W-:Y:S02]  /*a7a0*/  HADD2.F32 R6, -RZ, R0.H0_H0 ;  /* 0x20000000ff067230 */ /* 0x000fe40000004100 */
[----:B------:R-:W-:Y:S02]  /*a7b0*/  HADD2.F32 R2, -RZ, R29.H1_H1 ;  /* 0x3000001dff027230 */ /* 0x000fe40000004100 */
[----:B------:R-:W-:Y:S01]  /*a7c0*/  FFMA.FTZ R13, R13, R28, R20 ;  /* 0x0000001c0d0d7223 */ /* 0x000fe20000010014 */
[----:B------:R-:W-:-:S02]  /*a7d0*/  HADD2.F32 R4, -RZ, R14.H0_H0 ;  /* 0x2000000eff047230 */ /* 0x000fc40000004100 */
[C---:B------:R-:W-:Y:S01]  /*a7e0*/  FMUL.FTZ R7, R8.reuse, R11 ;  /* 0x0000000b08077220 */ /* 0x040fe20000410000 */
[----:B------:R-:W-:Y:S02]  /*a7f0*/  HADD2.F32 R5, -RZ, R15.H0_H0 ;  /* 0x2000000fff057230 */ /* 0x000fe40000004100 */
[----:B------:R-:W-:Y:S01]  /*a800*/  FMUL.FTZ R29, R8, R3 ;  /* 0x00000003081d7220 */ /* 0x000fe20000410000 */
[C---:B------:R-:W-:Y:S01]  /*a810*/  FMUL.FTZ R28, R9.reuse, R6 ;  /* 0x00000006091c7220 */ /* 0x040fe20000410000 */
[----:B------:R-:W-:Y:S02]  /*a820*/  HADD2.F32 R27, -RZ, R27.H1_H1 ;  /* 0x3000001bff1b7230 */ /* 0x000fe40000004100 */
[----:B------:R-:W-:Y:S01]  /*a830*/  FMUL.FTZ R9, R9, R2 ;  /* 0x0000000209097220 */ /* 0x000fe20000410000 */
[----:B------:R-:W-:Y:S02]  /*a840*/  HADD2.F32 R8, -RZ, R31.H0_H0 ;  /* 0x2000001fff087230 */ /* 0x000fe40000004100 */
[----:B------:R-:W-:-:S02]  /*a850*/  HADD2.F32 R0, -RZ, R37.H0_H0 ;  /* 0x20000025ff007230 */ /* 0x000fc40000004100 */
[C---:B------:R-:W-:Y:S01]  /*a860*/  FFMA.FTZ R20, R4.reuse, R3, -R7 ;  /* 0x0000000304147223 */ /* 0x040fe20000010807 */
[----:B------:R-:W-:Y:S02]  /*a870*/  HADD2.F32 R15, -RZ, R15.H1_H1 ;  /* 0x3000000fff0f7230 */ /* 0x000fe40000004100 */
[----:B------:R-:W-:Y:S01]  /*a880*/  FFMA.FTZ R29, R4, R11, R29 ;  /* 0x0000000b041d7223 */ /* 0x000fe2000001001d */
[----:B------:R-:W-:Y:S02]  /*a890*/  HADD2.F32 R24, -RZ, R24.H1_H1 ;  /* 0x30000018ff187230 */ /* 0x000fe40000004100 */
[C---:B------:R-:W-:Y:S01]  /*a8a0*/  FFMA.FTZ R28, R5.reuse, R2, -R28 ;  /* 0x00000002051c7223 */ /* 0x040fe2000001081c */
[----:B------:R-:W-:Y:S01]  /*a8b0*/  FFMA.FTZ R6, R5, R6, R9 ;  /* 0x0000000605067223 */ /* 0x000fe20000010009 */
[----:B------:R-:W-:Y:S02]  /*a8c0*/  HADD2.F32 R7, -RZ, R36.H0_H0 ;  /* 0x20000024ff077230 */ /* 0x000fe40000004100 */
[----:B------:R-:W-:Y:S01]  /*a8d0*/  FMUL.FTZ R4, R27, R8 ;  /* 0x000000081b047220 */ /* 0x000fe20000410000 */
[----:B------:R-:W-:-:S02]  /*a8e0*/  HADD2.F32 R26, -RZ, R26.H1_H1 ;  /* 0x3000001aff1a7230 */ /* 0x000fc40000004100 */
[-C--:B------:R-:W-:Y:S01]  /*a8f0*/  FMUL.FTZ R2, R27, R0.reuse ;  /* 0x000000001b027220 */ /* 0x080fe20000410000 */
[----:B------:R-:W-:Y:S02]  /*a900*/  HADD2.F32 R3, -RZ, R39.H0_H0 ;  /* 0x20000027ff037230 */ /* 0x000fe40000004100 */
[----:B------:R-:W-:Y:S02]  /*a910*/  HADD2.F32 R9, -RZ, R35.H0_H0 ;  /* 0x20000023ff097230 */ /* 0x000fe40000004100 */
[----:B------:R-:W-:Y:S02]  /*a920*/  HADD2.F32 R5, -RZ, R38.H0_H0 ;  /* 0x20000026ff057230 */ /* 0x000fe40000004100 */
[C---:B------:R-:W-:Y:S01]  /*a930*/  FFMA.FTZ R27, R15.reuse, R0, -R4 ;  /* 0x000000000f1b7223 */ /* 0x040fe20000010804 */
[----:B------:R-:W-:Y:S02]  /*a940*/  HADD2.F32 R12, -RZ, R12.H1_H1 ;  /* 0x3000000cff0c7230 */ /* 0x000fe40000004100 */
[----:B------:R-:W-:Y:S01]  /*a950*/  FFMA.FTZ R31, R15, R8, R2 ;  /* 0x000000080f1f7223 */ /* 0x000fe20000010002 */
[----:B------:R-:W-:-:S02]  /*a960*/  HADD2.F32 R14, -RZ, R14.H1_H1 ;  /* 0x3000000eff0e7230 */ /* 0x000fc40000004100 */
[C---:B------:R-:W-:Y:S01]  /*a970*/  FMUL.FTZ R11, R24.reuse, R7 ;  /* 0x00000007180b7220 */ /* 0x040fe20000410000 */
[----:B------:R-:W-:Y:S01]  /*a980*/  FMUL.FTZ R24, R24, R3 ;  /* 0x0000000318187220 */ /* 0x000fe20000410000 */
[C---:B------:R-:W-:Y:S01]  /*a990*/  FMUL.FTZ R15, R26.reuse, R9 ;  /* 0x000000091a0f7220 */ /* 0x040fe20000410000 */
        /* <DEDUP_REMOVED lines=10> */
[----:B------:R-:W-:Y:S02]  /*aa40*/  F2FP.F16.F32.PACK_AB R6, R15, R20 ;  /* 0x000000140f06723e */ /* 0x000fe400000000ff */
[----:B------:R-:W-:Y:S02]  /*aa50*/  F2FP.F16.F32.PACK_AB R9, R13, R32 ;  /* 0x000000200d09723e */ /* 0x000fe400000000ff */
[----:B------:R-:W-:Y:S01]  /*aa60*/  F2FP.F16.F32.PACK_AB R10, R26, R29 ;  /* 0x0000001d1a0a723e */ /* 0x000fe200000000ff */
[----:B------:R3:W-:Y:S04]  /*aa70*/  STS.128 [R40+0x20400], R4 ;  /* 0x0204000428007388 */ /* 0x0007e80000000c00 */
[----:B------:R3:W-:Y:S02]  /*aa80*/  STS.128 [R33+0x20400], R8 ;  /* 0x0204000821007388 */ /* 0x0007e40000000c00 */
.L_x_3427:
[----:B------:R-:W-:Y:S05]  /*aa90*/  BSYNC B0 ;  /* 0x0000000000007941 */ /* 0x000fea0003800000 */
.L_x_3413:
        /* <DEDUP_REMOVED lines=8> */
.L_x_3410:
[----:B--2---:R-:W-:-:S05]  /*ab20*/  IMAD.U32 R0, RZ, RZ, UR47 ;  /* 0x0000002fff007e24 */ /* 0x004fca000f8e00ff */
[----:B------:R-:W-:-:S13]  /*ab30*/  ISETP.NE.AND P0, PT, R0, 0x3, PT ;  /* 0x000000030000780c */ /* 0x000fda0003f05270 */
[----:B------:R-:W-:Y:S05]  /*ab40*/  @!P0 BRA `(.L_x_3437) ;  /* 0x0000000000048947 */ /* 0x000fea0003800000 */
[----:B------:R-:W-:Y:S01]  /*ab50*/  BPT.TRAP 0x1 ;  /* 0x000000040000795c */ /* 0x000fe20000300000 */
.L_x_3437:
[----:B-1--4-:R-:W-:Y:S01]  /*ab60*/  IMAD R14, R17, 0x8, R16 ;  /* 0x00000008110e7824 */ /* 0x012fe200078e0210 */
[----:B------:R-:W-:-:S04]  /*ab70*/  SHF.L.U32 R15, R23, 0x1f, RZ ;  /* 0x0000001f170f7819 */ /* 0x000fc800000006ff */
[----:B------:R1:W2:Y:S01]  /*ab80*/  SYNCS.PHASECHK.TRANS64.TRYWAIT P1, [R14+URZ+0x38830], R15 ;  /* 0x0388300f0e0075a7 */ /* 0x0002a2000802017f */
[----:B------:R-:W-:Y:S05]  /*ab90*/  @!P0 BRA `(.L_x_3438) ;  /* 0x0000000000048947 */ /* 0x000fea0003800000 */
[----:B------:R-:W-:Y:S01]  /*aba0*/  BPT.TRAP 0x1 ;  /* 0x000000040000795c */ /* 0x000fe20000300000 */
.L_x_3438:
[C---:B------:R-:W-:Y:S02]  /*abb0*/  VIADD R0, R16.reuse, 0x22400 ;  /* 0x0002240010007836 */ /* 0x040fe40000000000 */
[----:B------:R-:W-:-:S03]  /*abc0*/  VIADD R2, R16, 0x20400 ;  /* 0x0002040010027836 */ /* 0x000fc60000000000 */
[----:B------:R-:W-:Y:S02]  /*abd0*/  SHF.R.U32.HI R0, RZ, 0x4, R0 ;  /* 0x00000004ff007819 */ /* 0x000fe40000011600 */
[----:B------:R-:W-:Y:S02]  /*abe0*/  SHF.R.U32.HI R2, RZ, 0x4, R2 ;  /* 0x00000004ff027819 */ /* 0x000fe40000011602 */
[----:B------:R-:W-:Y:S02]  /*abf0*/  LOP3.LUT R0, R0, 0x3fff, RZ, 0xc0, !PT ;  /* 0x00003fff00007812 */ /* 0x000fe400078ec0ff */
[----:B------:R-:W-:Y:S02]  /*ac00*/  LOP3.LUT R2, R2, 0x3fff, RZ, 0xc0, !PT ;  /* 0x00003fff02027812 */ /* 0x000fe400078ec0ff */
[----:B------:R-:W-:Y:S01]  /*ac10*/  LOP3.LUT R194, R0, 0x10000, RZ, 0xfc, !PT ;  /* 0x0001000000c27812 */ /* 0x000fe200078efcff */
[----:B--2---:R-:W-:Y:S06]  /*ac20*/  @P1 BRA `(.L_x_3439) ;  /* 0x0000000000081947 */ /* 0x004fec0003800000 */
[----:B------:R-:W2:Y:S02]  /*ac30*/  SYNCS.PHASECHK.TRANS64.TRYWAIT P1, [R14+URZ+0x38830], R15 ;  /* 0x0388300f0e0075a7 */ /* 0x000ea4000802017f */
[----:B--2---:R-:W-:Y:S05]  /*ac40*/  @!P1 BRA `(.L_x_3440) ;  /* 0x000001c000f49947 */ /* 0x004fea0003800000 */
.L_x_3439:
[----:B---3--:R-:W-:Y:S01]  /*ac50*/  LOP3.LUT R4, R2, 0x10000, RZ, 0xfc, !PT ;  /* 0x0001000002047812 */ /* 0x008fe200078efcff */
[----:B------:R-:W-:Y:S01]  /*ac60*/  IMAD R2, R17, 0x200, R194 ;  /* 0x0000020011027824 */ /* 0x000fe200078e02c2 */
[----:B------:R-:W-:Y:S05]  /*ac70*/  WARPSYNC.ALL ;  /* 0x0000000000007948 */ /* 0x000fea0003800000 */
[----:B------:R-:W-:Y:S01]  /*ac80*/  IMAD.MOV.U32 R5, RZ, RZ, 0x40000040 ;  /* 0x40000040ff057424 */ /* 0x000fe200078e00ff */
[----:B------:R-:W-:Y:S01]  /*ac90*/  R2UR UR4, R4 ;  /* 0x00000000040472ca */ /* 0x000fe200000e0000 */
[----:B0-----:R-:W-:Y:S01]  /*aca0*/  IMAD.MOV.U32 R3, RZ, RZ, 0x40000040 ;  /* 0x40000040ff037424 */ /* 0x001fe200078e00ff */
[----:B------:R-:W-:Y:S01]  /*acb0*/  R2UR UR6, R2 ;  /* 0x00000000020672ca */ /* 0x000fe200000e0000 */
[----:B-----5:R-:W-:Y:S01]  /*acc0*/  WARPGROUP.ARRIVE ;  /* 0x00000000000079c5 */ /* 0x020fe20000000000 */
[----:B------:R-:W-:Y:S01]  /*acd0*/  R2UR UR5, R5 ;  /* 0x00000000050572ca */ /* 0x000fe200000e0000 */
[----:B------:R-:W-:Y:S01]  /*ace0*/  VIADD R12, R4, 0x2 ;  /* 0x00000002040c7836 */ /* 0x000fe20000000000 */
[----:B------:R-:W-:Y:S01]  /*acf0*/  R2UR UR7, R3 ;  /* 0x00000000030772ca */ /* 0x000fe200000e0000 */
[----:B------:R-:W-:Y:S01]  /*ad00*/  VIADD R6, R2, 0x2 ;  /* 0x0000000202067836 */ /* 0x000fe20000000000 */
[----:B------:R-:W-:Y:S01]  /*ad10*/  BSSY B0, `(.L_x_3441) ;  /* 0x0000025000007945 */ /* 0x000fe20003800000 */
[----:B------:R-:W-:-:S02]  /*ad20*/  IMAD.MOV.U32 R13, RZ, RZ, 0x40000040 ;  /* 0x40000040ff0d7424 */ /* 0x000fc400078e00ff */
[----:B------:R-:W-:Y:S02]  /*ad30*/  IMAD.MOV.U32 R7, RZ, RZ, 0x40000040 ;  /* 0x40000040ff077424 */ /* 0x000fe400078e00ff */
[C---:B------:R-:W-:Y:S02]  /*ad40*/  VIADD R10, R4.reuse, 0x4 ;  /* 0x00000004040a7836 */ /* 0x040fe40000000000 */
[----:B------:R-:W-:Y:S02]  /*ad50*/  IMAD.MOV.U32 R11, RZ, RZ, 0x40000040 ;  /* 0x40000040ff0b7424 */ /* 0x000fe400078e00ff */
[----:B------:R-:W-:Y:S02]  /*ad60*/  VIADD R8, R4, 0x6 ;  /* 0x0000000604087836 */ /* 0x000fe40000000000 */
[----:B------:R-:W-:Y:S01]  /*ad70*/  HGMMA.64x64x16.F32 R24, gdesc[UR4], RZ, !UPT, gsb0 ;  /* 0x00e00000041879f0 */ /* 0x000fe2000c0008ff */
[----:B------:R-:W-:Y:S01]  /*ad80*/  R2UR UR4, R12 ;  /* 0x000000000c0472ca */ /* 0x000fe200000e0000 */
[----:B------:R-:W-:Y:S01]  /*ad90*/  IMAD.MOV.U32 R9, RZ, RZ, 0x40000040 ;  /* 0x40000040ff097424 */ /* 0x000fe200078e00ff */
[----:B------:R-:W-:Y:S01]  /*ada0*/  R2UR UR5, R13 ;  /* 0x000000000d0572ca */ /* 0x000fe200000e0000 */
[----:B------:R-:W-:Y:S01]  /*adb0*/  IMAD.MOV.U32 R3, RZ, RZ, 0x40000040 ;  /* 0x40000040ff037424 */ /* 0x000fe200078e00ff */
        /* <DEDUP_REMOVED lines=18> */
[----:B------:R-:W-:Y:S02]  /*aee0*/  R2UR UR7, R3 ;  /* 0x00000000030772ca */ /* 0x000fe400000e0000 */
[----:B------:R-:W-:Y:S01]  /*aef0*/  SHF.L.U32 R3, R56, 0x1f, RZ ;  /* 0x0000001f38037819 */ /* 0x000fe200000006ff */
[----:B------:R-:W-:-:S02]  /*af00*/  WARPGROUP.DEPBAR.LE gsb0, 0x0 ;  /* 0x00008000000079c5 */ /* 0x000fc40000010000 */
[----:B------:R-:W-:-:S08]  /*af10*/  WARPGROUP.ARRIVE ;  /* 0x00000000000079c5 */ /* 0x000fd00000000000 */
[----:B------:R-:W-:Y:S03]  /*af20*/  HGMMA.64x64x16.F32 R24, gdesc[UR4], R24, gsb0 ;  /* 0x00e00000041879f0 */ /* 0x000fe60008000818 */
[----:B------:R-:W-:Y:S02]  /*af30*/  WARPGROUP.DEPBAR.LE gsb0, 0x0 ;  /* 0x00008000000079c5 */ /* 0x000fe40000010000 */
[----:B------:R-:W0:Y:S02]  /*af40*/  SYNCS.PHASECHK.TRANS64.TRYWAIT P1, [R16+URZ+0x38810], R3 ;  /* 0x03881003100075a7 */ /* 0x000e24000802017f */
[----:B0-----:R-:W-:Y:S05]  /*af50*/  @!P1 BRA `(.L_x_3442) ;  /* 0x000001c000449947 */ /* 0x001fea0003800000 */
.L_x_3730:
[----:B------:R-:W-:Y:S05]  /*af60*/  BSYNC B0 ;  /* 0x0000000000007941 */ /* 0x000fea0003800000 */
.L_x_3441:
[----:B------:R-:W-:Y:S05]  /*af70*/  @!P0 BRA `(.L_x_3443) ;  /* 0x0000000000048947 */ /* 0x000fea0003800000 */
[----:B------:R-:W-:Y:S01]  /*af80*/  BPT.TRAP 0x1 ;  /* 0x000000040000795c */ /* 0x000fe20000300000 */
.L_x_3443:
[----:B------:R3:W4:Y:S01]  /*af90*/  SYNCS.PHASECHK.TRANS64.TRYWAIT P1, [R14+URZ+0x38850], R15 ;  /* 0x0388500f0e0075a7 */ /* 0x000722000802017f */
[----:B------:R-:W-:Y:S05]  /*afa0*/  @!P0 BRA `(.L_x_3444) ;  /* 0x0000000000048947 */ /* 0x000fea0003800000 */
[----:B------:R-:W-:Y:S01]  /*afb0*/  BPT.TRAP 0x1 ;  /* 0x000000040000795c */ /* 0x000fe20000300000 */
.L_x_3444:
[C---:B------:R-:W-:Y:S02]  /*afc0*/  VIADD R0, R16.reuse, 0x400 ;  /* 0x0000040010007836 */ /* 0x040fe40000000000 */
[----:B------:R-:W-:-:S03]  /*afd0*/  VIADD R2, R16, 0x26400 ;  /* 0x0002640010027836 */ /* 0x000fc60000000000 */
[----:B------:R-:W-:Y:S02]  /*afe0*/  SHF.R.U32.HI R0, RZ, 0x4, R0 ;  /* 0x00000004ff007819 */ /* 0x000fe40000011600 */
[----:B------:R-:W-:Y:S02]  /*aff0*/  SHF.R.U32.HI R2, RZ, 0x4, R2 ;  /* 0x00000004ff027819 */ /* 0x000fe40000011602 */
[----:B------:R-:W-:Y:S02]  /*b000*/  LOP3.LUT R0, R0, 0x3fff, RZ, 0xc0, !PT ;  /* 0x00003fff00007812 */ /* 0x000fe400078ec0ff */
[----:B------:R-:W-:Y:S02]  /*b010*/  LOP3.LUT R2, R2, 0x3fff, RZ, 0xc0, !PT ;  /* 0x00003fff02027812 */ /* 0x000fe400078ec0ff */
[----:B------:R-:W-:Y:S01]  /*b020*/  LOP3.LUT R195, R0, 0x10000, RZ, 0xfc, !PT ;  /* 0x0001000000c37812 */ /* 0x000fe200078efcff */
[----:B----4-:R-:W-:Y:S06]  /*b030*/  @P1 BRA `(.L_x_3445) ;  /* 0x0000000000081947 */ /* 0x010fec0003800000 */
[----:B------:R-:W4:Y:S02]  /*b040*/  SYNCS.PHASECHK.TRANS64.TRYWAIT P1, [R14+URZ+0x38850], R15 ;  /* 0x0388500f0e0075a7 */ /* 0x000f24000802017f */
[----:B----4-:R-:W-:Y:S05]  /*b050*/  @!P1 BRA `(.L_x_3446) ;  /* 0x000001c000189947 */ /* 0x010fea0003800000 */
.L_x_3445:
[----:B------:R-:W-:Y:S01]  /*b060*/  IMAD R6, R17, 0x1000, R195 ;  /* 0x0000100011067824 */ /* 0x000fe200078e02c3 */
[----:B------:R-:W-:Y:S01]  /*b070*/  LOP3.LUT R2, R2, 0x10000, RZ, 0xfc, !PT ;  /* 0x0001000002027812 */ /* 0x000fe200078efcff */
[----:B0-----:R-:W-:Y:S01]  /*b080*/  IMAD.MOV.U32 R3, RZ, RZ, 0x40000040 ;  /* 0x40000040ff037424 */ /* 0x001fe200078e00ff */
[----:B------:R-:W-:Y:S05]  /*b090*/  WARPSYNC.ALL ;  /* 0x0000000000007948 */ /* 0x000fea0003800000 */
[----:B------:R-:W-:Y:S01]  /*b0a0*/  IMAD.MOV.U32 R7, RZ, RZ, 0x40000040 ;  /* 0x40000040ff077424 */ /* 0x000fe200078e00ff */
[C---:B------:R-:W-:Y:S01]  /*b0b0*/  R2UR UR4, R2.reuse ;  /* 0x00000000020472ca */ /* 0x040fe200000e0000 */
[----:B------:R-:W-:Y:S01]  /*b0c0*/  WARPGROUP.ARRIVE ;  /* 0x00000000000079c5 */ /* 0x000fe20000000000 */
[----:B------:R-:W-:Y:S01]  /*b0d0*/  R2UR UR5, R3 ;  /* 0x00000000030572ca */ /* 0x000fe200000e0000 */
[----:B------:R-:W-:Y:S01]  /*b0e0*/  VIADD R20, R2, 0x2 ;  /* 0x0000000202147836 */ /* 0x000fe20000000000 */
[C---:B------:R-:W-:Y:S01]  /*b0f0*/  R2UR UR6, R6.reuse ;  /* 0x00000000060672ca */ /* 0x040fe200000e0000 */
[----:B------:R-:W-:Y:S01]  /*b100*/  VIADD R56, R6, 0x2 ;  /* 0x0000000206387836 */ /* 0x000fe20000000000 */
[----:B------:R-:W-:Y:S01]  /*b110*/  R2UR UR7, R7 ;  /* 0x00000000070772ca */ /* 0x000fe200000e0000 */
[----:B------:R-:W-:Y:S01]  /*b120*/  IMAD.MOV.U32 R21, RZ, RZ, 0x40000040 ;  /* 0x40000040ff157424 */ /* 0x000fe200078e00ff */
[----:B------:R-:W0:Y:S01]  /*b130*/  S2R R0, SR_TID.X ;  /* 0x0000000000007919 */ /* 0x000e220000002100 */
[----:B------:R-:W-:-:S02]  /*b140*/  IMAD.MOV.U32 R57, RZ, RZ, 0x40000040 ;  /* 0x40000040ff397424 */ /* 0x000fc400078e00ff */
[----:B-1234-:R-:W-:Y:S02]  /*b150*/  VIADD R15, R6, 0x800 ;  /* 0x00000800060f7836 */ /* 0x01efe40000000000 */
[----:B------:R-:W-:Y:S02]  /*b160*/  VIADD R7, R2, 0x800 ;  /* 0x0000080002077836 */ /* 0x000fe40000000000 */
[----:B------:R-:W-:-:S04]  /*b170*/  IMAD.MOV.U32 R60, RZ, RZ, 0x4 ;  /* 0x00000004ff3c7424 */ /* 0x000fc800078e00ff */
        /* <DEDUP_REMOVED lines=9> */
[----:B0-----:R-:W-:-:S06]  /*b210*/  SHF.R.U32.HI R0, RZ, 0x7, R0 ;  /* 0x00000007ff007819 */ /* 0x001fcc0000011600 */
[----:B------:R-:W0:Y:S02]  /*b220*/  SHFL.IDX PT, R0, R0, RZ, 0x1f ;  /* 0x00001fff00007589 */ /* 0x000e2400000e0000 */
[----:B0-----:R-:W-:-:S04]  /*b230*/  ISETP.GT.AND P1, PT, R0, 0x7f, PT ;  /* 0x0000007f0000780c */ /* 0x001fc80003f24270 */
        /* <DEDUP_REMOVED lines=180> */
[----:B------:R-:W-:-:S03]  /*bd80*/  IMAD.MOV.U32 R15, RZ, RZ, 0xa00 ;  /* 0x00000a00ff0f7424 */ /* 0x000fc600078e00ff */
[----:B------:R-:W-:Y:S02]  /*bd90*/  SEL R7, R7, 0x26, P1 ;  /* 0x0000002607077807 */ /* 0x000fe40000800000 */
[----:B------:R-:W-:Y:S02]  /*bda0*/  SEL R15, R15, 0x980, P1 ;  /* 0x000009800f0f7807 */ /* 0x000fe40000800000 */
[----:B------:R-:W-:Y:S02]  /*bdb0*/  LOP3.LUT R7, R7, 0x6, RZ, 0xc0, !PT ;  /* 0x0000000607077812 */ /* 0x000fe400078ec0ff */
[----:B------:R-:W-:Y:S01]  /*bdc0*/  LOP3.LUT R15, R15, 0xa00, RZ, 0xc0, !PT ;  /* 0x00000a000f0f7812 */ /* 0x000fe200078ec0ff */
[----:B------:R-:W-:Y:S02]  /*bdd0*/  WARPGROUP.DEPBAR.LE gsb0, 0x0 ;  /* 0x00008000000079c5 */ /* 0x000fe40000010000 */
[----:B------:R-:W-:-:S06]  /*bde0*/  WARPGROUP.ARRIVE ;  /* 0x00000000000079c5 */ /* 0x000fcc0000000000 */
[----:B------:R-:W-:Y:S01]  /*bdf0*/  HGMMA.64x64x16.F32 R24, gdesc[UR4], R24, gsb0 ;  /* 0x00e00000041879f0 */ /* 0x000fe20008000818 */
[----:B------:R-:W-:Y:S02]  /*be00*/  R2UR UR4, R20 ;  /* 0x00000000140472ca */ /* 0x000fe400000e0000 */
[----:B------:R-:W-:Y:S01]  /*be10*/  R2UR UR5, R21 ;  /* 0x00000000150572ca */ /* 0x000fe200000e0000 */
[----:B------:R-:W-:Y:S01]  /*be20*/  IMAD.MOV.U32 R21, RZ, RZ, 0x40000040 ;  /* 0x40000040ff157424 */ /* 0x000fe200078e00ff */
[----:B------:R-:W-:Y:S02]  /*be30*/  R2UR UR6, R56 ;  /* 0x00000000380672ca */ /* 0x000fe400000e0000 */
[----:B------:R-:W-:Y:S01]  /*be40*/  R2UR UR7, R57 ;  /* 0x00000000390772ca */ /* 0x000fe200000e0000 */
[----:B------:R-:W-:Y:S01]  /*be50*/  IMAD.MOV.U32 R57, RZ, RZ, 0x40000040 ;  /* 0x40000040ff397424 */ /* 0x000fe200078e00ff */
[CC--:B------:R-:W-:Y:S02]  /*be60*/  IADD3 R20, R7.reuse, R15.reuse, R2 ;  /* 0x0000000f07147210 */ /* 0x0c0fe40007ffe002 */
[----:B------:R-:W-:Y:S01]  /*be70*/  IADD3 R56, R7, R15, R6 ;  /* 0x0000000f07387210 */ /* 0x000fe20007ffe006 */
[----:B------:R-:W-:-:S02]  /*be80*/  VIADD R7, R2, 0xa00 ;  /* 0x00000a0002077836 */ /* 0x000fc40000000000 */
[----:B------:R-:W-:Y:S01]  /*be90*/  VIADD R15, R6, 0xa00 ;  /* 0x00000a00060f7836 */ /* 0x000fe20000000000 */
        /* <DEDUP_REMOVED lines=116> */
[----:B------:R-:W-:Y:S01]  /*c5e0*/  SEL R0, R0, 0x3e, P1 ;  /* 0x0000003e00007807 */ /* 0x000fe20000800000 */
        /* <DEDUP_REMOVED lines=22> */
[----:B------:R-:W-:Y:S01]  /*c750*/  LOP3.LUT R7, R0, 0x6, RZ, 0xc0, !PT ;  /* 0x0000000600077812 */ /* 0x000fe200078ec0ff */
        /* <DEDUP_REMOVED lines=27> */
.L_x_3447:
[----:B------:R-:W2:Y:S01]  /*c910*/  LDL R0, [R1+0x8] ;  /* 0x0000080001007983 */ /* 0x000ea20000100800 */
[----:B------:R-:W0:Y:S01]  /*c920*/  LDC R170, c[0x0][0x448] ;  /* 0x00011200ffaa7b82 */ /* 0x000e220000000800 */
[----:B------:R-:W-:Y:S01]  /*c930*/  IMAD.MOV.U32 R57, RZ, RZ, -0x40 ;  /* 0xffffffc0ff397424 */ /* 0x000fe200078e00ff */
[----:B------:R-:W-:Y:S01]  /*c940*/  ULDC.64 UR4, c[0x0][0xad8] ;  /* 0x0002b60000047ab9 */ /* 0x000fe20000000a00 */
[----:B------:R-:W-:Y:S01]  /*c950*/  LOP3.LUT R22, R22, 0xffffff7f, RZ, 0xc0, !PT ;  /* 0xffffff7f16167812 */ /* 0x000fe200078ec0ff */
[----:B------:R-:W-:Y:S01]  /*c960*/  UISETP.GE.AND UP0, UPT, UR5, 0x1, UPT ;  /* 0x000000010500788c */ /* 0x000fe2000bf06270 */
[C---:B------:R-:W-:Y:S01]  /*c970*/  IMAD R57, R168.reuse, R57, 0x41 ;  /* 0x00000041a8397424 */ /* 0x040fe200078e0239 */
[----:B------:R-:W-:Y:S01]  /*c980*/  ULDC UR6, c[0x0][0xad4] ;  /* 0x0002b50000067ab9 */ /* 0x000fe20000000800 */
[----:B------:R-:W-:Y:S01]  /*c990*/  LEA R61, R168, 0xffffffc0, 0x6 ;  /* 0xffffffc0a83d7811 */ /* 0x000fe200078e30ff */
[----:B------:R-:W-:Y:S01]  /*c9a0*/  UP2UR UR48, UPR, URZ, 0x1 ;  /* 0x000000013f307883 */ /* 0x000fe20008000000 */
[----:B------:R-:W-:-:S02]  /*c9b0*/  VIADD R67, R57, 0xffffffff ;  /* 0xffffffff39437836 */ /* 0x000fc40000000000 */
[----:B------:R-:W-:Y:S02]  /*c9c0*/  IADD3 R63, -R184, R186, -R61 ;  /* 0x000000bab83f7210 */ /* 0x000fe40007ffe93d */
[----:B0-----:R-:W-:-:S13]  /*c9d0*/  ISETP.NE.AND P1, PT, R170, 0x1, PT ;  /* 0x00000001aa00780c */ /* 0x001fda0003f25270 */
[----:B------:R-:W0:Y:S01]  /*c9e0*/  @P1 LDC R7, c[0x0][0x44c] ;  /* 0x00011300ff071b82 */ /* 0x000e220000000800 */
[----:B------:R-:W-:-:S07]  /*c9f0*/  @P1 LOP3.LUT R22, R22, 0x80, RZ, 0xfc, !PT ;  /* 0x0000008016161812 */ /* 0x000fce00078efcff */
[----:B------:R-:W1:Y:S01]  /*ca00*/  @P1 LDC R21, c[0x0][0x450] ;  /* 0x00011400ff151b82 */ /* 0x000e620000000800 */
[----:B--2---:R-:W-:-:S04]  /*ca10*/  IMAD.IADD R0, R0, 0x1, R208 ;  /* 0x0000000100007824 */ /* 0x004fc800078e02d0 */
[----:B0-----:R-:W-:-:S04]  /*ca20*/  @P1 IMAD.HI.U32 R6, R0, R7, RZ ;  /* 0x0000000700061227 */ /* 0x001fc800078e00ff */
[----:B------:R-:W-:Y:S01]  /*ca30*/  IMAD.MOV.U32 R15, RZ, RZ, R0 ;  /* 0x000000ffff0f7224 */ /* 0x000fe200078e0000 */
[----:B-1----:R-:W-:Y:S01]  /*ca40*/  @P1 SHF.R.U32.HI R15, RZ, R21, R6 ;  /* 0x00000015ff0f1219 */ /* 0x002fe20000011606 */
[----:B------:R-:W-:Y:S01]  /*ca50*/  VIADD R7, R14, 0x38840 ;  /* 0x000388400e077836 */ /* 0x000fe20000000000 */
[----:B------:R-:W-:Y:S01]  /*ca60*/  PLOP3.LUT P1, PT, PT, PT, UP0, 0x40, 0x0 ;  /* 0x000000000000781c */ /* 0x000fe20003f2e808 */
[----:B------:R-:W-:Y:S01]  /*ca70*/  IMAD.U32 R21, RZ, RZ, UR6 ;  /* 0x00000006ff157e24 */ /* 0x000fe2000f8e00ff */
[----:B------:R-:W-:Y:S01]  /*ca80*/  IADD3 R0, -R184, R57, R186 ;  /* 0x00000039b8007210 */ /* 0x000fe20007ffe1ba */
[----:B------:R-:W0:Y:S01]  /*ca90*/  SHFL.IDX PT, R6, R15, RZ, 0x1c1f ;  /* 0x001c1fff0f067589 */ /* 0x000e2200000e0000 */
[----:B------:R-:W-:-:S03]  /*caa0*/  PRMT R7, R188, 0x654, R7 ;  /* 0x00000654bc077816 */ /* 0x000fc60000000007 */
[----:B------:R-:W-:Y:S01]  /*cab0*/  IMAD.IADD R0, R0, 0x1, -R185 ;  /* 0x0000000100007824 */ /* 0x000fe200078e0ab9 */
[----:B------:R1:W-:Y:S03]  /*cac0*/  SYNCS.ARRIVE.TRANS64.RED.A1T0 RZ, [R7+URZ], RZ ;  /* 0x000000ff07ff79a7 */ /* 0x0003e6000810043f */
[----:B------:R-:W-:Y:S01]  /*cad0*/  VIADD R74, R0, UR4 ;  /* 0x00000004004a7c36 */ /* 0x000fe20008000000 */
[----:B-1----:R-:W-:-:S05]  /*cae0*/  LOP3.LUT R7, RZ, R21, RZ, 0x33, !PT ;  /* 0x00000015ff077212 */ /* 0x002fca00078e33ff */
[----:B------:R-:W-:Y:S01]  /*caf0*/  IMAD.IADD R65, R0, 0x1, R7 ;  /* 0x0000000100417824 */ /* 0x000fe200078e0207 */
[----:B0-----:R-:W-:-:S03]  /*cb00*/  VIADDMNMX R7, R6, R74, R63, PT ;  /* 0x0000004a06077246 */ /* 0x001fc6000380013f */
        /* <DEDUP_REMOVED lines=14> */
.L_x_3450:
[----:B------:R-:W-:-:S06]  /*cbf0*/  UISETP.NE.AND UP0, UPT, UR5, 0x1, UPT ;  /* 0x000000010500788c */ /* 0x000fcc000bf05270 */
[----:B------:R-:W-:-:S05]  /*cc00*/  PLOP3.LUT P1, PT, PT, PT, UP0, 0x80, 0x0 ;  /* 0x000000000000781c */ /* 0x000fca0003f2f008 */
[----:B------:R-:W-:-:S08]  /*cc10*/  @UP0 ULDC.64 UR6, c[0x0][0xae0] ;  /* 0x0002b80000060ab9 */ /* 0x000fd00000000a00 */
[----:B------:R-:W-:-:S05]  /*cc20*/  @P1 IMAD.HI.U32 R6, R0, UR6, RZ ;  /* 0x0000000600061c27 */ /* 0x000fca000f8e00ff */
[----:B------:R-:W-:-:S07]  /*cc30*/  @P1 SHF.R.U32.HI R0, RZ, UR7, R6 ;  /* 0x00000007ff001c19 */ /* 0x000fce0008011606 */
.L_x_3451:
[----:B------:R-:W-:Y:S05]  /*cc40*/  BSYNC B0 ;  /* 0x0000000000007941 */ /* 0x000fea0003800000 */
.L_x_3449:
[----:B------:R-:W-:-:S04]  /*cc50*/  IMAD R59, R0, UR5, -R61 ;  /* 0x00000005003b7c24 */ /* 0x000fc8000f8e0a3d */
[----:B------:R-:W-:-:S05]  /*cc60*/  IMAD.IADD R0, R59, 0x1, -R184 ;  /* 0x000000013b007824 */ /* 0x000fca00078e0ab8 */
[----:B------:R-:W-:Y:S02]  /*cc70*/  VIMNMX R57, R57, R0, !PT ;  /* 0x0000000039397248 */ /* 0x000fe40007fe0100 */
[----:B------:R-:W-:-:S07]  /*cc80*/  VIADDMNMX R7, R0, UR5, R7, PT ;  /* 0x0000000500077c46 */ /* 0x000fce000b800107 */
.L_x_3448:
[C---:B------:R-:W-:Y:S01]  /*cc90*/  ISETP.GE.AND P1, PT, R67.reuse, 0x2, PT ;  /* 0x000000024300780c */ /* 0x040fe20003f26270 */
[----:B------:R-:W-:Y:S01]  /*cca0*/  UISETP.NE.AND UP0, UPT, UR48, URZ, UPT ;  /* 0x0000003f3000728c */ /* 0x000fe2000bf05270 */
[----:B------:R-:W-:Y:S02]  /*ccb0*/  ISETP.GE.AND P5, PT, R67, 0xa, PT ;  /* 0x0000000a4300780c */ /* 0x000fe40003fa6270 */
        /* <DEDUP_REMOVED lines=13> */
[----:B------:R-:W-:Y:S01]  /*cd90*/  ISETP.LT.OR P3, PT, R7, 0x11, P3 ;  /* 0x000000110700780c */ /* 0x000fe20001f61670 */
[----:B------:R-:W0:Y:S01]  /*cda0*/  SHFL.IDX PT, R28, R15, 0x1, 0x1c1f ;  /* 0x003c1f000f1c7f89 */ /* 0x000e2200000e0000 */
        /* <DEDUP_REMOVED lines=11> */
[----:B------:R-:W-:Y:S01]  /*ce60*/  FSEL R62, R36, -INF , !P3 ;  /* 0xff800000243e7808 */ /* 0x000fe20005800000 */
[----:B0-----:R-:W-:Y:S01]  /*ce70*/  IMAD.IADD R29, R65, 0x1, R28 ;  /* 0x00000001411d7824 */ /* 0x001fe200078e021c */
        /* <DEDUP_REMOVED lines=33> */
[----:B------:R-:W-:Y:S02]  /*d090*/  VIADDMNMX R25, R28, R74, R63, PT ;  /* 0x0000004a1c197246 */ /* 0x000fe4000380013f */
[----:B------:R-:W-:-:S04]  /*d0a0*/  ISETP.LT.OR P4, PT, R7, 0x32, P4 ;  /* 0x000000320700780c */ /* 0x000fc80002781670 */
[----:B------:R-:W-:Y:S02]  /*d0b0*/  FSEL R6, R49, -INF , !P4 ;  /* 0xff80000031067808 */ /* 0x000fe40006000000 */
[----:B------:R-:W-:-:S04]  /*d0c0*/  ISETP.GE.AND P4, PT, R67, 0x39, PT ;  /* 0x000000394300780c */ /* 0x000fc80003f86270 */
[----:B------:R-:W-:-:S04]  /*d0d0*/  ISETP.GT.AND P5, PT, R57, 0x38, !P4 ;  /* 0x000000383900780c */ /* 0x000fc800067a4270 */
[----:B------:R-:W-:-:S04]  /*d0e0*/  ISETP.LT.OR P5, PT, R7, 0x39, P5 ;  /* 0x000000390700780c */ /* 0x000fc80002fa1670 */
[----:B------:R-:W-:Y:S02]  /*d0f0*/  FSEL R52, R52, -INF , !P5 ;  /* 0xff80000034347808 */ /* 0x000fe40006800000 */
[----:B------:R-:W-:-:S04]  /*d100*/  ISETP.GT.AND P5, PT, R57, RZ, !P6 ;  /* 0x000000ff3900720c */ /* 0x000fc800077a4270 */
[----:B------:R-:W-:-:S04]  /*d110*/  ISETP.LT.OR P5, PT, R7, 0x1, P5 ;  /* 0x000000010700780c */ /* 0x000fc80002fa1670 */
[----:B------:R-:W-:Y:S02]  /*d120*/  FSEL R164, R24, -INF , !P5 ;  /* 0xff80000018a47808 */ /* 0x000fe40006800000 */
[----:B------:R-:W-:-:S04]  /*d130*/  ISETP.GE.AND P5, PT, R67, 0x3a, PT ;  /* 0x0000003a4300780c */ /* 0x000fc80003fa6270 */
[----:B------:R-:W-:Y:S02]  /*d140*/  P2R R49, PR, RZ, 0x20 ;  /* 0x00000020ff317803 */ /* 0x000fe40000000000 */
[----:B------:R-:W-:-:S04]  /*d150*/  ISETP.GT.AND P5, PT, R57, 0x39, !P5 ;  /* 0x000000393900780c */ /* 0x000fc80006fa4270 */
[----:B------:R-:W-:-:S04]  /*d160*/  ISETP.LT.OR P5, PT, R7, 0x3a, P5 ;  /* 0x0000003a0700780c */ /* 0x000fc80002fa1670 */
[----:B------:R-:W-:Y:S02]  /*d170*/  FSEL R24, R53, -INF , !P5 ;  /* 0xff80000035187808 */ /* 0x000fe40006800000 */
[----:B------:R-:W-:-:S13]  /*d180*/  PLOP3.LUT P5, PT, PT, PT, UP0, 0x40, 0x0 ;  /* 0x000000000000781c */ /* 0x000fda0003fae808 */
        /* <DEDUP_REMOVED lines=14> */
.L_x_3454:
[----:B------:R-:W-:-:S06]  /*d270*/  UISETP.NE.AND UP0, UPT, UR5, 0x1, UPT ;  /* 0x000000010500788c */ /* 0x000fcc000bf05270 */
[----:B------:R-:W-:-:S05]  /*d280*/  PLOP3.LUT P5, PT, PT, PT, UP0, 0x80, 0x0 ;  /* 0x000000000000781c */ /* 0x000fca0003faf008 */
[----:B------:R-:W-:-:S08]  /*d290*/  @UP0 ULDC.64 UR6, c[0x0][0xae0] ;  /* 0x0002b80000060ab9 */ /* 0x000fd00000000a00 */
[----:B------:R-:W-:Y:S01]  /*d2a0*/  @P5 IMAD.HI.U32 R15, R7, UR6, RZ ;  /* 0x00000006070f5c27 */ /* 0x000fe2000f8e00ff */
[----:B------:R-:W-:-:S13]  /*d2b0*/  PLOP3.LUT P5, PT, PT, PT, UP0, 0x80, 0x0 ;  /* 0x000000000000781c */ /* 0x000fda0003faf008 */
[----:B------:R-:W-:-:S07]  /*d2c0*/  @P5 SHF.R.U32.HI R7, RZ, UR7, R15 ;  /* 0x00000007ff075c19 */ /* 0x000fce000801160f */
.L_x_3455:
[----:B------:R-:W-:Y:S05]  /*d2d0*/  BSYNC B0 ;  /* 0x0000000000007941 */ /* 0x000fea0003800000 */
.L_x_3453:
[----:B------:R-:W-:-:S04]  /*d2e0*/  IMAD R7, R7, UR5, -R61 ;  /* 0x0000000507077c24 */ /* 0x000fc8000f8e0a3d */
[----:B------:R-:W-:-:S05]  /*d2f0*/  IMAD.IADD R28, R7, 0x1, -R184 ;  /* 0x00000001071c7824 */ /* 0x000fca00078e0ab8 */
[----:B------:R-:W-:Y:S02]  /*d300*/  VIMNMX R29, R29, R28, !PT ;  /* 0x0000001c1d1d7248 */ /* 0x000fe40007fe0100 */
[----:B------:R-:W-:-:S07]  /*d310*/  VIADDMNMX R25, R28, UR5, R25, PT ;  /* 0x000000051c197c46 */ /* 0x000fce000b800119 */
.L_x_3452:
[----:B------:R-:W-:Y:S01]  /*d320*/  FMNMX.FTZ R7, R164, R72, !PT ;  /* 0x00000048a4077209 */ /* 0x000fe20007810000 */
[----:B------:R-:W-:Y:S01]  /*d330*/  ULDC UR6, c[0x0][0xa80] ;  /* 0x0002a00000067ab9 */ /* 0x000fe20000000800 */
[----:B------:R-:W-:Y:S01]  /*d340*/  BAR.SYNC.DEFER_BLOCKING 0xf, 0x100 ;  /* 0x03c4000000007b1d */ /* 0x000fe20000010000 */
[----:B------:R-:W-:Y:S02]  /*d350*/  ISETP.GT.AND P1, PT, R29, 0x1, !P1 ;  /* 0x000000011d00780c */ /* 0x000fe40004f24270 */
[----:B------:R-:W-:Y:S02]  /*d360*/  FMNMX.FTZ R7, R70, R7, !PT ;  /* 0x0000000746077209 */ /* 0x000fe40007810000 */
[----:B------:R-:W-:Y:S02]  /*d370*/  ISETP.LT.OR P1, PT, R25, 0x2, P1 ;  /* 0x000000021900780c */ /* 0x000fe40000f21670 */
[----:B------:R-:W-:Y:S02]  /*d380*/  FMNMX.FTZ R7, R68, R7, !PT ;  /* 0x0000000744077209 */ /* 0x000fe40007810000 */
[----:B------:R-:W-:-:S02]  /*d390*/  FSEL R28, R27, -INF , !P1 ;  /* 0xff8000001b1c7808 */ /* 0x000fc40004800000 */
[----:B------:R-:W-:Y:S02]  /*d3a0*/  FMNMX.FTZ R7, R66, R7, !PT ;  /* 0x0000000742077209 */ /* 0x000fe40007810000 */
[----:B------:R-:W-:Y:S02]  /*d3b0*/  ISETP.NE.AND P1, PT, R59, RZ, PT ;  /* 0x000000ff3b00720c */ /* 0x000fe40003f25270 */
[----:B------:R-:W-:Y:S02]  /*d3c0*/  FMNMX.FTZ R7, R64, R7, !PT ;  /* 0x0000000740077209 */ /* 0x000fe40007810000 */
[C---:B------:R-:W-:Y:S02]  /*d3d0*/  ISETP.GT.AND P2, PT, R29.reuse, 0x8, !P2 ;  /* 0x000000081d00780c */ /* 0x040fe40005744270 */
[----:B------:R-:W-:Y:S02]  /*d3e0*/  FMNMX.FTZ R7, R62, R7, !PT ;  /* 0x000000073e077209 */ /* 0x000fe40007810000 */
[----:B------:R-:W-:-:S02]  /*d3f0*/  ISETP.GT.AND P1, PT, R29, 0x9, !P1 ;  /* 0x000000091d00780c */ /* 0x000fc40004f24270 */
[----:B------:R-:W-:Y:S02]  /*d400*/  FMNMX.FTZ R7, R60, R7, !PT ;  /* 0x000000073c077209 */ /* 0x000fe40007810000 */
[C---:B------:R-:W-:Y:S02]  /*d410*/  ISETP.LT.OR P2, PT, R25.reuse, 0x9, P2 ;  /* 0x000000091900780c */ /* 0x040fe40001741670 */
[----:B------:R-:W-:Y:S02]  /*d420*/  FMNMX.FTZ R7, R58, R7, !PT ;  /* 0x000000073a077209 */ /* 0x000fe40007810000 */
[----:B------:R-:W-:Y:S02]  /*d430*/  ISETP.LT.OR P1, PT, R25, 0xa, P1 ;  /* 0x0000000a1900780c */ /* 0x000fe40000f21670 */
[----:B------:R-:W-:Y:S02]  /*d440*/  FMNMX.FTZ R7, R56, R7, !PT ;  /* 0x0000000738077209 */ /* 0x000fe40007810000 */
[----:B------:R-:W-:-:S02]  /*d450*/  FSEL R30, R30, -INF , !P2 ;  /* 0xff8000001e1e7808 */ /* 0x000fc40005000000 */
[----:B------:R-:W-:Y:S02]  /*d460*/  FMNMX.FTZ R7, R20, R7, !PT ;  /* 0x0000000714077209 */ /* 0x000fe40007810000 */
[----:B------:R-:W-:Y:S02]  /*d470*/  ISETP.NE.AND P2, PT, R32, RZ, PT ;  /* 0x000000ff2000720c */ /* 0x000fe40003f45270 */
        /* <DEDUP_REMOVED lines=9> */
[----:B------:R-:W-:-:S02]  /*d510*/  ISETP.NE.AND P1, PT, R71, RZ, PT ;  /* 0x000000ff4700720c */ /* 0x000fc40003f25270 */
[----:B------:R-:W-:Y:S02]  /*d520*/  FMNMX.FTZ R31, R24, R7, !PT ;  /* 0x00000007181f7209 */ /* 0x000fe40007810000 */
[----:B------:R-:W-:Y:S02]  /*d530*/  ISETP.GT.AND P1, PT, R29, 0x11, !P1 ;  /* 0x000000111d00780c */ /* 0x000fe40004f24270 */
[----:B------:R-:W-:Y:S01]  /*d540*/  ISETP.NE.AND P5, PT, R36, RZ, PT ;  /* 0x000000ff2400720c */ /* 0x000fe20003fa5270 */
[----:B------:R-:W0:Y:S01]  /*d550*/  SHFL.BFLY PT, R74, R31, 0x2, 0x1f ;  /* 0x0c401f001f4a7f89 */ /* 0x000e2200000e0000 */
[----:B------:R-:W-:Y:S02]  /*d560*/  ISETP.LT.OR P1, PT, R25, 0x12, P1 ;  /* 0x000000121900780c */ /* 0x000fe40000f21670 */
[----:B------:R-:W-:Y:S02]  /*d570*/  ISETP.GT.AND P6, PT, R29, RZ, !P6 ;  /* 0x000000ff1d00720c */ /* 0x000fe400077c4270 */
[----:B------:R-:W-:-:S02]  /*d580*/  FSEL R36, R35, -INF , !P1 ;  /* 0xff80000023247808 */ /* 0x000fc40004800000 */
[----:B------:R-:W-:Y:S02]  /*d590*/  ISETP.NE.AND P1, PT, R33, RZ, PT ;  /* 0x000000ff2100720c */ /* 0x000fe40003f25270 */
[----:B------:R-:W-:Y:S02]  /*d5a0*/  ISETP.LT.OR P6, PT, R25, 0x1, P6 ;  /* 0x000000011900780c */ /* 0x000fe400037c1670 */
[----:B------:R-:W-:Y:S02]  /*d5b0*/  ISETP.GT.AND P1, PT, R29, 0x18, !P1 ;  /* 0x000000181d00780c */ /* 0x000fe40004f24270 */
[----:B------:R-:W-:Y:S02]  /*d5c0*/  FSEL R26, R26, -INF , !P6 ;  /* 0xff8000001a1a7808 */ /* 0x000fe40007000000 */
[----:B------:R-:W-:Y:S02]  /*d5d0*/  ISETP.LT.OR P1, PT, R25, 0x19, P1 ;  /* 0x000000191900780c */ /* 0x000fe40000f21670 */
[----:B------:R-:W-:-:S02]  /*d5e0*/  FMNMX.FTZ R7, R26, R28, !PT ;  /* 0x0000001c1a077209 */ /* 0x000fc40007810000 */
[----:B------:R-:W-:Y:S02]  /*d5f0*/  FSEL R38, R38, -INF , !P1 ;  /* 0xff80000026267808 */ /* 0x000fe40004800000 */
[----:B------:R-:W-:Y:S02]  /*d600*/  ISETP.NE.AND P1, PT, R73, RZ, PT ;  /* 0x000000ff4900720c */ /* 0x000fe40003f25270 */
[----:B------:R-:W-:Y:S02]  /*d610*/  FMNMX.FTZ R7, R30, R7, !PT ;  /* 0x000000071e077209 */ /* 0x000fe40007810000 */
[----:B------:R-:W-:Y:S02]  /*d620*/  ISETP.GT.AND P1, PT, R29, 0x19, !P1 ;  /* 0x000000191d00780c */ /* 0x000fe40004f24270 */
[----:B0-----:R-:W-:Y:S02]  /*d630*/  FMNMX.FTZ R74, R31, R74, !PT ;  /* 0x0000004a1f4a7209 */ /* 0x001fe40007810000 */
[----:B------:R-:W-:-:S02]  /*d640*/  ISETP.LT.OR P1, PT, R25, 0x1a, P1 ;  /* 0x0000001a1900780c */ /* 0x000fc40000f21670 */
[----:B------:R-:W-:Y:S01]  /*d650*/  FMNMX.FTZ R7, R32, R7, !PT ;  /* 0x0000000720077209 */ /* 0x000fe20007810000 */
[----:B------:R-:W0:Y:S01]  /*d660*/  SHFL.BFLY PT, R27, R74, 0x1, 0x1f ;  /* 0x0c201f004a1b7f89 */ /* 0x000e2200000e0000 */
[----:B------:R-:W-:Y:S02]  /*d670*/  FSEL R40, R39, -INF , !P1 ;  /* 0xff80000027287808 */ /* 0x000fe40004800000 */
[----:B------:R-:W-:Y:S02]  /*d680*/  ISETP.NE.AND P1, PT, R37, RZ, PT ;  /* 0x000000ff2500720c */ /* 0x000fe40003f25270 */
[----:B------:R-:W-:Y:S02]  /*d690*/  FMNMX.FTZ R15, R34, R7, !PT ;  /* 0x00000007220f7209 */ /* 0x000fe40007810000 */
[C---:B------:R-:W-:Y:S02]  /*d6a0*/  ISETP.GT.AND P1, PT, R29.reuse, 0x20, !P1 ;  /* 0x000000201d00780c */ /* 0x040fe40004f24270 */
[----:B------:R-:W-:-:S02]  /*d6b0*/  ISETP.GT.AND P3, PT, R29, 0x31, !P3 ;  /* 0x000000311d00780c */ /* 0x000fc40005f64270 */
[----:B------:R-:W-:Y:S02]  /*d6c0*/  ISETP.LT.OR P1, PT, R25, 0x21, P1 ;  /* 0x000000211900780c */ /* 0x000fe40000f21670 */
[C---:B------:R-:W-:Y:S02]  /*d6d0*/  ISETP.GT.AND P4, PT, R29.reuse, 0x38, !P4 ;  /* 0x000000381d00780c */ /* 0x040fe40006784270 */
[----:B------:R-:W-:Y:S02]  /*d6e0*/  FSEL R42, R42, -INF , !P1 ;  /* 0xff8000002a2a7808 */ /* 0x000fe40004800000 */
[----:B------:R-:W-:Y:S02]  /*d6f0*/  ISETP.GT.AND P1, PT, R29, 0x21, !P2 ;  /* 0x000000211d00780c */ /* 0x000fe40005724270 */
[----:B------:R-:W-:Y:S02]  /*d700*/  ISETP.NE.AND P2, PT, R45, RZ, PT ;  /* 0x000000ff2d00720c */ /* 0x000fe40003f45270 */
[----:B------:R-:W-:-:S02]  /*d710*/  ISETP.LT.OR P1, PT, R25, 0x22, P1 ;  /* 0x000000221900780c */ /* 0x000fc40000f21670 */
[----:B------:R-:W-:Y:S02]  /*d720*/  ISETP.GT.AND P2, PT, R29, 0x30, !P2 ;  /* 0x000000301d00780c */ /* 0x000fe40005744270 */
[----:B------:R-:W-:Y:S02]  /*d730*/  FSEL R44, R43, -INF , !P1 ;  /* 0xff8000002b2c7808 */ /* 0x000fe40004800000 */
[----:B------:R-:W-:Y:S02]  /*d740*/  ISETP.GT.AND P1, PT, R29, 0x28, !P5 ;  /* 0x000000281d00780c */ /* 0x000fe40006f24270 */
[----:B0-----:R-:W-:Y:S02]  /*d750*/  FMNMX.FTZ R7, R74, R27, !PT ;  /* 0x0000001b4a077209 */ /* 0x001fe40007810000 */
[----:B------:R-:W-:Y:S01]  /*d760*/  FMNMX.FTZ R27, R36, R15, !PT ;  /* 0x0000000f241b7209 */ /* 0x000fe20007810000 */
[----:B------:R-:W-:Y:S01]  /*d770*/  IMAD.U32 R15, RZ, RZ, UR6 ;  /* 0x00000006ff0f7e24 */ /* 0x000fe2000f8e00ff */
[----:B------:R-:W-:-:S02]  /*d780*/  ISETP.LT.OR P1, PT, R25, 0x29, P1 ;  /* 0x000000291900780c */ /* 0x000fc40000f21670 */
[----:B------:R-:W-:Y:S01]  /*d790*/  FMNMX.FTZ R27, R38, R27, !PT ;  /* 0x0000001b261b7209 */ /* 0x000fe20007810000 */
[----:B------:R-:W-:Y:S01]  /*d7a0*/  FMUL.FTZ R31, R7, R15 ;  /* 0x0000000f071f7220 */ /* 0x000fe20000410000 */
        /* <DEDUP_REMOVED lines=8> */
[----:B------:R-:W-:Y:S02]  /*d830*/  ISETP.LT.OR P2, PT, R25, 0x31, P2 ;  /* 0x000000311900780c */ /* 0x000fe40001741670 */
[----:B------:R-:W-:Y:S02]  /*d840*/  FMNMX.FTZ R27, R46, R27, !PT ;  /* 0x0000001b2e1b7209 */ /* 0x000fe40007810000 */
[----:B------:R-:W-:-:S02]  /*d850*/  FSETP.NEU.FTZ.AND P1, PT, R7, -INF , PT ;  /* 0xff8000000700780b */ /* 0x000fc40003f3d000 */
[----:B------:R-:W-:Y:S02]  /*d860*/  ISETP.NE.AND P5, PT, R49, RZ, PT ;  /* 0x000000ff3100720c */ /* 0x000fe40003fa5270 */
[----:B------:R-:W-:Y:S02]  /*d870*/  ISETP.LT.OR P3, PT, R25, 0x32, P3 ;  /* 0x000000321900780c */ /* 0x000fe40001f61670 */
[----:B------:R-:W-:Y:S02]  /*d880*/  FSEL R50, R50, -INF , !P2 ;  /* 0xff80000032327808 */ /* 0x000fe40005000000 */
[----:B------:R-:W-:Y:S02]  /*d890*/  FMNMX.FTZ R27, R74, R27, !PT ;  /* 0x0000001b4a1b7209 */ /* 0x000fe40007810000 */
[----:B------:R-:W-:Y:S02]  /*d8a0*/  FSEL R35, R31, RZ, P1 ;  /* 0x000000ff1f237208 */ /* 0x000fe40000800000 */
[----:B------:R-:W-:-:S02]  /*d8b0*/  ISETP.GT.AND P1, PT, R29, 0x39, !P5 ;  /* 0x000000391d00780c */ /* 0x000fc40006f24270 */
[----:B------:R-:W-:Y:S01]  /*d8c0*/  ISETP.LT.OR P4, PT, R25, 0x39, P4 ;  /* 0x000000391900780c */ /* 0x000fe20002781670 */
[-CC-:B------:R-:W-:Y:S01]  /*d8d0*/  FFMA.FTZ R29, R72, R15.reuse, -R35.reuse ;  /* 0x0000000f481d7223 */ /* 0x180fe20000010823 */
[----:B------:R-:W-:Y:S01]  /*d8e0*/  FSEL R76, R51, -INF , !P3 ;  /* 0xff800000334c7808 */ /* 0x000fe20005800000 */
[--C-:B------:R-:W-:Y:S01]  /*d8f0*/  FFMA.FTZ R31, R68, R15, -R35.reuse ;  /* 0x0000000f441f7223 */ /* 0x100fe20000010823 */
[----:B------:R-:W-:Y:S01]  /*d900*/  FMNMX.FTZ R27, R50, R27, !PT ;  /* 0x0000001b321b7209 */ /* 0x000fe20007810000 */
[-CC-:B------:R-:W-:Y:S01]  /*d910*/  FFMA.FTZ R164, R164, R15.reuse, -R35.reuse ;  /* 0x0000000fa4a47223 */ /* 0x180fe20000010823 */
[----:B------:R-:W-:Y:S01]  /*d920*/  ISETP.LT.OR P1, PT, R25, 0x3a, P1 ;  /* 0x0000003a1900780c */ /* 0x000fe20000f21670 */
[--C-:B------:R-:W-:Y:S01]  /*d930*/  FFMA.FTZ R166, R70, R15, -R35.reuse ;  /* 0x0000000f46a67223 */ /* 0x100fe20000010823 */
[----:B------:R-:W-:Y:S01]  /*d940*/  FSEL R54, R54, -INF , !P4 ;  /* 0xff80000036367808 */ /* 0x000fe20006000000 */
[----:B------:R-:W-:Y:S01]  /*d950*/  MUFU.EX2 R29, R29 ;  /* 0x0000001d001d7308 */ /* 0x000fe20000000800 */
[----:B------:R-:W-:Y:S01]  /*d960*/  FMNMX.FTZ R27, R76, R27, !PT ;  /* 0x0000001b4c1b7209 */ /* 0x000fe20007810000 */
[-CC-:B------:R-:W-:Y:S01]  /*d970*/  FFMA.FTZ R160, R66, R15.reuse, -R35.reuse ;  /* 0x0000000f42a07223 */ /* 0x180fe20000010823 */
[----:B------:R-:W-:Y:S01]  /*d980*/  FSEL R72, R55, -INF , !P1 ;  /* 0xff80000037487808 */ /* 0x000fe20004800000 */
[--C-:B------:R-:W-:Y:S01]  /*d990*/  FFMA.FTZ R33, R64, R15, -R35.reuse ;  /* 0x0000000f40217223 */ /* 0x100fe20000010823 */
[----:B------:R-:W-:Y:S01]  /*d9a0*/  FMNMX.FTZ R27, R54, R27, !PT ;  /* 0x0000001b361b7209 */ /* 0x000fe20007810000 */
[-CC-:B------:R-:W-:Y:S01]  /*d9b0*/  FFMA.FTZ R162, R62, R15.reuse, -R35.reuse ;  /* 0x0000000f3ea27223 */ /* 0x180fe20000010823 */
[--C-:B------:R-:W-:Y:S01]  /*d9c0*/  FFMA.FTZ R0, R0, R15, -R35.reuse ;  /* 0x0000000f00007223 */ /* 0x100fe20000010823 */
[----:B------:R-:W0:Y:S01]  /*d9d0*/  MUFU.EX2 R164, R164 ;  /* 0x000000a400a47308 */ /* 0x000e220000000800 */
[----:B------:R-:W-:Y:S01]  /*d9e0*/  FMNMX.FTZ R27, R72, R27, !PT ;  /* 0x0000001b481b7209 */ /* 0x000fe20007810000 */
[-CC-:B------:R-:W-:Y:S01]  /*d9f0*/  FFMA.FTZ R60, R60, R15.reuse, -R35.reuse ;  /* 0x0000000f3c3c7223 */ /* 0x180fe20000010823 */
[-CC-:B------:R-:W-:Y:S01]  /*da00*/  FFMA.FTZ R58, R58, R15.reuse, -R35.reuse ;  /* 0x0000000f3a3a7223 */ /* 0x180fe20000010823 */
[-CC-:B------:R-:W-:Y:S01]  /*da10*/  FFMA.FTZ R6, R6, R15.reuse, -R35.reuse ;  /* 0x0000000f06067223 */ /* 0x180fe20000010823 */
[-CC-:B------:R-:W-:Y:S01]  /*da20*/  FFMA.FTZ R56, R56, R15.reuse, -R35.reuse ;  /* 0x0000000f38387223 */ /* 0x180fe20000010823 */
[----:B------:R-:W1:Y:S01]  /*da30*/  SHFL.BFLY PT, R68, R27, 0x2, 0x1f ;  /* 0x0c401f001b447f89 */ /* 0x000e6200000e0000 */
[-CC-:B------:R-:W-:Y:S01]  /*da40*/  FFMA.FTZ R48, R48, R15.reuse, -R35.reuse ;  /* 0x0000000f30307223 */ /* 0x180fe20000010823 */
[----:B------:R-:W2:Y:S01]  /*da50*/  MUFU.EX2 R166, R166 ;  /* 0x000000a600a67308 */ /* 0x000ea20000000800 */
[-CC-:B------:R-:W-:Y:S01]  /*da60*/  FFMA.FTZ R52, R52, R15.reuse, -R35.reuse ;  /* 0x0000000f34347223 */ /* 0x180fe20000010823 */
[----:B------:R-:W-:-:S06]  /*da70*/  FFMA.FTZ R24, R24, R15, -R35 ;  /* 0x0000000f18187223 */ /* 0x000fcc0000010823 */
[----:B------:R-:W3:Y:S08]  /*da80*/  MUFU.EX2 R31, R31 ;  /* 0x0000001f001f7308 */ /* 0x000ef00000000800 */
[----:B------:R-:W-:Y:S01]  /*da90*/  MUFU.EX2 R160, R160 ;  /* 0x000000a000a07308 */ /* 0x000fe20000000800 */
[----:B-1----:R-:W-:Y:S01]  /*daa0*/  FMNMX.FTZ R68, R27, R68, !PT ;  /* 0x000000441b447209 */ /* 0x002fe20007810000 */
[----:B------:R-:W-:-:S06]  /*dab0*/  FFMA.FTZ R27, R20, R15, -R35 ;  /* 0x0000000f141b7223 */ /* 0x000fcc0000010823 */
[----:B------:R-:W-:Y:S01]  /*dac0*/  MUFU.EX2 R33, R33 ;  /* 0x0000002100217308 */ /* 0x000fe20000000800 */
[----:B------:R-:W1:Y:S07]  /*dad0*/  SHFL.BFLY PT, R25, R68, 0x1, 0x1f ;  /* 0x0c201f0044197f89 */ /* 0x000e6e00000e0000 */
[----:B------:R0:W-:Y:S08]  /*dae0*/  MUFU.EX2 R158, R27 ;  /* 0x0000001b009e7308 */ /* 0x0001f00000000800 */
[----:B------:R-:W-:Y:S01]  /*daf0*/  MUFU.EX2 R162, R162 ;  /* 0x000000a200a27308 */ /* 0x000fe20000000800 */
[----:B0-----:R-:W-:Y:S01]  /*db00*/  FADD.FTZ R27, R164, R29 ;  /* 0x0000001da41b7221 */ /* 0x001fe20000010000 */
[----:B------:R-:W-:-:S06]  /*db10*/  F2FP.F16.F32.PACK_AB R164, R29, R164 ;  /* 0x000000a41da4723e */ /* 0x000fcc00000000ff */
[----:B------:R2:W-:Y:S01]  /*db20*/  MUFU.EX2 R41, R0 ;  /* 0x0000000000297308 */ /* 0x0005e20000000800 */
[----:B-1----:R-:W-:-:S04]  /*db30*/  FMNMX.FTZ R20, R68, R25, !PT ;  /* 0x0000001944147209 */ /* 0x002fc80007810000 */
[C---:B------:R-:W-:Y:S01]  /*db40*/  FSETP.NEU.FTZ.AND P1, PT, R20.reuse, -INF , PT ;  /* 0xff8000001400780b */ /* 0x040fe20003f3d000 */
[----:B------:R-:W-:Y:S01]  /*db50*/  FMUL.FTZ R25, R20, R15 ;  /* 0x0000000f14197220 */ /* 0x000fe20000410000 */
[----:B--2---:R-:W-:Y:S01]  /*db60*/  FADD.FTZ R0, R166, R27 ;  /* 0x0000001ba6007221 */ /* 0x004fe20000010000 */
[----:B------:R-:W-:Y:S01]  /*db70*/  MUFU.EX2 R37, R60 ;  /* 0x0000003c00257308 */ /* 0x000fe20000000800 */
[----:B---3--:R-:W-:Y:S02]  /*db80*/  F2FP.F16.F32.PACK_AB R166, R31, R166 ;  /* 0x000000a61fa6723e */ /* 0x008fe400000000ff */
        /* <DEDUP_REMOVED lines=18> */
[----:B------:R-:W-:Y:S01]  /*dcb0*/  FFMA.FTZ R72, R72, R15, -R25 ;  /* 0x0000000f48487223 */ /* 0x000fe20000010819 */
[----:B------:R-:W-:-:S03]  /*dcc0*/  FADD.FTZ R25, R31, R0 ;  /* 0x000000001f197221 */ /* 0x000fc60000010000 */
[----:B------:R-:W1:Y:S08]  /*dcd0*/  MUFU.EX2 R30, R30 ;  /* 0x0000001e001e7308 */ /* 0x000e700000000800 */
[----:B------:R-:W2:Y:S01]  /*dce0*/  MUFU.EX2 R167, R32 ;  /* 0x0000002000a77308 */ /* 0x000ea20000000800 */
[----:B0-----:R-:W-:Y:S01]  /*dcf0*/  FADD.FTZ R27, R165, R28 ;  /* 0x0000001ca51b7221 */ /* 0x001fe20000010000 */
[----:B------:R-:W-:-:S06]  /*dd00*/  F2FP.F16.F32.PACK_AB R165, R28, R165 ;  /* 0x000000a51ca5723e */ /* 0x000fcc00000000ff */
[----:B------:R-:W0:Y:S01]  /*dd10*/  MUFU.EX2 R34, R34 ;  /* 0x0000002200227308 */ /* 0x000e220000000800 */
[----:B-1----:R-:W-:Y:S01]  /*dd20*/  FADD.FTZ R0, R30, R27 ;  /* 0x0000001b1e007221 */ /* 0x002fe20000010000 */
[----:B------:R-:W-:-:S05]  /*dd30*/  IMAD.MOV.U32 R27, RZ, RZ, 0x40000040 ;  /* 0x40000040ff1b7424 */ /* 0x000fca00078e00ff */
[----:B------:R-:W-:Y:S01]  /*dd40*/  R2UR UR11, R27 ;  /* 0x000000001b0b72ca */ /* 0x000fe200000e0000 */
[----:B------:R-:W1:Y:S08]  /*dd50*/  MUFU.EX2 R161, R36 ;  /* 0x0000002400a17308 */ /* 0x000e700000000800 */
[----:B------:R-:W3:Y:S08]  /*dd60*/  MUFU.EX2 R58, R58 ;  /* 0x0000003a003a7308 */ /* 0x000ef00000000800 */
[----:B------:R4:W-:Y:S08]  /*dd70*/  MUFU.EX2 R43, R6 ;  /* 0x00000006002b7308 */ /* 0x0009f00000000800 */
[----:B------:R-:W5:Y:S01]  /*dd80*/  MUFU.EX2 R38, R38 ;  /* 0x0000002600267308 */ /* 0x000f620000000800 */
[----:B----4-:R-:W-:Y:S01]  /*dd90*/  FADD.FTZ R6, R160, R25 ;  /* 0x00000019a0067221 */ /* 0x010fe20000010000 */
[----:B------:R-:W-:Y:S01]  /*dda0*/  IMAD.MOV.U32 R25, RZ, RZ, 0x40000040 ;  /* 0x40000040ff197424 */ /* 0x000fe200078e00ff */
[----:B------:R-:W-:-:S02]  /*ddb0*/  F2FP.F16.F32.PACK_AB R160, R33, R160 ;  /* 0x000000a021a0723e */ /* 0x000fc400000000ff */
[----:B------:R-:W-:Y:S02]  /*ddc0*/  FADD.FTZ R45, R33, R6 ;  /* 0x00000006212d7221 */ /* 0x000fe40000010000 */
[----:B------:R-:W-:Y:S01]  /*ddd0*/  R2UR UR7, R25 ;  /* 0x00000000190772ca */ /* 0x000fe200000e0000 */
[----:B------:R-:W4:Y:S01]  /*dde0*/  MUFU.EX2 R163, R40 ;  /* 0x0000002800a37308 */ /* 0x000f220000000800 */
[C---:B--2---:R-:W-:Y:S01]  /*ddf0*/  FADD.FTZ R25, R167.reuse, R0 ;  /* 0x00000000a7197221 */ /* 0x044fe20000010000 */
[----:B------:R-:W-:Y:S01]  /*de00*/  FADD.FTZ R6, R162, R45 ;  /* 0x0000002da2067221 */ /* 0x000fe20000010000 */
[----:B------:R-:W-:Y:S02]  /*de10*/  F2FP.F16.F32.PACK_AB R167, R167, R30 ;  /* 0x0000001ea7a7723e */ /* 0x000fe400000000ff */
[----:B0-----:R-:W-:Y:S01]  /*de20*/  FADD.FTZ R0, R34, R25 ;  /* 0x0000001922007221 */ /* 0x001fe20000010000 */
[C---:B------:R-:W-:Y:S01]  /*de30*/  FADD.FTZ R27, R37.reuse, R6 ;  /* 0x00000006251b7221 */ /* 0x040fe20000010000 */
[----:B------:R-:W-:Y:S01]  /*de40*/  F2FP.F16.F32.PACK_AB R162, R37, R162 ;  /* 0x000000a225a2723e */ /* 0x000fe200000000ff */
[----:B------:R-:W0:Y:S01]  /*de50*/  MUFU.EX2 R42, R42 ;  /* 0x0000002a002a7308 */ /* 0x000e220000000800 */
[C---:B-1----:R-:W-:Y:S01]  /*de60*/  FADD.FTZ R25, R161.reuse, R0 ;  /* 0x00000000a1197221 */ /* 0x042fe20000010000 */
[----:B---3--:R-:W-:Y:S01]  /*de70*/  FADD.FTZ R6, R58, R27 ;  /* 0x0000001b3a067221 */ /* 0x008fe20000010000 */
[----:B------:R-:W-:Y:S01]  /*de80*/  IMAD.MOV.U32 R27, RZ, RZ, 0x40000040 ;  /* 0x40000040ff1b7424 */ /* 0x000fe200078e00ff */
[----:B------:R-:W-:Y:S01]  /*de90*/  F2FP.F16.F32.PACK_AB R161, R161, R34 ;  /* 0x00000022a1a1723e */ /* 0x000fe200000000ff */
[----:B-----5:R-:W-:Y:S01]  /*dea0*/  FADD.FTZ R0, R38, R25 ;  /* 0x0000001926007221 */ /* 0x020fe20000010000 */
[----:B------:R-:W-:Y:S01]  /*deb0*/  IMAD.MOV.U32 R25, RZ, RZ, 0x40000040 ;  /* 0x40000040ff197424 */ /* 0x000fe200078e00ff */
[----:B------:R1:W-:Y:S01]  /*dec0*/  STSM.16.M88.4 [R211+0x36400], R164 ;  /* 0x036400a4d3007844 */ /* 0x0003e20000000200 */
[----:B------:R-:W2:Y:S01]  /*ded0*/  MUFU.EX2 R157, R44 ;  /* 0x0000002c009d7308 */ /* 0x000ea20000000800 */
[----:B------:R-:W-:Y:S01]  /*dee0*/  R2UR UR15, R27 ;  /* 0x000000001b0f72ca */ /* 0x000fe200000e0000 */
[----:B----4-:R-:W-:Y:S01]  /*def0*/  FADD.FTZ R27, R163, R0 ;  /* 0x00000000a31b7221 */ /* 0x010fe20000010000 */
[----:B------:R-:W-:-:S02]  /*df00*/  R2UR UR19, R25 ;  /* 0x00000000191372ca */ /* 0x000fc400000e0000 */
[----:B------:R-:W-:-:S03]  /*df10*/  F2FP.F16.F32.PACK_AB R163, R163, R38 ;  /* 0x00000026a3a3723e */ /* 0x000fc600000000ff */
[----:B------:R-:W3:Y:S01]  /*df20*/  MUFU.EX2 R46, R46 ;  /* 0x0000002e002e7308 */ /* 0x000ee20000000800 */
[----:B0-----:R-:W-:Y:S01]  /*df30*/  FADD.FTZ R0, R42, R27 ;  /* 0x0000001b2a007221 */ /* 0x001fe20000010000 */
[----:B------:R1:W-:Y:S06]  /*df40*/  STSM.16.M88.4 [R212], R160 ;  /* 0x000000a0d4007844 */ /* 0x0003ec0000000200 */
[----:B------:R-:W0:Y:S01]  /*df50*/  MUFU.EX2 R39, R56 ;  /* 0x0000003800277308 */ /* 0x000e220000000800 */
[C---:B--2---:R-:W-:Y:S01]  /*df60*/  FADD.FTZ R25, R157.reuse, R0 ;  /* 0x000000009d197221 */ /* 0x044fe20000010000 */
[----:B------:R-:W-:-:S06]  /*df70*/  F2FP.F16.F32.PACK_AB R157, R157, R42 ;  /* 0x0000002a9d9d723e */ /* 0x000fcc00000000ff */
[----:B------:R-:W2:Y:S01]  /*df80*/  MUFU.EX2 R159, R74 ;  /* 0x0000004a009f7308 */ /* 0x000ea20000000800 */
[----:B---3--:R-:W-:-:S07]  /*df90*/  FADD.FTZ R0, R46, R25 ;  /* 0x000000192e007221 */ /* 0x008fce0000010000 */
[----:B------:R-:W3:Y:S01]  /*dfa0*/  MUFU.EX2 R50, R50 ;  /* 0x0000003200327308 */ /* 0x000ee20000000800 */
[C---:B0-----:R-:W-:Y:S01]  /*dfb0*/  FADD.FTZ R45, R39.reuse, R6 ;  /* 0x00000006272d7221 */ /* 0x041fe20000010000 */
[----:B------:R-:W-:-:S03]  /*dfc0*/  F2FP.F16.F32.PACK_AB R156, R39, R58 ;  /* 0x0000003a279c723e */ /* 0x000fc600000000ff */
[----:B------:R-:W-:Y:S01]  /*dfd0*/  FADD.FTZ R6, R158, R45 ;  /* 0x0000002d9e067221 */ /* 0x000fe20000010000 */
[----:B------:R-:W-:Y:S02]  /*dfe0*/  F2FP.F16.F32.PACK_AB R158, R41, R158 ;  /* 0x0000009e299e723e */ /* 0x000fe400000000ff */
[----:B------:R-:W0:Y:S01]  /*dff0*/  MUFU.EX2 R153, R76 ;  /* 0x0000004c00997308 */ /* 0x000e220000000800 */
[----:B--2---:R-:W-:Y:S01]  /*e000*/  FADD.FTZ R25, R159, R0 ;  /* 0x000000009f197221 */ /* 0x004fe20000010000 */
[----:B------:R-:W-:Y:S01]  /*e010*/  FADD.FTZ R27, R41, R6 ;  /* 0x00000006291b7221 */ /* 0x000fe20000010000 */
[----:B------:R-:W-:-:S05]  /*e020*/  F2FP.F16.F32.PACK_AB R159, R159, R46 ;  /* 0x0000002e9f9f723e */ /* 0x000fca00000000ff */
[----:B------:R-:W2:Y:S01]  /*e030*/  MUFU.EX2 R48, R48 ;  /* 0x0000003000307308 */ /* 0x000ea20000000800 */
[----:B---3--:R-:W-:Y:S01]  /*e040*/  FADD.FTZ R0, R50, R25 ;  /* 0x0000001932007221 */ /* 0x008fe20000010000 */
[----:B------:R1:W-:Y:S06]  /*e050*/  STSM.16.M88.4 [R214], R156 ;  /* 0x0000009cd6007844 */ /* 0x0003ec0000000200 */
[----:B------:R-:W3:Y:S01]  /*e060*/  MUFU.EX2 R54, R54 ;  /* 0x0000003600367308 */ /* 0x000ee20000000800 */
[C---:B0-----:R-:W-:Y:S01]  /*e070*/  FADD.FTZ R25, R153.reuse, R0 ;  /* 0x0000000099197221 */ /* 0x041fe20000010000 */
[----:B------:R-:W-:-:S06]  /*e080*/  F2FP.F16.F32.PACK_AB R153, R153, R50 ;  /* 0x000000329999723e */ /* 0x000fcc00000000ff */
[----:B------:R-:W0:Y:S01]  /*e090*/  MUFU.EX2 R155, R72 ;  /* 0x00000048009b7308 */ /* 0x000e220000000800 */
[----:B--2---:R-:W-:Y:S01]  /*e0a0*/  FADD.FTZ R6, R48, R27 ;  /* 0x0000001b30067221 */ /* 0x004fe20000010000 */
[----:B------:R-:W-:-:S03]  /*e0b0*/  F2FP.F16.F32.PACK_AB R152, R43, R48 ;  /* 0x000000302b98723e */ /* 0x000fc600000000ff */
[----:B------:R-:W-:-:S03]  /*e0c0*/  FADD.FTZ R27, R43, R6 ;  /* 0x000000062b1b7221 */ /* 0x000fc60000010000 */
[----:B------:R-:W2:Y:S01]  /*e0d0*/  MUFU.EX2 R52, R52 ;  /* 0x0000003400347308 */ /* 0x000ea20000000800 */
[----:B---3--:R-:W-:-:S07]  /*e0e0*/  FADD.FTZ R0, R54, R25 ;  /* 0x0000001936007221 */ /* 0x008fce0000010000 */
[----:B------:R3:W4:Y:S01]  /*e0f0*/  MUFU.EX2 R35, R24 ;  /* 0x0000001800237308 */ /* 0x0007220000000800 */
[C---:B0-----:R-:W-:Y:S01]  /*e100*/  FADD.FTZ R0, R155.reuse, R0 ;  /* 0x000000009b007221 */ /* 0x041fe20000010000 */
[----:B------:R-:W-:Y:S01]  /*e110*/  F2FP.F16.F32.PACK_AB R155, R155, R54 ;  /* 0x000000369b9b723e */ /* 0x000fe200000000ff */
[----:B---3--:R-:W-:Y:S02]  /*e120*/  IMAD R24, R17, 0x1000, R196 ;  /* 0x0000100011187824 */ /* 0x008fe400078e02c4 */
[----:B--2---:R-:W-:Y:S02]  /*e130*/  FADD.FTZ R6, R52, R27 ;  /* 0x0000001b34067221 */ /* 0x004fe40000010000 */
[C---:B------:R-:W-:Y:S01]  /*e140*/  VIADD R26, R24.reuse, 0x80 ;  /* 0x00000080181a7836 */ /* 0x040fe20000000000 */
[----:B------:R-:W-:Y:S02]  /*e150*/  R2UR UR6, R24 ;  /* 0x00000000180672ca */ /* 0x000fe400000e0000 */
[C---:B----4-:R-:W-:Y:S01]  /*e160*/  F2FP.F16.F32.PACK_AB R154, R35.reuse, R52 ;  /* 0x00000034239a723e */ /* 0x050fe200000000ff */
[----:B------:R-:W-:Y:S01]  /*e170*/  FADD.FTZ R6, R35, R6 ;  /* 0x0000000623067221 */ /* 0x000fe20000010000 */
[----:B------:R-:W-:Y:S01]  /*e180*/  R2UR UR10, R26 ;  /* 0x000000001a0a72ca */ /* 0x000fe200000e0000 */
[----:B------:R-:W-:-:S02]  /*e190*/  VIADD R26, R24, 0x100 ;  /* 0x00000100181a7836 */ /* 0x000fc40000000000 */
[----:B------:R-:W-:Y:S01]  /*e1a0*/  VIADD R24, R24, 0x180 ;  /* 0x0000018018187836 */ /* 0x000fe20000000000 */
[----:B------:R1:W-:Y:S02]  /*e1b0*/  STSM.16.M88.4 [R213], R152 ;  /* 0x00000098d5007844 */ /* 0x0003e40000000200 */
        /* <DEDUP_REMOVED lines=23> */
.L_x_3456:
[----:B------:R-:W-:Y:S01]  /*e330*/  ISETP.NE.AND P1, PT, R170, 0x1, PT ;  /* 0x00000001aa00780c */ /* 0x000fe20003f25270 */
[----:B------:R-:W-:Y:S01]  /*e340*/  VIADD R14, R14, 0x38860 ;  /* 0x000388600e0e7836 */ /* 0x000fe20000000000 */
[----:B------:R-:W-:Y:S01]  /*e350*/  UISETP.NE.AND UP0, UPT, UR48, URZ, UPT ;  /* 0x0000003f3000728c */ /* 0x000fe2000bf05270 */
[----:B------:R-:W-:-:S03]  /*e360*/  IMAD.MOV.U32 R153, RZ, RZ, R208 ;  /* 0x000000ffff997224 */ /* 0x000fc600078e00d0 */
[----:B------:R-:W-:-:S04]  /*e370*/  PRMT R14, R188, 0x654, R14 ;  /* 0x00000654bc0e7816 */ /* 0x000fc8000000000e */
[----:B------:R0:W-:Y:S03]  /*e380*/  SYNCS.ARRIVE.TRANS64.RED.A1T0 RZ, [R14+URZ], RZ ;  /* 0x000000ff0eff79a7 */ /* 0x0001e6000810043f */
[----:B------:R-:W1:Y:S08]  /*e390*/  @P1 LDC R152, c[0x0][0x44c] ;  /* 0x00011300ff981b82 */ /* 0x000e700000000800 */
[----:B0-----:R-:W0:Y:S01]  /*e3a0*/  @P1 LDC R14, c[0x0][0x450] ;  /* 0x00011400ff0e1b82 */ /* 0x001e220000000800 */
[----:B-1----:R-:W-:-:S05]  /*e3b0*/  @P1 IMAD.HI.U32 R152, R208, R152, RZ ;  /* 0x00000098d0981227 */ /* 0x002fca00078e00ff */
[----:B0-----:R-:W-:Y:S01]  /*e3c0*/  @P1 SHF.R.U32.HI R153, RZ, R14, R152 ;  /* 0x0000000eff991219 */ /* 0x001fe20000011698 */
[----:B------:R-:W-:Y:S01]  /*e3d0*/  VIADD R14, R168, 0xfffffffe ;  /* 0xfffffffea80e7836 */ /* 0x000fe20000000000 */
[----:B------:R-:W-:-:S03]  /*e3e0*/  PLOP3.LUT P1, PT, PT, PT, UP0, 0x40, 0x0 ;  /* 0x000000000000781c */ /* 0x000fc60003f2e808 */
[----:B------:R-:W-:-:S04]  /*e3f0*/  IMAD.IADD R169, R169, 0x1, R153 ;  /* 0x00000001a9a97824 */ /* 0x000fc800078e0299 */
[----:B------:R-:W-:-:S06]  /*e400*/  VIADD R152, R169, UR4 ;  /* 0x00000004a9987c36 */ /* 0x000fcc0008000000 */
        /* <DEDUP_REMOVED lines=13> */
.L_x_3459:
[----:B------:R-:W-:-:S06]  /*e4e0*/  UISETP.NE.AND UP0, UPT, UR5, 0x1, UPT ;  /* 0x000000010500788c */ /* 0x000fcc000bf05270 */
[----:B------:R-:W-:-:S05]  /*e4f0*/  PLOP3.LUT P1, PT, PT, PT, UP0, 0x80, 0x0 ;  /* 0x000000000000781c */ /* 0x000fca0003f2f008 */
[----:B------:R-:W-:-:S08]  /*e500*/  @UP0 ULDC.64 UR6, c[0x0][0xae0] ;  /* 0x0002b80000060ab9 */ /* 0x000fd00000000a00 */
[----:B------:R-:W-:-:S05]  /*e510*/  @P1 IMAD.HI.U32 R154, R153, UR6, RZ ;  /* 0x00000006999a1c27 */ /* 0x000fca000f8e00ff */
[----:B------:R-:W-:-:S07]  /*e520*/  @P1 SHF.R.U32.HI R153, RZ, UR7, R154 ;  /* 0x00000007ff991c19 */ /* 0x000fce000801169a */
.L_x_3460:
[----:B------:R-:W-:Y:S05]  /*e530*/  BSYNC B0 ;  /* 0x0000000000007941 */ /* 0x000fea0003800000 */
.L_x_3458:
[----:B------:R-:W-:-:S04]  /*e540*/  IMAD.U32 R154, RZ, RZ, UR5 ;  /* 0x00000005ff9a7e24 */ /* 0x000fc8000f8e00ff */
[----:B------:R-:W-:-:S05]  /*e550*/  IMAD R154, R153, R154, UR5 ;  /* 0x00000005999a7e24 */ /* 0x000fca000f8e029a */
[----:B------:R-:W-:-:S07]  /*e560*/  VIMNMX R152, R152, R154, PT ;  /* 0x0000009a98987248 */ /* 0x000fce0003fe0100 */
.L_x_3457:
[----:B------:R-:W2:Y:S01]  /*e570*/  LDL R154, [R1+0x14] ;  /* 0x00001400019a7983 */ /* 0x000ea20000100800 */
[----:B------:R-:W-:Y:S01]  /*e580*/  SHF.R.S32.HI R153, RZ, 0x1f, R152 ;  /* 0x0000001fff997819 */ /* 0x000fe20000011498 */
[----:B------:R-:W-:Y:S01]  /*e590*/  ULDC UR42, c[0x0][0xadc] ;  /* 0x0002b700002a7ab9 */ /* 0x000fe20000000800 */
[----:B------:R-:W-:Y:S01]  /*e5a0*/  ULDC UR39, c[0x0][0xadc] ;  /* 0x0002b70000277ab9 */ /* 0x000fe20000000800 */
[----:B------:R-:W-:Y:S01]  /*e5b0*/  ULDC UR43, c[0x0][0xad4] ;  /* 0x0002b500002b7ab9 */ /* 0x000fe20000000800 */
[----:B------:R-:W-:Y:S01]  /*e5c0*/  LEA.HI R153, R153, R152, RZ, 0x6 ;  /* 0x0000009899997211 */ /* 0x000fe200078f30ff */
[----:B------:R-:W-:Y:S01]  /*e5d0*/  ULDC UR45, c[0x0][0xad4] ;  /* 0x0002b500002d7ab9 */ /* 0x000fe20000000800 */
[----:B------:R-:W-:Y:S01]  /*e5e0*/  ULDC UR38, c[0x0][0xa80] ;  /* 0x0002a00000267ab9 */ /* 0x000fe20000000800 */
[----:B------:R-:W-:Y:S01]  /*e5f0*/  ULDC UR41, c[0x0][0xa80] ;  /* 0x0002a00000297ab9 */ /* 0x000fe20000000800 */
[----:B------:R-:W-:Y:S01]  /*e600*/  SHF.R.S32.HI R153, RZ, 0x6, R153 ;  /* 0x00000006ff997819 */ /* 0x000fe20000011499 */
[----:B------:R-:W-:Y:S01]  /*e610*/  ULDC UR40, c[0x0][0xa80] ;  /* 0x0002a00000287ab9 */ /* 0x000fe20000000800 */
[----:B------:R-:W-:Y:S01]  /*e620*/  ULDC UR46, c[0x0][0xad8] ;  /* 0x0002b600002e7ab9 */ /* 0x000fe20000000800 */
[----:B------:R-:W-:Y:S01]  /*e630*/  ULDC UR44, c[0x0][0xad8] ;  /* 0x0002b600002c7ab9 */ /* 0x000fe20000000800 */
[----:B------:R-:W-:Y:S01]  /*e640*/  BSSY B1, `(.L_x_3461) ;  /* 0x00003fd000017945 */ /* 0x000fe20003800000 */
[----:B--2---:R-:W-:-:S04]  /*e650*/  VIMNMX R206, R154, R153, !PT ;  /* 0x000000999ace7248 */ /* 0x004fc80007fe0100 */
[----:B------:R-:W-:-:S13]  /*e660*/  ISETP.GE.AND P1, PT, R14, R206, PT ;  /* 0x000000ce0e00720c */ /* 0x000fda0003f26270 */
[----:B------:R-:W-:Y:S05]  /*e670*/  @!P1 BRA `(.L_x_3462) ;  /* 0x0000003c00e49947 */ /* 0x000fea0003800000 */
[----:B------:R-:W-:Y:S01]  /*e680*/  BSSY B0, `(.L_x_3463) ;  /* 0x00003f5000007945 */ /* 0x000fe20003800000 */
.L_x_3484:
[----:B------:R-:W-:-:S05]  /*e690*/  VIADD R198, R17, 0x1 ;  /* 0x0000000111c67836 */ /* 0x000fca0000000000 */
[----:B------:R-:W-:-:S04]  /*e6a0*/  ISETP.NE.AND P1, PT, R198, 0x2, PT ;  /* 0x00000002c600780c */ /* 0x000fc80003f25270 */
[----:B------:R-:W-:Y:S02]  /*e6b0*/  SEL R15, RZ, 0x1, P1 ;  /* 0x00000001ff0f7807 */ /* 0x000fe40000800000 */
[----:B------:R-:W-:Y:S02]  /*e6c0*/  SEL R198, R198, RZ, P1 ;  /* 0x000000ffc6c67207 */ /* 0x000fe40000800000 */
[----:B------:R-:W-:Y:S01]  /*e6d0*/  LOP3.LUT R23, R23, R15, RZ, 0x3c, !PT ;  /* 0x0000000f17177212 */ /* 0x000fe200078e3cff */
[----:B0-----:R-:W-:Y:S06]  /*e6e0*/  @!P0 BRA `(.L_x_3464) ;  /* 0x0000000000048947 */ /* 0x001fec0003800000 */
[----:B------:R-:W-:Y:S01]  /*e6f0*/  BPT.TRAP 0x1 ;  /* 0x000000040000795c */ /* 0x000fe20000300000 */
.L_x_3464:
[----:B------:R-:W-:Y:S01]  /*e700*/  IMAD R199, R198, 0x8, R16 ;  /* 0x00000008c6c77824 */ /* 0x000fe200078e0210 */
[----:B------:R-:W-:-:S04]  /*e710*/  SHF.L.U32 R15, R23, 0x1f, RZ ;  /* 0x0000001f170f7819 */ /* 0x000fc800000006ff */
[----:B------:R0:W1:Y:S01]  /*e720*/  SYNCS.PHASECHK.TRANS64.TRYWAIT P1, [R199+URZ+0x38830], R15 ;  /* 0x0388300fc70075a7 */ /* 0x000062000802017f */
[----:B------:R-:W-:Y:S05]  /*e730*/  @!P0 BRA `(.L_x_3465) ;  /* 0x0000000000048947 */ /* 0x000fea0003800000 */
[----:B------:R-:W-:Y:S01]  /*e740*/  BPT.TRAP 0x1 ;  /* 0x000000040000795c */ /* 0x000fe20000300000 */
.L_x_3465:
[----:B------:R-:W-:Y:S01]  /*e750*/  BSSY B2, `(.L_x_3466) ;  /* 0x0000006000027945 */ /* 0x000fe20003800000 */
[----:B------:R-:W-:Y:S02]  /*e760*/  IMAD R156, R198, 0x200, R194 ;  /* 0x00000200c69c7824 */ /* 0x000fe400078e02c2 */
[----:B------:R-:W-:Y:S01]  /*e770*/  IMAD.MOV.U32 R157, RZ, RZ, 0x40000040 ;  /* 0x40000040ff9d7424 */ /* 0x000fe200078e00ff */
[----:B-1----:R-:W-:Y:S06]  /*e780*/  @P1 BRA `(.L_x_3467) ;  /* 0x0000000000081947 */ /* 0x002fec0003800000 */
[----:B------:R-:W1:Y:S02]  /*e790*/  SYNCS.PHASECHK.TRANS64.TRYWAIT P1, [R199+URZ+0x38830], R15 ;  /* 0x0388300fc70075a7 */ /* 0x000e64000802017f */
[----:B-1----:R-:W-:Y:S05]  /*e7a0*/  @!P1 BRA `(.L_x_3468) ;  /* 0x0000018800589947 */ /* 0x002fea0003800000 */
.L_x_3467:
[----:B------:R-:W-:Y:S05]  /*e7b0*/  BSYNC B2 ;  /* 0x0000000000027941 */ /* 0x000fea0003800000 */
.L_x_3466:
        /* <DEDUP_REMOVED lines=36> */
.L_x_3469:
[----:B------:R2:W3:Y:S01]  /*ea00*/  SYNCS.PHASECHK.TRANS64.TRYWAIT P1, [R199+URZ+0x38850], R15 ;  /* 0x0388500fc70075a7 */ /* 0x0004e2000802017f */
[----:B------:R-:W-:Y:S05]  /*ea10*/  @!P0 BRA `(.L_x_3470) ;  /* 0x0000000000048947 */ /* 0x000fea0003800000 */
[----:B------:R-:W-:Y:S01]  /*ea20*/  BPT.TRAP 0x1 ;  /* 0x000000040000795c */ /* 0x000fe20000300000 */
.L_x_3470:
[----:B------:R-:W-:Y:S04]  /*ea30*/  BSSY B2, `(.L_x_3471) ;  /* 0x0000004000027945 */ /* 0x000fe80003800000 */
[----:B---3--:R-:W-:Y:S05]  /*ea40*/  @P1 BRA `(.L_x_3472) ;  /* 0x0000000000081947 */ /* 0x008fea0003800000 */
[----:B------:R-:W3:Y:S02]  /*ea50*/  SYNCS.PHASECHK.TRANS64.TRYWAIT P1, [R199+URZ+0x38850], R15 ;  /* 0x0388500fc70075a7 */ /* 0x000ee4000802017f */
[----:B---3--:R-:W-:Y:S05]  /*ea60*/  @!P1 BRA `(.L_x_3473) ;  /* 0x0000018400bc9947 */ /* 0x008fea0003800000 */
.L_x_3472:
[----:B------:R-:W-:Y:S05]  /*ea70*/  BSYNC B2 ;  /* 0x0000000000027941 */ /* 0x000fea0003800000 */
.L_x_3471:
[----:B------:R-:W-:Y:S01]  /*ea80*/  IMAD R200, R198, 0x1000, R195 ;  /* 0x00001000c6c87824 */ /* 0x000fe200078e02c3 */
[----:B------:R-:W-:Y:S01]  /*ea90*/  R2UR UR4, R2 ;  /* 0x00000000020472ca */ /* 0x000fe200000e0000 */
[----:B------:R-:W-:Y:S01]  /*eaa0*/  IMAD.MOV.U32 R201, RZ, RZ, 0x40000040 ;  /* 0x40000040ffc97424 */ /* 0x000fe200078e00ff */
[----:B------:R-:W-:Y:S01]  /*eab0*/  R2UR UR5, R3 ;  /* 0x00000000030572ca */ /* 0x000fe200000e0000 */
[----:B------:R-:W-:Y:S01]  /*eac0*/  WARPGROUP.ARRIVE ;  /* 0x00000000000079c5 */ /* 0x000fe20000000000 */
[----:B------:R-:W-:Y:S01]  /*ead0*/  R2UR UR6, R200 ;  /* 0x00000000c80672ca */ /* 0x000fe200000e0000 */
[----:B------:R-:W-:Y:S01]  /*eae0*/  VIADD R202, R2, 0x2 ;  /* 0x0000000202ca7836 */ /* 0x000fe20000000000 */
[----:B------:R-:W-:Y:S01]  /*eaf0*/  R2UR UR7, R201 ;  /* 0x00000000c90772ca */ /* 0x000fe200000e0000 */
[----:B------:R-:W-:Y:S02]  /*eb00*/  IMAD.MOV.U32 R203, RZ, RZ, 0x40000040 ;  /* 0x40000040ffcb7424 */ /* 0x000fe400078e00ff */
[----:B------:R-:W4:Y:S01]  /*eb10*/  S2R R21, SR_TID.X ;  /* 0x0000000000157919 */ /* 0x000f220000002100 */
[----:B------:R-:W-:-:S02]  /*eb20*/  VIADD R204, R200, 0x800 ;  /* 0x00000800c8cc7836 */ /* 0x000fc40000000000 */
[----:B------:R-:W-:-:S07]  /*eb30*/  VIADD R205, R2, 0x800 ;  /* 0x0000080002cd7836 */ /* 0x000fce0000000000 */
        /* <DEDUP_REMOVED lines=9> */
[----:B----4-:R-:W-:-:S05]  /*ebd0*/  SHF.R.U32.HI R21, RZ, 0x7, R21 ;  /* 0x00000007ff157819 */ /* 0x010fca0000011615 */
[----:B0123--:R-:W0:Y:S02]  /*ebe0*/  SHFL.IDX PT, R15, R21, RZ, 0x1f ;  /* 0x00001fff150f7589 */ /* 0x00fe2400000e0000 */
[----:B0-----:R-:W-:Y:S01]  /*ebf0*/  ISETP.GT.AND P1, PT, R15, 0x7f, PT ;  /* 0x0000007f0f00780c */ /* 0x001fe20003f24270 */
[----:B------:R-:W-:-:S03]  /*ec00*/  IMAD.MOV.U32 R15, RZ, RZ, 0x4 ;  /* 0x00000004ff0f7424 */ /* 0x000fc600078e00ff */
        /* <DEDUP_REMOVED lines=367> */
.L_x_3474:
[----:B------:R-:W2:Y:S01]  /*10300*/  LDL R200, [R1+0x8] ;  /* 0x0000080001c87983 */ /* 0x000ea20000100800 */
[----:B------:R-:W0:Y:S02]  /*10310*/  LDC R15, c[0x0][0x448] ;  /* 0x00011200ff0f7b82 */ /* 0x000e240000000800 */
[----:B0-----:R-:W-:-:S13]  /*10320*/  ISETP.NE.AND P1, PT, R15, 0x1, PT ;  /* 0x000000010f00780c */ /* 0x001fda0003f25270 */
[----:B------:R-:W0:Y:S08]  /*10330*/  @P1 LDC R21, c[0x0][0x44c] ;  /* 0x00011300ff151b82 */ /* 0x000e300000000800 */
[----:B------:R-:W1:Y:S01]  /*10340*/  @P1 LDC R15, c[0x0][0x450] ;  /* 0x00011400ff0f1b82 */ /* 0x000e620000000800 */
[----:B------:R-:W-:Y:S01]  /*10350*/  UISETP.NE.AND UP0, UPT, UR48, URZ, UPT ;  /* 0x0000003f3000728c */ /* 0x000fe2000bf05270 */
[----:B--2---:R-:W-:-:S04]  /*10360*/  IMAD.IADD R207, R200, 0x1, R208 ;  /* 0x00000001c8cf7824 */ /* 0x004fc800078e02d0 */
[----:B0-----:R-:W-:-:S05]  /*10370*/  @P1 IMAD.HI.U32 R21, R207, R21, RZ ;  /* 0x00000015cf151227 */ /* 0x001fca00078e00ff */
[----:B-1----:R-:W-:Y:S01]  /*10380*/  @P1 SHF.R.U32.HI R207, RZ, R15, R21 ;  /* 0x0000000fffcf1219 */ /* 0x002fe20000011615 */
[----:B------:R-:W-:-:S04]  /*10390*/  VIADD R15, R199, 0x38840 ;  /* 0x00038840c70f7836 */ /* 0x000fc80000000000 */
[----:B------:R-:W0:Y:S01]  /*103a0*/  SHFL.IDX PT, R226, R207, RZ, 0x1c1f ;  /* 0x001c1fffcfe27589 */ /* 0x000e2200000e0000 */
[----:B------:R-:W-:-:S04]  /*103b0*/  PRMT R15, R188, 0x654, R15 ;  /* 0x00000654bc0f7816 */ /* 0x000fc8000000000f */
[----:B------:R1:W-:Y:S01]  /*103c0*/  SYNCS.ARRIVE.TRANS64.RED.A1T0 RZ, [R15+URZ], RZ ;  /* 0x000000ff0fff79a7 */ /* 0x0003e2000810043f */
[----:B------:R-:W-:Y:S01]  /*103d0*/  IMAD.U32 R21, RZ, RZ, UR43 ;  /* 0x0000002bff157e24 */ /* 0x000fe2000f8e00ff */
[----:B------:R-:W-:Y:S01]  /*103e0*/  PLOP3.LUT P1, PT, PT, PT, UP0, 0x40, 0x0 ;  /* 0x000000000000781c */ /* 0x000fe20003f2e808 */
[----:B-1----:R-:W-:-:S03]  /*103f0*/  IMAD.SHL.U32 R15, R14, 0x40, RZ ;  /* 0x000000400e0f7824 */ /* 0x002fc600078e00ff */
[----:B------:R-:W-:Y:S02]  /*10400*/  LOP3.LUT R205, RZ, R21, RZ, 0x33, !PT ;  /* 0x00000015ffcd7212 */ /* 0x000fe400078e33ff */
[----:B------:R-:W-:-:S04]  /*10410*/  IADD3 R204, -R184, 0x1, -R15 ;  /* 0x00000001b8cc7810 */ /* 0x000fc80007ffe90f */
[----:B------:R-:W-:-:S05]  /*10420*/  IADD3 R204, -R185, R204, R186 ;  /* 0x000000ccb9cc7210 */ /* 0x000fca0007ffe1ba */
[----:B------:R-:W-:Y:S02]  /*10430*/  IMAD.IADD R205, R205, 0x1, R204 ;  /* 0x00000001cdcd7824 */ /* 0x000fe400078e02cc */
[----:B------:R-:W-:Y:S02]  /*10440*/  VIADD R204, R204, UR46 ;  /* 0x0000002ecccc7c36 */ /* 0x000fe40008000000 */
[C---:B0-----:R-:W-:Y:S02]  /*10450*/  IMAD.IADD R202, R226.reuse, 0x1, R205 ;  /* 0x00000001e2ca7824 */ /* 0x041fe400078e02cd */
        /* <DEDUP_REMOVED lines=14> */
.L_x_3477:
[----:B------:R-:W-:-:S05]  /*10540*/  IMAD.U32 R227, RZ, RZ, UR42 ;  /* 0x0000002affe37e24 */ /* 0x000fca000f8e00ff */
[----:B------:R-:W-:-:S13]  /*10550*/  ISETP.NE.AND P1, PT, R227, 0x1, PT ;  /* 0x00000001e300780c */ /* 0x000fda0003f25270 */
[----:B------:R-:W0:Y:S02]  /*10560*/  @P1 LDC.64 R200, c[0x0][0xae0] ;  /* 0x0002b800ffc81b82 */ /* 0x000e240000000a00 */
[----:B0-----:R-:W-:-:S05]  /*10570*/  @P1 IMAD.HI.U32 R200, R226, R200, RZ ;  /* 0x000000c8e2c81227 */ /* 0x001fca00078e00ff */
[----:B------:R-:W-:-:S07]  /*10580*/  @P1 SHF.R.U32.HI R226, RZ, R201, R200 ;  /* 0x000000c9ffe21219 */ /* 0x000fce00000116c8 */
.L_x_3478:
[----:B------:R-:W-:Y:S05]  /*10590*/  BSYNC B2 ;  /* 0x0000000000027941 */ /* 0x000fea0003800000 */
.L_x_3476:
[----:B------:R-:W-:-:S04]  /*105a0*/  IMAD R226, R226, R227, -R15 ;  /* 0x000000e3e2e27224 */ /* 0x000fc800078e0a0f */
[----:B------:R-:W-:-:S05]  /*105b0*/  IMAD.IADD R226, R226, 0x1, -R184 ;  /* 0x00000001e2e27824 */ /* 0x000fca00078e0ab8 */
[----:B------:R-:W-:Y:S02]  /*105c0*/  VIMNMX R202, R202, R226, !PT ;  /* 0x000000e2caca7248 */ /* 0x000fe40007fe0100 */
[----:B------:R-:W-:-:S07]  /*105d0*/  VIADDMNMX R203, R226, R227, R203, PT ;  /* 0x000000e3e2cb7246 */ /* 0x000fce00038001cb */
.L_x_3475:
[----:B------:R-:W-:Y:S01]  /*105e0*/  ISETP.GT.AND P1, PT, R14, -0x1, PT ;  /* 0xffffffff0e00780c */ /* 0x000fe20003f24270 */
[----:B------:R-:W0:Y:S01]  /*105f0*/  SHFL.IDX PT, R207, R207, 0x1, 0x1c1f ;  /* 0x003c1f00cfcf7f89 */ /* 0x000e2200000e0000 */
[----:B------:R-:W-:Y:S02]  /*10600*/  UISETP.NE.AND UP0, UPT, UR48, URZ, UPT ;  /* 0x0000003f3000728c */ /* 0x000fe4000bf05270 */
[C---:B------:R-:W-:Y:S02]  /*10610*/  ISETP.GT.AND P4, PT, R202.reuse, RZ, P1 ;  /* 0x000000ffca00720c */ /* 0x040fe40000f84270 */
[C---:B------:R-:W-:Y:S02]  /*10620*/  ISETP.GT.AND P3, PT, R202.reuse, 0x1, P1 ;  /* 0x00000001ca00780c */ /* 0x040fe40000f64270 */
[----:B------:R-:W-:Y:S02]  /*10630*/  ISETP.LT.OR P4, PT, R203, 0x1, P4 ;  /* 0x00000001cb00780c */ /* 0x000fe40002781670 */
[----:B------:R-:W-:-:S02]  /*10640*/  ISETP.GT.AND P5, PT, R202, 0x8, P1 ;  /* 0x00000008ca00780c */ /* 0x000fc40000fa4270 */
[----:B------:R-:W-:Y:S02]  /*10650*/  ISETP.GT.AND P2, PT, R202, 0x9, P1 ;  /* 0x00000009ca00780c */ /* 0x000fe40000f44270 */
[----:B------:R-:W-:Y:S02]  /*10660*/  FSEL R200, R152, -INF , !P4 ;  /* 0xff80000098c87808 */ /* 0x000fe40006000000 */
[----:B------:R-:W-:Y:S02]  /*10670*/  ISETP.GT.AND P4, PT, R202, 0x10, P1 ;  /* 0x00000010ca00780c */ /* 0x000fe40000f84270 */
[C---:B------:R-:W-:Y:S02]  /*10680*/  ISETP.LT.OR P3, PT, R203.reuse, 0x2, P3 ;  /* 0x00000002cb00780c */ /* 0x040fe40001f61670 */
[C---:B------:R-:W-:Y:S02]  /*10690*/  ISETP.LT.OR P5, PT, R203.reuse, 0x9, P5 ;  /* 0x00000009cb00780c */ /* 0x040fe40002fa1670 */
[----:B------:R-:W-:-:S02]  /*106a0*/  ISETP.LT.OR P2, PT, R203, 0xa, P2 ;  /* 0x0000000acb00780c */ /* 0x000fc40001741670 */
[----:B------:R-:W-:Y:S01]  /*106b0*/  ISETP.LT.OR P4, PT, R203, 0x11, P4 ;  /* 0x00000011cb00780c */ /* 0x000fe20002781670 */
[--C-:B0-----:R-:W-:Y:S01]  /*106c0*/  IMAD.IADD R204, R204, 0x1, R207.reuse ;  /* 0x00000001cccc7824 */ /* 0x101fe200078e02cf */
[----:B------:R-:W-:Y:S01]  /*106d0*/  FSEL R201, R153, -INF , !P3 ;  /* 0xff80000099c97808 */ /* 0x000fe20005800000 */
[----:B------:R-:W-:Y:S01]  /*106e0*/  IMAD.IADD R205, R205, 0x1, R207 ;  /* 0x00000001cdcd7824 */ /* 0x000fe200078e02cf */
[----:B------:R-:W-:Y:S02]  /*106f0*/  FSEL R156, R156, -INF , !P5 ;  /* 0xff8000009c9c7808 */ /* 0x000fe40006800000 */
[----:B------:R-:W-:Y:S02]  /*10700*/  FSEL R157, R157, -INF , !P2 ;  /* 0xff8000009d9d7808 */ /* 0x000fe40005000000 */
[C---:B------:R-:W-:Y:S02]  /*10710*/  ISETP.GT.AND P3, PT, R202.reuse, 0x11, P1 ;  /* 0x00000011ca00780c */ /* 0x040fe40000f64270 */
[----:B------:R-:W-:-:S02]  /*10720*/  ISETP.GT.AND P5, PT, R202, 0x18, P1 ;  /* 0x00000018ca00780c */ /* 0x000fc40000fa4270 */
[----:B------:R-:W-:Y:S02]  /*10730*/  ISETP.GT.AND P2, PT, R202, 0x19, P1 ;  /* 0x00000019ca00780c */ /* 0x000fe40000f44270 */
[----:B------:R-:W-:Y:S02]  /*10740*/  FSEL R160, R160, -INF , !P4 ;  /* 0xff800000a0a07808 */ /* 0x000fe40006000000 */
[----:B------:R-:W-:Y:S02]  /*10750*/  ISETP.GT.AND P4, PT, R202, 0x20, P1 ;  /* 0x00000020ca00780c */ /* 0x000fe40000f84270 */
[C---:B------:R-:W-:Y:S02]  /*10760*/  ISETP.LT.OR P3, PT, R203.reuse, 0x12, P3 ;  /* 0x00000012cb00780c */ /* 0x040fe40001f61670 */
[C---:B------:R-:W-:Y:S02]  /*10770*/  ISETP.LT.OR P5, PT, R203.reuse, 0x19, P5 ;  /* 0x00000019cb00780c */ /* 0x040fe40002fa1670 */
[----:B------:R-:W-:-:S02]  /*10780*/  ISETP.LT.OR P2, PT, R203, 0x1a, P2 ;  /* 0x0000001acb00780c */ /* 0x000fc40001741670 */
[----:B------:R-:W-:Y:S02]  /*10790*/  ISETP.LT.OR P4, PT, R203, 0x21, P4 ;  /* 0x00000021cb00780c */ /* 0x000fe40002781670 */
[----:B------:R-:W-:Y:S02]  /*107a0*/  FSEL R161, R161, -INF , !P3 ;  /* 0xff800000a1a17808 */ /* 0x000fe40005800000 */
        /* <DEDUP_REMOVED lines=18> */
[----:B------:R-:W-:Y:S02]  /*108d0*/  PLOP3.LUT P4, PT, PT, PT, UP0, 0x40, 0x0 ;  /* 0x000000000000781c */ /* 0x000fe40003f8e808 */
        /* <DEDUP_REMOVED lines=19> */
.L_x_3481:
[----:B------:R-:W-:-:S05]  /*10a10*/  IMAD.U32 R176, RZ, RZ, UR42 ;  /* 0x0000002affb07e24 */ /* 0x000fca000f8e00ff */
[----:B------:R-:W-:-:S13]  /*10a20*/  ISETP.NE.AND P2, PT, R176, 0x1, PT ;  /* 0x00000001b000780c */ /* 0x000fda0003f45270 */
[----:B------:R-:W0:Y:S02]  /*10a30*/  @P2 LDC.64 R152, c[0x0][0xae0] ;  /* 0x0002b800ff982b82 */ /* 0x000e240000000a00 */
[----:B0-----:R-:W-:-:S05]  /*10a40*/  @P2 IMAD.HI.U32 R152, R207, R152, RZ ;  /* 0x00000098cf982227 */ /* 0x001fca00078e00ff */
[----:B------:R-:W-:-:S07]  /*10a50*/  @P2 SHF.R.U32.HI R207, RZ, R153, R152 ;  /* 0x00000099ffcf2219 */ /* 0x000fce0000011698 */
.L_x_3482:
[----:B------:R-:W-:Y:S05]  /*10a60*/  BSYNC B2 ;  /* 0x0000000000027941 */ /* 0x000fea0003800000 */
.L_x_3480:
[----:B------:R-:W-:-:S04]  /*10a70*/  IMAD R15, R207, R176, -R15 ;  /* 0x000000b0cf0f7224 */ /* 0x000fc800078e0a0f */
[----:B------:R-:W-:-:S05]  /*10a80*/  IMAD.IADD R15, R15, 0x1, -R184 ;  /* 0x000000010f0f7824 */ /* 0x000fca00078e0ab8 */
[----:B------:R-:W-:Y:S02]  /*10a90*/  VIMNMX R205, R205, R15, !PT ;  /* 0x0000000fcdcd7248 */ /* 0x000fe40007fe0100 */
[----:B------:R-:W-:-:S07]  /*10aa0*/  VIADDMNMX R204, R15, R176, R204, PT ;  /* 0x000000b00fcc7246 */ /* 0x000fce00038001cc */
.L_x_3479:
        /* <DEDUP_REMOVED lines=40> */
[----:B------:R-:W0:Y:S01]  /*10d30*/  SHFL.BFLY PT, R152, R15, 0x2, 0x1f ;  /* 0x0c401f000f987f89 */ /* 0x000e2200000e0000 */
        /* <DEDUP_REMOVED lines=14> */
[----:B0-----:R-:W-:Y:S02]  /*10e20*/  FMNMX.FTZ R152, R15, R152, !PT ;  /* 0x000000980f987209 */ /* 0x001fe40007810000 */
[C---:B------:R-:W-:Y:S02]  /*10e30*/  LOP3.LUT P0, RZ, R22.reuse, 0x400000, RZ, 0xc0, !PT ;  /* 0x0040000016ff7812 */ /* 0x040fe4000780c0ff */
[----:B------:R-:W-:Y:S01]  /*10e40*/  LOP3.LUT R22, R22, 0xfffffff7, RZ, 0xc0, !PT ;  /* 0xfffffff716167812 */ /* 0x000fe200078ec0ff */
[----:B------:R-:W0:Y:S01]  /*10e50*/  SHFL.BFLY PT, R176, R152, 0x1, 0x1f ;  /* 0x0c201f0098b07f89 */ /* 0x000e2200000e0000 */
        /* <DEDUP_REMOVED lines=12> */
[----:B0-----:R-:W-:Y:S02]  /*10f20*/  FMNMX.FTZ R176, R152, R176, !PT ;  /* 0x000000b098b07209 */ /* 0x001fe40007810000 */
        /* <DEDUP_REMOVED lines=15> */
[----:B------:R-:W-:Y:S01]  /*11020*/  IMAD.U32 R15, RZ, RZ, UR41 ;  /* 0x00000029ff0f7e24 */ /* 0x000fe2000f8e00ff */
[----:B------:R-:W-:-:S03]  /*11030*/  @P0 LOP3.LUT R22, R22, 0x100000, RZ, 0xfc, !PT ;  /* 0x0010000016160812 */ /* 0x000fc600078efcff */
[-C--:B------:R-:W-:Y:S01]  /*11040*/  FMUL.FTZ R152, R176, R15.reuse ;  /* 0x0000000fb0987220 */ /* 0x080fe20000410000 */
[----:B------:R-:W-:Y:S01]  /*11050*/  LOP3.LUT R22, R22, 0xffdfffff, RZ, 0xc0, !PT ;  /* 0xffdfffff16167812 */ /* 0x000fe200078ec0ff */
[----:B------:R-:W-:-:S03]  /*11060*/  FMUL.FTZ R7, R7, R15 ;  /* 0x0000000f07077220 */ /* 0x000fc60000410000 */
[----:B------:R-:W-:Y:S02]  /*11070*/  FSEL R152, R152, RZ, P4 ;  /* 0x000000ff98987208 */ /* 0x000fe40002000000 */
[----:B------:R-:W-:-:S03]  /*11080*/  @P5 LOP3.LUT R22, R22, 0x200000, RZ, 0xfc, !PT ;  /* 0x0020000016165812 */ /* 0x000fc600078efcff */
[-CC-:B------:R-:W-:Y:S01]  /*11090*/  FFMA.FTZ R153, R168, R15.reuse, -R152.reuse ;  /* 0x0000000fa8997223 */ /* 0x180fe20000010898 */
[----:B------:R-:W-:Y:S01]  /*110a0*/  FMNMX.FTZ R168, R154, R20, !PT ;  /* 0x000000149aa87209 */ /* 0x000fe20007810000 */
[-CC-:B------:R-:W-:Y:S01]  /*110b0*/  FFMA.FTZ R200, R200, R15.reuse, -R152.reuse ;  /* 0x0000000fc8c87223 */ /* 0x180fe20000010898 */
[----:B------:R-:W-:Y:S01]  /*110c0*/  LOP3.LUT P5, RZ, R22, 0x40, RZ, 0xc0, !PT ;  /* 0x0000004016ff7812 */ /* 0x000fe200078ac0ff */
[-CC-:B------:R-:W-:Y:S01]  /*110d0*/  FFMA.FTZ R201, R201, R15.reuse, -R152.reuse ;  /* 0x0000000fc9c97223 */ /* 0x180fe20000010898 */
[----:B------:R-:W-:Y:S01]  /*110e0*/  FMNMX.FTZ R168, R155, R168, !PT ;  /* 0x000000a89ba87209 */ /* 0x000fe20007810000 */
[-CC-:B------:R-:W-:Y:S01]  /*110f0*/  FFMA.FTZ R156, R156, R15.reuse, -R152.reuse ;  /* 0x0000000f9c9c7223 */ /* 0x180fe20000010898 */
[----:B------:R-:W-:Y:S01]  /*11100*/  LOP3.LUT P0, RZ, R22, 0x10, RZ, 0xc0, !PT ;  /* 0x0000001016ff7812 */ /* 0x000fe2000780c0ff */
[-CC-:B------:R-:W-:Y:S01]  /*11110*/  FFMA.FTZ R157, R157, R15.reuse, -R152.reuse ;  /* 0x0000000f9d9d7223 */ /* 0x180fe20000010898 */
[----:B------:R-:W-:Y:S01]  /*11120*/  FMNMX.FTZ R168, R158, R168, !PT ;  /* 0x000000a89ea87209 */ /* 0x000fe20007810000 */
[-CC-:B------:R-:W-:Y:S01]  /*11130*/  FFMA.FTZ R160, R160, R15.reuse, -R152.reuse ;  /* 0x0000000fa0a07223 */ /* 0x180fe20000010898 */
[----:B------:R-:W-:Y:S01]  /*11140*/  FSEL R170, R170, -INF , !P5 ;  /* 0xff800000aaaa7808 */ /* 0x000fe20006800000 */
        /* <DEDUP_REMOVED lines=18> */
[----:B------:R-:W-:Y:S01]  /*11270*/  FFMA.FTZ R152, R181, R15, -R152 ;  /* 0x0000000fb5987223 */ /* 0x000fe20000010898 */
[----:B------:R-:W-:Y:S01]  /*11280*/  LOP3.LUT P5, RZ, R22, 0x200000, RZ, 0xc0, !PT ;  /* 0x0020000016ff7812 */ /* 0x000fe200078ac0ff */
[----:B------:R0:W-:Y:S01]  /*11290*/  MUFU.EX2 R203, R156 ;  /* 0x0000009c00cb7308 */ /* 0x0001e20000000800 */
[----:B------:R-:W-:-:S02]  /*112a0*/  FMNMX.FTZ R168, R170, R168, !PT ;  /* 0x000000a8aaa87209 */ /* 0x000fc40007810000 */
[----:B------:R-:W-:Y:S02]  /*112b0*/  FSEL R175, R175, -INF , !P0 ;  /* 0xff800000afaf7808 */ /* 0x000fe40004000000 */
[----:B------:R-:W-:Y:S02]  /*112c0*/  FMNMX.FTZ R168, R171, R168, !PT ;  /* 0x000000a8aba87209 */ /* 0x000fe40007810000 */
[----:B------:R-:W-:Y:S01]  /*112d0*/  FSEL R178, R178, -INF , !P5 ;  /* 0xff800000b2b27808 */ /* 0x000fe20006800000 */
[----:B------:R-:W-:Y:S01]  /*112e0*/  MUFU.EX2 R204, R157 ;  /* 0x0000009d00cc7308 */ /* 0x000fe20000000800 */
[----:B------:R-:W-:Y:S01]  /*112f0*/  FMNMX.FTZ R168, R174, R168, !PT ;  /* 0x000000a8aea87209 */ /* 0x000fe20007810000 */
[----:B0-----:R-:W-:Y:S01]  /*11300*/  IMAD.MOV R156, RZ, RZ, -R210 ;  /* 0x000000ffff9c7224 */ /* 0x001fe200078e0ad2 */
[----:B------:R-:W-:Y:S02]  /*11310*/  LOP3.LUT P0, RZ, R22, 0x80000, RZ, 0xc0, !PT ;  /* 0x0008000016ff7812 */ /* 0x000fe4000780c0ff */
[----:B------:R-:W-:-:S02]  /*11320*/  FMNMX.FTZ R168, R175, R168, !PT ;  /* 0x000000a8afa87209 */ /* 0x000fc40007810000 */
[----:B------:R-:W-:Y:S01]  /*11330*/  ISETP.NE.AND P1, PT, R184, R156, PT ;  /* 0x0000009cb800720c */ /* 0x000fe20003f25270 */
[----:B------:R-:W-:Y:S01]  /*11340*/  MUFU.EX2 R157, R160 ;  /* 0x000000a0009d7308 */ /* 0x000fe20000000800 */
[----:B------:R-:W-:-:S04]  /*11350*/  FMNMX.FTZ R168, R178, R168, !PT ;  /* 0x000000a8b2a87209 */ /* 0x000fc80007810000 */
[----:B------:R-:W-:-:S03]  /*11360*/  FMNMX.FTZ R168, R179, R168, !PT ;  /* 0x000000a8b3a87209 */ /* 0x000fc60007810000 */
[----:B------:R-:W-:Y:S01]  /*11370*/  MUFU.EX2 R160, R153 ;  /* 0x0000009900a07308 */ /* 0x000fe20000000800 */
[----:B------:R-:W-:-:S04]  /*11380*/  FMNMX.FTZ R168, R182, R168, !PT ;  /* 0x000000a8b6a87209 */ /* 0x000fc80007810000 */
[----:B------:R-:W-:-:S03]  /*11390*/  FMNMX.FTZ R168, R183, R168, !PT ;  /* 0x000000a8b7a87209 */ /* 0x000fc60007810000 */
[----:B------:R0:W1:Y:S02]  /*113a0*/  MUFU.EX2 R153, R7 ;  /* 0x0000000700997308 */ /* 0x0000640000000800 */
[----:B------:R-:W2:Y:S06]  /*113b0*/  SHFL.BFLY PT, R181, R168, 0x2, 0x1f ;  /* 0x0c401f00a8b57f89 */ /* 0x000eac00000e0000 */
[----:B------:R-:W3:Y:S01]  /*113c0*/  MUFU.EX2 R200, R200 ;  /* 0x000000c800c87308 */ /* 0x000ee20000000800 */
[----:B0-----:R-:W-:-:S04]  /*113d0*/  @!P1 IMAD R7, R17, 0x40, R197 ;  /* 0x0000004011079824 */ /* 0x001fc800078e02c5 */
[----:B------:R-:W-:-:S03]  /*113e0*/  @!P1 IMAD R7, R7, 0x4, R16 ;  /* 0x0000000407079824 */ /* 0x000fc600078e0210 */
[----:B------:R-:W0:Y:S01]  /*113f0*/  MUFU.EX2 R201, R201 ;  /* 0x000000c900c97308 */ /* 0x000e220000000800 */
[-C--:B-1----:R-:W-:Y:S01]  /*11400*/  FMUL.FTZ R24, R24, R153.reuse ;  /* 0x0000009918187220 */ /* 0x082fe20000410000 */
[----:B------:R-:W-:Y:S01]  /*11410*/  @!P1 STS [R7+0x38400], R153 ;  /* 0x0384009907009388 */ /* 0x000fe20000000800 */
[-C--:B------:R-:W-:Y:S01]  /*11420*/  FMUL.FTZ R25, R25, R153.reuse ;  /* 0x0000009919197220 */ /* 0x080fe20000410000 */
[-C--:B------:R-:W-:Y:S01]  /*11430*/  FMUL.FTZ R28, R28, R153.reuse ;  /* 0x000000991c1c7220 */ /* 0x080fe20000410000 */
[-C--:B------:R-:W-:Y:S01]  /*11440*/  FMUL.FTZ R29, R29, R153.reuse ;  /* 0x000000991d1d7220 */ /* 0x080fe20000410000 */
[-C--:B------:R-:W-:Y:S01]  /*11450*/  FMUL.FTZ R32, R32, R153.reuse ;  /* 0x0000009920207220 */ /* 0x080fe20000410000 */
[----:B------:R-:W-:Y:S01]  /*11460*/  FMUL.FTZ R33, R33, R153 ;  /* 0x0000009921217220 */ /* 0x000fe20000410000 */
[----:B------:R-:W-:Y:S01]  /*11470*/  MUFU.EX2 R17, R172 ;  /* 0x000000ac00117308 */ /* 0x000fe20000000800 */
[----:B---3--:R-:W-:Y:S01]  /*11480*/  FFMA.FTZ R6, R153, R6, R200 ;  /* 0x0000000699067223 */ /* 0x008fe200000100c8 */
[----:B--2---:R-:W-:Y:S01]  /*11490*/  FMNMX.FTZ R168, R168, R181, !PT ;  /* 0x000000b5a8a87209 */ /* 0x004fe20007810000 */
[-C--:B------:R-:W-:Y:S01]  /*114a0*/  FMUL.FTZ R36, R36, R153.reuse ;  /* 0x0000009924247220 */ /* 0x080fe20000410000 */
[-C--:B------:R-:W-:Y:S01]  /*114b0*/  FMUL.FTZ R37, R37, R153.reuse ;  /* 0x0000009925257220 */ /* 0x080fe20000410000 */
[-C--:B------:R-:W-:Y:S01]  /*114c0*/  FMUL.FTZ R40, R40, R153.reuse ;  /* 0x0000009928287220 */ /* 0x080fe20000410000 */
[-C--:B------:R-:W-:Y:S01]  /*114d0*/  FMUL.FTZ R41, R41, R153.reuse ;  /* 0x0000009929297220 */ /* 0x080fe20000410000 */
[----:B------:R-:W1:Y:S01]  /*114e0*/  SHFL.BFLY PT, R205, R168, 0x1, 0x1f ;  /* 0x0c201f00a8cd7f89 */ /* 0x000e6200000e0000 */
[----:B------:R-:W-:Y:S01]  /*114f0*/  MUFU.EX2 R181, R161 ;  /* 0x000000a100b57308 */ /* 0x000fe20000000800 */
[----:B0-----:R-:W-:Y:S01]  /*11500*/  FADD.FTZ R6, R201, R6 ;  /* 0x00000006c9067221 */ /* 0x001fe20000010000 */
[-C--:B------:R-:W-:Y:S01]  /*11510*/  FMUL.FTZ R44, R44, R153.reuse ;  /* 0x000000992c2c7220 */ /* 0x080fe20000410000 */
[-C--:B------:R-:W-:Y:S01]  /*11520*/  FMUL.FTZ R45, R45, R153.reuse ;  /* 0x000000992d2d7220 */ /* 0x080fe20000410000 */
[-C--:B------:R-:W-:Y:S01]  /*11530*/  FMUL.FTZ R48, R48, R153.reuse ;  /* 0x0000009930307220 */ /* 0x080fe20000410000 */
[----:B------:R-:W-:Y:S01]  /*11540*/  FADD.FTZ R6, R203, R6 ;  /* 0x00000006cb067221 */ /* 0x000fe20000010000 */
        /* <DEDUP_REMOVED lines=21> */
[----:B------:R-:W-:Y:S01]  /*116a0*/  FSETP.NEU.FTZ.AND P2, PT, R168, -INF , PT ;  /* 0xff800000a800780b */ /* 0x000fe20003f5d000 */
[-C--:B------:R-:W-:Y:S01]  /*116b0*/  FMUL.FTZ R84, R84, R153.reuse ;  /* 0x0000009954547220 */ /* 0x080fe20000410000 */
[-C--:B------:R-:W-:Y:S01]  /*116c0*/  FMUL.FTZ R85, R85, R153.reuse ;  /* 0x0000009955557220 */ /* 0x080fe20000410000 */
[-C--:B------:R-:W-:Y:S01]  /*116d0*/  FMUL.FTZ R88, R88, R153.reuse ;  /* 0x0000009958587220 */ /* 0x080fe20000410000 */
[----:B------:R-:W-:Y:S01]  /*116e0*/  FSEL R156, R168, RZ, P2 ;  /* 0x000000ffa89c7208 */ /* 0x000fe20001000000 */
[----:B------:R-:W-:Y:S01]  /*116f0*/  MUFU.EX2 R177, R177 ;  /* 0x000000b100b17308 */ /* 0x000fe20000000800 */
[-C--:B------:R-:W-:Y:S01]  /*11700*/  FMUL.FTZ R89, R89, R153.reuse ;  /* 0x0000009959597220 */ /* 0x080fe20000410000 */
[-C--:B------:R-:W-:Y:S01]  /*11710*/  FMUL.FTZ R92, R92, R153.reuse ;  /* 0x000000995c5c7220 */ /* 0x080fe20000410000 */
[-C--:B------:R-:W-:Y:S01]  /*11720*/  FMUL.FTZ R93, R93, R153.reuse ;  /* 0x000000995d5d7220 */ /* 0x080fe20000410000 */
[----:B------:R-:W-:Y:S01]  /*11730*/  FADD.FTZ R156, -R156, R20 ;  /* 0x000000149c9c7221 */ /* 0x000fe20000010100 */
[-C--:B------:R-:W-:Y:S01]  /*11740*/  FMUL.FTZ R96, R96, R153.reuse ;  /* 0x0000009960607220 */ /* 0x080fe20000410000 */
[-C--:B------:R-:W-:Y:S01]  /*11750*/  FMUL.FTZ R97, R97, R153.reuse ;  /* 0x0000009961617220 */ /* 0x080fe20000410000 */
[----:B------:R-:W-:Y:S01]  /*11760*/  FMUL.FTZ R100, R100, R153 ;  /* 0x0000009964647220 */ /* 0x000fe20000410000 */
[----:B------:R-:W-:Y:S01]  /*11770*/  FMUL.FTZ R156, R156, R15 ;  /* 0x0000000f9c9c7220 */ /* 0x000fe20000410000 */
        /* <DEDUP_REMOVED lines=15> */
[----:B------:R-:W-:Y:S01]  /*11870*/  FMUL.FTZ R128, R128, R153 ;  /* 0x0000009980807220 */ /* 0x000fe20000410000 */
[----:B------:R2:W-:Y:S01]  /*11880*/  MUFU.EX2 R169, R173 ;  /* 0x000000ad00a97308 */ /* 0x0005e20000000800 */
[----:B0-----:R-:W-:Y:S01]  /*11890*/  F2FP.F16.F32.PACK_AB R156, R201, R200 ;  /* 0x000000c8c99c723e */ /* 0x001fe200000000ff */
[----:B------:R-:W-:Y:S01]  /*118a0*/  FADD.FTZ R201, R204, R6 ;  /* 0x00000006ccc97221 */ /* 0x000fe20000010000 */
[----:B------:R-:W-:-:S02]  /*118b0*/  IMAD R6, R198, 0x1000, R196 ;  /* 0x00001000c6067824 */ /* 0x000fc400078e02c4 */
[-C--:B------:R-:W-:Y:S01]  /*118c0*/  FMUL.FTZ R129, R129, R153.reuse ;  /* 0x0000009981817220 */ /* 0x080fe20000410000 */
[-C--:B------:R-:W-:Y:S01]  /*118d0*/  FMUL.FTZ R132, R132, R153.reuse ;  /* 0x0000009984847220 */ /* 0x080fe20000410000 */
[-C--:B------:R-:W-:Y:S01]  /*118e0*/  FMUL.FTZ R133, R133, R153.reuse ;  /* 0x0000009985857220 */ /* 0x080fe20000410000 */
[-C--:B------:R-:W-:Y:S01]  /*118f0*/  FMUL.FTZ R136, R136, R153.reuse ;  /* 0x0000009988887220 */ /* 0x080fe20000410000 */
[----:B------:R-:W-:Y:S01]  /*11900*/  MUFU.EX2 R180, R180 ;  /* 0x000000b400b47308 */ /* 0x000fe20000000800 */
[----:B-1----:R0:W-:Y:S01]  /*11910*/  @!P1 STS [R7+0x38420], R161 ;  /* 0x038420a107009388 */ /* 0x0021e20000000800 */
        /* <DEDUP_REMOVED lines=8> */
[----:B------:R-:W-:Y:S01]  /*119a0*/  FMUL.FTZ R27, R27, R161 ;  /* 0x000000a11b1b7220 */ /* 0x000fe20000410000 */
[----:B0-----:R-:W-:Y:S01]  /*119b0*/  FMUL.FTZ R7, R168, R15 ;  /* 0x0000000fa8077220 */ /* 0x001fe20000410000 */
[-C--:B------:R-:W-:Y:S01]  /*119c0*/  FMUL.FTZ R30, R30, R161.reuse ;  /* 0x000000a11e1e7220 */ /* 0x080fe20000410000 */
[-C--:B------:R-:W-:Y:S01]  /*119d0*/  FMUL.FTZ R31, R31, R161.reuse ;  /* 0x000000a11f1f7220 */ /* 0x080fe20000410000 */
        /* <DEDUP_REMOVED lines=16> */
[-CC-:B--2---:R-:W-:Y:S01]  /*11ae0*/  FFMA.FTZ R173, R170, R15.reuse, -R7.reuse ;  /* 0x0000000faaad7223 */ /* 0x184fe20000010807 */
[-CC-:B------:R-:W-:Y:S01]  /*11af0*/  FFMA.FTZ R171, R171, R15.reuse, -R7.reuse ;  /* 0x0000000fabab7223 */ /* 0x180fe20000010807 */
[-CC-:B------:R-:W-:Y:S01]  /*11b00*/  FFMA.FTZ R174, R174, R15.reuse, -R7.reuse ;  /* 0x0000000faeae7223 */ /* 0x180fe20000010807 */
[----:B------:R-:W1:Y:S01]  /*11b10*/  MUFU.EX2 R172, R172 ;  /* 0x000000ac00ac7308 */ /* 0x000e620000000800 */
[-CC-:B------:R-:W-:Y:S01]  /*11b20*/  FFMA.FTZ R175, R175, R15.reuse, -R7.reuse ;  /* 0x0000000fafaf7223 */ /* 0x180fe20000010807 */
[-CC-:B------:R-:W-:Y:S01]  /*11b30*/  FFMA.FTZ R178, R178, R15.reuse, -R7.reuse ;  /* 0x0000000fb2b27223 */ /* 0x180fe20000010807 */
[-CC-:B------:R-:W-:Y:S01]  /*11b40*/  FFMA.FTZ R179, R179, R15.reuse, -R7.reuse ;  /* 0x0000000fb3b37223 */ /* 0x180fe20000010807 */
[-CC-:B------:R-:W-:Y:S01]  /*11b50*/  FFMA.FTZ R182, R182, R15.reuse, -R7.reuse ;  /* 0x0000000fb6b67223 */ /* 0x180fe20000010807 */
[----:B------:R-:W-:Y:S01]  /*11b60*/  FFMA.FTZ R183, R183, R15, -R7 ;  /* 0x0000000fb7b77223 */ /* 0x000fe20000010807 */
[----:B------:R-:W-:Y:S01]  /*11b70*/  IMAD.MOV.U32 R7, RZ, RZ, 0x40000040 ;  /* 0x40000040ff077424 */ /* 0x000fe200078e00ff */
[----:B------:R-:W-:Y:S01]  /*11b80*/  F2FP.F16.F32.PACK_AB R158, R204, R203 ;  /* 0x000000cbcc9e723e */ /* 0x000fe200000000ff */
[----:B------:R-:W2:Y:S01]  /*11b90*/  MUFU.EX2 R155, R155 ;  /* 0x0000009b009b7308 */ /* 0x000ea20000000800 */
[----:B0-----:R-:W-:Y:S01]  /*11ba0*/  FFMA.FTZ R0, R161, R0, R200 ;  /* 0x00000000a1007223 */ /* 0x001fe200000100c8 */
[----:B------:R-:W-:Y:S01]  /*11bb0*/  F2FP.F16.F32.PACK_AB R154, R165, R164 ;  /* 0x000000a4a59a723e */ /* 0x000fe200000000ff */
[-C--:B------:R-:W-:Y:S01]  /*11bc0*/  FMUL.FTZ R46, R46, R161.reuse ;  /* 0x000000a12e2e7220 */ /* 0x080fe20000410000 */
[----:B------:R-:W-:Y:S01]  /*11bd0*/  R2UR UR7, R7 ;  /* 0x00000000070772ca */ /* 0x000fe200000e0000 */
[----:B------:R-:W-:Y:S01]  /*11be0*/  FADD.FTZ R7, R157, R201 ;  /* 0x000000c99d077221 */ /* 0x000fe20000010000 */
[-C--:B------:R-:W-:Y:S01]  /*11bf0*/  FMUL.FTZ R47, R47, R161.reuse ;  /* 0x000000a12f2f7220 */ /* 0x080fe20000410000 */
[-C--:B------:R-:W-:Y:S01]  /*11c00*/  FMUL.FTZ R50, R50, R161.reuse ;  /* 0x000000a132327220 */ /* 0x080fe20000410000 */
[----:B------:R-:W0:Y:S01]  /*11c10*/  MUFU.EX2 R159, R159 ;  /* 0x0000009f009f7308 */ /* 0x000e220000000800 */
[----:B-1----:R-:W-:Y:S01]  /*11c20*/  FADD.FTZ R0, R172, R0 ;  /* 0x00000000ac007221 */ /* 0x002fe20000010000 */
[----:B------:R-:W-:Y:S01]  /*11c30*/  FADD.FTZ R7, R181, R7 ;  /* 0x00000007b5077221 */ /* 0x000fe20000010000 */
[-C--:B------:R-:W-:Y:S01]  /*11c40*/  FMUL.FTZ R51, R51, R161.reuse ;  /* 0x000000a133337220 */ /* 0x080fe20000410000 */
[-C--:B------:R-:W-:Y:S01]  /*11c50*/  FMUL.FTZ R54, R54, R161.reuse ;  /* 0x000000a136367220 */ /* 0x080fe20000410000 */
[-C--:B------:R-:W-:Y:S01]  /*11c60*/  FMUL.FTZ R55, R55, R161.reuse ;  /* 0x000000a137377220 */ /* 0x080fe20000410000 */
[----:B------:R-:W-:Y:S01]  /*11c70*/  FADD.FTZ R7, R164, R7 ;  /* 0x00000007a4077221 */ /* 0x000fe20000010000 */
[-C--:B------:R-:W-:Y:S01]  /*11c80*/  FMUL.FTZ R58, R58, R161.reuse ;  /* 0x000000a13a3a7220 */ /* 0x080fe20000410000 */
[----:B------:R-:W1:Y:S01]  /*11c90*/  MUFU.EX2 R162, R162 ;  /* 0x000000a200a27308 */ /* 0x000e620000000800 */
[----:B--2---:R-:W-:Y:S01]  /*11ca0*/  FADD.FTZ R0, R155, R0 ;  /* 0x000000009b007221 */ /* 0x004fe20000010000 */
[----:B------:R-:W-:Y:S01]  /*11cb0*/  FADD.FTZ R7, R165, R7 ;  /* 0x00000007a5077221 */ /* 0x000fe20000010000 */
        /* <DEDUP_REMOVED lines=62> */
[----:B------:R-:W-:-:S02]  /*120a0*/  R2UR UR6, R6 ;  /* 0x00000000060672ca */ /* 0x000fc400000e0000 */
[----:B0-----:R-:W-:Y:S02]  /*120b0*/  F2FP.F16.F32.PACK_AB R161, R171, R173 ;  /* 0x000000adaba1723e */ /* 0x001fe400000000ff */
[----:B------:R-:W-:Y:S02]  /*120c0*/  F2FP.F16.F32.PACK_AB R162, R169, R17 ;  /* 0x00000011a9a2723e */ /* 0x000fe400000000ff */
[----:B------:R-:W-:Y:S01]  /*120d0*/  F2FP.F16.F32.PACK_AB R164, R177, R202 ;  /* 0x000000cab1a4723e */ /* 0x000fe200000000ff */
[----:B------:R-:W-:Y:S01]  /*120e0*/  MUFU.EX2 R178, R178 ;  /* 0x000000b200b27308 */ /* 0x000fe20000000800 */
[----:B--2---:R-:W-:Y:S02]  /*120f0*/  F2FP.F16.F32.PACK_AB R152, R181, R157 ;  /* 0x0000009db598723e */ /* 0x004fe400000000ff */
[----:B------:R-:W-:Y:S01]  /*12100*/  F2FP.F16.F32.PACK_AB R157, R172, R200 ;  /* 0x000000c8ac9d723e */ /* 0x000fe200000000ff */
[----:B------:R-:W-:Y:S01]  /*12110*/  BAR.SYNC.DEFER_BLOCKING 0xf, 0x100 ;  /* 0x03c4000000007b1d */ /* 0x000fe20000010000 */
[----:B------:R-:W-:Y:S01]  /*12120*/  FADD.FTZ R172, R167, R0 ;  /* 0x00000000a7ac7221 */ /* 0x000fe20000010000 */
[----:B------:R-:W-:Y:S01]  /*12130*/  FADD.FTZ R0, R160, R7 ;  /* 0x00000007a0007221 */ /* 0x000fe20000010000 */
[----:B------:R-:W-:Y:S01]  /*12140*/  F2FP.F16.F32.PACK_AB R160, R20, R160 ;  /* 0x000000a014a0723e */ /* 0x000fe200000000ff */
[----:B------:R-:W-:Y:S01]  /*12150*/  IMAD.MOV.U32 R7, RZ, RZ, 0x40000040 ;  /* 0x40000040ff077424 */ /* 0x000fe200078e00ff */
[----:B-1----:R-:W-:Y:S01]  /*12160*/  F2FP.F16.F32.PACK_AB R163, R175, R174 ;  /* 0x000000aeafa3723e */ /* 0x002fe200000000ff */
[----:B------:R-:W0:Y:S01]  /*12170*/  MUFU.EX2 R179, R179 ;  /* 0x000000b300b37308 */ /* 0x000e220000000800 */
[----:B---3--:R-:W-:Y:S01]  /*12180*/  F2FP.F16.F32.PACK_AB R166, R170, R180 ;  /* 0x000000b4aaa6723e */ /* 0x008fe200000000ff */
[----:B------:R-:W-:Y:S01]  /*12190*/  FADD.FTZ R172, R173, R172 ;  /* 0x000000acadac7221 */ /* 0x000fe20000010000 */
[----:B------:R-:W-:-:S03]  /*121a0*/  FADD.FTZ R0, R20, R0 ;  /* 0x0000000014007221 */ /* 0x000fc60000010000 */
[----:B------:R-:W-:Y:S01]  /*121b0*/  FADD.FTZ R172, R171, R172 ;  /* 0x000000acabac7221 */ /* 0x000fe20000010000 */
[----:B------:R-:W-:Y:S01]  /*121c0*/  FADD.FTZ R0, R17, R0 ;  /* 0x0000000011007221 */ /* 0x000fe20000010000 */
[----:B------:R-:W1:Y:S02]  /*121d0*/  MUFU.EX2 R182, R182 ;  /* 0x000000b600b67308 */ /* 0x000e640000000800 */
[----:B------:R-:W-:Y:S01]  /*121e0*/  FADD.FTZ R172, R174, R172 ;  /* 0x000000acaeac7221 */ /* 0x000fe20000010000 */
[----:B------:R-:W-:-:S03]  /*121f0*/  FADD.FTZ R0, R169, R0 ;  /* 0x00000000a9007221 */ /* 0x000fc60000010000 */
[----:B------:R-:W-:Y:S01]  /*12200*/  FADD.FTZ R172, R175, R172 ;  /* 0x000000acafac7221 */ /* 0x000fe20000010000 */
[----:B------:R-:W-:Y:S01]  /*12210*/  FADD.FTZ R0, R202, R0 ;  /* 0x00000000ca007221 */ /* 0x000fe20000010000 */
[----:B------:R-:W2:Y:S01]  /*12220*/  MUFU.EX2 R183, R183 ;  /* 0x000000b700b77308 */ /* 0x000ea20000000800 */
[----:B0-----:R-:W-:Y:S01]  /*12230*/  F2FP.F16.F32.PACK_AB R165, R179, R178 ;  /* 0x000000b2b3a5723e */ /* 0x001fe200000000ff */
[----:B------:R0:W-:Y:S01]  /*12240*/  STSM.16.M88.4 [R211+0x36400], R156 ;  /* 0x0364009cd3007844 */ /* 0x0001e20000000200 */
[----:B------:R-:W-:Y:S01]  /*12250*/  FADD.FTZ R172, R178, R172 ;  /* 0x000000acb2ac7221 */ /* 0x000fe20000010000 */
[----:B------:R-:W-:Y:S02]  /*12260*/  FADD.FTZ R0, R177, R0 ;  /* 0x00000000b1007221 */ /* 0x000fe40000010000 */
[----:B------:R3:W-:Y:S01]  /*12270*/  STSM.16.M88.4 [R212], R152 ;  /* 0x00000098d4007844 */ /* 0x0007e20000000200 */
[----:B------:R-:W-:Y:S01]  /*12280*/  FADD.FTZ R172, R179, R172 ;  /* 0x000000acb3ac7221 */ /* 0x000fe20000010000 */
[----:B------:R-:W-:-:S02]  /*12290*/  FADD.FTZ R0, R180, R0 ;  /* 0x00000000b4007221 */ /* 0x000fc40000010000 */
[----:B------:R4:W-:Y:S01]  /*122a0*/  STSM.16.M88.4 [R214], R160 ;  /* 0x000000a0d6007844 */ /* 0x0009e20000000200 */
[----:B-1----:R-:W-:Y:S01]  /*122b0*/  FADD.FTZ R172, R182, R172 ;  /* 0x000000acb6ac7221 */ /* 0x002fe20000010000 */
[----:B--2---:R-:W-:-:S05]  /*122c0*/  F2FP.F16.F32.PACK_AB R167, R183, R182 ;  /* 0x000000b6b7a7723e */ /* 0x004fca00000000ff */
[----:B------:R4:W-:Y:S01]  /*122d0*/  STSM.16.M88.4 [R213], R164 ;  /* 0x000000a4d5007844 */ /* 0x0009e20000000200 */
[----:B------:R-:W-:-:S06]  /*122e0*/  WARPGROUP.ARRIVE ;  /* 0x00000000000079c5 */ /* 0x000fcc0000000000 */
[----:B------:R-:W-:Y:S03]  /*122f0*/  HGMMA.64x256x16.F32 R24, R156, gdesc[UR4].tnspB, R24, gsb0 ;  /* 0x43e000049c187df0 */ /* 0x000fe60008000818 */
[----:B------:R-:W-:Y:S02]  /*12300*/  WARPGROUP.DEPBAR.LE gsb0, 0x0 ;  /* 0x00008000000079c5 */ /* 0x000fe40000010000 */
[----:B0-----:R-:W-:Y:S01]  /*12310*/  VIADD R156, R6, 0x80 ;  /* 0x00000080069c7836 */ /* 0x001fe20000000000 */
[----:B------:R-:W-:Y:S01]  /*12320*/  WARPGROUP.ARRIVE ;  /* 0x00000000000079c5 */ /* 0x000fe20000000000 */
[----:B------:R-:W-:-:S03]  /*12330*/  IMAD.MOV.U32 R157, RZ, RZ, 0x40000040 ;  /* 0x40000040ff9d7424 */ /* 0x000fc600078e00ff */
[----:B------:R-:W-:Y:S02]  /*12340*/  R2UR UR6, R156 ;  /* 0x000000009c0672ca */ /* 0x000fe400000e0000 */
[----:B------:R-:W-:-:S15]  /*12350*/  R2UR UR7, R157 ;  /* 0x000000009d0772ca */ /* 0x000fde00000e0000 */
[----:B------:R-:W-:-:S01]  /*12360*/  NOP ;  /* 0x0000000000007918 */ /* 0x000fc20000000000 */
[----:B------:R-:W-:Y:S03]  /*12370*/  HGMMA.64x256x16.F32 R24, R152, gdesc[UR4].tnspB, R24, gsb0 ;  /* 0x43e0000498187df0 */ /* 0x000fe60008000818 */
[----:B------:R-:W-:Y:S02]  /*12380*/  WARPGROUP.DEPBAR.LE gsb0, 0x0 ;  /* 0x00008000000079c5 */ /* 0x000fe40000010000 */
[C---:B---3--:R-:W-:Y:S01]  /*12390*/  VIADD R152, R6.reuse, 0x100 ;  /* 0x0000010006987836 */ /* 0x048fe20000000000 */
[----:B------:R-:W-:Y:S01]  /*123a0*/  WARPGROUP.ARRIVE ;  /* 0x00000000000079c5 */ /* 0x000fe20000000000 */
[----:B------:R-:W-:Y:S02]  /*123b0*/  IMAD.MOV.U32 R153, RZ, RZ, 0x40000040 ;  /* 0x40000040ff997424 */ /* 0x000fe400078e00ff */
[----:B------:R-:W-:Y:S01]  /*123c0*/  VIADD R6, R6, 0x180 ;  /* 0x0000018006067836 */ /* 0x000fe20000000000 */
[----:B------:R-:W-:-:S02]  /*123d0*/  R2UR UR6, R152 ;  /* 0x00000000980672ca */ /* 0x000fc400000e0000 */
[----:B------:R-:W-:-:S15]  /*123e0*/  R2UR UR7, R153 ;  /* 0x00000000990772ca */ /* 0x000fde00000e0000 */
[----:B------:R-:W-:-:S01]  /*123f0*/  NOP ;  /* 0x0000000000007918 */ /* 0x000fc20000000000 */
[----:B------:R-:W-:Y:S01]  /*12400*/  HGMMA.64x256x16.F32 R24, R160, gdesc[UR4].tnspB, R24, gsb0 ;  /* 0x43e00004a0187df0 */ /* 0x000fe20008000818 */
[----:B------:R-:W-:Y:S01]  /*12410*/  R2UR UR6, R6 ;  /* 0x00000000060672ca */ /* 0x000fe200000e0000 */
[----:B------:R-:W-:Y:S01]  /*12420*/  FADD.FTZ R6, R170, R0 ;  /* 0x00000000aa067221 */ /* 0x000fe20000010000 */
[----:B------:R-:W-:Y:S01]  /*12430*/  R2UR UR7, R7 ;  /* 0x00000000070772ca */ /* 0x000fe200000e0000 */
[----:B------:R-:W-:Y:S01]  /*12440*/  FADD.FTZ R0, R183, R172 ;  /* 0x000000acb7007221 */ /* 0x000fe20000010000 */
[----:B------:R-:W-:Y:S02]  /*12450*/  WARPGROUP.DEPBAR.LE gsb0, 0x0 ;  /* 0x00008000000079c5 */ /* 0x000fe40000010000 */
[----:B------:R-:W-:-:S15]  /*12460*/  WARPGROUP.ARRIVE ;  /* 0x00000000000079c5 */ /* 0x000fde0000000000 */
[----:B------:R-:W-:-:S06]  /*12470*/  NOP ;  /* 0x0000000000007918 */ /* 0x000fcc0000000000 */
        /* <DEDUP_REMOVED lines=10> */
[----:B----4-:R-:W-:Y:S05]  /*12520*/  @!P0 BRA `(.L_x_3483) ;  /* 0x0000000000048947 */ /* 0x010fea0003800000 */
[----:B------:R-:W-:Y:S01]  /*12530*/  BPT.TRAP 0x1 ;  /* 0x000000040000795c */ /* 0x000fe20000300000 */
.L_x_3483:
[C---:B------:R-:W-:Y:S01]  /*12540*/  ISETP.GT.AND P1, PT, R14.reuse, R206, PT ;  /* 0x000000ce0e00720c */ /* 0x040fe20003f24270 */
[----:B------:R-:W-:Y:S02]  /*12550*/  VIADD R199, R199, 0x38860 ;  /* 0x00038860c7c77836 */ /* 0x000fe40000000000 */
[----:B------:R-:W-:Y:S02]  /*12560*/  VIADD R14, R14, 0xffffffff ;  /* 0xffffffff0e0e7836 */ /* 0x000fe40000000000 */
[----:B------:R-:W-:Y:S01]  /*12570*/  IMAD.MOV.U32 R20, RZ, RZ, R168 ;  /* 0x000000ffff147224 */ /* 0x000fe200078e00a8 */
[----:B------:R-:W-:Y:S01]  /*12580*/  PRMT R199, R188, 0x654, R199 ;  /* 0x00000654bcc77816 */ /* 0x000fe200000000c7 */
[----:B------:R-:W-:Y:S02]  /*12590*/  IMAD.MOV.U32 R7, RZ, RZ, R176 ;  /* 0x000000ffff077224 */ /* 0x000fe400078e00b0 */
[----:B------:R-:W-:Y:S01]  /*125a0*/  IMAD.MOV.U32 R17, RZ, RZ, R198 ;  /* 0x000000ffff117224 */ /* 0x000fe200078e00c6 */
[----:B------:R0:W-:Y:S03]  /*125b0*/  SYNCS.ARRIVE.TRANS64.RED.A1T0 RZ, [R199+URZ], RZ ;  /* 0x000000ffc7ff79a7 */ /* 0x0001e6000810043f */
[----:B------:R-:W-:Y:S05]  /*125c0*/  @P1 BRA `(.L_x_3484) ;  /* 0xffffffc000301947 */ /* 0x000fea000383ffff */
[----:B------:R-:W-:Y:S05]  /*125d0*/  BSYNC B0 ;  /* 0x0000000000007941 */ /* 0x000fea0003800000 */
.L_x_3463:
[----:B------:R-:W-:Y:S02]  /*125e0*/  IMAD.MOV.U32 R20, RZ, RZ, R168 ;  /* 0x000000ffff147224 */ /* 0x000fe400078e00a8 */
[----:B------:R-:W-:Y:S02]  /*125f0*/  IMAD.MOV.U32 R7, RZ, RZ, R176 ;  /* 0x000000ffff077224 */ /* 0x000fe400078e00b0 */
[----:B------:R-:W-:-:S07]  /*12600*/  IMAD.MOV.U32 R17, RZ, RZ, R198 ;  /* 0x000000ffff117224 */ /* 0x000fce00078e00c6 */
.L_x_3462:
[----:B------:R-:W-:Y:S05]  /*12610*/  BSYNC B1 ;  /* 0x0000000000017941 */ /* 0x000fea0003800000 */
.L_x_3461:
[----:B------:R-:W1:Y:S01]  /*12620*/  LDC R152, c[0x0][0x448] ;  /* 0x00011200ff987b82 */ /* 0x000e620000000800 */
[----:B------:R-:W-:-:S07]  /*12630*/  VIADD R153, R208, 0x3f ;  /* 0x0000003fd0997836 */ /* 0x000fce0000000000 */
[----:B------:R-:W2:Y:S01]  /*12640*/  LDC R155, c[0x0][0xadc] ;  /* 0x0002b700ff9b7b82 */ /* 0x000ea20000000800 */
[----:B-1----:R-:W-:Y:S02]  /*12650*/  ISETP.NE.AND P4, PT, R152, 0x1, PT ;  /* 0x000000019800780c */ /* 0x002fe40003f85270 */
[----:B--2---:R-:W-:-:S11]  /*12660*/  ISETP.GE.AND P5, PT, R155, 0x1, PT ;  /* 0x000000019b00780c */ /* 0x004fd60003fa6270 */
[----:B------:R-:W1:Y:S08]  /*12670*/  @P4 LDC R154, c[0x0][0x44c] ;  /* 0x00011300ff9a4b82 */ /* 0x000e700000000800 */
[----:B------:R-:W2:Y:S01]  /*12680*/  @P4 LDC R152, c[0x0][0x450] ;  /* 0x00011400ff984b82 */ /* 0x000ea20000000800 */
[----:B-1----:R-:W-:-:S05]  /*12690*/  @P4 IMAD.HI.U32 R154, R153, R154, RZ ;  /* 0x0000009a999a4227 */ /* 0x002fca00078e00ff */
[----:B--2---:R-:W-:Y:S02]  /*126a0*/  @P4 SHF.R.U32.HI R153, RZ, R152, R154 ;  /* 0x00000098ff994219 */ /* 0x004fe4000001169a */
[----:B------:R-:W-:-:S05]  /*126b0*/  IADD3 R154, R186, 0x1, -R185 ;  /* 0x00000001ba9a7810 */ /* 0x000fca0007ffe8b9 */
[----:B------:R-:W-:-:S04]  /*126c0*/  IMAD.IADD R154, R153, 0x1, R154 ;  /* 0x00000001999a7824 */ /* 0x000fc800078e029a */
[----:B------:R-:W-:Y:S01]  /*126d0*/  IMAD.IADD R21, R154, 0x1, -R21 ;  /* 0x000000019a157824 */ /* 0x000fe200078e0a15 */
        /* <DEDUP_REMOVED lines=11> */
.L_x_3487:
[----:B------:R-:W-:-:S13]  /*12790*/  ISETP.NE.AND P1, PT, R155, 0x1, PT ;  /* 0x000000019b00780c */ /* 0x000fda0003f25270 */
[----:B------:R-:W1:Y:S02]  /*127a0*/  @P1 LDC.64 R152, c[0x0][0xae0] ;  /* 0x0002b800ff981b82 */ /* 0x000e640000000a00 */
[----:B-1----:R-:W-:-:S05]  /*127b0*/  @P1 IMAD.HI.U32 R152, R154, R152, RZ ;  /* 0x000000989a981227 */ /* 0x002fca00078e00ff */
[----:B------:R-:W-:-:S07]  /*127c0*/  @P1 SHF.R.U32.HI R154, RZ, R153, R152 ;  /* 0x00000099ff9a1219 */ /* 0x000fce0000011698 */
.L_x_3488:
[----:B------:R-:W-:Y:S05]  /*127d0*/  BSYNC B0 ;  /* 0x0000000000007941 */ /* 0x000fea0003800000 */
.L_x_3486:
[----:B------:R-:W-:-:S05]  /*127e0*/  IMAD R154, R154, R155, RZ ;  /* 0x0000009b9a9a7224 */ /* 0x000fca00078e02ff */
[----:B------:R-:W-:-:S07]  /*127f0*/  VIMNMX R21, R21, R154, !PT ;  /* 0x0000009a15157248 */ /* 0x000fce0007fe0100 */
.L_x_3485:
        /* <DEDUP_REMOVED lines=11> */
[----:B0-----:R-:W-:Y:S02]  /*128b0*/  IMAD.MOV.U32 R199, RZ, RZ, R7 ;  /* 0x000000ffffc77224 */ /* 0x001fe400078e0007 */
[----:B------:R-:W-:-:S07]  /*128c0*/  IMAD.MOV.U32 R200, RZ, RZ, R17 ;  /* 0x000000ffffc87224 */ /* 0x000fce00078e0011 */
.L_x_3503:
[----:B------:R-:W-:Y:S02]  /*128d0*/  VIADD R17, R200, 0x1 ;  /* 0x00000001c8117836 */ /* 0x000fe40000000000 */
        /* <DEDUP_REMOVED lines=9> */
.L_x_3491:
[----:B------:R-:W-:Y:S01]  /*12970*/  IMAD R21, R17, 0x8, R16 ;  /* 0x0000000811157824 */ /* 0x000fe200078e0210 */
[----:B------:R-:W-:-:S04]  /*12980*/  SHF.L.U32 R7, R23, 0x1f, RZ ;  /* 0x0000001f17077819 */ /* 0x000fc800000006ff */
[----:B------:R0:W1:Y:S01]  /*12990*/  SYNCS.PHASECHK.TRANS64.TRYWAIT P2, [R21+URZ+0x38830], R7 ;  /* 0x03883007150075a7 */ /* 0x000062000804017f */
[----:B------:R-:W-:Y:S05]  /*129a0*/  @!P0 BRA `(.L_x_3492) ;  /* 0x0000000000048947 */ /* 0x000fea0003800000 */
[----:B------:R-:W-:Y:S01]  /*129b0*/  BPT.TRAP 0x1 ;  /* 0x000000040000795c */ /* 0x000fe20000300000 */
.L_x_3492:
[----:B------:R-:W-:Y:S01]  /*129c0*/  BSSY B2, `(.L_x_3493) ;  /* 0x0000006000027945 */ /* 0x000fe20003800000 */
[----:B------:R-:W-:Y:S02]  /*129d0*/  IMAD R156, R17, 0x200, R194 ;  /* 0x00000200119c7824 */ /* 0x000fe400078e02c2 */
[----:B------:R-:W-:Y:S01]  /*129e0*/  IMAD.MOV.U32 R157, RZ, RZ, 0x40000040 ;  /* 0x40000040ff9d7424 */ /* 0x000fe200078e00ff */
[----:B-1----:R-:W-:Y:S06]  /*129f0*/  @P2 BRA `(.L_x_3494) ;  /* 0x0000000000082947 */ /* 0x002fec0003800000 */
[----:B------:R-:W1:Y:S02]  /*12a00*/  SYNCS.PHASECHK.TRANS64.TRYWAIT P2, [R21+URZ+0x38830], R7 ;  /* 0x03883007150075a7 */ /* 0x000e64000804017f */
[----:B-1----:R-:W-:Y:S05]  /*12a10*/  @!P2 BRA `(.L_x_3495) ;  /* 0x0000014400e4a947 */ /* 0x002fea0003800000 */
.L_x_3494:
[----:B------:R-:W-:Y:S05]  /*12a20*/  BSYNC B2 ;  /* 0x0000000000027941 */ /* 0x000fea0003800000 */
.L_x_3493:
        /* <DEDUP_REMOVED lines=36> */
.L_x_3496:
[----:B------:R2:W3:Y:S01]  /*12c70*/  SYNCS.PHASECHK.TRANS64.TRYWAIT P2, [R21+URZ+0x38850], R7 ;  /* 0x03885007150075a7 */ /* 0x0004e2000804017f */
[----:B------:R-:W-:Y:S05]  /*12c80*/  @!P0 BRA `(.L_x_3497) ;  /* 0x0000000000048947 */ /* 0x000fea0003800000 */
[----:B------:R-:W-:Y:S01]  /*12c90*/  BPT.TRAP 0x1 ;  /* 0x000000040000795c */ /* 0x000fe20000300000 */
.L_x_3497:
[----:B------:R-:W-:Y:S04]  /*12ca0*/  BSSY B2, `(.L_x_3498) ;  /* 0x0000004000027945 */ /* 0x000fe80003800000 */
[----:B---3--:R-:W-:Y:S05]  /*12cb0*/  @P2 BRA `(.L_x_3499) ;  /* 0x0000000000082947 */ /* 0x008fea0003800000 */
[----:B------:R-:W3:Y:S02]  /*12cc0*/  SYNCS.PHASECHK.TRANS64.TRYWAIT P2, [R21+URZ+0x38850], R7 ;  /* 0x03885007150075a7 */ /* 0x000ee4000804017f */
[----:B---3--:R-:W-:Y:S05]  /*12cd0*/  @!P2 BRA `(.L_x_3500) ;  /* 0x000001440048a947 */ /* 0x008fea0003800000 */
.L_x_3499:
[----:B------:R-:W-:Y:S05]  /*12ce0*/  BSYNC B2 ;  /* 0x0000000000027941 */ /* 0x000fea0003800000 */
.L_x_3498:
        /* <DEDUP_REMOVED lines=11> */
[----:B------:R-:W-:Y:S02]  /*12da0*/  VIADD R206, R2, 0x800 ;  /* 0x0000080002ce7836 */ /* 0x000fe40000000000 */
[----:B------:R-:W-:-:S05]  /*12db0*/  IMAD.MOV.U32 R207, RZ, RZ, 0xa00 ;  /* 0x00000a00ffcf7424 */ /* 0x000fca00078e00ff */
        /* <DEDUP_REMOVED lines=15> */
[----:B------:R-:W-:Y:S02]  /*12eb0*/  SEL R7, R7, 0x6, !P2 ;  /* 0x0000000607077807 */ /* 0x000fe40005000000 */
[----:B------:R-:W-:-:S04]  /*12ec0*/  SEL R207, R207, 0x980, P2 ;  /* 0x00000980cfcf7807 */ /* 0x000fc80001000000 */
[----:B------:R-:W-:Y:S01]  /*12ed0*/  LOP3.LUT R207, R207, 0xa00, RZ, 0xc0, !PT ;  /* 0x00000a00cfcf7812 */ /* 0x000fe200078ec0ff */
        /* <DEDUP_REMOVED lines=186> */
[----:B------:R-:W-:Y:S01]  /*13a80*/  VIADD R203, R2, 0xa00 ;  /* 0x00000a0002cb7836 */ /* 0x000fe20000000000 */
[----:B------:R-:W-:Y:S02]  /*13a90*/  R2UR UR6, R204 ;  /* 0x00000000cc0672ca */ /* 0x000fe400000e0000 */
[----:B------:R-:W-:Y:S01]  /*13aa0*/  R2UR UR7, R205 ;  /* 0x00000000cd0772ca */ /* 0x000fe200000e0000 */
[----:B------:R-:W-:Y:S01]  /*13ab0*/  IMAD.MOV.U32 R205, RZ, RZ, 0x40000040 ;  /* 0x40000040ffcd7424 */ /* 0x000fe200078e00ff */
[----:B------:R-:W-:-:S02]  /*13ac0*/  IADD3 R204, R206, R207, R2 ;  /* 0x000000cfcecc7210 */ /* 0x000fc40007ffe002 */
        /* <DEDUP_REMOVED lines=10> */
[----:B------:R-:W-:Y:S01]  /*13b70*/  VIADD R206, R202, 0xa00 ;  /* 0x00000a00cace7836 */ /* 0x000fe20000000000 */
[----:B------:R-:W-:Y:S01]  /*13b80*/  R2UR UR7, R207 ;  /* 0x00000000cf0772ca */ /* 0x000fe200000e0000 */
        /* <DEDUP_REMOVED lines=25> */
[----:B------:R-:W-:Y:S01]  /*13d20*/  VIADD R203, R2, 0xc00 ;  /* 0x00000c0002cb7836 */ /* 0x000fe20000000000 */
[----:B------:R-:W-:Y:S02]  /*13d30*/  WARPGROUP.DEPBAR.LE gsb0, 0x0 ;  /* 0x00008000000079c5 */ /* 0x000fe40000010000 */
[----:B------:R-:W-:-:S07]  /*13d40*/  WARPGROUP.ARRIVE ;  /* 0x00000000000079c5 */ /* 0x000fce0000000000 */
        /* <DEDUP_REMOVED lines=75> */
[----:B------:R-:W-:Y:S02]  /*14200*/  IMAD.MOV.U32 R207, RZ, RZ, 0x40000040 ;  /* 0x40000040ffcf7424 */ /* 0x000fe400078e00ff */
        /* <DEDUP_REMOVED lines=16> */
[C---:B------:R-:W-:Y:S01]  /*14310*/  IMAD.IADD R204, R206.reuse, 0x1, R15 ;  /* 0x00000001cecc7824 */ /* 0x040fe200078e020f */
[----:B------:R-:W-:Y:S01]  /*14320*/  R2UR UR5, R205 ;  /* 0x00000000cd0572ca */ /* 0x000fe200000e0000 */
[----:B------:R-:W-:Y:S02]  /*14330*/  IMAD.MOV.U32 R205, RZ, RZ, 0x40000040 ;  /* 0x40000040ffcd7424 */ /* 0x000fe400078e00ff */
[--C-:B------:R-:W-:Y:S01]  /*14340*/  IMAD.IADD R206, R206, 0x1, R7.reuse ;  /* 0x00000001cece7824 */ /* 0x100fe200078e0207 */
[----:B------:R-:W-:Y:S01]  /*14350*/  R2UR UR6, R204 ;  /* 0x00000000cc0672ca */ /* 0x000fe200000e0000 */
[----:B------:R-:W-:Y:S01]  /*14360*/  IMAD.IADD R204, R203, 0x1, R7 ;  /* 0x00000001cbcc7824 */ /* 0x000fe200078e0207 */
[----:B------:R-:W-:Y:S01]  /*14370*/  R2UR UR7, R205 ;  /* 0x00000000cd0772ca */ /* 0x000fe200000e0000 */
[----:B------:R-:W-:-:S02]  /*14380*/  IMAD.MOV.U32 R205, RZ, RZ, 0x40000040 ;  /* 0x40000040ffcd7424 */ /* 0x000fc400078e00ff */
[----:B------:R-:W-:Y:S02]  /*14390*/  IMAD.MOV.U32 R203, RZ, RZ, 0x40 ;  /* 0x00000040ffcb7424 */ /* 0x000fe400078e00ff */
[----:B------:R-:W-:-:S03]  /*143a0*/  IMAD.MOV.U32 R7, RZ, RZ, 0x1000 ;  /* 0x00001000ff077424 */ /* 0x000fc600078e00ff */
[----:B------:R-:W-:Y:S02]  /*143b0*/  SEL R203, R203, 0x3e, P2 ;  /* 0x0000003ecbcb7807 */ /* 0x000fe40001000000 */
[----:B------:R-:W-:Y:S02]  /*143c0*/  SEL R7, R7, 0xf80, P2 ;  /* 0x00000f8007077807 */ /* 0x000fe40001000000 */
[----:B------:R-:W-:Y:S02]  /*143d0*/  LOP3.LUT R203, R203, 0x6, RZ, 0xc0, !PT ;  /* 0x00000006cbcb7812 */ /* 0x000fe400078ec0ff */
        /* <DEDUP_REMOVED lines=25> */
.L_x_3501:
        /* <DEDUP_REMOVED lines=44> */
[----:B------:R-:W0:Y:S01]  /*14830*/  MUFU.EX2 R157, R157 ;  /* 0x0000009d009d7308 */ /* 0x000e220000000800 */
[----:B------:R-:W-:-:S04]  /*14840*/  PRMT R20, R188, 0x654, R20 ;  /* 0x00000654bc147816 */ /* 0x000fc80000000014 */
[----:B------:R1:W-:Y:S03]  /*14850*/  SYNCS.ARRIVE.TRANS64.RED.A1T0 RZ, [R20+URZ], RZ ;  /* 0x000000ff14ff79a7 */ /* 0x0003e6000810043f */
[----:B------:R-:W2:Y:S01]  /*14860*/  MUFU.EX2 R153, R153 ;  /* 0x0000009900997308 */ /* 0x000ea20000000800 */
[----:B-1----:R-:W-:-:S07]  /*14870*/  FMNMX.FTZ R20, R154, R198, !PT ;  /* 0x000000c69a147209 */ /* 0x002fce0007810000 */
[----:B------:R-:W1:Y:S01]  /*14880*/  MUFU.EX2 R156, R156 ;  /* 0x0000009c009c7308 */ /* 0x000e620000000800 */
[----:B------:R-:W-:Y:S01]  /*14890*/  FMNMX.FTZ R20, R155, R20, !PT ;  /* 0x000000149b147209 */ /* 0x000fe20007810000 */
[----:B0-----:R-:W-:Y:S01]  /*148a0*/  FFMA.FTZ R6, R157, R6, R152 ;  /* 0x000000069d067223 */ /* 0x001fe20000010098 */
[-C--:B------:R-:W-:Y:S01]  /*148b0*/  FMUL.FTZ R24, R24, R157.reuse ;  /* 0x0000009d18187220 */ /* 0x080fe20000410000 */
[-C--:B------:R-:W-:Y:S01]  /*148c0*/  FMUL.FTZ R25, R25, R157.reuse ;  /* 0x0000009d19197220 */ /* 0x080fe20000410000 */
[----:B------:R-:W-:Y:S01]  /*148d0*/  FMNMX.FTZ R20, R158, R20, !PT ;  /* 0x000000149e147209 */ /* 0x000fe20007810000 */
[-C--:B------:R-:W-:Y:S01]  /*148e0*/  FMUL.FTZ R28, R28, R157.reuse ;  /* 0x0000009d1c1c7220 */ /* 0x080fe20000410000 */
[-C--:B------:R-:W-:Y:S01]  /*148f0*/  FMUL.FTZ R29, R29, R157.reuse ;  /* 0x0000009d1d1d7220 */ /* 0x080fe20000410000 */
[----:B------:R-:W0:Y:S01]  /*14900*/  MUFU.EX2 R199, R199 ;  /* 0x000000c700c77308 */ /* 0x000e220000000800 */
[----:B------:R-:W-:Y:S01]  /*14910*/  FMNMX.FTZ R20, R159, R20, !PT ;  /* 0x000000149f147209 */ /* 0x000fe20007810000 */
[C---:B--2---:R-:W-:Y:S01]  /*14920*/  FADD.FTZ R6, R153.reuse, R6 ;  /* 0x0000000699067221 */ /* 0x044fe20000010000 */
[----:B------:R-:W-:Y:S01]  /*14930*/  F2FP.F16.F32.PACK_AB R152, R153, R152 ;  /* 0x000000989998723e */ /* 0x000fe200000000ff */
[-C--:B------:R-:W-:Y:S01]  /*14940*/  FMUL.FTZ R32, R32, R157.reuse ;  /* 0x0000009d20207220 */ /* 0x080fe20000410000 */
[----:B------:R-:W-:Y:S01]  /*14950*/  FMNMX.FTZ R20, R162, R20, !PT ;  /* 0x00000014a2147209 */ /* 0x000fe20007810000 */
[-C--:B------:R-:W-:Y:S01]  /*14960*/  FMUL.FTZ R33, R33, R157.reuse ;  /* 0x0000009d21217220 */ /* 0x080fe20000410000 */
[-C--:B------:R-:W-:Y:S01]  /*14970*/  FMUL.FTZ R36, R36, R157.reuse ;  /* 0x0000009d24247220 */ /* 0x080fe20000410000 */
[----:B------:R-:W2:Y:S01]  /*14980*/  MUFU.EX2 R160, R160 ;  /* 0x000000a000a07308 */ /* 0x000ea20000000800 */
[----:B------:R-:W-:Y:S01]  /*14990*/  FMNMX.FTZ R20, R163, R20, !PT ;  /* 0x00000014a3147209 */ /* 0x000fe20007810000 */
[----:B-1----:R-:W-:Y:S01]  /*149a0*/  FADD.FTZ R6, R156, R6 ;  /* 0x000000069c067221 */ /* 0x002fe20000010000 */
[-C--:B------:R-:W-:Y:S01]  /*149b0*/  FMUL.FTZ R37, R37, R157.reuse ;  /* 0x0000009d25257220 */ /* 0x080fe20000410000 */
[-C--:B------:R-:W-:Y:S01]  /*149c0*/  FMUL.FTZ R40, R40, R157.reuse ;  /* 0x0000009d28287220 */ /* 0x080fe20000410000 */
[----:B------:R-:W-:Y:S01]  /*149d0*/  FMNMX.FTZ R20, R166, R20, !PT ;  /* 0x00000014a6147209 */ /* 0x000fe20007810000 */
[-C--:B------:R-:W-:Y:S01]  /*149e0*/  FMUL.FTZ R41, R41, R157.reuse ;  /* 0x0000009d29297220 */ /* 0x080fe20000410000 */
[-C--:B------:R-:W-:Y:S01]  /*149f0*/  FMUL.FTZ R44, R44, R157.reuse ;  /* 0x0000009d2c2c7220 */ /* 0x080fe20000410000 */
[----:B------:R-:W1:Y:S01]  /*14a00*/  MUFU.EX2 R202, R161 ;  /* 0x000000a100ca7308 */ /* 0x000e620000000800 */
[----:B------:R-:W-:Y:S01]  /*14a10*/  FMNMX.FTZ R20, R167, R20, !PT ;  /* 0x00000014a7147209 */ /* 0x000fe20007810000 */
[----:B0-----:R-:W-:Y:S01]  /*14a20*/  FADD.FTZ R6, R199, R6 ;  /* 0x00000006c7067221 */ /* 0x001fe20000010000 */
[-C--:B------:R-:W-:Y:S01]  /*14a30*/  FMUL.FTZ R45, R45, R157.reuse ;  /* 0x0000009d2d2d7220 */ /* 0x080fe20000410000 */
[-C--:B------:R-:W-:Y:S01]  /*14a40*/  FMUL.FTZ R48, R48, R157.reuse ;  /* 0x0000009d30307220 */ /* 0x080fe20000410000 */
[----:B------:R-:W-:Y:S01]  /*14a50*/  FMNMX.FTZ R20, R170, R20, !PT ;  /* 0x00000014aa147209 */ /* 0x000fe20007810000 */
[-C--:B------:R-:W-:Y:S01]  /*14a60*/  FMUL.FTZ R49, R49, R157.reuse ;  /* 0x0000009d31317220 */ /* 0x080fe20000410000 */
[-C--:B------:R-:W-:Y:S01]  /*14a70*/  FMUL.FTZ R52, R52, R157.reuse ;  /* 0x0000009d34347220 */ /* 0x080fe20000410000 */
[----:B------:R-:W0:Y:S01]  /*14a80*/  MUFU.EX2 R164, R164 ;  /* 0x000000a400a47308 */ /* 0x000e220000000800 */
[----:B------:R-:W-:Y:S01]  /*14a90*/  FMNMX.FTZ R20, R171, R20, !PT ;  /* 0x00000014ab147209 */ /* 0x000fe20007810000 */
[----:B--2---:R-:W-:Y:S01]  /*14aa0*/  FADD.FTZ R6, R160, R6 ;  /* 0x00000006a0067221 */ /* 0x004fe20000010000 */
[-C--:B------:R-:W-:Y:S01]  /*14ab0*/  FMUL.FTZ R53, R53, R157.reuse ;  /* 0x0000009d35357220 */ /* 0x080fe20000410000 */
        /* <DEDUP_REMOVED lines=20> */
[----:B------:R-:W-:Y:S01]  /*14c00*/  MUFU.EX2 R172, R172 ;  /* 0x000000ac00ac7308 */ /* 0x000fe20000000800 */
[----:B------:R-:W-:Y:S01]  /*14c10*/  FMNMX.FTZ R20, R183, R20, !PT ;  /* 0x00000014b7147209 */ /* 0x000fe20007810000 */
[----:B--2---:R-:W-:Y:S01]  /*14c20*/  FADD.FTZ R6, R165, R6 ;  /* 0x00000006a5067221 */ /* 0x004fe20000010000 */
[-C--:B------:R-:W-:Y:S01]  /*14c30*/  FMUL.FTZ R77, R77, R157.reuse ;  /* 0x0000009d4d4d7220 */ /* 0x080fe20000410000 */
[-C--:B------:R-:W-:Y:S01]  /*14c40*/  FMUL.FTZ R80, R80, R157.reuse ;  /* 0x0000009d50507220 */ /* 0x080fe20000410000 */
[-C--:B------:R-:W-:Y:S01]  /*14c50*/  FMUL.FTZ R81, R81, R157.reuse ;  /* 0x0000009d51517220 */ /* 0x080fe20000410000 */
[----:B------:R-:W0:Y:S01]  /*14c60*/  SHFL.BFLY PT, R153, R20, 0x2, 0x1f ;  /* 0x0c401f0014997f89 */ /* 0x000e2200000e0000 */
[-C--:B------:R-:W-:Y:S01]  /*14c70*/  FMUL.FTZ R84, R84, R157.reuse ;  /* 0x0000009d54547220 */ /* 0x080fe20000410000 */
[----:B------:R-:W-:Y:S01]  /*14c80*/  MUFU.EX2 R173, R173 ;  /* 0x000000ad00ad7308 */ /* 0x000fe20000000800 */
[----:B-1----:R-:W-:Y:S01]  /*14c90*/  FADD.FTZ R6, R203, R6 ;  /* 0x00000006cb067221 */ /* 0x002fe20000010000 */
        /* <DEDUP_REMOVED lines=20> */
[----:B0-----:R-:W-:Y:S01]  /*14de0*/  FMNMX.FTZ R20, R20, R153, !PT ;  /* 0x0000009914147209 */ /* 0x001fe20007810000 */
[-C--:B------:R-:W-:Y:S01]  /*14df0*/  FMUL.FTZ R121, R121, R157.reuse ;  /* 0x0000009d79797220 */ /* 0x080fe20000410000 */
[-C--:B------:R-:W-:Y:S01]  /*14e00*/  FMUL.FTZ R124, R124, R157.reuse ;  /* 0x0000009d7c7c7220 */ /* 0x080fe20000410000 */
[-C--:B------:R-:W-:Y:S01]  /*14e10*/  FMUL.FTZ R125, R125, R157.reuse ;  /* 0x0000009d7d7d7220 */ /* 0x080fe20000410000 */
[-C--:B------:R-:W-:Y:S01]  /*14e20*/  FMUL.FTZ R128, R128, R157.reuse ;  /* 0x0000009d80807220 */ /* 0x080fe20000410000 */
[----:B------:R-:W0:Y:S01]  /*14e30*/  SHFL.BFLY PT, R153, R20, 0x1, 0x1f ;  /* 0x0c201f0014997f89 */ /* 0x000e2200000e0000 */
        /* <DEDUP_REMOVED lines=11> */
[----:B0-----:R-:W-:-:S05]  /*14ef0*/  FMNMX.FTZ R20, R20, R153, !PT ;  /* 0x0000009914147209 */ /* 0x001fca0007810000 */
[----:B------:R-:W-:Y:S02]  /*14f00*/  FADD.FTZ R153, -R20, R198 ;  /* 0x000000c614997221 */ /* 0x000fe40000010100 */
[----:B------:R-:W0:Y:S02]  /*14f10*/  MUFU.EX2 R198, R169 ;  /* 0x000000a900c67308 */ /* 0x000e240000000800 */
[----:B------:R-:W-:-:S06]  /*14f20*/  FMUL.FTZ R153, R153, R15 ;  /* 0x0000000f99997220 */ /* 0x000fcc0000410000 */
[----:B------:R1:W2:Y:S02]  /*14f30*/  MUFU.EX2 R161, R153 ;  /* 0x0000009900a17308 */ /* 0x0002a40000000800 */
[----:B-1----:R-:W-:Y:S02]  /*14f40*/  @!P2 IMAD R153, R200, 0x40, R197 ;  /* 0x00000040c899a824 */ /* 0x002fe400078e02c5 */
[----:B0-----:R-:W-:Y:S02]  /*14f50*/  FADD.FTZ R6, R198, R6 ;  /* 0x00000006c6067221 */ /* 0x001fe40000010000 */
[----:B------:R-:W-:Y:S02]  /*14f60*/  @!P2 IMAD R153, R153, 0x4, R16 ;  /* 0x000000049999a824 */ /* 0x000fe400078e0210 */
[----:B------:R-:W-:Y:S01]  /*14f70*/  FADD.FTZ R6, R172, R6 ;  /* 0x00000006ac067221 */ /* 0x000fe20000010000 */
[-C--:B--2---:R-:W-:Y:S02]  /*14f80*/  FMUL.FTZ R26, R26, R161.reuse ;  /* 0x000000a11a1a7220 */ /* 0x084fe40000410000 */
[----:B------:R-:W-:Y:S01]  /*14f90*/  @!P2 STS [R153+0x38400], R157 ;  /* 0x0384009d9900a388 */ /* 0x000fe20000000800 */
[----:B------:R-:W-:Y:S01]  /*14fa0*/  FADD.FTZ R6, R173, R6 ;  /* 0x00000006ad067221 */ /* 0x000fe20000010000 */
[-C--:B------:R-:W-:Y:S01]  /*14fb0*/  FMUL.FTZ R27, R27, R161.reuse ;  /* 0x000000a11b1b7220 */ /* 0x080fe20000410000 */
[-C--:B------:R-:W-:Y:S01]  /*14fc0*/  FMUL.FTZ R30, R30, R161.reuse ;  /* 0x000000a11e1e7220 */ /* 0x080fe20000410000 */
[----:B------:R0:W-:Y:S01]  /*14fd0*/  @!P2 STS [R153+0x38420], R161 ;  /* 0x038420a19900a388 */ /* 0x0001e20000000800 */
[----:B------:R-:W-:Y:S01]  /*14fe0*/  FADD.FTZ R6, R176, R6 ;  /* 0x00000006b0067221 */ /* 0x000fe20000010000 */
[-C--:B------:R-:W-:Y:S01]  /*14ff0*/  FMUL.FTZ R31, R31, R161.reuse ;  /* 0x000000a11f1f7220 */ /* 0x080fe20000410000 */
[-C--:B------:R-:W-:Y:S01]  /*15000*/  FMUL.FTZ R34, R34, R161.reuse ;  /* 0x000000a122227220 */ /* 0x080fe20000410000 */
[-C--:B------:R-:W-:Y:S01]  /*15010*/  FMUL.FTZ R35, R35, R161.reuse ;  /* 0x000000a123237220 */ /* 0x080fe20000410000 */
[----:B------:R-:W-:Y:S01]  /*15020*/  FADD.FTZ R6, R177, R6 ;  /* 0x00000006b1067221 */ /* 0x000fe20000010000 */
        /* <DEDUP_REMOVED lines=49> */
[----:B0-----:R-:W-:Y:S01]  /*15340*/  FFMA.FTZ R0, R161, R0, R153 ;  /* 0x00000000a1007223 */ /* 0x001fe20000010099 */
[-C--:B------:R-:W-:Y:S01]  /*15350*/  FMUL.FTZ R94, R94, R161.reuse ;  /* 0x000000a15e5e7220 */ /* 0x080fe20000410000 */
[-C--:B------:R-:W-:Y:S01]  /*15360*/  FMUL.FTZ R95, R95, R161.reuse ;  /* 0x000000a15f5f7220 */ /* 0x080fe20000410000 */
[-C--:B------:R-:W-:Y:S01]  /*15370*/  FMUL.FTZ R98, R98, R161.reuse ;  /* 0x000000a162627220 */ /* 0x080fe20000410000 */
[-C--:B------:R-:W-:Y:S01]  /*15380*/  FMUL.FTZ R99, R99, R161.reuse ;  /* 0x000000a163637220 */ /* 0x080fe20000410000 */
[-C--:B------:R-:W-:Y:S01]  /*15390*/  FMUL.FTZ R102, R102, R161.reuse ;  /* 0x000000a166667220 */ /* 0x080fe20000410000 */
[-C--:B------:R-:W-:Y:S01]  /*153a0*/  FMUL.FTZ R103, R103, R161.reuse ;  /* 0x000000a167677220 */ /* 0x080fe20000410000 */
[----:B------:R-:W-:Y:S01]  /*153b0*/  MUFU.EX2 R170, R204 ;  /* 0x000000cc00aa7308 */ /* 0x000fe20000000800 */
[----:B--2---:R-:W-:Y:S01]  /*153c0*/  F2FP.F16.F32.PACK_AB R154, R199, R156 ;  /* 0x0000009cc79a723e */ /* 0x004fe200000000ff */
[----:B-1----:R-:W-:Y:S01]  /*153d0*/  FADD.FTZ R0, R168, R0 ;  /* 0x00000000a8007221 */ /* 0x002fe20000010000 */
[----:B------:R-:W-:Y:S01]  /*153e0*/  F2FP.F16.F32.PACK_AB R156, R202, R160 ;  /* 0x000000a0ca9c723e */ /* 0x000fe200000000ff */
[----:B------:R-:W-:Y:S01]  /*153f0*/  FMUL.FTZ R106, R106, R161 ;  /* 0x000000a16a6a7220 */ /* 0x000fe20000410000 */
[----:B------:R-:W-:Y:S01]  /*15400*/  F2FP.F16.F32.PACK_AB R160, R198, R203 ;  /* 0x000000cbc6a0723e */ /* 0x000fe200000000ff */
[----:B------:R-:W-:Y:S01]  /*15410*/  FMUL.FTZ R107, R107, R161 ;  /* 0x000000a16b6b7220 */ /* 0x000fe20000410000 */
[----:B------:R-:W-:Y:S01]  /*15420*/  F2FP.F16.F32.PACK_AB R153, R168, R153 ;  /* 0x00000099a899723e */ /* 0x000fe200000000ff */
[----:B------:R-:W-:Y:S01]  /*15430*/  MUFU.EX2 R171, R205 ;  /* 0x000000cd00ab7308 */ /* 0x000fe20000000800 */
[----:B------:R-:W-:-:S02]  /*15440*/  IMAD R168, R17, 0x1000, R196 ;  /* 0x0000100011a87824 */ /* 0x000fc400078e02c4 */
        /* <DEDUP_REMOVED lines=24> */
[----:B------:R-:W-:Y:S01]  /*155d0*/  FMUL.FTZ R151, R151, R161 ;  /* 0x000000a197977220 */ /* 0x000fe20000410000 */
[----:B------:R-:W-:Y:S01]  /*155e0*/  R2UR UR6, R168 ;  /* 0x00000000a80672ca */ /* 0x000fe200000e0000 */
[----:B------:R-:W-:Y:S01]  /*155f0*/  FADD.FTZ R6, R166, R6 ;  /* 0x00000006a6067221 */ /* 0x000fe20000010000 */
[----:B0-----:R-:W-:Y:S01]  /*15600*/  F2FP.F16.F32.PACK_AB R166, R200, R166 ;  /* 0x000000a6c8a6723e */ /* 0x001fe200000000ff */
[----:B------:R-:W-:-:S02]  /*15610*/  FADD.FTZ R0, R170, R0 ;  /* 0x00000000aa007221 */ /* 0x000fc40000010000 */
[----:B------:R0:W3:Y:S01]  /*15620*/  MUFU.EX2 R178, R169 ;  /* 0x000000a900b27308 */ /* 0x0000e20000000800 */
[----:B------:R-:W-:Y:S01]  /*15630*/  FADD.FTZ R6, R200, R6 ;  /* 0x00000006c8067221 */ /* 0x000fe20000010000 */
[----:B------:R-:W-:-:S04]  /*15640*/  FADD.FTZ R0, R171, R0 ;  /* 0x00000000ab007221 */ /* 0x000fc80000010000 */
[----:B-1----:R-:W-:Y:S02]  /*15650*/  FADD.FTZ R0, R174, R0 ;  /* 0x00000000ae007221 */ /* 0x002fe40000010000 */
[----:B------:R-:W1:Y:S01]  /*15660*/  MUFU.EX2 R179, R167 ;  /* 0x000000a700b37308 */ /* 0x000e620000000800 */
[----:B0-----:R-:W-:Y:S01]  /*15670*/  IMAD.MOV.U32 R169, RZ, RZ, 0x40000040 ;  /* 0x40000040ffa97424 */ /* 0x001fe200078e00ff */
[C---:B--2---:R-:W-:Y:S01]  /*15680*/  F2FP.F16.F32.PACK_AB R157, R175.reuse, R174 ;  /* 0x000000aeaf9d723e */ /* 0x044fe200000000ff */
[----:B------:R-:W-:-:S03]  /*15690*/  FADD.FTZ R0, R175, R0 ;  /* 0x00000000af007221 */ /* 0x000fc60000010000 */
[----:B------:R-:W-:Y:S01]  /*156a0*/  R2UR UR7, R169 ;  /* 0x00000000a90772ca */ /* 0x000fe200000e0000 */
[----:B------:R-:W-:Y:S01]  /*156b0*/  IMAD.MOV.U32 R169, RZ, RZ, 0x40000040 ;  /* 0x40000040ffa97424 */ /* 0x000fe200078e00ff */
[----:B------:R0:W-:Y:S01]  /*156c0*/  MUFU.EX2 R198, R162 ;  /* 0x000000a200c67308 */ /* 0x0001e20000000800 */
[----:B---3--:R-:W-:-:S07]  /*156d0*/  FADD.FTZ R0, R178, R0 ;  /* 0x00000000b2007221 */ /* 0x008fce0000010000 */
[----:B------:R2:W3:Y:S01]  /*156e0*/  MUFU.EX2 R181, R158 ;  /* 0x0000009e00b57308 */ /* 0x0004e20000000800 */
[----:B0-----:R-:W-:Y:S01]  /*156f0*/  F2FP.F16.F32.PACK_AB R162, R173, R172 ;  /* 0x000000acada2723e */ /* 0x001fe200000000ff */
[----:B-1----:R-:W-:-:S04]  /*15700*/  FADD.FTZ R0, R179, R0 ;  /* 0x00000000b3007221 */ /* 0x002fc80000010000 */
[----:B------:R-:W-:Y:S02]  /*15710*/  FADD.FTZ R0, R180, R0 ;  /* 0x00000000b4007221 */ /* 0x000fe40000010000 */
[----:B------:R0:W1:Y:S01]  /*15720*/  MUFU.EX2 R199, R155 ;  /* 0x0000009b00c77308 */ /* 0x0000620000000800 */
[----:B--2---:R-:W-:Y:S02]  /*15730*/  F2FP.F16.F32.PACK_AB R158, R165, R164 ;  /* 0x000000a4a59e723e */ /* 0x004fe400000000ff */
[----:B------:R-:W-:-:S05]  /*15740*/  F2FP.F16.F32.PACK_AB R164, R177, R176 ;  /* 0x000000b0b1a4723e */ /* 0x000fca00000000ff */
[----:B------:R2:W4:Y:S01]  /*15750*/  MUFU.EX2 R202, R159 ;  /* 0x0000009f00ca7308 */ /* 0x0005220000000800 */
[----:B0-----:R-:W-:Y:S01]  /*15760*/  F2FP.F16.F32.PACK_AB R155, R171, R170 ;  /* 0x000000aaab9b723e */ /* 0x001fe200000000ff */
[----:B------:R-:W-:Y:S01]  /*15770*/  BAR.SYNC.DEFER_BLOCKING 0xf, 0x100 ;  /* 0x03c4000000007b1d */ /* 0x000fe20000010000 */
[C---:B---3--:R-:W-:Y:S01]  /*15780*/  F2FP.F16.F32.PACK_AB R161, R181.reuse, R180 ;  /* 0x000000b4b5a1723e */ /* 0x048fe200000000ff */
[----:B------:R-:W-:-:S04]  /*15790*/  FADD.FTZ R0, R181, R0 ;  /* 0x00000000b5007221 */ /* 0x000fc80000010000 */
[----:B------:R4:W0:Y:S01]  /*157a0*/  MUFU.EX2 R172, R163 ;  /* 0x000000a300ac7308 */ /* 0x0008220000000800 */
[----:B--2---:R-:W-:Y:S01]  /*157b0*/  F2FP.F16.F32.PACK_AB R159, R179, R178 ;  /* 0x000000b2b39f723e */ /* 0x004fe200000000ff */
[----:B-1----:R-:W-:-:S06]  /*157c0*/  FADD.FTZ R0, R199, R0 ;  /* 0x00000000c7007221 */ /* 0x002fcc0000010000 */
[----:B------:R-:W1:Y:S01]  /*157d0*/  MUFU.EX2 R182, R182 ;  /* 0x000000b600b67308 */ /* 0x000e620000000800 */
[C---:B----4-:R-:W-:Y:S01]  /*157e0*/  F2FP.F16.F32.PACK_AB R163, R202.reuse, R199 ;  /* 0x000000c7caa3723e */ /* 0x050fe200000000ff */
[----:B------:R-:W-:-:S04]  /*157f0*/  FADD.FTZ R0, R202, R0 ;  /* 0x00000000ca007221 */ /* 0x000fc80000010000 */
[----:B------:R-:W-:Y:S02]  /*15800*/  FADD.FTZ R0, R198, R0 ;  /* 0x00000000c6007221 */ /* 0x000fe40000010000 */
[----:B------:R-:W2:Y:S01]  /*15810*/  MUFU.EX2 R183, R183 ;  /* 0x000000b700b77308 */ /* 0x000ea20000000800 */
[C---:B0-----:R-:W-:Y:S01]  /*15820*/  F2FP.F16.F32.PACK_AB R165, R172.reuse, R198 ;  /* 0x000000c6aca5723e */ /* 0x041fe200000000ff */
[----:B------:R0:W-:Y:S01]  /*15830*/  STSM.16.M88.4 [R211+0x36400], R152 ;  /* 0x03640098d3007844 */ /* 0x0001e20000000200 */
[----:B------:R-:W-:-:S03]  /*15840*/  FADD.FTZ R0, R172, R0 ;  /* 0x00000000ac007221 */ /* 0x000fc60000010000 */
[----:B------:R3:W-:Y:S01]  /*15850*/  STSM.16.M88.4 [R212], R156 ;  /* 0x0000009cd4007844 */ /* 0x0007e20000000200 */
[----:B-1----:R-:W-:-:S03]  /*15860*/  FADD.FTZ R0, R182, R0 ;  /* 0x00000000b6007221 */ /* 0x002fc60000010000 */
[----:B------:R3:W-:Y:S01]  /*15870*/  STSM.16.M88.4 [R214], R160 ;  /* 0x000000a0d6007844 */ /* 0x0007e20000000200 */
[C---:B--2---:R-:W-:Y:S01]  /*15880*/  F2FP.F16.F32.PACK_AB R167, R183.reuse, R182 ;  /* 0x000000b6b7a7723e */ /* 0x044fe200000000ff */
[----:B------:R-:W-:-:S04]  /*15890*/  FADD.FTZ R0, R183, R0 ;  /* 0x00000000b7007221 */ /* 0x000fc80000010000 */
[----:B------:R3:W-:Y:S01]  /*158a0*/  STSM.16.M88.4 [R213], R164 ;  /* 0x000000a4d5007844 */ /* 0x0007e20000000200 */
[----:B------:R-:W-:-:S06]  /*158b0*/  WARPGROUP.ARRIVE ;  /* 0x00000000000079c5 */ /* 0x000fcc0000000000 */
[----:B------:R-:W-:Y:S03]  /*158c0*/  HGMMA.64x256x16.F32 R24, R152, gdesc[UR4].tnspB, R24, gsb0 ;  /* 0x43e0000498187df0 */ /* 0x000fe60008000818 */
[----:B------:R-:W-:Y:S02]  /*158d0*/  WARPGROUP.DEPBAR.LE gsb0, 0x0 ;  /* 0x00008000000079c5 */ /* 0x000fe40000010000 */
[----:B0-----:R-:W-:Y:S01]  /*158e0*/  VIADD R152, R168, 0x80 ;  /* 0x00000080a8987836 */ /* 0x001fe20000000000 */
        /* <DEDUP_REMOVED lines=31> */
.L_x_3502:
[----:B------:R-:W-:Y:S02]  /*15ae0*/  VIADD R21, R21, 0x38860 ;  /* 0x0003886015157836 */ /* 0x000fe40000000000 */
[----:B------:R-:W-:Y:S02]  /*15af0*/  IMAD.MOV.U32 R198, RZ, RZ, R20 ;  /* 0x000000ffffc67224 */ /* 0x000fe400078e0014 */
[----:B------:R-:W-:Y:S01]  /*15b00*/  IMAD.MOV.U32 R199, RZ, RZ, R7 ;  /* 0x000000ffffc77224 */ /* 0x000fe200078e0007 */
[----:B------:R-:W-:Y:S01]  /*15b10*/  PRMT R21, R188, 0x654, R21 ;  /* 0x00000654bc157816 */ /* 0x000fe20000000015 */
[----:B------:R-:W-:-:S03]  /*15b20*/  IMAD.MOV.U32 R200, RZ, RZ, R17 ;  /* 0x000000ffffc87224 */ /* 0x000fc600078e0011 */
[----:B------:R0:W-:Y:S01]  /*15b30*/  SYNCS.ARRIVE.TRANS64.RED.A1T0 RZ, [R21+URZ], RZ ;  /* 0x000000ff15ff79a7 */ /* 0x0001e2000810043f */
[----:B------:R-:W-:Y:S05]  /*15b40*/  @P1 BRA `(.L_x_3503) ;  /* 0xffffffcc00601947 */ /* 0x000fea000383ffff */
[----:B------:R-:W-:Y:S05]  /*15b50*/  BSYNC B0 ;  /* 0x0000000000007941 */ /* 0x000fea0003800000 */
.L_x_3490:
[----:B------:R-:W-:Y:S05]  /*15b60*/  BSYNC B1 ;  /* 0x0000000000017941 */ /* 0x000fea0003800000 */
.L_x_3489:
[----:B0-----:R-:W2:Y:S01]  /*15b70*/  LDL R21, [R1+0x14] ;  /* 0x0000140001157983 */ /* 0x001ea20000100800 */
[----:B------:R-:W-:Y:S01]  /*15b80*/  BSSY B0, `(.L_x_3504) ;  /* 0x00003d5000007945 */ /* 0x000fe20003800000 */
[----:B--2---:R-:W-:-:S13]  /*15b90*/  ISETP.GE.AND P1, PT, R14, R21, PT ;  /* 0x000000150e00720c */ /* 0x004fda0003f26270 */
[----:B------:R-:W-:Y:S05]  /*15ba0*/  @!P1 BRA `(.L_x_3505) ;  /* 0x0000003c00489947 */ /* 0x000fea0003800000 */
[----:B------:R-:W-:Y:S02]  /*15bb0*/  IMAD.MOV.U32 R198, RZ, RZ, R20 ;  /* 0x000000ffffc67224 */ /* 0x000fe400078e0014 */
[----:B------:R-:W-:Y:S02]  /*15bc0*/  IMAD.MOV.U32 R200, RZ, RZ, R7 ;  /* 0x000000ffffc87224 */ /* 0x000fe400078e0007 */
[----:B------:R-:W-:-:S07]  /*15bd0*/  IMAD.MOV.U32 R199, RZ, RZ, R17 ;  /* 0x000000ffffc77224 */ /* 0x000fce00078e0011 */
.L_x_3526:
[----:B------:R-:W-:-:S05]  /*15be0*/  VIADD R17, R199, 0x1 ;  /* 0x00000001c7117836 */ /* 0x000fca0000000000 */
[----:B------:R-:W-:-:S04]  /*15bf0*/  ISETP.NE.AND P1, PT, R17, 0x2, PT ;  /* 0x000000021100780c */ /* 0x000fc80003f25270 */
[----:B------:R-:W-:Y:S02]  /*15c00*/  SEL R7, RZ, 0x1, P1 ;  /* 0x00000001ff077807 */ /* 0x000fe40000800000 */
[----:B------:R-:W-:Y:S02]  /*15c10*/  SEL R17, R17, RZ, P1 ;  /* 0x000000ff11117207 */ /* 0x000fe40000800000 */
[----:B------:R-:W-:Y:S01]  /*15c20*/  LOP3.LUT R23, R23, R7, RZ, 0x3c, !PT ;  /* 0x0000000717177212 */ /* 0x000fe200078e3cff */
[----:B------:R-:W-:Y:S06]  /*15c30*/  @!P0 BRA `(.L_x_3506) ;  /* 0x0000000000048947 */ /* 0x000fec0003800000 */
[----:B------:R-:W-:Y:S01]  /*15c40*/  BPT.TRAP 0x1 ;  /* 0x000000040000795c */ /* 0x000fe20000300000 */
.L_x_3506:
[----:B------:R-:W-:Y:S01]  /*15c50*/  IMAD R21, R17, 0x8, R16 ;  /* 0x0000000811157824 */ /* 0x000fe200078e0210 */
[----:B------:R-:W-:-:S04]  /*15c60*/  SHF.L.U32 R7, R23, 0x1f, RZ ;  /* 0x0000001f17077819 */ /* 0x000fc800000006ff */
[----:B------:R0:W1:Y:S01]  /*15c70*/  SYNCS.PHASECHK.TRANS64.TRYWAIT P1, [R21+URZ+0x38830], R7 ;  /* 0x03883007150075a7 */ /* 0x000062000802017f */
[----:B------:R-:W-:Y:S05]  /*15c80*/  @!P0 BRA `(.L_x_3507) ;  /* 0x0000000000048947 */ /* 0x000fea0003800000 */
[----:B------:R-:W-:Y:S01]  /*15c90*/  BPT.TRAP 0x1 ;  /* 0x000000040000795c */ /* 0x000fe20000300000 */
.L_x_3507:
[----:B------:R-:W-:Y:S01]  /*15ca0*/  BSSY B1, `(.L_x_3508) ;  /* 0x0000006000017945 */ /* 0x000fe20003800000 */
[----:B------:R-:W-:Y:S02]  /*15cb0*/  IMAD R156, R17, 0x200, R194 ;  /* 0x00000200119c7824 */ /* 0x000fe400078e02c2 */
[----:B------:R-:W-:Y:S01]  /*15cc0*/  IMAD.MOV.U32 R157, RZ, RZ, 0x40000040 ;  /* 0x40000040ff9d7424 */ /* 0x000fe200078e00ff */
[----:B-1----:R-:W-:Y:S06]  /*15cd0*/  @P1 BRA `(.L_x_3509) ;  /* 0x0000000000081947 */ /* 0x002fec0003800000 */
[----:B------:R-:W1:Y:S02]  /*15ce0*/  SYNCS.PHASECHK.TRANS64.TRYWAIT P1, [R21+URZ+0x38830], R7 ;  /* 0x03883007150075a7 */ /* 0x000e64000802017f */
[----:B-1----:R-:W-:Y:S05]  /*15cf0*/  @!P1 BRA `(.L_x_3510) ;  /* 0x0000011400549947 */ /* 0x002fea0003800000 */
.L_x_3509:
[----:B------:R-:W-:Y:S05]  /*15d00*/  BSYNC B1 ;  /* 0x0000000000017941 */ /* 0x000fea0003800000 */
.L_x_3508:
        /* <DEDUP_REMOVED lines=36> */
.L_x_3511:
[----:B------:R2:W3:Y:S01]  /*15f50*/  SYNCS.PHASECHK.TRANS64.TRYWAIT P1, [R21+URZ+0x38850], R7 ;  /* 0x03885007150075a7 */ /* 0x0004e2000802017f */
[----:B------:R-:W-:Y:S05]  /*15f60*/  @!P0 BRA `(.L_x_3512) ;  /* 0x0000000000048947 */ /* 0x000fea0003800000 */
[----:B------:R-:W-:Y:S01]  /*15f70*/  BPT.TRAP 0x1 ;  /* 0x000000040000795c */ /* 0x000fe20000300000 */
.L_x_3512:
[----:B------:R-:W-:Y:S04]  /*15f80*/  BSSY B1, `(.L_x_3513) ;  /* 0x0000004000017945 */ /* 0x000fe80003800000 */
[----:B---3--:R-:W-:Y:S05]  /*15f90*/  @P1 BRA `(.L_x_3514) ;  /* 0x0000000000081947 */ /* 0x008fea0003800000 */
[----:B------:R-:W3:Y:S02]  /*15fa0*/  SYNCS.PHASECHK.TRANS64.TRYWAIT P1, [R21+URZ+0x38850], R7 ;  /* 0x03885007150075a7 */ /* 0x000ee4000802017f */
[----:B---3--:R-:W-:Y:S05]  /*15fb0*/  @!P1 BRA `(.L_x_3515) ;  /* 0x0000011000b89947 */ /* 0x008fea0003800000 */
.L_x_3514:
[----:B------:R-:W-:Y:S05]  /*15fc0*/  BSYNC B1 ;  /* 0x0000000000017941 */ /* 0x000fea0003800000 */
.L_x_3513:
        /* <DEDUP_REMOVED lines=12> */
[----:B------:R-:W-:Y:S02]  /*16090*/  IMAD.MOV.U32 R206, RZ, RZ, 0x28 ;  /* 0x00000028ffce7424 */ /* 0x000fe400078e00ff */
[----:B------:R-:W-:-:S03]  /*160a0*/  IMAD.MOV.U32 R207, RZ, RZ, 0xa00 ;  /* 0x00000a00ffcf7424 */ /* 0x000fc600078e00ff */
        /* <DEDUP_REMOVED lines=16> */
[----:B------:R-:W-:Y:S02]  /*161b0*/  SEL R206, R206, 0x26, P1 ;  /* 0x00000026cece7807 */ /* 0x000fe40000800000 */
[----:B------:R-:W-:Y:S02]  /*161c0*/  SEL R207, R207, 0x980, P1 ;  /* 0x00000980cfcf7807 */ /* 0x000fe40000800000 */
[----:B------:R-:W-:-:S02]  /*161d0*/  LOP3.LUT R206, R206, 0x6, RZ, 0xc0, !PT ;  /* 0x00000006cece7812 */ /* 0x000fc400078ec0ff */
        /* <DEDUP_REMOVED lines=200> */
[----:B------:R-:W-:Y:S01]  /*16e60*/  IMAD.MOV.U32 R206, RZ, RZ, 0x30 ;  /* 0x00000030ffce7424 */ /* 0x000fe200078e00ff */
[----:B------:R-:W-:Y:S01]  /*16e70*/  R2UR UR7, R207 ;  /* 0x00000000cf0772ca */ /* 0x000fe200000e0000 */
        /* <DEDUP_REMOVED lines=91> */
[----:B------:R-:W-:-:S02]  /*17430*/  IADD3 R204, R206, R207, R2 ;  /* 0x000000cfcecc7210 */ /* 0x000fc40007ffe002 */
[----:B------:R-:W-:Y:S01]  /*17440*/  IADD3 R206, R206, R207, R202 ;  /* 0x000000cfcece7210 */ /* 0x000fe20007ffe0ca */
[----:B------:R-:W-:Y:S01]  /*17450*/  IMAD.MOV.U32 R207, RZ, RZ, 0x40000040 ;  /* 0x40000040ffcf7424 */ /* 0x000fe200078e00ff */
[----:B------:R-:W-:-:S04]  /*17460*/  SEL R203, R203, 0x3e, P1 ;  /* 0x0000003ecbcb7807 */ /* 0x000fc80000800000 */
[----:B------:R-:W-:Y:S01]  /*17470*/  LOP3.LUT R203, R203, 0x6, RZ, 0xc0, !PT ;  /* 0x00000006cbcb7812 */ /* 0x000fe200078ec0ff */
        /* <DEDUP_REMOVED lines=61> */
.L_x_3516:
[----:B------:R-:W2:Y:S01]  /*17850*/  LDL R20, [R1+0x8] ;  /* 0x0000080001147983 */ /* 0x000ea20000100800 */
[----:B------:R-:W0:Y:S01]  /*17860*/  @P4 LDC R15, c[0x0][0x44c] ;  /* 0x00011300ff0f4b82 */ /* 0x000e220000000800 */
[----:B------:R-:W-:-:S07]  /*17870*/  ULOP3.LUT UR4, URZ, UR45, URZ, 0x33, !UPT ;  /* 0x0000002d3f047292 */ /* 0x000fce000f8e333f */
[----:B------:R-:W1:Y:S01]  /*17880*/  @P4 LDC R7, c[0x0][0x450] ;  /* 0x00011400ff074b82 */ /* 0x000e620000000800 */
[----:B--2---:R-:W-:-:S04]  /*17890*/  IMAD.IADD R207, R20, 0x1, R208 ;  /* 0x0000000114cf7824 */ /* 0x004fc800078e02d0 */
[----:B0-----:R-:W-:-:S05]  /*178a0*/  @P4 IMAD.HI.U32 R15, R207, R15, RZ ;  /* 0x0000000fcf0f4227 */ /* 0x001fca00078e00ff */
[----:B-1----:R-:W-:Y:S01]  /*178b0*/  @P4 SHF.R.U32.HI R207, RZ, R7, R15 ;  /* 0x00000007ffcf4219 */ /* 0x002fe2000001160f */
[----:B------:R-:W-:-:S04]  /*178c0*/  VIADD R7, R21, 0x38840 ;  /* 0x0003884015077836 */ /* 0x000fc80000000000 */
[----:B------:R-:W0:Y:S01]  /*178d0*/  SHFL.IDX PT, R20, R207, RZ, 0x1c1f ;  /* 0x001c1fffcf147589 */ /* 0x000e2200000e0000 */
[----:B------:R-:W-:-:S04]  /*178e0*/  PRMT R7, R188, 0x654, R7 ;  /* 0x00000654bc077816 */ /* 0x000fc80000000007 */
[----:B------:R1:W-:Y:S02]  /*178f0*/  SYNCS.ARRIVE.TRANS64.RED.A1T0 RZ, [R7+URZ], RZ ;  /* 0x000000ff07ff79a7 */ /* 0x0003e4000810043f */
[----:B-1----:R-:W-:-:S05]  /*17900*/  IMAD.SHL.U32 R7, R14, 0x40, RZ ;  /* 0x000000400e077824 */ /* 0x002fca00078e00ff */
[----:B------:R-:W-:-:S04]  /*17910*/  IADD3 R205, -R184, 0x1, -R7 ;  /* 0x00000001b8cd7810 */ /* 0x000fc80007ffe907 */
[----:B------:R-:W-:-:S05]  /*17920*/  IADD3 R205, -R185, R205, R186 ;  /* 0x000000cdb9cd7210 */ /* 0x000fca0007ffe1ba */
[C---:B------:R-:W-:Y:S02]  /*17930*/  VIADD R206, R205.reuse, UR44 ;  /* 0x0000002ccdce7c36 */ /* 0x040fe40008000000 */
[----:B------:R-:W-:Y:S02]  /*17940*/  VIADD R205, R205, UR4 ;  /* 0x00000004cdcd7c36 */ /* 0x000fe40008000000 */
        /* <DEDUP_REMOVED lines=15> */
.L_x_3519:
[----:B------:R-:W-:-:S05]  /*17a40*/  IMAD.U32 R201, RZ, RZ, UR39 ;  /* 0x00000027ffc97e24 */ /* 0x000fca000f8e00ff */
[----:B------:R-:W-:-:S13]  /*17a50*/  ISETP.NE.AND P1, PT, R201, 0x1, PT ;  /* 0x00000001c900780c */ /* 0x000fda0003f25270 */
[----:B------:R-:W0:Y:S02]  /*17a60*/  @P1 LDC.64 R202, c[0x0][0xae0] ;  /* 0x0002b800ffca1b82 */ /* 0x000e240000000a00 */
[----:B0-----:R-:W-:-:S05]  /*17a70*/  @P1 IMAD.HI.U32 R202, R20, R202, RZ ;  /* 0x000000ca14ca1227 */ /* 0x001fca00078e00ff */
[----:B------:R-:W-:-:S07]  /*17a80*/  @P1 SHF.R.U32.HI R20, RZ, R203, R202 ;  /* 0x000000cbff141219 */ /* 0x000fce00000116ca */
.L_x_3520:
[----:B------:R-:W-:Y:S05]  /*17a90*/  BSYNC B1 ;  /* 0x0000000000017941 */ /* 0x000fea0003800000 */
.L_x_3518:
[----:B------:R-:W-:-:S04]  /*17aa0*/  IMAD R20, R20, R201, -R7 ;  /* 0x000000c914147224 */ /* 0x000fc800078e0a07 */
[----:B------:R-:W-:-:S05]  /*17ab0*/  IMAD.IADD R20, R20, 0x1, -R184 ;  /* 0x0000000114147824 */ /* 0x000fca00078e0ab8 */
[----:B------:R-:W-:Y:S02]  /*17ac0*/  VIMNMX R15, R15, R20, !PT ;  /* 0x000000140f0f7248 */ /* 0x000fe40007fe0100 */
[----:B------:R-:W-:-:S07]  /*17ad0*/  VIADDMNMX R204, R20, R201, R204, PT ;  /* 0x000000c914cc7246 */ /* 0x000fce00038001cc */
.L_x_3517:
        /* <DEDUP_REMOVED lines=65> */
.L_x_3523:
[----:B------:R-:W-:-:S05]  /*17ef0*/  IMAD.U32 R15, RZ, RZ, UR39 ;  /* 0x00000027ff0f7e24 */ /* 0x000fca000f8e00ff */
[----:B------:R-:W-:-:S13]  /*17f00*/  ISETP.NE.AND P2, PT, R15, 0x1, PT ;  /* 0x000000010f00780c */ /* 0x000fda0003f45270 */
[----:B------:R-:W0:Y:S02]  /*17f10*/  @P2 LDC.64 R152, c[0x0][0xae0] ;  /* 0x0002b800ff982b82 */ /* 0x000e240000000a00 */
[----:B0-----:R-:W-:-:S05]  /*17f20*/  @P2 IMAD.HI.U32 R152, R207, R152, RZ ;  /* 0x00000098cf982227 */ /* 0x001fca00078e00ff */
[----:B------:R-:W-:-:S07]  /*17f30*/  @P2 SHF.R.U32.HI R207, RZ, R153, R152 ;  /* 0x00000099ffcf2219 */ /* 0x000fce0000011698 */
.L_x_3524:
[----:B------:R-:W-:Y:S05]  /*17f40*/  BSYNC B1 ;  /* 0x0000000000017941 */ /* 0x000fea0003800000 */
.L_x_3522:
[----:B------:R-:W-:-:S04]  /*17f50*/  IMAD R7, R207, R15, -R7 ;  /* 0x0000000fcf077224 */ /* 0x000fc800078e0a07 */
[----:B------:R-:W-:-:S05]  /*17f60*/  IMAD.IADD R7, R7, 0x1, -R184 ;  /* 0x0000000107077824 */ /* 0x000fca00078e0ab8 */
[----:B------:R-:W-:Y:S02]  /*17f70*/  VIMNMX R205, R205, R7, !PT ;  /* 0x00000007cdcd7248 */ /* 0x000fe40007fe0100 */
[----:B------:R-:W-:-:S07]  /*17f80*/  VIADDMNMX R206, R7, R15, R206, PT ;  /* 0x0000000f07ce7246 */ /* 0x000fce00038001ce */
.L_x_3521:
        /* <DEDUP_REMOVED lines=19> */
[C---:B------:R-:W-:Y:S02]  /*180c0*/  ISETP.GT.AND P6, PT, R205.reuse, RZ, P1 ;  /* 0x000000ffcd00720c */ /* 0x040fe40000fc4270 */
        /* <DEDUP_REMOVED lines=23> */
[----:B0-----:R-:W-:Y:S02]  /*18240*/  FMNMX.FTZ R7, R7, R15, !PT ;  /* 0x0000000f07077209 */ /* 0x001fe40007810000 */
[----:B------:R-:W-:Y:S02]  /*18250*/  FSEL R174, R174, -INF , !P3 ;  /* 0xff800000aeae7808 */ /* 0x000fe40005800000 */
[----:B------:R-:W-:Y:S01]  /*18260*/  ISETP.GT.AND P3, PT, R205, 0x30, P1 ;  /* 0x00000030cd00780c */ /* 0x000fe20000f64270 */
[----:B------:R-:W0:Y:S03]  /*18270*/  SHFL.BFLY PT, R15, R7, 0x1, 0x1f ;  /* 0x0c201f00070f7f89 */ /* 0x000e2600000e0000 */
[----:B------:R-:W-:-:S04]  /*18280*/  ISETP.LT.OR P3, PT, R206, 0x31, P3 ;  /* 0x00000031ce00780c */ /* 0x000fc80001f61670 */
[----:B------:R-:W-:Y:S02]  /*18290*/  FSEL R178, R178, -INF , !P3 ;  /* 0xff800000b2b27808 */ /* 0x000fe40005800000 */
[----:B0-----:R-:W-:Y:S01]  /*182a0*/  FMNMX.FTZ R7, R7, R15, !PT ;  /* 0x0000000f07077209 */ /* 0x001fe20007810000 */
[----:B------:R-:W-:-:S03]  /*182b0*/  IMAD.U32 R15, RZ, RZ, UR38 ;  /* 0x00000026ff0f7e24 */ /* 0x000fc6000f8e00ff */
[C---:B------:R-:W-:Y:S01]  /*182c0*/  FSETP.NEU.FTZ.AND P2, PT, R7.reuse, -INF , PT ;  /* 0xff8000000700780b */ /* 0x040fe20003f5d000 */
[----:B------:R-:W-:-:S03]  /*182d0*/  FMUL.FTZ R152, R7, R15 ;  /* 0x0000000f07987220 */ /* 0x000fc60000410000 */
[----:B------:R-:W-:Y:S02]  /*182e0*/  FSEL R153, R7, RZ, P2 ;  /* 0x000000ff07997208 */ /* 0x000fe40001000000 */
[----:B------:R-:W-:Y:S02]  /*182f0*/  FSEL R152, R152, RZ, P2 ;  /* 0x000000ff98987208 */ /* 0x000fe40001000000 */
[----:B------:R-:W-:Y:S01]  /*18300*/  ISETP.GT.AND P2, PT, R205, 0x8, P1 ;  /* 0x00000008cd00780c */ /* 0x000fe20000f44270 */
[----:B------:R-:W-:Y:S02]  /*18310*/  FADD.FTZ R153, -R153, R200 ;  /* 0x000000c899997221 */ /* 0x000fe40000010100 */
[-CC-:B------:R-:W-:Y:S01]  /*18320*/  FFMA.FTZ R20, R20, R15.reuse, -R152.reuse ;  /* 0x0000000f14147223 */ /* 0x180fe20000010898 */
[-CC-:B------:R-:W-:Y:S01]  /*18330*/  FFMA.FTZ R201, R201, R15.reuse, -R152.reuse ;  /* 0x0000000fc9c97223 */ /* 0x180fe20000010898 */
[-C--:B------:R-:W-:Y:S01]  /*18340*/  FMUL.FTZ R153, R153, R15.reuse ;  /* 0x0000000f99997220 */ /* 0x080fe20000410000 */
        /* <DEDUP_REMOVED lines=16> */
[----:B------:R-:W-:-:S03]  /*18450*/  ISETP.LT.OR P2, PT, R206, 0x9, P2 ;  /* 0x00000009ce00780c */ /* 0x000fc60001741670 */
[----:B------:R-:W1:Y:S01]  /*18460*/  MUFU.EX2 R152, R201 ;  /* 0x000000c900987308 */ /* 0x000e620000000800 */
[----:B------:R-:W-:Y:S02]  /*18470*/  FSEL R158, R158, -INF , !P2 ;  /* 0xff8000009e9e7808 */ /* 0x000fe40005000000 */
[----:B------:R-:W-:-:S04]  /*18480*/  ISETP.GT.AND P2, PT, R205, 0x11, P1 ;  /* 0x00000011cd00780c */ /* 0x000fc80000f44270 */
[----:B------:R-:W-:Y:S01]  /*18490*/  ISETP.LT.OR P2, PT, R206, 0x12, P2 ;  /* 0x00000012ce00780c */ /* 0x000fe20001741670 */
[----:B------:R-:W2:Y:S01]  /*184a0*/  MUFU.EX2 R156, R156 ;  /* 0x0000009c009c7308 */ /* 0x000ea20000000800 */
[----:B0-----:R-:W-:Y:S01]  /*184b0*/  FFMA.FTZ R6, R153, R6, R20 ;  /* 0x0000000699067223 */ /* 0x001fe20000010014 */
[-C--:B------:R-:W-:Y:S01]  /*184c0*/  FMUL.FTZ R24, R24, R153.reuse ;  /* 0x0000009918187220 */ /* 0x080fe20000410000 */
[----:B------:R-:W-:Y:S01]  /*184d0*/  FSEL R163, R163, -INF , !P2 ;  /* 0xff800000a3a37808 */ /* 0x000fe20005000000 */
[-C--:B------:R-:W-:Y:S01]  /*184e0*/  FMUL.FTZ R25, R25, R153.reuse ;  /* 0x0000009919197220 */ /* 0x080fe20000410000 */
[----:B------:R-:W-:Y:S01]  /*184f0*/  ISETP.GT.AND P2, PT, R205, 0x20, P1 ;  /* 0x00000020cd00780c */ /* 0x000fe20000f44270 */
[-C--:B------:R-:W-:Y:S01]  /*18500*/  FMUL.FTZ R28, R28, R153.reuse ;  /* 0x000000991c1c7220 */ /* 0x080fe20000410000 */
[-C--:B------:R-:W-:Y:S01]  /*18510*/  FMUL.FTZ R29, R29, R153.reuse ;  /* 0x000000991d1d7220 */ /* 0x080fe20000410000 */
[----:B------:R-:W0:Y:S01]  /*18520*/  MUFU.EX2 R157, R157 ;  /* 0x0000009d009d7308 */ /* 0x000e220000000800 */
[C---:B-1----:R-:W-:Y:S01]  /*18530*/  FADD.FTZ R6, R152.reuse, R6 ;  /* 0x0000000698067221 */ /* 0x042fe20000010000 */
[----:B------:R-:W-:Y:S01]  /*18540*/  F2FP.F16.F32.PACK_AB R152, R152, R20 ;  /* 0x000000149898723e */ /* 0x000fe200000000ff */
[-C--:B------:R-:W-:Y:S01]  /*18550*/  FMUL.FTZ R32, R32, R153.reuse ;  /* 0x0000009920207220 */ /* 0x080fe20000410000 */
[----:B------:R-:W-:Y:S01]  /*18560*/  FMNMX.FTZ R20, R154, R198, !PT ;  /* 0x000000c69a147209 */ /* 0x000fe20007810000 */
[-C--:B------:R-:W-:Y:S01]  /*18570*/  FMUL.FTZ R33, R33, R153.reuse ;  /* 0x0000009921217220 */ /* 0x080fe20000410000 */
[----:B------:R-:W-:Y:S01]  /*18580*/  ISETP.LT.OR P2, PT, R206, 0x21, P2 ;  /* 0x00000021ce00780c */ /* 0x000fe20001741670 */
[-C--:B------:R-:W-:Y:S01]  /*18590*/  FMUL.FTZ R36, R36, R153.reuse ;  /* 0x0000009924247220 */ /* 0x080fe20000410000 */
[----:B------:R-:W-:Y:S01]  /*185a0*/  FMNMX.FTZ R20, R155, R20, !PT ;  /* 0x000000149b147209 */ /* 0x000fe20007810000 */
[----:B------:R-:W1:Y:S01]  /*185b0*/  MUFU.EX2 R160, R160 ;  /* 0x000000a000a07308 */ /* 0x000e620000000800 */
[----:B------:R-:W-:Y:S01]  /*185c0*/  FSEL R170, R170, -INF , !P2 ;  /* 0xff800000aaaa7808 */ /* 0x000fe20005000000 */
[----:B--2---:R-:W-:Y:S01]  /*185d0*/  FADD.FTZ R6, R156, R6 ;  /* 0x000000069c067221 */ /* 0x004fe20000010000 */
[----:B------:R-:W-:Y:S01]  /*185e0*/  FMNMX.FTZ R20, R158, R20, !PT ;  /* 0x000000149e147209 */ /* 0x000fe20007810000 */
[-C--:B------:R-:W-:Y:S01]  /*185f0*/  FMUL.FTZ R37, R37, R153.reuse ;  /* 0x0000009925257220 */ /* 0x080fe20000410000 */
[----:B------:R-:W-:Y:S01]  /*18600*/  ISETP.GT.AND P2, PT, R205, 0x29, P1 ;  /* 0x00000029cd00780c */ /* 0x000fe20000f44270 */
[-C--:B------:R-:W-:Y:S01]  /*18610*/  FMUL.FTZ R40, R40, R153.reuse ;  /* 0x0000009928287220 */ /* 0x080fe20000410000 */
[----:B------:R-:W-:Y:S01]  /*18620*/  FMNMX.FTZ R20, R159, R20, !PT ;  /* 0x000000149f147209 */ /* 0x000fe20007810000 */
[----:B------:R-:W-:Y:S01]  /*18630*/  MUFU.EX2 R164, R164 ;  /* 0x000000a400a47308 */ /* 0x000fe20000000800 */
[----:B------:R-:W-:Y:S01]  /*18640*/  ISETP.LT.OR P2, PT, R206, 0x2a, P2 ;  /* 0x0000002ace00780c */ /* 0x000fe20001741670 */
[----:B0-----:R-:W-:Y:S01]  /*18650*/  FADD.FTZ R6, R157, R6 ;  /* 0x000000069d067221 */ /* 0x001fe20000010000 */
[----:B------:R-:W-:Y:S01]  /*18660*/  FMNMX.FTZ R20, R162, R20, !PT ;  /* 0x00000014a2147209 */ /* 0x000fe20007810000 */
[-C--:B------:R-:W-:Y:S01]  /*18670*/  FMUL.FTZ R41, R41, R153.reuse ;  /* 0x0000009929297220 */ /* 0x080fe20000410000 */
[----:B------:R-:W-:Y:S01]  /*18680*/  FSEL R175, R175, -INF , !P2 ;  /* 0xff800000afaf7808 */ /* 0x000fe20005000000 */
[-C--:B------:R-:W-:Y:S01]  /*18690*/  FMUL.FTZ R44, R44, R153.reuse ;  /* 0x000000992c2c7220 */ /* 0x080fe20000410000 */
[----:B------:R-:W-:Y:S01]  /*186a0*/  FMNMX.FTZ R20, R163, R20, !PT ;  /* 0x00000014a3147209 */ /* 0x000fe20007810000 */
[----:B------:R-:W-:Y:S01]  /*186b0*/  MUFU.EX2 R165, R165 ;  /* 0x000000a500a57308 */ /* 0x000fe20000000800 */
[----:B------:R-:W-:Y:S01]  /*186c0*/  ISETP.GT.AND P2, PT, R205, 0x31, P1 ;  /* 0x00000031cd00780c */ /* 0x000fe20000f44270 */
[----:B-1----:R-:W-:Y:S01]  /*186d0*/  FADD.FTZ R6, R160, R6 ;  /* 0x00000006a0067221 */ /* 0x002fe20000010000 */
[----:B------:R-:W-:Y:S01]  /*186e0*/  FMNMX.FTZ R20, R166, R20, !PT ;  /* 0x00000014a6147209 */ /* 0x000fe20007810000 */
[-C--:B------:R-:W-:Y:S01]  /*186f0*/  FMUL.FTZ R45, R45, R153.reuse ;  /* 0x000000992d2d7220 */ /* 0x080fe20000410000 */
[----:B------:R-:W-:Y:S01]  /*18700*/  ISETP.LT.OR P2, PT, R206, 0x32, P2 ;  /* 0x00000032ce00780c */ /* 0x000fe20001741670 */
[-C--:B------:R-:W-:Y:S01]  /*18710*/  FMUL.FTZ R48, R48, R153.reuse ;  /* 0x0000009930307220 */ /* 0x080fe20000410000 */
[----:B------:R-:W-:Y:S01]  /*18720*/  FMNMX.FTZ R20, R167, R20, !PT ;  /* 0x00000014a7147209 */ /* 0x000fe20007810000 */
[----:B------:R0:W-:Y:S01]  /*18730*/  MUFU.EX2 R201, R168 ;  /* 0x000000a800c97308 */ /* 0x0001e20000000800 */
[----:B------:R-:W-:Y:S01]  /*18740*/  ISETP.GT.AND P1, PT, R205, 0x39, P1 ;  /* 0x00000039cd00780c */ /* 0x000fe20000f24270 */
[-C--:B------:R-:W-:Y:S01]  /*18750*/  FMUL.FTZ R49, R49, R153.reuse ;  /* 0x0000009931317220 */ /* 0x080fe20000410000 */
[----:B------:R-:W-:Y:S01]  /*18760*/  FMNMX.FTZ R20, R170, R20, !PT ;  /* 0x00000014aa147209 */ /* 0x000fe20007810000 */
[-C--:B------:R-:W-:Y:S01]  /*18770*/  FMUL.FTZ R52, R52, R153.reuse ;  /* 0x0000009934347220 */ /* 0x080fe20000410000 */
[----:B------:R-:W-:Y:S01]  /*18780*/  FSEL R179, R179, -INF , !P2 ;  /* 0xff800000b3b37808 */ /* 0x000fe20005000000 */
[-C--:B------:R-:W-:Y:S01]  /*18790*/  FMUL.FTZ R53, R53, R153.reuse ;  /* 0x0000009935357220 */ /* 0x080fe20000410000 */
[----:B------:R-:W-:Y:S01]  /*187a0*/  FMNMX.FTZ R20, R171, R20, !PT ;  /* 0x00000014ab147209 */ /* 0x000fe20007810000 */
[----:B------:R-:W-:Y:S01]  /*187b0*/  MUFU.EX2 R172, R172 ;  /* 0x000000ac00ac7308 */ /* 0x000fe20000000800 */
[----:B------:R-:W-:Y:S01]  /*187c0*/  ISETP.LT.OR P1, PT, R206, 0x3a, P1 ;  /* 0x0000003ace00780c */ /* 0x000fe20000f21670 */
[----:B0-----:R-:W-:Y:S01]  /*187d0*/  IMAD R168, R17, 0x1000, R196 ;  /* 0x0000100011a87824 */ /* 0x001fe200078e02c4 */
[----:B------:R-:W-:Y:S01]  /*187e0*/  FMNMX.FTZ R20, R174, R20, !PT ;  /* 0x00000014ae147209 */ /* 0x000fe20007810000 */
[-C--:B------:R-:W-:Y:S01]  /*187f0*/  FMUL.FTZ R56, R56, R153.reuse ;  /* 0x0000009938387220 */ /* 0x080fe20000410000 */
[----:B------:R-:W-:Y:S01]  /*18800*/  FSEL R183, R183, -INF , !P1 ;  /* 0xff800000b7b77808 */ /* 0x000fe20004800000 */
[-C--:B------:R-:W-:Y:S01]  /*18810*/  FMUL.FTZ R57, R57, R153.reuse ;  /* 0x0000009939397220 */ /* 0x080fe20000410000 */
[----:B------:R-:W-:Y:S01]  /*18820*/  FMNMX.FTZ R20, R175, R20, !PT ;  /* 0x00000014af147209 */ /* 0x000fe20007810000 */
[----:B------:R-:W-:Y:S01]  /*18830*/  MUFU.EX2 R173, R173 ;  /* 0x000000ad00ad7308 */ /* 0x000fe20000000800 */
[-C--:B------:R-:W-:Y:S01]  /*18840*/  FMUL.FTZ R60, R60, R153.reuse ;  /* 0x000000993c3c7220 */ /* 0x080fe20000410000 */
[-C--:B------:R-:W-:Y:S01]  /*18850*/  FMUL.FTZ R61, R61, R153.reuse ;  /* 0x000000993d3d7220 */ /* 0x080fe20000410000 */
[----:B------:R-:W-:Y:S01]  /*18860*/  FMNMX.FTZ R20, R178, R20, !PT ;  /* 0x00000014b2147209 */ /* 0x000fe20007810000 */
[-C--:B------:R-:W-:Y:S01]  /*18870*/  FMUL.FTZ R64, R64, R153.reuse ;  /* 0x0000009940407220 */ /* 0x080fe20000410000 */
[-C--:B------:R-:W-:Y:S01]  /*18880*/  FMUL.FTZ R65, R65, R153.reuse ;  /* 0x0000009941417220 */ /* 0x080fe20000410000 */
        /* <DEDUP_REMOVED lines=38> */
[----:B0-----:R-:W-:Y:S01]  /*18af0*/  FMNMX.FTZ R20, R20, R200, !PT ;  /* 0x000000c814147209 */ /* 0x001fe20007810000 */
[-C--:B------:R-:W-:Y:S01]  /*18b00*/  FMUL.FTZ R128, R128, R153.reuse ;  /* 0x0000009980807220 */ /* 0x080fe20000410000 */
[----:B------:R0:W1:Y:S01]  /*18b10*/  MUFU.EX2 R200, R161 ;  /* 0x000000a100c87308 */ /* 0x0000620000000800 */
[-C--:B------:R-:W-:Y:S01]  /*18b20*/  FMUL.FTZ R129, R129, R153.reuse ;  /* 0x0000009981817220 */ /* 0x080fe20000410000 */
[-C--:B------:R-:W-:Y:S01]  /*18b30*/  FMUL.FTZ R132, R132, R153.reuse ;  /* 0x0000009984847220 */ /* 0x080fe20000410000 */
[----:B------:R-:W2:Y:S01]  /*18b40*/  SHFL.BFLY PT, R202, R20, 0x1, 0x1f ;  /* 0x0c201f0014ca7f89 */ /* 0x000ea200000e0000 */
[-C--:B------:R-:W-:Y:S01]  /*18b50*/  FMUL.FTZ R133, R133, R153.reuse ;  /* 0x0000009985857220 */ /* 0x080fe20000410000 */
[-C--:B------:R-:W-:Y:S01]  /*18b60*/  FMUL.FTZ R136, R136, R153.reuse ;  /* 0x0000009988887220 */ /* 0x080fe20000410000 */
[-C--:B------:R-:W-:Y:S01]  /*18b70*/  FMUL.FTZ R137, R137, R153.reuse ;  /* 0x0000009989897220 */ /* 0x080fe20000410000 */
[-C--:B------:R-:W-:Y:S01]  /*18b80*/  FMUL.FTZ R140, R140, R153.reuse ;  /* 0x000000998c8c7220 */ /* 0x080fe20000410000 */
[----:B------:R-:W-:Y:S01]  /*18b90*/  FMUL.FTZ R141, R141, R153 ;  /* 0x000000998d8d7220 */ /* 0x000fe20000410000 */
[----:B0-----:R-:W-:-:S02]  /*18ba0*/  IMAD.MOV R161, RZ, RZ, -R210 ;  /* 0x000000ffffa17224 */ /* 0x001fc400078e0ad2 */
[-C--:B------:R-:W-:Y:S01]  /*18bb0*/  FMUL.FTZ R144, R144, R153.reuse ;  /* 0x0000009990907220 */ /* 0x080fe20000410000 */
[-C--:B------:R-:W-:Y:S01]  /*18bc0*/  FMUL.FTZ R145, R145, R153.reuse ;  /* 0x0000009991917220 */ /* 0x080fe20000410000 */
[-C--:B------:R-:W-:Y:S01]  /*18bd0*/  FMUL.FTZ R148, R148, R153.reuse ;  /* 0x0000009994947220 */ /* 0x080fe20000410000 */
[----:B------:R-:W-:Y:S01]  /*18be0*/  FMUL.FTZ R149, R149, R153 ;  /* 0x0000009995957220 */ /* 0x000fe20000410000 */
[----:B------:R-:W-:Y:S02]  /*18bf0*/  ISETP.NE.AND P2, PT, R184, R161, PT ;  /* 0x000000a1b800720c */ /* 0x000fe40003f45270 */
[----:B------:R-:W-:Y:S01]  /*18c00*/  R2UR UR6, R168 ;  /* 0x00000000a80672ca */ /* 0x000fe200000e0000 */
[----:B-1----:R-:W-:-:S04]  /*18c10*/  FADD.FTZ R6, R200, R6 ;  /* 0x00000006c8067221 */ /* 0x002fc80000010000 */
[----:B------:R-:W-:-:S04]  /*18c20*/  FADD.FTZ R6, R164, R6 ;  /* 0x00000006a4067221 */ /* 0x000fc80000010000 */
[----:B------:R-:W-:Y:S01]  /*18c30*/  FADD.FTZ R6, R165, R6 ;  /* 0x00000006a5067221 */ /* 0x000fe20000010000 */
[----:B--2---:R-:W-:Y:S02]  /*18c40*/  FMNMX.FTZ R20, R20, R202, !PT ;  /* 0x000000ca14147209 */ /* 0x004fe40007810000 */
[----:B------:R0:W1:Y:S01]  /*18c50*/  MUFU.EX2 R202, R169 ;  /* 0x000000a900ca7308 */ /* 0x0000620000000800 */
[----:B------:R-:W-:Y:S01]  /*18c60*/  FADD.FTZ R6, R201, R6 ;  /* 0x00000006c9067221 */ /* 0x000fe20000010000 */
[----:B------:R-:W-:-:S04]  /*18c70*/  FSETP.NEU.FTZ.AND P1, PT, R20, -INF , PT ;  /* 0xff8000001400780b */ /* 0x000fc80003f3d000 */
[----:B------:R-:W-:Y:S01]  /*18c80*/  FSEL R161, R20, RZ, P1 ;  /* 0x000000ff14a17208 */ /* 0x000fe20000800000 */
[----:B0-----:R-:W-:-:S04]  /*18c90*/  @!P2 IMAD R169, R199, 0x40, R197 ;  /* 0x00000040c7a9a824 */ /* 0x001fc800078e02c5 */
[----:B------:R-:W-:Y:S01]  /*18ca0*/  FADD.FTZ R161, -R161, R198 ;  /* 0x000000c6a1a17221 */ /* 0x000fe20000010100 */
[----:B------:R-:W-:-:S03]  /*18cb0*/  @!P2 IMAD R198, R169, 0x4, R16 ;  /* 0x00000004a9c6a824 */ /* 0x000fc600078e0210 */
[-C--:B------:R-:W-:Y:S01]  /*18cc0*/  FMUL.FTZ R161, R161, R15.reuse ;  /* 0x0000000fa1a17220 */ /* 0x080fe20000410000 */
[----:B------:R-:W-:Y:S02]  /*18cd0*/  IMAD.MOV.U32 R169, RZ, RZ, 0x40000040 ;  /* 0x40000040ffa97424 */ /* 0x000fe400078e00ff */
[----:B-1----:R-:W-:Y:S01]  /*18ce0*/  FADD.FTZ R6, R202, R6 ;  /* 0x00000006ca067221 */ /* 0x002fe20000010000 */
[----:B------:R-:W-:Y:S02]  /*18cf0*/  @!P2 STS [R198+0x38400], R153 ;  /* 0x03840099c600a388 */ /* 0x000fe40000000800 */
[----:B------:R-:W0:Y:S01]  /*18d00*/  MUFU.EX2 R161, R161 ;  /* 0x000000a100a17308 */ /* 0x000e220000000800 */
[----:B------:R-:W-:Y:S01]  /*18d10*/  R2UR UR7, R169 ;  /* 0x00000000a90772ca */ /* 0x000fe200000e0000 */
[----:B------:R-:W-:Y:S01]  /*18d20*/  FMUL.FTZ R169, R20, R15 ;  /* 0x0000000f14a97220 */ /* 0x000fe20000410000 */
[----:B------:R-:W-:-:S04]  /*18d30*/  FADD.FTZ R6, R172, R6 ;  /* 0x00000006ac067221 */ /* 0x000fc80000010000 */
[----:B------:R-:W-:Y:S01]  /*18d40*/  FSEL R169, R169, RZ, P1 ;  /* 0x000000ffa9a97208 */ /* 0x000fe20000800000 */
[----:B------:R-:W-:-:S04]  /*18d50*/  FADD.FTZ R6, R173, R6 ;  /* 0x00000006ad067221 */ /* 0x000fc80000010000 */
[-CC-:B------:R-:W-:Y:S01]  /*18d60*/  FFMA.FTZ R158, R158, R15.reuse, -R169.reuse ;  /* 0x0000000f9e9e7223 */ /* 0x180fe200000108a9 */
[-CC-:B------:R-:W-:Y:S01]  /*18d70*/  FFMA.FTZ R162, R162, R15.reuse, -R169.reuse ;  /* 0x0000000fa2a27223 */ /* 0x180fe200000108a9 */
[-CC-:B------:R-:W-:Y:S01]  /*18d80*/  FFMA.FTZ R154, R154, R15.reuse, -R169.reuse ;  /* 0x0000000f9a9a7223 */ /* 0x180fe200000108a9 */
[-CC-:B------:R-:W-:Y:S01]  /*18d90*/  FFMA.FTZ R199, R155, R15.reuse, -R169.reuse ;  /* 0x0000000f9bc77223 */ /* 0x180fe200000108a9 */
[-CC-:B------:R-:W-:Y:S01]  /*18da0*/  FFMA.FTZ R159, R159, R15.reuse, -R169.reuse ;  /* 0x0000000f9f9f7223 */ /* 0x180fe200000108a9 */
[----:B0-----:R0:W-:Y:S01]  /*18db0*/  @!P2 STS [R198+0x38420], R161 ;  /* 0x038420a1c600a388 */ /* 0x0011e20000000800 */
        /* <DEDUP_REMOVED lines=9> */
[-CC-:B0-----:R-:W-:Y:S01]  /*18e50*/  FFMA.FTZ R198, R170, R15.reuse, -R169.reuse ;  /* 0x0000000faac67223 */ /* 0x181fe200000108a9 */
[----:B------:R-:W-:Y:S01]  /*18e60*/  FFMA.FTZ R169, R183, R15, -R169 ;  /* 0x0000000fb7a97223 */ /* 0x000fe200000108a9 */
[----:B------:R0:W-:Y:S01]  /*18e70*/  MUFU.EX2 R175, R158 ;  /* 0x0000009e00af7308 */ /* 0x0001e20000000800 */
[----:B------:R-:W-:Y:S01]  /*18e80*/  FADD.FTZ R6, R176, R6 ;  /* 0x00000006b0067221 */ /* 0x000fe20000010000 */
[-C--:B------:R-:W-:Y:S01]  /*18e90*/  FMUL.FTZ R26, R26, R161.reuse ;  /* 0x000000a11a1a7220 */ /* 0x080fe20000410000 */
[-C--:B------:R-:W-:Y:S01]  /*18ea0*/  FMUL.FTZ R27, R27, R161.reuse ;  /* 0x000000a11b1b7220 */ /* 0x080fe20000410000 */
[-C--:B------:R-:W-:Y:S01]  /*18eb0*/  FMUL.FTZ R30, R30, R161.reuse ;  /* 0x000000a11e1e7220 */ /* 0x080fe20000410000 */
[----:B------:R-:W-:Y:S01]  /*18ec0*/  FADD.FTZ R6, R177, R6 ;  /* 0x00000006b1067221 */ /* 0x000fe20000010000 */
[-C--:B------:R-:W-:Y:S01]  /*18ed0*/  FMUL.FTZ R31, R31, R161.reuse ;  /* 0x000000a11f1f7220 */ /* 0x080fe20000410000 */
[-C--:B------:R-:W-:Y:S01]  /*18ee0*/  FMUL.FTZ R34, R34, R161.reuse ;  /* 0x000000a122227220 */ /* 0x080fe20000410000 */
[----:B------:R1:W-:Y:S01]  /*18ef0*/  MUFU.EX2 R183, R162 ;  /* 0x000000a200b77308 */ /* 0x0003e20000000800 */
[----:B0-----:R-:W-:Y:S01]  /*18f00*/  F2FP.F16.F32.PACK_AB R158, R165, R164 ;  /* 0x000000a4a59e723e */ /* 0x001fe200000000ff */
[-C--:B------:R-:W-:Y:S01]  /*18f10*/  FMUL.FTZ R35, R35, R161.reuse ;  /* 0x000000a123237220 */ /* 0x080fe20000410000 */
[----:B------:R-:W-:Y:S01]  /*18f20*/  F2FP.F16.F32.PACK_AB R164, R177, R176 ;  /* 0x000000b0b1a4723e */ /* 0x000fe200000000ff */
[-C--:B------:R-:W-:Y:S01]  /*18f30*/  FMUL.FTZ R38, R38, R161.reuse ;  /* 0x000000a126267220 */ /* 0x080fe20000410000 */
[-C--:B------:R-:W-:Y:S01]  /*18f40*/  FMUL.FTZ R39, R39, R161.reuse ;  /* 0x000000a127277220 */ /* 0x080fe20000410000 */
[-C--:B------:R-:W-:Y:S01]  /*18f50*/  FMUL.FTZ R42, R42, R161.reuse ;  /* 0x000000a12a2a7220 */ /* 0x080fe20000410000 */
[-C--:B------:R-:W-:Y:S01]  /*18f60*/  FMUL.FTZ R43, R43, R161.reuse ;  /* 0x000000a12b2b7220 */ /* 0x080fe20000410000 */
[----:B------:R0:W2:Y:S01]  /*18f70*/  MUFU.EX2 R205, R154 ;  /* 0x0000009a00cd7308 */ /* 0x0000a20000000800 */
        /* <DEDUP_REMOVED lines=24> */
[----:B-1----:R-:W-:Y:S01]  /*19100*/  F2FP.F16.F32.PACK_AB R153, R170, R205 ;  /* 0x000000cdaa99723e */ /* 0x002fe200000000ff */
        /* <DEDUP_REMOVED lines=44> */
[----:B--2---:R-:W-:Y:S01]  /*193d0*/  F2FP.F16.F32.PACK_AB R157, R172, R183 ;  /* 0x000000b7ac9d723e */ /* 0x004fe200000000ff */
[----:B------:R2:W-:Y:S01]  /*193e0*/  STSM.16.M88.4 [R211+0x36400], R152 ;  /* 0x03640098d3007844 */ /* 0x0005e20000000200 */
[----:B------:R-:W3:Y:S01]  /*193f0*/  MUFU.EX2 R203, R203 ;  /* 0x000000cb00cb7308 */ /* 0x000ee20000000800 */
[----:B-1----:R-:W-:Y:S01]  /*19400*/  F2FP.F16.F32.PACK_AB R159, R176, R173 ;  /* 0x000000adb09f723e */ /* 0x002fe200000000ff */
[----:B------:R-:W-:Y:S01]  /*19410*/  FADD.FTZ R0, R170, R0 ;  /* 0x00000000aa007221 */ /* 0x000fe20000010000 */
[----:B------:R-:W-:Y:S01]  /*19420*/  F2FP.F16.F32.PACK_AB R160, R202, R201 ;  /* 0x000000c9caa0723e */ /* 0x000fe200000000ff */
[----:B------:R-:W-:Y:S01]  /*19430*/  FADD.FTZ R6, R180, R6 ;  /* 0x00000006b4067221 */ /* 0x000fe20000010000 */
[----:B0-----:R-:W-:Y:S01]  /*19440*/  F2FP.F16.F32.PACK_AB R161, R171, R198 ;  /* 0x000000c6aba1723e */ /* 0x001fe200000000ff */
[----:B------:R0:W-:Y:S01]  /*19450*/  STSM.16.M88.4 [R212], R156 ;  /* 0x0000009cd4007844 */ /* 0x0001e20000000200 */
[----:B------:R-:W-:Y:S01]  /*19460*/  F2FP.F16.F32.PACK_AB R166, R181, R180 ;  /* 0x000000b4b5a6723e */ /* 0x000fe200000000ff */
[----:B------:R-:W-:Y:S01]  /*19470*/  MUFU.EX2 R178, R178 ;  /* 0x000000b200b27308 */ /* 0x000fe20000000800 */
[----:B------:R-:W-:Y:S01]  /*19480*/  FADD.FTZ R0, R175, R0 ;  /* 0x00000000af007221 */ /* 0x000fe20000010000 */
[----:B------:R-:W-:-:S03]  /*19490*/  FADD.FTZ R6, R181, R6 ;  /* 0x00000006b5067221 */ /* 0x000fc60000010000 */
[----:B------:R-:W-:-:S03]  /*194a0*/  FADD.FTZ R0, R179, R0 ;  /* 0x00000000b3007221 */ /* 0x000fc60000010000 */
[----:B------:R-:W1:Y:S01]  /*194b0*/  MUFU.EX2 R204, R204 ;  /* 0x000000cc00cc7308 */ /* 0x000e620000000800 */
[----:B---3--:R-:W-:Y:S01]  /*194c0*/  F2FP.F16.F32.PACK_AB R163, R203, R174 ;  /* 0x000000aecba3723e */ /* 0x008fe200000000ff */
[----:B------:R-:W-:-:S04]  /*194d0*/  FADD.FTZ R0, R183, R0 ;  /* 0x00000000b7007221 */ /* 0x000fc80000010000 */
[----:B------:R0:W-:Y:S01]  /*194e0*/  STSM.16.M88.4 [R214], R160 ;  /* 0x000000a0d6007844 */ /* 0x0001e20000000200 */
[----:B------:R-:W-:Y:S01]  /*194f0*/  FADD.FTZ R0, R172, R0 ;  /* 0x00000000ac007221 */ /* 0x000fe20000010000 */
[----:B------:R-:W-:Y:S03]  /*19500*/  MUFU.EX2 R182, R182 ;  /* 0x000000b600b67308 */ /* 0x000fe60000000800 */
[----:B------:R-:W-:-:S04]  /*19510*/  FADD.FTZ R0, R173, R0 ;  /* 0x00000000ad007221 */ /* 0x000fc80000010000 */
[----:B------:R-:W-:Y:S01]  /*19520*/  FADD.FTZ R0, R176, R0 ;  /* 0x00000000b0007221 */ /* 0x000fe20000010000 */
[----:B------:R3:W4:Y:S01]  /*19530*/  MUFU.EX2 R177, R169 ;  /* 0x000000a900b17308 */ /* 0x0007220000000800 */
[----:B-1----:R-:W-:Y:S02]  /*19540*/  F2FP.F16.F32.PACK_AB R165, R204, R178 ;  /* 0x000000b2cca5723e */ /* 0x002fe400000000ff */
[----:B------:R-:W-:-:S04]  /*19550*/  FADD.FTZ R0, R198, R0 ;  /* 0x00000000c6007221 */ /* 0x000fc80000010000 */
[----:B------:R-:W-:Y:S01]  /*19560*/  FADD.FTZ R0, R171, R0 ;  /* 0x00000000ab007221 */ /* 0x000fe20000010000 */
[----:B---3--:R-:W-:-:S03]  /*19570*/  IMAD.MOV.U32 R169, RZ, RZ, 0x40000040 ;  /* 0x40000040ffa97424 */ /* 0x008fc600078e00ff */
[----:B------:R-:W-:-:S04]  /*19580*/  FADD.FTZ R0, R174, R0 ;  /* 0x00000000ae007221 */ /* 0x000fc80000010000 */
[----:B------:R-:W-:Y:S01]  /*19590*/  FADD.FTZ R0, R203, R0 ;  /* 0x00000000cb007221 */ /* 0x000fe20000010000 */
[----:B----4-:R-:W-:-:S03]  /*195a0*/  F2FP.F16.F32.PACK_AB R167, R177, R182 ;  /* 0x000000b6b1a7723e */ /* 0x010fc600000000ff */
[----:B------:R-:W-:Y:S02]  /*195b0*/  FADD.FTZ R0, R178, R0 ;  /* 0x00000000b2007221 */ /* 0x000fe40000010000 */
[----:B------:R0:W-:Y:S01]  /*195c0*/  STSM.16.M88.4 [R213], R164 ;  /* 0x000000a4d5007844 */ /* 0x0001e20000000200 */
[----:B------:R-:W-:Y:S01]  /*195d0*/  WARPGROUP.ARRIVE ;  /* 0x00000000000079c5 */ /* 0x000fe20000000000 */
[----:B------:R-:W-:-:S04]  /*195e0*/  FADD.FTZ R0, R204, R0 ;  /* 0x00000000cc007221 */ /* 0x000fc80000010000 */
[----:B------:R-:W-:Y:S01]  /*195f0*/  FADD.FTZ R0, R182, R0 ;  /* 0x00000000b6007221 */ /* 0x000fe20000010000 */
[----:B------:R-:W-:Y:S03]  /*19600*/  HGMMA.64x256x16.F32 R24, R152, gdesc[UR4].tnspB, R24, gsb0 ;  /* 0x43e0000498187df0 */ /* 0x000fe60008000818 */
[----:B------:R-:W-:Y:S01]  /*19610*/  FADD.FTZ R0, R177, R0 ;  /* 0x00000000b1007221 */ /* 0x000fe20000010000 */
[----:B------:R-:W-:Y:S02]  /*19620*/  WARPGROUP.DEPBAR.LE gsb0, 0x0 ;  /* 0x00008000000079c5 */ /* 0x000fe40000010000 */
[----:B--2---:R-:W-:Y:S01]  /*19630*/  VIADD R152, R168, 0x80 ;  /* 0x00000080a8987836 */ /* 0x004fe20000000000 */
[----:B------:R-:W-:Y:S01]  /*19640*/  WARPGROUP.ARRIVE ;  /* 0x00000000000079c5 */ /* 0x000fe20000000000 */
[----:B------:R-:W-:-:S03]  /*19650*/  IMAD.MOV.U32 R153, RZ, RZ, 0x40000040 ;  /* 0x40000040ff997424 */ /* 0x000fc600078e00ff */
[----:B------:R-:W-:Y:S01]  /*19660*/  R2UR UR6, R152 ;  /* 0x00000000980672ca */ /* 0x000fe200000e0000 */
[C---:B------:R-:W-:Y:S01]  /*19670*/  VIADD R152, R168.reuse, 0x100 ;  /* 0x00000100a8987836 */ /* 0x040fe20000000000 */
[----:B------:R-:W-:Y:S01]  /*19680*/  R2UR UR7, R153 ;  /* 0x00000000990772ca */ /* 0x000fe200000e0000 */
[----:B------:R-:W-:Y:S02]  /*19690*/  IMAD.MOV.U32 R153, RZ, RZ, 0x40000040 ;  /* 0x40000040ff997424 */ /* 0x000fe400078e00ff */
[----:B------:R-:W-:-:S12]  /*196a0*/  VIADD R168, R168, 0x180 ;  /* 0x00000180a8a87836 */ /* 0x000fd80000000000 */
        /* <DEDUP_REMOVED lines=24> */
.L_x_3525:
[----:B------:R-:W2:Y:S01]  /*19830*/  LDL R152, [R1+0x14] ;  /* 0x0000140001987983 */ /* 0x000ea20000100800 */
[----:B------:R-:W-:Y:S02]  /*19840*/  VIADD R21, R21, 0x38860 ;  /* 0x0003886015157836 */ /* 0x000fe40000000000 */
[----:B------:R-:W-:Y:S02]  /*19850*/  IMAD.MOV.U32 R198, RZ, RZ, R20 ;  /* 0x000000ffffc67224 */ /* 0x000fe400078e0014 */
[----:B------:R-:W-:Y:S01]  /*19860*/  IMAD.MOV.U32 R200, RZ, RZ, R7 ;  /* 0x000000ffffc87224 */ /* 0x000fe200078e0007 */
[----:B------:R-:W-:Y:S01]  /*19870*/  PRMT R21, R188, 0x654, R21 ;  /* 0x00000654bc157816 */ /* 0x000fe20000000015 */
[----:B------:R-:W-:-:S03]  /*19880*/  IMAD.MOV.U32 R199, RZ, RZ, R17 ;  /* 0x000000ffffc77224 */ /* 0x000fc600078e0011 */
[----:B------:R0:W-:Y:S01]  /*19890*/  SYNCS.ARRIVE.TRANS64.RED.A1T0 RZ, [R21+URZ], RZ ;  /* 0x000000ff15ff79a7 */ /* 0x0001e2000810043f */
[C---:B--2---:R-:W-:Y:S01]  /*198a0*/  ISETP.GT.AND P1, PT, R14.reuse, R152, PT ;  /* 0x000000980e00720c */ /* 0x044fe20003f24270 */
[----:B------:R-:W-:-:S12]  /*198b0*/  VIADD R14, R14, 0xffffffff ;  /* 0xffffffff0e0e7836 */ /* 0x000fd80000000000 */
[----:B0-----:R-:W-:Y:S05]  /*198c0*/  @P1 BRA `(.L_x_3526) ;  /* 0xffffffc000c41947 */ /* 0x001fea000383ffff */
.L_x_3505:
[----:B------:R-:W-:Y:S05]  /*198d0*/  BSYNC B0 ;  /* 0x0000000000007941 */ /* 0x000fea0003800000 */
.L_x_3504:
[----:B------:R-:W2:Y:S04]  /*198e0*/  LDL.LU R21, [R1+0x58] ;  /* 0x0000580001157983 */ /* 0x000ea80000300800 */
[----:B------:R-:W0:Y:S04]  /*198f0*/  SHFL.BFLY PT, R3, R6, 0x2, 0x1f ;  /* 0x0c401f0006037f89 */ /* 0x000e2800000e0000 */
[----:B------:R-:W1:Y:S01]  /*19900*/  SHFL.BFLY PT, R5, R0, 0x2, 0x1f ;  /* 0x0c401f0000057f89 */ /* 0x000e6200000e0000 */
[----:B0-----:R-:W-:Y:S01]  /*19910*/  FADD.FTZ R3, R3, R6 ;  /* 0x0000000603037221 */ /* 0x001fe20000010000 */
[----:B-1----:R-:W-:-:S04]  /*19920*/  FADD.FTZ R4, R5, R0 ;  /* 0x0000000005047221 */ /* 0x002fc80000010000 */
[----:B------:R-:W0:Y:S01]  /*19930*/  SHFL.BFLY PT, R2, R3, 0x1, 0x1f ;  /* 0x0c201f0003027f89 */ /* 0x000e2200000e0000 */
[----:B------:R-:W-:-:S03]  /*19940*/  IMAD.MOV.U32 R0, RZ, RZ, -0x800000 ;  /* 0xff800000ff007424 */ /* 0x000fc600078e00ff */
[----:B------:R-:W1:Y:S01]  /*19950*/  SHFL.BFLY PT, R9, R4, 0x1, 0x1f ;  /* 0x0c201f0004097f89 */ /* 0x000e6200000e0000 */
[----:B0-----:R-:W-:Y:S01]  /*19960*/  FADD.FTZ R5, R3, R2 ;  /* 0x0000000203057221 */ /* 0x001fe20000010000 */
[----:B-1----:R-:W-:Y:S01]  /*19970*/  FADD.FTZ R10, R4, R9 ;  /* 0x00000009040a7221 */ /* 0x002fe20000010000 */
[----:B------:R-:W-:Y:S08]  /*19980*/  BAR.ARV 0x8, 0x100 ;  /* 0x0204000000007b1d */ /* 0x000ff00000002000 */
[----:B------:R-:W-:Y:S01]  /*19990*/  BAR.SYNC.DEFER_BLOCKING 0xf, 0x100 ;  /* 0x03c4000000007b1d */ /* 0x000fe20000010000 */
[----:B------:R-:W-:-:S02]  /*199a0*/  FSETP.NE.FTZ.AND P0, PT, R5, RZ, PT ;  /* 0x000000ff0500720b */ /* 0x000fc40003f15000 */
[----:B------:R-:W-:-:S11]  /*199b0*/  FSETP.NE.FTZ.AND P1, PT, R10, RZ, PT ;  /* 0x000000ff0a00720b */ /* 0x000fd60003f35000 */
[----:B------:R-:W0:Y:S02]  /*199c0*/  @P0 MUFU.LG2 R2, R5 ;  /* 0x0000000500020308 */ /* 0x000e240000000c00 */
[----:B------:R-:W-:-:S06]  /*199d0*/  @P1 FMUL.FTZ R4, R15, 0.69314718246459960938 ;  /* 0x3f3172180f041820 */ /* 0x000fcc0000410000 */
[----:B------:R-:W1:Y:S01]  /*199e0*/  @P1 MUFU.LG2 R6, R10 ;  /* 0x0000000a00061308 */ /* 0x000e620000000c00 */
[----:B0-----:R-:W-:Y:S01]  /*199f0*/  @P0 FMUL.FTZ R9, R2, 0.69314718246459960938 ;  /* 0x3f31721802090820 */ /* 0x001fe20000410000 */
[----:B------:R-:W-:-:S04]  /*19a00*/  @P0 FMUL.FTZ R2, R15, 0.69314718246459960938 ;  /* 0x3f3172180f020820 */ /* 0x000fc80000410000 */
[----:B------:R-:W-:Y:S01]  /*19a10*/  @P0 FFMA.FTZ R0, R2, R7, R9 ;  /* 0x0000000702000223 */ /* 0x000fe20000010009 */
[----:B------:R-:W-:Y:S02]  /*19a20*/  IMAD.MOV.U32 R2, RZ, RZ, -0x800000 ;  /* 0xff800000ff027424 */ /* 0x000fe400078e00ff */
[----:B-1----:R-:W-:-:S04]  /*19a30*/  @P1 FMUL.FTZ R3, R6, 0.69314718246459960938 ;  /* 0x3f31721806031820 */ /* 0x002fc80000410000 */
[----:B------:R-:W-:Y:S01]  /*19a40*/  @P1 FFMA.FTZ R2, R4, R20, R3 ;  /* 0x0000001404021223 */ /* 0x000fe20000010003 */
[----:B------:R-:W-:Y:S02]  /*19a50*/  IMAD.MOV R3, RZ, RZ, -R210 ;  /* 0x000000ffff037224 */ /* 0x000fe400078e0ad2 */
[----:B------:R-:W-:-:S03]  /*19a60*/  IMAD.MOV.U32 R4, RZ, RZ, RZ ;  /* 0x000000ffff047224 */ /* 0x000fc600078e00ff */
[----:B------:R-:W-:Y:S01]  /*19a70*/  ISETP.NE.AND P2, PT, R184, R3, PT ;  /* 0x00000003b800720c */ /* 0x000fe20003f45270 */
[----:B------:R-:W-:Y:S02]  /*19a80*/  IMAD.MOV.U32 R3, RZ, RZ, RZ ;  /* 0x000000ffff037224 */ /* 0x000fe400078e00ff */
[----:B------:R-:W0:Y:S08]  /*19a90*/  @P1 MUFU.RCP R4, R10 ;  /* 0x0000000a00041308 */ /* 0x000e300000001000 */
[----:B------:R0:W1:Y:S01]  /*19aa0*/  @P0 MUFU.RCP R3, R5 ;  /* 0x0000000500030308 */ /* 0x0000620000001000 */
[----:B------:R-:W-:Y:S01]  /*19ab0*/  PLOP3.LUT P0, PT, PT, PT, PT, 0x8, 0x0 ;  /* 0x000000000000781c */ /* 0x000fe20003f0e170 */
[----:B------:R-:W-:-:S02]  /*19ac0*/  @!P2 IMAD R7, R17, 0x40, R197 ;  /* 0x000000401107a824 */ /* 0x000fc400078e02c5 */
[----:B------:R-:W-:Y:S02]  /*19ad0*/  VIADD R17, R17, 0x1 ;  /* 0x0000000111117836 */ /* 0x000fe40000000000 */
[----:B------:R-:W-:-:S03]  /*19ae0*/  @!P2 IMAD R7, R7, 0x4, R16 ;  /* 0x000000040707a824 */ /* 0x000fc600078e0210 */
[----:B------:R-:W-:Y:S01]  /*19af0*/  ISETP.NE.AND P1, PT, R17, 0x2, PT ;  /* 0x000000021100780c */ /* 0x000fe20003f25270 */
[-C--:B0-----:R-:W-:Y:S01]  /*19b00*/  FMUL.FTZ R5, R26, R4.reuse ;  /* 0x000000041a057220 */ /* 0x081fe20000410000 */
[----:B------:R-:W-:Y:S01]  /*19b10*/  @!P2 STS [R7+0x38420], R4 ;  /* 0x038420040700a388 */ /* 0x000fe20000000800 */
[-C--:B------:R-:W-:Y:S01]  /*19b20*/  FMUL.FTZ R31, R31, R4.reuse ;  /* 0x000000041f1f7220 */ /* 0x080fe20000410000 */
[-C--:B------:R-:W-:Y:S01]  /*19b30*/  FMUL.FTZ R9, R34, R4.reuse ;  /* 0x0000000422097220 */ /* 0x080fe20000410000 */
[-C--:B------:R-:W-:Y:S01]  /*19b40*/  FMUL.FTZ R35, R35, R4.reuse ;  /* 0x0000000423237220 */ /* 0x080fe20000410000 */
[-C--:B------:R-:W-:Y:S01]  /*19b50*/  FMUL.FTZ R11, R38, R4.reuse ;  /* 0x00000004260b7220 */ /* 0x080fe20000410000 */
[-C--:B------:R-:W-:Y:S01]  /*19b60*/  FMUL.FTZ R39, R39, R4.reuse ;  /* 0x0000000427277220 */ /* 0x080fe20000410000 */
        /* <DEDUP_REMOVED lines=129> */
.L_x_3390:
[----:B------:R-:W-:Y:S05]  /*1a380*/  BSYNC B7 ;  /* 0x0000000000077941 */ /* 0x000fea0003800000 */
.L_x_3380:
[----:B------:R-:W1:Y:S08]  /*1a390*/  S2UR UR4, SR_CgaCtaId ;  /* 0x00000000000479c3 */ /* 0x000e700000008800 */
[----:B------:R-:W-:Y:S01]  /*1a3a0*/  BAR.SYNC.DEFER_BLOCKING 0x5, 0x180 ;  /* 0x0146000000007b1d */ /* 0x000fe20000010000 */
[----:B0-----:R-:W-:-:S05]  /*1a3b0*/  MOV R21, 0x400 ;  /* 0x0000040000157802 */ /* 0x001fca0000000f00 */
[----:B------:R-:W-:Y:S01]  /*1a3c0*/  BSSY B0, `(.L_x_3527) ;  /* 0x000031f000007945 */ /* 0x000fe20003800000 */
[----:B-1----:R-:W-:-:S05]  /*1a3d0*/  IMAD.U32 R188, RZ, RZ, UR4 ;  /* 0x00000004ffbc7e24 */ /* 0x002fca000f8e00ff */
[----:B------:R-:W-:-:S05]  /*1a3e0*/  LEA R16, R188, R21, 0x18 ;  /* 0x00000015bc107211 */ /* 0x000fca00078ec0ff */
[----:B-----5:R0:W1:Y:S01]  /*1a3f0*/  LDS.128 R24, [R16+0x388d0] ;  /* 0x0388d00010187984 */ /* 0x0200620000000c00 */
[----:B------:R-:W-:Y:S06]  /*1a400*/  BAR.ARV 0x4, 0x180 ;  /* 0x0106000000007b1d */ /* 0x000fec0000002000 */
[----:B------:R-:W-:Y:S05]  /*1a410*/  @P0 BRA `(.L_x_3528) ;  /* 0x0000002000900947 */ /* 0x000fea0003800000 */
[----:B------:R-:W2:Y:S01]  /*1a420*/  LDL R30, [R1+0x68] ;  /* 0x00006800011e7983 */ /* 0x000ea20000100800 */
[----:B------:R-:W-:Y:S01]  /*1a430*/  F2FP.F16.F32.PACK_AB R4, R6, R8 ;  /* 0x000000080604723e */ /* 0x000fe200000000ff */
[----:B------:R-:W-:Y:S02]  /*1a440*/  ULDC.64 UR4, c[0x0][0xd00] ;  /* 0x0003400000047ab9 */ /* 0x000fe40000000a00 */
[----:B------:R-:W3:Y:S01]  /*1a450*/  LDL R50, [R1+0x54] ;  /* 0x0000540001327983 */ /* 0x000ee20000100800 */
[----:B------:R-:W4:Y:S01]  /*1a460*/  S2R R45, SR_SWINHI ;  /* 0x00000000002d7919 */ /* 0x000f220000002f00 */
[----:B------:R-:W-:Y:S02]  /*1a470*/  F2FP.F16.F32.PACK_AB R6, R14, R152 ;  /* 0x000000980e06723e */ /* 0x000fe400000000ff */
[----:B------:R-:W-:Y:S02]  /*1a480*/  F2FP.F16.F32.PACK_AB R7, R31, R7 ;  /* 0x000000071f07723e */ /* 0x000fe400000000ff */
[----:B------:R-:W-:-:S02]  /*1a490*/  F2FP.F16.F32.PACK_AB R5, R3, R5 ;  /* 0x000000050305723e */ /* 0x000fc400000000ff */
[----:B------:R-:W-:Y:S02]  /*1a4a0*/  MOV R20, R16 ;  /* 0x0000001000147202 */ /* 0x000fe40000000f00 */
[----:B----4-:R-:W-:Y:S02]  /*1a4b0*/  MOV R21, R45 ;  /* 0x0000002d00157202 */ /* 0x010fe40000000f00 */
[----:B------:R-:W-:Y:S02]  /*1a4c0*/  F2FP.F16.F32.PACK_AB R11, R39, R11 ;  /* 0x0000000b270b723e */ /* 0x000fe400000000ff */
[----:B------:R-:W-:Y:S02]  /*1a4d0*/  F2FP.F16.F32.PACK_AB R9, R35, R9 ;  /* 0x000000092309723e */ /* 0x000fe400000000ff */
[----:B------:R-:W-:Y:S02]  /*1a4e0*/  F2FP.F16.F32.PACK_AB R8, R10, R32 ;  /* 0x000000200a08723e */ /* 0x000fe400000000ff */
[----:B------:R-:W-:Y:S01]  /*1a4f0*/  F2FP.F16.F32.PACK_AB R10, R12, R28 ;  /* 0x0000001c0c0a723e */ /* 0x000fe200000000ff */
[----:B------:R-:W4:Y:S01]  /*1a500*/  S2R R98, SR_TID.X ;  /* 0x0000000000627919 */ /* 0x000f220000002100 */
        /* <DEDUP_REMOVED lines=23> */
[----:B----4-:R-:W-:Y:S01]  /*1a680*/  VIADD R98, R98, 0xffffff80 ;  /* 0xffffff8062627836 */ /* 0x010fe20000000000 */
[----:B------:R-:W-:Y:S02]  /*1a690*/  F2FP.F16.F32.PACK_AB R146, R149, R148 ;  /* 0x000000949592723e */ /* 0x000fe400000000ff */
[----:B------:R-:W-:-:S02]  /*1a6a0*/  F2FP.F16.F32.PACK_AB R147, R151, R150 ;  /* 0x000000969793723e */ /* 0x000fc400000000ff */
[----:B------:R-:W-:-:S04]  /*1a6b0*/  SHF.R.S32.HI R97, RZ, 0x1f, R98 ;  /* 0x0000001fff617819 */ /* 0x000fc80000011462 */
[----:B------:R-:W-:-:S04]  /*1a6c0*/  LEA.HI R97, R97, R98, RZ, 0x3 ;  /* 0x0000006261617211 */ /* 0x000fc800078f18ff */
[----:B------:R-:W-:Y:S01]  /*1a6d0*/  SHF.R.S32.HI R97, RZ, 0x3, R97 ;  /* 0x00000003ff617819 */ /* 0x000fe20000011461 */
[----:B--2---:R-:W-:-:S03]  /*1a6e0*/  IMAD.WIDE R44, R30, 0x2, R20 ;  /* 0x000000021e2c7825 */ /* 0x004fc600078e0214 */
[----:B------:R-:W-:Y:S01]  /*1a6f0*/  LOP3.LUT R49, R44, 0x380, RZ, 0xc0, !PT ;  /* 0x000003802c317812 */ /* 0x000fe200078ec0ff */
[----:B------:R-:W-:-:S03]  /*1a700*/  IMAD.MOV.U32 R31, RZ, RZ, R45 ;  /* 0x000000ffff1f7224 */ /* 0x000fc600078e002d */
[----:B------:R-:W-:Y:S01]  /*1a710*/  SHF.R.U64 R49, R49, 0x3, RZ ;  /* 0x0000000331317819 */ /* 0x000fe200000012ff */
[----:B------:R-:W-:Y:S01]  /*1a720*/  BAR.SYNC.DEFER_BLOCKING 0x1, 0x100 ;  /* 0x0044000000007b1d */ /* 0x000fe20000010000 */
[----:B------:R-:W-:Y:S02]  /*1a730*/  IADD3 R14, P0, R44, 0x20, RZ ;  /* 0x000000202c0e7810 */ /* 0x000fe40007f1e0ff */
[----:B------:R-:W-:Y:S02]  /*1a740*/  LOP3.LUT R30, R49, R44, RZ, 0x3c, !PT ;  /* 0x0000002c311e7212 */ /* 0x000fe400078e3cff */
[----:B------:R-:W-:Y:S02]  /*1a750*/  LOP3.LUT R3, R14, 0x380, RZ, 0xc0, !PT ;  /* 0x000003800e037812 */ /* 0x000fe400078ec0ff */
[----:B------:R-:W-:Y:S02]  /*1a760*/  MOV R30, R30 ;  /* 0x0000001e001e7202 */ /* 0x000fe40000000f00 */
[----:B------:R-:W-:-:S02]  /*1a770*/  SHF.R.U64 R3, R3, 0x3, RZ ;  /* 0x0000000303037819 */ /* 0x000fc400000012ff */
[C---:B------:R-:W-:Y:S02]  /*1a780*/  IADD3 R53, P2, R44.reuse, 0x4000, RZ ;  /* 0x000040002c357810 */ /* 0x040fe40007f5e0ff */
[C---:B------:R-:W-:Y:S02]  /*1a790*/  IADD3 R49, P1, R44.reuse, 0x2060, RZ ;  /* 0x000020602c317810 */ /* 0x040fe40007f3e0ff */
[----:B------:R-:W-:Y:S01]  /*1a7a0*/  LOP3.LUT R52, R53, 0x380, RZ, 0xc0, !PT ;  /* 0x0000038035347812 */ /* 0x000fe200078ec0ff */
[----:B------:R2:W-:Y:S01]  /*1a7b0*/  STSM.16.M88.4 [R30], R4 ;  /* 0x000000041e007844 */ /* 0x0005e20000000200 */
[C---:B------:R-:W-:Y:S02]  /*1a7c0*/  IADD3 R31, P5, R44.reuse, 0x2000, RZ ;  /* 0x000020002c1f7810 */ /* 0x040fe40007fbe0ff */
[----:B------:R-:W-:Y:S02]  /*1a7d0*/  IADD3 R35, P6, R44, 0x2020, RZ ;  /* 0x000020202c237810 */ /* 0x000fe40007fde0ff */
[----:B------:R-:W-:Y:S01]  /*1a7e0*/  LOP3.LUT R48, R49, 0x380, RZ, 0xc0, !PT ;  /* 0x0000038031307812 */ /* 0x000fe200078ec0ff */
[----:B--2---:R-:W-:Y:S01]  /*1a7f0*/  IMAD.X R5, RZ, RZ, R45, P0 ;  /* 0x000000ffff057224 */ /* 0x004fe200000e062d */
[----:B------:R-:W-:-:S02]  /*1a800*/  LOP3.LUT R4, R3, R14, RZ, 0x3c, !PT ;  /* 0x0000000e03047212 */ /* 0x000fc400078e3cff */
[C---:B------:R-:W-:Y:S02]  /*1a810*/  IADD3 R39, P0, R44.reuse, 0x2040, RZ ;  /* 0x000020402c277810 */ /* 0x040fe40007f1e0ff */
[----:B------:R-:W-:Y:S02]  /*1a820*/  MOV R3, R4 ;  /* 0x0000000400037202 */ /* 0x000fe40000000f00 */
[C---:B------:R-:W-:Y:S02]  /*1a830*/  IADD3 R7, P4, R44.reuse, 0x60, RZ ;  /* 0x000000602c077810 */ /* 0x040fe40007f9e0ff */
[----:B------:R-:W-:Y:S02]  /*1a840*/  IADD3 R5, P3, R44, 0x40, RZ ;  /* 0x000000402c057810 */ /* 0x000fe40007f7e0ff */
[----:B------:R-:W-:Y:S02]  /*1a850*/  LOP3.LUT R38, R39, 0x380, RZ, 0xc0, !PT ;  /* 0x0000038027267812 */ /* 0x000fe400078ec0ff */
[----:B------:R-:W-:-:S02]  /*1a860*/  LOP3.LUT R6, R7, 0x380, RZ, 0xc0, !PT ;  /* 0x0000038007067812 */ /* 0x000fc400078ec0ff */
[----:B------:R-:W-:Y:S02]  /*1a870*/  LOP3.LUT R4, R5, 0x380, RZ, 0xc0, !PT ;  /* 0x0000038005047812 */ /* 0x000fe400078ec0ff */
[----:B------:R-:W-:Y:S02]  /*1a880*/  SHF.R.U64 R38, R38, 0x3, RZ ;  /* 0x0000000326267819 */ /* 0x000fe400000012ff */
[----:B------:R-:W-:Y:S02]  /*1a890*/  SHF.R.U64 R52, R52, 0x3, RZ ;  /* 0x0000000334347819 */ /* 0x000fe400000012ff */
[----:B------:R-:W-:Y:S02]  /*1a8a0*/  SHF.R.U64 R6, R6, 0x3, RZ ;  /* 0x0000000306067819 */ /* 0x000fe400000012ff */
[----:B------:R-:W-:Y:S02]  /*1a8b0*/  LOP3.LUT R30, R31, 0x380, RZ, 0xc0, !PT ;  /* 0x000003801f1e7812 */ /* 0x000fe400078ec0ff */
[----:B------:R-:W-:-:S02]  /*1a8c0*/  LOP3.LUT R34, R35, 0x380, RZ, 0xc0, !PT ;  /* 0x0000038023227812 */ /* 0x000fc400078ec0ff */
[----:B------:R-:W-:Y:S02]  /*1a8d0*/  SHF.R.U64 R48, R48, 0x3, RZ ;  /* 0x0000000330307819 */ /* 0x000fe400000012ff */
[----:B------:R-:W-:Y:S01]  /*1a8e0*/  SHF.R.U64 R4, R4, 0x3, RZ ;  /* 0x0000000304047819 */ /* 0x000fe200000012ff */
[----:B------:R2:W-:Y:S01]  /*1a8f0*/  STSM.16.M88.4 [R3], R8 ;  /* 0x0000000803007844 */ /* 0x0005e20000000200 */
[----:B------:R-:W-:Y:S01]  /*1a900*/  LOP3.LUT R38, R38, R39, RZ, 0x3c, !PT ;  /* 0x0000002726267212 */ /* 0x000fe200078e3cff */
[--C-:B------:R-:W-:Y:S01]  /*1a910*/  IMAD.X R39, RZ, RZ, R45.reuse, P0 ;  /* 0x000000ffff277224 */ /* 0x100fe200000e062d */
[----:B------:R-:W-:Y:S01]  /*1a920*/  LOP3.LUT R52, R52, R53, RZ, 0x3c, !PT ;  /* 0x0000003534347212 */ /* 0x000fe200078e3cff */
[----:B------:R-:W-:Y:S01]  /*1a930*/  IMAD.X R53, RZ, RZ, R45, P2 ;  /* 0x000000ffff357224 */ /* 0x000fe200010e062d */
[----:B------:R-:W-:Y:S02]  /*1a940*/  SHF.R.U64 R30, R30, 0x3, RZ ;  /* 0x000000031e1e7819 */ /* 0x000fe400000012ff */
[----:B------:R-:W-:-:S02]  /*1a950*/  SHF.R.U64 R34, R34, 0x3, RZ ;  /* 0x0000000322227819 */ /* 0x000fc400000012ff */
[----:B------:R-:W-:Y:S01]  /*1a960*/  LOP3.LUT R48, R48, R49, RZ, 0x3c, !PT ;  /* 0x0000003130307212 */ /* 0x000fe200078e3cff */
[--C-:B------:R-:W-:Y:S01]  /*1a970*/  IMAD.X R49, RZ, RZ, R45.reuse, P1 ;  /* 0x000000ffff317224 */ /* 0x100fe200008e062d */
[----:B------:R-:W-:Y:S02]  /*1a980*/  IADD3 R72, P0, R44, 0x6020, RZ ;  /* 0x000060202c487810 */ /* 0x000fe40007f1e0ff */
[----:B--2---:R-:W-:Y:S02]  /*1a990*/  LOP3.LUT R10, R6, R7, RZ, 0x3c, !PT ;  /* 0x00000007060a7212 */ /* 0x004fe400078e3cff */
[----:B------:R-:W-:Y:S02]  /*1a9a0*/  LOP3.LUT R8, R4, R5, RZ, 0x3c, !PT ;  /* 0x0000000504087212 */ /* 0x000fe400078e3cff */
[C---:B------:R-:W-:Y:S02]  /*1a9b0*/  IADD3 R6, P2, R44.reuse, 0x6060, RZ ;  /* 0x000060602c067810 */ /* 0x040fe40007f5e0ff */
[----:B------:R-:W-:Y:S01]  /*1a9c0*/  IADD3 R4, P1, R44, 0x6040, RZ ;  /* 0x000060402c047810 */ /* 0x000fe20007f3e0ff */
[--C-:B------:R-:W-:Y:S01]  /*1a9d0*/  IMAD.X R9, RZ, RZ, R45.reuse, P3 ;  /* 0x000000ffff097224 */ /* 0x100fe200018e062d */
[----:B------:R-:W-:Y:S01]  /*1a9e0*/  LOP3.LUT R30, R30, R31, RZ, 0x3c, !PT ;  /* 0x0000001f1e1e7212 */ /* 0x000fe200078e3cff */
[--C-:B------:R-:W-:Y:S01]  /*1a9f0*/  IMAD.X R11, RZ, RZ, R45.reuse, P4 ;  /* 0x000000ffff0b7224 */ /* 0x100fe200020e062d */
[----:B------:R-:W-:Y:S01]  /*1aa00*/  LOP3.LUT R34, R34, R35, RZ, 0x3c, !PT ;  /* 0x0000002322227212 */ /* 0x000fe200078e3cff */
[--C-:B------:R-:W-:Y:S01]  /*1aa10*/  IMAD.X R31, RZ, RZ, R45.reuse, P5 ;  /* 0x000000ffff1f7224 */ /* 0x100fe200028e062d */
[----:B------:R-:W-:Y:S01]  /*1aa20*/  LOP3.LUT R73, R72, 0x380, RZ, 0xc0, !PT ;  /* 0x0000038048497812 */ /* 0x000fe200078ec0ff */
[----:B------:R-:W-:Y:S01]  /*1aa30*/  IMAD.X R35, RZ, RZ, R45, P6 ;  /* 0x000000ffff237224 */ /* 0x000fe200030e062d */
[----:B------:R-:W-:-:S02]  /*1aa40*/  LOP3.LUT R3, R6, 0x380, RZ, 0xc0, !PT ;  /* 0x0000038006037812 */ /* 0x000fc400078ec0ff */
[C---:B------:R-:W-:Y:S02]  /*1aa50*/  IADD3 R57, P3, R44.reuse, 0x4020, RZ ;  /* 0x000040202c397810 */ /* 0x040fe40007f7e0ff */
[C---:B------:R-:W-:Y:S02]  /*1aa60*/  IADD3 R61, P4, R44.reuse, 0x4040, RZ ;  /* 0x000040402c3d7810 */ /* 0x040fe40007f9e0ff */
[C---:B------:R-:W-:Y:S02]  /*1aa70*/  IADD3 R64, P5, R44.reuse, 0x4060, RZ ;  /* 0x000040602c407810 */ /* 0x040fe40007fbe0ff */
[----:B------:R-:W-:Y:S02]  /*1aa80*/  IADD3 R68, P6, R44, 0x6000, RZ ;  /* 0x000060002c447810 */ /* 0x000fe40007fde0ff */
[----:B------:R-:W-:Y:S02]  /*1aa90*/  LOP3.LUT R5, R4, 0x380, RZ, 0xc0, !PT ;  /* 0x0000038004057812 */ /* 0x000fe400078ec0ff */
[----:B------:R-:W-:-:S02]  /*1aaa0*/  SHF.R.U64 R73, R73, 0x3, RZ ;  /* 0x0000000349497819 */ /* 0x000fc400000012ff */
[----:B------:R-:W-:Y:S02]  /*1aab0*/  SHF.R.U64 R3, R3, 0x3, RZ ;  /* 0x0000000303037819 */ /* 0x000fe400000012ff */
[----:B------:R-:W-:Y:S02]  /*1aac0*/  LOP3.LUT R56, R57, 0x380, RZ, 0xc0, !PT ;  /* 0x0000038039387812 */ /* 0x000fe400078ec0ff */
[----:B------:R-:W-:Y:S02]  /*1aad0*/  LOP3.LUT R60, R61, 0x380, RZ, 0xc0, !PT ;  /* 0x000003803d3c7812 */ /* 0x000fe400078ec0ff */
[----:B------:R-:W-:Y:S02]  /*1aae0*/  LOP3.LUT R65, R64, 0x380, RZ, 0xc0, !PT ;  /* 0x0000038040417812 */ /* 0x000fe400078ec0ff */
[----:B------:R-:W-:Y:S02]  /*1aaf0*/  LOP3.LUT R69, R68, 0x380, RZ, 0xc0, !PT ;  /* 0x0000038044457812 */ /* 0x000fe400078ec0ff */
[----:B------:R-:W-:-:S02]  /*1ab00*/  SHF.R.U64 R5, R5, 0x3, RZ ;  /* 0x0000000305057819 */ /* 0x000fc400000012ff */
[----:B------:R-:W-:Y:S01]  /*1ab10*/  LOP3.LUT R72, R73, R72, RZ, 0x3c, !PT ;  /* 0x0000004849487212 */ /* 0x000fe200078e3cff */
[--C-:B------:R-:W-:Y:S01]  /*1ab20*/  IMAD.X R73, RZ, RZ, R45.reuse, P0 ;  /* 0x000000ffff497224 */ /* 0x100fe200000e062d */
[----:B------:R-:W-:Y:S01]  /*1ab30*/  LOP3.LUT R6, R3, R6, RZ, 0x3c, !PT ;  /* 0x0000000603067212 */ /* 0x000fe200078e3cff */
[----:B------:R-:W-:Y:S01]  /*1ab40*/  IMAD.X R7, RZ, RZ, R45, P2 ;  /* 0x000000ffff077224 */ /* 0x000fe200010e062d */
[----:B------:R-:W-:Y:S02]  /*1ab50*/  SHF.R.U64 R56, R56, 0x3, RZ ;  /* 0x0000000338387819 */ /* 0x000fe400000012ff */
[----:B------:R-:W-:Y:S02]  /*1ab60*/  SHF.R.U64 R60, R60, 0x3, RZ ;  /* 0x000000033c3c7819 */ /* 0x000fe400000012ff */
[----:B------:R-:W-:Y:S02]  /*1ab70*/  SHF.R.U64 R65, R65, 0x3, RZ ;  /* 0x0000000341417819 */ /* 0x000fe400000012ff */
[----:B------:R-:W-:-:S02]  /*1ab80*/  SHF.R.U64 R69, R69, 0x3, RZ ;  /* 0x0000000345457819 */ /* 0x000fc400000012ff */
[----:B------:R-:W-:Y:S01]  /*1ab90*/  LOP3.LUT R4, R5, R4, RZ, 0x3c, !PT ;  /* 0x0000000405047212 */ /* 0x000fe200078e3cff */
[----:B------:R-:W-:Y:S01]  /*1aba0*/  IMAD.X R5, RZ, RZ, R45, P1 ;  /* 0x000000ffff057224 */ /* 0x000fe200008e062d */
[----:B------:R-:W-:Y:S02]  /*1abb0*/  MOV R3, R30 ;  /* 0x0000001e00037202 */ /* 0x000fe40000000f00 */
[----:B------:R-:W-:Y:S02]  /*1abc0*/  ISETP.NE.U32.AND P0, PT, RZ, UR4, PT ;  /* 0x00000004ff007c0c */ /* 0x000fe4000bf05070 */
[----:B------:R-:W-:Y:S02]  /*1abd0*/  MOV R8, R8 ;  /* 0x0000000800087202 */ /* 0x000fe40000000f00 */
[----:B-1----:R-:W-:Y:S02]  /*1abe0*/  MOV R24, R34 ;  /* 0x0000002200187202 */ /* 0x002fe40000000f00 */
[----:B------:R-:W-:-:S02]  /*1abf0*/  F2FP.F16.F32.PACK_AB R30, R166, R171 ;  /* 0x000000aba61e723e */ /* 0x000fc400000000ff */
[----:B------:R-:W-:Y:S02]  /*1ac00*/  F2FP.F16.F32.PACK_AB R31, R47, R46 ;  /* 0x0000002e2f1f723e */ /* 0x000fe400000000ff */
[----:B------:R-:W-:Y:S02]  /*1ac10*/  MOV R10, R10 ;  /* 0x0000000a000a7202 */ /* 0x000fe40000000f00 */
[----:B------:R-:W-:Y:S02]  /*1ac20*/  F2FP.F16.F32.PACK_AB R34, R162, R165 ;  /* 0x000000a5a222723e */ /* 0x000fe400000000ff */
[----:B------:R-:W-:Y:S02]  /*1ac30*/  F2FP.F16.F32.PACK_AB R35, R55, R54 ;  /* 0x000000363723723e */ /* 0x000fe400000000ff */
        /* <DEDUP_REMOVED lines=8> */
[----:B------:R-:W-:Y:S01]  /*1acc0*/  ISETP.NE.AND.EX P0, PT, RZ, UR5, PT, P0 ;  /* 0x00000005ff007c0c */ /* 0x000fe2000bf05300 */
[----:B------:R-:W-:Y:S01]  /*1acd0*/  ULDC.64 UR4, c[0x0][0xd08] ;  /* 0x0003420000047ab9 */ /* 0x000fe20000000a00 */
[----:B------:R-:W-:Y:S01]  /*1ace0*/  MOV R44, R4 ;  /* 0x00000004002c7202 */ /* 0x000fe20000000f00 */
[----:B------:R1:W-:Y:S01]  /*1acf0*/  STSM.16.M88.4 [R8], R28 ;  /* 0x0000001c08007844 */ /* 0x0003e20000000200 */
[----:B------:R-:W-:-:S02]  /*1ad00*/  MOV R45, R6 ;  /* 0x00000006002d7202 */ /* 0x000fc40000000f00 */
[----:B------:R-:W-:Y:S01]  /*1ad10*/  F2FP.F16.F32.PACK_AB R4, R160, R163 ;  /* 0x000000a3a004723e */ /* 0x000fe200000000ff */
[----:B------:R2:W-:Y:S01]  /*1ad20*/  STSM.16.M88.4 [R10], R32 ;  /* 0x000000200a007844 */ /* 0x0005e20000000200 */
[----:B------:R-:W-:Y:S02]  /*1ad30*/  F2FP.F16.F32.PACK_AB R5, R59, R58 ;  /* 0x0000003a3b05723e */ /* 0x000fe400000000ff */
[----:B------:R-:W-:Y:S02]  /*1ad40*/  F2FP.F16.F32.PACK_AB R6, R158, R161 ;  /* 0x000000a19e06723e */ /* 0x000fe400000000ff */
[----:B------:R-:W-:Y:S02]  /*1ad50*/  F2FP.F16.F32.PACK_AB R7, R63, R62 ;  /* 0x0000003e3f07723e */ /* 0x000fe400000000ff */
[----:B------:R-:W-:Y:S02]  /*1ad60*/  ISETP.NE.U32.AND P6, PT, RZ, UR4, PT ;  /* 0x00000004ff007c0c */ /* 0x000fe4000bfc5070 */
[----:B------:R-:W-:-:S02]  /*1ad70*/  F2FP.F16.F32.PACK_AB R9, R67, R66 ;  /* 0x000000424309723e */ /* 0x000fc400000000ff */
[----:B------:R-:W-:Y:S02]  /*1ad80*/  F2FP.F16.F32.PACK_AB R11, R71, R70 ;  /* 0x00000046470b723e */ /* 0x000fe400000000ff */
[----:B-1----:R-:W-:Y:S02]  /*1ad90*/  F2FP.F16.F32.PACK_AB R8, R156, R159 ;  /* 0x0000009f9c08723e */ /* 0x002fe400000000ff */
[----:B------:R-:W-:Y:S02]  /*1ada0*/  MOV R38, R38 ;  /* 0x0000002600267202 */ /* 0x000fe40000000f00 */
[----:B--2---:R-:W-:Y:S02]  /*1adb0*/  F2FP.F16.F32.PACK_AB R10, R154, R157 ;  /* 0x0000009d9a0a723e */ /* 0x004fe400000000ff */
[----:B------:R-:W-:Y:S01]  /*1adc0*/  F2FP.F16.F32.PACK_AB R14, R77, R76 ;  /* 0x0000004c4d0e723e */ /* 0x000fe200000000ff */
[----:B------:R-:W-:Y:S01]  /*1add0*/  STSM.16.M88.4 [R3], R4 ;  /* 0x0000000403007844 */ /* 0x000fe20000000200 */
[----:B------:R-:W-:-:S02]  /*1ade0*/  ISETP.NE.AND.EX P6, PT, RZ, UR5, PT, P6 ;  /* 0x00000005ff007c0c */ /* 0x000fc4000bfc5360 */
[----:B------:R-:W-:Y:S01]  /*1adf0*/  MOV R48, R48 ;  /* 0x0000003000307202 */ /* 0x000fe20000000f00 */
[----:B------:R-:W-:Y:S01]  /*1ae00*/  STSM.16.M88.4 [R24], R8 ;  /* 0x0000000818007844 */ /* 0x000fe20000000200 */
[----:B------:R-:W-:Y:S02]  /*1ae10*/  F2FP.F16.F32.PACK_AB R28, R81, R80 ;  /* 0x00000050511c723e */ /* 0x000fe400000000ff */
[----:B------:R-:W-:Y:S01]  /*1ae20*/  F2FP.F16.F32.PACK_AB R29, R83, R82 ;  /* 0x00000052531d723e */ /* 0x000fe200000000ff */
[----:B------:R1:W-:Y:S01]  /*1ae30*/  STSM.16.M88.4 [R38], R12 ;  /* 0x0000000c26007844 */ /* 0x0003e20000000200 */
[----:B------:R-:W-:Y:S02]  /*1ae40*/  F2FP.F16.F32.PACK_AB R30, R85, R84 ;  /* 0x00000054551e723e */ /* 0x000fe400000000ff */
[----:B------:R-:W-:Y:S02]  /*1ae50*/  F2FP.F16.F32.PACK_AB R31, R87, R86 ;  /* 0x00000056571f723e */ /* 0x000fe400000000ff */
[----:B------:R-:W-:-:S02]  /*1ae60*/  MOV R52, R52 ;  /* 0x0000003400347202 */ /* 0x000fc40000000f00 */
[----:B------:R-:W-:Y:S02]  /*1ae70*/  F2FP.F16.F32.PACK_AB R32, R89, R88 ;  /* 0x000000585920723e */ /* 0x000fe400000000ff */
[----:B------:R-:W-:Y:S02]  /*1ae80*/  F2FP.F16.F32.PACK_AB R33, R91, R90 ;  /* 0x0000005a5b21723e */ /* 0x000fe400000000ff */
[----:B------:R-:W-:Y:S02]  /*1ae90*/  F2FP.F16.F32.PACK_AB R34, R93, R92 ;  /* 0x0000005c5d22723e */ /* 0x000fe400000000ff */
[----:B------:R-:W-:Y:S02]  /*1aea0*/  F2FP.F16.F32.PACK_AB R35, R95, R94 ;  /* 0x0000005e5f23723e */ /* 0x000fe400000000ff */
[----:B------:R-:W-:Y:S01]  /*1aeb0*/  MOV R56, R56 ;  /* 0x0000003800387202 */ /* 0x000fe20000000f00 */
[----:B-1----:R-:W3:Y:S01]  /*1aec0*/  LDC.64 R12, c[0x0][0xd00] ;  /* 0x00034000ff0c7b82 */ /* 0x002ee20000000a00 */
[----:B------:R-:W-:-:S02]  /*1aed0*/  F2FP.F16.F32.PACK_AB R38, R101, R100 ;  /* 0x000000646526723e */ /* 0x000fc400000000ff */
[----:B------:R-:W-:Y:S02]  /*1aee0*/  F2FP.F16.F32.PACK_AB R39, R103, R102 ;  /* 0x000000666727723e */ /* 0x000fe400000000ff */
[----:B------:R-:W-:Y:S01]  /*1aef0*/  MOV R60, R60 ;  /* 0x0000003c003c7202 */ /* 0x000fe20000000f00 */
[----:B------:R-:W-:Y:S01]  /*1af00*/  STSM.16.M88.4 [R48], R28 ;  /* 0x0000001c30007844 */ /* 0x000fe20000000200 */
[----:B------:R-:W-:Y:S02]  /*1af10*/  MOV R64, R64 ;  /* 0x0000004000407202 */ /* 0x000fe40000000f00 */
        /* <DEDUP_REMOVED lines=9> */
[----:B------:R-:W-:Y:S01]  /*1afb0*/  F2FP.F16.F32.PACK_AB R11, R127, R126 ;  /* 0x0000007e7f0b723e */ /* 0x000fe200000000ff */
[----:B------:R-:W-:Y:S01]  /*1afc0*/  STSM.16.M88.4 [R56], R36 ;  /* 0x0000002438007844 */ /* 0x000fe20000000200 */
[----:B------:R-:W-:-:S03]  /*1afd0*/  MOV R72, R72 ;  /* 0x0000004800487202 */ /* 0x000fc60000000f00 */
[----:B------:R-:W-:Y:S04]  /*1afe0*/  STSM.16.M88.4 [R60], R40 ;  /* 0x000000283c007844 */ /* 0x000fe80000000200 */
[----:B------:R-:W-:Y:S04]  /*1aff0*/  STSM.16.M88.4 [R64], R4 ;  /* 0x0000000440007844 */ /* 0x000fe80000000200 */
[----:B------:R1:W-:Y:S04]  /*1b000*/  STSM.16.M88.4 [R68], R8 ;  /* 0x0000000844007844 */ /* 0x0003e80000000200 */
[----:B------:R-:W-:Y:S04]  /*1b010*/  STSM.16.M88.4 [R72], R128 ;  /* 0x0000008048007844 */ /* 0x000fe80000000200 */
[----:B------:R-:W-:Y:S04]  /*1b020*/  STSM.16.M88.4 [R44], R136 ;  /* 0x000000882c007844 */ /* 0x000fe80000000200 */
[----:B------:R2:W-:Y:S01]  /*1b030*/  STSM.16.M88.4 [R45], R144 ;  /* 0x000000902d007844 */ /* 0x0005e20000000200 */
[----:B-1----:R-:W1:Y:S01]  /*1b040*/  @P6 LDC.64 R10, c[0x0][0xd08] ;  /* 0x00034200ff0a6b82 */ /* 0x002e620000000a00 */
[----:B------:R-:W-:Y:S01]  /*1b050*/  IMAD R5, R97, 0x40, R217 ;  /* 0x0000004061057824 */ /* 0x000fe200078e02d9 */
[----:B------:R-:W-:Y:S01]  /*1b060*/  ULDC UR4, c[0x0][0xb88] ;  /* 0x0002e20000047ab9 */ /* 0x000fe20000000800 */
[----:B------:R-:W-:-:S02]  /*1b070*/  IMAD.MOV.U32 R24, RZ, RZ, RZ ;  /* 0x000000ffff187224 */ /* 0x000fc400078e00ff */
[----:B------:R-:W-:-:S04]  /*1b080*/  IMAD.WIDE R4, R5, 0x2, R20 ;  /* 0x0000000205047825 */ /* 0x000fc800078e0214 */
[----:B------:R-:W-:Y:S02]  /*1b090*/  IMAD.U32 R20, RZ, RZ, UR4 ;  /* 0x00000004ff147e24 */ /* 0x000fe4000f8e00ff */
[C---:B---3--:R-:W-:Y:S01]  /*1b0a0*/  IMAD.WIDE R6, R50.reuse, 0x4, R12 ;  /* 0x0000000432067825 */ /* 0x048fe200078e020c */
[----:B------:R-:W-:Y:S03]  /*1b0b0*/  BAR.SYNC.DEFER_BLOCKING 0x1, 0x100 ;  /* 0x0044000000007b1d */ /* 0x000fe60000010000 */
[----:B-1----:R-:W-:-:S03]  /*1b0c0*/  @P6 IMAD.WIDE R10, R50, 0x4, R10 ;  /* 0x00000004320a6825 */ /* 0x002fc600078e020a */
[----:B------:R1:W5:Y:S04]  /*1b0d0*/  @P0 LDG.E R24, desc[UR50][R6.64] ;  /* 0x0000003206180981 */ /* 0x000368000c1e1900 */
[----:B------:R1:W5:Y:S01]  /*1b0e0*/  @P6 LDG.E R20, desc[UR50][R10.64] ;  /* 0x000000320a146981 */ /* 0x000362000c1e1900 */
        /* <DEDUP_REMOVED lines=22> */
[C---:B--2---:R-:W-:Y:S02]  /*1b250*/  IADD3 R45, P2, R4.reuse, 0x7000, RZ ;  /* 0x00007000042d7810 */ /* 0x044fe40007f5e0ff */
[C---:B------:R-:W-:Y:S02]  /*1b260*/  IADD3 R49, P3, R4.reuse, 0x8000, RZ ;  /* 0x0000800004317810 */ /* 0x040fe40007f7e0ff */
[----:B------:R-:W-:Y:S02]  /*1b270*/  IADD3 R53, P4, R4, 0x9000, RZ ;  /* 0x0000900004357810 */ /* 0x000fe40007f9e0ff */
[----:B------:R-:W-:Y:S02]  /*1b280*/  P2R R14, PR, RZ, 0x20 ;  /* 0x00000020ff0e7803 */ /* 0x000fe40000000000 */
[----:B------:R-:W-:-:S02]  /*1b290*/  LOP3.LUT R36, R37, 0x380, RZ, 0xc0, !PT ;  /* 0x0000038025247812 */ /* 0x000fc400078ec0ff */
[----:B------:R-:W-:Y:S02]  /*1b2a0*/  LOP3.LUT R40, R41, 0x380, RZ, 0xc0, !PT ;  /* 0x0000038029287812 */ /* 0x000fe400078ec0ff */
[----:B------:R-:W-:Y:S02]  /*1b2b0*/  LOP3.LUT R44, R45, 0x380, RZ, 0xc0, !PT ;  /* 0x000003802d2c7812 */ /* 0x000fe400078ec0ff */
        /* <DEDUP_REMOVED lines=20> */
.L_x_3529:
[----:B------:R-:W2:Y:S01]  /*1b400*/  LDL R82, [R1+0x50] ;  /* 0x0000500001527983 */ /* 0x000ea20000100800 */
[----:B------:R-:W-:Y:S01]  /*1b410*/  ISETP.NE.AND P6, PT, R14, RZ, PT ;  /* 0x000000ff0e00720c */ /* 0x000fe20003fc5270 */
[----:B------:R-:W1:Y:S02]  /*1b420*/  S2R R6, SR_TID.X ;  /* 0x0000000000067919 */ /* 0x000e640000002100 */
[----:B-1----:R-:W-:-:S05]  /*1b430*/  VIADD R6, R6, 0xffffff80 ;  /* 0xffffff8006067836 */ /* 0x002fca0000000000 */
[----:B------:R-:W-:-:S04]  /*1b440*/  SHF.R.S32.HI R3, RZ, 0x1f, R6 ;  /* 0x0000001fff037819 */ /* 0x000fc80000011406 */
[----:B------:R-:W-:-:S04]  /*1b450*/  LEA.HI R3, R3, R6, RZ, 0x7 ;  /* 0x0000000603037211 */ /* 0x000fc800078f38ff */
[----:B------:R-:W-:-:S06]  /*1b460*/  SHF.R.S32.HI R3, RZ, 0x7, R3 ;  /* 0x00000007ff037819 */ /* 0x000fcc0000011403 */
[----:B------:R-:W1:Y:S01]  /*1b470*/  SHFL.IDX PT, R3, R3, RZ, 0x1f ;  /* 0x00001fff03037589 */ /* 0x000e6200000e0000 */
        /* <DEDUP_REMOVED lines=13> */
[----:B------:R-:W-:Y:S02]  /*1b550*/  LOP3.LUT R64, R65, 0x380, RZ, 0xc0, !PT ;  /* 0x0000038041407812 */ /* 0x000fe400078ec0ff */
[----:B------:R-:W-:Y:S02]  /*1b560*/  LOP3.LUT R68, R69, 0x380, RZ, 0xc0, !PT ;  /* 0x0000038045447812 */ /* 0x000fe400078ec0ff */
[----:B-1----:R-:W-:Y:S02]  /*1b570*/  ISETP.NE.AND P4, PT, R3, RZ, PT ;  /* 0x000000ff0300720c */ /* 0x002fe40003f85270 */
        /* <DEDUP_REMOVED lines=26> */
[----:B------:R-:W2:Y:S01]  /*1b720*/  LDL R10, [R1+0x8] ;  /* 0x00000800010a7983 */ /* 0x000ea20000100800 */
[----:B------:R-:W1:Y:S01]  /*1b730*/  LDC R35, c[0x0][0xce8] ;  /* 0x00033a00ff237b82 */ /* 0x000e620000000800 */
[----:B------:R-:W-:Y:S01]  /*1b740*/  ULDC.64 UR4, c[0x0][0xc90] ;  /* 0x0003240000047ab9 */ /* 0x000fe20000000a00 */
[----:B------:R-:W-:Y:S02]  /*1b750*/  IMAD.MOV.U32 R6, RZ, RZ, R24 ;  /* 0x000000ffff067224 */ /* 0x000fe400078e0018 */
[----:B------:R-:W-:Y:S02]  /*1b760*/  IMAD.MOV.U32 R7, RZ, RZ, R3 ;  /* 0x000000ffff077224 */ /* 0x000fe400078e0003 */
[----:B------:R-:W-:Y:S02]  /*1b770*/  IMAD.IADD R34, R197, 0x1, R208 ;  /* 0x00000001c5227824 */ /* 0x000fe400078e02d0 */
[----:B------:R-:W-:Y:S01]  /*1b780*/  IMAD.WIDE.U32 R6, R82, UR4, R6 ;  /* 0x0000000452067c25 */ /* 0x000fe2000f8e0006 */
[----:B-1----:R-:W-:-:S13]  /*1b790*/  ISETP.NE.AND P0, PT, R35, 0x1, PT ;  /* 0x000000012300780c */ /* 0x002fda0003f05270 */
[----:B------:R-:W1:Y:S08]  /*1b7a0*/  @P0 LDC R11, c[0x0][0xcec] ;  /* 0x00033b00ff0b0b82 */ /* 0x000e700000000800 */
[----:B------:R-:W3:Y:S01]  /*1b7b0*/  @P0 LDC R31, c[0x0][0xcf0] ;  /* 0x00033c00ff1f0b82 */ /* 0x000ee20000000800 */
[----:B--2---:R-:W-:Y:S02]  /*1b7c0*/  IMAD.IADD R30, R10, 0x1, R208 ;  /* 0x000000010a1e7824 */ /* 0x004fe400078e02d0 */
[----:B------:R-:W-:-:S04]  /*1b7d0*/  IMAD R10, R81, UR4, RZ ;  /* 0x00000004510a7c24 */ /* 0x000fc8000f8e02ff */
[----:B------:R-:W-:Y:S01]  /*1b7e0*/  IMAD R15, R82, UR5, R10 ;  /* 0x00000005520f7c24 */ /* 0x000fe2000f8e020a */
[----:B------:R-:W-:Y:S01]  /*1b7f0*/  ULDC.64 UR4, c[0x0][0xc98] ;  /* 0x0003260000047ab9 */ /* 0x000fe20000000a00 */
[----:B-1----:R-:W-:-:S04]  /*1b800*/  @P0 IMAD.HI.U32 R10, R30, R11, RZ ;  /* 0x0000000b1e0a0227 */ /* 0x002fc800078e00ff */
        /* <DEDUP_REMOVED lines=28> */
[----:B------:R-:W1:Y:S04]  /*1b9d0*/  SHFL.IDX PT, R7, R30, RZ, 0x1c1f ;  /* 0x001c1fff1e077589 */ /* 0x000e6800000e0000 */
[----:B------:R-:W2:Y:S06]  /*1b9e0*/  SHFL.IDX PT, R11, R30, 0x1, 0x1c1f ;  /* 0x003c1f001e0b7f89 */ /* 0x000eac00000e0000 */
[----:B-1----:R1:W-:Y:S04]  /*1b9f0*/  @!P1 ST.E desc[UR50][R6.64], R0 ;  /* 0x0000000006009985 */ /* 0x0023e8000c101932 */
[----:B--2---:R1:W-:Y:S02]  /*1ba00*/  @!P0 ST.E desc[UR50][R10.64], R2 ;  /* 0x000000020a008985 */ /* 0x0043e4000c101932 */
.L_x_3530:
[----:B------:R-:W2:Y:S01]  /*1ba10*/  LDC R85, c[0x0][0xce8] ;  /* 0x00033a00ff557b82 */ /* 0x000ea20000000800 */
[----:B------:R-:W-:Y:S01]  /*1ba20*/  ULDC.64 UR4, c[0x0][0xba0] ;  /* 0x0002e80000047ab9 */ /* 0x000fe20000000a00 */
[----:B-1----:R-:W5:Y:S01]  /*1ba30*/  LD.E.128 R4, desc[UR50][R4.64] ;  /* 0x0000003204047980 */ /* 0x002f62000c101d00 */
[----:B------:R-:W-:-:S03]  /*1ba40*/  IMAD R3, R3, UR4, RZ ;  /* 0x0000000403037c24 */ /* 0x000fc6000f8e02ff */
[----:B------:R-:W5:Y:S01]  /*1ba50*/  LD.E.128 R8, desc[UR50][R8.64] ;  /* 0x0000003208087980 */ /* 0x000f62000c101d00 */
[C---:B------:R-:W-:Y:S01]  /*1ba60*/  IMAD R83, R24.reuse, UR5, R3 ;  /* 0x0000000518537c24 */ /* 0x040fe2000f8e0203 */
[----:B------:R-:W1:Y:S01]  /*1ba70*/  LDC R0, c[0x0][0xbc8] ;  /* 0x0002f200ff007b82 */ /* 0x000e620000000800 */
        /* <DEDUP_REMOVED lines=22> */
[----:B------:R-:W5:Y:S01]  /*1bbe0*/  LD.E.128 R56, desc[UR50][R56.64] ;  /* 0x0000003238387980 */ /* 0x000f62000c101d00 */
[----:B------:R-:W-:-:S02]  /*1bbf0*/  IMAD.IADD R3, R3, 0x1, R81 ;  /* 0x0000000103037824 */ /* 0x000fc400078e0251 */
[----:B------:R-:W-:Y:S01]  /*1bc00*/  IMAD R81, R82, 0x20, R97 ;  /* 0x0000002052517824 */ /* 0x000fe200078e0261 */
[----:B------:R-:W5:Y:S01]  /*1bc10*/  LD.E.128 R60, desc[UR50][R60.64] ;  /* 0x000000323c3c7980 */ /* 0x000f62000c101d00 */
[C---:B------:R-:W-:Y:S02]  /*1bc20*/  VIADD R102, R217.reuse, 0x40 ;  /* 0x00000040d9667836 */ /* 0x040fe40000000000 */
[----:B------:R-:W-:Y:S01]  /*1bc30*/  IMAD.IADD R82, R208, 0x1, R81 ;  /* 0x00000001d0527824 */ /* 0x000fe200078e0251 */
[----:B------:R-:W5:Y:S01]  /*1bc40*/  LD.E.128 R64, desc[UR50][R64.64] ;  /* 0x0000003240407980 */ /* 0x000f62000c101d00 */
[----:B------:R-:W-:Y:S01]  /*1bc50*/  IMAD R80, R80, UR4, RZ ;  /* 0x0000000450507c24 */ /* 0x000fe2000f8e02ff */
[----:B-1----:R-:W-:Y:S01]  /*1bc60*/  ISETP.GE.AND P0, PT, R102, R0, PT ;  /* 0x000000006600720c */ /* 0x002fe20003f06270 */
[----:B------:R-:W-:Y:S01]  /*1bc70*/  VIADD R100, R217, 0x80 ;  /* 0x00000080d9647836 */ /* 0x000fe20000000000 */
[----:B------:R-:W5:Y:S01]  /*1bc80*/  LD.E.128 R68, desc[UR50][R68.64] ;  /* 0x0000003244447980 */ /* 0x000f62000c101d00 */
[----:B--2---:R-:W-:-:S03]  /*1bc90*/  @P1 IMAD.HI.U32 R24, R82, R87, RZ ;  /* 0x0000005752181227 */ /* 0x004fc600078e00ff */
[----:B------:R-:W5:Y:S01]  /*1bca0*/  LD.E.128 R72, desc[UR50][R72.64] ;  /* 0x0000003248487980 */ /* 0x000f62000c101d00 */
[C---:B------:R-:W-:Y:S01]  /*1bcb0*/  IMAD R83, R21.reuse, UR5, R80 ;  /* 0x0000000515537c24 */ /* 0x040fe2000f8e0250 */
[----:B------:R-:W-:Y:S01]  /*1bcc0*/  SEL R80, RZ, 0xffffffff, P0 ;  /* 0xffffffffff507807 */ /* 0x000fe20000000000 */
[----:B------:R-:W-:Y:S01]  /*1bcd0*/  IMAD.WIDE.U32 R2, R21, UR4, R2 ;  /* 0x0000000415027c25 */ /* 0x000fe2000f8e0002 */
[-C--:B------:R-:W-:Y:S01]  /*1bce0*/  ISETP.GE.AND P0, PT, R100, R0.reuse, PT ;  /* 0x000000006400720c */ /* 0x080fe20003f06270 */
[----:B------:R-:W-:Y:S01]  /*1bcf0*/  ULDC.64 UR4, c[0x0][0xbe0] ;  /* 0x0002f80000047ab9 */ /* 0x000fe20000000a00 */
[----:B------:R-:W5:Y:S01]  /*1bd00*/  LD.E.128 R76, desc[UR50][R76.64] ;  /* 0x000000324c4c7980 */ /* 0x000f62000c101d00 */
[----:B------:R-:W-:Y:S01]  /*1bd10*/  IMAD.MOV.U32 R21, RZ, RZ, R82 ;  /* 0x000000ffff157224 */ /* 0x000fe200078e0052 */
[----:B---3--:R-:W-:Y:S01]  /*1bd20*/  @P1 SHF.R.U32.HI R21, RZ, R89, R24 ;  /* 0x00000059ff151219 */ /* 0x008fe20000011618 */
[C---:B------:R-:W-:Y:S01]  /*1bd30*/  VIADD R98, R217.reuse, 0xc0 ;  /* 0x000000c0d9627836 */ /* 0x040fe20000000000 */
[-C--:B------:R-:W-:Y:S01]  /*1bd40*/  ISETP.GE.AND P1, PT, R217, R0.reuse, PT ;  /* 0x00000000d900720c */ /* 0x080fe20003f26270 */
[----:B------:R-:W-:Y:S01]  /*1bd50*/  IMAD.IADD R3, R3, 0x1, R83 ;  /* 0x0000000103037824 */ /* 0x000fe200078e0253 */
[----:B------:R-:W-:Y:S01]  /*1bd60*/  @!PT LDS RZ, [RZ] ;  /* 0x00000000fffff984 */ /* 0x000fe20000000800 */
[----:B------:R-:W-:Y:S01]  /*1bd70*/  @!PT LDS RZ, [RZ] ;  /* 0x00000000fffff984 */ /* 0x000fe20000000800 */
[----:B------:R-:W-:Y:S01]  /*1bd80*/  @!PT LDS RZ, [RZ] ;  /* 0x00000000fffff984 */ /* 0x000fe20000000800 */
[----:B------:R-:W-:Y:S01]  /*1bd90*/  @!PT LDS RZ, [RZ] ;  /* 0x00000000fffff984 */ /* 0x000fe20000000800 */
[----:B------:R1:W-:Y:S06]  /*1bda0*/  MEMBAR.ALL.CTA ;  /* 0x0000000000007992 */ /* 0x0003ec0000008000 */
[----:B-1----:R-:W1:Y:S01]  /*1bdb0*/  FENCE.VIEW.ASYNC.S ;  /* 0x00000000000073c6 */ /* 0x002e620000000000 */
[----:B------:R-:W-:Y:S01]  /*1bdc0*/  IMAD.SHL.U32 R83, R80, 0x2, RZ ;  /* 0x0000000250537824 */ /* 0x000fe200078e00ff */
[----:B------:R-:W-:Y:S01]  /*1bdd0*/  SEL R24, RZ, 0x1, P1 ;  /* 0x00000001ff187807 */ /* 0x000fe20000800000 */
[--C-:B------:R-:W-:Y:S01]  /*1bde0*/  IMAD.MOV R81, RZ, RZ, -R21.reuse ;  /* 0x000000ffff517224 */ /* 0x100fe200078e0a15 */
[----:B------:R-:W-:Y:S01]  /*1bdf0*/  SEL R80, RZ, 0xffffffff, P0 ;  /* 0xffffffffff507807 */ /* 0x000fe20000000000 */
[----:B------:R-:W-:Y:S01]  /*1be00*/  VIADD R96, R217, 0x100 ;  /* 0x00000100d9607836 */ /* 0x000fe20000000000 */
[-C--:B------:R-:W-:Y:S01]  /*1be10*/  ISETP.GE.AND P0, PT, R98, R0.reuse, PT ;  /* 0x000000006200720c */ /* 0x080fe20003f06270 */
[----:B------:R-:W-:Y:S01]  /*1be20*/  IMAD R81, R85, R81, R82 ;  /* 0x0000005155517224 */ /* 0x000fe200078e0252 */
[----:B------:R-:W-:Y:S01]  /*1be30*/  LOP3.LUT R24, R83, 0x2, R24, 0xe2, !PT ;  /* 0x0000000253187812 */ /* 0x000fe200078ee218 */
[----:B------:R-:W-:Y:S01]  /*1be40*/  IMAD.SHL.U32 R83, R80, 0x4, RZ ;  /* 0x0000000450537824 */ /* 0x000fe200078e00ff */
[----:B------:R-:W-:Y:S01]  /*1be50*/  SEL R80, RZ, 0xffffffff, P0 ;  /* 0xffffffffff507807 */ /* 0x000fe20000000000 */
[----:B------:R-:W-:Y:S01]  /*1be60*/  VIADD R94, R217, 0x140 ;  /* 0x00000140d95e7836 */ /* 0x000fe20000000000 */
[----:B------:R-:W-:Y:S01]  /*1be70*/  SHF.R.S32.HI R82, RZ, 0x1f, R21 ;  /* 0x0000001fff527819 */ /* 0x000fe20000011415 */
[----:B------:R-:W-:Y:S01]  /*1be80*/  IMAD.WIDE.U32 R2, R21, UR4, R2 ;  /* 0x0000000415027c25 */ /* 0x000fe2000f8e0002 */
[-C--:B------:R-:W-:Y:S01]  /*1be90*/  ISETP.GE.AND P0, PT, R96, R0.reuse, PT ;  /* 0x000000006000720c */ /* 0x080fe20003f06270 */
[----:B------:R-:W-:Y:S01]  /*1bea0*/  BSSY B1, `(.L_x_3531) ;  /* 0x0000055000017945 */ /* 0x000fe20003800000 */
[----:B------:R-:W-:Y:S01]  /*1beb0*/  LOP3.LUT R24, R83, 0x4, R24, 0xe2, !PT ;  /* 0x0000000453187812 */ /* 0x000fe200078ee218 */
[----:B------:R-:W-:Y:S01]  /*1bec0*/  IMAD.SHL.U32 R83, R80, 0x8, RZ ;  /* 0x0000000850537824 */ /* 0x000fe200078e00ff */
[----:B------:R-:W-:Y:S01]  /*1bed0*/  SEL R80, RZ, 0xffffffff, P0 ;  /* 0xffffffffff507807 */ /* 0x000fe20000000000 */
[----:B------:R-:W-:Y:S01]  /*1bee0*/  IMAD R82, R82, UR4, RZ ;  /* 0x0000000452527c24 */ /* 0x000fe2000f8e02ff */
[-C--:B------:R-:W-:Y:S01]  /*1bef0*/  ISETP.GE.AND P0, PT, R94, R0.reuse, PT ;  /* 0x000000005e00720c */ /* 0x080fe20003f06270 */
[----:B------:R-:W-:Y:S01]  /*1bf00*/  VIADD R92, R217, 0x180 ;  /* 0x00000180d95c7836 */ /* 0x000fe20000000000 */
[----:B------:R-:W-:Y:S01]  /*1bf10*/  LOP3.LUT R24, R83, 0x8, R24, 0xe2, !PT ;  /* 0x0000000853187812 */ /* 0x000fe200078ee218 */
[----:B------:R-:W-:Y:S01]  /*1bf20*/  IMAD R83, R21, UR5, R82 ;  /* 0x0000000515537c24 */ /* 0x000fe2000f8e0252 */
[----:B------:R-:W-:Y:S01]  /*1bf30*/  SEL R21, RZ, 0xffffffff, P0 ;  /* 0xffffffffff157807 */ /* 0x000fe20000000000 */
[----:B------:R-:W-:Y:S01]  /*1bf40*/  IMAD.SHL.U32 R87, R80, 0x10, RZ ;  /* 0x0000001050577824 */ /* 0x000fe200078e00ff */
[----:B------:R-:W-:Y:S01]  /*1bf50*/  SHF.R.S32.HI R80, RZ, 0x1f, R81 ;  /* 0x0000001fff507819 */ /* 0x000fe20000011451 */
[----:B------:R-:W-:Y:S01]  /*1bf60*/  ULDC.64 UR4, c[0x0][0xbd8] ;  /* 0x0002f60000047ab9 */ /* 0x000fe20000000a00 */
[----:B------:R-:W-:Y:S01]  /*1bf70*/  ISETP.GE.AND P0, PT, R92, R0, PT ;  /* 0x000000005c00720c */ /* 0x000fe20003f06270 */
[----:B------:R-:W-:Y:S01]  /*1bf80*/  IMAD.SHL.U32 R21, R21, 0x20, RZ ;  /* 0x0000002015157824 */ /* 0x000fe200078e00ff */
[----:B------:R-:W-:Y:S01]  /*1bf90*/  LOP3.LUT R24, R87, 0x10, R24, 0xe2, !PT ;  /* 0x0000001057187812 */ /* 0x000fe200078ee218 */
[----:B------:R-:W-:-:S02]  /*1bfa0*/  IMAD.IADD R3, R3, 0x1, R83 ;  /* 0x0000000103037824 */ /* 0x000fc400078e0253 */
[----:B------:R-:W-:Y:S01]  /*1bfb0*/  IMAD R80, R80, UR4, RZ ;  /* 0x0000000450507c24 */ /* 0x000fe2000f8e02ff */
[----:B------:R-:W-:Y:S01]  /*1bfc0*/  LOP3.LUT R24, R21, 0x20, R24, 0xe2, !PT ;  /* 0x0000002015187812 */ /* 0x000fe200078ee218 */
[----:B------:R-:W-:Y:S01]  /*1bfd0*/  IMAD R89, R20, R85, RZ ;  /* 0x0000005514597224 */ /* 0x000fe200078e02ff */
[----:B------:R-:W-:Y:S01]  /*1bfe0*/  SEL R21, RZ, 0x40, P0 ;  /* 0x00000040ff157807 */ /* 0x000fe20000000000 */
[----:B------:R-:W-:Y:S02]  /*1bff0*/  IMAD.IADD R208, R97, 0x1, R208 ;  /* 0x0000000161d07824 */ /* 0x000fe400078e02d0 */
[----:B------:R-:W-:Y:S01]  /*1c000*/  VIADD R90, R217, 0x1c0 ;  /* 0x000001c0d95a7836 */ /* 0x000fe20000000000 */
[----:B------:R-:W-:Y:S01]  /*1c010*/  LOP3.LUT R24, R24, R21, RZ, 0xfc, !PT ;  /* 0x0000001518187212 */ /* 0x000fe200078efcff */
[C---:B------:R-:W-:Y:S01]  /*1c020*/  IMAD R83, R81.reuse, UR5, R80 ;  /* 0x0000000551537c24 */ /* 0x040fe2000f8e0250 */
[----:B------:R-:W-:Y:S01]  /*1c030*/  ISETP.GE.AND P1, PT, R208, R89, PT ;  /* 0x00000059d000720c */ /* 0x000fe20003f26270 */
[----:B------:R-:W-:Y:S01]  /*1c040*/  IMAD.WIDE.U32 R2, R81, UR4, R2 ;  /* 0x0000000451027c25 */ /* 0x000fe2000f8e0002 */
[----:B------:R-:W-:Y:S01]  /*1c050*/  ULDC.64 UR4, c[0x0][0xb80] ;  /* 0x0002e00000047ab9 */ /* 0x000fe20000000a00 */
[----:B------:R-:W-:-:S02]  /*1c060*/  ISETP.GE.AND P0, PT, R90, R0, PT ;  /* 0x000000005a00720c */ /* 0x000fc40003f06270 */
[----:B------:R-:W-:Y:S01]  /*1c070*/  IMAD.IADD R21, R3, 0x1, R83 ;  /* 0x0000000103157824 */ /* 0x000fe200078e0253 */
[----:B------:R-:W-:Y:S01]  /*1c080*/  LEA R87, P2, R2, UR4, 0x1 ;  /* 0x0000000402577c11 */ /* 0x000fe2000f8408ff */
[----:B------:R-:W-:Y:S01]  /*1c090*/  VIADD R20, R16, 0x38820 ;  /* 0x0003882010147836 */ /* 0x000fe20000000000 */
[----:B------:R-:W-:Y:S01]  /*1c0a0*/  SEL R3, RZ, 0x80, P0 ;  /* 0x00000080ff037807 */ /* 0x000fe20000000000 */
[C---:B------:R-:W-:Y:S01]  /*1c0b0*/  VIADD R91, R217.reuse, 0x1c0 ;  /* 0x000001c0d95b7836 */ /* 0x040fe20000000000 */
[----:B------:R-:W-:Y:S01]  /*1c0c0*/  LEA.HI.X R88, R2, UR5, R21, 0x1, P2 ;  /* 0x0000000502587c11 */ /* 0x000fe200090f0c15 */
[C---:B------:R-:W-:Y:S01]  /*1c0d0*/  VIADD R93, R217.reuse, 0x180 ;  /* 0x00000180d95d7836 */ /* 0x040fe20000000000 */
[----:B------:R-:W-:Y:S01]  /*1c0e0*/  PRMT R20, RZ, 0x654, R20 ;  /* 0x00000654ff147816 */ /* 0x000fe20000000014 */
[C---:B------:R-:W-:Y:S01]  /*1c0f0*/  VIADD R95, R217.reuse, 0x140 ;  /* 0x00000140d95f7836 */ /* 0x040fe20000000000 */
[----:B------:R-:W-:Y:S01]  /*1c100*/  LOP3.LUT R86, R24, R3, RZ, 0xfc, !PT ;  /* 0x0000000318567212 */ /* 0x000fe200078efcff */
[C---:B------:R-:W-:Y:S01]  /*1c110*/  VIADD R97, R217.reuse, 0x100 ;  /* 0x00000100d9617836 */ /* 0x040fe20000000000 */
[----:B-1----:R1:W-:Y:S01]  /*1c120*/  SYNCS.ARRIVE.TRANS64.RED.A1T0 RZ, [R20+URZ], RZ ;  /* 0x000000ff14ff79a7 */ /* 0x0023e2000810043f */
[C---:B------:R-:W-:Y:S01]  /*1c130*/  VIADD R99, R217.reuse, 0xc0 ;  /* 0x000000c0d9637836 */ /* 0x040fe20000000000 */
[----:B------:R1:W2:Y:S01]  /*1c140*/  SHFL.IDX PT, R2, R87, RZ, 0x181f ;  /* 0x00181fff57027589 */ /* 0x0002a200000e0000 */
[C---:B------:R-:W-:Y:S01]  /*1c150*/  VIADD R101, R217.reuse, 0x80 ;  /* 0x00000080d9657836 */ /* 0x040fe20000000000 */
[----:B------:R-:W-:Y:S01]  /*1c160*/  SHF.R.S32.HI R91, RZ, 0x1f, R91 ;  /* 0x0000001fff5b7819 */ /* 0x000fe2000001145b */
[----:B------:R-:W-:Y:S01]  /*1c170*/  VIADD R103, R217, 0x40 ;  /* 0x00000040d9677836 */ /* 0x000fe20000000000 */
[----:B------:R1:W3:Y:S01]  /*1c180*/  SHFL.IDX PT, R3, R88, RZ, 0x181f ;  /* 0x00181fff58037589 */ /* 0x0002e200000e0000 */
[----:B------:R-:W-:-:S02]  /*1c190*/  SHF.R.S32.HI R93, RZ, 0x1f, R93 ;  /* 0x0000001fff5d7819 */ /* 0x000fc4000001145d */
[----:B------:R-:W-:Y:S02]  /*1c1a0*/  SHF.R.S32.HI R95, RZ, 0x1f, R95 ;  /* 0x0000001fff5f7819 */ /* 0x000fe4000001145f */
[----:B------:R-:W-:Y:S02]  /*1c1b0*/  SHF.R.S32.HI R97, RZ, 0x1f, R97 ;  /* 0x0000001fff617819 */ /* 0x000fe40000011461 */
[----:B------:R-:W-:Y:S02]  /*1c1c0*/  SHF.R.S32.HI R99, RZ, 0x1f, R99 ;  /* 0x0000001fff637819 */ /* 0x000fe40000011463 */
[----:B------:R-:W-:Y:S02]  /*1c1d0*/  SHF.R.S32.HI R101, RZ, 0x1f, R101 ;  /* 0x0000001fff657819 */ /* 0x000fe40000011465 */
[----:B------:R-:W-:Y:S01]  /*1c1e0*/  SHF.R.S32.HI R103, RZ, 0x1f, R103 ;  /* 0x0000001fff677819 */ /* 0x000fe20000011467 */
[----:B-1----:R-:W-:Y:S06]  /*1c1f0*/  @P1 BRA `(.L_x_3532) ;  /* 0x00000000007c1947 */ /* 0x002fec0003800000 */
        /* <DEDUP_REMOVED lines=31> */
.L_x_3532:
[----:B------:R-:W-:Y:S05]  /*1c3f0*/  BSYNC B1 ;  /* 0x0000000000017941 */ /* 0x000fea0003800000 */
.L_x_3531:
[----:B--2-4-:R-:W-:Y:S01]  /*1c400*/  VIADD R2, R208, 0x20 ;  /* 0x00000020d0027836 */ /* 0x014fe20000000000 */
[----:B-----5:R1:W2:Y:S04]  /*1c410*/  SHFL.IDX PT, R5, R88, 0x1, 0x181f ;  /* 0x00381f0058057f89 */ /* 0x0202a800000e0000 */
[----:B------:R-:W-:Y:S01]  /*1c420*/  ISETP.GE.AND P0, PT, R2, R89, PT ;  /* 0x000000590200720c */ /* 0x000fe20003f06270 */
[----:B------:R1:W4:-:S12]  /*1c430*/  SHFL.IDX PT, R4, R87, 0x1, 0x181f ;  /* 0x00381f0057047f89 */ /* 0x00031800000e0000 */
[----:B-1----:R-:W-:Y:S05]  /*1c440*/  @P0 BRA `(.L_x_3533) ;  /* 0x0000001000580947 */ /* 0x002fea0003800000 */
[-C--:B------:R-:W-:Y:S02]  /*1c450*/  ISETP.GE.AND P5, PT, R102, R0.reuse, PT ;  /* 0x000000006600720c */ /* 0x080fe40003fa6270 */
[-C--:B------:R-:W-:Y:S02]  /*1c460*/  ISETP.GE.AND P6, PT, R217, R0.reuse, PT ;  /* 0x00000000d900720c */ /* 0x080fe40003fc6270 */
[-C--:B------:R-:W-:Y:S02]  /*1c470*/  ISETP.GE.AND P3, PT, R100, R0.reuse, PT ;  /* 0x000000006400720c */ /* 0x080fe40003f66270 */
[-C--:B------:R-:W-:Y:S02]  /*1c480*/  ISETP.GE.AND P2, PT, R98, R0.reuse, PT ;  /* 0x000000006200720c */ /* 0x080fe40003f46270 */
[-C--:B------:R-:W-:Y:S02]  /*1c490*/  ISETP.GE.AND P1, PT, R96, R0.reuse, PT ;  /* 0x000000006000720c */ /* 0x080fe40003f26270 */
[----:B------:R-:W-:-:S03]  /*1c4a0*/  ISETP.GE.AND P0, PT, R94, R0, PT ;  /* 0x000000005e00720c */ /* 0x000fc60003f06270 */
[CC--:B----4-:R-:W-:Y:S02]  /*1c4b0*/  @!P5 LEA R6, P4, R102.reuse, R4.reuse, 0x1 ;  /* 0x000000046606d211 */ /* 0x0d0fe400078808ff */
[----:B--23--:R-:W-:Y:S02]  /*1c4c0*/  @!P6 IMAD.WIDE R2, R217, 0x2, R4 ;  /* 0x00000002d902e825 */ /* 0x00cfe400078e0204 */
[----:B------:R-:W-:Y:S02]  /*1c4d0*/  @!P5 LEA.HI.X R7, R102, R5, R103, 0x1, P4 ;  /* 0x000000056607d211 */ /* 0x000fe400020f0c67 */
[----:B------:R-:W-:Y:S01]  /*1c4e0*/  LOP3.LUT P4, RZ, R24, 0x40, RZ, 0xc0, !PT ;  /* 0x0000004018ff7812 */ /* 0x000fe2000788c0ff */
[----:B------:R1:W-:Y:S01]  /*1c4f0*/  @!P6 ST.E.128 desc[UR50][R2.64], R8 ;  /* 0x000000080200e985 */ /* 0x0003e2000c101d32 */
[----:B------:R-:W-:-:S03]  /*1c500*/  @!P3 LEA R12, P6, R100, R4, 0x1 ;  /* 0x00000004640cb211 */ /* 0x000fc600078c08ff */
[----:B------:R2:W-:Y:S01]  /*1c510*/  @!P5 ST.E.128 desc[UR50][R6.64], R28 ;  /* 0x0000001c0600d985 */ /* 0x0005e2000c101d32 */
[-C--:B------:R-:W-:Y:S02]  /*1c520*/  @!P3 LEA.HI.X R13, R100, R5.reuse, R101, 0x1, P6 ;  /* 0x00000005640db211 */ /* 0x080fe400030f0c65 */
[-C--:B------:R-:W-:Y:S02]  /*1c530*/  @!P2 LEA R14, P5, R98, R4.reuse, 0x1 ;  /* 0x00000004620ea211 */ /* 0x080fe400078a08ff */
[-C--:B------:R-:W-:Y:S01]  /*1c540*/  @!P1 LEA R20, P6, R96, R4.reuse, 0x1 ;  /* 0x0000000460149211 */ /* 0x080fe200078c08ff */
[----:B------:R2:W-:Y:S01]  /*1c550*/  @!P3 ST.E.128 desc[UR50][R12.64], R36 ;  /* 0x000000240c00b985 */ /* 0x0005e2000c101d32 */
[----:B------:R-:W-:Y:S02]  /*1c560*/  @!P0 LEA R32, P3, R94, R4, 0x1 ;  /* 0x000000045e208211 */ /* 0x000fe400078608ff */
[-C--:B------:R-:W-:Y:S02]  /*1c570*/  @!P2 LEA.HI.X R15, R98, R5.reuse, R99, 0x1, P5 ;  /* 0x00000005620fa211 */ /* 0x080fe400028f0c63 */
[----:B------:R-:W-:-:S02]  /*1c580*/  @!P1 LEA.HI.X R21, R96, R5, R97, 0x1, P6 ;  /* 0x0000000560159211 */ /* 0x000fc400030f0c61 */
[----:B------:R-:W-:Y:S01]  /*1c590*/  @!P0 LEA.HI.X R33, R94, R5, R95, 0x1, P3 ;  /* 0x000000055e218211 */ /* 0x000fe200018f0c5f */
[----:B------:R2:W-:Y:S01]  /*1c5a0*/  @!P2 ST.E.128 desc[UR50][R14.64], R44 ;  /* 0x0000002c0e00a985 */ /* 0x0005e2000c101d32 */
[----:B-1----:R-:W-:-:S03]  /*1c5b0*/  @P4 LEA R2, P5, R92, R4, 0x1 ;  /* 0x000000045c024211 */ /* 0x002fc600078a08ff */
[----:B------:R2:W-:Y:S01]  /*1c5c0*/  @!P1 ST.E.128 desc[UR50][R20.64], R52 ;  /* 0x0000003414009985 */ /* 0x0005e2000c101d32 */
[----:B------:R-:W-:-:S03]  /*1c5d0*/  @P4 LEA.HI.X R3, R92, R5, R93, 0x1, P5 ;  /* 0x000000055c034211 */ /* 0x000fc600028f0c5d */
[----:B------:R2:W-:Y:S01]  /*1c5e0*/  @!P0 ST.E.128 desc[UR50][R32.64], R60 ;  /* 0x0000003c20008985 */ /* 0x0005e2000c101d32 */
[----:B------:R-:W-:-:S03]  /*1c5f0*/  LOP3.LUT P0, RZ, R86, 0x80, RZ, 0xc0, !PT ;  /* 0x0000008056ff7812 */ /* 0x000fc6000780c0ff */
[----:B------:R2:W-:Y:S10]  /*1c600*/  @P4 ST.E.128 desc[UR50][R2.64], R68 ;  /* 0x0000004402004985 */ /* 0x0005f4000c101d32 */
[----:B------:R-:W-:Y:S05]  /*1c610*/  @!P0 BRA `(.L_x_3533) ;  /* 0x0000000c00e48947 */ /* 0x000fea0003800000 */
[----:B--2---:R-:W-:-:S04]  /*1c620*/  LEA R2, P0, R90, R4, 0x1 ;  /* 0x000000045a027211 */ /* 0x004fc800078008ff */
[----:B------:R-:W-:-:S05]  /*1c630*/  LEA.HI.X R3, R90, R5, R91, 0x1, P0 ;  /* 0x000000055a037211 */ /* 0x000fca00000f0c5b */
[----:B------:R1:W-:Y:S01]  /*1c640*/  ST.E.128 desc[UR50][R2.64], R76 ;  /* 0x0000004c02007985 */ /* 0x0003e2000c101d32 */
[----:B------:R-:W-:Y:S05]  /*1c650*/  BRA `(.L_x_3533) ;  /* 0x0000000c00d47947 */ /* 0x000fea0003800000 */
.L_x_3528:
[----:B------:R-:W2:Y:S01]  /*1c660*/  LDL R8, [R1+0x54] ;  /* 0x0000540001087983 */ /* 0x000ea20000100800 */
[----:B------:R-:W-:Y:S01]  /*1c670*/  ULDC.64 UR4, c[0x0][0xd00] ;  /* 0x0003400000047ab9 */ /* 0x000fe20000000a00 */
[----:B------:R-:W2:Y:S01]  /*1c680*/  LDC.64 R2, c[0x0][0xd00] ;  /* 0x00034000ff027b82 */ /* 0x000ea20000000a00 */
[----:B------:R-:W-:Y:S01]  /*1c690*/  ISETP.NE.U32.AND P0, PT, RZ, UR4, PT ;  /* 0x00000004ff007c0c */ /* 0x000fe2000bf05070 */
[----:B------:R-:W-:-:S03]  /*1c6a0*/  IMAD.MOV.U32 R6, RZ, RZ, RZ ;  /* 0x000000ffff067224 */ /* 0x000fc600078e00ff */
[----:B------:R-:W-:Y:S01]  /*1c6b0*/  ISETP.NE.AND.EX P0, PT, RZ, UR5, PT, P0 ;  /* 0x00000005ff007c0c */ /* 0x000fe2000bf05300 */
[----:B------:R-:W-:Y:S02]  /*1c6c0*/  ULDC.64 UR4, c[0x0][0xd08] ;  /* 0x0003420000047ab9 */ /* 0x000fe40000000a00 */
[----:B------:R-:W-:Y:S01]  /*1c6d0*/  ISETP.NE.U32.AND P1, PT, RZ, UR4, PT ;  /* 0x00000004ff007c0c */ /* 0x000fe2000bf25070 */
[----:B-1----:R-:W1:Y:S01]  /*1c6e0*/  S2R R24, SR_TID.X ;  /* 0x0000000000187919 */ /* 0x002e620000002100 */
[----:B------:R-:W3:Y:S02]  /*1c6f0*/  LDC R29, c[0x0][0xce8] ;  /* 0x00033a00ff1d7b82 */ /* 0x000ee40000000800 */
[----:B------:R-:W-:-:S13]  /*1c700*/  ISETP.NE.AND.EX P1, PT, RZ, UR5, PT, P1 ;  /* 0x00000005ff007c0c */ /* 0x000fda000bf25310 */
[----:B------:R-:W4:Y:S01]  /*1c710*/  @P1 LDC.64 R4, c[0x0][0xd08] ;  /* 0x00034200ff041b82 */ /* 0x000f220000000a00 */
[----:B------:R-:W-:Y:S02]  /*1c720*/  ULDC UR4, c[0x0][0xb88] ;  /* 0x0002e20000047ab9 */ /* 0x000fe40000000800 */
[----:B------:R-:W-:Y:S02]  /*1c730*/  IMAD.U32 R0, RZ, RZ, UR4 ;  /* 0x00000004ff007e24 */ /* 0x000fe4000f8e00ff */
[----:B--2---:R-:W-:-:S04]  /*1c740*/  IMAD.WIDE R2, R8, 0x4, R2 ;  /* 0x0000000408027825 */ /* 0x004fc800078e0202 */
[----:B----4-:R-:W-:Y:S01]  /*1c750*/  @P1 IMAD.WIDE R4, R8, 0x4, R4 ;  /* 0x0000000408041825 */ /* 0x010fe200078e0204 */
[----:B------:R2:W5:Y:S03]  /*1c760*/  @P0 LDG.E R6, desc[UR50][R2.64] ;  /* 0x0000003202060981 */ /* 0x000566000c1e1900 */
[----:B-1----:R-:W-:Y:S01]  /*1c770*/  VIADD R24, R24, 0xffffff80 ;  /* 0xffffff8018187836 */ /* 0x002fe20000000000 */
[----:B------:R2:W5:Y:S01]  /*1c780*/  @P1 LDG.E R0, desc[UR50][R4.64] ;  /* 0x0000003204001981 */ /* 0x000562000c1e1900 */
[----:B------:R-:W-:-:S03]  /*1c790*/  SHF.R.S32.HI R7, RZ, 0x1f, R8 ;  /* 0x0000001fff077819 */ /* 0x000fc60000011408 */
[----:B------:R-:W-:Y:S01]  /*1c7a0*/  ISETP.GE.AND P2, PT, R24, 0x40, PT ;  /* 0x000000401800780c */ /* 0x000fe20003f46270 */
[----:B---3--:R-:W-:-:S12]  /*1c7b0*/  @P1 BRA `(.L_x_3534) ;  /* 0x0000000000101947 */ /* 0x008fd80003800000 */
[----:B------:R-:W-:Y:S05]  /*1c7c0*/  @!P0 BRA `(.L_x_3534) ;  /* 0x00000000000c8947 */ /* 0x000fea0003800000 */
[----:B--2---:R-:W2:Y:S04]  /*1c7d0*/  LDG.E R5, desc[UR50][R2.64] ;  /* 0x0000003202057981 */ /* 0x004ea8000c1e1900 */
[----:B-----5:R-:W2:Y:S02]  /*1c7e0*/  LDG.E R0, desc[UR50][R2.64+0x4] ;  /* 0x0000043202007981 */ /* 0x020ea4000c1e1900 */
[----:B--2---:R-:W-:-:S07]  /*1c7f0*/  IMAD.IADD R0, R0, 0x1, -R5 ;  /* 0x0000000100007824 */ /* 0x004fce00078e0a05 */
.L_x_3534:
[----:B------:R-:W3:Y:S01]  /*1c800*/  LDL R14, [R1+0x50] ;  /* 0x00005000010e7983 */ /* 0x000ee20000100800 */
[----:B------:R-:W-:Y:S01]  /*1c810*/  BSSY B1, `(.L_x_3535) ;  /* 0x000002d000017945 */ /* 0x000fe20003800000 */
[----:B------:R-:W-:Y:S02]  /*1c820*/  SEL R13, R8, RZ, !P0 ;  /* 0x000000ff080d7207 */ /* 0x000fe40004000000 */
[----:B------:R-:W-:Y:S02]  /*1c830*/  SEL R12, R7, RZ, !P0 ;  /* 0x000000ff070c7207 */ /* 0x000fe40004000000 */
[----:B-----5:R-:W-:Y:S02]  /*1c840*/  SHF.R.S32.HI R11, RZ, 0x1f, R6 ;  /* 0x0000001fff0b7819 */ /* 0x020fe40000011406 */
[----:B---3--:R-:W-:Y:S01]  /*1c850*/  SHF.R.S32.HI R10, RZ, 0x1f, R14 ;  /* 0x0000001fff0a7819 */ /* 0x008fe2000001140e */
[----:B------:R-:W-:Y:S06]  /*1c860*/  @P2 BRA `(.L_x_3536) ;  /* 0x00000000009c2947 */ /* 0x000fec0003800000 */
[----:B--2---:R-:W1:Y:S01]  /*1c870*/  S2R R3, SR_TID.X ;  /* 0x0000000000037919 */ /* 0x004e620000002100 */
[----:B------:R-:W2:Y:S02]  /*1c880*/  LDC R9, c[0x0][0xce8] ;  /* 0x00033a00ff097b82 */ /* 0x000ea40000000800 */
[----:B--2---:R-:W-:Y:S01]  /*1c890*/  IMAD R2, R0, R9, RZ ;  /* 0x0000000900027224 */ /* 0x004fe200078e02ff */
[----:B-1----:R-:W-:-:S04]  /*1c8a0*/  IADD3 R8, R208, -0x80, R3 ;  /* 0xffffff80d0087810 */ /* 0x002fc80007ffe003 */
        /* <DEDUP_REMOVED lines=9> */
[----:B------:R-:W1:Y:S01]  /*1c940*/  @P0 LDC R15, c[0x0][0xcec] ;  /* 0x00033b00ff0f0b82 */ /* 0x000e620000000800 */
[----:B------:R-:W-:Y:S01]  /*1c950*/  IMAD R7, R14, UR5, R7 ;  /* 0x000000050e077c24 */ /* 0x000fe2000f8e0207 */
[----:B------:R-:W-:-:S03]  /*1c960*/  ULDC.64 UR4, c[0x0][0xc98] ;  /* 0x0003260000047ab9 */ /* 0x000fc60000000a00 */
[----:B------:R-:W-:-:S03]  /*1c970*/  IMAD.IADD R3, R3, 0x1, R7 ;  /* 0x0000000103037824 */ /* 0x000fc600078e0207 */
[----:B------:R-:W2:Y:S01]  /*1c980*/  @P0 LDC R21, c[0x0][0xcf0] ;  /* 0x00033c00ff150b82 */ /* 0x000ea20000000800 */
[----:B------:R-:W-:-:S04]  /*1c990*/  IMAD.WIDE.U32 R2, R13, UR4, R2 ;  /* 0x000000040d027c25 */ /* 0x000fc8000f8e0002 */
[----:B-1----:R-:W-:-:S05]  /*1c9a0*/  @P0 IMAD.HI.U32 R4, R8, R15, RZ ;  /* 0x0000000f08040227 */ /* 0x002fca00078e00ff */
[----:B--2---:R-:W-:Y:S01]  /*1c9b0*/  @P0 SHF.R.U32.HI R5, RZ, R21, R4 ;  /* 0x00000015ff050219 */ /* 0x004fe20000011604 */
[----:B------:R-:W-:-:S03]  /*1c9c0*/  IMAD R4, R12, UR4, RZ ;  /* 0x000000040c047c24 */ /* 0x000fc6000f8e02ff */
[----:B------:R-:W-:Y:S01]  /*1c9d0*/  IADD3 R2, P0, R5, R2, RZ ;  /* 0x0000000205027210 */ /* 0x000fe20007f1e0ff */
[----:B------:R-:W-:-:S04]  /*1c9e0*/  IMAD.MOV R7, RZ, RZ, -R5 ;  /* 0x000000ffff077224 */ /* 0x000fc800078e0a05 */
[----:B------:R-:W-:Y:S01]  /*1c9f0*/  IMAD R7, R9, R7, R8 ;  /* 0x0000000709077224 */ /* 0x000fe200078e0208 */
[----:B------:R-:W-:Y:S01]  /*1ca00*/  SHF.R.S32.HI R9, RZ, 0x1f, R5 ;  /* 0x0000001fff097819 */ /* 0x000fe20000011405 */
[----:B------:R-:W-:Y:S01]  /*1ca10*/  IMAD R8, R13, UR5, R4 ;  /* 0x000000050d087c24 */ /* 0x000fe2000f8e0204 */
[----:B------:R-:W-:Y:S02]  /*1ca20*/  ULDC.64 UR4, c[0x0][0xc88] ;  /* 0x0003220000047ab9 */ /* 0x000fe40000000a00 */
        /* <DEDUP_REMOVED lines=11> */
.L_x_3536:
[----:B------:R-:W-:Y:S05]  /*1cae0*/  BSYNC B1 ;  /* 0x0000000000017941 */ /* 0x000fea0003800000 */
.L_x_3535:
[----:B------:R-:W-:Y:S01]  /*1caf0*/  ISETP.NE.AND P0, PT, R29, 0x1, PT ;  /* 0x000000011d00780c */ /* 0x000fe20003f05270 */
[----:B------:R-:W-:Y:S01]  /*1cb00*/  ULDC.64 UR4, c[0x0][0xba0] ;  /* 0x0002e80000047ab9 */ /* 0x000fe20000000a00 */
[----:B------:R-:W3:Y:S01]  /*1cb10*/  LDC R20, c[0x0][0xbc8] ;  /* 0x0002f200ff147b82 */ /* 0x000ee20000000800 */
[----:B-12---:R-:W-:Y:S01]  /*1cb20*/  IMAD R5, R11, UR4, RZ ;  /* 0x000000040b057c24 */ /* 0x006fe2000f8e02ff */
[----:B------:R-:W-:Y:S01]  /*1cb30*/  SHF.R.S32.HI R7, RZ, 0x1f, R24 ;  /* 0x0000001fff077819 */ /* 0x000fe20000011418 */
[C---:B------:R-:W-:Y:S01]  /*1cb40*/  IMAD.WIDE.U32 R2, R6.reuse, UR4, RZ ;  /* 0x0000000406027c25 */ /* 0x040fe2000f8e00ff */
[----:B------:R-:W-:Y:S02]  /*1cb50*/  BSSY B1, `(.L_x_3537) ;  /* 0x0000081000017945 */ /* 0x000fe40003800000 */
[----:B------:R-:W-:Y:S01]  /*1cb60*/  LEA.HI R7, R7, R24, RZ, 0x3 ;  /* 0x0000001807077211 */ /* 0x000fe200078f18ff */
[----:B------:R-:W-:Y:S01]  /*1cb70*/  IMAD R5, R6, UR5, R5 ;  /* 0x0000000506057c24 */ /* 0x000fe2000f8e0205 */
[----:B------:R-:W-:Y:S01]  /*1cb80*/  ULDC.64 UR4, c[0x0][0xbe8] ;  /* 0x0002fa0000047ab9 */ /* 0x000fe20000000a00 */
[----:B------:R-:W-:Y:S01]  /*1cb90*/  VIADD R42, R217, 0x40 ;  /* 0x00000040d92a7836 */ /* 0x000fe20000000000 */
[----:B------:R-:W-:Y:S01]  /*1cba0*/  LOP3.LUT R7, R7, 0xfffffff8, RZ, 0xc0, !PT ;  /* 0xfffffff807077812 */ /* 0x000fe200078ec0ff */
[----:B------:R-:W-:Y:S01]  /*1cbb0*/  IMAD.IADD R3, R3, 0x1, R5 ;  /* 0x0000000103037824 */ /* 0x000fe200078e0205 */
[----:B------:R-:W1:Y:S01]  /*1cbc0*/  @P0 LDC R9, c[0x0][0xcec] ;  /* 0x00033b00ff090b82 */ /* 0x000e620000000800 */
[----:B------:R-:W-:-:S02]  /*1cbd0*/  IMAD R4, R10, UR4, RZ ;  /* 0x000000040a047c24 */ /* 0x000fc4000f8e02ff */
[----:B------:R-:W-:-:S04]  /*1cbe0*/  IMAD.WIDE.U32 R2, R14, UR4, R2 ;  /* 0x000000040e027c25 */ /* 0x000fc8000f8e0002 */
[----:B------:R-:W-:Y:S01]  /*1cbf0*/  IMAD R5, R14, UR5, R4 ;  /* 0x000000050e057c24 */ /* 0x000fe2000f8e0204 */
[----:B------:R-:W-:Y:S01]  /*1cc00*/  SHF.R.S32.HI R14, RZ, 0x1f, R24 ;  /* 0x0000001fff0e7819 */ /* 0x000fe20000011418 */
[----:B------:R-:W2:Y:S01]  /*1cc10*/  @P0 LDC R11, c[0x0][0xcf0] ;  /* 0x00033c00ff0b0b82 */ /* 0x000ea20000000800 */
[----:B------:R-:W-:Y:S01]  /*1cc20*/  IMAD.IADD R7, R24, 0x1, -R7 ;  /* 0x0000000118077824 */ /* 0x000fe200078e0a07 */
[----:B------:R-:W-:Y:S01]  /*1cc30*/  ULDC.64 UR4, c[0x0][0xbf0] ;  /* 0x0002fc0000047ab9 */ /* 0x000fe20000000a00 */
[----:B------:R-:W-:Y:S01]  /*1cc40*/  LEA.HI R14, R14, R24, RZ, 0x3 ;  /* 0x000000180e0e7211 */ /* 0x000fe200078f18ff */
[----:B------:R-:W-:Y:S01]  /*1cc50*/  IMAD.IADD R3, R3, 0x1, R5 ;  /* 0x0000000103037824 */ /* 0x000fe200078e0205 */
[-C--:B---3--:R-:W-:Y:S01]  /*1cc60*/  ISETP.GE.AND P1, PT, R42, R20.reuse, PT ;  /* 0x000000142a00720c */ /* 0x088fe20003f26270 */
[----:B------:R-:W-:Y:S01]  /*1cc70*/  IMAD R4, R12, UR4, RZ ;  /* 0x000000040c047c24 */ /* 0x000fe2000f8e02ff */
[----:B------:R-:W-:Y:S01]  /*1cc80*/  SHF.R.S32.HI R14, RZ, 0x3, R14 ;  /* 0x00000003ff0e7819 */ /* 0x000fe2000001140e */
[C---:B------:R-:W-:Y:S01]  /*1cc90*/  VIADD R40, R217.reuse, 0x80 ;  /* 0x00000080d9287836 */ /* 0x040fe20000000000 */
[----:B------:R-:W-:Y:S01]  /*1cca0*/  ISETP.GE.AND P2, PT, R217, R20, PT ;  /* 0x00000014d900720c */ /* 0x000fe20003f46270 */
[----:B------:R-:W-:Y:S01]  /*1ccb0*/  IMAD R5, R13, UR5, R4 ;  /* 0x000000050d057c24 */ /* 0x000fe2000f8e0204 */
[----:B------:R-:W-:Y:S01]  /*1ccc0*/  SEL R8, RZ, 0xffffffff, P1 ;  /* 0xffffffffff087807 */ /* 0x000fe20000800000 */
[----:B------:R-:W-:-:S02]  /*1ccd0*/  IMAD R7, R7, 0x20, R14 ;  /* 0x0000002007077824 */ /* 0x000fc400078e020e */
[----:B------:R-:W-:Y:S01]  /*1cce0*/  IMAD.WIDE.U32 R2, R13, UR4, R2 ;  /* 0x000000040d027c25 */ /* 0x000fe2000f8e0002 */
[----:B------:R-:W-:-:S03]  /*1ccf0*/  ULDC.64 UR4, c[0x0][0xbe0] ;  /* 0x0002f80000047ab9 */ /* 0x000fc60000000a00 */
[----:B------:R-:W-:Y:S01]  /*1cd00*/  IMAD.IADD R6, R208, 0x1, R7 ;  /* 0x00000001d0067824 */ /* 0x000fe200078e0207 */
[----:B------:R-:W-:Y:S01]  /*1cd10*/  SEL R7, RZ, 0x1, P2 ;  /* 0x00000001ff077807 */ /* 0x000fe20001000000 */
[----:B------:R-:W-:Y:S01]  /*1cd20*/  IMAD.IADD R3, R3, 0x1, R5 ;  /* 0x0000000103037824 */ /* 0x000fe200078e0205 */
[----:B------:R-:W-:Y:S01]  /*1cd30*/  ISETP.GE.AND P2, PT, R40, R20, PT ;  /* 0x000000142800720c */ /* 0x000fe20003f46270 */
[----:B-1----:R-:W-:-:S03]  /*1cd40*/  @P0 IMAD.HI.U32 R4, R6, R9, RZ ;  /* 0x0000000906040227 */ /* 0x002fc600078e00ff */
[----:B------:R-:W-:Y:S01]  /*1cd50*/  SEL R9, RZ, 0xffffffff, P2 ;  /* 0xffffffffff097807 */ /* 0x000fe20001000000 */
[----:B------:R-:W-:Y:S01]  /*1cd60*/  IMAD.MOV.U32 R5, RZ, RZ, R6 ;  /* 0x000000ffff057224 */ /* 0x000fe200078e0006 */
[----:B--2---:R-:W-:Y:S01]  /*1cd70*/  @P0 SHF.R.U32.HI R5, RZ, R11, R4 ;  /* 0x0000000bff050219 */ /* 0x004fe20000011604 */
[C---:B------:R-:W-:Y:S02]  /*1cd80*/  VIADD R38, R217.reuse, 0xc0 ;  /* 0x000000c0d9267836 */ /* 0x040fe40000000000 */
[----:B------:R-:W-:Y:S01]  /*1cd90*/  IMAD.SHL.U32 R8, R8, 0x2, RZ ;  /* 0x0000000208087824 */ /* 0x000fe200078e00ff */
[----:B------:R-:W-:Y:S01]  /*1cda0*/  SHF.R.S32.HI R4, RZ, 0x1f, R5 ;  /* 0x0000001fff047819 */ /* 0x000fe20000011405 */
[----:B------:R-:W-:Y:S01]  /*1cdb0*/  VIADD R36, R217, 0x100 ;  /* 0x00000100d9247836 */ /* 0x000fe20000000000 */
[-C--:B------:R-:W-:Y:S01]  /*1cdc0*/  ISETP.GE.AND P1, PT, R38, R20.reuse, PT ;  /* 0x000000142600720c */ /* 0x080fe20003f26270 */
[----:B------:R-:W-:Y:S01]  /*1cdd0*/  IMAD.SHL.U32 R9, R9, 0x4, RZ ;  /* 0x0000000409097824 */ /* 0x000fe200078e00ff */
[----:B------:R-:W-:Y:S01]  /*1cde0*/  LOP3.LUT R8, R8, 0x2, R7, 0xe2, !PT ;  /* 0x0000000208087812 */ /* 0x000fe200078ee207 */
[----:B------:R-:W-:Y:S01]  /*1cdf0*/  IMAD.MOV R7, RZ, RZ, -R5 ;  /* 0x000000ffff077224 */ /* 0x000fe200078e0a05 */
[----:B------:R-:W-:Y:S01]  /*1ce00*/  SEL R10, RZ, 0xffffffff, P1 ;  /* 0xffffffffff0a7807 */ /* 0x000fe20000800000 */
[----:B------:R-:W-:Y:S01]  /*1ce10*/  IMAD R4, R4, UR4, RZ ;  /* 0x0000000404047c24 */ /* 0x000fe2000f8e02ff */
[----:B------:R-:W-:Y:S01]  /*1ce20*/  ISETP.GE.AND P0, PT, R36, R20, PT ;  /* 0x000000142400720c */ /* 0x000fe20003f06270 */
[----:B------:R-:W-:Y:S01]  /*1ce30*/  IMAD R7, R29, R7, R6 ;  /* 0x000000071d077224 */ /* 0x000fe200078e0206 */
[----:B------:R-:W-:Y:S01]  /*1ce40*/  LOP3.LUT R8, R9, 0x4, R8, 0xe2, !PT ;  /* 0x0000000409087812 */ /* 0x000fe200078ee208 */
[----:B------:R-:W-:-:S02]  /*1ce50*/  VIADD R34, R217, 0x140 ;  /* 0x00000140d9227836 */ /* 0x000fc40000000000 */
[C---:B------:R-:W-:Y:S01]  /*1ce60*/  IMAD R9, R5.reuse, UR5, R4 ;  /* 0x0000000505097c24 */ /* 0x040fe2000f8e0204 */
[----:B------:R-:W-:Y:S01]  /*1ce70*/  SEL R4, RZ, 0xffffffff, P0 ;  /* 0xffffffffff047807 */ /* 0x000fe20000000000 */
[----:B------:R-:W-:Y:S01]  /*1ce80*/  IMAD R31, R0, R29, RZ ;  /* 0x0000001d001f7224 */ /* 0x000fe200078e02ff */
[----:B------:R-:W-:Y:S01]  /*1ce90*/  SHF.R.S32.HI R0, RZ, 0x1f, R7 ;  /* 0x0000001fff007819 */ /* 0x000fe20000011407 */
[----:B------:R-:W-:Y:S01]  /*1cea0*/  IMAD.SHL.U32 R11, R10, 0x8, RZ ;  /* 0x000000080a0b7824 */ /* 0x000fe200078e00ff */
[----:B------:R-:W-:Y:S01]  /*1ceb0*/  ISETP.GE.AND P0, PT, R34, R20, PT ;  /* 0x000000142200720c */ /* 0x000fe20003f06270 */
[----:B------:R-:W-:Y:S01]  /*1cec0*/  IMAD.WIDE.U32 R2, R5, UR4, R2 ;  /* 0x0000000405027c25 */ /* 0x000fe2000f8e0002 */
[----:B------:R-:W-:Y:S02]  /*1ced0*/  ULDC.64 UR4, c[0x0][0xbd8] ;  /* 0x0002f60000047ab9 */ /* 0x000fe40000000a00 */
[----:B------:R-:W-:Y:S01]  /*1cee0*/  LOP3.LUT R8, R11, 0x8, R8, 0xe2, !PT ;  /* 0x000000080b087812 */ /* 0x000fe200078ee208 */
[----:B------:R-:W-:-:S02]  /*1cef0*/  VIADD R32, R217, 0x180 ;  /* 0x00000180d9207836 */ /* 0x000fc40000000000 */
[----:B------:R-:W-:Y:S01]  /*1cf00*/  IMAD.SHL.U32 R5, R4, 0x10, RZ ;  /* 0x0000001004057824 */ /* 0x000fe200078e00ff */
[----:B------:R-:W-:Y:S01]  /*1cf10*/  SEL R4, RZ, 0xffffffff, P0 ;  /* 0xffffffffff047807 */ /* 0x000fe20000000000 */
[----:B------:R-:W-:Y:S01]  /*1cf20*/  IMAD.IADD R3, R3, 0x1, R9 ;  /* 0x0000000103037824 */ /* 0x000fe200078e0209 */
[----:B------:R-:W-:Y:S01]  /*1cf30*/  ISETP.GE.AND P0, PT, R32, R20, PT ;  /* 0x000000142000720c */ /* 0x000fe20003f06270 */
[----:B------:R-:W-:Y:S01]  /*1cf40*/  IMAD R0, R0, UR4, RZ ;  /* 0x0000000400007c24 */ /* 0x000fe2000f8e02ff */
[----:B------:R-:W-:Y:S01]  /*1cf50*/  LOP3.LUT R8, R5, 0x10, R8, 0xe2, !PT ;  /* 0x0000001005087812 */ /* 0x000fe200078ee208 */
        /* <DEDUP_REMOVED lines=11> */
[C---:B------:R-:W-:Y:S01]  /*1d010*/  VIADD R30, R217.reuse, 0x1c0 ;  /* 0x000001c0d91e7836 */ /* 0x040fe20000000000 */
[----:B------:R-:W-:Y:S01]  /*1d020*/  ISETP.GE.AND P2, PT, R28, R20, PT ;  /* 0x000000141c00720c */ /* 0x000fe20003f46270 */
[C---:B------:R-:W-:Y:S01]  /*1d030*/  VIADD R33, R217.reuse, 0x180 ;  /* 0x00000180d9217836 */ /* 0x040fe20000000000 */
[----:B------:R-:W-:Y:S01]  /*1d040*/  LEA.HI.X R15, R2, UR5, R3, 0x1, P1 ;  /* 0x00000005020f7c11 */ /* 0x000fe200088f0c03 */
[C---:B------:R-:W-:Y:S01]  /*1d050*/  VIADD R35, R217.reuse, 0x140 ;  /* 0x00000140d9237836 */ /* 0x040fe20000000000 */
        /* <DEDUP_REMOVED lines=48> */
.L_x_3538:
[----:B------:R-:W-:Y:S05]  /*1d360*/  BSYNC B1 ;  /* 0x0000000000017941 */ /* 0x000fea0003800000 */
.L_x_3537:
[----:B------:R-:W-:Y:S01]  /*1d370*/  VIADD R0, R208, 0x20 ;  /* 0x00000020d0007836 */ /* 0x000fe20000000000 */
[----:B---34-:R1:W3:Y:S04]  /*1d380*/  SHFL.IDX PT, R5, R15, 0x1, 0x181f ;  /* 0x00381f000f057f89 */ /* 0x0182e800000e0000 */
[----:B------:R-:W-:Y:S01]  /*1d390*/  ISETP.GE.AND P0, PT, R0, R31, PT ;  /* 0x0000001f0000720c */ /* 0x000fe20003f06270 */
[----:B--2---:R1:W2:-:S12]  /*1d3a0*/  SHFL.IDX PT, R4, R14, 0x1, 0x181f ;  /* 0x00381f000e047f89 */ /* 0x00429800000e0000 */
[----:B-1----:R-:W-:Y:S05]  /*1d3b0*/  @P0 BRA `(.L_x_3533) ;  /* 0x00000000007c0947 */ /* 0x002fea0003800000 */
        /* <DEDUP_REMOVED lines=19> */
[-C--:B-1----:R-:W-:Y:S02]  /*1d4f0*/  @!P1 LEA R2, P5, R34, R4.reuse, 0x1 ;  /* 0x0000000422029211 */ /* 0x082fe400078a08ff */
        /* <DEDUP_REMOVED lines=11> */
.L_x_3533:
[----:B------:R-:W-:Y:S05]  /*1d5b0*/  BSYNC B0 ;  /* 0x0000000000007941 */ /* 0x000fea0003800000 */
.L_x_3527:
[----:B------:R-:W-:Y:S02]  /*1d5c0*/  ULDC UR4, c[0x0][0xd3c] ;  /* 0x00034f0000047ab9 */ /* 0x000fe40000000800 */
[----:B------:R-:W-:-:S13]  /*1d5d0*/  ISETP.GE.AND P0, PT, R27, UR4, PT ;  /* 0x000000041b007c0c */ /* 0x000fda000bf06270 */
[----:B------:R-:W-:Y:S05]  /*1d5e0*/  @!P0 BRA `(.L_x_3539) ;  /* 0xfffffe4000008947 */ /* 0x000fea000383ffff */
[----:B------:R-:W-:Y:S05]  /*1d5f0*/  BRA `(.L_x_3328) ;  /* 0x0000008800e07947 */ /* 0x000fea0003800000 */
.L_x_3326:
        /* <DEDUP_REMOVED lines=16> */
.L_x_3540:
        /* <DEDUP_REMOVED lines=41> */
.L_x_3546:
        /* <DEDUP_REMOVED lines=12> */
.L_x_3545:
[----:B------:R-:W-:Y:S05]  /*1da50*/  BSYNC B0 ;  /* 0x0000000000007941 */ /* 0x000fea0003800000 */
.L_x_3544:
        /* <DEDUP_REMOVED lines=20> */
.L_x_3542:
        /* <DEDUP_REMOVED lines=20> */
.L_x_3547:
        /* <DEDUP_REMOVED lines=59> */
.L_x_3543:
[----:B------:R-:W-:Y:S02]  /*1e090*/  IMAD.MOV.U32 R17, RZ, RZ, RZ ;  /* 0x000000ffff117224 */ /* 0x000fe400078e00ff */
[----:B------:R-:W-:Y:S02]  /*1e0a0*/  IMAD.U32 R16, RZ, RZ, UR6 ;  /* 0x00000006ff107e24 */ /* 0x000fe4000f8e00ff */
[----:B------:R-:W-:-:S07]  /*1e0b0*/  IMAD.MOV.U32 R18, RZ, RZ, RZ ;  /* 0x000000ffff127224 */ /* 0x000fce00078e00ff */
.L_x_3548:
[----:B------:R-:W-:-:S13]  /*1e0c0*/  ISETP.NE.AND P0, PT, R5, RZ, PT ;  /* 0x000000ff0500720c */ /* 0x000fda0003f05270 */
[----:B------:R-:W0:Y:S01]  /*1e0d0*/  @!P0 S2R R3, SR_CgaCtaId ;  /* 0x0000000000038919 */ /* 0x000e220000008800 */
[----:B------:R-:W-:-:S04]  /*1e0e0*/  @!P0 MOV R2, 0x400 ;  /* 0x0000040000028802 */ /* 0x000fc80000000f00 */
[----:B0-----:R-:W-:-:S05]  /*1e0f0*/  @!P0 LEA R2, R3, R2, 0x18 ;  /* 0x0000000203028211 */ /* 0x001fca00078ec0ff */
[----:B------:R0:W-:Y:S01]  /*1e100*/  @!P0 STS.128 [R2+0x388d0], R16 ;  /* 0x0388d01002008388 */ /* 0x0001e20000000c00 */
[----:B------:R-:W-:Y:S06]  /*1e110*/  BAR.ARV 0x5, 0x180 ;  /* 0x0146000000007b1d */ /* 0x000fec0000002000 */
.L_x_3541:
[----:B------:R2:W-:Y:S01]  /*1e120*/  STL [R1+0x24], RZ ;  /* 0x000024ff01007387 */ /* 0x0005e20000100800 */
[----:B------:R-:W-:Y:S01]  /*1e130*/  ULDC UR4, c[0x0][0xd3c] ;  /* 0x00034f0000047ab9 */ /* 0x000fe20000000800 */
[----:B------:R-:W-:Y:S01]  /*1e140*/  IMAD.MOV.U32 R28, RZ, RZ, 0x1 ;  /* 0x00000001ff1c7424 */ /* 0x000fe200078e00ff */
[----:B-1----:R-:W-:Y:S01]  /*1e150*/  ISETP.GE.AND P0, PT, R19, UR4, PT ;  /* 0x0000000413007c0c */ /* 0x002fe2000bf06270 */
[----:B------:R-:W-:-:S12]  /*1e160*/  IMAD.MOV.U32 R25, RZ, RZ, RZ ;  /* 0x000000ffff197224 */ /* 0x000fd800078e00ff */
[----:B--2---:R-:W-:Y:S05]  /*1e170*/  @P0 BRA `(.L_x_3549) ;  /* 0x0000007c00240947 */ /* 0x004fea0003800000 */
[----:B------:R-:W1:Y:S01]  /*1e180*/  S2UR UR5, SR_CgaCtaId ;  /* 0x00000000000579c3 */ /* 0x000e620000008800 */
[----:B------:R2:W-:Y:S01]  /*1e190*/  STL [R1+0x24], RZ ;  /* 0x000024ff01007387 */ /* 0x0005e20000100800 */
[C---:B0-----:R-:W-:Y:S01]  /*1e1a0*/  IMAD.SHL.U32 R2, R0.reuse, 0x8, RZ ;  /* 0x0000000800027824 */ /* 0x041fe200078e00ff */
        /* <DEDUP_REMOVED lines=15> */
[----:B------:R-:W-:Y:S01]  /*1e2a0*/  ULOP3.LUT UR39, UR36, 0x2, URZ, 0xfc, !UPT ;  /* 0x0000000224277892 */ /* 0x000fe2000f8efc3f */
[C---:B------:R-:W-:Y:S01]  /*1e2b0*/  LOP3.LUT R0, R2.reuse, 0x40, RZ, 0xfc, !PT ;  /* 0x0000004002007812 */ /* 0x040fe200078efcff */
[----:B------:R-:W-:Y:S01]  /*1e2c0*/  ULDC UR38, c[0x0][0xc] ;  /* 0x0000030000267ab9 */ /* 0x000fe20000000800 */
[----:B------:R-:W-:-:S02]  /*1e2d0*/  LOP3.LUT R4, R2, 0x80, RZ, 0xfc, !PT ;  /* 0x0000008002047812 */ /* 0x000fc400078efcff */
[C---:B------:R-:W-:Y:S01]  /*1e2e0*/  LOP3.LUT R3, R2.reuse, 0xc0, RZ, 0xfc, !PT ;  /* 0x000000c002037812 */ /* 0x040fe200078efcff */
[----:B-1----:R-:W-:Y:S01]  /*1e2f0*/  ULEA UR4, UR5, UR4, 0x18 ;  /* 0x0000000405047291 */ /* 0x002fe2000f8ec03f */
[C---:B------:R-:W-:Y:S02]  /*1e300*/  LOP3.LUT R0, R2.reuse, 0x100, RZ, 0xfc, !PT ;  /* 0x0000010002007812 */ /* 0x040fe400078efcff */
[C---:B------:R-:W-:Y:S02]  /*1e310*/  LOP3.LUT R4, R2.reuse, 0x140, RZ, 0xfc, !PT ;  /* 0x0000014002047812 */ /* 0x040fe400078efcff */
[C---:B------:R-:W-:Y:S01]  /*1e320*/  LOP3.LUT R3, R2.reuse, 0x180, RZ, 0xfc, !PT ;  /* 0x0000018002037812 */ /* 0x040fe200078efcff */
[----:B------:R-:W-:Y:S01]  /*1e330*/  IMAD.U32 R23, RZ, RZ, UR4 ;  /* 0x00000004ff177e24 */ /* 0x000fe2000f8e00ff */
[----:B------:R-:W-:-:S03]  /*1e340*/  LOP3.LUT R0, R2, 0x1c0, RZ, 0xfc, !PT ;  /* 0x000001c002007812 */ /* 0x000fc600078efcff */
[----:B--2---:R-:W-:-:S07]  /*1e350*/  IMAD R26, R37, 0x2, R23 ;  /* 0x00000002251a7824 */ /* 0x004fce00078e0217 */
.L_x_3678:
[----:B------:R-:W-:Y:S05]  /*1e360*/  YIELD ;  /* 0x0000000000007946 */ /* 0x000fea0003800000 */
[----:B------:R-:W-:Y:S01]  /*1e370*/  ULDC.64 UR4, c[0x0][0xb20] ;  /* 0x0002c80000047ab9 */ /* 0x000fe20000000a00 */
[----:B------:R-:W-:Y:S01]  /*1e380*/  IMAD.MOV.U32 R34, RZ, RZ, RZ ;  /* 0x000000ffff227224 */ /* 0x000fe200078e00ff */
[----:B------:R-:W-:Y:S01]  /*1e390*/  ISETP.NE.U32.AND P0, PT, RZ, UR4, PT ;  /* 0x00000004ff007c0c */ /* 0x000fe2000bf05070 */
[----:B------:R-:W0:Y:S01]  /*1e3a0*/  LDC.64 R4, c[0x0][0xaf8] ;  /* 0x0002be00ff047b82 */ /* 0x000e220000000a00 */
[----:B------:R-:W-:Y:S01]  /*1e3b0*/  IMAD.MOV.U32 R8, RZ, RZ, RZ ;  /* 0x000000ffff087224 */ /* 0x000fe200078e00ff */
[----:B------:R-:W-:Y:S01]  /*1e3c0*/  ULDC.64 UR6, c[0x0][0xb08] ;  /* 0x0002c20000067ab9 */ /* 0x000fe20000000a00 */
[----:B------:R-:W-:Y:S01]  /*1e3d0*/  ISETP.NE.AND.EX P0, PT, RZ, UR5, PT, P0 ;  /* 0x00000005ff007c0c */ /* 0x000fe2000bf05300 */
[----:B------:R-:W-:-:S12]  /*1e3e0*/  ULDC.64 UR4, c[0x0][0xb10] ;  /* 0x0002c40000047ab9 */ /* 0x000fd80000000a00 */
[----:B-1----:R-:W1:Y:S02]  /*1e3f0*/  @P0 LDC.64 R2, c[0x0][0xb20] ;  /* 0x0002c800ff020b82 */ /* 0x002e640000000a00 */
[----:B-1----:R-:W-:-:S05]  /*1e400*/  @P0 IMAD.WIDE R2, R19, 0x4, R2 ;  /* 0x0000000413020825 */ /* 0x002fca00078e0202 */
[----:B------:R1:W5:Y:S01]  /*1e410*/  @P0 LDG.E R34, desc[UR50][R2.64] ;  /* 0x0000003202220981 */ /* 0x000362000c1e1900 */
[----:B------:R-:W-:Y:S01]  /*1e420*/  ISETP.NE.U32.AND P0, PT, RZ, UR4, PT ;  /* 0x00000004ff007c0c */ /* 0x000fe2000bf05070 */
[----:B0-----:R-:W-:Y:S01]  /*1e430*/  IMAD.WIDE R4, R19, 0x4, R4 ;  /* 0x0000000413047825 */ /* 0x001fe200078e0204 */
[----:B------:R-:W-:Y:S02]  /*1e440*/  ISETP.NE.U32.AND P1, PT, RZ, UR6, PT ;  /* 0x00000006ff007c0c */ /* 0x000fe4000bf25070 */
[----:B------:R-:W-:Y:S01]  /*1e450*/  ISETP.NE.AND.EX P2, PT, RZ, UR5, PT, P0 ;  /* 0x00000005ff007c0c */ /* 0x000fe2000bf45300 */
[----:B------:R-:W-:Y:S01]  /*1e460*/  ULDC.64 UR4, c[0x0][0xaf8] ;  /* 0x0002be0000047ab9 */ /* 0x000fe20000000a00 */
[----:B------:R-:W-:Y:S01]  /*1e470*/  ISETP.NE.AND.EX P1, PT, RZ, UR7, PT, P1 ;  /* 0x00000007ff007c0c */ /* 0x000fe2000bf25310 */
[----:B------:R-:W-:Y:S01]  /*1e480*/  IMAD.MOV.U32 R0, RZ, RZ, RZ ;  /* 0x000000ffff007224 */ /* 0x000fe200078e00ff */
[----:B------:R-:W-:Y:S01]  /*1e490*/  ISETP.NE.U32.AND P0, PT, RZ, UR4, PT ;  /* 0x00000004ff007c0c */ /* 0x000fe2000bf05070 */
[----:B-1----:R-:W0:Y:S03]  /*1e4a0*/  LDC.64 R2, c[0x0][0xb08] ;  /* 0x0002c200ff027b82 */ /* 0x002e260000000a00 */
[----:B------:R-:W-:-:S05]  /*1e4b0*/  ISETP.NE.AND.EX P0, PT, RZ, UR5, PT, P0 ;  /* 0x00000005ff007c0c */ /* 0x000fca000bf05300 */
[----:B--23--:R-:W1:Y:S08]  /*1e4c0*/  @P2 LDC.64 R6, c[0x0][0xb10] ;  /* 0x0002c400ff062b82 */ /* 0x00ce700000000a00 */
[----:B------:R-:W2:Y:S01]  /*1e4d0*/  @P0 LDG.E R8, desc[UR50][R4.64] ;  /* 0x0000003204080981 */ /* 0x000ea2000c1e1900 */
[----:B------:R-:W-:Y:S01]  /*1e4e0*/  ULDC UR4, c[0x0][0x288] ;  /* 0x0000a20000047ab9 */ /* 0x000fe20000000800 */
[----:B0-----:R-:W-:-:S05]  /*1e4f0*/  IMAD.WIDE R2, R19, 0x4, R2 ;  /* 0x0000000413027825 */ /* 0x001fca00078e0202 */
[----:B------:R-:W5:Y:S01]  /*1e500*/  @P1 LDG.E R0, desc[UR50][R2.64] ;  /* 0x0000003202001981 */ /* 0x000f62000c1e1900 */
[----:B-1----:R-:W-:-:S03]  /*1e510*/  @P2 IMAD.WIDE R6, R19, 0x4, R6 ;  /* 0x0000000413062825 */ /* 0x002fc600078e0206 */
[----:B--2---:R0:W-:Y:S02]  /*1e520*/  STL [R1+0x8], R8 ;  /* 0x0000080801007387 */ /* 0x0041e40000100800 */
[----:B0-----:R-:W-:Y:S01]  /*1e530*/  IMAD.U32 R8, RZ, RZ, UR4 ;  /* 0x00000004ff087e24 */ /* 0x001fe2000f8e00ff */
[----:B------:R-:W-:-:S05]  /*1e540*/  ULDC.64 UR4, c[0x0][0x418] ;  /* 0x0001060000047ab9 */ /* 0x000fca0000000a00 */
        /* <DEDUP_REMOVED lines=18> */
.L_x_3550:
        /* <DEDUP_REMOVED lines=8> */
.L_x_3551:
        /* <DEDUP_REMOVED lines=8> */
[----:B--2---:R-:W-:-:S07]  /*1e770*/  IMAD.IADD R10, R9, 0x1, -R10 ;  /* 0x00000001090a7824 */ /* 0x004fce00078e0a0a */
.L_x_3552:
        /* <DEDUP_REMOVED lines=34> */
.L_x_3555:
[----:B------:R-:W-:-:S13]  /*1e9a0*/  ISETP.NE.AND P0, PT, R3, 0x1, PT ;  /* 0x000000010300780c */ /* 0x000fda0003f05270 */
[----:B------:R-:W0:Y:S02]  /*1e9b0*/  @P0 LDC.64 R4, c[0x0][0xae0] ;  /* 0x0002b800ff040b82 */ /* 0x000e240000000a00 */
[----:B0-----:R-:W-:-:S05]  /*1e9c0*/  @P0 IMAD.HI.U32 R4, R11, R4, RZ ;  /* 0x000000040b040227 */ /* 0x001fca00078e00ff */
[----:B------:R-:W-:-:S07]  /*1e9d0*/  @P0 SHF.R.U32.HI R11, RZ, R5, R4 ;  /* 0x00000005ff0b0219 */ /* 0x000fce0000011604 */
.L_x_3556:
[----:B------:R-:W-:Y:S05]  /*1e9e0*/  BSYNC B0 ;  /* 0x0000000000007941 */ /* 0x000fea0003800000 */
.L_x_3554:
[----:B------:R-:W-:-:S05]  /*1e9f0*/  IMAD R11, R11, R3, R3 ;  /* 0x000000030b0b7224 */ /* 0x000fca00078e0203 */
[----:B------:R-:W-:-:S07]  /*1ea00*/  VIMNMX R2, R2, R11, PT ;  /* 0x0000000b02027248 */ /* 0x000fce0003fe0100 */
.L_x_3553:
[----:B------:R-:W0:Y:S01]  /*1ea10*/  @P2 LDC R8, c[0x0][0x44c] ;  /* 0x00011300ff082b82 */ /* 0x000e220000000800 */
[----:B------:R-:W-:Y:S01]  /*1ea20*/  IMAD.MOV.U32 R4, RZ, RZ, R33 ;  /* 0x000000ffff047224 */ /* 0x000fe200078e0021 */
[----:B------:R-:W-:-:S06]  /*1ea30*/  ULDC UR4, c[0x0][0xad4] ;  /* 0x0002b50000047ab9 */ /* 0x000fcc0000000800 */
[----:B------:R-:W2:Y:S01]  /*1ea40*/  @P2 LDC R5, c[0x0][0x450] ;  /* 0x00011400ff052b82 */ /* 0x000ea20000000800 */
[----:B0-----:R-:W-:-:S05]  /*1ea50*/  @P2 IMAD.HI.U32 R8, R33, R8, RZ ;  /* 0x0000000821082227 */ /* 0x001fca00078e00ff */
[----:B--2---:R-:W-:Y:S01]  /*1ea60*/  @P2 SHF.R.U32.HI R4, RZ, R5, R8 ;  /* 0x00000005ff042219 */ /* 0x004fe20000011608 */
[----:B------:R-:W-:-:S04]  /*1ea70*/  IMAD.IADD R8, R27, 0x1, -R12 ;  /* 0x000000011b087824 */ /* 0x000fc800078e0a0c */
[----:B-1----:R-:W-:-:S04]  /*1ea80*/  IMAD.IADD R12, R8, 0x1, R4 ;  /* 0x00000001080c7824 */ /* 0x002fc800078e0204 */
        /* <DEDUP_REMOVED lines=12> */
.L_x_3559:
[----:B------:R-:W-:-:S13]  /*1eb50*/  ISETP.NE.AND P0, PT, R3, 0x1, PT ;  /* 0x000000010300780c */ /* 0x000fda0003f05270 */
[----:B------:R-:W0:Y:S02]  /*1eb60*/  @P0 LDC.64 R4, c[0x0][0xae0] ;  /* 0x0002b800ff040b82 */ /* 0x000e240000000a00 */
[----:B0-----:R-:W-:-:S05]  /*1eb70*/  @P0 IMAD.HI.U32 R4, R12, R4, RZ ;  /* 0x000000040c040227 */ /* 0x001fca00078e00ff */
[----:B------:R-:W-:-:S07]  /*1eb80*/  @P0 SHF.R.U32.HI R12, RZ, R5, R4 ;  /* 0x00000005ff0c0219 */ /* 0x000fce0000011604 */
.L_x_3560:
[----:B------:R-:W-:Y:S05]  /*1eb90*/  BSYNC B0 ;  /* 0x0000000000007941 */ /* 0x000fea0003800000 */
.L_x_3558:
[----:B------:R-:W-:-:S05]  /*1eba0*/  IMAD R3, R12, R3, RZ ;  /* 0x000000030c037224 */ /* 0x000fca00078e02ff */
[----:B------:R-:W-:-:S07]  /*1ebb0*/  VIMNMX R11, R11, R3, !PT ;  /* 0x000000030b0b7248 */ /* 0x000fce0007fe0100 */
.L_x_3557:
        /* <DEDUP_REMOVED lines=31> */
.L_x_3733:
[----:B-1----:R-:W-:Y:S02]  /*1edb0*/  ISETP.NE.AND P0, PT, R14, RZ, PT ;  /* 0x000000ff0e00720c */ /* 0x002fe40003f05270 */
[----:B------:R-:W-:-:S11]  /*1edc0*/  PLOP3.LUT P6, PT, PT, PT, PT, 0x8, 0x0 ;  /* 0x000000000000781c */ /* 0x000fd60003fce170 */
[----:B------:R-:W-:Y:S05]  /*1edd0*/  @P0 BRA `(.L_x_3564) ;  /* 0x00000000000c0947 */ /* 0x000fea0003800000 */
[----:B------:R-:W-:-:S03]  /*1ede0*/  UMOV UR4, 0xffffffff ;  /* 0xffffffff00047882 */ /* 0x000fc60000000000 */
[----:B------:R-:W-:Y:S05]  /*1edf0*/  BRA.DIV UR4, `(.L_x_3565) ;  /* 0x0000008604707947 */ /* 0x000fea000b800000 */
[----:B------:R-:W-:-:S13]  /*1ee00*/  ELECT P6, URZ, PT ;  /* 0x00000000003f782f */ /* 0x000fda00038c0000 */
.L_x_3564:
        /* <DEDUP_REMOVED lines=9> */
.L_x_3736:
[----:B------:R-:W-:Y:S05]  /*1eea0*/  BSYNC B1 ;  /* 0x0000000000017941 */ /* 0x000fea0003800000 */
.L_x_3566:
[----:B------:R-:W-:Y:S04]  /*1eeb0*/  BSSY B1, `(.L_x_3568) ;  /* 0x00000b7000017945 */ /* 0x000fe80003800000 */
[----:B------:R-:W-:Y:S05]  /*1eec0*/  @!P6 BRA `(.L_x_3569) ;  /* 0x0000000800d4e947 */ /* 0x000fea0003800000 */
[----:B0-----:R-:W-:Y:S01]  /*1eed0*/  IMAD R3, R24, 0x8, R23 ;  /* 0x0000000818037824 */ /* 0x001fe200078e0217 */
[----:B------:R-:W-:Y:S01]  /*1eee0*/  SHF.L.U32 R7, R29, 0x1f, RZ ;  /* 0x0000001f1d077819 */ /* 0x000fe200000006ff */
[----:B------:R-:W0:Y:S01]  /*1eef0*/  S2R R10, SR_TID.X ;  /* 0x00000000000a7919 */ /* 0x000e220000002100 */
[----:B------:R-:W-:Y:S02]  /*1ef00*/  BSSY B2, `(.L_x_3570) ;  /* 0x0000005000027945 */ /* 0x000fe40003800000 */
[----:B------:R-:W1:Y:S01]  /*1ef10*/  SYNCS.PHASECHK.TRANS64.TRYWAIT P0, [R3+URZ+0x388a0], R7 ;  /* 0x0388a007030075a7 */ /* 0x000e62000800017f */
[----:B0-----:R-:W-:-:S04]  /*1ef20*/  LOP3.LUT R10, R10, 0x7f, RZ, 0xc0, !PT ;  /* 0x0000007f0a0a7812 */ /* 0x001fc800078ec0ff */
[----:B------:R-:W-:Y:S01]  /*1ef30*/  ISETP.NE.AND P1, PT, R10, RZ, PT ;  /* 0x000000ff0a00720c */ /* 0x000fe20003f25270 */
[----:B-1----:R-:W-:-:S12]  /*1ef40*/  @!P0 BRA `(.L_x_3571) ;  /* 0x0000008400508947 */ /* 0x002fd80003800000 */
.L_x_3737:
[----:B------:R-:W-:Y:S05]  /*1ef50*/  BSYNC B2 ;  /* 0x0000000000027941 */ /* 0x000fea0003800000 */
.L_x_3570:
        /* <DEDUP_REMOVED lines=9> */
.L_x_3573:
[----:B------:R-:W-:Y:S05]  /*1eff0*/  BSYNC B2 ;  /* 0x0000000000027941 */ /* 0x000fea0003800000 */
.L_x_3572:
        /* <DEDUP_REMOVED lines=10> */
[----:B------:R-:W-:Y:S01]  /*1f0a0*/  VIADD R11, R3, 0x38890 ;  /* 0x00038890030b7836 */ /* 0x000fe20000000000 */
[----:B------:R-:W-:-:S09]  /*1f0b0*/  UMOV UR7, 0x12f00000 ;  /* 0x12f0000000077882 */ /* 0x000fd20000000000 */
.L_x_3574:
        /* <DEDUP_REMOVED lines=13> */
.L_x_3738:
[----:B------:R-:W-:Y:S05]  /*1f190*/  BSYNC B2 ;  /* 0x0000000000027941 */ /* 0x000fea0003800000 */
.L_x_3575:
        /* <DEDUP_REMOVED lines=11> */
.L_x_3578:
[----:B------:R-:W-:Y:S05]  /*1f250*/  BSYNC B2 ;  /* 0x0000000000027941 */ /* 0x000fea0003800000 */
.L_x_3577:
        /* <DEDUP_REMOVED lines=9> */
.L_x_3579:
        /* <DEDUP_REMOVED lines=15> */
.L_x_3580:
        /* <DEDUP_REMOVED lines=15> */
.L_x_3581:
        /* <DEDUP_REMOVED lines=15> */
.L_x_3582:
        /* <DEDUP_REMOVED lines=15> */
.L_x_3583:
        /* <DEDUP_REMOVED lines=15> */
.L_x_3584:
        /* <DEDUP_REMOVED lines=15> */
.L_x_3585:
        /* <DEDUP_REMOVED lines=15> */
.L_x_3586:
        /* <DEDUP_REMOVED lines=10> */
.L_x_3569:
[----:B------:R-:W-:Y:S05]  /*1fa20*/  BSYNC B1 ;  /* 0x0000000000017941 */ /* 0x000fea0003800000 */
.L_x_3568:
        /* <DEDUP_REMOVED lines=9> */
.L_x_3606:
[----:B------:R-:W-:Y:S05]  /*1fac0*/  YIELD ;  /* 0x0000000000007946 */ /* 0x000fea0003800000 */
[----:B------:R-:W-:Y:S04]  /*1fad0*/  BSSY B1, `(.L_x_3587) ;  /* 0x00000b6000017945 */ /* 0x000fe80003800000 */
[----:B------:R-:W-:Y:S05]  /*1fae0*/  @!P6 BRA `(.L_x_3588) ;  /* 0x0000000800d0e947 */ /* 0x000fea0003800000 */
[----:B------:R-:W-:Y:S01]  /*1faf0*/  IMAD R10, R24, 0x8, R23 ;  /* 0x00000008180a7824 */ /* 0x000fe200078e0217 */
[----:B------:R-:W-:Y:S01]  /*1fb00*/  SHF.L.U32 R2, R29, 0x1f, RZ ;  /* 0x0000001f1d027819 */ /* 0x000fe200000006ff */
[----:B0-----:R-:W0:Y:S01]  /*1fb10*/  S2R R3, SR_TID.X ;  /* 0x0000000000037919 */ /* 0x001e220000002100 */
[----:B------:R-:W-:Y:S02]  /*1fb20*/  BSSY B2, `(.L_x_3589) ;  /* 0x0000005000027945 */ /* 0x000fe40003800000 */
[----:B------:R-:W1:Y:S01]  /*1fb30*/  SYNCS.PHASECHK.TRANS64.TRYWAIT P1, [R10+URZ+0x388a0], R2 ;  /* 0x0388a0020a0075a7 */ /* 0x000e62000802017f */
[----:B0-----:R-:W-:-:S04]  /*1fb40*/  LOP3.LUT R3, R3, 0x7f, RZ, 0xc0, !PT ;  /* 0x0000007f03037812 */ /* 0x001fc800078ec0ff */
[----:B------:R-:W-:Y:S01]  /*1fb50*/  ISETP.NE.AND P2, PT, R3, RZ, PT ;  /* 0x000000ff0300720c */ /* 0x000fe20003f45270 */
[----:B-1----:R-:W-:-:S12]  /*1fb60*/  @!P1 BRA `(.L_x_3590) ;  /* 0x0000007800709947 */ /* 0x002fd80003800000 */
.L_x_3739:
[----:B------:R-:W-:Y:S05]  /*1fb70*/  BSYNC B2 ;  /* 0x0000000000027941 */ /* 0x000fea0003800000 */
.L_x_3589:
        /* <DEDUP_REMOVED lines=9> */
.L_x_3592:
[----:B------:R-:W-:Y:S05]  /*1fc10*/  BSYNC B2 ;  /* 0x0000000000027941 */ /* 0x000fea0003800000 */
.L_x_3591:
        /* <DEDUP_REMOVED lines=11> */
.L_x_3593:
        /* <DEDUP_REMOVED lines=13> */
.L_x_3740:
[----:B------:R-:W-:Y:S05]  /*1fda0*/  BSYNC B2 ;  /* 0x0000000000027941 */ /* 0x000fea0003800000 */
.L_x_3594:
        /* <DEDUP_REMOVED lines=11> */
.L_x_3597:
[----:B------:R-:W-:Y:S05]  /*1fe60*/  BSYNC B2 ;  /* 0x0000000000027941 */ /* 0x000fea0003800000 */
.L_x_3596:
        /* <DEDUP_REMOVED lines=9> */
.L_x_3598:
        /* <DEDUP_REMOVED lines=15> */
.L_x_3599:
        /* <DEDUP_REMOVED lines=15> */
.L_x_3600:
        /* <DEDUP_REMOVED lines=15> */
.L_x_3601:
        /* <DEDUP_REMOVED lines=15> */
.L_x_3602:
        /* <DEDUP_REMOVED lines=15> */
.L_x_3603:
        /* <DEDUP_REMOVED lines=15> */
.L_x_3604:
        /* <DEDUP_REMOVED lines=15> */
.L_x_3605:
        /* <DEDUP_REMOVED lines=10> */
.L_x_3588:
[----:B------:R-:W-:Y:S05]  /*20630*/  BSYNC B1 ;  /* 0x0000000000017941 */ /* 0x000fea0003800000 */
.L_x_3587:
        /* <DEDUP_REMOVED lines=8> */
.L_x_3562:
[----:B------:R-:W-:Y:S05]  /*206c0*/  BSYNC B0 ;  /* 0x0000000000007941 */ /* 0x000fea0003800000 */
.L_x_3561:
[----:B------:R-:W1:Y:S01]  /*206d0*/  LDC R0, c[0x0][0x448] ;  /* 0x00011200ff007b82 */ /* 0x000e620000000800 */
[----:B0-----:R-:W-:Y:S01]  /*206e0*/  VIADD R3, R33, 0x3f ;  /* 0x0000003f21037836 */ /* 0x001fe20000000000 */
[----:B------:R-:W-:Y:S06]  /*206f0*/  @!P0 WARPSYNC.ALL ;  /* 0x0000000000008948 */ /* 0x000fec0003800000 */
[----:B------:R-:W-:Y:S01]  /*20700*/  @!P0 BAR.SYNC.DEFER_BLOCKING 0xc, 0x180 ;  /* 0x0306000000008b1d */ /* 0x000fe20000010000 */
[----:B-1----:R-:W-:-:S13]  /*20710*/  ISETP.NE.AND P1, PT, R0, 0x1, PT ;  /* 0x000000010000780c */ /* 0x002fda0003f25270 */
        /* <DEDUP_REMOVED lines=20> */
.L_x_3609:
[----:B------:R-:W-:-:S13]  /*20860*/  ISETP.NE.AND P0, PT, R3, 0x1, PT ;  /* 0x000000010300780c */ /* 0x000fda0003f05270 */
[----:B------:R-:W0:Y:S02]  /*20870*/  @P0 LDC.64 R4, c[0x0][0xae0] ;  /* 0x0002b800ff040b82 */ /* 0x000e240000000a00 */
[----:B0-----:R-:W-:-:S05]  /*20880*/  @P0 IMAD.HI.U32 R4, R0, R4, RZ ;  /* 0x0000000400040227 */ /* 0x001fca00078e00ff */
[----:B------:R-:W-:-:S07]  /*20890*/  @P0 SHF.R.U32.HI R0, RZ, R5, R4 ;  /* 0x00000005ff000219 */ /* 0x000fce0000011604 */
.L_x_3610:
[----:B------:R-:W-:Y:S05]  /*208a0*/  BSYNC B0 ;  /* 0x0000000000007941 */ /* 0x000fea0003800000 */
.L_x_3608:
[----:B------:R-:W-:-:S05]  /*208b0*/  IMAD R5, R0, R3, R3 ;  /* 0x0000000300057224 */ /* 0x000fca00078e0203 */
[----:B------:R-:W-:-:S07]  /*208c0*/  VIMNMX R2, R2, R5, PT ;  /* 0x0000000502027248 */ /* 0x000fce0003fe0100 */
.L_x_3607:
[----:B------:R-:W-:Y:S01]  /*208d0*/  VIADD R2, R2, 0x3f ;  /* 0x0000003f02027836 */ /* 0x000fe20000000000 */
[----:B------:R-:W0:Y:S01]  /*208e0*/  @P1 LDC R7, c[0x0][0x450] ;  /* 0x00011400ff071b82 */ /* 0x000e220000000800 */
[----:B------:R-:W-:-:S03]  /*208f0*/  ULDC UR4, c[0x0][0xad4] ;  /* 0x0002b50000047ab9 */ /* 0x000fc60000000800 */
[----:B------:R-:W-:-:S04]  /*20900*/  SHF.R.S32.HI R5, RZ, 0x1f, R2 ;  /* 0x0000001fff057819 */ /* 0x000fc80000011402 */
[----:B------:R-:W-:-:S04]  /*20910*/  LEA.HI R5, R5, R2, RZ, 0x6 ;  /* 0x0000000205057211 */ /* 0x000fc800078f30ff */
[----:B------:R-:W-:Y:S01]  /*20920*/  SHF.R.S32.HI R0, RZ, 0x6, R5 ;  /* 0x00000006ff007819 */ /* 0x000fe20000011405 */
[----:B------:R-:W-:-:S03]  /*20930*/  IMAD.MOV.U32 R5, RZ, RZ, R33 ;  /* 0x000000ffff057224 */ /* 0x000fc600078e0021 */
[----:B------:R-:W-:Y:S02]  /*20940*/  VIMNMX R30, R9, R0, PT ;  /* 0x00000000091e7248 */ /* 0x000fe40003fe0100 */
[----:B------:R-:W1:Y:S03]  /*20950*/  @P1 LDC R0, c[0x0][0x44c] ;  /* 0x00011300ff001b82 */ /* 0x000e660000000800 */
[----:B------:R2:W-:Y:S01]  /*20960*/  STL [R1+0x30], R30 ;  /* 0x0000301e01007387 */ /* 0x0005e20000100800 */
[----:B-1----:R-:W-:-:S05]  /*20970*/  @P1 IMAD.HI.U32 R0, R33, R0, RZ ;  /* 0x0000000021001227 */ /* 0x002fca00078e00ff */
        /* <DEDUP_REMOVED lines=14> */
.L_x_3613:
[----:B------:R-:W-:-:S13]  /*20a60*/  ISETP.NE.AND P0, PT, R3, 0x1, PT ;  /* 0x000000010300780c */ /* 0x000fda0003f05270 */
[----:B------:R-:W0:Y:S02]  /*20a70*/  @P0 LDC.64 R4, c[0x0][0xae0] ;  /* 0x0002b800ff040b82 */ /* 0x000e240000000a00 */
[----:B0-----:R-:W-:-:S05]  /*20a80*/  @P0 IMAD.HI.U32 R4, R2, R4, RZ ;  /* 0x0000000402040227 */ /* 0x001fca00078e00ff */
[----:B------:R-:W-:-:S07]  /*20a90*/  @P0 SHF.R.U32.HI R2, RZ, R5, R4 ;  /* 0x00000005ff020219 */ /* 0x000fce0000011604 */
.L_x_3614:
[----:B------:R-:W-:Y:S05]  /*20aa0*/  BSYNC B0 ;  /* 0x0000000000007941 */ /* 0x000fea0003800000 */
.L_x_3612:
[----:B------:R-:W-:-:S05]  /*20ab0*/  IMAD R3, R2, R3, RZ ;  /* 0x0000000302037224 */ /* 0x000fca00078e02ff */
[----:B------:R-:W-:-:S07]  /*20ac0*/  VIMNMX R0, R0, R3, !PT ;  /* 0x0000000300007248 */ /* 0x000fce0007fe0100 */
.L_x_3611:
        /* <DEDUP_REMOVED lines=24> */
.L_x_3616:
        /* <DEDUP_REMOVED lines=20> */
.L_x_3619:
[----:B------:R-:W-:Y:S05]  /*20d90*/  BSYNC B6 ;  /* 0x0000000000067941 */ /* 0x000fea0003800000 */
.L_x_3618:
        /* <DEDUP_REMOVED lines=20> */
.L_x_3622:
        /* <DEDUP_REMOVED lines=15> */
.L_x_3621:
[----:B------:R-:W-:Y:S05]  /*20fd0*/  BSYNC B6 ;  /* 0x0000000000067941 */ /* 0x000fea0003800000 */
.L_x_3620:
        /* <DEDUP_REMOVED lines=11> */
[----:B------:R-:W-:Y:S02]  /*21090*/  SHF.R.U32.HI R20, RZ, 0x3, R17 ;  /* 0x00000003ff147819 */ /* 0x000fe40000011611 */
        /* <DEDUP_REMOVED lines=27> */
[----:B------:R-:W-:-:S05]  /*21250*/  SEL R10, RZ, 0xffffffff, P2 ;  /* 0xffffffffff0a7807 */ /* 0x000fca0001000000 */
[----:B------:R-:W-:-:S04]  /*21260*/  IMAD.SHL.U32 R10, R10, 0x2, RZ ;  /* 0x000000020a0a7824 */ /* 0x000fc800078e00ff */
[----:B------:R-:W-:Y:S02]  /*21270*/  @P2 LOP3.LUT R22, R22, 0x40, RZ, 0xfc, !PT ;  /* 0x0000004016162812 */ /* 0x000fe400078efcff */
[----:B------:R-:W-:Y:S02]  /*21280*/  LOP3.LUT R10, R10, 0x2, R4, 0xe2, !PT ;  /* 0x000000020a0a7812 */ /* 0x000fe400078ee204 */
[----:B------:R-:W-:Y:S01]  /*21290*/  LOP3.LUT R22, R22, 0xffffff7f, RZ, 0xc0, !PT ;  /* 0xffffff7f16167812 */ /* 0x000fe200078ec0ff */
[----:B------:R-:W3:Y:S03]  /*212a0*/  @!P0 LDC.64 R4, c[0x0][0x418] ;  /* 0x00010600ff048b82 */ /* 0x000ee60000000a00 */
        /* <DEDUP_REMOVED lines=8> */
[----:B------:R-:W-:Y:S01]  /*21330*/  SEL R6, RZ, 0x4, P2 ;  /* 0x00000004ff067807 */ /* 0x000fe20001000000 */
[----:B------:R-:W1:Y:S01]  /*21340*/  S2R R20, SR_TID.X ;  /* 0x0000000000147919 */ /* 0x000e620000002100 */
        /* <DEDUP_REMOVED lines=10> */
[----:B--2---:R-:W-:Y:S01]  /*213f0*/  SHF.R.S32.HI R36, RZ, 0x1f, R31 ;  /* 0x0000001fff247819 */ /* 0x004fe2000001141f */
[----:B0-----:R-:W-:-:S04]  /*21400*/  @!P0 IMAD.WIDE.U32 R6, R31, R2, R6 ;  /* 0x000000021f068225 */ /* 0x001fc800078e0006 */
[----:B------:R-:W-:Y:S01]  /*21410*/  @!P0 IMAD R2, R36, R2, RZ ;  /* 0x0000000224028224 */ /* 0x000fe200078e02ff */
[----:B---3--:R-:W-:-:S03]  /*21420*/  @!P0 LEA R4, P1, R6, R4, 0x2 ;  /* 0x0000000406048211 */ /* 0x008fc600078210ff */
[----:B------:R-:W-:Y:S02]  /*21430*/  @!P0 IMAD R3, R31, R3, R2 ;  /* 0x000000031f038224 */ /* 0x000fe400078e0202 */
[----:B------:R-:W-:Y:S02]  /*21440*/  IMAD.MOV.U32 R2, RZ, RZ, RZ ;  /* 0x000000ffff027224 */ /* 0x000fe400078e00ff */
[----:B------:R-:W-:-:S05]  /*21450*/  @!P0 IMAD.IADD R3, R7, 0x1, R3 ;  /* 0x0000000107038824 */ /* 0x000fca00078e0203 */
[----:B------:R-:W-:-:S05]  /*21460*/  @!P0 LEA.HI.X R5, R6, R5, R3, 0x2, P1 ;  /* 0x0000000506058211 */ /* 0x000fca00008f1403 */
[----:B------:R0:W2:Y:S01]  /*21470*/  @!P0 LDG.E R2, desc[UR50][R4.64] ;  /* 0x0000003204028981 */ /* 0x0000a2000c1e1900 */
[----:B------:R-:W-:Y:S02]  /*21480*/  ISETP.GE.AND P0, PT, R13, UR4, PT ;  /* 0x000000040d007c0c */ /* 0x000fe4000bf06270 */
[C---:B------:R-:W-:Y:S02]  /*21490*/  LOP3.LUT R14, R12.reuse, 0x1c0, RZ, 0xfc, !PT ;  /* 0x000001c00c0e7812 */ /* 0x040fe400078efcff */
[C---:B------:R-:W-:Y:S02]  /*214a0*/  LOP3.LUT R13, R12.reuse, 0x100, RZ, 0xfc, !PT ;  /* 0x000001000c0d7812 */ /* 0x040fe400078efcff */
[----:B------:R-:W-:Y:S02]  /*214b0*/  LOP3.LUT R12, R12, 0x140, RZ, 0xfc, !PT ;  /* 0x000001400c0c7812 */ /* 0x000fe400078efcff */
[----:B------:R-:W-:Y:S02]  /*214c0*/  ISETP.GE.AND P3, PT, R13, UR4, PT ;  /* 0x000000040d007c0c */ /* 0x000fe4000bf66270 */
[----:B------:R-:W-:-:S02]  /*214d0*/  ISETP.GE.AND P2, PT, R12, UR4, PT ;  /* 0x000000040c007c0c */ /* 0x000fc4000bf46270 */
[----:B------:R-:W-:Y:S02]  /*214e0*/  SEL R3, RZ, 0x10, P3 ;  /* 0x00000010ff037807 */ /* 0x000fe40001800000 */
[----:B0-----:R-:W-:Y:S02]  /*214f0*/  SEL R4, RZ, 0x20, P2 ;  /* 0x00000020ff047807 */ /* 0x001fe40001000000 */
[----:B------:R-:W-:Y:S02]  /*21500*/  LOP3.LUT R22, R22, 0xfffffff7, RZ, 0xc0, !PT ;  /* 0xfffffff716167812 */ /* 0x000fe400078ec0ff */
[----:B------:R-:W-:-:S03]  /*21510*/  LOP3.LUT R3, R4, R10, R3, 0xfe, !PT ;  /* 0x0000000a04037212 */ /* 0x000fc600078efe03 */
[----:B------:R-:W-:-:S04]  /*21520*/  @P3 LOP3.LUT R22, R22, 0x8, RZ, 0xfc, !PT ;  /* 0x0000000816163812 */ /* 0x000fc800078efcff */
[----:B------:R-:W-:-:S04]  /*21530*/  LOP3.LUT R22, R22, 0xfffffffb, RZ, 0xc0, !PT ;  /* 0xfffffffb16167812 */ /* 0x000fc800078ec0ff */
[----:B------:R-:W-:Y:S01]  /*21540*/  @P2 LOP3.LUT R22, R22, 0x4, RZ, 0xfc, !PT ;  /* 0x0000000416162812 */ /* 0x000fe200078efcff */
[----:B--2---:R0:W-:Y:S02]  /*21550*/  STL [R1+0xc], R2 ;  /* 0x00000c0201007387 */ /* 0x0041e40000100800 */
[----:B0-----:R-:W-:Y:S02]  /*21560*/  SEL R2, RZ, 0x40, P0 ;  /* 0x00000040ff027807 */ /* 0x001fe40000000000 */
[----:B------:R-:W-:Y:S01]  /*21570*/  ISETP.GE.AND P0, PT, R14, UR4, PT ;  /* 0x000000040e007c0c */ /* 0x000fe2000bf06270 */
[----:B------:R-:W-:Y:S01]  /*21580*/  UMOV UR4, 0xffffffff ;  /* 0xffffffff00047882 */ /* 0x000fe20000000000 */
[----:B------:R-:W-:Y:S01]  /*21590*/  LOP3.LUT R5, R3, R2, RZ, 0xfc, !PT ;  /* 0x0000000203057212 */ /* 0x000fe200078efcff */
[----:B------:R-:W-:Y:S01]  /*215a0*/  IMAD.MOV R2, RZ, RZ, -R8 ;  /* 0x000000ffff027224 */ /* 0x000fe200078e0a08 */
[----:B------:R-:W-:-:S03]  /*215b0*/  SEL R32, RZ, 0x80, P0 ;  /* 0x00000080ff207807 */ /* 0x000fc60000000000 */
[----:B------:R-:W-:Y:S01]  /*215c0*/  IMAD R2, R11, R2, R9 ;  /* 0x000000020b027224 */ /* 0x000fe200078e0209 */
[----:B------:R0:W-:Y:S04]  /*215d0*/  STL [R1+0x44], R5 ;  /* 0x0000440501007387 */ /* 0x0001e80000100800 */
[----:B------:R0:W-:Y:S01]  /*215e0*/  STL [R1+0x10], R2 ;  /* 0x0000100201007387 */ /* 0x0001e20000100800 */
[----:B------:R-:W-:Y:S05]  /*215f0*/  BRA.DIV UR4, `(.L_x_3623) ;  /* 0x0000005e04f47947 */ /* 0x000fea000b800000 */
.L_x_3743:
[----:B0-----:R-:W-:Y:S01]  /*21600*/  IMAD.U32 R2, RZ, RZ, UR39 ;  /* 0x00000027ff027e24 */ /* 0x001fe2000f8e00ff */
[----:B------:R-:W-:Y:S02]  /*21610*/  ISETP.GT.U32.AND P1, PT, R17, 0x3f, PT ;  /* 0x0000003f1100780c */ /* 0x000fe40003f24070 */
[----:B------:R-:W-:Y:S02]  /*21620*/  LOP3.LUT R22, R22, 0xffff7fff, RZ, 0xc0, !PT ;  /* 0xffff7fff16167812 */ /* 0x000fe400078ec0ff */
[----:B------:R-:W-:Y:S02]  /*21630*/  ISETP.NE.AND P0, PT, R2, 0x3, PT ;  /* 0x000000030200780c */ /* 0x000fe40003f05270 */
[----:B------:R-:W-:Y:S02]  /*21640*/  LOP3.LUT R32, R5, R32, RZ, 0xfc, !PT ;  /* 0x0000002005207212 */ /* 0x000fe400078efcff */
[----:B------:R-:W-:-:S09]  /*21650*/  SHF.R.S32.HI R30, RZ, 0x1f, R18 ;  /* 0x0000001fff1e7819 */ /* 0x000fd20000011412 */
[----:B------:R-:W-:-:S04]  /*21660*/  @P0 LOP3.LUT R22, R22, 0x8000, RZ, 0xfc, !PT ;  /* 0x0000800016160812 */ /* 0x000fc800078efcff */
[----:B------:R-:W-:-:S04]  /*21670*/  LOP3.LUT R22, R22, 0xfffffffe, RZ, 0xc0, !PT ;  /* 0xfffffffe16167812 */ /* 0x000fc800078ec0ff */
[----:B------:R-:W-:Y:S01]  /*21680*/  @P1 LOP3.LUT R22, R22, 0x1, RZ, 0xfc, !PT ;  /* 0x0000000116161812 */ /* 0x000fe200078efcff */
[----:B------:R-:W-:Y:S06]  /*21690*/  @!P0 BRA `(.L_x_3624) ;  /* 0x0000000000048947 */ /* 0x000fec0003800000 */
[----:B------:R-:W-:Y:S01]  /*216a0*/  BPT.TRAP 0x1 ;  /* 0x000000040000795c */ /* 0x000fe20000300000 */
.L_x_3624:
        /* <DEDUP_REMOVED lines=9> */
.L_x_3744:
[----:B------:R-:W-:Y:S05]  /*21740*/  BSYNC B0 ;  /* 0x0000000000007941 */ /* 0x000fea0003800000 */
.L_x_3625:
[----:B------:R-:W0:Y:S01]  /*21750*/  LDL R2, [R1+0x10] ;  /* 0x0000100001027983 */ /* 0x000e220000100800 */
[----:B------:R-:W-:-:S03]  /*21760*/  ULDC.64 UR4, c[0x0][0x300] ;  /* 0x0000c00000047ab9 */ /* 0x000fc60000000a00 */
[----:B------:R-:W2:Y:S01]  /*21770*/  LDL R4, [R1+0xc] ;  /* 0x00000c0001047983 */ /* 0x000ea20000100800 */
        /* <DEDUP_REMOVED lines=17> */
[----:B-1----:R-:W-:Y:S02]  /*21890*/  IMAD R5, R25, 0x1000, R37 ;  /* 0x0000100019057824 */ /* 0x002fe400078e0225 */
[----:B------:R-:W-:Y:S02]  /*218a0*/  IMAD.IADD R3, R3, 0x1, R0 ;  /* 0x0000000103037824 */ /* 0x000fe400078e0200 */
[----:B------:R-:W-:Y:S02]  /*218b0*/  IMAD R0, R30, UR4, RZ ;  /* 0x000000041e007c24 */ /* 0x000fe4000f8e02ff */
[----:B------:R-:W-:-:S04]  /*218c0*/  IMAD.WIDE.U32 R2, R18, UR4, R2 ;  /* 0x0000000412027c25 */ /* 0x000fc8000f8e0002 */
[----:B------:R-:W-:Y:S01]  /*218d0*/  IMAD R0, R18, UR5, R0 ;  /* 0x0000000512007c24 */ /* 0x000fe2000f8e0200 */
[----:B------:R-:W-:-:S03]  /*218e0*/  ULDC.64 UR4, c[0x0][0x2e8] ;  /* 0x0000ba0000047ab9 */ /* 0x000fc60000000a00 */
        /* <DEDUP_REMOVED lines=41> */
.L_x_3754:
        /* <DEDUP_REMOVED lines=10> */
.L_x_3628:
        /* <DEDUP_REMOVED lines=11> */
.L_x_3629:
[----:B0-----:R0:W5:Y:S01]  /*21cd0*/  LDL R2, [R1+0x8] ;  /* 0x0000080001027983 */ /* 0x0011620000100800 */
[----:B------:R0:W-:Y:S02]  /*21ce0*/  SYNCS.ARRIVE.TRANS64.A1T0 RZ, [R17+URZ+0x38830], RZ ;  /* 0x038830ff11ff79a7 */ /* 0x0001e4000810003f */
[----:B------:R-:W-:Y:S05]  /*21cf0*/  WARPSYNC.ALL ;  /* 0x0000000000007948 */ /* 0x000fea0003800000 */
[----:B------:R-:W-:Y:S01]  /*21d00*/  ULDC.64 UR4, c[0x0][0xaf8] ;  /* 0x0002be0000047ab9 */ /* 0x000fe20000000a00 */
[----:B------:R-:W-:Y:S01]  /*21d10*/  VIADD R0, R23, 0x20400 ;  /* 0x0002040017007836 */ /* 0x000fe20000000000 */
[----:B------:R-:W-:Y:S01]  /*21d20*/  BAR.SYNC.DEFER_BLOCKING 0x8, 0x100 ;  /* 0x0204000000007b1d */ /* 0x000fe20000010000 */
[----:B------:R-:W-:-:S03]  /*21d30*/  ISETP.NE.U32.AND P0, PT, RZ, UR4, PT ;  /* 0x00000004ff007c0c */ /* 0x000fc6000bf05070 */
[----:B------:R-:W-:Y:S02]  /*21d40*/  LOP3.LUT P1, RZ, R0, 0x3ff, RZ, 0xc0, !PT ;  /* 0x000003ff00ff7812 */ /* 0x000fe4000782c0ff */
[----:B------:R-:W-:Y:S01]  /*21d50*/  ISETP.NE.AND.EX P0, PT, RZ, UR5, PT, P0 ;  /* 0x00000005ff007c0c */ /* 0x000fe2000bf05300 */
[----:B------:R-:W-:Y:S01]  /*21d60*/  BSSY B6, `(.L_x_3630) ;  /* 0x0000019000067945 */ /* 0x000fe20003800000 */
[----:B------:R-:W-:Y:S02]  /*21d70*/  SHF.R.S32.HI R0, RZ, 0x1f, R19 ;  /* 0x0000001fff007819 */ /* 0x000fe40000011413 */
[----:B------:R-:W-:Y:S02]  /*21d80*/  SEL R3, R19, RZ, !P0 ;  /* 0x000000ff13037207 */ /* 0x000fe40004000000 */
[----:B------:R-:W-:-:S05]  /*21d90*/  SEL R0, R0, RZ, !P0 ;  /* 0x000000ff00007207 */ /* 0x000fca0004000000 */
[----:B------:R1:W-:Y:S04]  /*21da0*/  STL [R1+0x28], R0 ;  /* 0x0000280001007387 */ /* 0x0003e80000100800 */
[----:B------:R2:W-:Y:S01]  /*21db0*/  STL [R1+0x14], R3 ;  /* 0x0000140301007387 */ /* 0x0005e20000100800 */
[----:B-1---5:R-:W-:-:S05]  /*21dc0*/  SHF.R.S32.HI R0, RZ, 0x1f, R2 ;  /* 0x0000001fff007819 */ /* 0x022fca0000011402 */
[----:B------:R2:W-:Y:S01]  /*21dd0*/  STL [R1+0x20], R0 ;  /* 0x0000200001007387 */ /* 0x0005e20000100800 */
[----:B------:R-:W-:Y:S05]  /*21de0*/  @!P1 BRA `(.L_x_3631) ;  /* 0x0000000000409947 */ /* 0x000fea0003800000 */
[----:B------:R-:W-:Y:S01]  /*21df0*/  MOV R2, 0x0 ;  /* 0x0000000000027802 */ /* 0x000fe20000000f00 */
[----:B------:R-:W-:Y:S01]  /*21e00*/  ULDC.64 UR4, c[0x4][0x90] ;  /* 0x0100240000047ab9 */ /* 0x000fe20000000a00 */
[----:B------:R-:W-:Y:S01]  /*21e10*/  ULDC.64 UR6, c[0x4][0x98] ;  /* 0x0100260000067ab9 */ /* 0x000fe20000000a00 */
[----:B------:R-:W-:Y:S01]  /*21e20*/  ULDC.64 UR8, c[0x4][0x20] ;  /* 0x0100080000087ab9 */ /* 0x000fe20000000a00 */
[----:B------:R-:W-:Y:S02]  /*21e30*/  IMAD.U32 R4, RZ, RZ, UR4 ;  /* 0x00000004ff047e24 */ /* 0x000fe4000f8e00ff */
[----:B--2---:R-:W1:Y:S01]  /*21e40*/  LDC.64 R2, c[0x4][R2] ;  /* 0x0100000002027b82 */ /* 0x004e620000000a00 */
        /* <DEDUP_REMOVED lines=10> */
.L_x_3631:
[----:B------:R-:W-:Y:S05]  /*21ef0*/  BSYNC B6 ;  /* 0x0000000000067941 */ /* 0x000fea0003800000 */
.L_x_3630:
[----:B------:R-:W3:Y:S01]  /*21f00*/  LDL R20, [R1+0x28] ;  /* 0x0000280001147983 */ /* 0x000ee20000100800 */
[----:B------:R-:W1:Y:S01]  /*21f10*/  LDC R6, c[0x0][0x448] ;  /* 0x00011200ff067b82 */ /* 0x000e620000000800 */
[----:B------:R-:W-:Y:S02]  /*21f20*/  ULDC.64 UR4, c[0x0][0x298] ;  /* 0x0000a60000047ab9 */ /* 0x000fe40000000a00 */
[----:B------:R-:W4:Y:S04]  /*21f30*/  LDL R4, [R1+0x20] ;  /* 0x0000200001047983 */ /* 0x000f280000100800 */
[----:B------:R-:W4:Y:S01]  /*21f40*/  LDL R7, [R1+0x8] ;  /* 0x0000080001077983 */ /* 0x000f220000100800 */
[----:B------:R-:W0:Y:S01]  /*21f50*/  S2R R2, SR_TID.X ;  /* 0x0000000000027919 */ /* 0x000e220000002100 */
[----:B--2---:R-:W2:Y:S01]  /*21f60*/  S2R R0, SR_TID.X ;  /* 0x0000000000007919 */ /* 0x004ea20000002100 */
[----:B0-----:R-:W-:Y:S01]  /*21f70*/  LOP3.LUT R2, R2, 0x7f, RZ, 0xc0, !PT ;  /* 0x0000007f02027812 */ /* 0x001fe200078ec0ff */
[----:B--2---:R-:W-:-:S03]  /*21f80*/  IMAD.SHL.U32 R0, R0, 0x10, RZ ;  /* 0x0000001000007824 */ /* 0x004fc600078e00ff */
[----:B------:R-:W-:-:S04]  /*21f90*/  SHF.R.U32.HI R2, RZ, 0x3, R2 ;  /* 0x00000003ff027819 */ /* 0x000fc80000011602 */
[----:B------:R-:W-:-:S05]  /*21fa0*/  LOP3.LUT R0, R2, 0x70, R0, 0xf8, !PT ;  /* 0x0000007002007812 */ /* 0x000fca00078ef800 */
[----:B------:R-:W-:Y:S01]  /*21fb0*/  IMAD.IADD R5, R0, 0x1, R33 ;  /* 0x0000000100057824 */ /* 0x000fe200078e0221 */
[----:B-1----:R-:W-:-:S13]  /*21fc0*/  ISETP.NE.AND P0, PT, R6, 0x1, PT ;  /* 0x000000010600780c */ /* 0x002fda0003f05270 */
[----:B------:R-:W0:Y:S08]  /*21fd0*/  @P0 LDC R2, c[0x0][0x44c] ;  /* 0x00011300ff020b82 */ /* 0x000e300000000800 */
[----:B------:R-:W1:Y:S01]  /*21fe0*/  @P0 LDC R3, c[0x0][0x450] ;  /* 0x00011400ff030b82 */ /* 0x000e620000000800 */
[----:B---3--:R-:W-:Y:S02]  /*21ff0*/  IMAD.MOV.U32 R21, RZ, RZ, R20 ;  /* 0x000000ffff157224 */ /* 0x008fe400078e0014 */
[----:B------:R-:W2:Y:S04]  /*22000*/  LDL R20, [R1+0x14] ;  /* 0x0000140001147983 */ /* 0x000ea80000100800 */
[----:B------:R3:W-:Y:S04]  /*22010*/  STL [R1], R5 ;  /* 0x0000000501007387 */ /* 0x0007e80000100800 */
[----:B------:R3:W5:Y:S01]  /*22020*/  LDL R9, [R1+0x4] ;  /* 0x0000040001097983 */ /* 0x0007620000100800 */
[----:B0-----:R-:W-:-:S04]  /*22030*/  @P0 IMAD.HI.U32 R2, R5, R2, RZ ;  /* 0x0000000205020227 */ /* 0x001fc800078e00ff */
[----:B----4-:R-:W-:Y:S02]  /*22040*/  IMAD R4, R4, UR4, RZ ;  /* 0x0000000404047c24 */ /* 0x010fe4000f8e02ff */
[----:B------:R-:W-:Y:S01]  /*22050*/  IMAD.MOV.U32 R0, RZ, RZ, R5 ;  /* 0x000000ffff007224 */ /* 0x000fe200078e0005 */
[----:B-1----:R-:W-:Y:S01]  /*22060*/  @P0 SHF.R.U32.HI R0, RZ, R3, R2 ;  /* 0x00000003ff000219 */ /* 0x002fe20000011602 */
        /* <DEDUP_REMOVED lines=39> */
[----:B---3--:R-:W-:Y:S10]  /*222e0*/  BRA.DIV UR5, `(.L_x_3632) ;  /* 0x0000005a05507947 */ /* 0x008ff4000b800000 */
[----:B------:R-:W0:Y:S01]  /*222f0*/  SHFL.IDX PT, R4, R0, RZ, 0x181f ;  /* 0x00181fff00047589 */ /* 0x000e2200000e0000 */
[----:B-----5:R-:W-:Y:S02]  /*22300*/  IMAD R2, R9, R6, RZ ;  /* 0x0000000609027224 */ /* 0x020fe400078e02ff */
[----:B------:R-:W-:Y:S01]  /*22310*/  IMAD.IADD R33, R8, 0x1, R33 ;  /* 0x0000000108217824 */ /* 0x000fe200078e0221 */
        /* <DEDUP_REMOVED lines=30> */
.L_x_3763:
        /* <DEDUP_REMOVED lines=11> */
.L_x_3633:
        /* <DEDUP_REMOVED lines=28> */
.L_x_3635:
[----:B------:R-:W-:Y:S05]  /*22770*/  BSYNC B6 ;  /* 0x0000000000067941 */ /* 0x000fea0003800000 */
.L_x_3634:
[----:B------:R-:W2:Y:S01]  /*22780*/  LDL.LU R0, [R1+0x20] ;  /* 0x0000200001007983 */ /* 0x000ea20000300800 */
[----:B------:R-:W1:Y:S01]  /*22790*/  LDC R6, c[0x0][0x448] ;  /* 0x00011200ff067b82 */ /* 0x000e620000000800 */
[----:B------:R-:W-:Y:S02]  /*227a0*/  ULDC.64 UR4, c[0x0][0x398] ;  /* 0x0000e60000047ab9 */ /* 0x000fe40000000a00 */
[----:B0-----:R-:W3:Y:S04]  /*227b0*/  LDL.LU R2, [R1+0x8] ;  /* 0x0000080001027983 */ /* 0x001ee80000300800 */
[----:B------:R-:W4:Y:S04]  /*227c0*/  LDL.LU R4, [R1+0x28] ;  /* 0x0000280001047983 */ /* 0x000f280000300800 */
[----:B------:R-:W5:Y:S04]  /*227d0*/  LDL.LU R21, [R1+0x14] ;  /* 0x0000140001157983 */ /* 0x000f680000300800 */
[----:B------:R-:W5:Y:S01]  /*227e0*/  LDL.LU R20, [R1] ;  /* 0x0000000001147983 */ /* 0x000f620000300800 */
        /* <DEDUP_REMOVED lines=18> */
[----:B-----5:R-:W-:-:S04]  /*22910*/  IMAD.WIDE.U32 R2, R21, UR4, R2 ;  /* 0x0000000415027c25 */ /* 0x020fc8000f8e0002 */
[----:B------:R-:W-:Y:S01]  /*22920*/  IMAD R0, R21, UR5, R0 ;  /* 0x0000000515007c24 */ /* 0x000fe2000f8e0200 */
[----:B------:R-:W-:Y:S01]  /*22930*/  ULDC.64 UR4, c[0x0][0x3d0] ;  /* 0x0000f40000047ab9 */ /* 0x000fe20000000a00 */
[----:B------:R-:W0:Y:S01]  /*22940*/  S2R R21, SR_TID.X ;  /* 0x0000000000157919 */ /* 0x000e220000002100 */
[----:B------:R-:W-:Y:S02]  /*22950*/  IMAD.MOV.U32 R4, RZ, RZ, R20 ;  /* 0x000000ffff047224 */ /* 0x000fe400078e0014 */
[----:B------:R-:W-:Y:S02]  /*22960*/  IMAD.IADD R3, R3, 0x1, R0 ;  /* 0x0000000103037824 */ /* 0x000fe400078e0200 */
[----:B------:R-:W2:Y:S02]  /*22970*/  @P0 LDC R0, c[0x0][0x44c] ;  /* 0x00011300ff000b82 */ /* 0x000ea40000000800 */
[----:B--2---:R-:W-:-:S04]  /*22980*/  @P0 IMAD.HI.U32 R0, R20, R0, RZ ;  /* 0x0000000014000227 */ /* 0x004fc800078e00ff */
[----:B0-----:R-:W-:Y:S01]  /*22990*/  IMAD.SHL.U32 R21, R21, 0x8, RZ ;  /* 0x0000000815157824 */ /* 0x001fe200078e00ff */
[----:B-1----:R-:W-:-:S04]  /*229a0*/  @P0 SHF.R.U32.HI R4, RZ, R5, R0 ;  /* 0x00000005ff040219 */ /* 0x002fc80000011600 */
[--C-:B------:R-:W-:Y:S01]  /*229b0*/  SHF.R.S32.HI R5, RZ, 0x1f, R4.reuse ;  /* 0x0000001fff057819 */ /* 0x100fe20000011404 */
[----:B------:R-:W-:Y:S01]  /*229c0*/  IMAD.MOV R0, RZ, RZ, -R4 ;  /* 0x000000ffff007224 */ /* 0x000fe200078e0a04 */
[----:B------:R-:W-:Y:S01]  /*229d0*/  LOP3.LUT R21, R21, 0x38, RZ, 0xc0, !PT ;  /* 0x0000003815157812 */ /* 0x000fe200078ec0ff */
[----:B------:R-:W-:-:S03]  /*229e0*/  IMAD.WIDE.U32 R2, R4, UR4, R2 ;  /* 0x0000000404027c25 */ /* 0x000fc6000f8e0002 */
[----:B------:R-:W-:Y:S01]  /*229f0*/  LOP3.LUT R7, R21, 0x80, RZ, 0xfc, !PT ;  /* 0x0000008015077812 */ /* 0x000fe200078efcff */
[----:B------:R-:W-:Y:S01]  /*22a00*/  IMAD R0, R6, R0, R20 ;  /* 0x0000000006007224 */ /* 0x000fe200078e0214 */
[----:B------:R-:W0:Y:S01]  /*22a10*/  S2R R21, SR_TID.X ;  /* 0x0000000000157919 */ /* 0x000e220000002100 */
[----:B------:R-:W-:Y:S01]  /*22a20*/  IMAD R5, R5, UR4, RZ ;  /* 0x0000000405057c24 */ /* 0x000fe2000f8e02ff */
[----:B------:R-:W1:Y:S03]  /*22a30*/  S2R R20, SR_TID.X ;  /* 0x0000000000147919 */ /* 0x000e660000002100 */
[----:B------:R-:W-:Y:S01]  /*22a40*/  IMAD R5, R4, UR5, R5 ;  /* 0x0000000504057c24 */ /* 0x000fe2000f8e0205 */
[----:B------:R-:W-:Y:S01]  /*22a50*/  SHF.R.S32.HI R4, RZ, 0x1f, R0 ;  /* 0x0000001fff047819 */ /* 0x000fe20000011400 */
[----:B------:R-:W-:Y:S02]  /*22a60*/  ULDC.64 UR4, c[0x0][0x3c8] ;  /* 0x0000f20000047ab9 */ /* 0x000fe40000000a00 */
[----:B------:R-:W-:-:S02]  /*22a70*/  IMAD.IADD R3, R3, 0x1, R5 ;  /* 0x0000000103037824 */ /* 0x000fc400078e0205 */
        /* <DEDUP_REMOVED lines=8> */
[----:B------:R-:W-:Y:S02]  /*22b00*/  LEA.HI.X R4, R2, UR5, R4, 0x1, P0 ;  /* 0x0000000502047c11 */ /* 0x000fe400080f0c04 */
[----:B------:R-:W-:-:S02]  /*22b10*/  ISETP.GE.AND P0, PT, R7, UR4, PT ;  /* 0x0000000407007c0c */ /* 0x000fc4000bf06270 */
[----:B------:R-:W2:Y:S01]  /*22b20*/  S2R R7, SR_TID.X ;  /* 0x0000000000077919 */ /* 0x000ea20000002100 */
[----:B0-----:R-:W-:Y:S01]  /*22b30*/  IMAD.SHL.U32 R21, R21, 0x8, RZ ;  /* 0x0000000815157824 */ /* 0x001fe200078e00ff */
[----:B------:R-:W-:Y:S01]  /*22b40*/  SEL R2, RZ, 0x4, P0 ;  /* 0x00000004ff027807 */ /* 0x000fe20000000000 */
[----:B-1----:R-:W-:-:S03]  /*22b50*/  IMAD.SHL.U32 R20, R20, 0x8, RZ ;  /* 0x0000000814147824 */ /* 0x002fc600078e00ff */
[----:B------:R-:W-:Y:S02]  /*22b60*/  LOP3.LUT R21, R21, 0x38, RZ, 0xc0, !PT ;  /* 0x0000003815157812 */ /* 0x000fe400078ec0ff */
[----:B------:R-:W-:-:S04]  /*22b70*/  LOP3.LUT R20, R20, 0x38, RZ, 0xc0, !PT ;  /* 0x0000003814147812 */ /* 0x000fc800078ec0ff */
[----:B------:R-:W-:-:S04]  /*22b80*/  ISETP.GE.AND P1, PT, R20, UR4, PT ;  /* 0x0000000414007c0c */ /* 0x000fc8000bf26270 */
[----:B------:R-:W-:-:S09]  /*22b90*/  SEL R0, RZ, 0x1, P1 ;  /* 0x00000001ff007807 */ /* 0x000fd20000800000 */
[----:B------:R-:W-:Y:S01]  /*22ba0*/  @P1 LOP3.LUT R22, R22, 0x400, RZ, 0xfc, !PT ;  /* 0x0000040016161812 */ /* 0x000fe200078efcff */
[----:B--2---:R-:W-:-:S03]  /*22bb0*/  IMAD.SHL.U32 R7, R7, 0x8, RZ ;  /* 0x0000000807077824 */ /* 0x004fc600078e00ff */
[----:B------:R-:W-:Y:S02]  /*22bc0*/  LOP3.LUT R22, R22, 0xfffffeff, RZ, 0xc0, !PT ;  /* 0xfffffeff16167812 */ /* 0x000fe400078ec0ff */
[----:B------:R-:W-:Y:S02]  /*22bd0*/  LOP3.LUT R7, R7, 0x38, RZ, 0xc0, !PT ;  /* 0x0000003807077812 */ /* 0x000fe400078ec0ff */
[----:B------:R-:W-:Y:S02]  /*22be0*/  @P0 LOP3.LUT R22, R22, 0x100, RZ, 0xfc, !PT ;  /* 0x0000010016160812 */ /* 0x000fe400078efcff */
[----:B------:R-:W-:Y:S02]  /*22bf0*/  LOP3.LUT R7, R7, 0x40, RZ, 0xfc, !PT ;  /* 0x0000004007077812 */ /* 0x000fe400078efcff */
[----:B------:R-:W-:Y:S02]  /*22c00*/  LOP3.LUT R22, R22, 0xfffffdff, RZ, 0xc0, !PT ;  /* 0xfffffdff16167812 */ /* 0x000fe400078ec0ff */
[----:B------:R-:W-:-:S02]  /*22c10*/  ISETP.GE.AND P0, PT, R7, UR4, PT ;  /* 0x0000000407007c0c */ /* 0x000fc4000bf06270 */
[----:B------:R-:W-:Y:S02]  /*22c20*/  LOP3.LUT R7, R21, 0x100, RZ, 0xfc, !PT ;  /* 0x0000010015077812 */ /* 0x000fe400078efcff */
[----:B------:R-:W0:Y:S01]  /*22c30*/  S2R R21, SR_TID.X ;  /* 0x0000000000157919 */ /* 0x000e220000002100 */
[----:B------:R-:W-:Y:S02]  /*22c40*/  SEL R3, RZ, 0x2, P0 ;  /* 0x00000002ff037807 */ /* 0x000fe40000000000 */
[----:B------:R-:W-:Y:S02]  /*22c50*/  ISETP.GE.AND P4, PT, R7, UR4, PT ;  /* 0x0000000407007c0c */ /* 0x000fe4000bf86270 */
[----:B------:R-:W1:Y:S01]  /*22c60*/  S2R R7, SR_TID.X ;  /* 0x0000000000077919 */ /* 0x000e620000002100 */
[----:B------:R-:W-:Y:S02]  /*22c70*/  IADD3 R0, R2, R3, R0 ;  /* 0x0000000302007210 */ /* 0x000fe40007ffe000 */
[----:B------:R-:W-:-:S02]  /*22c80*/  SEL R2, RZ, 0x10, P4 ;  /* 0x00000010ff027807 */ /* 0x000fc40002000000 */
        /* <DEDUP_REMOVED lines=113> */
.L_x_3773:
        /* <DEDUP_REMOVED lines=26> */
.L_x_3638:
[----:B------:R-:W-:Y:S05]  /*23540*/  BSYNC B0 ;  /* 0x0000000000007941 */ /* 0x000fea0003800000 */
.L_x_3637:
[----:B------:R-:W-:Y:S01]  /*23550*/  NOP ;  /* 0x0000000000007918 */ /* 0x000fe20000000000 */
[----:B------:R-:W-:-:S13]  /*23560*/  PLOP3.LUT P0, PT, PT, PT, PT, 0x80, 0x0 ;  /* 0x000000000000781c */ /* 0x000fda0003f0f070 */
.L_x_3639:
        /* <DEDUP_REMOVED lines=17> */
[----:B-12---:R-:W-:Y:S05]  /*23680*/  @!P0 BRA `(.L_x_3641) ;  /* 0x0000005400688947 */ /* 0x006fea0003800000 */
.L_x_3774:
[----:B------:R-:W-:Y:S05]  /*23690*/  BSYNC B0 ;  /* 0x0000000000007941 */ /* 0x000fea0003800000 */
.L_x_3640:
[----:B------:R-:W-:-:S05]  /*236a0*/  IMAD.U32 R2, RZ, RZ, UR39 ;  /* 0x00000027ff027e24 */ /* 0x000fca000f8e00ff */
[----:B------:R-:W-:-:S13]  /*236b0*/  ISETP.NE.AND P0, PT, R2, 0x3, PT ;  /* 0x000000030200780c */ /* 0x000fda0003f05270 */
[----:B------:R-:W-:Y:S05]  /*236c0*/  @!P0 BRA `(.L_x_3642) ;  /* 0x0000000000048947 */ /* 0x000fea0003800000 */
[----:B------:R-:W-:Y:S01]  /*236d0*/  BPT.TRAP 0x1 ;  /* 0x000000040000795c */ /* 0x000fe20000300000 */
.L_x_3642:
[----:B-1----:R-:W-:Y:S01]  /*236e0*/  SHF.L.U32 R0, R28, 0x1f, RZ ;  /* 0x0000001f1c007819 */ /* 0x002fe200000006ff */
[----:B------:R-:W-:Y:S03]  /*236f0*/  BSSY B0, `(.L_x_3643) ;  /* 0x0000003000007945 */ /* 0x000fe60003800000 */
[----:B------:R-:W1:Y:S02]  /*23700*/  SYNCS.PHASECHK.TRANS64.TRYWAIT P0, [R17+URZ+0x38860], R0 ;  /* 0x03886000110075a7 */ /* 0x000e64000800017f */
[----:B-1----:R-:W-:Y:S05]  /*23710*/  @!P0 BRA `(.L_x_3644) ;  /* 0x0000005400588947 */ /* 0x002fea0003800000 */
.L_x_3775:
[----:B------:R-:W-:Y:S05]  /*23720*/  BSYNC B0 ;  /* 0x0000000000007941 */ /* 0x000fea0003800000 */
.L_x_3643:
        /* <DEDUP_REMOVED lines=61> */
[----:B------:R-:W-:-:S13]  /*23b00*/  ISETP.GT.AND P6, PT, R6, -0x1, PT ;  /* 0xffffffff0600780c */ /* 0x000fda0003fc4270 */
[----:B------:R-:W-:Y:S02]  /*23b10*/  @P6 LOP3.LUT R22, R22, 0x200, RZ, 0xfc, !PT ;  /* 0x0000020016166812 */ /* 0x000fe400078efcff */
[----:B------:R-:W-:-:S13]  /*23b20*/  ISETP.LT.OR P6, PT, R27, 0x1, P6 ;  /* 0x000000011b00780c */ /* 0x000fda00037c1670 */
[----:B------:R0:W-:Y:S04]  /*23b30*/  LDGSTS.E.BYPASS.LTC128B.128 [R4+0xe400], desc[UR50][R2.64+0x380], !P6 ;  /* 0x0e40038002047fae */ /* 0x0001e8000f101d72 */
[----:B0-----:R-:W0:Y:S04]  /*23b40*/  SHFL.IDX PT, R2, R5, 0x1, 0x181f ;  /* 0x00381f0005027f89 */ /* 0x001e2800000e0000 */
[----:B------:R-:W1:Y:S01]  /*23b50*/  SHFL.IDX PT, R3, R8, 0x1, 0x181f ;  /* 0x00381f0008037f89 */ /* 0x000e6200000e0000 */
[----:B0-----:R-:W-:-:S03]  /*23b60*/  IADD3 R6, P6, R2, R0, RZ ;  /* 0x0000000002067210 */ /* 0x001fc60007fde0ff */
[----:B------:R-:W0:Y:S02]  /*23b70*/  SHFL.IDX PT, R2, R5, 0x2, 0x181f ;  /* 0x00581f0005027f89 */ /* 0x000e2400000e0000 */
[----:B-1----:R-:W-:Y:S01]  /*23b80*/  IMAD.X R7, RZ, RZ, R3, P6 ;  /* 0x000000ffff077224 */ /* 0x002fe200030e0603 */
[----:B------:R-:W-:Y:S01]  /*23b90*/  LOP3.LUT P6, RZ, R22, 0x100, RZ, 0xc0, !PT ;  /* 0x0000010016ff7812 */ /* 0x000fe200078cc0ff */
[----:B------:R-:W1:Y:S03]  /*23ba0*/  SHFL.IDX PT, R3, R8, 0x2, 0x181f ;  /* 0x00581f0008037f89 */ /* 0x000e6600000e0000 */
[----:B------:R-:W-:Y:S01]  /*23bb0*/  ISETP.LT.OR P6, PT, R27, 0x11, P6 ;  /* 0x000000111b00780c */ /* 0x000fe200037c1670 */
[----:B------:R-:W2:-:S12]  /*23bc0*/  SHFL.IDX PT, R8, R8, 0x3, 0x181f ;  /* 0x00781f0008087f89 */ /* 0x000e9800000e0000 */
        /* <DEDUP_REMOVED lines=15> */
[----:B------:R-:W-:Y:S01]  /*23cc0*/  LDGSTS.E.BYPASS.LTC128B.128 [R4+0xec00], desc[UR50][R6.64+0x380], !P6 ;  /* 0x0ec0038006047fae */ /* 0x000fe2000f101d72 */
        /* <DEDUP_REMOVED lines=20> */
[----:B0-2---:R0:W1:Y:S02]  /*23e10*/  SHFL.IDX PT, R2, R5, 0x3, 0x181f ;  /* 0x00781f0005027f89 */ /* 0x00506400000e0000 */
.L_x_3785:
        /* <DEDUP_REMOVED lines=34> */
.L_x_3646:
        /* <DEDUP_REMOVED lines=11> */
.L_x_3647:
[----:B------:R-:W2:Y:S01]  /*240f0*/  LDL.LU R2, [R1+0x30] ;  /* 0x0000300001027983 */ /* 0x000ea20000300800 */
[----:B------:R1:W-:Y:S01]  /*24100*/  SYNCS.ARRIVE.TRANS64.A1T0 RZ, [R17+URZ+0x38850], RZ ;  /* 0x038850ff11ff79a7 */ /* 0x0003e2000810003f */
[----:B------:R-:W-:Y:S01]  /*24110*/  BSSY B0, `(.L_x_3648) ;  /* 0x00000f5000007945 */ /* 0x000fe20003800000 */
[----:B--2---:R-:W-:-:S05]  /*24120*/  VIADD R7, R2, 0xfffffffe ;  /* 0xfffffffe02077836 */ /* 0x004fca0000000000 */
[----:B------:R-:W-:-:S13]  /*24130*/  ISETP.GE.AND P0, PT, R7, R35, PT ;  /* 0x000000230700720c */ /* 0x000fda0003f06270 */
[----:B-1----:R-:W-:Y:S05]  /*24140*/  @!P0 BRA `(.L_x_3649) ;  /* 0x0000000c00c48947 */ /* 0x002fea0003800000 */
[----:B------:R-:W2:Y:S01]  /*24150*/  LDL.LU R2, [R1+0x44] ;  /* 0x0000440001027983 */ /* 0x000ea20000300800 */
[----:B------:R-:W-:-:S04]  /*24160*/  LOP3.LUT R32, R32, 0x80, RZ, 0xc0, !PT ;  /* 0x0000008020207812 */ /* 0x000fc800078ec0ff */
[----:B------:R-:W-:Y:S02]  /*24170*/  SHF.R.U32.HI R32, RZ, 0x3, R32 ;  /* 0x00000003ff207819 */ /* 0x000fe40000011620 */
[----:B--2---:R-:W-:-:S04]  /*24180*/  LOP3.LUT R33, R2, 0x40, RZ, 0xc0, !PT ;  /* 0x0000004002217812 */ /* 0x004fc800078ec0ff */
[----:B------:R-:W-:-:S07]  /*24190*/  SHF.R.U32.HI R33, RZ, 0x2, R33 ;  /* 0x00000002ff217819 */ /* 0x000fce0000011621 */
.L_x_3662:
[----:B-1----:R-:W1:Y:S01]  /*241a0*/  S2R R2, SR_TID.X ;  /* 0x0000000000027919 */ /* 0x002e620000002100 */
[----:B0-----:R-:W0:Y:S01]  /*241b0*/  LDC R5, c[0x0][0x430] ;  /* 0x00010c00ff057b82 */ /* 0x001e220000000800 */
[----:B------:R-:W-:Y:S01]  /*241c0*/  IMAD R4, R7, 0x40, R34 ;  /* 0x0000004007047824 */ /* 0x000fe200078e0222 */
[----:B--2---:R-:W2:Y:S01]  /*241d0*/  S2R R8, SR_TID.X ;  /* 0x0000000000087919 */ /* 0x004ea20000002100 */
[----:B------:R-:W-:Y:S02]  /*241e0*/  IMAD.U32 R10, RZ, RZ, UR39 ;  /* 0x00000027ff0a7e24 */ /* 0x000fe4000f8e00ff */
        /* <DEDUP_REMOVED lines=37> */
.L_x_3650:
[----:B------:R-:W-:Y:S01]  /*24440*/  IMAD R6, R25, 0x8, R23 ;  /* 0x0000000819067824 */ /* 0x000fe200078e0217 */
[----:B------:R-:W-:Y:S01]  /*24450*/  SHF.L.U32 R21, R28, 0x1f, RZ ;  /* 0x0000001f1c157819 */ /* 0x000fe200000006ff */
[----:B------:R-:W-:Y:S01]  /*24460*/  BSSY B1, `(.L_x_3651) ;  /* 0x0000004000017945 */ /* 0x000fe20003800000 */
[----:B------:R-:W-:Y:S02]  /*24470*/  SHF.R.S32.HI R9, RZ, 0x1f, R5 ;  /* 0x0000001fff097819 */ /* 0x000fe40000011405 */
[----:B------:R-:W0:Y:S02]  /*24480*/  SYNCS.PHASECHK.TRANS64.TRYWAIT P0, [R6+URZ+0x38840], R21 ;  /* 0x03884015060075a7 */ /* 0x000e24000800017f */
[----:B0-----:R-:W-:Y:S05]  /*24490*/  @!P0 BRA `(.L_x_3652) ;  /* 0x0000005000348947 */ /* 0x001fea0003800000 */
.L_x_3786:
[----:B------:R-:W-:Y:S05]  /*244a0*/  BSYNC B1 ;  /* 0x0000000000017941 */ /* 0x000fea0003800000 */
.L_x_3651:
        /* <DEDUP_REMOVED lines=42> */
.L_x_3796:
        /* <DEDUP_REMOVED lines=8> */
.L_x_3654:
        /* <DEDUP_REMOVED lines=11> */
.L_x_3655:
[----:B------:R2:W-:Y:S01]  /*24880*/  SYNCS.ARRIVE.TRANS64.A1T0 RZ, [R6+URZ+0x38830], RZ ;  /* 0x038830ff06ff79a7 */ /* 0x0005e2000810003f */
[----:B------:R-:W-:Y:S05]  /*24890*/  @!P2 BRA `(.L_x_3656) ;  /* 0x000000000004a947 */ /* 0x000fea0003800000 */
[----:B------:R-:W-:Y:S01]  /*248a0*/  BPT.TRAP 0x1 ;  /* 0x000000040000795c */ /* 0x000fe20000300000 */
.L_x_3656:
[----:B------:R-:W3:Y:S01]  /*248b0*/  SYNCS.PHASECHK.TRANS64.TRYWAIT P0, [R6+URZ+0x38860], R21 ;  /* 0x03886015060075a7 */ /* 0x000ee2000800017f */
[----:B------:R-:W-:Y:S04]  /*248c0*/  BSSY B1, `(.L_x_3657) ;  /* 0x0000002000017945 */ /* 0x000fe80003800000 */
[----:B---3--:R-:W-:Y:S05]  /*248d0*/  @!P0 BRA `(.L_x_3658) ;  /* 0x0000005000548947 */ /* 0x008fea0003800000 */
.L_x_3797:
[----:B------:R-:W-:Y:S05]  /*248e0*/  BSYNC B1 ;  /* 0x0000000000017941 */ /* 0x000fea0003800000 */
.L_x_3657:
        /* <DEDUP_REMOVED lines=81> */
.L_x_3807:
        /* <DEDUP_REMOVED lines=25> */
.L_x_3660:
        /* <DEDUP_REMOVED lines=11> */
.L_x_3661:
[----:B------:R1:W-:Y:S01]  /*25040*/  SYNCS.ARRIVE.TRANS64.A1T0 RZ, [R6+URZ+0x38850], RZ ;  /* 0x038850ff06ff79a7 */ /* 0x0003e2000810003f */
[----:B------:R-:W-:Y:S05]  /*25050*/  @P3 BRA `(.L_x_3662) ;  /* 0xfffffff000503947 */ /* 0x000fea000383ffff */
.L_x_3649:
[----:B------:R-:W-:Y:S05]  /*25060*/  BSYNC B0 ;  /* 0x0000000000007941 */ /* 0x000fea0003800000 */
.L_x_3648:
        /* <DEDUP_REMOVED lines=21> */
.L_x_3664:
[----:B------:R-:W-:Y:S05]  /*251c0*/  BSYNC B0 ;  /* 0x0000000000007941 */ /* 0x000fea0003800000 */
.L_x_3663:
[----:B------:R-:W-:-:S07]  /*251d0*/  SEL R25, R25, RZ, P0 ;  /* 0x000000ff19197207 */ /* 0x000fce0000000000 */
.L_x_3617:
[----:B------:R-:W-:Y:S05]  /*251e0*/  BSYNC B7 ;  /* 0x0000000000077941 */ /* 0x000fea0003800000 */
.L_x_3615:
        /* <DEDUP_REMOVED lines=11> */
.L_x_3665:
        /* <DEDUP_REMOVED lines=24> */
[----:B-123--:R-:W-:Y:S02]  /*25420*/  IMAD.IADD R6, R4, 0x1, R5 ;  /* 0x0000000104067824 */ /* 0x00efe400078e0205 */
        /* <DEDUP_REMOVED lines=11> */
.L_x_3817:
[----:B------:R-:W-:Y:S02]  /*254e0*/  ULDC UR4, c[0x0][0xd38] ;  /* 0x00034e0000047ab9 */ /* 0x000fe40000000800 */
[----:B------:R-:W-:-:S04]  /*254f0*/  IMAD.U32 R4, RZ, RZ, UR4 ;  /* 0x00000004ff047e24 */ /* 0x000fc8000f8e00ff */
[----:B-1----:R-:W-:-:S04]  /*25500*/  IMAD R14, R14, R4, RZ ;  /* 0x000000040e0e7224 */ /* 0x002fc800078e02ff */
[----:B------:R-:W-:-:S05]  /*25510*/  IMAD.IADD R5, R5, 0x1, R14 ;  /* 0x0000000105057824 */ /* 0x000fca00078e020e */
[----:B------:R-:W-:-:S13]  /*25520*/  ISETP.GT.AND P6, PT, R5, R0, PT ;  /* 0x000000000500720c */ /* 0x000fda0003fc4270 */
[----:B------:R-:W-:Y:S05]  /*25530*/  @P6 BRA `(.L_x_3668) ;  /* 0x00000000009c6947 */ /* 0x000fea0003800000 */
.L_x_3673:
[----:B------:R-:W1:Y:S01]  /*25540*/  LDC R2, c[0x0][0xd3c] ;  /* 0x00034f00ff027b82 */ /* 0x000e620000000800 */
[----:B------:R-:W-:-:S05]  /*25550*/  VIADD R19, R19, 0x1f ;  /* 0x0000001f13137836 */ /* 0x000fca0000000000 */
[----:B-1----:R-:W-:-:S13]  /*25560*/  ISETP.GE.AND P6, PT, R19, R2, PT ;  /* 0x000000021300720c */ /* 0x002fda0003fc6270 */
        /* <DEDUP_REMOVED lines=11> */
.L_x_3671:
[----:B------:R-:W-:Y:S05]  /*25620*/  BSYNC B0 ;  /* 0x0000000000007941 */ /* 0x000fea0003800000 */
.L_x_3670:
[----:B------:R-:W-:-:S03]  /*25630*/  UMOV UR4, 0xffffffff ;  /* 0xffffffff00047882 */ /* 0x000fc60000000000 */
[----:B------:R-:W-:Y:S05]  /*25640*/  BRA.DIV UR4, `(.L_x_3672) ;  /* 0x00000052040c7947 */ /* 0x000fea000b800000 */
[----:B-----5:R-:W1:Y:S02]  /*25650*/  SHFL.UP PT, R14, R17, 0x1, RZ ;  /* 0x04200000110e7989 */ /* 0x020e6400000e00ff */
[----:B-1----:R-:W-:-:S05]  /*25660*/  SEL R14, R14, RZ, P1 ;  /* 0x000000ff0e0e7207 */ /* 0x002fca0000800000 */
        /* <DEDUP_REMOVED lines=14> */
.L_x_3825:
[----:B------:R-:W-:Y:S02]  /*25750*/  ULDC UR4, c[0x0][0xd38] ;  /* 0x00034e0000047ab9 */ /* 0x000fe40000000800 */
[----:B------:R-:W-:-:S04]  /*25760*/  IMAD.U32 R4, RZ, RZ, UR4 ;  /* 0x00000004ff047e24 */ /* 0x000fc8000f8e00ff */
[----:B-1----:R-:W-:-:S04]  /*25770*/  IMAD R14, R14, R4, RZ ;  /* 0x000000040e0e7224 */ /* 0x002fc800078e02ff */
[----:B------:R-:W-:-:S05]  /*25780*/  IMAD.IADD R5, R14, 0x1, R5 ;  /* 0x000000010e057824 */ /* 0x000fca00078e0205 */
[----:B------:R-:W-:-:S13]  /*25790*/  ISETP.GT.AND P6, PT, R5, R0, PT ;  /* 0x000000000500720c */ /* 0x000fda0003fc4270 */
[----:B------:R-:W-:Y:S05]  /*257a0*/  @!P6 BRA `(.L_x_3673) ;  /* 0xfffffffc0064e947 */ /* 0x000fea000383ffff */
.L_x_3668:
        /* <DEDUP_REMOVED lines=8> */
.L_x_3829:
[----:B------:R-:W-:Y:S01]  /*25830*/  ISETP.NE.AND P0, PT, R2, RZ, PT ;  /* 0x000000ff0200720c */ /* 0x000fe20003f05270 */
[----:B------:R-:W-:-:S12]  /*25840*/  IMAD.MOV.U32 R14, RZ, RZ, RZ ;  /* 0x000000ffff0e7224 */ /* 0x000fd800078e00ff */
[----:B------:R-:W-:Y:S05]  /*25850*/  @!P0 BRA `(.L_x_3675) ;  /* 0x0000000000108947 */ /* 0x000fea0003800000 */
[----:B------:R-:W-:Y:S01]  /*25860*/  UMOV UR4, 0xffffffff ;  /* 0xffffffff00047882 */ /* 0x000fe20000000000 */
[----:B------:R-:W-:Y:S02]  /*25870*/  VIADD R12, R6, 0xffffffff ;  /* 0xffffffff060c7836 */ /* 0x000fe40000000000 */
[----:B------:R-:W-:Y:S05]  /*25880*/  BRA.DIV UR4, `(.L_x_3676) ;  /* 0x0000005204807947 */ /* 0x000fea000b800000 */
[----:B------:R3:W4:Y:S02]  /*25890*/  SHFL.IDX PT, R14, R3, R12, 0x1f ;  /* 0x00001f0c030e7589 */ /* 0x00072400000e0000 */
.L_x_3675:
[----:B0--3--:R-:W0:Y:S01]  /*258a0*/  LDC.64 R2, c[0x0][0xd90] ;  /* 0x00036400ff027b82 */ /* 0x009e220000000a00 */
[----:B------:R-:W-:-:S04]  /*258b0*/  IMAD.IADD R19, R6, 0x1, R19 ;  /* 0x0000000106137824 */ /* 0x000fc800078e0213 */
[----:B0-----:R-:W-:-:S05]  /*258c0*/  IMAD.WIDE R2, R19, 0x4, R2 ;  /* 0x0000000413027825 */ /* 0x001fca00078e0202 */
[----:B-1----:R0:W2:Y:S01]  /*258d0*/  LDG.E R6, desc[UR50][R2.64] ;  /* 0x0000003202067981 */ /* 0x0020a2000c1e1900 */
[----:B----4-:R-:W-:-:S04]  /*258e0*/  IMAD R16, R14, R4, R16 ;  /* 0x000000040e107224 */ /* 0x010fc800078e0210 */
[----:B------:R-:W-:Y:S02]  /*258f0*/  IMAD.IADD R0, R0, 0x1, -R16 ;  /* 0x0000000100007824 */ /* 0x000fe400078e0a10 */
[----:B0-----:R-:W-:Y:S02]  /*25900*/  IMAD.MOV.U32 R2, RZ, RZ, RZ ;  /* 0x000000ffff027224 */ /* 0x001fe400078e00ff */
[----:B--2---:R-:W-:-:S05]  /*25910*/  IMAD R5, R17, R6, RZ ;  /* 0x0000000611057224 */ /* 0x004fca00078e02ff */
        /* <DEDUP_REMOVED lines=33> */
[----:B------:R0:W1:Y:S02]  /*25b30*/  F2I.FTZ.U32.TRUNC.NTZ R3, R2 ;  /* 0x0000000200037305 */ /* 0x000064000021f000 */
[----:B0-----:R-:W-:Y:S02]  /*25b40*/  IMAD.MOV.U32 R2, RZ, RZ, RZ ;  /* 0x000000ffff027224 */ /* 0x001fe400078e00ff */
[----:B-1----:R-:W-:-:S04]  /*25b50*/  IMAD.MOV R5, RZ, RZ, -R3 ;  /* 0x000000ffff057224 */ /* 0x002fc800078e0a03 */
        /* <DEDUP_REMOVED lines=22> */
.L_x_3669:
[----:B------:R-:W-:Y:S01]  /*25cc0*/  UMOV UR4, URZ ;  /* 0x0000003f00047c82 */ /* 0x000fe20008000000 */
[----:B------:R-:W-:Y:S01]  /*25cd0*/  UMOV UR5, URZ ;  /* 0x0000003f00057c82 */ /* 0x000fe20008000000 */
[----:B------:R-:W-:Y:S01]  /*25ce0*/  ULDC UR6, c[0x0][0xd3c] ;  /* 0x00034f0000067ab9 */ /* 0x000fe20000000800 */
[----:B------:R-:W-:Y:S02]  /*25cf0*/  IMAD.MOV.U32 R16, RZ, RZ, R0 ;  /* 0x000000ffff107224 */ /* 0x000fe400078e0000 */
[----:B------:R-:W-:Y:S02]  /*25d00*/  IMAD.U32 R17, RZ, RZ, UR4 ;  /* 0x00000004ff117e24 */ /* 0x000fe4000f8e00ff */
[----:B------:R-:W-:Y:S02]  /*25d10*/  IMAD.U32 R18, RZ, RZ, UR5 ;  /* 0x00000005ff127e24 */ /* 0x000fe4000f8e00ff */
[----:B------:R-:W-:-:S07]  /*25d20*/  IMAD.U32 R19, RZ, RZ, UR6 ;  /* 0x00000006ff137e24 */ /* 0x000fce000f8e00ff */
.L_x_3677:
        /* <DEDUP_REMOVED lines=10> */
.L_x_3666:
[----:B------:R-:W-:Y:S02]  /*25dd0*/  ULDC UR4, c[0x0][0xd3c] ;  /* 0x00034f0000047ab9 */ /* 0x000fe40000000800 */
[----:B0-----:R-:W-:-:S13]  /*25de0*/  ISETP.GE.AND P0, PT, R19, UR4, PT ;  /* 0x0000000413007c0c */ /* 0x001fda000bf06270 */
[----:B------:R-:W-:Y:S05]  /*25df0*/  @!P0 BRA `(.L_x_3678) ;  /* 0xffffff8400588947 */ /* 0x000fea000383ffff */
[----:B------:R-:W-:Y:S05]  /*25e00*/  BSYNC B8 ;  /* 0x0000000000087941 */ /* 0x000fea0003800000 */
.L_x_3549:
        /* <DEDUP_REMOVED lines=12> */
.L_x_3832:
[----:B------:R-:W-:Y:S05]  /*25ed0*/  BSYNC B0 ;  /* 0x0000000000007941 */ /* 0x000fea0003800000 */
.L_x_3679:
[----:B------:R-:W-:-:S03]  /*25ee0*/  UMOV UR4, 0xffffffff ;  /* 0xffffffff00047882 */ /* 0x000fc60000000000 */
[----:B------:R-:W-:Y:S05]  /*25ef0*/  BRA.DIV UR4, `(.L_x_3681) ;  /* 0x0000004e041c7947 */ /* 0x000fea000b800000 */
[----:B0-----:R-:W0:Y:S02]  /*25f00*/  S2R R0, SR_TID.X ;  /* 0x0000000000007919 */ /* 0x001e240000002100 */
[----:B0-----:R-:W-:-:S04]  /*25f10*/  SHF.R.U32.HI R0, RZ, 0x5, R0 ;  /* 0x00000005ff007819 */ /* 0x001fc80000011600 */
[----:B------:R-:W-:-:S05]  /*25f20*/  LOP3.LUT R0, R0, 0x3, RZ, 0xc0, !PT ;  /* 0x0000000300007812 */ /* 0x000fca00078ec0ff */
[----:B------:R0:W1:Y:S02]  /*25f30*/  SHFL.IDX PT, R14, R0, RZ, 0x1f ;  /* 0x00001fff000e7589 */ /* 0x00006400000e0000 */
.L_x_3835:
[----:B-1----:R-:W-:-:S13]  /*25f40*/  ISETP.NE.AND P0, PT, R14, RZ, PT ;  /* 0x000000ff0e00720c */ /* 0x002fda0003f05270 */
[----:B------:R-:W-:Y:S05]  /*25f50*/  @P0 BRA `(.L_x_3328) ;  /* 0x0000000000880947 */ /* 0x000fea0003800000 */
[----:B------:R-:W-:-:S03]  /*25f60*/  UMOV UR4, 0xffffffff ;  /* 0xffffffff00047882 */ /* 0x000fc60000000000 */
[----:B------:R-:W-:Y:S05]  /*25f70*/  BRA.DIV UR4, `(.L_x_3682) ;  /* 0x0000004e04307947 */ /* 0x000fea000b800000 */
[----:B------:R-:W-:-:S13]  /*25f80*/  ELECT P6, URZ, PT ;  /* 0x00000000003f782f */ /* 0x000fda00038c0000 */
.L_x_3838:
[----:B------:R-:W-:Y:S05]  /*25f90*/  @!P6 BRA `(.L_x_3328) ;  /* 0x000000000078e947 */ /* 0x000fea0003800000 */
[----:B------:R-:W-:-:S06]  /*25fa0*/  ULOP3.LUT UR4, UR36, 0x2, URZ, 0xfc, !UPT ;  /* 0x0000000224047892 */ /* 0x000fcc000f8efc3f */
[----:B0-----:R-:W-:-:S05]  /*25fb0*/  IMAD.U32 R0, RZ, RZ, UR4 ;  /* 0x00000004ff007e24 */ /* 0x001fca000f8e00ff */
[----:B------:R-:W-:-:S13]  /*25fc0*/  ISETP.NE.AND P0, PT, R0, 0x3, PT ;  /* 0x000000030000780c */ /* 0x000fda0003f05270 */
[----:B------:R-:W-:Y:S05]  /*25fd0*/  @!P0 BRA `(.L_x_3683) ;  /* 0x0000000000048947 */ /* 0x000fea0003800000 */
[----:B------:R-:W-:Y:S01]  /*25fe0*/  BPT.TRAP 0x1 ;  /* 0x000000040000795c */ /* 0x000fe20000300000 */
.L_x_3683:
[C---:B------:R-:W-:Y:S01]  /*25ff0*/  IMAD R5, R25.reuse, 0x8, R4 ;  /* 0x0000000819057824 */ /* 0x040fe200078e0204 */
[----:B------:R-:W-:Y:S01]  /*26000*/  SHF.L.U32 R0, R28, 0x1f, RZ ;  /* 0x0000001f1c007819 */ /* 0x000fe200000006ff */
[----:B------:R-:W-:-:S03]  /*26010*/  VIADD R25, R25, 0x1 ;  /* 0x0000000119197836 */ /* 0x000fc60000000000 */
[----:B------:R-:W0:Y:S02]  /*26020*/  SYNCS.PHASECHK.TRANS64.TRYWAIT P1, [R5+URZ+0x38840], R0 ;  /* 0x03884000050075a7 */ /* 0x000e24000802017f */
[----:B------:R-:W-:-:S04]  /*26030*/  ISETP.NE.AND P2, PT, R25, 0x2, PT ;  /* 0x000000021900780c */ /* 0x000fc80003f45270 */
[----:B------:R-:W-:Y:S01]  /*26040*/  SEL R3, RZ, 0x1, P2 ;  /* 0x00000001ff037807 */ /* 0x000fe20001000000 */
[----:B0-----:R-:W-:Y:S08]  /*26050*/  @!P1 BRA `(.L_x_3684) ;  /* 0x0000004c00189947 */ /* 0x001ff00003800000 */
.L_x_3839:
[----:B------:R-:W-:Y:S02]  /*26060*/  SEL R25, R25, RZ, P2 ;  /* 0x000000ff19197207 */ /* 0x000fe40001000000 */
[----:B------:R-:W-:Y:S01]  /*26070*/  LOP3.LUT R2, R28, R3, RZ, 0x3c, !PT ;  /* 0x000000031c027212 */ /* 0x000fe200078e3cff */
[----:B------:R-:W-:Y:S06]  /*26080*/  @!P0 BRA `(.L_x_3685) ;  /* 0x0000000000048947 */ /* 0x000fec0003800000 */
[----:B------:R-:W-:Y:S01]  /*26090*/  BPT.TRAP 0x1 ;  /* 0x000000040000795c */ /* 0x000fe20000300000 */
.L_x_3685:
[----:B------:R-:W-:Y:S01]  /*260a0*/  IMAD R25, R25, 0x8, R4 ;  /* 0x0000000819197824 */ /* 0x000fe200078e0204 */
[----:B------:R-:W-:-:S04]  /*260b0*/  SHF.L.U32 R2, R2, 0x1f, RZ ;  /* 0x0000001f02027819 */ /* 0x000fc800000006ff */
[----:B------:R-:W1:Y:S02]  /*260c0*/  SYNCS.PHASECHK.TRANS64.TRYWAIT P1, [R25+URZ+0x38840], R2 ;  /* 0x03884002190075a7 */ /* 0x000e64000802017f */
[----:B-1----:R-:W-:Y:S05]  /*260d0*/  @!P1 BRA `(.L_x_3686) ;  /* 0x0000004c000c9947 */ /* 0x002fea0003800000 */
.L_x_3840:
[----:B------:R-:W-:Y:S05]  /*260e0*/  @!P0 BRA `(.L_x_3687) ;  /* 0x0000000000048947 */ /* 0x000fea0003800000 */
[----:B------:R-:W-:Y:S01]  /*260f0*/  BPT.TRAP 0x1 ;  /* 0x000000040000795c */ /* 0x000fe20000300000 */
.L_x_3687:
[----:B------:R-:W5:Y:S02]  /*26100*/  SYNCS.PHASECHK.TRANS64.TRYWAIT P1, [R5+URZ+0x38860], R0 ;  /* 0x03886000050075a7 */ /* 0x000f64000802017f */
[----:B-----5:R-:W-:Y:S05]  /*26110*/  @!P1 BRA `(.L_x_3688) ;  /* 0x0000004c00109947 */ /* 0x020fea0003800000 */
.L_x_3841:
[----:B------:R-:W-:Y:S05]  /*26120*/  @!P0 BRA `(.L_x_3689) ;  /* 0x0000000000048947 */ /* 0x000fea0003800000 */
[----:B------:R-:W-:Y:S01]  /*26130*/  BPT.TRAP 0x1 ;  /* 0x000000040000795c */ /* 0x000fe20000300000 */
.L_x_3689:
[----:B------:R0:W0:Y:S02]  /*26140*/  SYNCS.PHASECHK.TRANS64.TRYWAIT P0, [R25+URZ+0x38860], R2 ;  /* 0x03886002190075a7 */ /* 0x000024000800017f */
[----:B0-----:R-:W-:Y:S05]  /*26150*/  @!P0 NANOSLEEP.SYNCS 0x989680 ;  /* 0x009896800000895d */ /* 0x001fea0003900000 */
[----:B------:R-:W0:Y:S02]  /*26160*/  @!P0 SYNCS.PHASECHK.TRANS64 P0, [R25+URZ+0x38860], R2 ;  /* 0x03886002190085a7 */ /* 0x000e24000800007f */
[----:B0-----:R-:W-:Y:S05]  /*26170*/  @!P0 BRA `(.L_x_3689) ;  /* 0xfffffffc00f08947 */ /* 0x001fea000383ffff */
.L_x_3328:
[----:B------:R-:W-:Y:S05]  /*26180*/  BSYNC B9 ;  /* 0x0000000000097941 */ /* 0x000fea0003800000 */
.L_x_3325:
[----:B------:R-:W-:Y:S05]  /*26190*/  EXIT ;  /* 0x000000000000794d */ /* 0x000fea0003800000 */
.L_x_3352:
[----:B0-----:R0:W1:Y:S02]  /*261a0*/  SYNCS.PHASECHK.TRANS64.TRYWAIT P6, [R61+URZ+0x38890], R68 ;  /* 0x038890443d0075a7 */ /* 0x00106400080c017f */
[----:B-1----:R-:W-:Y:S05]  /*261b0*/  @!P6 NANOSLEEP.SYNCS 0x989680 ;  /* 0x009896800000e95d */ /* 0x002fea0003900000 */
[----:B------:R-:W1:Y:S02]  /*261c0*/  @!P6 SYNCS.PHASECHK.TRANS64 P6, [R61+URZ+0x38890], R68 ;  /* 0x038890443d00e5a7 */ /* 0x000e6400080c007f */
[----:B-1----:R-:W-:Y:S05]  /*261d0*/  @!P6 BRA `(.L_x_3352) ;  /* 0xfffffffc00f0e947 */ /* 0x002fea000383ffff */
[----:B------:R-:W-:Y:S05]  /*261e0*/  BRA `(.L_x_3690) ;  /* 0xfffffdcc00347947 */ /* 0x000fea000383ffff */
.L_x_3353:
        /* <DEDUP_REMOVED lines=8> */
.L_x_3692:
[----:B------:R-:W-:Y:S05]  /*26270*/  BSYNC B1 ;  /* 0x0000000000017941 */ /* 0x000fea0003800000 */
.L_x_3691:
        /* <DEDUP_REMOVED lines=8> */
.L_x_3693:
[----:B------:R-:W-:Y:S05]  /*26300*/  BRA `(.L_x_3694) ;  /* 0xfffffdcc00007947 */ /* 0x000fea000383ffff */
.L_x_3363:
[----:B0-----:R0:W1:Y:S02]  /*26310*/  SYNCS.PHASECHK.TRANS64.TRYWAIT P6, [R61+URZ+0x38890], R68 ;  /* 0x038890443d0075a7 */ /* 0x00106400080c017f */
[----:B-1----:R-:W-:Y:S05]  /*26320*/  @!P6 NANOSLEEP.SYNCS 0x989680 ;  /* 0x009896800000e95d */ /* 0x002fea0003900000 */
[----:B------:R-:W1:Y:S02]  /*26330*/  @!P6 SYNCS.PHASECHK.TRANS64 P6, [R61+URZ+0x38890], R68 ;  /* 0x038890443d00e5a7 */ /* 0x000e6400080c007f */
[----:B-1----:R-:W-:Y:S05]  /*26340*/  @!P6 BRA `(.L_x_3363) ;  /* 0xfffffffc00f0e947 */ /* 0x002fea000383ffff */
[----:B------:R-:W-:Y:S05]  /*26350*/  BRA `(.L_x_3695) ;  /* 0xfffffdd4005c7947 */ /* 0x000fea000383ffff */
.L_x_3364:
        /* <DEDUP_REMOVED lines=8> */
.L_x_3697:
[----:B------:R-:W-:Y:S05]  /*263e0*/  BSYNC B1 ;  /* 0x0000000000017941 */ /* 0x000fea0003800000 */
.L_x_3696:
        /* <DEDUP_REMOVED lines=8> */
.L_x_3698:
[----:B------:R-:W-:Y:S01]  /*26470*/  IMAD.MOV.U32 R67, RZ, RZ, R14 ;  /* 0x000000ffff437224 */ /* 0x000fe200078e000e */
[----:B------:R-:W-:Y:S06]  /*26480*/  BRA `(.L_x_3699) ;  /* 0xfffffdd400247947 */ /* 0x000fec000383ffff */
.L_x_3369:
[----:B0-----:R0:W1:Y:S02]  /*26490*/  SYNCS.PHASECHK.TRANS64.TRYWAIT P0, [R61+URZ+0x38890], R68 ;  /* 0x038890443d0075a7 */ /* 0x001064000800017f */
[----:B-1----:R-:W-:Y:S05]  /*264a0*/  @!P0 NANOSLEEP.SYNCS 0x989680 ;  /* 0x009896800000895d */ /* 0x002fea0003900000 */
[----:B------:R-:W1:Y:S02]  /*264b0*/  @!P0 SYNCS.PHASECHK.TRANS64 P0, [R61+URZ+0x38890], R68 ;  /* 0x038890443d0085a7 */ /* 0x000e64000800007f */
[----:B-1----:R-:W-:Y:S05]  /*264c0*/  @!P0 BRA `(.L_x_3369) ;  /* 0xfffffffc00f08947 */ /* 0x002fea000383ffff */
[----:B------:R-:W-:Y:S05]  /*264d0*/  BRA `(.L_x_3700) ;  /* 0xfffffddc00147947 */ /* 0x000fea000383ffff */
.L_x_3370:
[----:B------:R-:W-:Y:S01]  /*264e0*/  BSSY B1, `(.L_x_3701) ;  /* 0x0000007000017945 */ /* 0x000fe20003800000 */
[----:B------:R-:W-:Y:S02]  /*264f0*/  IMAD.MOV.U32 R12, RZ, RZ, RZ ;  /* 0x000000ffff0c7224 */ /* 0x000fe400078e00ff */
[----:B------:R-:W-:Y:S02]  /*26500*/  IMAD.MOV.U32 R11, RZ, RZ, 0x1c1f ;  /* 0x00001c1fff0b7424 */ /* 0x000fe400078e00ff */
[----:B------:R-:W-:-:S07]  /*26510*/  IMAD.MOV.U32 R15, RZ, RZ, -0x1 ;  /* 0xffffffffff0f7424 */ /* 0x000fce00078e00ff */
[----:B0-----:R-:W-:Y:S05]  /*26520*/  WARPSYNC.COLLECTIVE R15, `(.L_x_3702) ;  /* 0x000000000f087348 */ /* 0x001fea0003c00000 */
[----:B------:R1:W2:Y:S02]  /*26530*/  SHFL.IDX P6, R14, R13, R12, R11 ;  /* 0x0000000c0d0e7389 */ /* 0x0002a400000c000b */
[----:B012---:R-:W-:Y:S01]  /*26540*/  ENDCOLLECTIVE ;  /* 0x000000000000791b */ /* 0x007fe20003800000 */
.L_x_3702:
[----:B------:R-:W-:Y:S05]  /*26550*/  BSYNC B1 ;  /* 0x0000000000017941 */ /* 0x000fea0003800000 */
.L_x_3701:
        /* <DEDUP_REMOVED lines=8> */
.L_x_3703:
[----:B------:R-:W-:Y:S05]  /*265e0*/  BRA `(.L_x_3704) ;  /* 0xfffffddc003c7947 */ /* 0x000fea000383ffff */
.L_x_3374:
[----:B---3--:R3:W4:Y:S02]  /*265f0*/  SYNCS.PHASECHK.TRANS64.TRYWAIT P5, [R61+URZ+0x388b0], R68 ;  /* 0x0388b0443d0075a7 */ /* 0x00872400080a017f */
[----:B----4-:R-:W-:Y:S05]  /*26600*/  @!P5 NANOSLEEP.SYNCS 0x989680 ;  /* 0x009896800000d95d */ /* 0x010fea0003900000 */
[----:B------:R-:W4:Y:S02]  /*26610*/  @!P5 SYNCS.PHASECHK.TRANS64 P5, [R61+URZ+0x388b0], R68 ;  /* 0x0388b0443d00d5a7 */ /* 0x000f2400080a007f */
[----:B----4-:R-:W-:Y:S05]  /*26620*/  @!P5 BRA `(.L_x_3374) ;  /* 0xfffffffc00f0d947 */ /* 0x010fea000383ffff */
[----:B------:R-:W-:Y:S05]  /*26630*/  BRA `(.L_x_3705) ;  /* 0xfffffddc00c87947 */ /* 0x000fea000383ffff */
.L_x_3415:
        /* <DEDUP_REMOVED lines=8> */
.L_x_3707:
[----:B------:R-:W-:Y:S05]  /*266c0*/  BSYNC B1 ;  /* 0x0000000000017941 */ /* 0x000fea0003800000 */
.L_x_3706:
        /* <DEDUP_REMOVED lines=8> */
.L_x_3708:
[----:B------:R-:W-:Y:S02]  /*26750*/  IMAD.MOV.U32 R13, RZ, RZ, R7 ;  /* 0x000000ffff0d7224 */ /* 0x000fe400078e0007 */
[----:B------:R-:W-:-:S07]  /*26760*/  IMAD.MOV.U32 R2, RZ, RZ, R14 ;  /* 0x000000ffff027224 */ /* 0x000fce00078e000e */
[----:B------:R-:W-:Y:S05]  /*26770*/  WARPSYNC.COLLECTIVE R15, `(.L_x_3709) ;  /* 0x000000000f087348 */ /* 0x000fea0003c00000 */
[----:B------:R0:W1:Y:S02]  /*26780*/  SHFL.IDX P6, R14, R13, R12, R11 ;  /* 0x0000000c0d0e7389 */ /* 0x00006400000c000b */
[----:B01----:R-:W-:Y:S01]  /*26790*/  ENDCOLLECTIVE ;  /* 0x000000000000791b */ /* 0x003fe20003800000 */
.L_x_3709:
[----:B------:R-:W-:Y:S02]  /*267a0*/  IMAD.MOV.U32 R13, RZ, RZ, R6 ;  /* 0x000000ffff0d7224 */ /* 0x000fe400078e0006 */
[----:B------:R-:W-:-:S07]  /*267b0*/  IMAD.MOV.U32 R5, RZ, RZ, R14 ;  /* 0x000000ffff057224 */ /* 0x000fce00078e000e */
[----:B------:R-:W-:Y:S05]  /*267c0*/  WARPSYNC.COLLECTIVE R15, `(.L_x_3710) ;  /* 0x000000000f087348 */ /* 0x000fea0003c00000 */
[----:B------:R0:W1:Y:S02]  /*267d0*/  SHFL.IDX P6, R14, R13, R12, R11 ;  /* 0x0000000c0d0e7389 */ /* 0x00006400000c000b */
[----:B01----:R-:W-:Y:S01]  /*267e0*/  ENDCOLLECTIVE ;  /* 0x000000000000791b */ /* 0x003fe20003800000 */
.L_x_3710:
[----:B------:R-:W-:Y:S05]  /*267f0*/  BRA `(.L_x_3711) ;  /* 0xfffffe1800987947 */ /* 0x000fea000383ffff */
.L_x_3418:
        /* <DEDUP_REMOVED lines=8> */
.L_x_3713:
[----:B------:R-:W-:Y:S05]  /*26880*/  BSYNC B1 ;  /* 0x0000000000017941 */ /* 0x000fea0003800000 */
.L_x_3712:
        /* <DEDUP_REMOVED lines=8> */
.L_x_3714:
[----:B------:R-:W-:Y:S02]  /*26910*/  IMAD.MOV.U32 R13, RZ, RZ, R7 ;  /* 0x000000ffff0d7224 */ /* 0x000fe400078e0007 */
[----:B------:R-:W-:-:S07]  /*26920*/  IMAD.MOV.U32 R2, RZ, RZ, R14 ;  /* 0x000000ffff027224 */ /* 0x000fce00078e000e */
[----:B------:R-:W-:Y:S05]  /*26930*/  WARPSYNC.COLLECTIVE R15, `(.L_x_3715) ;  /* 0x000000000f087348 */ /* 0x000fea0003c00000 */
[----:B------:R0:W1:Y:S02]  /*26940*/  SHFL.IDX P6, R14, R13, R12, R11 ;  /* 0x0000000c0d0e7389 */ /* 0x00006400000c000b */
[----:B01----:R-:W-:Y:S01]  /*26950*/  ENDCOLLECTIVE ;  /* 0x000000000000791b */ /* 0x003fe20003800000 */
.L_x_3715:
[----:B------:R-:W-:Y:S02]  /*26960*/  IMAD.MOV.U32 R13, RZ, RZ, R6 ;  /* 0x000000ffff0d7224 */ /* 0x000fe400078e0006 */
[----:B------:R-:W-:-:S07]  /*26970*/  IMAD.MOV.U32 R5, RZ, RZ, R14 ;  /* 0x000000ffff057224 */ /* 0x000fce00078e000e */
[----:B------:R-:W-:Y:S05]  /*26980*/  WARPSYNC.COLLECTIVE R15, `(.L_x_3716) ;  /* 0x000000000f087348 */ /* 0x000fea0003c00000 */
[----:B------:R0:W1:Y:S02]  /*26990*/  SHFL.IDX P6, R14, R13, R12, R11 ;  /* 0x0000000c0d0e7389 */ /* 0x00006400000c000b */
[----:B01----:R-:W-:Y:S01]  /*269a0*/  ENDCOLLECTIVE ;  /* 0x000000000000791b */ /* 0x003fe20003800000 */
.L_x_3716:
[----:B------:R-:W-:Y:S05]  /*269b0*/  BRA `(.L_x_3717) ;  /* 0xfffffe1800f47947 */ /* 0x000fea000383ffff */
.L_x_3422:
[----:B0-----:R0:W1:Y:S02]  /*269c0*/  SYNCS.PHASECHK.TRANS64.TRYWAIT P0, [R16+URZ+0x38800], R35 ;  /* 0x03880023100075a7 */ /* 0x001064000800017f */
[----:B-1----:R-:W-:Y:S05]  /*269d0*/  @!P0 NANOSLEEP.SYNCS 0x989680 ;  /* 0x009896800000895d */ /* 0x002fea0003900000 */
[----:B------:R-:W1:Y:S02]  /*269e0*/  @!P0 SYNCS.PHASECHK.TRANS64 P0, [R16+URZ+0x38800], R35 ;  /* 0x03880023100085a7 */ /* 0x000e64000800007f */
[----:B-1----:R-:W-:Y:S05]  /*269f0*/  @!P0 BRA `(.L_x_3422) ;  /* 0xfffffffc00f08947 */ /* 0x002fea000383ffff */
[----:B------:R-:W-:Y:S05]  /*26a00*/  BRA `(.L_x_3718) ;  /* 0xfffffe1c00ec7947 */ /* 0x000fea000383ffff */
.L_x_3430:
        /* <DEDUP_REMOVED lines=9> */
.L_x_3720:
[----:B------:R-:W-:Y:S05]  /*26aa0*/  BSYNC B1 ;  /* 0x0000000000017941 */ /* 0x000fea0003800000 */
.L_x_3719:
        /* <DEDUP_REMOVED lines=10> */
.L_x_3721:
[----:B------:R-:W-:Y:S01]  /*26b50*/  ISETP.GE.OR P1, PT, R34, R33, P0 ;  /* 0x000000212200720c */ /* 0x000fe20000726670 */
[----:B------:R-:W-:-:S12]  /*26b60*/  IMAD.MOV.U32 R13, RZ, RZ, R25 ;  /* 0x000000ffff0d7224 */ /* 0x000fd800078e0019 */
[C---:B------:R-:W-:Y:S01]  /*26b70*/  @!P1 IMAD.SHL.U32 R7, R18.reuse, 0x2, RZ ;  /* 0x0000000212079824 */ /* 0x040fe200078e00ff */
[----:B------:R-:W-:Y:S01]  /*26b80*/  @!P1 SHF.L.U64.HI R4, R18, 0x1, R19 ;  /* 0x0000000112049819 */ /* 0x000fe20000010213 */
[----:B------:R-:W-:-:S07]  /*26b90*/  IMAD.MOV.U32 R2, RZ, RZ, R14 ;  /* 0x000000ffff027224 */ /* 0x000fce00078e000e */
[----:B------:R-:W-:Y:S05]  /*26ba0*/  WARPSYNC.COLLECTIVE R15, `(.L_x_3722) ;  /* 0x000000000f087348 */ /* 0x000fea0003c00000 */
[----:B------:R0:W1:Y:S02]  /*26bb0*/  SHFL.IDX P6, R14, R13, R12, R11 ;  /* 0x0000000c0d0e7389 */ /* 0x00006400000c000b */
[----:B01----:R-:W-:Y:S01]  /*26bc0*/  ENDCOLLECTIVE ;  /* 0x000000000000791b */ /* 0x003fe20003800000 */
.L_x_3722:
[----:B------:R-:W-:-:S05]  /*26bd0*/  @!P1 IADD3 R2, P2, R2, R7, RZ ;  /* 0x0000000702029210 */ /* 0x000fca0007f5e0ff */
[----:B------:R-:W-:Y:S02]  /*26be0*/  @!P1 IMAD.X R5, R0, 0x1, R4, P2 ;  /* 0x0000000100059824 */ /* 0x000fe400010e0604 */
[----:B------:R-:W-:Y:S02]  /*26bf0*/  @!P1 IMAD.MOV.U32 R8, RZ, RZ, R2 ;  /* 0x000000ffff089224 */ /* 0x000fe400078e0002 */
[----:B------:R-:W-:Y:S02]  /*26c00*/  @!P1 IMAD.MOV.U32 R9, RZ, RZ, R5 ;  /* 0x000000ffff099224 */ /* 0x000fe400078e0005 */
[----:B------:R-:W-:Y:S02]  /*26c10*/  IMAD.MOV.U32 R13, RZ, RZ, R27 ;  /* 0x000000ffff0d7224 */ /* 0x000fe400078e001b */
[----:B------:R-:W-:-:S07]  /*26c20*/  IMAD.MOV.U32 R3, RZ, RZ, R14 ;  /* 0x000000ffff037224 */ /* 0x000fce00078e000e */
[----:B------:R-:W-:Y:S05]  /*26c30*/  WARPSYNC.COLLECTIVE R15, `(.L_x_3723) ;  /* 0x000000000f087348 */ /* 0x000fea0003c00000 */
[----:B------:R0:W1:Y:S02]  /*26c40*/  SHFL.IDX P6, R14, R13, R12, R11 ;  /* 0x0000000c0d0e7389 */ /* 0x00006400000c000b */
[----:B01----:R-:W-:Y:S01]  /*26c50*/  ENDCOLLECTIVE ;  /* 0x000000000000791b */ /* 0x003fe20003800000 */
.L_x_3723:
        /* <DEDUP_REMOVED lines=9> */
[----:B------:R-:W-:Y:S01]  /*26cf0*/  CS2R R20, SRZ ;  /* 0x0000000000147805 */ /* 0x000fe2000001ff00 */
[----:B0-----:R-:W-:Y:S02]  /*26d00*/  IMAD.MOV.U32 R15, RZ, RZ, -0x1 ;  /* 0xffffffffff0f7424 */ /* 0x001fe400078e00ff */
[----:B--2---:R-:W-:Y:S02]  /*26d10*/  @!P1 IMAD.MOV.U32 R31, RZ, RZ, R11 ;  /* 0x000000ffff1f9224 */ /* 0x004fe400078e000b */
[----:B------:R-:W-:-:S02]  /*26d20*/  IMAD.MOV.U32 R11, RZ, RZ, 0x1c1f ;  /* 0x00001c1fff0b7424 */ /* 0x000fc400078e00ff */
[----:B------:R-:W-:Y:S02]  /*26d30*/  @!P1 IMAD.MOV.U32 R28, RZ, RZ, R8 ;  /* 0x000000ffff1c9224 */ /* 0x000fe400078e0008 */
[----:B------:R-:W-:-:S07]  /*26d40*/  @!P1 IMAD.MOV.U32 R29, RZ, RZ, R9 ;  /* 0x000000ffff1d9224 */ /* 0x000fce00078e0009 */
[----:B-----5:R-:W-:Y:S05]  /*26d50*/  WARPSYNC.COLLECTIVE R15, `(.L_x_3724) ;  /* 0x000000000f087348 */ /* 0x020fea0003c00000 */
[----:B------:R0:W1:Y:S02]  /*26d60*/  SHFL.IDX P6, R14, R13, R12, R11 ;  /* 0x0000000c0d0e7389 */ /* 0x00006400000c000b */
[----:B01---5:R-:W-:Y:S01]  /*26d70*/  ENDCOLLECTIVE ;  /* 0x000000000000791b */ /* 0x023fe20003800000 */
.L_x_3724:
[----:B------:R-:W-:Y:S02]  /*26d80*/  IMAD.MOV.U32 R0, RZ, RZ, R28 ;  /* 0x000000ffff007224 */ /* 0x000fe400078e001c */
[----:B------:R-:W-:Y:S02]  /*26d90*/  IMAD.MOV.U32 R2, RZ, RZ, R29 ;  /* 0x000000ffff027224 */ /* 0x000fe400078e001d */
[----:B------:R-:W-:Y:S01]  /*26da0*/  @!P1 IMAD.MOV.U32 R30, RZ, RZ, R10 ;  /* 0x000000ffff1e9224 */ /* 0x000fe200078e000a */
[----:B------:R-:W-:Y:S01]  /*26db0*/  PRMT R50, R0, 0x7610, R50 ;  /* 0x0000761000327816 */ /* 0x000fe20000000032 */
[----:B------:R-:W-:Y:S01]  /*26dc0*/  IMAD.MOV.U32 R9, RZ, RZ, R31 ;  /* 0x000000ffff097224 */ /* 0x000fe200078e001f */
[----:B------:R-:W-:Y:S02]  /*26dd0*/  PRMT R38, R38, 0x5410, R2 ;  /* 0x0000541026267816 */ /* 0x000fe40000000002 */
[----:B------:R-:W-:Y:S01]  /*26de0*/  CS2R R2, SRZ ;  /* 0x0000000000027805 */ /* 0x000fe2000001ff00 */
[----:B------:R-:W-:-:S02]  /*26df0*/  IMAD.MOV.U32 R8, RZ, RZ, R30 ;  /* 0x000000ffff087224 */ /* 0x000fc400078e001e */
[----:B------:R-:W-:-:S03]  /*26e00*/  IMAD.MOV.U32 R13, RZ, RZ, R24 ;  /* 0x000000ffff0d7224 */ /* 0x000fc600078e0018 */
[----:B------:R-:W-:Y:S01]  /*26e10*/  PRMT R32, R8, 0x5410, R9 ;  /* 0x0000541008207816 */ /* 0x000fe20000000009 */
[----:B------:R-:W-:Y:S02]  /*26e20*/  @!P1 IMAD.MOV.U32 R20, RZ, RZ, R4 ;  /* 0x000000ffff149224 */ /* 0x000fe400078e0004 */
[----:B------:R-:W-:Y:S02]  /*26e30*/  @!P1 IMAD.MOV.U32 R21, RZ, RZ, R5 ;  /* 0x000000ffff159224 */ /* 0x000fe400078e0005 */
[----:B------:R-:W-:Y:S02]  /*26e40*/  @!P1 IMAD.MOV.U32 R2, RZ, RZ, R6 ;  /* 0x000000ffff029224 */ /* 0x000fe400078e0006 */
[----:B------:R-:W-:Y:S02]  /*26e50*/  @!P1 IMAD.MOV.U32 R3, RZ, RZ, R7 ;  /* 0x000000ffff039224 */ /* 0x000fe400078e0007 */
[----:B------:R-:W-:-:S07]  /*26e60*/  IMAD.MOV.U32 R0, RZ, RZ, R14 ;  /* 0x000000ffff007224 */ /* 0x000fce00078e000e */
[----:B------:R-:W-:Y:S05]  /*26e70*/  WARPSYNC.COLLECTIVE R15, `(.L_x_3725) ;  /* 0x000000000f087348 */ /* 0x000fea0003c00000 */
[----:B------:R0:W1:Y:S02]  /*26e80*/  SHFL.IDX P6, R14, R13, R12, R11 ;  /* 0x0000000c0d0e7389 */ /* 0x00006400000c000b */
[----:B01----:R-:W-:Y:S01]  /*26e90*/  ENDCOLLECTIVE ;  /* 0x000000000000791b */ /* 0x003fe20003800000 */
.L_x_3725:
[----:B------:R-:W-:Y:S02]  /*26ea0*/  IMAD.MOV.U32 R4, RZ, RZ, R20 ;  /* 0x000000ffff047224 */ /* 0x000fe400078e0014 */
[----:B------:R-:W-:Y:S02]  /*26eb0*/  IMAD.MOV.U32 R5, RZ, RZ, R21 ;  /* 0x000000ffff057224 */ /* 0x000fe400078e0015 */
[----:B------:R-:W-:Y:S02]  /*26ec0*/  IMAD.MOV.U32 R6, RZ, RZ, R2 ;  /* 0x000000ffff067224 */ /* 0x000fe400078e0002 */
[----:B------:R-:W-:Y:S01]  /*26ed0*/  IMAD.MOV.U32 R7, RZ, RZ, R3 ;  /* 0x000000ffff077224 */ /* 0x000fe200078e0003 */
[----:B------:R-:W-:Y:S02]  /*26ee0*/  PRMT R38, R5, 0x7610, R38 ;  /* 0x0000761005267816 */ /* 0x000fe40000000026 */
[----:B------:R-:W-:Y:S02]  /*26ef0*/  PRMT R49, R4, 0x5410, R6 ;  /* 0x0000541004317816 */ /* 0x000fe40000000006 */
[----:B------:R-:W-:-:S02]  /*26f00*/  CS2R R4, SRZ ;  /* 0x0000000000047805 */ /* 0x000fc4000001ff00 */
[----:B------:R-:W-:Y:S01]  /*26f10*/  PRMT R42, R7, 0x7610, R42 ;  /* 0x00007610072a7816 */ /* 0x000fe2000000002a */
[----:B------:R-:W-:Y:S02]  /*26f20*/  IMAD.MOV.U32 R13, RZ, RZ, R25 ;  /* 0x000000ffff0d7224 */ /* 0x000fe400078e0019 */
[----:B------:R-:W-:-:S07]  /*26f30*/  IMAD.MOV.U32 R24, RZ, RZ, R14 ;  /* 0x000000ffff187224 */ /* 0x000fce00078e000e */
[----:B------:R-:W-:Y:S05]  /*26f40*/  WARPSYNC.COLLECTIVE R15, `(.L_x_3726) ;  /* 0x000000000f087348 */ /* 0x000fea0003c00000 */
[----:B------:R0:W1:Y:S02]  /*26f50*/  SHFL.IDX P6, R14, R13, R12, R11 ;  /* 0x0000000c0d0e7389 */ /* 0x00006400000c000b */
[----:B01----:R-:W-:Y:S01]  /*26f60*/  ENDCOLLECTIVE ;  /* 0x000000000000791b */ /* 0x003fe20003800000 */
.L_x_3726:
[----:B------:R-:W-:Y:S02]  /*26f70*/  IMAD.MOV.U32 R13, RZ, RZ, R27 ;  /* 0x000000ffff0d7224 */ /* 0x000fe400078e001b */
[----:B------:R-:W-:-:S07]  /*26f80*/  IMAD.MOV.U32 R25, RZ, RZ, R14 ;  /* 0x000000ffff197224 */ /* 0x000fce00078e000e */
[----:B------:R-:W-:Y:S05]  /*26f90*/  WARPSYNC.COLLECTIVE R15, `(.L_x_3727) ;  /* 0x000000000f087348 */ /* 0x000fea0003c00000 */
[----:B------:R0:W1:Y:S02]  /*26fa0*/  SHFL.IDX P6, R14, R13, R12, R11 ;  /* 0x0000000c0d0e7389 */ /* 0x00006400000c000b */
[----:B01----:R-:W-:Y:S01]  /*26fb0*/  ENDCOLLECTIVE ;  /* 0x000000000000791b */ /* 0x003fe20003800000 */
.L_x_3727:
[----:B------:R-:W-:Y:S05]  /*26fc0*/  BRA `(.L_x_3728) ;  /* 0xfffffe2800d07947 */ /* 0x000fea000383ffff */
.L_x_3434:
[----:B0-----:R0:W1:Y:S02]  /*26fd0*/  SYNCS.PHASECHK.TRANS64.TRYWAIT P1, [R16+URZ+0x38800], R13 ;  /* 0x0388000d100075a7 */ /* 0x001064000802017f */
[----:B-1----:R-:W-:Y:S05]  /*26fe0*/  @!P1 NANOSLEEP.SYNCS 0x989680 ;  /* 0x009896800000995d */ /* 0x002fea0003900000 */
[----:B------:R-:W1:Y:S02]  /*26ff0*/  @!P1 SYNCS.PHASECHK.TRANS64 P1, [R16+URZ+0x38800], R13 ;  /* 0x0388000d100095a7 */ /* 0x000e64000802007f */
[----:B-1----:R-:W-:Y:S05]  /*27000*/  @!P1 BRA `(.L_x_3434) ;  /* 0xfffffffc00f09947 */ /* 0x002fea000383ffff */
[----:B------:R-:W-:Y:S05]  /*27010*/  BRA `(.L_x_3729) ;  /* 0xfffffe2c006c7947 */ /* 0x000fea000383ffff */
.L_x_3440:
[----:B--2---:R2:W4:Y:S02]  /*27020*/  SYNCS.PHASECHK.TRANS64.TRYWAIT P1, [R14+URZ+0x38830], R15 ;  /* 0x0388300f0e0075a7 */ /* 0x004524000802017f */
[----:B----4-:R-:W-:Y:S05]  /*27030*/  @!P1 NANOSLEEP.SYNCS 0x989680 ;  /* 0x009896800000995d */ /* 0x010fea0003900000 */
[----:B------:R-:W4:Y:S02]  /*27040*/  @!P1 SYNCS.PHASECHK.TRANS64 P1, [R14+URZ+0x38830], R15 ;  /* 0x0388300f0e0095a7 */ /* 0x000f24000802007f */
[----:B----4-:R-:W-:Y:S05]  /*27050*/  @!P1 BRA `(.L_x_3440) ;  /* 0xfffffffc00f09947 */ /* 0x010fea000383ffff */
[----:B------:R-:W-:Y:S05]  /*27060*/  BRA `(.L_x_3439) ;  /* 0xfffffe3800f87947 */ /* 0x000fea000383ffff */
.L_x_3442:
[----:B0-----:R0:W3:Y:S02]  /*27070*/  SYNCS.PHASECHK.TRANS64.TRYWAIT P1, [R16+URZ+0x38810], R3 ;  /* 0x03881003100075a7 */ /* 0x0010e4000802017f */
[----:B---3--:R-:W-:Y:S05]  /*27080*/  @!P1 NANOSLEEP.SYNCS 0x989680 ;  /* 0x009896800000995d */ /* 0x008fea0003900000 */
[----:B------:R-:W3:Y:S02]  /*27090*/  @!P1 SYNCS.PHASECHK.TRANS64 P1, [R16+URZ+0x38810], R3 ;  /* 0x03881003100095a7 */ /* 0x000ee4000802007f */
[----:B---3--:R-:W-:Y:S05]  /*270a0*/  @!P1 BRA `(.L_x_3442) ;  /* 0xfffffffc00f09947 */ /* 0x008fea000383ffff */
[----:B------:R-:W-:Y:S05]  /*270b0*/  BRA `(.L_x_3730) ;  /* 0xfffffe3c00a87947 */ /* 0x000fea000383ffff */
.L_x_3446:
[----:B----4-:R4:W0:Y:S02]  /*270c0*/  SYNCS.PHASECHK.TRANS64.TRYWAIT P1, [R14+URZ+0x38850], R15 ;  /* 0x0388500f0e0075a7 */ /* 0x010824000802017f */
[----:B0-----:R-:W-:Y:S05]  /*270d0*/  @!P1 NANOSLEEP.SYNCS 0x989680 ;  /* 0x009896800000995d */ /* 0x001fea0003900000 */
[----:B------:R-:W0:Y:S02]  /*270e0*/  @!P1 SYNCS.PHASECHK.TRANS64 P1, [R14+URZ+0x38850], R15 ;  /* 0x0388500f0e0095a7 */ /* 0x000e24000802007f */
[----:B0-----:R-:W-:Y:S05]  /*270f0*/  @!P1 BRA `(.L_x_3446) ;  /* 0xfffffffc00f09947 */ /* 0x001fea000383ffff */
[----:B------:R-:W-:Y:S05]  /*27100*/  BRA `(.L_x_3445) ;  /* 0xfffffe3c00d47947 */ /* 0x000fea000383ffff */
.L_x_3468:
[----:B-1----:R1:W2:Y:S02]  /*27110*/  SYNCS.PHASECHK.TRANS64.TRYWAIT P1, [R199+URZ+0x38830], R15 ;  /* 0x0388300fc70075a7 */ /* 0x0022a4000802017f */
[----:B--2---:R-:W-:Y:S05]  /*27120*/  @!P1 NANOSLEEP.SYNCS 0x989680 ;  /* 0x009896800000995d */ /* 0x004fea0003900000 */
[----:B------:R-:W2:Y:S02]  /*27130*/  @!P1 SYNCS.PHASECHK.TRANS64 P1, [R199+URZ+0x38830], R15 ;  /* 0x0388300fc70095a7 */ /* 0x000ea4000802007f */
[----:B--2---:R-:W-:Y:S05]  /*27140*/  @!P1 BRA `(.L_x_3468) ;  /* 0xfffffffc00f09947 */ /* 0x004fea000383ffff */
[----:B------:R-:W-:Y:S05]  /*27150*/  BRA `(.L_x_3467) ;  /* 0xfffffe7400947947 */ /* 0x000fea000383ffff */
.L_x_3473:
[----:B---3--:R3:W4:Y:S02]  /*27160*/  SYNCS.PHASECHK.TRANS64.TRYWAIT P1, [R199+URZ+0x38850], R15 ;  /* 0x0388500fc70075a7 */ /* 0x008724000802017f */
[----:B----4-:R-:W-:Y:S05]  /*27170*/  @!P1 NANOSLEEP.SYNCS 0x989680 ;  /* 0x009896800000995d */ /* 0x010fea0003900000 */
[----:B------:R-:W4:Y:S02]  /*27180*/  @!P1 SYNCS.PHASECHK.TRANS64 P1, [R199+URZ+0x38850], R15 ;  /* 0x0388500fc70095a7 */ /* 0x000f24000802007f */
[----:B----4-:R-:W-:Y:S05]  /*27190*/  @!P1 BRA `(.L_x_3473) ;  /* 0xfffffffc00f09947 */ /* 0x010fea000383ffff */
[----:B------:R-:W-:Y:S05]  /*271a0*/  BRA `(.L_x_3472) ;  /* 0xfffffe7800307947 */ /* 0x000fea000383ffff */
.L_x_3495:
[----:B-1----:R1:W2:Y:S02]  /*271b0*/  SYNCS.PHASECHK.TRANS64.TRYWAIT P2, [R21+URZ+0x38830], R7 ;  /* 0x03883007150075a7 */ /* 0x0022a4000804017f */
[----:B--2---:R-:W-:Y:S05]  /*271c0*/  @!P2 NANOSLEEP.SYNCS 0x989680 ;  /* 0x009896800000a95d */ /* 0x004fea0003900000 */
[----:B------:R-:W2:Y:S02]  /*271d0*/  @!P2 SYNCS.PHASECHK.TRANS64 P2, [R21+URZ+0x38830], R7 ;  /* 0x038830071500a5a7 */ /* 0x000ea4000804007f */
[----:B--2---:R-:W-:Y:S05]  /*271e0*/  @!P2 BRA `(.L_x_3495) ;  /* 0xfffffffc00f0a947 */ /* 0x004fea000383ffff */
[----:B------:R-:W-:Y:S05]  /*271f0*/  BRA `(.L_x_3494) ;  /* 0xfffffeb800087947 */ /* 0x000fea000383ffff */
.L_x_3500:
[----:B---3--:R3:W4:Y:S02]  /*27200*/  SYNCS.PHASECHK.TRANS64.TRYWAIT P2, [R21+URZ+0x38850], R7 ;  /* 0x03885007150075a7 */ /* 0x008724000804017f */
[----:B----4-:R-:W-:Y:S05]  /*27210*/  @!P2 NANOSLEEP.SYNCS 0x989680 ;  /* 0x009896800000a95d */ /* 0x010fea0003900000 */
[----:B------:R-:W4:Y:S02]  /*27220*/  @!P2 SYNCS.PHASECHK.TRANS64 P2, [R21+URZ+0x38850], R7 ;  /* 0x038850071500a5a7 */ /* 0x000f24000804007f */
[----:B----4-:R-:W-:Y:S05]  /*27230*/  @!P2 BRA `(.L_x_3500) ;  /* 0xfffffffc00f0a947 */ /* 0x010fea000383ffff */
[----:B------:R-:W-:Y:S05]  /*27240*/  BRA `(.L_x_3499) ;  /* 0xfffffeb800a47947 */ /* 0x000fea000383ffff */
.L_x_3510:
[----:B-1----:R1:W2:Y:S02]  /*27250*/  SYNCS.PHASECHK.TRANS64.TRYWAIT P1, [R21+URZ+0x38830], R7 ;  /* 0x03883007150075a7 */ /* 0x0022a4000802017f */
[----:B--2---:R-:W-:Y:S05]  /*27260*/  @!P1 NANOSLEEP.SYNCS 0x989680 ;  /* 0x009896800000995d */ /* 0x004fea0003900000 */
[----:B------:R-:W2:Y:S02]  /*27270*/  @!P1 SYNCS.PHASECHK.TRANS64 P1, [R21+URZ+0x38830], R7 ;  /* 0x03883007150095a7 */ /* 0x000ea4000802007f */
[----:B--2---:R-:W-:Y:S05]  /*27280*/  @!P1 BRA `(.L_x_3510) ;  /* 0xfffffffc00f09947 */ /* 0x004fea000383ffff */
[----:B------:R-:W-:Y:S05]  /*27290*/  BRA `(.L_x_3509) ;  /* 0xfffffee800987947 */ /* 0x000fea000383ffff */
.L_x_3515:
[----:B---3--:R3:W4:Y:S02]  /*272a0*/  SYNCS.PHASECHK.TRANS64.TRYWAIT P1, [R21+URZ+0x38850], R7 ;  /* 0x03885007150075a7 */ /* 0x008724000802017f */
[----:B----4-:R-:W-:Y:S05]  /*272b0*/  @!P1 NANOSLEEP.SYNCS 0x989680 ;  /* 0x009896800000995d */ /* 0x010fea0003900000 */
[----:B------:R-:W4:Y:S02]  /*272c0*/  @!P1 SYNCS.PHASECHK.TRANS64 P1, [R21+URZ+0x38850], R7 ;  /* 0x03885007150095a7 */ /* 0x000f24000802007f */
[----:B----4-:R-:W-:Y:S05]  /*272d0*/  @!P1 BRA `(.L_x_3515) ;  /* 0xfffffffc00f09947 */ /* 0x010fea000383ffff */
[----:B------:R-:W-:Y:S05]  /*272e0*/  BRA `(.L_x_3514) ;  /* 0xfffffeec00347947 */ /* 0x000fea000383ffff */
.L_x_3563:
        /* <DEDUP_REMOVED lines=11> */
.L_x_3732:
[----:B------:R-:W-:Y:S05]  /*273a0*/  BSYNC B1 ;  /* 0x0000000000017941 */ /* 0x000fea0003800000 */
.L_x_3731:
[----:B------:R-:W-:Y:S05]  /*273b0*/  BRA `(.L_x_3733) ;  /* 0xffffff78007c7947 */ /* 0x000fea000383ffff */
.L_x_3565:
[----:B------:R-:W-:Y:S01]  /*273c0*/  BSSY B1, `(.L_x_3734) ;  /* 0x0000006000017945 */ /* 0x000fe20003800000 */
[----:B------:R-:W-:-:S07]  /*273d0*/  IMAD.MOV.U32 R15, RZ, RZ, -0x1 ;  /* 0xffffffffff0f7424 */ /* 0x000fce00078e00ff */
[----:B0-----:R-:W-:Y:S05]  /*273e0*/  WARPSYNC.COLLECTIVE R15, `(.L_x_3735) ;  /* 0x000000000f0c7348 */ /* 0x001fea0003c00000 */
[----:B------:R-:W-:Y:S02]  /*273f0*/  ELECT P6, UR62, PT ;  /* 0x00000000003e782f */ /* 0x000fe400038c0000 */
[----:B------:R-:W-:Y:S01]  /*27400*/  MOV R14, UR62 ;  /* 0x0000003e000e7c02 */ /* 0x000fe20008000f00 */
[----:B0-----:R-:W-:Y:S10]  /*27410*/  ENDCOLLECTIVE ;  /* 0x000000000000791b */ /* 0x001ff40003800000 */
.L_x_3735:
[----:B------:R-:W-:Y:S05]  /*27420*/  BSYNC B1 ;  /* 0x0000000000017941 */ /* 0x000fea0003800000 */
.L_x_3734:
[----:B------:R-:W-:Y:S05]  /*27430*/  BRA `(.L_x_3564) ;  /* 0xffffff7800747947 */ /* 0x000fea000383ffff */
.L_x_3567:
[----:B0-----:R0:W1:Y:S02]  /*27440*/  SYNCS.PHASECHK.TRANS64.TRYWAIT P0, [R23+URZ+0x38820], R3 ;  /* 0x03882003170075a7 */ /* 0x001064000800017f */
[----:B-1----:R-:W-:Y:S05]  /*27450*/  @!P0 NANOSLEEP.SYNCS 0x989680 ;  /* 0x009896800000895d */ /* 0x002fea0003900000 */
[----:B------:R-:W1:Y:S02]  /*27460*/  @!P0 SYNCS.PHASECHK.TRANS64 P0, [R23+URZ+0x38820], R3 ;  /* 0x03882003170085a7 */ /* 0x000e64000800007f */
[----:B-1----:R-:W-:Y:S05]  /*27470*/  @!P0 BRA `(.L_x_3567) ;  /* 0xfffffffc00f08947 */ /* 0x002fea000383ffff */
[----:B------:R-:W-:Y:S05]  /*27480*/  BRA `(.L_x_3736) ;  /* 0xffffff7800847947 */ /* 0x000fea000383ffff */
.L_x_3571:
[----:B0-----:R0:W1:Y:S02]  /*27490*/  SYNCS.PHASECHK.TRANS64.TRYWAIT P0, [R3+URZ+0x388a0], R7 ;  /* 0x0388a007030075a7 */ /* 0x001064000800017f */
[----:B-1----:R-:W-:Y:S05]  /*274a0*/  @!P0 NANOSLEEP.SYNCS 0x989680 ;  /* 0x009896800000895d */ /* 0x002fea0003900000 */
[----:B------:R-:W1:Y:S02]  /*274b0*/  @!P0 SYNCS.PHASECHK.TRANS64 P0, [R3+URZ+0x388a0], R7 ;  /* 0x0388a007030085a7 */ /* 0x000e64000800007f */
[----:B-1----:R-:W-:Y:S05]  /*274c0*/  @!P0 BRA `(.L_x_3571) ;  /* 0xfffffffc00f08947 */ /* 0x002fea000383ffff */
[----:B------:R-:W-:Y:S05]  /*274d0*/  BRA `(.L_x_3737) ;  /* 0xffffff78009c7947 */ /* 0x000fea000383ffff */
.L_x_3576:
[----:B-1----:R1:W2:Y:S02]  /*274e0*/  SYNCS.PHASECHK.TRANS64.TRYWAIT P0, [R3+URZ+0x388c0], R7 ;  /* 0x0388c007030075a7 */ /* 0x0022a4000800017f */
[----:B--2---:R-:W-:Y:S05]  /*274f0*/  @!P0 NANOSLEEP.SYNCS 0x989680 ;  /* 0x009896800000895d */ /* 0x004fea0003900000 */
[----:B------:R-:W2:Y:S02]  /*27500*/  @!P0 SYNCS.PHASECHK.TRANS64 P0, [R3+URZ+0x388c0], R7 ;  /* 0x0388c007030085a7 */ /* 0x000ea4000800007f */
[----:B--2---:R-:W-:Y:S05]  /*27510*/  @!P0 BRA `(.L_x_3576) ;  /* 0xfffffffc00f08947 */ /* 0x004fea000383ffff */
[----:B------:R-:W-:Y:S05]  /*27520*/  BRA `(.L_x_3738) ;  /* 0xffffff7c00187947 */ /* 0x000fea000383ffff */
.L_x_3590:
[----:B0-----:R0:W1:Y:S02]  /*27530*/  SYNCS.PHASECHK.TRANS64.TRYWAIT P1, [R10+URZ+0x388a0], R2 ;  /* 0x0388a0020a0075a7 */ /* 0x001064000802017f */
[----:B-1----:R-:W-:Y:S05]  /*27540*/  @!P1 NANOSLEEP.SYNCS 0x989680 ;  /* 0x009896800000995d */ /* 0x002fea0003900000 */
[----:B------:R-:W1:Y:S02]  /*27550*/  @!P1 SYNCS.PHASECHK.TRANS64 P1, [R10+URZ+0x388a0], R2 ;  /* 0x0388a0020a0095a7 */ /* 0x000e64000802007f */
[----:B-1----:R-:W-:Y:S05]  /*27560*/  @!P1 BRA `(.L_x_3590) ;  /* 0xfffffffc00f09947 */ /* 0x002fea000383ffff */
[----:B------:R-:W-:Y:S05]  /*27570*/  BRA `(.L_x_3739) ;  /* 0xffffff84007c7947 */ /* 0x000fea000383ffff */
.L_x_3595:
[----:B-1----:R1:W2:Y:S02]  /*27580*/  SYNCS.PHASECHK.TRANS64.TRYWAIT P1, [R10+URZ+0x388c0], R2 ;  /* 0x0388c0020a0075a7 */ /* 0x0022a4000802017f */
[----:B--2---:R-:W-:Y:S05]  /*27590*/  @!P1 NANOSLEEP.SYNCS 0x989680 ;  /* 0x009896800000995d */ /* 0x004fea0003900000 */
[----:B------:R-:W2:Y:S02]  /*275a0*/  @!P1 SYNCS.PHASECHK.TRANS64 P1, [R10+URZ+0x388c0], R2 ;  /* 0x0388c0020a0095a7 */ /* 0x000ea4000802007f */
[----:B--2---:R-:W-:Y:S05]  /*275b0*/  @!P1 BRA `(.L_x_3595) ;  /* 0xfffffffc00f09947 */ /* 0x004fea000383ffff */
[----:B------:R-:W-:Y:S05]  /*275c0*/  BRA `(.L_x_3740) ;  /* 0xffffff8400f47947 */ /* 0x000fea000383ffff */
.L_x_3623:
        /* <DEDUP_REMOVED lines=8> */
[----:B0-----:R-:W-:Y:S05]  /*27650*/  WARPSYNC.COLLECTIVE R15, `(.L_x_3742) ;  /* 0x000000000f087348 */ /* 0x001fea0003c00000 */
[----:B------:R1:W2:Y:S02]  /*27660*/  SHFL.IDX P6, R14, R13, R12, R11 ;  /* 0x0000000c0d0e7389 */ /* 0x0002a400000c000b */
[----:B012---:R-:W-:Y:S01]  /*27670*/  ENDCOLLECTIVE ;  /* 0x000000000000791b */ /* 0x007fe20003800000 */
.L_x_3742:
[----:B------:R-:W-:Y:S05]  /*27680*/  BSYNC B0 ;  /* 0x0000000000007941 */ /* 0x000fea0003800000 */
.L_x_3741:
[----:B------:R-:W-:Y:S05]  /*27690*/  BRA `(.L_x_3743) ;  /* 0xffffff9c00d87947 */ /* 0x000fea000383ffff */
.L_x_3626:
[----:B0-----:R0:W1:Y:S02]  /*276a0*/  SYNCS.PHASECHK.TRANS64.TRYWAIT P0, [R17+URZ+0x38840], R0 ;  /* 0x03884000110075a7 */ /* 0x001064000800017f */
[----:B-1----:R-:W-:Y:S05]  /*276b0*/  @!P0 NANOSLEEP.SYNCS 0x989680 ;  /* 0x009896800000895d */ /* 0x002fea0003900000 */
[----:B------:R-:W1:Y:S02]  /*276c0*/  @!P0 SYNCS.PHASECHK.TRANS64 P0, [R17+URZ+0x38840], R0 ;  /* 0x03884000110085a7 */ /* 0x000e64000800007f */
[----:B-1----:R-:W-:Y:S05]  /*276d0*/  @!P0 BRA `(.L_x_3626) ;  /* 0xfffffffc00f08947 */ /* 0x002fea000383ffff */
[----:B------:R-:W-:Y:S05]  /*276e0*/  BRA `(.L_x_3744) ;  /* 0xffffffa000147947 */ /* 0x000fea000383ffff */
.L_x_3627:
        /* <DEDUP_REMOVED lines=8> */
.L_x_3746:
[----:B------:R-:W-:Y:S05]  /*27770*/  BSYNC B0 ;  /* 0x0000000000007941 */ /* 0x000fea0003800000 */
.L_x_3745:
        /* <DEDUP_REMOVED lines=9> */
.L_x_3747:
[----:B------:R-:W-:Y:S02]  /*27810*/  IMAD.MOV.U32 R13, RZ, RZ, R4 ;  /* 0x000000ffff0d7224 */ /* 0x000fe400078e0004 */
[----:B------:R-:W-:Y:S02]  /*27820*/  IMAD.MOV.U32 R12, RZ, RZ, 0x1 ;  /* 0x00000001ff0c7424 */ /* 0x000fe400078e00ff */
[----:B------:R-:W-:-:S07]  /*27830*/  IMAD.MOV.U32 R3, RZ, RZ, R14 ;  /* 0x000000ffff037224 */ /* 0x000fce00078e000e */
[----:B------:R-:W-:Y:S05]  /*27840*/  WARPSYNC.COLLECTIVE R15, `(.L_x_3748) ;  /* 0x000000000f087348 */ /* 0x000fea0003c00000 */
[----:B------:R0:W1:Y:S02]  /*27850*/  SHFL.IDX P6, R14, R13, R12, R11 ;  /* 0x0000000c0d0e7389 */ /* 0x00006400000c000b */
[----:B01----:R-:W-:Y:S01]  /*27860*/  ENDCOLLECTIVE ;  /* 0x000000000000791b */ /* 0x003fe20003800000 */
.L_x_3748:
        /* <DEDUP_REMOVED lines=15> */
.L_x_3749:
[----:B------:R-:W-:Y:S02]  /*27960*/  @P0 IMAD R6, R5, 0x2, R23 ;  /* 0x0000000205060824 */ /* 0x000fe400078e0217 */
[----:B------:R-:W-:Y:S02]  /*27970*/  IMAD.MOV.U32 R13, RZ, RZ, R4 ;  /* 0x000000ffff0d7224 */ /* 0x000fe400078e0004 */
[----:B------:R-:W-:Y:S02]  /*27980*/  IMAD.MOV.U32 R12, RZ, RZ, 0x2 ;  /* 0x00000002ff0c7424 */ /* 0x000fe400078e00ff */
[----:B------:R-:W-:-:S07]  /*27990*/  IMAD.MOV.U32 R3, RZ, RZ, R14 ;  /* 0x000000ffff037224 */ /* 0x000fce00078e000e */
[----:B------:R-:W-:Y:S05]  /*279a0*/  WARPSYNC.COLLECTIVE R15, `(.L_x_3750) ;  /* 0x000000000f087348 */ /* 0x000fea0003c00000 */
[----:B------:R0:W1:Y:S02]  /*279b0*/  SHFL.IDX P6, R14, R13, R12, R11 ;  /* 0x0000000c0d0e7389 */ /* 0x00006400000c000b */
[----:B01----:R-:W-:Y:S01]  /*279c0*/  ENDCOLLECTIVE ;  /* 0x000000000000791b */ /* 0x003fe20003800000 */
.L_x_3750:
        /* <DEDUP_REMOVED lines=15> */
.L_x_3751:
[----:B------:R-:W-:Y:S02]  /*27ac0*/  @P0 IMAD R6, R5, 0x2, R23 ;  /* 0x0000000205060824 */ /* 0x000fe400078e0217 */
[----:B------:R-:W-:Y:S02]  /*27ad0*/  IMAD.MOV.U32 R13, RZ, RZ, R4 ;  /* 0x000000ffff0d7224 */ /* 0x000fe400078e0004 */
[----:B------:R-:W-:Y:S02]  /*27ae0*/  IMAD.MOV.U32 R12, RZ, RZ, 0x3 ;  /* 0x00000003ff0c7424 */ /* 0x000fe400078e00ff */
[----:B------:R-:W-:-:S07]  /*27af0*/  IMAD.MOV.U32 R3, RZ, RZ, R14 ;  /* 0x000000ffff037224 */ /* 0x000fce00078e000e */
[----:B------:R-:W-:Y:S05]  /*27b00*/  WARPSYNC.COLLECTIVE R15, `(.L_x_3752) ;  /* 0x000000000f087348 */ /* 0x000fea0003c00000 */
[----:B------:R0:W1:Y:S02]  /*27b10*/  SHFL.IDX P6, R14, R13, R12, R11 ;  /* 0x0000000c0d0e7389 */ /* 0x00006400000c000b */
[----:B01----:R-:W-:Y:S01]  /*27b20*/  ENDCOLLECTIVE ;  /* 0x000000000000791b */ /* 0x003fe20003800000 */
.L_x_3752:
        /* <DEDUP_REMOVED lines=10> */
.L_x_3753:
[----:B------:R-:W-:Y:S01]  /*27bd0*/  @!PT LDS RZ, [RZ] ;  /* 0x00000000fffff984 */ /* 0x000fe20000000800 */
[----:B------:R-:W-:Y:S01]  /*27be0*/  @!PT LDS RZ, [RZ] ;  /* 0x00000000fffff984 */ /* 0x000fe20000000800 */
[----:B------:R-:W-:Y:S01]  /*27bf0*/  @!PT LDS RZ, [RZ] ;  /* 0x00000000fffff984 */ /* 0x000fe20000000800 */
[----:B------:R1:W-:Y:S01]  /*27c00*/  @P0 LDGSTS.E.BYPASS.LTC128B.128 [R6+0x23400], desc[UR50][R2.64], !P2 ;  /* 0x2340000002060fae */ /* 0x0003e2000d101d72 */
[----:B------:R-:W-:Y:S01]  /*27c10*/  IMAD.MOV.U32 R0, RZ, RZ, R14 ;  /* 0x000000ffff007224 */ /* 0x000fe200078e000e */
[----:B------:R-:W-:Y:S06]  /*27c20*/  BRA `(.L_x_3754) ;  /* 0xffffff9c00d47947 */ /* 0x000fec000383ffff */
.L_x_3632:
[----:B------:R-:W-:Y:S02]  /*27c30*/  IMAD.MOV.U32 R13, RZ, RZ, R3 ;  /* 0x000000ffff0d7224 */ /* 0x000fe400078e0003 */
        /* <DEDUP_REMOVED lines=8> */
.L_x_3755:
        /* <DEDUP_REMOVED lines=10> */
.L_x_3756:
[----:B------:R-:W-:Y:S02]  /*27d60*/  IMAD.MOV.U32 R13, RZ, RZ, R3 ;  /* 0x000000ffff0d7224 */ /* 0x000fe400078e0003 */
[----:B------:R-:W-:Y:S02]  /*27d70*/  IMAD.MOV.U32 R12, RZ, RZ, 0x1 ;  /* 0x00000001ff0c7424 */ /* 0x000fe400078e00ff */
[----:B------:R-:W-:-:S07]  /*27d80*/  IMAD.MOV.U32 R4, RZ, RZ, R14 ;  /* 0x000000ffff047224 */ /* 0x000fce00078e000e */
[----:B------:R-:W-:Y:S05]  /*27d90*/  WARPSYNC.COLLECTIVE R15, `(.L_x_3757) ;  /* 0x000000000f087348 */ /* 0x000fea0003c00000 */
[----:B------:R0:W1:Y:S02]  /*27da0*/  SHFL.IDX P6, R14, R13, R12, R11 ;  /* 0x0000000c0d0e7389 */ /* 0x00006400000c000b */
[----:B01----:R-:W-:Y:S01]  /*27db0*/  ENDCOLLECTIVE ;  /* 0x000000000000791b */ /* 0x003fe20003800000 */
.L_x_3757:
        /* <DEDUP_REMOVED lines=12> */
.L_x_3758:
[----:B------:R-:W-:Y:S02]  /*27e80*/  IMAD.MOV.U32 R13, RZ, RZ, R3 ;  /* 0x000000ffff0d7224 */ /* 0x000fe400078e0003 */
[----:B------:R-:W-:Y:S02]  /*27e90*/  IMAD.MOV.U32 R12, RZ, RZ, 0x2 ;  /* 0x00000002ff0c7424 */ /* 0x000fe400078e00ff */
[----:B------:R-:W-:-:S07]  /*27ea0*/  IMAD.MOV.U32 R5, RZ, RZ, R14 ;  /* 0x000000ffff057224 */ /* 0x000fce00078e000e */
[----:B------:R-:W-:Y:S05]  /*27eb0*/  WARPSYNC.COLLECTIVE R15, `(.L_x_3759) ;  /* 0x000000000f087348 */ /* 0x000fea0003c00000 */
[----:B------:R0:W1:Y:S02]  /*27ec0*/  SHFL.IDX P6, R14, R13, R12, R11 ;  /* 0x0000000c0d0e7389 */ /* 0x00006400000c000b */
[----:B01----:R-:W-:Y:S01]  /*27ed0*/  ENDCOLLECTIVE ;  /* 0x000000000000791b */ /* 0x003fe20003800000 */
.L_x_3759:
        /* <DEDUP_REMOVED lines=10> */
.L_x_3760:
        /* <DEDUP_REMOVED lines=11> */
.L_x_3761:
        /* <DEDUP_REMOVED lines=10> */
.L_x_3762:
[----:B------:R-:W-:Y:S01]  /*280d0*/  @!PT LDS RZ, [RZ] ;  /* 0x00000000fffff984 */ /* 0x000fe20000000800 */
[----:B------:R-:W-:Y:S01]  /*280e0*/  @!PT LDS RZ, [RZ] ;  /* 0x00000000fffff984 */ /* 0x000fe20000000800 */
[----:B------:R-:W-:Y:S01]  /*280f0*/  @!PT LDS RZ, [RZ] ;  /* 0x00000000fffff984 */ /* 0x000fe20000000800 */
[----:B------:R0:W-:Y:S01]  /*28100*/  @!P0 LDGSTS.E.BYPASS.LTC128B.128 [R26+0x21400], desc[UR50][R4.64], !P1 ;  /* 0x21400000041a8fae */ /* 0x0001e2000c901d72 */
[----:B------:R-:W-:Y:S01]  /*28110*/  IMAD.MOV.U32 R0, RZ, RZ, R14 ;  /* 0x000000ffff007224 */ /* 0x000fe200078e000e */
[----:B------:R-:W-:Y:S06]  /*28120*/  BRA `(.L_x_3763) ;  /* 0xffffffa000f47947 */ /* 0x000fec000383ffff */
.L_x_3636:
[----:B------:R-:W2:Y:S04]  /*28130*/  LDL.LU R10, [R1+0x4] ;  /* 0x00000400010a7983 */ /* 0x000ea80000300800 */
[----:B------:R-:W3:Y:S04]  /*28140*/  LDL.LU R9, [R1+0x18] ;  /* 0x0000180001097983 */ /* 0x000ee80000300800 */
[----:B------:R-:W4:Y:S01]  /*28150*/  LDL.LU R8, [R1+0x1c] ;  /* 0x00001c0001087983 */ /* 0x000f220000300800 */
[----:B------:R-:W-:Y:S01]  /*28160*/  LOP3.LUT R22, R22, 0xffffefff, RZ, 0xc0, !PT ;  /* 0xffffefff16167812 */ /* 0x000fe200078ec0ff */
[----:B------:R-:W-:Y:S01]  /*28170*/  BSSY B0, `(.L_x_3764) ;  /* 0x0000029000007945 */ /* 0x000fe20003800000 */
[----:B------:R-:W-:-:S02]  /*28180*/  IMAD.MOV.U32 R13, RZ, RZ, R4 ;  /* 0x000000ffff0d7224 */ /* 0x000fc400078e0004 */
[----:B------:R-:W-:Y:S02]  /*28190*/  IMAD.MOV.U32 R12, RZ, RZ, RZ ;  /* 0x000000ffff0c7224 */ /* 0x000fe400078e00ff */
[----:B------:R-:W-:Y:S02]  /*281a0*/  IMAD.MOV.U32 R11, RZ, RZ, 0x181f ;  /* 0x0000181fff0b7424 */ /* 0x000fe400078e00ff */
        /* <DEDUP_REMOVED lines=37> */
.L_x_3765:
[----:B------:R-:W-:Y:S05]  /*28400*/  BSYNC B0 ;  /* 0x0000000000007941 */ /* 0x000fea0003800000 */
.L_x_3764:
        /* <DEDUP_REMOVED lines=11> */
.L_x_3766:
        /* <DEDUP_REMOVED lines=39> */
.L_x_3767:
        /* <DEDUP_REMOVED lines=8> */
.L_x_3768:
        /* <DEDUP_REMOVED lines=33> */
.L_x_3769:
[----:B------:R-:W-:Y:S02]  /*289c0*/  IMAD.MOV.U32 R13, RZ, RZ, R5 ;  /* 0x000000ffff0d7224 */ /* 0x000fe400078e0005 */
[----:B------:R-:W-:-:S07]  /*289d0*/  IMAD.MOV.U32 R8, RZ, RZ, R14 ;  /* 0x000000ffff087224 */ /* 0x000fce00078e000e */
[----:B------:R-:W-:Y:S05]  /*289e0*/  WARPSYNC.COLLECTIVE R15, `(.L_x_3770) ;  /* 0x000000000f087348 */ /* 0x000fea0003c00000 */
[----:B------:R0:W1:Y:S02]  /*289f0*/  SHFL.IDX P6, R14, R13, R12, R11 ;  /* 0x0000000c0d0e7389 */ /* 0x00006400000c000b */
[----:B01----:R-:W-:Y:S01]  /*28a00*/  ENDCOLLECTIVE ;  /* 0x000000000000791b */ /* 0x003fe20003800000 */
.L_x_3770:
        /* <DEDUP_REMOVED lines=23> */
.L_x_3771:
[----:B------:R-:W-:Y:S01]  /*28b80*/  @!PT LDS RZ, [RZ] ;  /* 0x00000000fffff984 */ /* 0x000fe20000000800 */
[----:B------:R-:W-:Y:S01]  /*28b90*/  @!PT LDS RZ, [RZ] ;  /* 0x00000000fffff984 */ /* 0x000fe20000000800 */
[----:B------:R-:W-:Y:S01]  /*28ba0*/  @!PT LDS RZ, [RZ] ;  /* 0x00000000fffff984 */ /* 0x000fe20000000800 */
[----:B------:R0:W-:Y:S01]  /*28bb0*/  @!P0 LDGSTS.E.BYPASS.LTC128B.128 [R26+0x35400], desc[UR50][R2.64+0x380], P2 ;  /* 0x35400380021a8fae */ /* 0x0001e20009101d72 */
[----:B------:R-:W-:Y:S02]  /*28bc0*/  IMAD.MOV.U32 R13, RZ, RZ, R5 ;  /* 0x000000ffff0d7224 */ /* 0x000fe400078e0005 */
[----:B------:R-:W-:-:S07]  /*28bd0*/  IMAD.MOV.U32 R4, RZ, RZ, R14 ;  /* 0x000000ffff047224 */ /* 0x000fce00078e000e */
[----:B0-----:R-:W-:Y:S05]  /*28be0*/  WARPSYNC.COLLECTIVE R15, `(.L_x_3772) ;  /* 0x000000000f087348 */ /* 0x001fea0003c00000 */
[----:B------:R1:W2:Y:S02]  /*28bf0*/  SHFL.IDX P6, R14, R13, R12, R11 ;  /* 0x0000000c0d0e7389 */ /* 0x0002a400000c000b */
[----:B012---:R-:W-:Y:S01]  /*28c00*/  ENDCOLLECTIVE ;  /* 0x000000000000791b */ /* 0x007fe20003800000 */
.L_x_3772:
[----:B------:R-:W-:Y:S01]  /*28c10*/  IMAD.MOV.U32 R2, RZ, RZ, R14 ;  /* 0x000000ffff027224 */ /* 0x000fe200078e000e */
[----:B------:R-:W-:Y:S06]  /*28c20*/  BRA `(.L_x_3773) ;  /* 0xffffffa400dc7947 */ /* 0x000fec000383ffff */
.L_x_3641:
[----:B-1----:R1:W2:Y:S02]  /*28c30*/  SYNCS.PHASECHK.TRANS64.TRYWAIT P0, [R23+URZ+0x38820], R0 ;  /* 0x03882000170075a7 */ /* 0x0022a4000800017f */
[----:B--2---:R-:W-:Y:S05]  /*28c40*/  @!P0 NANOSLEEP.SYNCS 0x989680 ;  /* 0x009896800000895d */ /* 0x004fea0003900000 */
[----:B------:R-:W2:Y:S02]  /*28c50*/  @!P0 SYNCS.PHASECHK.TRANS64 P0, [R23+URZ+0x38820], R0 ;  /* 0x03882000170085a7 */ /* 0x000ea4000800007f */
[----:B--2---:R-:W-:Y:S05]  /*28c60*/  @!P0 BRA `(.L_x_3641) ;  /* 0xfffffffc00f08947 */ /* 0x004fea000383ffff */
[----:B------:R-:W-:Y:S05]  /*28c70*/  BRA `(.L_x_3774) ;  /* 0xffffffa800847947 */ /* 0x000fea000383ffff */
.L_x_3644:
[----:B-1----:R1:W2:Y:S02]  /*28c80*/  SYNCS.PHASECHK.TRANS64.TRYWAIT P0, [R17+URZ+0x38860], R0 ;  /* 0x03886000110075a7 */ /* 0x0022a4000800017f */
[----:B--2---:R-:W-:Y:S05]  /*28c90*/  @!P0 NANOSLEEP.SYNCS 0x989680 ;  /* 0x009896800000895d */ /* 0x004fea0003900000 */
[----:B------:R-:W2:Y:S02]  /*28ca0*/  @!P0 SYNCS.PHASECHK.TRANS64 P0, [R17+URZ+0x38860], R0 ;  /* 0x03886000110085a7 */ /* 0x000ea4000800007f */
[----:B--2---:R-:W-:Y:S05]  /*28cb0*/  @!P0 BRA `(.L_x_3644) ;  /* 0xfffffffc00f08947 */ /* 0x004fea000383ffff */
[----:B------:R-:W-:Y:S05]  /*28cc0*/  BRA `(.L_x_3775) ;  /* 0xffffffa800947947 */ /* 0x000fea000383ffff */
.L_x_3645:
        /* <DEDUP_REMOVED lines=8> */
.L_x_3777:
[----:B------:R-:W-:Y:S05]  /*28d50*/  BSYNC B0 ;  /* 0x0000000000007941 */ /* 0x000fea0003800000 */
.L_x_3776:
        /* <DEDUP_REMOVED lines=15> */
.L_x_3778:
        /* <DEDUP_REMOVED lines=39> */
.L_x_3779:
[----:B------:R-:W-:Y:S02]  /*290c0*/  IMAD.MOV.U32 R13, RZ, RZ, R5 ;  /* 0x000000ffff0d7224 */ /* 0x000fe400078e0005 */
[----:B------:R-:W-:-:S07]  /*290d0*/  IMAD.MOV.U32 R3, RZ, RZ, R14 ;  /* 0x000000ffff037224 */ /* 0x000fce00078e000e */
[----:B------:R-:W-:Y:S05]  /*290e0*/  WARPSYNC.COLLECTIVE R15, `(.L_x_3780) ;  /* 0x000000000f087348 */ /* 0x000fea0003c00000 */
[----:B------:R0:W1:Y:S02]  /*290f0*/  SHFL.IDX P6, R14, R13, R12, R11 ;  /* 0x0000000c0d0e7389 */ /* 0x00006400000c000b */
[----:B01----:R-:W-:Y:S01]  /*29100*/  ENDCOLLECTIVE ;  /* 0x000000000000791b */ /* 0x003fe20003800000 */
.L_x_3780:
        /* <DEDUP_REMOVED lines=29> */
.L_x_3781:
[----:B------:R-:W-:Y:S02]  /*292e0*/  IMAD.MOV.U32 R13, RZ, RZ, R5 ;  /* 0x000000ffff0d7224 */ /* 0x000fe400078e0005 */
[----:B------:R-:W-:-:S07]  /*292f0*/  IMAD.MOV.U32 R3, RZ, RZ, R14 ;  /* 0x000000ffff037224 */ /* 0x000fce00078e000e */
[----:B------:R-:W-:Y:S05]  /*29300*/  WARPSYNC.COLLECTIVE R15, `(.L_x_3782) ;  /* 0x000000000f087348 */ /* 0x000fea0003c00000 */
[----:B------:R0:W1:Y:S02]  /*29310*/  SHFL.IDX P6, R14, R13, R12, R11 ;  /* 0x0000000c0d0e7389 */ /* 0x00006400000c000b */
[----:B01----:R-:W-:Y:S01]  /*29320*/  ENDCOLLECTIVE ;  /* 0x000000000000791b */ /* 0x003fe20003800000 */
.L_x_3782:
        /* <DEDUP_REMOVED lines=29> */
.L_x_3783:
[----:B------:R-:W-:Y:S02]  /*29500*/  IMAD.MOV.U32 R13, RZ, RZ, R5 ;  /* 0x000000ffff0d7224 */ /* 0x000fe400078e0005 */
[----:B------:R-:W-:-:S07]  /*29510*/  IMAD.MOV.U32 R8, RZ, RZ, R14 ;  /* 0x000000ffff087224 */ /* 0x000fce00078e000e */
[----:B------:R-:W-:Y:S05]  /*29520*/  WARPSYNC.COLLECTIVE R15, `(.L_x_3784) ;  /* 0x000000000f087348 */ /* 0x000fea0003c00000 */
[----:B------:R0:W1:Y:S02]  /*29530*/  SHFL.IDX P6, R14, R13, R12, R11 ;  /* 0x0000000c0d0e7389 */ /* 0x00006400000c000b */
[----:B01----:R-:W-:Y:S01]  /*29540*/  ENDCOLLECTIVE ;  /* 0x000000000000791b */ /* 0x003fe20003800000 */
.L_x_3784:
[----:B------:R-:W-:Y:S01]  /*29550*/  IMAD.MOV.U32 R2, RZ, RZ, R14 ;  /* 0x000000ffff027224 */ /* 0x000fe200078e000e */
[----:B------:R-:W-:Y:S06]  /*29560*/  BRA `(.L_x_3785) ;  /* 0xffffffa8002c7947 */ /* 0x000fec000383ffff */
.L_x_3652:
[----:B0-----:R0:W1:Y:S02]  /*29570*/  SYNCS.PHASECHK.TRANS64.TRYWAIT P0, [R6+URZ+0x38840], R21 ;  /* 0x03884015060075a7 */ /* 0x001064000800017f */
[----:B-1----:R-:W-:Y:S05]  /*29580*/  @!P0 NANOSLEEP.SYNCS 0x989680 ;  /* 0x009896800000895d */ /* 0x002fea0003900000 */
[----:B------:R-:W1:Y:S02]  /*29590*/  @!P0 SYNCS.PHASECHK.TRANS64 P0, [R6+URZ+0x38840], R21 ;  /* 0x03884015060085a7 */ /* 0x000e64000800007f */
[----:B-1----:R-:W-:Y:S05]  /*295a0*/  @!P0 BRA `(.L_x_3652) ;  /* 0xfffffffc00f08947 */ /* 0x002fea000383ffff */
[----:B------:R-:W-:Y:S05]  /*295b0*/  BRA `(.L_x_3786) ;  /* 0xffffffac00b87947 */ /* 0x000fea000383ffff */
.L_x_3653:
        /* <DEDUP_REMOVED lines=8> */
.L_x_3788:
[----:B------:R-:W-:Y:S05]  /*29640*/  BSYNC B1 ;  /* 0x0000000000017941 */ /* 0x000fea0003800000 */
.L_x_3787:
        /* <DEDUP_REMOVED lines=9> */
.L_x_3789:
[----:B------:R-:W-:Y:S02]  /*296e0*/  IMAD.MOV.U32 R13, RZ, RZ, R27 ;  /* 0x000000ffff0d7224 */ /* 0x000fe400078e001b */
[----:B------:R-:W-:Y:S02]  /*296f0*/  IMAD.MOV.U32 R12, RZ, RZ, 0x1 ;  /* 0x00000001ff0c7424 */ /* 0x000fe400078e00ff */
[----:B------:R-:W-:-:S07]  /*29700*/  IMAD.MOV.U32 R2, RZ, RZ, R14 ;  /* 0x000000ffff027224 */ /* 0x000fce00078e000e */
[----:B------:R-:W-:Y:S05]  /*29710*/  WARPSYNC.COLLECTIVE R15, `(.L_x_3790) ;  /* 0x000000000f087348 */ /* 0x000fea0003c00000 */
[----:B------:R0:W1:Y:S02]  /*29720*/  SHFL.IDX P6, R14, R13, R12, R11 ;  /* 0x0000000c0d0e7389 */ /* 0x00006400000c000b */
[----:B01----:R-:W-:Y:S01]  /*29730*/  ENDCOLLECTIVE ;  /* 0x000000000000791b */ /* 0x003fe20003800000 */
.L_x_3790:
        /* <DEDUP_REMOVED lines=11> */
.L_x_3791:
[----:B------:R-:W-:Y:S02]  /*297f0*/  IMAD.MOV.U32 R13, RZ, RZ, R27 ;  /* 0x000000ffff0d7224 */ /* 0x000fe400078e001b */
[----:B------:R-:W-:Y:S02]  /*29800*/  IMAD.MOV.U32 R12, RZ, RZ, 0x2 ;  /* 0x00000002ff0c7424 */ /* 0x000fe400078e00ff */
[----:B------:R-:W-:-:S07]  /*29810*/  IMAD.MOV.U32 R2, RZ, RZ, R14 ;  /* 0x000000ffff027224 */ /* 0x000fce00078e000e */
[----:B------:R-:W-:Y:S05]  /*29820*/  WARPSYNC.COLLECTIVE R15, `(.L_x_3792) ;  /* 0x000000000f087348 */ /* 0x000fea0003c00000 */
[----:B------:R0:W1:Y:S02]  /*29830*/  SHFL.IDX P6, R14, R13, R12, R11 ;  /* 0x0000000c0d0e7389 */ /* 0x00006400000c000b */
[----:B01----:R-:W-:Y:S01]  /*29840*/  ENDCOLLECTIVE ;  /* 0x000000000000791b */ /* 0x003fe20003800000 */
.L_x_3792:
        /* <DEDUP_REMOVED lines=11> */
.L_x_3793:
[----:B------:R-:W-:Y:S02]  /*29900*/  IMAD.MOV.U32 R13, RZ, RZ, R27 ;  /* 0x000000ffff0d7224 */ /* 0x000fe400078e001b */
[----:B------:R-:W-:Y:S02]  /*29910*/  IMAD.MOV.U32 R12, RZ, RZ, 0x3 ;  /* 0x00000003ff0c7424 */ /* 0x000fe400078e00ff */
[----:B------:R-:W-:-:S07]  /*29920*/  IMAD.MOV.U32 R2, RZ, RZ, R14 ;  /* 0x000000ffff027224 */ /* 0x000fce00078e000e */
[----:B------:R-:W-:Y:S05]  /*29930*/  WARPSYNC.COLLECTIVE R15, `(.L_x_3794) ;  /* 0x000000000f087348 */ /* 0x000fea0003c00000 */
[----:B------:R0:W1:Y:S02]  /*29940*/  SHFL.IDX P6, R14, R13, R12, R11 ;  /* 0x0000000c0d0e7389 */ /* 0x00006400000c000b */
[----:B01----:R-:W-:Y:S01]  /*29950*/  ENDCOLLECTIVE ;  /* 0x000000000000791b */ /* 0x003fe20003800000 */
.L_x_3794:
        /* <DEDUP_REMOVED lines=11> */
.L_x_3795:
[----:B------:R-:W-:Y:S01]  /*29a10*/  IMAD.MOV.U32 R2, RZ, RZ, R14 ;  /* 0x000000ffff027224 */ /* 0x000fe200078e000e */
[----:B------:R-:W-:Y:S06]  /*29a20*/  BRA `(.L_x_3796) ;  /* 0xffffffac00487947 */ /* 0x000fec000383ffff */
.L_x_3658:
[----:B---3--:R3:W4:Y:S02]  /*29a30*/  SYNCS.PHASECHK.TRANS64.TRYWAIT P0, [R6+URZ+0x38860], R21 ;  /* 0x03886015060075a7 */ /* 0x008724000800017f */
[----:B----4-:R-:W-:Y:S05]  /*29a40*/  @!P0 NANOSLEEP.SYNCS 0x989680 ;  /* 0x009896800000895d */ /* 0x010fea0003900000 */
[----:B------:R-:W4:Y:S02]  /*29a50*/  @!P0 SYNCS.PHASECHK.TRANS64 P0, [R6+URZ+0x38860], R21 ;  /* 0x03886015060085a7 */ /* 0x000f24000800007f */
[----:B----4-:R-:W-:Y:S05]  /*29a60*/  @!P0 BRA `(.L_x_3658) ;  /* 0xfffffffc00f08947 */ /* 0x010fea000383ffff */
[----:B------:R-:W-:Y:S05]  /*29a70*/  BRA `(.L_x_3797) ;  /* 0xffffffac00987947 */ /* 0x000fea000383ffff */
.L_x_3659:
        /* <DEDUP_REMOVED lines=8> */
.L_x_3799:
[----:B------:R-:W-:Y:S05]  /*29b00*/  BSYNC B1 ;  /* 0x0000000000017941 */ /* 0x000fea0003800000 */
.L_x_3798:
        /* <DEDUP_REMOVED lines=13> */
.L_x_3800:
        /* <DEDUP_REMOVED lines=17> */
.L_x_3801:
        /* <DEDUP_REMOVED lines=16> */
.L_x_3802:
        /* <DEDUP_REMOVED lines=19> */
.L_x_3803:
        /* <DEDUP_REMOVED lines=14> */
.L_x_3804:
        /* <DEDUP_REMOVED lines=16> */
.L_x_3805:
        /* <DEDUP_REMOVED lines=14> */
.L_x_3806:
[----:B------:R-:W-:Y:S05]  /*2a1e0*/  BRA `(.L_x_3807) ;  /* 0xffffffac00047947 */ /* 0x000fea000383ffff */
.L_x_3667:
        /* <DEDUP_REMOVED lines=8> */
.L_x_3809:
[----:B------:R-:W-:Y:S05]  /*2a270*/  BSYNC B0 ;  /* 0x0000000000007941 */ /* 0x000fea0003800000 */
.L_x_3808:
        /* <DEDUP_REMOVED lines=9> */
.L_x_3810:
        /* <DEDUP_REMOVED lines=18> */
.L_x_3811:
[----:B------:R-:W-:Y:S01]  /*2a430*/  IMAD.MOV.U32 R12, RZ, RZ, 0x2 ;  /* 0x00000002ff0c7424 */ /* 0x000fe200078e00ff */
[----:B------:R-:W-:-:S05]  /*2a440*/  SEL R4, R14, RZ, P1 ;  /* 0x000000ff0e047207 */ /* 0x000fca0000800000 */
[----:B------:R-:W-:-:S04]  /*2a450*/  IMAD.IADD R4, R17, 0x1, R4 ;  /* 0x0000000111047824 */ /* 0x000fc800078e0204 */
[----:B------:R-:W-:-:S07]  /*2a460*/  IMAD.MOV.U32 R13, RZ, RZ, R4 ;  /* 0x000000ffff0d7224 */ /* 0x000fce00078e0004 */
[----:B------:R-:W-:Y:S05]  /*2a470*/  WARPSYNC.COLLECTIVE R15, `(.L_x_3812) ;  /* 0x000000000f087348 */ /* 0x000fea0003c00000 */
[----:B------:R0:W1:Y:S02]  /*2a480*/  SHFL.UP P6, R14, R13, R12, R11 ;  /* 0x0400000c0d0e7389 */ /* 0x00006400000c000b */
[----:B01----:R-:W-:Y:S01]  /*2a490*/  ENDCOLLECTIVE ;  /* 0x000000000000791b */ /* 0x003fe20003800000 */
.L_x_3812:
[----:B------:R-:W-:Y:S01]  /*2a4a0*/  IMAD.MOV.U32 R12, RZ, RZ, 0x4 ;  /* 0x00000004ff0c7424 */ /* 0x000fe200078e00ff */
[----:B------:R-:W-:-:S05]  /*2a4b0*/  SEL R3, R14, RZ, P2 ;  /* 0x000000ff0e037207 */ /* 0x000fca0001000000 */
[----:B------:R-:W-:-:S04]  /*2a4c0*/  IMAD.IADD R6, R4, 0x1, R3 ;  /* 0x0000000104067824 */ /* 0x000fc800078e0203 */
[----:B------:R-:W-:-:S07]  /*2a4d0*/  IMAD.MOV.U32 R13, RZ, RZ, R6 ;  /* 0x000000ffff0d7224 */ /* 0x000fce00078e0006 */
[----:B------:R-:W-:Y:S05]  /*2a4e0*/  WARPSYNC.COLLECTIVE R15, `(.L_x_3813) ;  /* 0x000000000f087348 */ /* 0x000fea0003c00000 */
[----:B------:R0:W1:Y:S02]  /*2a4f0*/  SHFL.UP P6, R14, R13, R12, R11 ;  /* 0x0400000c0d0e7389 */ /* 0x00006400000c000b */
[----:B01----:R-:W-:Y:S01]  /*2a500*/  ENDCOLLECTIVE ;  /* 0x000000000000791b */ /* 0x003fe20003800000 */
.L_x_3813:
[----:B------:R-:W-:Y:S01]  /*2a510*/  IMAD.MOV.U32 R12, RZ, RZ, 0x8 ;  /* 0x00000008ff0c7424 */ /* 0x000fe200078e00ff */
[----:B------:R-:W-:-:S05]  /*2a520*/  SEL R3, R14, RZ, P3 ;  /* 0x000000ff0e037207 */ /* 0x000fca0001800000 */
[----:B------:R-:W-:-:S04]  /*2a530*/  IMAD.IADD R2, R6, 0x1, R3 ;  /* 0x0000000106027824 */ /* 0x000fc800078e0203 */
[----:B------:R-:W-:-:S07]  /*2a540*/  IMAD.MOV.U32 R13, RZ, RZ, R2 ;  /* 0x000000ffff0d7224 */ /* 0x000fce00078e0002 */
[----:B------:R-:W-:Y:S05]  /*2a550*/  WARPSYNC.COLLECTIVE R15, `(.L_x_3814) ;  /* 0x000000000f087348 */ /* 0x000fea0003c00000 */
[----:B------:R0:W1:Y:S02]  /*2a560*/  SHFL.UP P6, R14, R13, R12, R11 ;  /* 0x0400000c0d0e7389 */ /* 0x00006400000c000b */
[----:B01----:R-:W-:Y:S01]  /*2a570*/  ENDCOLLECTIVE ;  /* 0x000000000000791b */ /* 0x003fe20003800000 */
.L_x_3814:
[----:B------:R-:W-:Y:S01]  /*2a580*/  IMAD.MOV.U32 R12, RZ, RZ, 0x10 ;  /* 0x00000010ff0c7424 */ /* 0x000fe200078e00ff */
[----:B------:R-:W-:-:S05]  /*2a590*/  SEL R3, R14, RZ, P4 ;  /* 0x000000ff0e037207 */ /* 0x000fca0002000000 */
[----:B------:R-:W-:-:S04]  /*2a5a0*/  IMAD.IADD R3, R2, 0x1, R3 ;  /* 0x0000000102037824 */ /* 0x000fc800078e0203 */
[----:B------:R-:W-:-:S07]  /*2a5b0*/  IMAD.MOV.U32 R13, RZ, RZ, R3 ;  /* 0x000000ffff0d7224 */ /* 0x000fce00078e0003 */
[----:B------:R-:W-:Y:S05]  /*2a5c0*/  WARPSYNC.COLLECTIVE R15, `(.L_x_3815) ;  /* 0x000000000f087348 */ /* 0x000fea0003c00000 */
[----:B------:R0:W1:Y:S02]  /*2a5d0*/  SHFL.UP P6, R14, R13, R12, R11 ;  /* 0x0400000c0d0e7389 */ /* 0x00006400000c000b */
[----:B01----:R-:W-:Y:S01]  /*2a5e0*/  ENDCOLLECTIVE ;  /* 0x000000000000791b */ /* 0x003fe20003800000 */
.L_x_3815:
        /* <DEDUP_REMOVED lines=8> */
.L_x_3816:
[----:B------:R-:W-:Y:S05]  /*2a670*/  BRA `(.L_x_3817) ;  /* 0xffffffac00987947 */ /* 0x000fea000383ffff */
.L_x_3672:
[----:B------:R-:W-:Y:S01]  /*2a680*/  BSSY B0, `(.L_x_3818) ;  /* 0x0000008000007945 */ /* 0x000fe20003800000 */
[----:B-----5:R-:W-:Y:S02]  /*2a690*/  IMAD.MOV.U32 R13, RZ, RZ, R17 ;  /* 0x000000ffff0d7224 */ /* 0x020fe400078e0011 */
[----:B------:R-:W-:Y:S02]  /*2a6a0*/  IMAD.MOV.U32 R12, RZ, RZ, 0x1 ;  /* 0x00000001ff0c7424 */ /* 0x000fe400078e00ff */
[----:B------:R-:W-:Y:S02]  /*2a6b0*/  IMAD.MOV.U32 R11, RZ, RZ, RZ ;  /* 0x000000ffff0b7224 */ /* 0x000fe400078e00ff */
[----:B------:R-:W-:-:S07]  /*2a6c0*/  IMAD.MOV.U32 R15, RZ, RZ, -0x1 ;  /* 0xffffffffff0f7424 */ /* 0x000fce00078e00ff */
[----:B0-----:R-:W-:Y:S05]  /*2a6d0*/  WARPSYNC.COLLECTIVE R15, `(.L_x_3819) ;  /* 0x000000000f087348 */ /* 0x001fea0003c00000 */
[----:B------:R1:W2:Y:S02]  /*2a6e0*/  SHFL.UP P6, R14, R13, R12, R11 ;  /* 0x0400000c0d0e7389 */ /* 0x0002a400000c000b */
[----:B012---:R-:W-:Y:S01]  /*2a6f0*/  ENDCOLLECTIVE ;  /* 0x000000000000791b */ /* 0x007fe20003800000 */
.L_x_3819:
[----:B------:R-:W-:Y:S05]  /*2a700*/  BSYNC B0 ;  /* 0x0000000000007941 */ /* 0x000fea0003800000 */
.L_x_3818:
        /* <DEDUP_REMOVED lines=8> */
.L_x_3820:
[----:B------:R-:W-:Y:S01]  /*2a790*/  IMAD.MOV.U32 R12, RZ, RZ, 0x4 ;  /* 0x00000004ff0c7424 */ /* 0x000fe200078e00ff */
[----:B------:R-:W-:-:S05]  /*2a7a0*/  SEL R2, R14, RZ, P2 ;  /* 0x000000ff0e027207 */ /* 0x000fca0001000000 */
[----:B------:R-:W-:-:S04]  /*2a7b0*/  IMAD.IADD R2, R13, 0x1, R2 ;  /* 0x000000010d027824 */ /* 0x000fc800078e0202 */
[----:B------:R-:W-:-:S07]  /*2a7c0*/  IMAD.MOV.U32 R13, RZ, RZ, R2 ;  /* 0x000000ffff0d7224 */ /* 0x000fce00078e0002 */
[----:B------:R-:W-:Y:S05]  /*2a7d0*/  WARPSYNC.COLLECTIVE R15, `(.L_x_3821) ;  /* 0x000000000f087348 */ /* 0x000fea0003c00000 */
[----:B------:R0:W1:Y:S02]  /*2a7e0*/  SHFL.UP P6, R14, R13, R12, R11 ;  /* 0x0400000c0d0e7389 */ /* 0x00006400000c000b */
[----:B01----:R-:W-:Y:S01]  /*2a7f0*/  ENDCOLLECTIVE ;  /* 0x000000000000791b */ /* 0x003fe20003800000 */
.L_x_3821:
[----:B------:R-:W-:Y:S01]  /*2a800*/  IMAD.MOV.U32 R12, RZ, RZ, 0x8 ;  /* 0x00000008ff0c7424 */ /* 0x000fe200078e00ff */
[----:B------:R-:W-:-:S05]  /*2a810*/  SEL R3, R14, RZ, P3 ;  /* 0x000000ff0e037207 */ /* 0x000fca0001800000 */
[----:B------:R-:W-:-:S04]  /*2a820*/  IMAD.IADD R3, R2, 0x1, R3 ;  /* 0x0000000102037824 */ /* 0x000fc800078e0203 */
[----:B------:R-:W-:-:S07]  /*2a830*/  IMAD.MOV.U32 R13, RZ, RZ, R3 ;  /* 0x000000ffff0d7224 */ /* 0x000fce00078e0003 */
[----:B------:R-:W-:Y:S05]  /*2a840*/  WARPSYNC.COLLECTIVE R15, `(.L_x_3822) ;  /* 0x000000000f087348 */ /* 0x000fea0003c00000 */
[----:B------:R0:W1:Y:S02]  /*2a850*/  SHFL.UP P6, R14, R13, R12, R11 ;  /* 0x0400000c0d0e7389 */ /* 0x00006400000c000b */
[----:B01----:R-:W-:Y:S01]  /*2a860*/  ENDCOLLECTIVE ;  /* 0x000000000000791b */ /* 0x003fe20003800000 */
.L_x_3822:
[----:B------:R-:W-:Y:S01]  /*2a870*/  IMAD.MOV.U32 R12, RZ, RZ, 0x10 ;  /* 0x00000010ff0c7424 */ /* 0x000fe200078e00ff */
[----:B------:R-:W-:-:S05]  /*2a880*/  SEL R4, R14, RZ, P4 ;  /* 0x000000ff0e047207 */ /* 0x000fca0002000000 */
[----:B------:R-:W-:-:S04]  /*2a890*/  IMAD.IADD R4, R3, 0x1, R4 ;  /* 0x0000000103047824 */ /* 0x000fc800078e0204 */
[----:B------:R-:W-:-:S07]  /*2a8a0*/  IMAD.MOV.U32 R13, RZ, RZ, R4 ;  /* 0x000000ffff0d7224 */ /* 0x000fce00078e0004 */
[----:B------:R-:W-:Y:S05]  /*2a8b0*/  WARPSYNC.COLLECTIVE R15, `(.L_x_3823) ;  /* 0x000000000f087348 */ /* 0x000fea0003c00000 */
[----:B------:R0:W1:Y:S02]  /*2a8c0*/  SHFL.UP P6, R14, R13, R12, R11 ;  /* 0x0400000c0d0e7389 */ /* 0x00006400000c000b */
[----:B01----:R-:W-:Y:S01]  /*2a8d0*/  ENDCOLLECTIVE ;  /* 0x000000000000791b */ /* 0x003fe20003800000 */
.L_x_3823:
        /* <DEDUP_REMOVED lines=8> */
.L_x_3824:
[----:B------:R-:W-:Y:S05]  /*2a960*/  BRA `(.L_x_3825) ;  /* 0xffffffac00787947 */ /* 0x000fea000383ffff */
.L_x_3674:
[----:B------:R-:W-:Y:S01]  /*2a970*/  BSSY B0, `(.L_x_3826) ;  /* 0x0000006000007945 */ /* 0x000fe20003800000 */
[----:B------:R-:W-:Y:S01]  /*2a980*/  PLOP3.LUT P6, PT, P6, PT, PT, 0x8, 0x0 ;  /* 0x000000000000781c */ /* 0x000fe200037ce170 */
[----:B------:R-:W-:-:S12]  /*2a990*/  IMAD.MOV.U32 R15, RZ, RZ, -0x1 ;  /* 0xffffffffff0f7424 */ /* 0x000fd800078e00ff */
[----:B0-----:R-:W-:Y:S05]  /*2a9a0*/  WARPSYNC.COLLECTIVE R15, `(.L_x_3827) ;  /* 0x000000000f087348 */ /* 0x001fea0003c00000 */
[----:B------:R-:W-:Y:S01]  /*2a9b0*/  VOTE.ANY R14, PT, P6 ;  /* 0x00000000000e7806 */ /* 0x000fe200030e0100 */
[----:B0-----:R-:W-:Y:S06]  /*2a9c0*/  ENDCOLLECTIVE ;  /* 0x000000000000791b */ /* 0x001fec0003800000 */
.L_x_3827:
[----:B------:R-:W-:Y:S05]  /*2a9d0*/  BSYNC B0 ;  /* 0x0000000000007941 */ /* 0x000fea0003800000 */
.L_x_3826:
        /* <DEDUP_REMOVED lines=9> */
.L_x_3828:
[----:B------:R-:W-:Y:S01]  /*2aa70*/  IMAD.MOV.U32 R17, RZ, RZ, R14 ;  /* 0x000000ffff117224 */ /* 0x000fe200078e000e */
[----:B------:R-:W-:Y:S06]  /*2aa80*/  BRA `(.L_x_3829) ;  /* 0xffffffac00687947 */ /* 0x000fec000383ffff */
.L_x_3676:
[----:B------:R-:W-:Y:S01]  /*2aa90*/  BSSY B0, `(.L_x_3830) ;  /* 0x0000007000007945 */ /* 0x000fe20003800000 */
[----:B------:R-:W-:Y:S02]  /*2aaa0*/  IMAD.MOV.U32 R13, RZ, RZ, R3 ;  /* 0x000000ffff0d7224 */ /* 0x000fe400078e0003 */
[----:B------:R-:W-:Y:S02]  /*2aab0*/  IMAD.MOV.U32 R11, RZ, RZ, 0x1f ;  /* 0x0000001fff0b7424 */ /* 0x000fe400078e00ff */
[----:B------:R-:W-:-:S07]  /*2aac0*/  IMAD.MOV.U32 R15, RZ, RZ, -0x1 ;  /* 0xffffffffff0f7424 */ /* 0x000fce00078e00ff */
[----:B012---:R-:W-:Y:S05]  /*2aad0*/  WARPSYNC.COLLECTIVE R15, `(.L_x_3831) ;  /* 0x000000000f087348 */ /* 0x007fea0003c00000 */
[----:B------:R3:W4:Y:S02]  /*2aae0*/  SHFL.IDX P6, R14, R13, R12, R11 ;  /* 0x0000000c0d0e7389 */ /* 0x00072400000c000b */
[----:B01234-:R-:W-:Y:S01]  /*2aaf0*/  ENDCOLLECTIVE ;  /* 0x000000000000791b */ /* 0x01ffe20003800000 */
.L_x_3831:
[----:B------:R-:W-:Y:S05]  /*2ab00*/  BSYNC B0 ;  /* 0x0000000000007941 */ /* 0x000fea0003800000 */
.L_x_3830:
[----:B------:R-:W-:Y:S05]  /*2ab10*/  BRA `(.L_x_3675) ;  /* 0xffffffac00607947 */ /* 0x000fea000383ffff */
.L_x_3680:
[----:B0-----:R0:W1:Y:S02]  /*2ab20*/  SYNCS.PHASECHK.TRANS64.TRYWAIT P0, [R4+URZ+0x38820], R0 ;  /* 0x03882000040075a7 */ /* 0x001064000800017f */
[----:B-1----:R-:W-:Y:S05]  /*2ab30*/  @!P0 NANOSLEEP.SYNCS 0x989680 ;  /* 0x009896800000895d */ /* 0x002fea0003900000 */
[----:B------:R-:W1:Y:S02]  /*2ab40*/  @!P0 SYNCS.PHASECHK.TRANS64 P0, [R4+URZ+0x38820], R0 ;  /* 0x03882000040085a7 */ /* 0x000e64000800007f */
[----:B-1----:R-:W-:Y:S05]  /*2ab50*/  @!P0 BRA `(.L_x_3680) ;  /* 0xfffffffc00f08947 */ /* 0x002fea000383ffff */
[----:B------:R-:W-:Y:S05]  /*2ab60*/  BRA `(.L_x_3832) ;  /* 0xffffffb000d87947 */ /* 0x000fea000383ffff */
.L_x_3681:
        /* <DEDUP_REMOVED lines=11> */
.L_x_3834:
[----:B------:R-:W-:Y:S05]  /*2ac20*/  BSYNC B0 ;  /* 0x0000000000007941 */ /* 0x000fea0003800000 */
.L_x_3833:
[----:B------:R-:W-:Y:S05]  /*2ac30*/  BRA `(.L_x_3835) ;  /* 0xffffffb000c07947 */ /* 0x000fea000383ffff */
.L_x_3682:
[----:B------:R-:W-:Y:S01]  /*2ac40*/  BSSY B0, `(.L_x_3836) ;  /* 0x0000006000007945 */ /* 0x000fe20003800000 */
[----:B------:R-:W-:-:S07]  /*2ac50*/  IMAD.MOV.U32 R15, RZ, RZ, -0x1 ;  /* 0xffffffffff0f7424 */ /* 0x000fce00078e00ff */
[----:B0-234-:R-:W-:Y:S05]  /*2ac60*/  WARPSYNC.COLLECTIVE R15, `(.L_x_3837) ;  /* 0x000000000f0c7348 */ /* 0x01dfea0003c00000 */
[----:B------:R-:W-:Y:S02]  /*2ac70*/  ELECT P6, UR62, PT ;  /* 0x00000000003e782f */ /* 0x000fe400038c0000 */
[----:B------:R-:W-:Y:S01]  /*2ac80*/  MOV R14, UR62 ;  /* 0x0000003e000e7c02 */ /* 0x000fe20008000f00 */
[----:B0-234-:R-:W-:Y:S10]  /*2ac90*/  ENDCOLLECTIVE ;  /* 0x000000000000791b */ /* 0x01dff40003800000 */
.L_x_3837:
[----:B------:R-:W-:Y:S05]  /*2aca0*/  BSYNC B0 ;  /* 0x0000000000007941 */ /* 0x000fea0003800000 */
.L_x_3836:
[----:B------:R-:W-:Y:S05]  /*2acb0*/  BRA `(.L_x_3838) ;  /* 0xffffffb000b47947 */ /* 0x000fea000383ffff */
.L_x_3684:
[----:B0-----:R0:W1:Y:S02]  /*2acc0*/  SYNCS.PHASECHK.TRANS64.TRYWAIT P1, [R5+URZ+0x38840], R0 ;  /* 0x03884000050075a7 */ /* 0x001064000802017f */
[----:B-1----:R-:W-:Y:S05]  /*2acd0*/  @!P1 NANOSLEEP.SYNCS 0x989680 ;  /* 0x009896800000995d */ /* 0x002fea0003900000 */
[----:B------:R-:W1:Y:S02]  /*2ace0*/  @!P1 SYNCS.PHASECHK.TRANS64 P1, [R5+URZ+0x38840], R0 ;  /* 0x03884000050095a7 */ /* 0x000e64000802007f */
[----:B-1----:R-:W-:Y:S05]  /*2acf0*/  @!P1 BRA `(.L_x_3684) ;  /* 0xfffffffc00f09947 */ /* 0x002fea000383ffff */
[----:B------:R-:W-:Y:S05]  /*2ad00*/  BRA `(.L_x_3839) ;  /* 0xffffffb000d47947 */ /* 0x000fea000383ffff */
.L_x_3686:
[----:B-1----:R1:W0:Y:S02]  /*2ad10*/  SYNCS.PHASECHK.TRANS64.TRYWAIT P1, [R25+URZ+0x38840], R2 ;  /* 0x03884002190075a7 */ /* 0x002224000802017f */
[----:B0-----:R-:W-:Y:S05]  /*2ad20*/  @!P1 NANOSLEEP.SYNCS 0x989680 ;  /* 0x009896800000995d */ /* 0x001fea0003900000 */
[----:B------:R-:W0:Y:S02]  /*2ad30*/  @!P1 SYNCS.PHASECHK.TRANS64 P1, [R25+URZ+0x38840], R2 ;  /* 0x03884002190095a7 */ /* 0x000e24000802007f */
[----:B0-----:R-:W-:Y:S05]  /*2ad40*/  @!P1 BRA `(.L_x_3686) ;  /* 0xfffffffc00f09947 */ /* 0x001fea000383ffff */
[----:B------:R-:W-:Y:S05]  /*2ad50*/  BRA `(.L_x_3840) ;  /* 0xffffffb000e07947 */ /* 0x000fea000383ffff */
.L_x_3688:
[----:B------:R0:W0:Y:S02]  /*2ad60*/  SYNCS.PHASECHK.TRANS64.TRYWAIT P1, [R5+URZ+0x38860], R0 ;  /* 0x03886000050075a7 */ /* 0x000024000802017f */
[----:B0-----:R-:W-:Y:S05]  /*2ad70*/  @!P1 NANOSLEEP.SYNCS 0x989680 ;  /* 0x009896800000995d */ /* 0x001fea0003900000 */
[----:B------:R-:W0:Y:S02]  /*2ad80*/  @!P1 SYNCS.PHASECHK.TRANS64 P1, [R5+URZ+0x38860], R0 ;  /* 0x03886000050095a7 */ /* 0x000e24000802007f */
[----:B0-----:R-:W-:Y:S05]  /*2ad90*/  @!P1 BRA `(.L_x_3688) ;  /* 0xfffffffc00f09947 */ /* 0x001fea000383ffff */
[----:B------:R-:W-:Y:S05]  /*2ada0*/  BRA `(.L_x_3841) ;  /* 0xffffffb000dc7947 */ /* 0x000fea000383ffff */
.L_x_3842:
        /* <DEDUP_REMOVED lines=13> */
.L_x_5644:


//--------------------- .text._ZN7cutlass13device_kernelIN5flash11enable_sm90INS1_16FlashAttnFwdSm90INS1_25CollectiveMainloopFwdSm90ILi2EN4cute5tupleIJNS5_1CILi1EEES8_S8_EEENS6_IJNS7_ILi64EEESA_SA_EEELi512ENS_6half_tEfNS_4arch4Sm90ELb1ELb0ELb0ELb0ELb1ELb0ELb0ELb0ELb0ELb1ELb0ELb0EEENS1_21CollectiveEpilogueFwdINS6_IJSA_NS7_ILi512EEESA_EEES9_SC_SE_Li256ELb0ELb1ELb0ELb0EEENS1_30DynamicPersistentTileSchedulerILi256ELi128ELb0ELb1ELb1EEEEEEEEEvNT_6ParamsE --------------------------
	.section	.text._ZN7cutlass13device_kernelIN5flash11enable_sm90INS1_16FlashAttnFwdSm90INS1_25CollectiveMainloopFwdSm90ILi2EN4cute5tupleIJNS5_1CILi1EEES8_S8_EEENS6_IJNS7_ILi64EEESA_SA_EEELi512ENS_6half_tEfNS_4arch4Sm90ELb1ELb0ELb0ELb0ELb1ELb0ELb0ELb0ELb0ELb1ELb0ELb0EEENS1_21CollectiveEpilogueFwdINS6_IJSA_NS7_ILi512EEESA_EEES9_SC_SE_Li256ELb0ELb1ELb0ELb0EEENS1_30DynamicPersistentTileSchedulerILi256ELi128ELb0ELb1ELb1EEEEEEEEEvNT_6ParamsE,"ax",@progbits
	.align	128
.text._ZN7cutlass13device_kernelIN5flash11enable_sm90INS1_16FlashAttnFwdSm90INS1_25CollectiveMainloopFwdSm90ILi2EN4cute5tupleIJNS5_1CILi1EEES8_S8_EEENS6_IJNS7_ILi64EEESA_SA_EEELi512ENS_6half_tEfNS_4arch4Sm90ELb1ELb0ELb0ELb0ELb1ELb0ELb0ELb0ELb0ELb1ELb0ELb0EEENS1_21CollectiveEpilogueFwdINS6_IJSA_NS7_ILi512EEESA_EEES9_SC_SE_Li256ELb0ELb1ELb0ELb0EEENS1_30DynamicPersistentTileSchedulerILi256ELi128ELb0ELb1ELb1EEEEEEEEEvNT_6ParamsE:
        .type           _ZN7cutlass13device_kernelIN5flash11enable_sm90INS1_16FlashAttnFwdSm90INS1_25CollectiveMainloopFwdSm90ILi2EN4cute5tupleIJNS5_1CILi1EEES8_S8_EEENS6_IJNS7_ILi64EEESA_SA_EEELi512ENS_6half_tEfNS_4arch4Sm90ELb1ELb0ELb0ELb0ELb1ELb0ELb0ELb0ELb0ELb1ELb0ELb0EEENS1_21CollectiveEpilogueFwdINS6_IJSA_NS7_ILi512EEESA_EEES9_SC_SE_Li256ELb0ELb1ELb0ELb0EEENS1_30DynamicPersistentTileSchedulerILi256ELi128ELb0ELb1ELb1EEEEEEEEEvNT_6ParamsE,@function
        .size           _ZN7cutlass13device_kernelIN5flash11enable_sm90INS1_16FlashAttnFwdSm90INS1_25CollectiveMainloopFwdSm90ILi2EN4cute5tupleIJNS5_1CILi1EEES8_S8_EEENS6_IJNS7_ILi64EEESA_SA_EEELi512ENS_6half_tEfNS_4arch4Sm90ELb1ELb0ELb0ELb0ELb1ELb0ELb0ELb0ELb0ELb1ELb0ELb0EEENS1_21CollectiveEpilogueFwdINS6_IJSA_NS7_ILi512EEESA_EEES9_SC_SE_Li256ELb0ELb1ELb0ELb0EEENS1_30DynamicPersistentTileSchedulerILi256ELi128ELb0ELb1ELb1EEEEEEEEEvNT_6ParamsE,(.L_x_5645 - _ZN7cutlass13device_kernelIN5flash11enable_sm90INS1_16FlashAttnFwdSm90INS1_25CollectiveMainloopFwdSm90ILi2EN4cute5tupleIJNS5_1CILi1EEES8_S8_EEENS6_IJNS7_ILi64EEESA_SA_EEELi512ENS_6half_tEfNS_4arch4Sm90ELb1ELb0ELb0ELb0ELb1ELb0ELb0ELb0ELb0ELb1ELb0ELb0EEENS1_21CollectiveEpilogueFwdINS6_IJSA_NS7_ILi512EEESA_EEES9_SC_SE_Li256ELb0ELb1ELb0ELb0EEENS1_30DynamicPersistentTileSchedulerILi256ELi128ELb0ELb1ELb1EEEEEEEEEvNT_6ParamsE)
        .other          _ZN7cutlass13device_kernelIN5flash11enable_sm90INS1_16FlashAttnFwdSm90INS1_25CollectiveMainloopFwdSm90ILi2EN4cute5tupleIJNS5_1CILi1EEES8_S8_EEENS6_IJNS7_ILi64EEESA_SA_EEELi512ENS_6half_tEfNS_4arch4Sm90ELb1ELb0ELb0ELb0ELb1ELb0ELb0ELb0ELb0ELb1ELb0ELb0EEENS1_21CollectiveEpilogueFwdINS6_IJSA_NS7_ILi512EEESA_EEES9_SC_SE_Li256ELb0ELb1ELb0ELb0EEENS1_30DynamicPersistentTileSchedulerILi256ELi128ELb0ELb1ELb1EEEEEEEEEvNT_6ParamsE,@"STO_CUDA_ENTRY STV_DEFAULT"
_ZN7cutlass13device_kernelIN5flash11enable_sm90INS1_16FlashAttnFwdSm90INS1_25CollectiveMainloopFwdSm90ILi2EN4cute5tupleIJNS5_1CILi1EEES8_S8_EEENS6_IJNS7_ILi64EEESA_SA_EEELi512ENS_6half_tEfNS_4arch4Sm90ELb1ELb0ELb0ELb0ELb1ELb0ELb0ELb0ELb0ELb1ELb0ELb0EEENS1_21CollectiveEpilogueFwdINS6_IJSA_NS7_ILi512EEESA_EEES9_SC_SE_Li256ELb0ELb1ELb0ELb0EEENS1_30DynamicPersistentTileSchedulerILi256ELi128ELb0ELb1ELb1EEEEEEEEEvNT_6ParamsE:
        /* <DEDUP_REMOVED lines=41> */
.L_x_3843:
        /* <DEDUP_REMOVED lines=22> */
.L_x_3844:
        /* <DEDUP_REMOVED lines=18> */
.L_x_3845:
        /* <DEDUP_REMOVED lines=22> */
.L_x_3846:
        /* <DEDUP_REMOVED lines=23> */
.L_x_3847:
        /* <DEDUP_REMOVED lines=8> */
.L_x_3849:
        /* <DEDUP_REMOVED lines=25> */
[----:B------:R-:W-:Y:S02]  /*09f0*/  SHF.R.S32.HI R5, RZ, 0x4, R2 ;  /* 0x00000004ff057819 */ /* 0x000fe40000011402 */
[----:B------:R-:W-:Y:S02]  /*0a00*/  SHF.R.S32.HI R11, RZ, 0x5, R6 ;  /* 0x00000005ff0b7819 */ /* 0x000fe40000011406 */
[C---:B------:R-:W-:Y:S02]  /*0a10*/  LEA.HI R0, R2.reuse, R5, RZ, 0x1 ;  /* 0x0000000502007211 */ /* 0x040fe400078f08ff */
[----:B------:R-:W-:Y:S02]  /*0a20*/  LOP3.LUT R7, R2, 0xfffffff0, RZ, 0xc0, !PT ;  /* 0xfffffff002077812 */ /* 0x000fe400078ec0ff */
[----:B------:R-:W-:Y:S02]  /*0a30*/  LOP3.LUT R4, R0, 0x1ffffffe, RZ, 0xc0, !PT ;  /* 0x1ffffffe00047812 */ /* 0x000fe400078ec0ff */
[----:B------:R-:W-:-:S02]  /*0a40*/  LEA.HI R0, R3, R216, RZ, 0x7 ;  /* 0x000000d803007211 */ /* 0x000fc400078f38ff */
[----:B------:R-:W-:Y:S01]  /*0a50*/  SHF.R.S32.HI R6, RZ, 0x1f, R6 ;  /* 0x0000001fff067819 */ /* 0x000fe20000011406 */
[----:B------:R-:W-:Y:S01]  /*0a60*/  IMAD.IADD R8, R5, 0x1, -R4 ;  /* 0x0000000105087824 */ /* 0x000fe200078e0a04 */
[----:B------:R-:W-:Y:S01]  /*0a70*/  LEA.HI R4, R3, R216, RZ, 0x2 ;  /* 0x000000d803047211 */ /* 0x000fe200078f10ff */
[----:B0-----:R-:W-:Y:S01]  /*0a80*/  ULEA UR42, UR40, UR42, 0x18 ;  /* 0x0000002a282a7291 */ /* 0x001fe2000f8ec03f */
[----:B------:R-:W-:Y:S02]  /*0a90*/  LOP3.LUT R5, R0, 0xffffff80, RZ, 0xc0, !PT ;  /* 0xffffff8000057812 */ /* 0x000fe400078ec0ff */
[----:B------:R-:W-:Y:S02]  /*0aa0*/  LOP3.LUT R9, R4, 0xfffffffc, RZ, 0xc0, !PT ;  /* 0xfffffffc04097812 */ /* 0x000fe400078ec0ff */
[----:B------:R-:W-:Y:S01]  /*0ab0*/  LEA.HI R2, R6, R11, RZ, 0x2 ;  /* 0x0000000b06027211 */ /* 0x000fe200078f10ff */
[C---:B------:R-:W-:Y:S01]  /*0ac0*/  IMAD.IADD R6, R216.reuse, 0x1, -R7 ;  /* 0x00000001d8067824 */ /* 0x040fe200078e0a07 */
[----:B------:R-:W-:Y:S01]  /*0ad0*/  SHF.R.S32.HI R211, RZ, 0x7, R0 ;  /* 0x00000007ffd37819 */ /* 0x000fe20000011400 */
[----:B------:R-:W-:Y:S01]  /*0ae0*/  IMAD.IADD R5, R216, 0x1, -R5 ;  /* 0x00000001d8057824 */ /* 0x000fe200078e0a05 */
[----:B------:R-:W-:Y:S01]  /*0af0*/  LOP3.LUT R4, R2, 0x3ffffc, RZ, 0xc0, !PT ;  /* 0x003ffffc02047812 */ /* 0x000fe200078ec0ff */
[----:B------:R-:W-:Y:S01]  /*0b00*/  IMAD.IADD R12, R216, 0x1, -R9 ;  /* 0x00000001d80c7824 */ /* 0x000fe200078e0a09 */
[--C-:B------:R-:W-:Y:S01]  /*0b10*/  SHF.R.S32.HI R7, RZ, 0x1f, R6.reuse ;  /* 0x0000001fff077819 */ /* 0x100fe20000011406 */
[----:B------:R-:W-:Y:S01]  /*0b20*/  IMAD R15, R211, 0x100, R6 ;  /* 0x00000100d30f7824 */ /* 0x000fe200078e0206 */
[----:B------:R-:W-:-:S02]  /*0b30*/  SHF.R.S32.HI R2, RZ, 0x1f, R5 ;  /* 0x0000001fff027819 */ /* 0x000fc40000011405 */
[----:B------:R-:W-:Y:S02]  /*0b40*/  LEA.HI R9, R12, R12, RZ, 0x1 ;  /* 0x0000000c0c097211 */ /* 0x000fe400078f08ff */
[----:B------:R-:W-:Y:S02]  /*0b50*/  LEA.HI R7, R7, R6, RZ, 0x3 ;  /* 0x0000000607077211 */ /* 0x000fe400078f18ff */
[----:B------:R-:W-:Y:S02]  /*0b60*/  IADD3 R10, R11, -R4, RZ ;  /* 0x800000040b0a7210 */ /* 0x000fe40007ffe0ff */
[----:B------:R-:W-:Y:S02]  /*0b70*/  LEA.HI R4, R2, R5, RZ, 0x2 ;  /* 0x0000000502047211 */ /* 0x000fe400078f10ff */
[----:B------:R-:W-:Y:S01]  /*0b80*/  LOP3.LUT R13, R9, 0x1ffffffe, RZ, 0xc0, !PT ;  /* 0x1ffffffe090d7812 */ /* 0x000fe200078ec0ff */
[----:B------:R-:W-:Y:S01]  /*0b90*/  IMAD R14, R10, 0x10, R15 ;  /* 0x000000100a0e7824 */ /* 0x000fe200078e020f */
        /* <DEDUP_REMOVED lines=13> */
[----:B------:R-:W-:-:S02]  /*0c70*/  LOP3.LUT R10, R10, 0x7ffffe00, RZ, 0xc0, !PT ;  /* 0x7ffffe000a0a7812 */ /* 0x000fc400078ec0ff */
[----:B------:R-:W-:Y:S01]  /*0c80*/  LOP3.LUT R4, R4, 0x1c0, RZ, 0xc0, !PT ;  /* 0x000001c004047812 */ /* 0x000fe200078ec0ff */
[----:B------:R-:W-:Y:S01]  /*0c90*/  IMAD.IADD R209, R216, 0x1, -R209 ;  /* 0x00000001d8d17824 */ /* 0x000fe200078e0ad1 */
[----:B------:R-:W-:Y:S01]  /*0ca0*/  LEA R215, R14, R7, 0x6 ;  /* 0x000000070ed77211 */ /* 0x000fe200078e30ff */
[----:B------:R-:W-:Y:S01]  /*0cb0*/  IMAD R10, R11, 0x400, R10 ;  /* 0x000004000b0a7824 */ /* 0x000fe200078e020a */
[----:B------:R-:W-:Y:S01]  /*0cc0*/  LOP3.LUT R7, R4, 0x8, R7, 0xf8, !PT ;  /* 0x0000000804077812 */ /* 0x000fe200078ef807 */
[----:B------:R-:W-:Y:S01]  /*0cd0*/  IMAD.SHL.U32 R17, R209, 0x8, RZ ;  /* 0x00000008d1117824 */ /* 0x000fe200078e00ff */
[----:B------:R-:W-:Y:S02]  /*0ce0*/  SHF.R.U32.HI R4, RZ, 0x3, R4 ;  /* 0x00000003ff047819 */ /* 0x000fe40000011604 */
[----:B------:R-:W-:Y:S01]  /*0cf0*/  LEA.HI R5, R5, R2, RZ, 0x3 ;  /* 0x0000000205057211 */ /* 0x000fe200078f18ff */
[----:B------:R-:W-:Y:S01]  /*0d00*/  VIADD R190, R17, 0x40 ;  /* 0x0000004011be7836 */ /* 0x000fe20000000000 */
[----:B------:R-:W-:Y:S01]  /*0d10*/  LOP3.LUT R7, R7, R4, RZ, 0x3c, !PT ;  /* 0x0000000407077212 */ /* 0x000fe200078e3cff */
[----:B------:R-:W-:Y:S01]  /*0d20*/  VIADD R189, R17, 0x80 ;  /* 0x0000008011bd7836 */ /* 0x000fe20000000000 */
        /* <DEDUP_REMOVED lines=14> */
[----:B------:R-:W-:Y:S01]  /*0e10*/  IADD3 R0, R211, -R0, RZ ;  /* 0x80000000d3007210 */ /* 0x000fe20007ffe0ff */
[----:B------:R-:W-:Y:S01]  /*0e20*/  VIADD R212, R17, 0x1c0 ;  /* 0x000001c011d47836 */ /* 0x000fe20000000000 */
[----:B------:R-:W-:Y:S01]  /*0e30*/  SHF.R.S32.HI R210, RZ, 0x3, R3 ;  /* 0x00000003ffd27819 */ /* 0x000fe20000011403 */
[----:B------:R-:W-:Y:S01]  /*0e40*/  VIADD R22, R19, 0x26820 ;  /* 0x0002682013167836 */ /* 0x000fe20000000000 */
[----:B------:R-:W-:Y:S01]  /*0e50*/  SHF.L.U32 R18, R0, 0x8, RZ ;  /* 0x0000000800127819 */ /* 0x000fe200000006ff */
[----:B------:R-:W-:Y:S01]  /*0e60*/  IMAD R16, R6, 0x10, R5 ;  /* 0x0000001006107824 */ /* 0x000fe200078e0205 */
        /* <DEDUP_REMOVED lines=12> */
.L_x_3910:
        /* <DEDUP_REMOVED lines=12> */
[----:B01234-:R-:W-:Y:S05]  /*0ff0*/  @!P0 BRA `(.L_x_3850) ;  /* 0x0000000000208947 */ /* 0x01ffea0003800000 */
        /* <DEDUP_REMOVED lines=8> */
.L_x_3850:
[----:B------:R-:W-:Y:S01]  /*1080*/  ULDC UR7, c[0x0][0xc54] ;  /* 0x0003150000077ab9 */ /* 0x000fe20000000800 */
[----:B------:R-:W-:Y:S01]  /*1090*/  UMOV UR6, UR9 ;  /* 0x0000000900067c82 */ /* 0x000fe20008000000 */
[----:B------:R-:W-:-:S11]  /*10a0*/  UISETP.NE.AND UP0, UPT, UR7, 0x1, UPT ;  /* 0x000000010700788c */ /* 0x000fd6000bf05270 */
[----:B------:R-:W-:Y:S02]  /*10b0*/  @UP0 ULDC.64 UR10, c[0x0][0xc58] ;  /* 0x00031600000a0ab9 */ /* 0x000fe40000000a00 */
[----:B------:R-:W-:-:S04]  /*10c0*/  UIMAD.WIDE.U32 UR4, UR9, UR10, URZ ;  /* 0x0000000a090472a5 */ /* 0x000fc8000f8e003f */
[----:B------:R-:W-:-:S04]  /*10d0*/  @UP0 USHF.R.U32.HI UR6, URZ, UR11, UR5 ;  /* 0x0000000b3f060299 */ /* 0x000fc80008011605 */
[----:B------:R-:W-:-:S12]  /*10e0*/  UIMAD UR4, UR6, UR7, URZ ;  /* 0x00000007060472a4 */ /* 0x000fd8000f8e023f */
.L_x_3851:
[----:B------:R-:W-:Y:S01]  /*10f0*/  ULDC UR45, c[0x0][0xc48] ;  /* 0x00031200002d7ab9 */ /* 0x000fe20000000800 */
[----:B------:R-:W-:Y:S01]  /*1100*/  ULDC.64 UR10, c[0x0][0x418] ;  /* 0x00010600000a7ab9 */ /* 0x000fe20000000a00 */
[----:B------:R-:W-:Y:S02]  /*1110*/  UISETP.NE.AND UP1, UPT, UR45, 0x1, UPT ;  /* 0x000000012d00788c */ /* 0x000fe4000bf25270 */
[----:B------:R-:W-:Y:S02]  /*1120*/  UISETP.NE.U32.AND UP0, UPT, UR10, URZ, UPT ;  /* 0x0000003f0a00728c */ /* 0x000fe4000bf05070 */
[----:B------:R-:W-:Y:S02]  /*1130*/  UIADD3 UR4, UR9, -UR4, URZ ;  /* 0x8000000409047290 */ /* 0x000fe4000fffe03f */
[----:B------:R-:W-:Y:S02]  /*1140*/  ULOP3.LUT UR6, URZ, UR6, URZ, 0x33, !UPT ;  /* 0x000000063f067292 */ /* 0x000fe4000f8e333f */
[----:B------:R-:W-:Y:S01]  /*1150*/  UISETP.NE.AND.EX UP0, UPT, UR11, URZ, UPT, UP0 ;  /* 0x0000003f0b00728c */ /* 0x000fe2000bf05300 */
[----:B------:R-:W-:Y:S01]  /*1160*/  ULDC UR5, c[0x0][0xc3c] ;  /* 0x00030f0000057ab9 */ /* 0x000fe20000000800 */
[----:B------:R-:W-:Y:S01]  /*1170*/  ULDC UR9, c[0x0][0xc54] ;  /* 0x0003150000097ab9 */ /* 0x000fe20000000800 */
[----:B------:R-:W-:Y:S01]  /*1180*/  ULDC UR48, c[0x0][0x424] ;  /* 0x0001090000307ab9 */ /* 0x000fe20000000800 */
[----:B------:R-:W-:-:S02]  /*1190*/  UISETP.NE.AND UP2, UPT, UR46, 0x1, UPT ;  /* 0x000000012e00788c */ /* 0x000fc4000bf45270 */
[----:B------:R-:W-:Y:S02]  /*11a0*/  UIADD3 UR6, UR6, UR5, URZ ;  /* 0x0000000506067290 */ /* 0x000fe4000fffe03f */
[----:B------:R-:W-:Y:S02]  /*11b0*/  UIMAD UR8, UR8, UR9, UR4 ;  /* 0x00000009080872a4 */ /* 0x000fe4000f8e0204 */
[----:B------:R-:W-:Y:S01]  /*11c0*/  USEL UR48, UR48, 0x1, UP0 ;  /* 0x0000000130307887 */ /* 0x000fe20008000000 */
[----:B------:R-:W-:Y:S01]  /*11d0*/  PLOP3.LUT P0, PT, PT, PT, UP2, 0x80, 0x0 ;  /* 0x000000000000781c */ /* 0x000fe20003f0f028 */
[----:B------:R-:W-:Y:S01]  /*11e0*/  ULDC UR7, c[0x0][0x2f0] ;  /* 0x0000bc0000077ab9 */ /* 0x000fe20000000800 */
[----:B------:R-:W-:Y:S01]  /*11f0*/  @UP1 ULDC UR4, c[0x0][0xc4c] ;  /* 0x0003130000041ab9 */ /* 0x000fe20000000800 */
[----:B------:R-:W-:Y:S02]  /*1200*/  USHF.L.U32 UR44, UR6, 0x6, URZ ;  /* 0x00000006062c7899 */ /* 0x000fe4000800063f */
        /* <DEDUP_REMOVED lines=8> */
[----:B------:R-:W-:-:S02]  /*1290*/  UIMAD UR45, UR45, UR5, UR8 ;  /* 0x000000052d2d72a4 */ /* 0x000fc4000f8e0208 */
[----:B------:R-:W-:Y:S01]  /*12a0*/  USHF.R.S32.HI UR52, URZ, 0x6, UR4 ;  /* 0x000000063f347899 */ /* 0x000fe20008011404 */
[----:B------:R-:W-:Y:S11]  /*12b0*/  @!P0 BRA `(.L_x_3852) ;  /* 0x0000001c00708947 */ /* 0x000ff60003800000 */
[----:B------:R-:W0:Y:S01]  /*12c0*/  LDC R0, c[0x0][0x448] ;  /* 0x00011200ff007b82 */ /* 0x000e220000000800 */
[----:B------:R-:W-:Y:S01]  /*12d0*/  UIADD3 UR5, UR44, 0x3f, URZ ;  /* 0x0000003f2c057890 */ /* 0x000fe2000fffe03f */
[----:B------:R-:W-:Y:S01]  /*12e0*/  CS2R R150, SRZ ;  /* 0x0000000000967805 */ /* 0x000fe2000001ff00 */
[----:B------:R-:W-:Y:S01]  /*12f0*/  ULDC UR4, c[0x0][0x288] ;  /* 0x0000a20000047ab9 */ /* 0x000fe20000000800 */
[----:B------:R-:W-:Y:S01]  /*1300*/  CS2R R148, SRZ ;  /* 0x0000000000947805 */ /* 0x000fe2000001ff00 */
[----:B------:R-:W-:Y:S01]  /*1310*/  UIADD3 UR4, -UR4, 0x40, URZ ;  /* 0x0000004004047890 */ /* 0x000fe2000fffe13f */
[----:B------:R-:W-:Y:S02]  /*1320*/  CS2R R146, SRZ ;  /* 0x0000000000927805 */ /* 0x000fe4000001ff00 */
[----:B------:R-:W-:Y:S02]  /*1330*/  CS2R R144, SRZ ;  /* 0x0000000000907805 */ /* 0x000fe4000001ff00 */
[----:B------:R-:W-:Y:S01]  /*1340*/  CS2R R142, SRZ ;  /* 0x00000000008e7805 */ /* 0x000fe2000001ff00 */
[----:B------:R-:W-:Y:S01]  /*1350*/  UIMAD UR4, UR48, UR7, UR4 ;  /* 0x00000007300472a4 */ /* 0x000fe2000f8e0204 */
        /* <DEDUP_REMOVED lines=14> */
[----:B0-----:R-:W-:Y:S02]  /*1440*/  ISETP.NE.AND P0, PT, R0, 0x1, PT ;  /* 0x000000010000780c */ /* 0x001fe40003f05270 */
[----:B------:R-:W-:Y:S02]  /*1450*/  CS2R R116, SRZ ;  /* 0x0000000000747805 */ /* 0x000fe4000001ff00 */
[----:B------:R-:W-:Y:S02]  /*1460*/  MOV R0, UR5 ;  /* 0x0000000500007c02 */ /* 0x000fe40008000f00 */
        /* <DEDUP_REMOVED lines=10> */
[----:B------:R-:W0:Y:S01]  /*1510*/  @P0 LDC R3, c[0x0][0x44c] ;  /* 0x00011300ff030b82 */ /* 0x000e220000000800 */
[----:B------:R-:W-:Y:S02]  /*1520*/  CS2R R170, SRZ ;  /* 0x0000000000aa7805 */ /* 0x000fe4000001ff00 */
[----:B------:R-:W-:Y:S02]  /*1530*/  CS2R R90, SRZ ;  /* 0x00000000005a7805 */ /* 0x000fe4000001ff00 */
[----:B------:R-:W-:Y:S02]  /*1540*/  CS2R R172, SRZ ;  /* 0x0000000000ac7805 */ /* 0x000fe4000001ff00 */
[----:B------:R-:W-:-:S02]  /*1550*/  CS2R R86, SRZ ;  /* 0x0000000000567805 */ /* 0x000fc4000001ff00 */
[----:B------:R-:W-:Y:S02]  /*1560*/  CS2R R174, SRZ ;  /* 0x0000000000ae7805 */ /* 0x000fe4000001ff00 */
[----:B------:R-:W-:Y:S02]  /*1570*/  CS2R R82, SRZ ;  /* 0x0000000000527805 */ /* 0x000fe4000001ff00 */
[----:B------:R-:W-:Y:S01]  /*1580*/  CS2R R176, SRZ ;  /* 0x0000000000b07805 */ /* 0x000fe2000001ff00 */
[----:B------:R-:W1:Y:S01]  /*1590*/  @P0 LDC R4, c[0x0][0x450] ;  /* 0x00011400ff040b82 */ /* 0x000e620000000800 */
        /* <DEDUP_REMOVED lines=14> */
[----:B------:R-:W-:Y:S01]  /*1680*/  CS2R R198, SRZ ;  /* 0x0000000000c67805 */ /* 0x000fe2000001ff00 */
[----:B0-----:R-:W-:Y:S01]  /*1690*/  @P0 IMAD.HI.U32 R3, R3, UR5, RZ ;  /* 0x0000000503030c27 */ /* 0x001fe2000f8e00ff */
[----:B------:R-:W-:-:S02]  /*16a0*/  CS2R R50, SRZ ;  /* 0x0000000000327805 */ /* 0x000fc4000001ff00 */
[----:B------:R-:W-:Y:S02]  /*16b0*/  CS2R R200, SRZ ;  /* 0x0000000000c87805 */ /* 0x000fe4000001ff00 */
[----:B------:R-:W-:Y:S02]  /*16c0*/  CS2R R46, SRZ ;  /* 0x00000000002e7805 */ /* 0x000fe4000001ff00 */
[----:B------:R-:W-:Y:S02]  /*16d0*/  CS2R R202, SRZ ;  /* 0x0000000000ca7805 */ /* 0x000fe4000001ff00 */
[----:B------:R-:W-:Y:S02]  /*16e0*/  CS2R R42, SRZ ;  /* 0x00000000002a7805 */ /* 0x000fe4000001ff00 */
[----:B------:R-:W-:Y:S02]  /*16f0*/  CS2R R204, SRZ ;  /* 0x0000000000cc7805 */ /* 0x000fe4000001ff00 */
[----:B------:R-:W-:-:S02]  /*1700*/  CS2R R38, SRZ ;  /* 0x0000000000267805 */ /* 0x000fc4000001ff00 */
[----:B-1----:R-:W-:Y:S02]  /*1710*/  @P0 SHF.R.U32.HI R0, RZ, R4, R3 ;  /* 0x00000004ff000219 */ /* 0x002fe40000011603 */
[----:B------:R-:W-:Y:S02]  /*1720*/  CS2R R206, SRZ ;  /* 0x0000000000ce7805 */ /* 0x000fe4000001ff00 */
[----:B------:R-:W-:Y:S02]  /*1730*/  PLOP3.LUT P0, PT, PT, PT, PT, 0x80, 0x0 ;  /* 0x000000000000781c */ /* 0x000fe40003f0f070 */
[----:B------:R-:W-:Y:S01]  /*1740*/  CS2R R34, SRZ ;  /* 0x0000000000227805 */ /* 0x000fe2000001ff00 */
[----:B------:R-:W-:Y:S01]  /*1750*/  IMAD.MOV.U32 R208, RZ, RZ, RZ ;  /* 0x000000ffffd07224 */ /* 0x000fe200078e00ff */
[----:B------:R-:W-:Y:S01]  /*1760*/  CS2R R30, SRZ ;  /* 0x00000000001e7805 */ /* 0x000fe2000001ff00 */
[----:B------:R-:W-:Y:S01]  /*1770*/  VIADD R3, R0, UR4 ;  /* 0x0000000400037c36 */ /* 0x000fe20008000000 */
[----:B------:R-:W-:Y:S01]  /*1780*/  CS2R R26, SRZ ;  /* 0x00000000001a7805 */ /* 0x000fe2000001ff00 */
[----:B------:R-:W-:-:S02]  /*1790*/  IMAD.MOV.U32 R0, RZ, RZ, RZ ;  /* 0x000000ffff007224 */ /* 0x000fc400078e00ff */
[----:B------:R-:W-:Y:S01]  /*17a0*/  IMAD.MOV.U32 R7, RZ, RZ, RZ ;  /* 0x000000ffff077224 */ /* 0x000fe200078e00ff */
[----:B------:R-:W-:Y:S01]  /*17b0*/  SHF.R.S32.HI R4, RZ, 0x1f, R3 ;  /* 0x0000001fff047819 */ /* 0x000fe20000011403 */
[----:B------:R-:W-:-:S03]  /*17c0*/  IMAD.MOV.U32 R21, RZ, RZ, RZ ;  /* 0x000000ffff157224 */ /* 0x000fc600078e00ff */
[----:B------:R-:W-:Y:S01]  /*17d0*/  LEA.HI R4, R4, R3, RZ, 0x6 ;  /* 0x0000000304047211 */ /* 0x000fe200078f30ff */
[----:B------:R-:W-:-:S03]  /*17e0*/  IMAD.MOV.U32 R3, RZ, RZ, RZ ;  /* 0x000000ffff037224 */ /* 0x000fc600078e00ff */
[----:B------:R-:W-:-:S04]  /*17f0*/  SHF.R.S32.HI R4, RZ, 0x6, R4 ;  /* 0x00000006ff047819 */ /* 0x000fc80000011404 */
[----:B------:R-:W-:-:S04]  /*1800*/  VIMNMX R4, R4, UR52, PT ;  /* 0x0000003404047c48 */ /* 0x000fc8000bfe0100 */
[----:B------:R-:W-:-:S13]  /*1810*/  ISETP.GE.AND P1, PT, R4, 0x1, PT ;  /* 0x000000010400780c */ /* 0x000fda0003f26270 */
        /* <DEDUP_REMOVED lines=15> */
.L_x_3854:
[----:B------:R-:W-:Y:S01]  /*1910*/  ULEA UR21, UR38, UR42, 0x3 ;  /* 0x0000002a26157291 */ /* 0x000fe2000f8e183f */
[----:B------:R-:W-:-:S04]  /*1920*/  MOV R0, UR37 ;  /* 0x0000002500007c02 */ /* 0x000fc80008000f00 */
[----:B------:R-:W-:-:S04]  /*1930*/  SHF.L.U32 R0, R0, 0x1f, RZ ;  /* 0x0000001f00007819 */ /* 0x000fc800000006ff */
[----:B------:R-:W0:Y:S02]  /*1940*/  SYNCS.PHASECHK.TRANS64.TRYWAIT P1, [UR21+0x28c50], R0 ;  /* 0x028c5000ff0075a7 */ /* 0x000e240008020155 */
[----:B0-----:R-:W-:Y:S05]  /*1950*/  @!P1 BRA `(.L_x_3855) ;  /* 0x000000e000a89947 */ /* 0x001fea0003800000 */
.L_x_3974:
        /* <DEDUP_REMOVED lines=38> */
.L_x_3856:
[----:B------:R-:W-:Y:S01]  /*1bc0*/  UIADD3 UR6, UR21, 0x28c60, URZ ;  /* 0x00028c6015067890 */ /* 0x000fe2000fffe03f */
[----:B------:R-:W-:-:S03]  /*1bd0*/  ISETP.GE.AND P1, PT, R4, 0x2, PT ;  /* 0x000000020400780c */ /* 0x000fc60003f26270 */
[----:B------:R-:W-:-:S09]  /*1be0*/  UPRMT UR6, UR40, 0x654, UR6 ;  /* 0x0000065428067896 */ /* 0x000fd20008000006 */
[----:B------:R-:W-:Y:S01]  /*1bf0*/  SYNCS.ARRIVE.TRANS64.RED.A1T0 RZ, [UR6], RZ ;  /* 0x000000ffffff79a7 */ /* 0x000fe20008100406 */
[----:B------:R-:W-:Y:S05]  /*1c00*/  @!P1 BRA `(.L_x_3857) ;  /* 0x0000000800dc9947 */ /* 0x000fea0003800000 */
[----:B------:R-:W-:-:S07]  /*1c10*/  VIADD R4, R4, 0xfffffffe ;  /* 0xfffffffe04047836 */ /* 0x000fce0000000000 */
.L_x_3863:
[----:B------:R-:W-:Y:S01]  /*1c20*/  BAR.SYNC.DEFER_BLOCKING 0xe, 0x100 ;  /* 0x0384000000007b1d */ /* 0x000fe20000010000 */
[----:B01----:R-:W-:Y:S01]  /*1c30*/  IMAD.U32 R3, RZ, RZ, UR38 ;  /* 0x00000026ff037e24 */ /* 0x003fe2000f8e00ff */
[----:B------:R-:W-:Y:S01]  /*1c40*/  UIADD3 UR38, UR38, 0x1, URZ ;  /* 0x0000000126267890 */ /* 0x000fe2000fffe03f */
[C---:B------:R-:W-:Y:S01]  /*1c50*/  ISETP.GT.AND P2, PT, R4.reuse, RZ, PT ;  /* 0x000000ff0400720c */ /* 0x040fe20003f44270 */
        /* <DEDUP_REMOVED lines=139> */
.L_x_3858:
[----:B------:R-:W-:Y:S01]  /*2510*/  ULEA UR21, UR38, UR42, 0x3 ;  /* 0x0000002a26157291 */ /* 0x000fe2000f8e183f */
[----:B------:R-:W-:-:S05]  /*2520*/  IMAD.U32 R0, RZ, RZ, UR37 ;  /* 0x00000025ff007e24 */ /* 0x000fca000f8e00ff */
[----:B------:R-:W-:-:S04]  /*2530*/  SHF.L.U32 R0, R0, 0x1f, RZ ;  /* 0x0000001f00007819 */ /* 0x000fc800000006ff */
[----:B------:R0:W1:Y:S01]  /*2540*/  SYNCS.PHASECHK.TRANS64.TRYWAIT P1, [UR21+0x28c50], R0 ;  /* 0x028c5000ff0075a7 */ /* 0x0000620008020155 */
[----:B------:R-:W-:Y:S05]  /*2550*/  @!P0 BRA `(.L_x_3859) ;  /* 0x0000000000048947 */ /* 0x000fea0003800000 */
[----:B------:R-:W-:Y:S01]  /*2560*/  BPT.TRAP 0x1 ;  /* 0x000000040000795c */ /* 0x000fe20000300000 */
.L_x_3859:
[----:B-1----:R-:W-:Y:S05]  /*2570*/  @P1 BRA `(.L_x_3860) ;  /* 0x0000000000081947 */ /* 0x002fea0003800000 */
[----:B------:R-:W1:Y:S02]  /*2580*/  SYNCS.PHASECHK.TRANS64.TRYWAIT P1, [UR21+0x28c50], R0 ;  /* 0x028c5000ff0075a7 */ /* 0x000e640008020155 */
[----:B-1----:R-:W-:Y:S05]  /*2590*/  @!P1 BRA `(.L_x_3861) ;  /* 0x000000d400b09947 */ /* 0x002fea0003800000 */
.L_x_3860:
        /* <DEDUP_REMOVED lines=26> */
.L_x_3862:
[----:B------:R-:W-:-:S04]  /*2740*/  UIADD3 UR6, UR21, 0x28c60, URZ ;  /* 0x00028c6015067890 */ /* 0x000fc8000fffe03f */
[----:B------:R-:W-:-:S09]  /*2750*/  UPRMT UR6, UR40, 0x654, UR6 ;  /* 0x0000065428067896 */ /* 0x000fd20008000006 */
[----:B------:R-:W-:Y:S01]  /*2760*/  SYNCS.ARRIVE.TRANS64.RED.A1T0 RZ, [UR6], RZ ;  /* 0x000000ffffff79a7 */ /* 0x000fe20008100406 */
[----:B------:R-:W-:Y:S05]  /*2770*/  @P2 BRA `(.L_x_3863) ;  /* 0xfffffff400282947 */ /* 0x000fea000383ffff */
.L_x_3857:
        /* <DEDUP_REMOVED lines=140> */
[----:B------:R-:W-:Y:S01]  /*3040*/  MOV R0, RZ ;  /* 0x000000ff00007202 */ /* 0x000fe20000000f00 */
[----:B------:R-:W-:Y:S01]  /*3050*/  IMAD.MOV.U32 R3, RZ, RZ, RZ ;  /* 0x000000ffff037224 */ /* 0x000fe200078e00ff */
[----:B------:R-:W-:Y:S06]  /*3060*/  BAR.ARV 0xf, 0x100 ;  /* 0x03c4000000007b1d */ /* 0x000fec0000002000 */
[----:B------:R-:W-:Y:S05]  /*3070*/  BRA `(.L_x_3853) ;  /* 0x00000060003c7947 */ /* 0x000fea0003800000 */
.L_x_3852:
[----:B------:R-:W-:Y:S01]  /*3080*/  ULDC UR4, c[0x0][0x448] ;  /* 0x0001120000047ab9 */ /* 0x000fe20000000800 */
[----:B------:R-:W-:Y:S01]  /*3090*/  UIADD3 UR6, UR44, 0x3f, URZ ;  /* 0x0000003f2c067890 */ /* 0x000fe2000fffe03f */
[----:B------:R-:W-:Y:S01]  /*30a0*/  PLOP3.LUT P0, PT, PT, PT, PT, 0x80, 0x0 ;  /* 0x000000000000781c */ /* 0x000fe20003f0f070 */
[----:B------:R-:W-:Y:S01]  /*30b0*/  UISETP.NE.AND UP0, UPT, UR4, 0x1, UPT ;  /* 0x000000010400788c */ /* 0x000fe2000bf05270 */
[----:B------:R-:W-:Y:S01]  /*30c0*/  IMAD.MOV.U32 R0, RZ, RZ, RZ ;  /* 0x000000ffff007224 */ /* 0x000fe200078e00ff */
[----:B------:R-:W-:Y:S01]  /*30d0*/  ULDC UR8, c[0x0][0x288] ;  /* 0x0000a20000087ab9 */ /* 0x000fe20000000800 */
[----:B------:R-:W-:Y:S01]  /*30e0*/  IMAD.MOV.U32 R3, RZ, RZ, RZ ;  /* 0x000000ffff037224 */ /* 0x000fe200078e00ff */
[----:B------:R-:W-:Y:S01]  /*30f0*/  UIADD3 UR8, -UR8, 0x40, URZ ;  /* 0x0000004008087890 */ /* 0x000fe2000fffe13f */
[----:B------:R-:W-:Y:S01]  /*3100*/  CS2R R150, SRZ ;  /* 0x0000000000967805 */ /* 0x000fe2000001ff00 */
[----:B------:R-:W-:Y:S01]  /*3110*/  UP2UR UR49, UPR, URZ, 0x1 ;  /* 0x000000013f317883 */ /* 0x000fe20008000000 */
[----:B------:R-:W-:Y:S01]  /*3120*/  CS2R R148, SRZ ;  /* 0x0000000000947805 */ /* 0x000fe2000001ff00 */
[----:B------:R-:W-:Y:S01]  /*3130*/  UIMAD UR8, UR48, UR7, UR8 ;  /* 0x00000007300872a4 */ /* 0x000fe2000f8e0208 */
[----:B------:R-:W-:-:S02]  /*3140*/  CS2R R146, SRZ ;  /* 0x0000000000927805 */ /* 0x000fc4000001ff00 */
[----:B------:R-:W-:Y:S01]  /*3150*/  CS2R R144, SRZ ;  /* 0x0000000000907805 */ /* 0x000fe2000001ff00 */
[----:B------:R-:W-:Y:S01]  /*3160*/  @UP0 ULDC UR4, c[0x0][0x44c] ;  /* 0x0001130000040ab9 */ /* 0x000fe20000000800 */
[----:B------:R-:W-:Y:S01]  /*3170*/  @UP0 ULDC UR9, c[0x0][0x450] ;  /* 0x0001140000090ab9 */ /* 0x000fe20000000800 */
[----:B------:R-:W-:Y:S01]  /*3180*/  UIMAD.WIDE.U32 UR4, UR6, UR4, URZ ;  /* 0x00000004060472a5 */ /* 0x000fe2000f8e003f */
[----:B------:R-:W-:Y:S02]  /*3190*/  CS2R R142, SRZ ;  /* 0x00000000008e7805 */ /* 0x000fe4000001ff00 */
[----:B------:R-:W-:Y:S02]  /*31a0*/  CS2R R140, SRZ ;  /* 0x00000000008c7805 */ /* 0x000fe4000001ff00 */
[----:B------:R-:W-:Y:S01]  /*31b0*/  CS2R R138, SRZ ;  /* 0x00000000008a7805 */ /* 0x000fe2000001ff00 */
[----:B------:R-:W-:Y:S01]  /*31c0*/  @UP0 USHF.R.U32.HI UR6, URZ, UR9, UR5 ;  /* 0x000000093f060299 */ /* 0x000fe20008011605 */
[----:B------:R-:W-:-:S02]  /*31d0*/  CS2R R136, SRZ ;  /* 0x0000000000887805 */ /* 0x000fc4000001ff00 */
[----:B------:R-:W-:Y:S02]  /*31e0*/  CS2R R134, SRZ ;  /* 0x0000000000867805 */ /* 0x000fe4000001ff00 */
[----:B------:R-:W-:Y:S01]  /*31f0*/  CS2R R132, SRZ ;  /* 0x0000000000847805 */ /* 0x000fe2000001ff00 */
[----:B------:R-:W-:Y:S01]  /*3200*/  UIADD3 UR6, UR8, UR6, URZ ;  /* 0x0000000608067290 */ /* 0x000fe2000fffe03f */
[----:B------:R-:W-:Y:S02]  /*3210*/  CS2R R160, SRZ ;  /* 0x0000000000a07805 */ /* 0x000fe4000001ff00 */
[----:B------:R-:W-:Y:S02]  /*3220*/  CS2R R128, SRZ ;  /* 0x0000000000807805 */ /* 0x000fe4000001ff00 */
[----:B------:R-:W-:Y:S01]  /*3230*/  CS2R R158, SRZ ;  /* 0x00000000009e7805 */ /* 0x000fe2000001ff00 */
[----:B------:R-:W-:Y:S01]  /*3240*/  USHF.R.S32.HI UR4, URZ, 0x1f, UR6 ;  /* 0x0000001f3f047899 */ /* 0x000fe20008011406 */
[----:B------:R-:W-:-:S02]  /*3250*/  CS2R R156, SRZ ;  /* 0x00000000009c7805 */ /* 0x000fc4000001ff00 */
[----:B------:R-:W-:Y:S02]  /*3260*/  CS2R R124, SRZ ;  /* 0x00000000007c7805 */ /* 0x000fe4000001ff00 */
        /* <DEDUP_REMOVED lines=9> */
[----:B------:R-:W-:Y:S01]  /*3300*/  UISETP.LT.AND UP0, UPT, UR52, UR4, UPT ;  /* 0x000000043400728c */ /* 0x000fe2000bf01270 */
[----:B------:R-:W-:Y:S02]  /*3310*/  CS2R R162, SRZ ;  /* 0x0000000000a27805 */ /* 0x000fe4000001ff00 */
[----:B------:R-:W-:Y:S02]  /*3320*/  CS2R R106, SRZ ;  /* 0x00000000006a7805 */ /* 0x000fe4000001ff00 */
[----:B------:R-:W-:Y:S01]  /*3330*/  CS2R R164, SRZ ;  /* 0x0000000000a47805 */ /* 0x000fe2000001ff00 */
[----:B------:R-:W-:Y:S01]  /*3340*/  USEL UR52, UR52, UR4, UP0 ;  /* 0x0000000434347287 */ /* 0x000fe20008000000 */
[----:B------:R-:W-:-:S02]  /*3350*/  CS2R R102, SRZ ;  /* 0x0000000000667805 */ /* 0x000fc4000001ff00 */
[----:B------:R-:W-:Y:S02]  /*3360*/  CS2R R166, SRZ ;  /* 0x0000000000a67805 */ /* 0x000fe4000001ff00 */
[----:B------:R-:W-:Y:S01]  /*3370*/  CS2R R98, SRZ ;  /* 0x0000000000627805 */ /* 0x000fe2000001ff00 */
[----:B------:R-:W-:Y:S01]  /*3380*/  UISETP.GE.AND UP0, UPT, UR52, 0x1, UPT ;  /* 0x000000013400788c */ /* 0x000fe2000bf06270 */
[----:B------:R-:W-:Y:S02]  /*3390*/  CS2R R168, SRZ ;  /* 0x0000000000a87805 */ /* 0x000fe4000001ff00 */
[----:B------:R-:W-:Y:S02]  /*33a0*/  CS2R R94, SRZ ;  /* 0x00000000005e7805 */ /* 0x000fe4000001ff00 */
[----:B------:R-:W-:Y:S02]  /*33b0*/  CS2R R170, SRZ ;  /* 0x0000000000aa7805 */ /* 0x000fe4000001ff00 */
[----:B------:R-:W-:-:S02]  /*33c0*/  CS2R R90, SRZ ;  /* 0x00000000005a7805 */ /* 0x000fc4000001ff00 */
[----:B------:R-:W-:Y:S02]  /*33d0*/  CS2R R172, SRZ ;  /* 0x0000000000ac7805 */ /* 0x000fe4000001ff00 */
[----:B------:R-:W-:Y:S02]  /*33e0*/  PLOP3.LUT P1, PT, PT, PT, UP0, 0x80, 0x0 ;  /* 0x000000000000781c */ /* 0x000fe40003f2f008 */
        /* <DEDUP_REMOVED lines=51> */
[----:B------:R-:W-:Y:S01]  /*3720*/  MOV R4, UR4 ;  /* 0x0000000400047c02 */ /* 0x000fe20008000f00 */
        /* <DEDUP_REMOVED lines=12> */
.L_x_3864:
        /* <DEDUP_REMOVED lines=9> */
.L_x_3975:
[----:B------:R-:W-:Y:S05]  /*3880*/  @!P0 BRA `(.L_x_3866) ;  /* 0x0000000000048947 */ /* 0x000fea0003800000 */
[----:B------:R-:W-:Y:S01]  /*3890*/  BPT.TRAP 0x1 ;  /* 0x000000040000795c */ /* 0x000fe20000300000 */
.L_x_3866:
[----:B------:R-:W-:Y:S02]  /*38a0*/  IMAD.U32 R7, RZ, RZ, UR38 ;  /* 0x00000026ff077e24 */ /* 0x000fe4000f8e00ff */
[----:B------:R-:W-:-:S03]  /*38b0*/  IMAD.U32 R8, RZ, RZ, UR37 ;  /* 0x00000025ff087e24 */ /* 0x000fc6000f8e00ff */
[----:B------:R-:W-:Y:S02]  /*38c0*/  LEA R7, R7, UR42, 0x3 ;  /* 0x0000002a07077c11 */ /* 0x000fe4000f8e18ff */
[----:B------:R-:W-:-:S04]  /*38d0*/  SHF.L.U32 R8, R8, 0x1f, RZ ;  /* 0x0000001f08087819 */ /* 0x000fc800000006ff */
[----:B------:R1:W2:Y:S01]  /*38e0*/  SYNCS.PHASECHK.TRANS64.TRYWAIT P1, [R7+URZ+0x28c30], R8 ;  /* 0x028c3008070075a7 */ /* 0x0002a2000802017f */
[----:B------:R-:W-:Y:S05]  /*38f0*/  @!P0 BRA `(.L_x_3867) ;  /* 0x0000000000048947 */ /* 0x000fea0003800000 */
[----:B------:R-:W-:Y:S01]  /*3900*/  BPT.TRAP 0x1 ;  /* 0x000000040000795c */ /* 0x000fe20000300000 */
.L_x_3867:
[----:B--2---:R-:W-:Y:S05]  /*3910*/  @P1 BRA `(.L_x_3868) ;  /* 0x0000000000081947 */ /* 0x004fea0003800000 */
[----:B------:R-:W2:Y:S02]  /*3920*/  SYNCS.PHASECHK.TRANS64.TRYWAIT P1, [R7+URZ+0x28c30], R8 ;  /* 0x028c3008070075a7 */ /* 0x000ea4000802017f */
[----:B--2---:R-:W-:Y:S05]  /*3930*/  @!P1 BRA `(.L_x_3869) ;  /* 0x000000c000f89947 */ /* 0x004fea0003800000 */
.L_x_3868:
        /* <DEDUP_REMOVED lines=40> */
.L_x_3870:
[----:B------:R-:W-:Y:S01]  /*3bc0*/  UISETP.NE.AND UP0, UPT, UR49, URZ, UPT ;  /* 0x0000003f3100728c */ /* 0x000fe2000bf05270 */
[----:B------:R-:W-:Y:S01]  /*3bd0*/  VIADD R3, R185, UR44 ;  /* 0x0000002cb9037c36 */ /* 0x000fe20008000000 */
[----:B------:R-:W-:Y:S01]  /*3be0*/  ULDC UR14, c[0x0][0x2f0] ;  /* 0x0000bc00000e7ab9 */ /* 0x000fe20000000800 */
[----:B------:R-:W-:Y:S01]  /*3bf0*/  ULDC UR15, c[0x0][0x288] ;  /* 0x0000a200000f7ab9 */ /* 0x000fe20000000800 */
[----:B------:R-:W-:Y:S02]  /*3c00*/  ULDC UR10, c[0x0][0x988] ;  /* 0x00026200000a7ab9 */ /* 0x000fe40000000800 */
[----:B------:R-:W-:Y:S02]  /*3c10*/  PLOP3.LUT P1, PT, PT, PT, UP0, 0x80, 0x0 ;  /* 0x000000000000781c */ /* 0x000fe40003f2f008 */
[----:B------:R-:W-:-:S03]  /*3c20*/  PLOP3.LUT P2, PT, PT, PT, UP0, 0x80, 0x0 ;  /* 0x000000000000781c */ /* 0x000fc60003f4f008 */
[----:B------:R-:W-:-:S08]  /*3c30*/  @UP0 ULDC UR6, c[0x0][0x44c] ;  /* 0x0001130000060ab9 */ /* 0x000fd00000000800 */
[----:B------:R-:W-:Y:S01]  /*3c40*/  @P1 IMAD.HI.U32 R4, R3, UR6, RZ ;  /* 0x0000000603041c27 */ /* 0x000fe2000f8e00ff */
[----:B------:R-:W-:-:S04]  /*3c50*/  @UP0 ULDC UR6, c[0x0][0x450] ;  /* 0x0001140000060ab9 */ /* 0x000fc80000000800 */
[----:B------:R-:W-:Y:S01]  /*3c60*/  @P2 SHF.R.U32.HI R3, RZ, UR6, R4 ;  /* 0x00000006ff032c19 */ /* 0x000fe20008011604 */
[----:B------:R-:W-:Y:S02]  /*3c70*/  UMOV UR6, 0xffffffc0 ;  /* 0xffffffc000067882 */ /* 0x000fe40000000000 */
[----:B------:R-:W-:Y:S02]  /*3c80*/  UIMAD UR7, UR52, UR6, 0x41 ;  /* 0x00000041340774a4 */ /* 0x000fe4000f8e0206 */
[----:B------:R-:W0:Y:S01]  /*3c90*/  SHFL.IDX PT, R6, R3, 0x1, 0x1c1f ;  /* 0x003c1f0003067f89 */ /* 0x000e2200000e0000 */
[----:B------:R-:W-:Y:S02]  /*3ca0*/  UIMAD UR6, UR52, UR6, 0x40 ;  /* 0x00000040340674a4 */ /* 0x000fe4000f8e0206 */
[----:B------:R-:W-:Y:S01]  /*3cb0*/  UIMAD UR7, UR48, UR14, UR7 ;  /* 0x0000000e300772a4 */ /* 0x000fe2000f8e0207 */
[----:B------:R-:W3:Y:S01]  /*3cc0*/  SHFL.IDX PT, R3, R3, RZ, 0x1c1f ;  /* 0x001c1fff03037589 */ /* 0x000ee200000e0000 */
[----:B------:R-:W-:-:S04]  /*3cd0*/  UIMAD UR6, UR48, UR14, UR6 ;  /* 0x0000000e300672a4 */ /* 0x000fc8000f8e0206 */
[----:B------:R-:W-:Y:S02]  /*3ce0*/  IMAD.U32 R5, RZ, RZ, UR7 ;  /* 0x00000007ff057e24 */ /* 0x000fe4000f8e00ff */
[----:B------:R-:W-:Y:S02]  /*3cf0*/  IADD3 R4, -R2, UR6, RZ ;  /* 0x0000000602047c10 */ /* 0x000fe4000fffe1ff */
[----:B------:R-:W-:Y:S02]  /*3d00*/  R2UR UR6, R7 ;  /* 0x00000000070672ca */ /* 0x000fe400000e0000 */
[----:B------:R-:W-:-:S04]  /*3d10*/  IADD3 R5, R5, -UR15, -R2 ;  /* 0x8000000f05057c10 */ /* 0x000fc8000fffe802 */
[----:B0-----:R-:W-:-:S07]  /*3d20*/  VIADDMNMX R6, R6, R5, R4, PT ;  /* 0x0000000506067246 */ /* 0x001fce0003800104 */
[----:B------:R-:W-:Y:S01]  /*3d30*/  UIADD3 UR6, UR6, 0x28c40, URZ ;  /* 0x00028c4006067890 */ /* 0x000fe2000fffe03f */
[C---:B------:R-:W-:Y:S02]  /*3d40*/  ISETP.GT.AND P1, PT, R6.reuse, RZ, PT ;  /* 0x000000ff0600720c */ /* 0x040fe40003f24270 */
[C---:B------:R-:W-:Y:S01]  /*3d50*/  ISETP.GT.AND P2, PT, R6.reuse, 0x1, PT ;  /* 0x000000010600780c */ /* 0x040fe20003f44270 */
[----:B------:R-:W-:Y:S01]  /*3d60*/  UPRMT UR6, UR40, 0x654, UR6 ;  /* 0x0000065428067896 */ /* 0x000fe20008000006 */
[----:B------:R-:W-:Y:S02]  /*3d70*/  ISETP.GT.AND P3, PT, R6, 0x8, PT ;  /* 0x000000080600780c */ /* 0x000fe40003f64270 */
[----:B------:R-:W-:Y:S02]  /*3d80*/  FSEL R26, R26, -INF , P1 ;  /* 0xff8000001a1a7808 */ /* 0x000fe40000800000 */
[----:B------:R-:W-:Y:S02]  /*3d90*/  FSEL R27, R27, -INF , P2 ;  /* 0xff8000001b1b7808 */ /* 0x000fe40001000000 */
[----:B------:R-:W-:-:S02]  /*3da0*/  ISETP.GT.AND P1, PT, R6, 0x9, PT ;  /* 0x000000090600780c */ /* 0x000fc40003f24270 */
[----:B------:R-:W-:Y:S01]  /*3db0*/  FSEL R30, R30, -INF , P3 ;  /* 0xff8000001e1e7808 */ /* 0x000fe20001800000 */
[----:B------:R-:W-:Y:S01]  /*3dc0*/  SYNCS.ARRIVE.TRANS64.RED.A1T0 RZ, [UR6], RZ ;  /* 0x000000ffffff79a7 */ /* 0x000fe20008100406 */
[----:B------:R-:W-:Y:S01]  /*3dd0*/  FMNMX.FTZ R9, R26, R27, !PT ;  /* 0x0000001b1a097209 */ /* 0x000fe20007810000 */
[----:B------:R-:W-:Y:S01]  /*3de0*/  BAR.SYNC.DEFER_BLOCKING 0xf, 0x100 ;  /* 0x03c4000000007b1d */ /* 0x000fe20000010000 */
[----:B------:R-:W-:Y:S02]  /*3df0*/  ISETP.GT.AND P2, PT, R6, 0x10, PT ;  /* 0x000000100600780c */ /* 0x000fe40003f44270 */
[----:B------:R-:W-:Y:S02]  /*3e00*/  FSEL R31, R31, -INF , P1 ;  /* 0xff8000001f1f7808 */ /* 0x000fe40000800000 */
[----:B------:R-:W-:Y:S02]  /*3e10*/  FMNMX.FTZ R10, R30, R9, !PT ;  /* 0x000000091e0a7209 */ /* 0x000fe40007810000 */
        /* <DEDUP_REMOVED lines=34> */
[----:B------:R-:W-:Y:S02]  /*4040*/  FMNMX.FTZ R6, R54, R9, !PT ;  /* 0x0000000936067209 */ /* 0x000fe40007810000 */
[----:B---3--:R-:W-:Y:S02]  /*4050*/  VIADDMNMX R4, R3, R5, R4, PT ;  /* 0x0000000503047246 */ /* 0x008fe40003800104 */
[----:B------:R-:W-:-:S02]  /*4060*/  FMNMX.FTZ R6, R55, R6, !PT ;  /* 0x0000000637067209 */ /* 0x000fc40007810000 */
[C---:B------:R-:W-:Y:S02]  /*4070*/  ISETP.GT.AND P1, PT, R4.reuse, RZ, PT ;  /* 0x000000ff0400720c */ /* 0x040fe40003f24270 */
[C---:B------:R-:W-:Y:S01]  /*4080*/  ISETP.GT.AND P2, PT, R4.reuse, 0x1, PT ;  /* 0x000000010400780c */ /* 0x040fe20003f44270 */
[----:B------:R-:W0:Y:S01]  /*4090*/  SHFL.BFLY PT, R9, R6, 0x2, 0x1f ;  /* 0x0c401f0006097f89 */ /* 0x000e2200000e0000 */
[----:B------:R-:W-:Y:S02]  /*40a0*/  ISETP.GT.AND P3, PT, R4, 0x8, PT ;  /* 0x000000080400780c */ /* 0x000fe40003f64270 */
[----:B------:R-:W-:Y:S02]  /*40b0*/  FSEL R24, R24, -INF , P1 ;  /* 0xff80000018187808 */ /* 0x000fe40000800000 */
[----:B------:R-:W-:Y:S02]  /*40c0*/  FSEL R25, R25, -INF , P2 ;  /* 0xff80000019197808 */ /* 0x000fe40001000000 */
[----:B------:R-:W-:-:S02]  /*40d0*/  ISETP.GT.AND P1, PT, R4, 0x9, PT ;  /* 0x000000090400780c */ /* 0x000fc40003f24270 */
[----:B------:R-:W-:Y:S02]  /*40e0*/  FSEL R28, R28, -INF , P3 ;  /* 0xff8000001c1c7808 */ /* 0x000fe40001800000 */
[----:B------:R-:W-:Y:S02]  /*40f0*/  FMNMX.FTZ R3, R24, R25, !PT ;  /* 0x0000001918037209 */ /* 0x000fe40007810000 */
[C---:B------:R-:W-:Y:S02]  /*4100*/  ISETP.GT.AND P2, PT, R4.reuse, 0x10, PT ;  /* 0x000000100400780c */ /* 0x040fe40003f44270 */
[----:B------:R-:W-:Y:S02]  /*4110*/  FSEL R29, R29, -INF , P1 ;  /* 0xff8000001d1d7808 */ /* 0x000fe40000800000 */
[----:B------:R-:W-:Y:S02]  /*4120*/  ISETP.GT.AND P1, PT, R4, 0x11, PT ;  /* 0x000000110400780c */ /* 0x000fe40003f24270 */
[----:B------:R-:W-:-:S02]  /*4130*/  FSEL R32, R32, -INF , P2 ;  /* 0xff80000020207808 */ /* 0x000fc40001000000 */
[----:B------:R-:W-:Y:S02]  /*4140*/  ISETP.GT.AND P2, PT, R4, 0x18, PT ;  /* 0x000000180400780c */ /* 0x000fe40003f44270 */
[----:B------:R-:W-:Y:S02]  /*4150*/  FSEL R33, R33, -INF , P1 ;  /* 0xff80000021217808 */ /* 0x000fe40000800000 */
[----:B0-----:R-:W-:Y:S02]  /*4160*/  FMNMX.FTZ R9, R6, R9, !PT ;  /* 0x0000000906097209 */ /* 0x001fe40007810000 */
[----:B------:R-:W-:Y:S02]  /*4170*/  FMNMX.FTZ R6, R28, R3, !PT ;  /* 0x000000031c067209 */ /* 0x000fe40007810000 */
[----:B------:R-:W-:Y:S01]  /*4180*/  ISETP.GT.AND P1, PT, R4, 0x19, PT ;  /* 0x000000190400780c */ /* 0x000fe20003f24270 */
[----:B------:R-:W0:Y:S01]  /*4190*/  SHFL.BFLY PT, R10, R9, 0x1, 0x1f ;  /* 0x0c201f00090a7f89 */ /* 0x000e2200000e0000 */
[----:B------:R-:W-:-:S02]  /*41a0*/  FMNMX.FTZ R3, R29, R6, !PT ;  /* 0x000000061d037209 */ /* 0x000fc40007810000 */
[----:B------:R-:W-:Y:S02]  /*41b0*/  FSEL R36, R36, -INF , P2 ;  /* 0xff80000024247808 */ /* 0x000fe40001000000 */
[----:B------:R-:W-:Y:S02]  /*41c0*/  FMNMX.FTZ R6, R32, R3, !PT ;  /* 0x0000000320067209 */ /* 0x000fe40007810000 */
[----:B------:R-:W-:Y:S02]  /*41d0*/  ISETP.GT.AND P2, PT, R4, 0x20, PT ;  /* 0x000000200400780c */ /* 0x000fe40003f44270 */
[----:B------:R-:W-:Y:S02]  /*41e0*/  FMNMX.FTZ R3, R33, R6, !PT ;  /* 0x0000000621037209 */ /* 0x000fe40007810000 */
[----:B------:R-:W-:Y:S02]  /*41f0*/  FSEL R37, R37, -INF , P1 ;  /* 0xff80000025257808 */ /* 0x000fe40000800000 */
[----:B------:R-:W-:-:S02]  /*4200*/  FMNMX.FTZ R6, R36, R3, !PT ;  /* 0x0000000324067209 */ /* 0x000fc40007810000 */
[----:B------:R-:W-:Y:S02]  /*4210*/  ISETP.GT.AND P1, PT, R4, 0x21, PT ;  /* 0x000000210400780c */ /* 0x000fe40003f24270 */
[----:B------:R-:W-:Y:S02]  /*4220*/  FSEL R40, R40, -INF , P2 ;  /* 0xff80000028287808 */ /* 0x000fe40001000000 */
[----:B------:R-:W-:Y:S02]  /*4230*/  FMNMX.FTZ R3, R37, R6, !PT ;  /* 0x0000000625037209 */ /* 0x000fe40007810000 */
[----:B------:R-:W-:Y:S02]  /*4240*/  ISETP.GT.AND P2, PT, R4, 0x28, PT ;  /* 0x000000280400780c */ /* 0x000fe40003f44270 */
        /* <DEDUP_REMOVED lines=17> */
[----:B------:R-:W-:Y:S02]  /*4360*/  FSEL R53, R53, -INF , P2 ;  /* 0xff80000035357808 */ /* 0x000fe40001000000 */
[----:B------:R-:W-:Y:S02]  /*4370*/  FMNMX.FTZ R4, R52, R3, !PT ;  /* 0x0000000334047209 */ /* 0x000fe40007810000 */
[----:B0-----:R-:W-:-:S02]  /*4380*/  FMNMX.FTZ R5, R9, R10, !PT ;  /* 0x0000000a09057209 */ /* 0x001fc40007810000 */
[----:B------:R-:W-:Y:S02]  /*4390*/  FMNMX.FTZ R4, R53, R4, !PT ;  /* 0x0000000435047209 */ /* 0x000fe40007810000 */
[C---:B------:R-:W-:Y:S01]  /*43a0*/  FSETP.NEU.FTZ.AND P4, PT, R5.reuse, -INF , PT ;  /* 0xff8000000500780b */ /* 0x040fe20003f9d000 */
[----:B------:R-:W-:Y:S02]  /*43b0*/  FMUL.FTZ R9, R5, UR10 ;  /* 0x0000000a05097c20 */ /* 0x000fe40008410000 */
[----:B------:R-:W0:Y:S03]  /*43c0*/  SHFL.BFLY PT, R3, R4, 0x2, 0x1f ;  /* 0x0c401f0004037f89 */ /* 0x000e2600000e0000 */
        /* <DEDUP_REMOVED lines=17> */
[----:B0-----:R-:W-:Y:S01]  /*44e0*/  FMNMX.FTZ R3, R4, R3, !PT ;  /* 0x0000000304037209 */ /* 0x001fe20007810000 */
[--C-:B------:R-:W-:Y:S01]  /*44f0*/  FFMA.FTZ R54, R54, UR10, -R9.reuse ;  /* 0x0000000a36367c23 */ /* 0x100fe20008010809 */
[----:B------:R-:W-:-:S03]  /*4500*/  FFMA.FTZ R9, R55, UR10, -R9 ;  /* 0x0000000a37097c23 */ /* 0x000fc60008010809 */
[----:B------:R-:W0:Y:S01]  /*4510*/  SHFL.BFLY PT, R6, R3, 0x1, 0x1f ;  /* 0x0c201f0003067f89 */ /* 0x000e2200000e0000 */
[----:B------:R-:W4:Y:S08]  /*4520*/  MUFU.EX2 R30, R30 ;  /* 0x0000001e001e7308 */ /* 0x000f300000000800 */
[----:B------:R-:W5:Y:S01]  /*4530*/  MUFU.EX2 R31, R31 ;  /* 0x0000001f001f7308 */ /* 0x000f620000000800 */
[----:B---3--:R-:W-:Y:S01]  /*4540*/  FADD.FTZ R11, R26, R27 ;  /* 0x0000001b1a0b7221 */ /* 0x008fe20000010000 */
[----:B------:R-:W-:-:S06]  /*4550*/  F2FP.F16.F32.PACK_AB R153, R27, R26 ;  /* 0x0000001a1b99723e */ /* 0x000fcc00000000ff */
[----:B------:R-:W3:Y:S01]  /*4560*/  MUFU.EX2 R34, R34 ;  /* 0x0000002200227308 */ /* 0x000ee20000000800 */
[----:B----4-:R-:W-:Y:S01]  /*4570*/  FADD.FTZ R4, R30, R11 ;  /* 0x0000000b1e047221 */ /* 0x010fe20000010000 */
[----:B0-----:R-:W-:-:S06]  /*4580*/  FMNMX.FTZ R6, R3, R6, !PT ;  /* 0x0000000603067209 */ /* 0x001fcc0007810000 */
[----:B------:R-:W0:Y:S01]  /*4590*/  MUFU.EX2 R35, R35 ;  /* 0x0000002300237308 */ /* 0x000e220000000800 */
[C---:B-----5:R-:W-:Y:S01]  /*45a0*/  FADD.FTZ R13, R31.reuse, R4 ;  /* 0x000000041f0d7221 */ /* 0x060fe20000010000 */
[----:B------:R-:W-:Y:S01]  /*45b0*/  F2FP.F16.F32.PACK_AB R155, R31, R30 ;  /* 0x0000001e1f9b723e */ /* 0x000fe200000000ff */
[C---:B------:R-:W-:Y:S01]  /*45c0*/  FMUL.FTZ R3, R6.reuse, UR10 ;  /* 0x0000000a06037c20 */ /* 0x040fe20008410000 */
[----:B------:R-:W-:-:S04]  /*45d0*/  FSETP.NEU.FTZ.AND P1, PT, R6, -INF , PT ;  /* 0xff8000000600780b */ /* 0x000fc80003f3d000 */
[----:B------:R-:W4:Y:S01]  /*45e0*/  MUFU.EX2 R38, R38 ;  /* 0x0000002600267308 */ /* 0x000f220000000800 */
[----:B------:R-:W-:Y:S01]  /*45f0*/  FSEL R3, R3, RZ, P1 ;  /* 0x000000ff03037208 */ /* 0x000fe20000800000 */
[----:B---3--:R-:W-:-:S04]  /*4600*/  FADD.FTZ R10, R34, R13 ;  /* 0x0000000d220a7221 */ /* 0x008fc80000010000 */
        /* <DEDUP_REMOVED lines=13> */
[----:B0-----:R-:W-:Y:S01]  /*46e0*/  FADD.FTZ R13, R35, R10 ;  /* 0x0000000a230d7221 */ /* 0x001fe20000010000 */
[----:B------:R-:W0:Y:S01]  /*46f0*/  MUFU.EX2 R25, R25 ;  /* 0x0000001900197308 */ /* 0x000e220000000800 */
[--C-:B------:R-:W-:Y:S01]  /*4700*/  FFMA.FTZ R48, R48, UR10, -R3.reuse ;  /* 0x0000000a30307c23 */ /* 0x100fe20008010803 */
[----:B------:R-:W-:Y:S01]  /*4710*/  FFMA.FTZ R49, R49, UR10, -R3 ;  /* 0x0000000a31317c23 */ /* 0x000fe20008010803 */
[----:B----4-:R-:W-:Y:S01]  /*4720*/  FADD.FTZ R10, R38, R13 ;  /* 0x0000000d260a7221 */ /* 0x010fe20000010000 */
[--C-:B------:R-:W-:Y:S01]  /*4730*/  FFMA.FTZ R52, R52, UR10, -R3.reuse ;  /* 0x0000000a34347c23 */ /* 0x100fe20008010803 */
[----:B------:R-:W-:Y:S01]  /*4740*/  FFMA.FTZ R3, R53, UR10, -R3 ;  /* 0x0000000a35037c23 */ /* 0x000fe20008010803 */
[----:B------:R-:W-:-:S02]  /*4750*/  F2FP.F16.F32.PACK_AB R157, R35, R34 ;  /* 0x00000022239d723e */ /* 0x000fc400000000ff */
        /* <DEDUP_REMOVED lines=11> */
[----:B0-----:R-:W-:-:S07]  /*4810*/  FADD.FTZ R4, R32, R11 ;  /* 0x0000000b20047221 */ /* 0x001fce0000010000 */
[----:B------:R-:W0:Y:S01]  /*4820*/  MUFU.EX2 R39, R39 ;  /* 0x0000002700277308 */ /* 0x000e220000000800 */
[C---:B---3--:R-:W-:Y:S01]  /*4830*/  FADD.FTZ R11, R33.reuse, R4 ;  /* 0x00000004210b7221 */ /* 0x048fe20000010000 */
[----:B------:R-:W-:-:S06]  /*4840*/  F2FP.F16.F32.PACK_AB R156, R33, R32 ;  /* 0x00000020219c723e */ /* 0x000fcc00000000ff */
[----:B------:R-:W3:Y:S01]  /*4850*/  MUFU.EX2 R37, R37 ;  /* 0x0000002500257308 */ /* 0x000ee20000000800 */
[----:B-----5:R-:W-:-:S07]  /*4860*/  FADD.FTZ R4, R36, R11 ;  /* 0x0000000b24047221 */ /* 0x020fce0000010000 */
[----:B------:R-:W5:Y:S01]  /*4870*/  MUFU.EX2 R42, R42 ;  /* 0x0000002a002a7308 */ /* 0x000f620000000800 */
[C---:B0-----:R-:W-:Y:S01]  /*4880*/  FADD.FTZ R13, R39.reuse, R10 ;  /* 0x0000000a270d7221 */ /* 0x041fe20000010000 */
[----:B------:R-:W-:-:S06]  /*4890*/  F2FP.F16.F32.PACK_AB R159, R39, R38 ;  /* 0x00000026279f723e */ /* 0x000fcc00000000ff */
[----:B------:R-:W0:Y:S01]  /*48a0*/  MUFU.EX2 R40, R40 ;  /* 0x0000002800287308 */ /* 0x000e220000000800 */
[C---:B---3--:R-:W-:Y:S01]  /*48b0*/  FADD.FTZ R11, R37.reuse, R4 ;  /* 0x00000004250b7221 */ /* 0x048fe20000010000 */
[----:B------:R-:W-:-:S05]  /*48c0*/  F2FP.F16.F32.PACK_AB R158, R37, R36 ;  /* 0x00000024259e723e */ /* 0x000fca00000000ff */
[----:B------:R4:W-:Y:S01]  /*48d0*/  STSM.16.M88.4 [R22], R156 ;  /* 0x0000009c16007844 */ /* 0x0009e20000000200 */
[----:B------:R-:W3:Y:S01]  /*48e0*/  MUFU.EX2 R43, R43 ;  /* 0x0000002b002b7308 */ /* 0x000ee20000000800 */
[----:B-----5:R-:W-:-:S07]  /*48f0*/  FADD.FTZ R10, R42, R13 ;  /* 0x0000000d2a0a7221 */ /* 0x020fce0000010000 */
[----:B------:R-:W5:Y:S01]  /*4900*/  MUFU.EX2 R41, R41 ;  /* 0x0000002900297308 */ /* 0x000f620000000800 */
[----:B0-----:R-:W-:-:S07]  /*4910*/  FADD.FTZ R4, R40, R11 ;  /* 0x0000000b28047221 */ /* 0x001fce0000010000 */
[----:B------:R-:W0:Y:S01]  /*4920*/  MUFU.EX2 R46, R46 ;  /* 0x0000002e002e7308 */ /* 0x000e220000000800 */
[C---:B---3--:R-:W-:Y:S01]  /*4930*/  FADD.FTZ R13, R43.reuse, R10 ;  /* 0x0000000a2b0d7221 */ /* 0x048fe20000010000 */
[----:B------:R-:W-:-:S06]  /*4940*/  F2FP.F16.F32.PACK_AB R161, R43, R42 ;  /* 0x0000002a2ba1723e */ /* 0x000fcc00000000ff */
[----:B------:R-:W3:Y:S01]  /*4950*/  MUFU.EX2 R44, R44 ;  /* 0x0000002c002c7308 */ /* 0x000ee20000000800 */
[C---:B-----5:R-:W-:Y:S01]  /*4960*/  FADD.FTZ R11, R41.reuse, R4 ;  /* 0x00000004290b7221 */ /* 0x060fe20000010000 */
[----:B------:R-:W-:-:S06]  /*4970*/  F2FP.F16.F32.PACK_AB R160, R41, R40 ;  /* 0x0000002829a0723e */ /* 0x000fcc00000000ff */
[----:B------:R-:W5:Y:S01]  /*4980*/  MUFU.EX2 R47, R47 ;  /* 0x0000002f002f7308 */ /* 0x000f620000000800 */
[----:B0-----:R-:W-:-:S07]  /*4990*/  FADD.FTZ R10, R46, R13 ;  /* 0x0000000d2e0a7221 */ /* 0x001fce0000010000 */
[----:B------:R-:W0:Y:S01]  /*49a0*/  MUFU.EX2 R45, R45 ;  /* 0x0000002d002d7308 */ /* 0x000e220000000800 */
[----:B---3--:R-:W-:-:S07]  /*49b0*/  FADD.FTZ R4, R44, R11 ;  /* 0x0000000b2c047221 */ /* 0x008fce0000010000 */
[----:B------:R-:W-:Y:S01]  /*49c0*/  MUFU.EX2 R50, R50 ;  /* 0x0000003200327308 */ /* 0x000fe20000000800 */
[C---:B-----5:R-:W-:Y:S01]  /*49d0*/  F2FP.F16.F32.PACK_AB R163, R47.reuse, R46 ;  /* 0x0000002e2fa3723e */ /* 0x060fe200000000ff */
[----:B------:R-:W-:-:S06]  /*49e0*/  FADD.FTZ R47, R47, R10 ;  /* 0x0000000a2f2f7221 */ /* 0x000fcc0000010000 */
[----:B------:R-:W3:Y:S01]  /*49f0*/  MUFU.EX2 R51, R51 ;  /* 0x0000003300337308 */ /* 0x000ee20000000800 */
[C---:B0-----:R-:W-:Y:S01]  /*4a00*/  F2FP.F16.F32.PACK_AB R162, R45.reuse, R44 ;  /* 0x0000002c2da2723e */ /* 0x041fe200000000ff */
[----:B------:R-:W-:-:S04]  /*4a10*/  FADD.FTZ R45, R45, R4 ;  /* 0x000000042d2d7221 */ /* 0x000fc80000010000 */
[----:B------:R4:W-:Y:S02]  /*4a20*/  STSM.16.M88.4 [R184], R160 ;  /* 0x000000a0b8007844 */ /* 0x0009e40000000200 */
[----:B------:R-:W-:Y:S08]  /*4a30*/  MUFU.EX2 R48, R48 ;  /* 0x0000003000307308 */ /* 0x000ff00000000800 */
[----:B------:R-:W0:Y:S01]  /*4a40*/  MUFU.EX2 R49, R49 ;  /* 0x0000003100317308 */ /* 0x000e220000000800 */
[----:B---3--:R-:W-:Y:S01]  /*4a50*/  F2FP.F16.F32.PACK_AB R165, R51, R50 ;  /* 0x0000003233a5723e */ /* 0x008fe200000000ff */
[----:B------:R-:W-:-:S04]  /*4a60*/  FADD.FTZ R50, R50, R47 ;  /* 0x0000002f32327221 */ /* 0x000fc80000010000 */
[----:B------:R-:W-:Y:S02]  /*4a70*/  FADD.FTZ R51, R51, R50 ;  /* 0x0000003233337221 */ /* 0x000fe40000010000 */
[----:B------:R-:W3:Y:S08]  /*4a80*/  MUFU.EX2 R54, R54 ;  /* 0x0000003600367308 */ /* 0x000ef00000000800 */
[----:B------:R-:W5:Y:S01]  /*4a90*/  MUFU.EX2 R9, R9 ;  /* 0x0000000900097308 */ /* 0x000f620000000800 */
[----:B0-----:R-:W-:Y:S01]  /*4aa0*/  F2FP.F16.F32.PACK_AB R164, R49, R48 ;  /* 0x0000003031a4723e */ /* 0x001fe200000000ff */
[----:B------:R-:W-:-:S04]  /*4ab0*/  FADD.FTZ R48, R48, R45 ;  /* 0x0000002d30307221 */ /* 0x000fc80000010000 */
[----:B------:R-:W-:Y:S02]  /*4ac0*/  FADD.FTZ R49, R49, R48 ;  /* 0x0000003031317221 */ /* 0x000fe40000010000 */
[----:B------:R-:W-:Y:S01]  /*4ad0*/  MUFU.EX2 R52, R52 ;  /* 0x0000003400347308 */ /* 0x000fe20000000800 */
[----:B---3--:R-:W-:-:S07]  /*4ae0*/  FADD.FTZ R4, R54, R51 ;  /* 0x0000003336047221 */ /* 0x008fce0000010000 */
[----:B------:R-:W0:Y:S01]  /*4af0*/  MUFU.EX2 R3, R3 ;  /* 0x0000000300037308 */ /* 0x000e220000000800 */
[C---:B-----5:R-:W-:Y:S01]  /*4b00*/  F2FP.F16.F32.PACK_AB R167, R9.reuse, R54 ;  /* 0x0000003609a7723e */ /* 0x060fe200000000ff */
[----:B------:R-:W-:Y:S01]  /*4b10*/  FADD.FTZ R4, R9, R4 ;  /* 0x0000000409047221 */ /* 0x000fe20000010000 */
[----:B0-----:R-:W-:Y:S01]  /*4b20*/  F2FP.F16.F32.PACK_AB R166, R3, R52 ;  /* 0x0000003403a6723e */ /* 0x001fe200000000ff */
[----:B------:R-:W-:-:S04]  /*4b30*/  FADD.FTZ R52, R52, R49 ;  /* 0x0000003134347221 */ /* 0x000fc80000010000 */
[----:B------:R4:W-:Y:S01]  /*4b40*/  STSM.16.M88.4 [R23], R164 ;  /* 0x000000a417007844 */ /* 0x0009e20000000200 */
[----:B------:R-:W-:Y:S01]  /*4b50*/  FADD.FTZ R3, R3, R52 ;  /* 0x0000003403037221 */ /* 0x000fe20000010000 */
[----:B------:R-:W-:Y:S06]  /*4b60*/  @!P0 BRA `(.L_x_3871) ;  /* 0x0000000000048947 */ /* 0x000fec0003800000 */
[----:B------:R-:W-:Y:S01]  /*4b70*/  BPT.TRAP 0x1 ;  /* 0x000000040000795c */ /* 0x000fe20000300000 */
.L_x_3871:
[----:B------:R0:W3:Y:S01]  /*4b80*/  SYNCS.PHASECHK.TRANS64.TRYWAIT P1, [R7+URZ+0x28c50], R8 ;  /* 0x028c5008070075a7 */ /* 0x0000e2000802017f */
[----:B------:R-:W-:Y:S05]  /*4b90*/  @!P0 BRA `(.L_x_3872) ;  /* 0x0000000000048947 */ /* 0x000fea0003800000 */
[----:B------:R-:W-:Y:S01]  /*4ba0*/  BPT.TRAP 0x1 ;  /* 0x000000040000795c */ /* 0x000fe20000300000 */
.L_x_3872:
[----:B---3--:R-:W-:Y:S05]  /*4bb0*/  @P1 BRA `(.L_x_3873) ;  /* 0x0000000000081947 */ /* 0x008fea0003800000 */
[----:B------:R-:W3:Y:S02]  /*4bc0*/  SYNCS.PHASECHK.TRANS64.TRYWAIT P1, [R7+URZ+0x28c50], R8 ;  /* 0x028c5008070075a7 */ /* 0x000ee4000802017f */
[----:B---3--:R-:W-:Y:S05]  /*4bd0*/  @!P1 BRA `(.L_x_3874) ;  /* 0x000000b000649947 */ /* 0x008fea0003800000 */
.L_x_3873:
        /* <DEDUP_REMOVED lines=34> */
.L_x_3875:
[----:B------:R-:W-:Y:S01]  /*4e00*/  UISETP.NE.AND UP0, UPT, UR49, URZ, UPT ;  /* 0x0000003f3100728c */ /* 0x000fe2000bf05270 */
[----:B------:R-:W-:Y:S01]  /*4e10*/  R2UR UR18, R7 ;  /* 0x00000000071272ca */ /* 0x000fe200000e0000 */
[----:B------:R-:W-:Y:S01]  /*4e20*/  UMOV UR11, UR44 ;  /* 0x0000002c000b7c82 */ /* 0x000fe20008000000 */
[----:B------:R-:W-:Y:S02]  /*4e30*/  UIMAD UR14, UR48, UR14, -UR15 ;  /* 0x0000000e300e72a4 */ /* 0x000fe4000f8e0a0f */
[----:B------:R-:W-:-:S06]  /*4e40*/  UIADD3 UR21, UR52, -0x2, URZ ;  /* 0xfffffffe34157890 */ /* 0x000fcc000fffe03f */
[----:B------:R-:W-:Y:S01]  /*4e50*/  @UP0 ULDC UR6, c[0x0][0x44c] ;  /* 0x0001130000060ab9 */ /* 0x000fe20000000800 */
[----:B------:R-:W-:Y:S01]  /*4e60*/  @UP0 ULDC UR19, c[0x0][0x450] ;  /* 0x0001140000130ab9 */ /* 0x000fe20000000800 */
[----:B------:R-:W-:Y:S02]  /*4e70*/  UIMAD.WIDE.U32 UR6, UR44, UR6, URZ ;  /* 0x000000062c0672a5 */ /* 0x000fe4000f8e003f */
[----:B------:R-:W-:Y:S02]  /*4e80*/  UIADD3 UR6, UR18, 0x28c60, URZ ;  /* 0x00028c6012067890 */ /* 0x000fe4000fffe03f */
[----:B------:R-:W-:Y:S02]  /*4e90*/  @UP0 USHF.R.U32.HI UR11, URZ, UR19, UR7 ;  /* 0x000000133f0b0299 */ /* 0x000fe40008011607 */
[----:B------:R-:W-:Y:S02]  /*4ea0*/  UPRMT UR6, UR40, 0x654, UR6 ;  /* 0x0000065428067896 */ /* 0x000fe40008000006 */
[----:B------:R-:W-:-:S04]  /*4eb0*/  UIADD3 UR14, UR14, UR11, URZ ;  /* 0x0000000b0e0e7290 */ /* 0x000fc8000fffe03f */
[----:B------:R-:W-:-:S03]  /*4ec0*/  USHF.R.S32.HI UR7, URZ, 0x1f, UR14 ;  /* 0x0000001f3f077899 */ /* 0x000fc6000801140e */
[----:B------:R-:W-:Y:S01]  /*4ed0*/  SYNCS.ARRIVE.TRANS64.RED.A1T0 RZ, [UR6], RZ ;  /* 0x000000ffffff79a7 */ /* 0x000fe20008100406 */
[----:B------:R-:W-:-:S04]  /*4ee0*/  ULEA.HI UR7, UR7, UR14, URZ, 0x6 ;  /* 0x0000000e07077291 */ /* 0x000fc8000f8f303f */
[----:B------:R-:W-:-:S04]  /*4ef0*/  USHF.R.S32.HI UR7, URZ, 0x6, UR7 ;  /* 0x000000063f077899 */ /* 0x000fc80008011407 */
[----:B------:R-:W-:-:S04]  /*4f00*/  UISETP.LT.AND UP0, UPT, URZ, UR7, UPT ;  /* 0x000000073f00728c */ /* 0x000fc8000bf01270 */
[----:B------:R-:W-:-:S04]  /*4f10*/  USEL UR20, URZ, UR7, !UP0 ;  /* 0x000000073f147287 */ /* 0x000fc8000c000000 */
[----:B------:R-:W-:-:S06]  /*4f20*/  UISETP.GE.AND UP0, UPT, UR21, UR20, UPT ;  /* 0x000000141500728c */ /* 0x000fcc000bf06270 */
[----:B------:R-:W-:-:S13]  /*4f30*/  PLOP3.LUT P1, PT, PT, PT, UP0, 0x80, 0x0 ;  /* 0x000000000000781c */ /* 0x000fda0003f2f008 */
[----:B------:R-:W-:Y:S05]  /*4f40*/  @!P1 BRA `(.L_x_3876) ;  /* 0x0000001c009c9947 */ /* 0x000fea0003800000 */
[----:B0123--:R-:W-:Y:S01]  /*4f50*/  MOV R8, R5 ;  /* 0x0000000500087202 */ /* 0x00ffe20000000f00 */
[----:B------:R-:W-:Y:S01]  /*4f60*/  IMAD.MOV.U32 R9, RZ, RZ, R6 ;  /* 0x000000ffff097224 */ /* 0x000fe200078e0006 */
[----:B------:R-:W-:Y:S01]  /*4f70*/  UMOV UR24, UR38 ;  /* 0x0000002600187c82 */ /* 0x000fe20008000000 */
[----:B------:R-:W-:Y:S01]  /*4f80*/  ULDC UR25, c[0x0][0x288] ;  /* 0x0000a20000197ab9 */ /* 0x000fe20000000800 */
[----:B------:R-:W-:-:S05]  /*4f90*/  ULDC UR22, c[0x0][0x988] ;  /* 0x0002620000167ab9 */ /* 0x000fca0000000800 */
.L_x_3887:
[----:B------:R-:W-:-:S04]  /*4fa0*/  UIADD3 UR38, UR24, 0x1, URZ ;  /* 0x0000000118267890 */ /* 0x000fc8000fffe03f */
[----:B------:R-:W-:-:S04]  /*4fb0*/  UISETP.NE.AND UP0, UPT, UR38, 0x2, UPT ;  /* 0x000000022600788c */ /* 0x000fc8000bf05270 */
[----:B------:R-:W-:Y:S02]  /*4fc0*/  USEL UR6, URZ, 0x1, UP0 ;  /* 0x000000013f067887 */ /* 0x000fe40008000000 */
[----:B------:R-:W-:Y:S02]  /*4fd0*/  USEL UR38, UR38, URZ, UP0 ;  /* 0x0000003f26267287 */ /* 0x000fe40008000000 */
[----:B------:R-:W-:Y:S01]  /*4fe0*/  ULOP3.LUT UR37, UR37, UR6, URZ, 0x3c, !UPT ;  /* 0x0000000625257292 */ /* 0x000fe2000f8e3c3f */
[----:B0-----:R-:W-:Y:S11]  /*4ff0*/  @!P0 BRA `(.L_x_3877) ;  /* 0x0000000000048947 */ /* 0x001ff60003800000 */
[----:B------:R-:W-:Y:S01]  /*5000*/  BPT.TRAP 0x1 ;  /* 0x000000040000795c */ /* 0x000fe20000300000 */
.L_x_3877:
[----:B------:R-:W-:Y:S01]  /*5010*/  ULEA UR23, UR38, UR42, 0x3 ;  /* 0x0000002a26177291 */ /* 0x000fe2000f8e183f */
[----:B------:R-:W-:-:S05]  /*5020*/  IMAD.U32 R7, RZ, RZ, UR37 ;  /* 0x00000025ff077e24 */ /* 0x000fca000f8e00ff */
[----:B------:R-:W-:-:S04]  /*5030*/  SHF.L.U32 R7, R7, 0x1f, RZ ;  /* 0x0000001f07077819 */ /* 0x000fc800000006ff */
[----:B------:R0:W1:Y:S01]  /*5040*/  SYNCS.PHASECHK.TRANS64.TRYWAIT P1, [UR23+0x28c30], R7 ;  /* 0x028c3007ff0075a7 */ /* 0x0000620008020157 */
[----:B------:R-:W-:Y:S05]  /*5050*/  @!P0 BRA `(.L_x_3878) ;  /* 0x0000000000048947 */ /* 0x000fea0003800000 */
[----:B------:R-:W-:Y:S01]  /*5060*/  BPT.TRAP 0x1 ;  /* 0x000000040000795c */ /* 0x000fe20000300000 */
.L_x_3878:
[----:B-1----:R-:W-:Y:S05]  /*5070*/  @P1 BRA `(.L_x_3879) ;  /* 0x0000000000081947 */ /* 0x002fea0003800000 */
[----:B------:R-:W1:Y:S02]  /*5080*/  SYNCS.PHASECHK.TRANS64.TRYWAIT P1, [UR23+0x28c30], R7 ;  /* 0x028c3007ff0075a7 */ /* 0x000e640008020157 */
[----:B-1----:R-:W-:Y:S05]  /*5090*/  @!P1 BRA `(.L_x_3880) ;  /* 0x000000ac00489947 */ /* 0x002fea0003800000 */
.L_x_3879:
        /* <DEDUP_REMOVED lines=23> */
.L_x_3881:
[----:B------:R-:W-:Y:S01]  /*5210*/  UISETP.NE.AND UP0, UPT, UR49, URZ, UPT ;  /* 0x0000003f3100728c */ /* 0x000fe2000bf05270 */
[----:B-1----:R-:W-:Y:S01]  /*5220*/  VIADD R6, R185, UR44 ;  /* 0x0000002cb9067c36 */ /* 0x002fe20008000000 */
[----:B------:R-:W1:Y:S01]  /*5230*/  LDC R12, c[0x0][0x2f0] ;  /* 0x0000bc00ff0c7b82 */ /* 0x000e620000000800 */
[----:B------:R-:W-:-:S03]  /*5240*/  UMOV UR10, UR22 ;  /* 0x00000016000a7c82 */ /* 0x000fc60008000000 */
        /* <DEDUP_REMOVED lines=8> */
[----:B------:R-:W2:Y:S04]  /*52d0*/  SHFL.IDX PT, R10, R6, 0x1, 0x1c1f ;  /* 0x003c1f00060a7f89 */ /* 0x000ea800000e0000 */
[----:B------:R-:W-:Y:S01]  /*52e0*/  IADD3 R5, -R2, UR6, RZ ;  /* 0x0000000602057c10 */ /* 0x000fe2000fffe1ff */
[----:B------:R-:W3:Y:S01]  /*52f0*/  SHFL.IDX PT, R6, R6, RZ, 0x1c1f ;  /* 0x001c1fff06067589 */ /* 0x000ee200000e0000 */
[----:B------:R-:W-:-:S03]  /*5300*/  UIADD3 UR6, UR23, 0x28c40, URZ ;  /* 0x00028c4017067890 */ /* 0x000fc6000fffe03f */
[----:B-1----:R-:W-:Y:S01]  /*5310*/  IMAD R5, R12, UR48, R5 ;  /* 0x000000300c057c24 */ /* 0x002fe2000f8e0205 */
[----:B------:R-:W-:-:S09]  /*5320*/  UPRMT UR6, UR40, 0x654, UR6 ;  /* 0x0000065428067896 */ /* 0x000fd20008000006 */
[----:B------:R-:W-:Y:S01]  /*5330*/  SYNCS.ARRIVE.TRANS64.RED.A1T0 RZ, [UR6], RZ ;  /* 0x000000ffffff79a7 */ /* 0x000fe20008100406 */
[----:B--2---:R-:W-:-:S04]  /*5340*/  IADD3 R10, R10, -UR25, R5 ;  /* 0x800000190a0a7c10 */ /* 0x004fc8000fffe005 */
[C---:B------:R-:W-:Y:S02]  /*5350*/  ISETP.GT.AND P1, PT, R10.reuse, RZ, PT ;  /* 0x000000ff0a00720c */ /* 0x040fe40003f24270 */
[----:B------:R-:W-:Y:S02]  /*5360*/  ISETP.GT.AND P2, PT, R10, 0x1, PT ;  /* 0x000000010a00780c */ /* 0x000fe40003f44270 */
[----:B------:R-:W-:Y:S02]  /*5370*/  FSEL R11, R154, -INF , P1 ;  /* 0xff8000009a0b7808 */ /* 0x000fe40000800000 */
        /* <DEDUP_REMOVED lines=44> */
[----:B---3--:R-:W-:-:S02]  /*5640*/  IADD3 R14, R6, -UR25, R5 ;  /* 0x80000019060e7c10 */ /* 0x008fc4000fffe005 */
[----:B------:R-:W-:Y:S02]  /*5650*/  FMNMX.FTZ R10, R183, R10, !PT ;  /* 0x0000000ab70a7209 */ /* 0x000fe40007810000 */
[C---:B------:R-:W-:Y:S02]  /*5660*/  ISETP.GT.AND P1, PT, R14.reuse, RZ, PT ;  /* 0x000000ff0e00720c */ /* 0x040fe40003f24270 */
[----:B------:R-:W-:Y:S01]  /*5670*/  ISETP.GT.AND P2, PT, R14, 0x1, PT ;  /* 0x000000010e00780c */ /* 0x000fe20003f44270 */
[----:B------:R-:W1:Y:S01]  /*5680*/  SHFL.BFLY PT, R13, R10, 0x2, 0x1f ;  /* 0x0c401f000a0d7f89 */ /* 0x000e6200000e0000 */
[----:B------:R-:W-:Y:S02]  /*5690*/  FSEL R152, R152, -INF , P1 ;  /* 0xff80000098987808 */ /* 0x000fe40000800000 */
[----:B------:R-:W-:Y:S02]  /*56a0*/  ISETP.GT.AND P1, PT, R14, 0x8, PT ;  /* 0x000000080e00780c */ /* 0x000fe40003f24270 */
[----:B------:R-:W-:-:S02]  /*56b0*/  FSEL R153, R153, -INF , P2 ;  /* 0xff80000099997808 */ /* 0x000fc40001000000 */
[----:B------:R-:W-:Y:S02]  /*56c0*/  FMNMX.FTZ R6, R152, R9, !PT ;  /* 0x0000000998067209 */ /* 0x000fe40007810000 */
[----:B------:R-:W-:Y:S02]  /*56d0*/  ISETP.GT.AND P2, PT, R14, 0x9, PT ;  /* 0x000000090e00780c */ /* 0x000fe40003f44270 */
[----:B------:R-:W-:Y:S02]  /*56e0*/  FSEL R156, R156, -INF , P1 ;  /* 0xff8000009c9c7808 */ /* 0x000fe40000800000 */
[----:B------:R-:W-:Y:S02]  /*56f0*/  FMNMX.FTZ R5, R153, R6, !PT ;  /* 0x0000000699057209 */ /* 0x000fe40007810000 */
[----:B------:R-:W-:Y:S02]  /*5700*/  ISETP.GT.AND P1, PT, R14, 0x10, PT ;  /* 0x000000100e00780c */ /* 0x000fe40003f24270 */
[----:B------:R-:W-:-:S02]  /*5710*/  FMNMX.FTZ R5, R156, R5, !PT ;  /* 0x000000059c057209 */ /* 0x000fc40007810000 */
[----:B------:R-:W-:Y:S02]  /*5720*/  FSEL R160, R160, -INF , P1 ;  /* 0xff800000a0a07808 */ /* 0x000fe40000800000 */
[C---:B------:R-:W-:Y:S02]  /*5730*/  ISETP.GT.AND P1, PT, R14.reuse, 0x18, PT ;  /* 0x000000180e00780c */ /* 0x040fe40003f24270 */
[----:B------:R-:W-:Y:S02]  /*5740*/  ISETP.GT.AND P3, PT, R14, 0x38, PT ;  /* 0x000000380e00780c */ /* 0x000fe40003f64270 */
[----:B-1----:R-:W-:Y:S02]  /*5750*/  FMNMX.FTZ R15, R10, R13, !PT ;  /* 0x0000000d0a0f7209 */ /* 0x002fe40007810000 */
[----:B------:R-:W-:Y:S02]  /*5760*/  FSEL R10, R157, -INF , P2 ;  /* 0xff8000009d0a7808 */ /* 0x000fe40001000000 */
[----:B------:R-:W-:Y:S01]  /*5770*/  ISETP.GT.AND P2, PT, R14, 0x11, PT ;  /* 0x000000110e00780c */ /* 0x000fe20003f44270 */
[----:B------:R-:W1:Y:S01]  /*5780*/  SHFL.BFLY PT, R20, R15, 0x1, 0x1f ;  /* 0x0c201f000f147f89 */ /* 0x000e6200000e0000 */
[----:B------:R-:W-:-:S02]  /*5790*/  FMNMX.FTZ R5, R10, R5, !PT ;  /* 0x000000050a057209 */ /* 0x000fc40007810000 */
        /* <DEDUP_REMOVED lines=14> */
[----:B-1----:R-:W-:Y:S02]  /*5880*/  FMNMX.FTZ R5, R15, R20, !PT ;  /* 0x000000140f057209 */ /* 0x002fe40007810000 */
[----:B------:R-:W-:Y:S02]  /*5890*/  ISETP.GT.AND P2, PT, R14, 0x29, PT ;  /* 0x000000290e00780c */ /* 0x000fe40003f44270 */
[----:B------:R-:W-:Y:S01]  /*58a0*/  FSEL R172, R172, -INF , P1 ;  /* 0xff800000acac7808 */ /* 0x000fe20000800000 */
[----:B------:R-:W-:Y:S01]  /*58b0*/  FMUL.FTZ R20, R5, UR10 ;  /* 0x0000000a05147c20 */ /* 0x000fe20008410000 */
[----:B------:R-:W-:-:S02]  /*58c0*/  FMNMX.FTZ R15, R169, R6, !PT ;  /* 0x00000006a90f7209 */ /* 0x000fc40007810000 */
[----:B------:R-:W-:Y:S02]  /*58d0*/  ISETP.GT.AND P1, PT, R14, 0x30, PT ;  /* 0x000000300e00780c */ /* 0x000fe40003f24270 */
[----:B------:R-:W-:Y:S02]  /*58e0*/  FSEL R173, R173, -INF , P2 ;  /* 0xff800000adad7808 */ /* 0x000fe40001000000 */
[----:B------:R-:W-:Y:S02]  /*58f0*/  FMNMX.FTZ R6, R172, R15, !PT ;  /* 0x0000000fac067209 */ /* 0x000fe40007810000 */
[----:B------:R-:W-:Y:S02]  /*5900*/  ISETP.GT.AND P2, PT, R14, 0x31, PT ;  /* 0x000000310e00780c */ /* 0x000fe40003f44270 */
[----:B------:R-:W-:Y:S02]  /*5910*/  FSEL R176, R176, -INF , P1 ;  /* 0xff800000b0b07808 */ /* 0x000fe40000800000 */
[----:B------:R-:W-:-:S02]  /*5920*/  FMNMX.FTZ R15, R173, R6, !PT ;  /* 0x00000006ad0f7209 */ /* 0x000fc40007810000 */
[----:B------:R-:W-:Y:S02]  /*5930*/  FSEL R177, R177, -INF , P2 ;  /* 0xff800000b1b17808 */ /* 0x000fe40001000000 */
[----:B------:R-:W-:Y:S02]  /*5940*/  FMNMX.FTZ R6, R176, R15, !PT ;  /* 0x0000000fb0067209 */ /* 0x000fe40007810000 */
[----:B------:R-:W-:Y:S02]  /*5950*/  ISETP.GT.AND P1, PT, R14, 0x39, PT ;  /* 0x000000390e00780c */ /* 0x000fe40003f24270 */
[----:B------:R-:W-:Y:S02]  /*5960*/  FSEL R180, R180, -INF , P3 ;  /* 0xff800000b4b47808 */ /* 0x000fe40001800000 */
[----:B------:R-:W-:Y:S02]  /*5970*/  FMNMX.FTZ R15, R177, R6, !PT ;  /* 0x00000006b10f7209 */ /* 0x000fe40007810000 */
[----:B------:R-:W-:-:S02]  /*5980*/  FSEL R181, R181, -INF , P1 ;  /* 0xff800000b5b57808 */ /* 0x000fc40000800000 */
[----:B------:R-:W-:Y:S02]  /*5990*/  FMNMX.FTZ R6, R180, R15, !PT ;  /* 0x0000000fb4067209 */ /* 0x000fe40007810000 */
[----:B------:R-:W-:Y:S02]  /*59a0*/  FSETP.NEU.FTZ.AND P4, PT, R5, -INF , PT ;  /* 0xff8000000500780b */ /* 0x000fe40003f9d000 */
[----:B------:R-:W-:Y:S02]  /*59b0*/  FMNMX.FTZ R6, R181, R6, !PT ;  /* 0x00000006b5067209 */ /* 0x000fe40007810000 */
[----:B------:R-:W-:-:S03]  /*59c0*/  FSEL R14, R20, RZ, P4 ;  /* 0x000000ff140e7208 */ /* 0x000fc60002000000 */
[----:B------:R-:W1:Y:S02]  /*59d0*/  SHFL.BFLY PT, R15, R6, 0x2, 0x1f ;  /* 0x0c401f00060f7f89 */ /* 0x000e6400000e0000 */
        /* <DEDUP_REMOVED lines=17> */
[----:B------:R-:W-:Y:S01]  /*5af0*/  FFMA.FTZ R183, R183, UR10, -R14 ;  /* 0x0000000ab7b77c23 */ /* 0x000fe2000801080e */
[----:B------:R-:W-:Y:S01]  /*5b00*/  IMAD.MOV R179, RZ, RZ, -R18 ;  /* 0x000000ffffb37224 */ /* 0x000fe200078e0a12 */
[----:B-1----:R-:W-:-:S03]  /*5b10*/  FMNMX.FTZ R15, R6, R15, !PT ;  /* 0x0000000f060f7209 */ /* 0x002fc60007810000 */
[----:B------:R-:W-:Y:S02]  /*5b20*/  MUFU.EX2 R155, R155 ;  /* 0x0000009b009b7308 */ /* 0x000fe40000000800 */
[----:B------:R-:W1:Y:S06]  /*5b30*/  SHFL.BFLY PT, R6, R15, 0x1, 0x1f ;  /* 0x0c201f000f067f89 */ /* 0x000e6c00000e0000 */
[----:B------:R-:W-:Y:S08]  /*5b40*/  MUFU.EX2 R20, R20 ;  /* 0x0000001400147308 */ /* 0x000ff00000000800 */
[----:B------:R-:W-:Y:S08]  /*5b50*/  MUFU.EX2 R157, R157 ;  /* 0x0000009d009d7308 */ /* 0x000ff00000000800 */
[----:B------:R-:W-:Y:S01]  /*5b60*/  MUFU.EX2 R158, R158 ;  /* 0x0000009e009e7308 */ /* 0x000fe20000000800 */
[----:B-1----:R-:W-:-:S04]  /*5b70*/  FMNMX.FTZ R6, R15, R6, !PT ;  /* 0x000000060f067209 */ /* 0x002fc80007810000 */
[C---:B------:R-:W-:Y:S01]  /*5b80*/  FSETP.NEU.FTZ.AND P1, PT, R6.reuse, -INF , PT ;  /* 0xff8000000600780b */ /* 0x040fe20003f3d000 */
[----:B------:R-:W-:Y:S02]  /*5b90*/  FMUL.FTZ R15, R6, UR10 ;  /* 0x0000000a060f7c20 */ /* 0x000fe40008410000 */
[----:B------:R-:W-:Y:S03]  /*5ba0*/  MUFU.EX2 R159, R159 ;  /* 0x0000009f009f7308 */ /* 0x000fe60000000800 */
[----:B------:R-:W-:-:S05]  /*5bb0*/  FSEL R15, R15, RZ, P1 ;  /* 0x000000ff0f0f7208 */ /* 0x000fca0000800000 */
[----:B------:R-:W-:Y:S01]  /*5bc0*/  MUFU.EX2 R162, R162 ;  /* 0x000000a200a27308 */ /* 0x000fe20000000800 */
[--C-:B------:R-:W-:Y:S01]  /*5bd0*/  FFMA.FTZ R21, R153, UR10, -R15.reuse ;  /* 0x0000000a99157c23 */ /* 0x100fe2000801080f */
[----:B------:R-:W-:Y:S01]  /*5be0*/  FSEL R153, R5, RZ, P4 ;  /* 0x000000ff05997208 */ /* 0x000fe20002000000 */
[--C-:B------:R-:W-:Y:S01]  /*5bf0*/  FFMA.FTZ R152, R152, UR10, -R15.reuse ;  /* 0x0000000a98987c23 */ /* 0x100fe2000801080f */
[--C-:B------:R-:W-:Y:S01]  /*5c00*/  FFMA.FTZ R156, R156, UR10, -R15.reuse ;  /* 0x0000000a9c9c7c23 */ /* 0x100fe2000801080f */
[--C-:B------:R-:W-:Y:S01]  /*5c10*/  FFMA.FTZ R171, R10, UR10, -R15.reuse ;  /* 0x0000000a0aab7c23 */ /* 0x100fe2000801080f */
[--C-:B------:R-:W-:Y:S01]  /*5c20*/  FFMA.FTZ R10, R160, UR10, -R15.reuse ;  /* 0x0000000aa00a7c23 */ /* 0x100fe2000801080f */
[----:B------:R-:W-:Y:S01]  /*5c30*/  FADD.FTZ R153, -R153, R8 ;  /* 0x0000000899997221 */ /* 0x000fe20000010100 */
[----:B------:R-:W-:Y:S01]  /*5c40*/  FSEL R8, R6, RZ, P1 ;  /* 0x000000ff06087208 */ /* 0x000fe20000800000 */
[----:B------:R-:W-:Y:S01]  /*5c50*/  MUFU.EX2 R152, R152 ;  /* 0x0000009800987308 */ /* 0x000fe20000000800 */
[--C-:B------:R-:W-:Y:S01]  /*5c60*/  FFMA.FTZ R175, R12, UR10, -R15.reuse ;  /* 0x0000000a0caf7c23 */ /* 0x100fe2000801080f */
[----:B------:R-:W-:Y:S01]  /*5c70*/  FMUL.FTZ R153, R153, UR10 ;  /* 0x0000000a99997c20 */ /* 0x000fe20008410000 */
[----:B------:R-:W-:Y:S01]  /*5c80*/  FFMA.FTZ R12, R164, UR10, -R15 ;  /* 0x0000000aa40c7c23 */ /* 0x000fe2000801080f */
[----:B------:R-:W-:Y:S01]  /*5c90*/  FADD.FTZ R9, -R8, R9 ;  /* 0x0000000908097221 */ /* 0x000fe20000010100 */
[--C-:B------:R-:W-:Y:S01]  /*5ca0*/  FFMA.FTZ R172, R172, UR10, -R15.reuse ;  /* 0x0000000aacac7c23 */ /* 0x100fe2000801080f */
[--C-:B------:R-:W-:Y:S01]  /*5cb0*/  FFMA.FTZ R13, R13, UR10, -R15.reuse ;  /* 0x0000000a0d0d7c23 */ /* 0x100fe2000801080f */
[--C-:B------:R-:W-:Y:S01]  /*5cc0*/  FFMA.FTZ R160, R168, UR10, -R15.reuse ;  /* 0x0000000aa8a07c23 */ /* 0x100fe2000801080f */
[----:B------:R-:W-:Y:S01]  /*5cd0*/  FMUL.FTZ R9, R9, UR10 ;  /* 0x0000000a09097c20 */ /* 0x000fe20008410000 */
[----:B------:R-:W-:Y:S01]  /*5ce0*/  MUFU.EX2 R21, R21 ;  /* 0x0000001500157308 */ /* 0x000fe20000000800 */
[----:B------:R-:W-:Y:S01]  /*5cf0*/  FFMA.FTZ R169, R169, UR10, -R15 ;  /* 0x0000000aa9a97c23 */ /* 0x000fe2000801080f */
[----:B------:R-:W-:Y:S01]  /*5d00*/  ISETP.NE.AND P1, PT, R2, R179, PT ;  /* 0x000000b30200720c */ /* 0x000fe20003f25270 */
[----:B------:R-:W-:-:S02]  /*5d10*/  IMAD.U32 R179, RZ, RZ, UR24 ;  /* 0x00000018ffb37e24 */ /* 0x000fc4000f8e00ff */
[--C-:B------:R-:W-:Y:S01]  /*5d20*/  FFMA.FTZ R180, R180, UR10, -R15.reuse ;  /* 0x0000000ab4b47c23 */ /* 0x100fe2000801080f */
[--C-:B------:R-:W-:Y:S01]  /*5d30*/  FFMA.FTZ R181, R181, UR10, -R15.reuse ;  /* 0x0000000ab5b57c23 */ /* 0x100fe2000801080f */
[--C-:B------:R-:W-:Y:S01]  /*5d40*/  FFMA.FTZ R177, R177, UR10, -R15.reuse ;  /* 0x0000000ab1b17c23 */ /* 0x100fe2000801080f */
[----:B------:R-:W1:Y:S08]  /*5d50*/  MUFU.EX2 R9, R9 ;  /* 0x0000000900097308 */ /* 0x000e700000000800 */
[----:B------:R-:W2:Y:S08]  /*5d60*/  MUFU.EX2 R8, R153 ;  /* 0x0000009900087308 */ /* 0x000eb00000000800 */
[----:B------:R-:W-:Y:S01]  /*5d70*/  MUFU.EX2 R156, R156 ;  /* 0x0000009c009c7308 */ /* 0x000fe20000000800 */
[----:B-1----:R-:W-:Y:S01]  /*5d80*/  FFMA.FTZ R164, R9, R3, R152 ;  /* 0x0000000309a47223 */ /* 0x002fe20000010098 */
[--C-:B------:R-:W-:Y:S01]  /*5d90*/  FFMA.FTZ R3, R173, UR10, -R15.reuse ;  /* 0x0000000aad037c23 */ /* 0x100fe2000801080f */
[C---:B------:R-:W-:Y:S01]  /*5da0*/  F2FP.F16.F32.PACK_AB R152, R21.reuse, R152 ;  /* 0x000000981598723e */ /* 0x040fe200000000ff */
[-C--:B------:R-:W-:Y:S01]  /*5db0*/  FMUL.FTZ R24, R24, R9.reuse ;  /* 0x0000000918187220 */ /* 0x080fe20000410000 */
[----:B------:R-:W-:Y:S01]  /*5dc0*/  FADD.FTZ R173, R21, R164 ;  /* 0x000000a415ad7221 */ /* 0x000fe20000010000 */
[----:B------:R-:W-:Y:S01]  /*5dd0*/  FFMA.FTZ R164, R176, UR10, -R15 ;  /* 0x0000000ab0a47c23 */ /* 0x000fe2000801080f */
[----:B------:R-:W-:Y:S01]  /*5de0*/  FMUL.FTZ R25, R25, R9 ;  /* 0x0000000919197220 */ /* 0x000fe20000410000 */
[----:B------:R-:W1:Y:S01]  /*5df0*/  MUFU.EX2 R171, R171 ;  /* 0x000000ab00ab7308 */ /* 0x000e620000000800 */
[----:B--2---:R-:W-:Y:S01]  /*5e00*/  FFMA.FTZ R153, R8, R4, R11 ;  /* 0x0000000408997223 */ /* 0x004fe2000001000b */
[----:B------:R-:W-:-:S02]  /*5e10*/  @!P1 IMAD R4, R179, 0x40, R16 ;  /* 0x00000040b3049824 */ /* 0x000fc400078e0210 */
[-C--:B------:R-:W-:Y:S01]  /*5e20*/  FMUL.FTZ R28, R28, R9.reuse ;  /* 0x000000091c1c7220 */ /* 0x080fe20000410000 */
[-C--:B------:R-:W-:Y:S01]  /*5e30*/  FMUL.FTZ R29, R29, R9.reuse ;  /* 0x000000091d1d7220 */ /* 0x080fe20000410000 */
[----:B------:R-:W-:Y:S01]  /*5e40*/  FADD.FTZ R168, R154, R153 ;  /* 0x000000999aa87221 */ /* 0x000fe20000010000 */
[----:B------:R-:W-:Y:S01]  /*5e50*/  FMUL.FTZ R32, R32, R9 ;  /* 0x0000000920207220 */ /* 0x000fe20000410000 */
[----:B------:R-:W-:Y:S01]  /*5e60*/  @!P1 LEA R4, R4, UR42, 0x2 ;  /* 0x0000002a04049c11 */ /* 0x000fe2000f8e10ff */
[----:B------:R-:W-:Y:S01]  /*5e70*/  MUFU.EX2 R10, R10 ;  /* 0x0000000a000a7308 */ /* 0x000fe20000000800 */
[----:B------:R-:W-:Y:S01]  /*5e80*/  FADD.FTZ R153, R155, R168 ;  /* 0x000000a89b997221 */ /* 0x000fe20000010000 */
[C---:B------:R-:W-:Y:S01]  /*5e90*/  F2FP.F16.F32.PACK_AB R155, R20.reuse, R155 ;  /* 0x0000009b149b723e */ /* 0x040fe200000000ff */
[-C--:B------:R-:W-:Y:S01]  /*5ea0*/  FMUL.FTZ R33, R33, R9.reuse ;  /* 0x0000000921217220 */ /* 0x080fe20000410000 */
[----:B------:R-:W-:Y:S01]  /*5eb0*/  @!P1 STS [R4+0x28800], R9 ;  /* 0x0288000904009388 */ /* 0x000fe20000000800 */
[----:B------:R-:W-:Y:S01]  /*5ec0*/  FADD.FTZ R168, R20, R153 ;  /* 0x0000009914a87221 */ /* 0x000fe20000010000 */
[-C--:B------:R-:W-:Y:S01]  /*5ed0*/  FMUL.FTZ R36, R36, R9.reuse ;  /* 0x0000000924247220 */ /* 0x080fe20000410000 */
[----:B------:R-:W-:Y:S01]  /*5ee0*/  FMUL.FTZ R37, R37, R9 ;  /* 0x0000000925257220 */ /* 0x000fe20000410000 */
[----:B------:R-:W2:Y:S01]  /*5ef0*/  MUFU.EX2 R175, R175 ;  /* 0x000000af00af7308 */ /* 0x000ea20000000800 */
[----:B------:R-:W-:Y:S01]  /*5f00*/  FADD.FTZ R153, R157, R168 ;  /* 0x000000a89d997221 */ /* 0x000fe20000010000 */
[----:B------:R3:W-:Y:S01]  /*5f10*/  @!P1 STS [R4+0x28820], R8 ;  /* 0x0288200804009388 */ /* 0x0007e20000000800 */
[----:B------:R-:W-:Y:S01]  /*5f20*/  F2FP.F16.F32.PACK_AB R157, R158, R157 ;  /* 0x0000009d9e9d723e */ /* 0x000fe200000000ff */
[----:B------:R-:W-:Y:S01]  /*5f30*/  FMUL.FTZ R40, R40, R9 ;  /* 0x0000000928287220 */ /* 0x000fe20000410000 */
[----:B------:R-:W-:Y:S01]  /*5f40*/  FADD.FTZ R168, R158, R153 ;  /* 0x000000999ea87221 */ /* 0x000fe20000010000 */
[----:B------:R-:W-:Y:S01]  /*5f50*/  F2FP.F16.F32.PACK_AB R153, R154, R11 ;  /* 0x0000000b9a99723e */ /* 0x000fe200000000ff */
[-C--:B------:R-:W-:Y:S01]  /*5f60*/  FMUL.FTZ R41, R41, R9.reuse ;  /* 0x0000000929297220 */ /* 0x080fe20000410000 */
[----:B------:R-:W4:Y:S01]  /*5f70*/  MUFU.EX2 R12, R12 ;  /* 0x0000000c000c7308 */ /* 0x000f220000000800 */
[----:B-1----:R-:W-:Y:S01]  /*5f80*/  F2FP.F16.F32.PACK_AB R154, R171, R156 ;  /* 0x0000009cab9a723e */ /* 0x002fe200000000ff */
[----:B------:R-:W-:Y:S01]  /*5f90*/  BAR.SYNC.DEFER_BLOCKING 0xf, 0x100 ;  /* 0x03c4000000007b1d */ /* 0x000fe20000010000 */
        /* <DEDUP_REMOVED lines=14> */
[----:B-1----:R-:W-:Y:S01]  /*6080*/  FADD.FTZ R172, R156, R173 ;  /* 0x000000ad9cac7221 */ /* 0x002fe20000010000 */
[----:B--2---:R-:W-:Y:S01]  /*6090*/  F2FP.F16.F32.PACK_AB R156, R175, R10 ;  /* 0x0000000aaf9c723e */ /* 0x004fe200000000ff */
[-C--:B------:R-:W-:Y:S01]  /*60a0*/  FMUL.FTZ R68, R68, R9.reuse ;  /* 0x0000000944447220 */ /* 0x080fe20000410000 */
[-C--:B------:R-:W-:Y:S01]  /*60b0*/  FMUL.FTZ R69, R69, R9.reuse ;  /* 0x0000000945457220 */ /* 0x080fe20000410000 */
[----:B------:R-:W-:Y:S01]  /*60c0*/  FADD.FTZ R173, R171, R172 ;  /* 0x000000acabad7221 */ /* 0x000fe20000010000 */
[-C--:B------:R-:W-:Y:S01]  /*60d0*/  FMUL.FTZ R72, R72, R9.reuse ;  /* 0x0000000948487220 */ /* 0x080fe20000410000 */
[-C--:B------:R-:W-:Y:S01]  /*60e0*/  FMUL.FTZ R73, R73, R9.reuse ;  /* 0x0000000949497220 */ /* 0x080fe20000410000 */
[----:B------:R-:W1:Y:S01]  /*60f0*/  MUFU.EX2 R160, R160 ;  /* 0x000000a000a07308 */ /* 0x000e620000000800 */
[----:B------:R-:W-:Y:S01]  /*6100*/  FADD.FTZ R172, R10, R173 ;  /* 0x000000ad0aac7221 */ /* 0x000fe20000010000 */
[----:B------:R2:W-:Y:S01]  /*6110*/  STSM.16.M88.4 [R19+0x26800], R152 ;  /* 0x0268009813007844 */ /* 0x0005e20000000200 */
[-C--:B------:R-:W-:Y:S01]  /*6120*/  FMUL.FTZ R76, R76, R9.reuse ;  /* 0x000000094c4c7220 */ /* 0x080fe20000410000 */
[-C--:B------:R-:W-:Y:S01]  /*6130*/  FMUL.FTZ R77, R77, R9.reuse ;  /* 0x000000094d4d7220 */ /* 0x080fe20000410000 */
[----:B------:R-:W-:Y:S01]  /*6140*/  FADD.FTZ R173, R175, R172 ;  /* 0x000000acafad7221 */ /* 0x000fe20000010000 */
[-C--:B------:R-:W-:Y:S01]  /*6150*/  FMUL.FTZ R80, R80, R9.reuse ;  /* 0x0000000950507220 */ /* 0x080fe20000410000 */
[-C--:B------:R-:W-:Y:S01]  /*6160*/  FMUL.FTZ R81, R81, R9.reuse ;  /* 0x0000000951517220 */ /* 0x080fe20000410000 */
[----:B------:R-:W0:Y:S01]  /*6170*/  MUFU.EX2 R169, R169 ;  /* 0x000000a900a97308 */ /* 0x000e220000000800 */
[----:B----4-:R-:W-:Y:S01]  /*6180*/  FADD.FTZ R172, R12, R173 ;  /* 0x000000ad0cac7221 */ /* 0x010fe20000010000 */
[----:B------:R-:W-:Y:S01]  /*6190*/  FADD.FTZ R173, R159, R168 ;  /* 0x000000a89fad7221 */ /* 0x000fe20000010000 */
[C---:B-----5:R-:W-:Y:S01]  /*61a0*/  F2FP.F16.F32.PACK_AB R158, R13.reuse, R12 ;  /* 0x0000000c0d9e723e */ /* 0x060fe200000000ff */
[----:B------:R-:W-:Y:S01]  /*61b0*/  FMUL.FTZ R84, R84, R9 ;  /* 0x0000000954547220 */ /* 0x000fe20000410000 */
[----:B------:R-:W-:Y:S01]  /*61c0*/  FADD.FTZ R11, R13, R172 ;  /* 0x000000ac0d0b7221 */ /* 0x000fe20000010000 */
[C---:B------:R-:W-:Y:S01]  /*61d0*/  FADD.FTZ R168, R162.reuse, R173 ;  /* 0x000000ada2a87221 */ /* 0x040fe20000010000 */
[----:B------:R-:W-:Y:S01]  /*61e0*/  F2FP.F16.F32.PACK_AB R159, R162, R159 ;  /* 0x0000009fa29f723e */ /* 0x000fe200000000ff */
[----:B------:R-:W4:Y:S01]  /*61f0*/  MUFU.EX2 R161, R161 ;  /* 0x000000a100a17308 */ /* 0x000f220000000800 */
[----:B-1----:R-:W-:Y:S01]  /*6200*/  FADD.FTZ R172, R160, R11 ;  /* 0x0000000ba0ac7221 */ /* 0x002fe20000010000 */
[-C--:B------:R-:W-:Y:S01]  /*6210*/  FMUL.FTZ R85, R85, R9.reuse ;  /* 0x0000000955557220 */ /* 0x080fe20000410000 */
[-C--:B------:R-:W-:Y:S01]  /*6220*/  FMUL.FTZ R88, R88, R9.reuse ;  /* 0x0000000958587220 */ /* 0x080fe20000410000 */
[----:B------:R2:W-:Y:S01]  /*6230*/  STSM.16.M88.4 [R22], R156 ;  /* 0x0000009c16007844 */ /* 0x0005e20000000200 */
[-C--:B------:R-:W-:Y:S01]  /*6240*/  FMUL.FTZ R89, R89, R9.reuse ;  /* 0x0000000959597220 */ /* 0x080fe20000410000 */
[-C--:B------:R-:W-:Y:S01]  /*6250*/  FMUL.FTZ R92, R92, R9.reuse ;  /* 0x000000095c5c7220 */ /* 0x080fe20000410000 */
[-C--:B------:R-:W-:Y:S01]  /*6260*/  FMUL.FTZ R93, R93, R9.reuse ;  /* 0x000000095d5d7220 */ /* 0x080fe20000410000 */
[----:B------:R-:W3:Y:S01]  /*6270*/  MUFU.EX2 R166, R166 ;  /* 0x000000a600a67308 */ /* 0x000ee20000000800 */
[C---:B0-----:R-:W-:Y:S01]  /*6280*/  FADD.FTZ R21, R169.reuse, R172 ;  /* 0x000000aca9157221 */ /* 0x041fe20000010000 */
[----:B------:R-:W-:Y:S01]  /*6290*/  F2FP.F16.F32.PACK_AB R160, R169, R160 ;  /* 0x000000a0a9a0723e */ /* 0x000fe200000000ff */
[-C--:B------:R-:W-:Y:S01]  /*62a0*/  FMUL.FTZ R96, R96, R9.reuse ;  /* 0x0000000960607220 */ /* 0x080fe20000410000 */
[-C--:B------:R-:W-:Y:S01]  /*62b0*/  FMUL.FTZ R97, R97, R9.reuse ;  /* 0x0000000961617220 */ /* 0x080fe20000410000 */
[----:B------:R-:W-:Y:S01]  /*62c0*/  FADD.FTZ R10, R14, R21 ;  /* 0x000000150e0a7221 */ /* 0x000fe20000010000 */
        /* <DEDUP_REMOVED lines=9> */
[----:B------:R-:W-:Y:S01]  /*6360*/  FMUL.FTZ R113, R113, R9 ;  /* 0x0000000971717220 */ /* 0x000fe20000410000 */
[----:B------:R-:W1:Y:S01]  /*6370*/  MUFU.EX2 R163, R163 ;  /* 0x000000a300a37308 */ /* 0x000e620000000800 */
        /* <DEDUP_REMOVED lines=27> */
[----:B------:R-:W-:Y:S01]  /*6530*/  FMUL.FTZ R149, R149, R9 ;  /* 0x0000000995957220 */ /* 0x000fe20000410000 */
[-C--:B------:R-:W-:Y:S01]  /*6540*/  FMUL.FTZ R26, R26, R8.reuse ;  /* 0x000000081a1a7220 */ /* 0x080fe20000410000 */
[-C--:B------:R-:W-:Y:S01]  /*6550*/  FMUL.FTZ R27, R27, R8.reuse ;  /* 0x000000081b1b7220 */ /* 0x080fe20000410000 */
[----:B------:R2:W-:Y:S01]  /*6560*/  STSM.16.M88.4 [R184], R160 ;  /* 0x000000a0b8007844 */ /* 0x0005e20000000200 */
[----:B------:R-:W3:Y:S01]  /*6570*/  MUFU.EX2 R164, R164 ;  /* 0x000000a400a47308 */ /* 0x000ee20000000800 */
        /* <DEDUP_REMOVED lines=47> */
[----:B------:R-:W-:Y:S01]  /*6870*/  FMUL.FTZ R98, R98, R8 ;  /* 0x0000000862627220 */ /* 0x000fe20000410000 */
[C---:B0-----:R-:W-:Y:S01]  /*6880*/  F2FP.F16.F32.PACK_AB R166, R181.reuse, R180 ;  /* 0x000000b4b5a6723e */ /* 0x041fe200000000ff */
[----:B------:R-:W-:Y:S01]  /*6890*/  FADD.FTZ R3, R181, R12 ;  /* 0x0000000cb5037221 */ /* 0x000fe20000010000 */
[-C--:B------:R-:W-:Y:S01]  /*68a0*/  FMUL.FTZ R99, R99, R8.reuse ;  /* 0x0000000863637220 */ /* 0x080fe20000410000 */
[-C--:B------:R-:W-:Y:S01]  /*68b0*/  FMUL.FTZ R102, R102, R8.reuse ;  /* 0x0000000866667220 */ /* 0x080fe20000410000 */
[-C--:B------:R-:W-:Y:S01]  /*68c0*/  FMUL.FTZ R103, R103, R8.reuse ;  /* 0x0000000867677220 */ /* 0x080fe20000410000 */
[-C--:B------:R-:W-:Y:S01]  /*68d0*/  FMUL.FTZ R106, R106, R8.reuse ;  /* 0x000000086a6a7220 */ /* 0x080fe20000410000 */
[-C--:B------:R-:W-:Y:S01]  /*68e0*/  FMUL.FTZ R107, R107, R8.reuse ;  /* 0x000000086b6b7220 */ /* 0x080fe20000410000 */
[-C--:B------:R-:W-:Y:S01]  /*68f0*/  FMUL.FTZ R110, R110, R8.reuse ;  /* 0x000000086e6e7220 */ /* 0x080fe20000410000 */
[C---:B-1----:R-:W-:Y:S01]  /*6900*/  F2FP.F16.F32.PACK_AB R167, R10.reuse, R167 ;  /* 0x000000a70aa7723e */ /* 0x042fe200000000ff */
        /* <DEDUP_REMOVED lines=23> */
[----:B--2---:R-:W-:Y:S06]  /*6a80*/  @!P0 BRA `(.L_x_3882) ;  /* 0x0000000000048947 */ /* 0x004fec0003800000 */
[----:B------:R-:W-:Y:S01]  /*6a90*/  BPT.TRAP 0x1 ;  /* 0x000000040000795c */ /* 0x000fe20000300000 */
.L_x_3882:
[----:B------:R0:W1:Y:S01]  /*6aa0*/  SYNCS.PHASECHK.TRANS64.TRYWAIT P1, [UR23+0x28c50], R7 ;  /* 0x028c5007ff0075a7 */ /* 0x0000620008020157 */
[----:B------:R-:W-:Y:S05]  /*6ab0*/  @!P0 BRA `(.L_x_3883) ;  /* 0x0000000000048947 */ /* 0x000fea0003800000 */
[----:B------:R-:W-:Y:S01]  /*6ac0*/  BPT.TRAP 0x1 ;  /* 0x000000040000795c */ /* 0x000fe20000300000 */
.L_x_3883:
[----:B-1----:R-:W-:Y:S05]  /*6ad0*/  @P1 BRA `(.L_x_3884) ;  /* 0x0000000000081947 */ /* 0x002fea0003800000 */
[----:B------:R-:W1:Y:S02]  /*6ae0*/  SYNCS.PHASECHK.TRANS64.TRYWAIT P1, [UR23+0x28c50], R7 ;  /* 0x028c5007ff0075a7 */ /* 0x000e640008020157 */
[----:B-1----:R-:W-:Y:S05]  /*6af0*/  @!P1 BRA `(.L_x_3885) ;  /* 0x0000009000c89947 */ /* 0x002fea0003800000 */
.L_x_3884:
        /* <DEDUP_REMOVED lines=34> */
.L_x_3886:
[----:B------:R-:W-:Y:S01]  /*6d20*/  UISETP.GT.AND UP0, UPT, UR21, UR20, UPT ;  /* 0x000000141500728c */ /* 0x000fe2000bf04270 */
[----:B-1----:R-:W-:Y:S01]  /*6d30*/  IMAD.MOV.U32 R8, RZ, RZ, R5 ;  /* 0x000000ffff087224 */ /* 0x002fe200078e0005 */
[----:B------:R-:W-:Y:S01]  /*6d40*/  UIADD3 UR23, UR23, 0x28c60, URZ ;  /* 0x00028c6017177890 */ /* 0x000fe2000fffe03f */
[----:B------:R-:W-:Y:S01]  /*6d50*/  MOV R9, R6 ;  /* 0x0000000600097202 */ /* 0x000fe20000000f00 */
[----:B------:R-:W-:Y:S02]  /*6d60*/  UIADD3 UR21, UR21, -0x1, URZ ;  /* 0xffffffff15157890 */ /* 0x000fe4000fffe03f */
[----:B------:R-:W-:Y:S01]  /*6d70*/  PLOP3.LUT P1, PT, PT, PT, UP0, 0x80, 0x0 ;  /* 0x000000000000781c */ /* 0x000fe20003f2f008 */
[----:B------:R-:W-:Y:S01]  /*6d80*/  UPRMT UR23, UR40, 0x654, UR23 ;  /* 0x0000065428177896 */ /* 0x000fe20008000017 */
[----:B------:R-:W-:-:S08]  /*6d90*/  UMOV UR24, UR38 ;  /* 0x0000002600187c82 */ /* 0x000fd00008000000 */
[----:B------:R-:W-:Y:S03]  /*6da0*/  SYNCS.ARRIVE.TRANS64.RED.A1T0 RZ, [UR23], RZ ;  /* 0x000000ffffff79a7 */ /* 0x000fe60008100417 */
[----:B------:R-:W-:Y:S05]  /*6db0*/  @P1 BRA `(.L_x_3887) ;  /* 0xffffffe000781947 */ /* 0x000fea000383ffff */
.L_x_3876:
[----:B------:R-:W-:-:S13]  /*6dc0*/  ISETP.LE.AND P1, PT, RZ, UR21, PT ;  /* 0x00000015ff007c0c */ /* 0x000fda000bf23270 */
[----:B------:R-:W-:Y:S05]  /*6dd0*/  @!P1 BRA `(.L_x_3888) ;  /* 0x0000001800389947 */ /* 0x000fea0003800000 */
[----:B------:R-:W-:Y:S01]  /*6de0*/  IMAD.MOV.U32 R9, RZ, RZ, R5 ;  /* 0x000000ffff097224 */ /* 0x000fe200078e0005 */
[----:B------:R-:W-:Y:S01]  /*6df0*/  UMOV UR23, UR38 ;  /* 0x0000002600177c82 */ /* 0x000fe20008000000 */
[----:B------:R-:W-:Y:S01]  /*6e00*/  IMAD.MOV.U32 R11, RZ, RZ, R6 ;  /* 0x000000ffff0b7224 */ /* 0x000fe200078e0006 */
[----:B------:R-:W-:-:S06]  /*6e10*/  ULDC UR20, c[0x0][0x988] ;  /* 0x0002620000147ab9 */ /* 0x000fcc0000000800 */
.L_x_3899:
[----:B------:R-:W-:-:S04]  /*6e20*/  UIADD3 UR38, UR23, 0x1, URZ ;  /* 0x0000000117267890 */ /* 0x000fc8000fffe03f */
[----:B------:R-:W-:-:S04]  /*6e30*/  UISETP.NE.AND UP0, UPT, UR38, 0x2, UPT ;  /* 0x000000022600788c */ /* 0x000fc8000bf05270 */
[----:B------:R-:W-:Y:S02]  /*6e40*/  USEL UR6, URZ, 0x1, UP0 ;  /* 0x000000013f067887 */ /* 0x000fe40008000000 */
[----:B------:R-:W-:Y:S02]  /*6e50*/  USEL UR38, UR38, URZ, UP0 ;  /* 0x0000003f26267287 */ /* 0x000fe40008000000 */
[----:B------:R-:W-:Y:S01]  /*6e60*/  ULOP3.LUT UR37, UR37, UR6, URZ, 0x3c, !UPT ;  /* 0x0000000625257292 */ /* 0x000fe2000f8e3c3f */
[----:B-1----:R-:W-:Y:S11]  /*6e70*/  @!P0 BRA `(.L_x_3889) ;  /* 0x0000000000048947 */ /* 0x002ff60003800000 */
[----:B------:R-:W-:Y:S01]  /*6e80*/  BPT.TRAP 0x1 ;  /* 0x000000040000795c */ /* 0x000fe20000300000 */
.L_x_3889:
[----:B------:R-:W-:Y:S01]  /*6e90*/  ULEA UR22, UR38, UR42, 0x3 ;  /* 0x0000002a26167291 */ /* 0x000fe2000f8e183f */
[----:B0123--:R-:W-:-:S05]  /*6ea0*/  IMAD.U32 R7, RZ, RZ, UR37 ;  /* 0x00000025ff077e24 */ /* 0x00ffca000f8e00ff */
[----:B------:R-:W-:-:S04]  /*6eb0*/  SHF.L.U32 R7, R7, 0x1f, RZ ;  /* 0x0000001f07077819 */ /* 0x000fc800000006ff */
[----:B------:R0:W1:Y:S01]  /*6ec0*/  SYNCS.PHASECHK.TRANS64.TRYWAIT P1, [UR22+0x28c30], R7 ;  /* 0x028c3007ff0075a7 */ /* 0x0000620008020156 */
[----:B------:R-:W-:Y:S05]  /*6ed0*/  @!P0 BRA `(.L_x_3890) ;  /* 0x0000000000048947 */ /* 0x000fea0003800000 */
[----:B------:R-:W-:Y:S01]  /*6ee0*/  BPT.TRAP 0x1 ;  /* 0x000000040000795c */ /* 0x000fe20000300000 */
.L_x_3890:
[----:B-1----:R-:W-:Y:S05]  /*6ef0*/  @P1 BRA `(.L_x_3891) ;  /* 0x0000000000081947 */ /* 0x002fea0003800000 */
[----:B------:R-:W1:Y:S02]  /*6f00*/  SYNCS.PHASECHK.TRANS64.TRYWAIT P1, [UR22+0x28c30], R7 ;  /* 0x028c3007ff0075a7 */ /* 0x000e640008020156 */
[----:B-1----:R-:W-:Y:S05]  /*6f10*/  @!P1 BRA `(.L_x_3892) ;  /* 0x0000008c00d89947 */ /* 0x002fea0003800000 */
.L_x_3891:
        /* <DEDUP_REMOVED lines=23> */
.L_x_3893:
        /* <DEDUP_REMOVED lines=27> */
[----:B------:R-:W-:-:S04]  /*7240*/  FMNMX.FTZ R8, R162, R5, !PT ;  /* 0x00000005a2087209 */ /* 0x000fc80007810000 */
[----:B------:R-:W-:-:S04]  /*7250*/  FMNMX.FTZ R5, R163, R8, !PT ;  /* 0x00000008a3057209 */ /* 0x000fc80007810000 */
[----:B------:R-:W-:-:S04]  /*7260*/  FMNMX.FTZ R8, R166, R5, !PT ;  /* 0x00000005a6087209 */ /* 0x000fc80007810000 */
[----:B------:R-:W-:Y:S02]  /*7270*/  FMNMX.FTZ R5, R167, R8, !PT ;  /* 0x00000008a7057209 */ /* 0x000fe40007810000 */
[----:B-1----:R-:W-:Y:S02]  /*7280*/  FMNMX.FTZ R6, R12, R13, !PT ;  /* 0x0000000d0c067209 */ /* 0x002fe40007810000 */
        /* <DEDUP_REMOVED lines=8> */
[----:B------:R1:W2:Y:S01]  /*7310*/  MUFU.EX2 R8, R12 ;  /* 0x0000000c00087308 */ /* 0x0002a20000000800 */
[----:B------:R-:W-:Y:S01]  /*7320*/  FMNMX.FTZ R5, R175, R10, !PT ;  /* 0x0000000aaf057209 */ /* 0x000fe20007810000 */
[--C-:B------:R-:W-:Y:S01]  /*7330*/  FFMA.FTZ R152, R153, UR10, -R191.reuse ;  /* 0x0000000a99987c23 */ /* 0x100fe200080108bf */
[--C-:B------:R-:W-:Y:S01]  /*7340*/  FFMA.FTZ R21, R157, UR10, -R191.reuse ;  /* 0x0000000a9d157c23 */ /* 0x100fe200080108bf */
[--C-:B------:R-:W-:Y:S01]  /*7350*/  FFMA.FTZ R156, R160, UR10, -R191.reuse ;  /* 0x0000000aa09c7c23 */ /* 0x100fe200080108bf */
[----:B------:R-:W-:Y:S01]  /*7360*/  FMNMX.FTZ R10, R178, R5, !PT ;  /* 0x00000005b20a7209 */ /* 0x000fe20007810000 */
[--C-:B------:R-:W-:Y:S01]  /*7370*/  FFMA.FTZ R160, R168, UR10, -R191.reuse ;  /* 0x0000000aa8a07c23 */ /* 0x100fe200080108bf */
[--C-:B------:R-:W-:Y:S01]  /*7380*/  FFMA.FTZ R15, R161, UR10, -R191.reuse ;  /* 0x0000000aa10f7c23 */ /* 0x100fe200080108bf */
[----:B------:R-:W3:Y:S01]  /*7390*/  MUFU.EX2 R11, R11 ;  /* 0x0000000b000b7308 */ /* 0x000ee20000000800 */
[----:B------:R-:W-:Y:S01]  /*73a0*/  FMNMX.FTZ R5, R179, R10, !PT ;  /* 0x0000000ab3057209 */ /* 0x000fe20007810000 */
[--C-:B------:R-:W-:Y:S01]  /*73b0*/  FFMA.FTZ R161, R169, UR10, -R191.reuse ;  /* 0x0000000aa9a17c23 */ /* 0x100fe200080108bf */
[--C-:B------:R-:W-:Y:S01]  /*73c0*/  FFMA.FTZ R169, R177, UR10, -R191.reuse ;  /* 0x0000000ab1a97c23 */ /* 0x100fe200080108bf */
[--C-:B------:R-:W-:Y:S01]  /*73d0*/  FFMA.FTZ R180, R180, UR10, -R191.reuse ;  /* 0x0000000ab4b47c23 */ /* 0x100fe200080108bf */
[----:B-1----:R-:W-:Y:S01]  /*73e0*/  FMNMX.FTZ R12, R182, R5, !PT ;  /* 0x00000005b60c7209 */ /* 0x002fe20007810000 */
[----:B------:R-:W-:-:S02]  /*73f0*/  FFMA.FTZ R181, R181, UR10, -R191 ;  /* 0x0000000ab5b57c23 */ /* 0x000fc400080108bf */
[----:B------:R1:W-:Y:S01]  /*7400*/  MUFU.EX2 R10, R13 ;  /* 0x0000000d000a7308 */ /* 0x0003e20000000800 */
[----:B------:R-:W-:Y:S01]  /*7410*/  FMNMX.FTZ R5, R183, R12, !PT ;  /* 0x0000000cb7057209 */ /* 0x000fe20007810000 */
[--C-:B------:R-:W-:Y:S01]  /*7420*/  FFMA.FTZ R12, R164, UR10, -R191.reuse ;  /* 0x0000000aa40c7c23 */ /* 0x100fe200080108bf */
[--C-:B------:R-:W-:Y:S01]  /*7430*/  FFMA.FTZ R164, R176, UR10, -R191.reuse ;  /* 0x0000000ab0a47c23 */ /* 0x100fe200080108bf */
[-C--:B--2---:R-:W-:Y:S01]  /*7440*/  FMUL.FTZ R24, R24, R8.reuse ;  /* 0x0000000818187220 */ /* 0x084fe20000410000 */
[-C--:B------:R-:W-:Y:S01]  /*7450*/  FMUL.FTZ R25, R25, R8.reuse ;  /* 0x0000000819197220 */ /* 0x080fe20000410000 */
[----:B------:R-:W2:Y:S01]  /*7460*/  SHFL.BFLY PT, R14, R5, 0x2, 0x1f ;  /* 0x0c401f00050e7f89 */ /* 0x000ea200000e0000 */
[-C--:B------:R-:W-:Y:S01]  /*7470*/  FMUL.FTZ R28, R28, R8.reuse ;  /* 0x000000081c1c7220 */ /* 0x080fe20000410000 */
[----:B------:R-:W4:Y:S01]  /*7480*/  MUFU.EX2 R152, R152 ;  /* 0x0000009800987308 */ /* 0x000f220000000800 */
[--C-:B-1----:R-:W-:Y:S01]  /*7490*/  FFMA.FTZ R13, R165, UR10, -R191.reuse ;  /* 0x0000000aa50d7c23 */ /* 0x102fe200080108bf */
        /* <DEDUP_REMOVED lines=20> */
[----:B--2---:R-:W-:Y:S01]  /*75e0*/  FMNMX.FTZ R20, R5, R14, !PT ;  /* 0x0000000e05147209 */ /* 0x004fe20007810000 */
[----:B------:R-:W-:Y:S01]  /*75f0*/  FFMA.FTZ R14, R172, UR10, -R191 ;  /* 0x0000000aac0e7c23 */ /* 0x000fe200080108bf */
[----:B------:R-:W-:Y:S01]  /*7600*/  MUFU.EX2 R15, R15 ;  /* 0x0000000f000f7308 */ /* 0x000fe20000000800 */
[-C--:B------:R-:W-:Y:S01]  /*7610*/  FMUL.FTZ R64, R64, R8.reuse ;  /* 0x0000000840407220 */ /* 0x080fe20000410000 */
[-C--:B------:R-:W-:Y:S01]  /*7620*/  FMUL.FTZ R65, R65, R8.reuse ;  /* 0x0000000841417220 */ /* 0x080fe20000410000 */
[----:B------:R-:W1:Y:S01]  /*7630*/  SHFL.BFLY PT, R5, R20, 0x1, 0x1f ;  /* 0x0c201f0014057f89 */ /* 0x000e6200000e0000 */
        /* <DEDUP_REMOVED lines=23> */
[----:B-1----:R-:W-:Y:S01]  /*77b0*/  FMNMX.FTZ R5, R20, R5, !PT ;  /* 0x0000000514057209 */ /* 0x002fe20007810000 */
        /* <DEDUP_REMOVED lines=10> */
[--C-:B------:R-:W-:Y:S01]  /*7860*/  FFMA.FTZ R168, R154, UR10, -R157.reuse ;  /* 0x0000000a9aa87c23 */ /* 0x100fe2000801089d */
[--C-:B------:R-:W-:Y:S01]  /*7870*/  FFMA.FTZ R155, R158, UR10, -R157.reuse ;  /* 0x0000000a9e9b7c23 */ /* 0x100fe2000801089d */
[--C-:B------:R-:W-:Y:S01]  /*7880*/  FFMA.FTZ R158, R162, UR10, -R157.reuse ;  /* 0x0000000aa29e7c23 */ /* 0x100fe2000801089d */
[--C-:B------:R-:W-:Y:S01]  /*7890*/  FFMA.FTZ R162, R167, UR10, -R157.reuse ;  /* 0x0000000aa7a27c23 */ /* 0x100fe2000801089d */
[----:B------:R-:W-:Y:S01]  /*78a0*/  IMAD.MOV R167, RZ, RZ, -R18 ;  /* 0x000000ffffa77224 */ /* 0x000fe200078e0a12 */
[----:B------:R-:W-:Y:S01]  /*78b0*/  MUFU.EX2 R173, R173 ;  /* 0x000000ad00ad7308 */ /* 0x000fe20000000800 */
[--C-:B------:R-:W-:Y:S01]  /*78c0*/  FFMA.FTZ R172, R159, UR10, -R157.reuse ;  /* 0x0000000a9fac7c23 */ /* 0x100fe2000801089d */
[--C-:B------:R-:W-:Y:S01]  /*78d0*/  FFMA.FTZ R163, R163, UR10, -R157.reuse ;  /* 0x0000000aa3a37c23 */ /* 0x100fe2000801089d */
[--C-:B------:R-:W-:Y:S01]  /*78e0*/  FFMA.FTZ R159, R166, UR10, -R157.reuse ;  /* 0x0000000aa69f7c23 */ /* 0x100fe2000801089d */
[----:B------:R-:W-:Y:S01]  /*78f0*/  ISETP.NE.AND P1, PT, R2, R167, PT ;  /* 0x000000a70200720c */ /* 0x000fe20003f25270 */
[----:B------:R-:W-:Y:S01]  /*7900*/  FFMA.FTZ R167, R171, UR10, -R157 ;  /* 0x0000000aaba77c23 */ /* 0x000fe2000801089d */
[----:B------:R-:W-:-:S02]  /*7910*/  IMAD.U32 R171, RZ, RZ, UR23 ;  /* 0x00000017ffab7e24 */ /* 0x000fc4000f8e00ff */
[--C-:B------:R-:W-:Y:S01]  /*7920*/  FFMA.FTZ R166, R170, UR10, -R157.reuse ;  /* 0x0000000aaaa67c23 */ /* 0x100fe2000801089d */
[----:B------:R-:W1:Y:S01]  /*7930*/  MUFU.EX2 R168, R168 ;  /* 0x000000a800a87308 */ /* 0x000e620000000800 */
[--C-:B------:R-:W-:Y:S01]  /*7940*/  FFMA.FTZ R179, R179, UR10, -R157.reuse ;  /* 0x0000000ab3b37c23 */ /* 0x100fe2000801089d */
[--C-:B------:R-:W-:Y:S01]  /*7950*/  FFMA.FTZ R182, R182, UR10, -R157.reuse ;  /* 0x0000000ab6b67c23 */ /* 0x100fe2000801089d */
[----:B------:R-:W-:Y:S01]  /*7960*/  FFMA.FTZ R183, R183, UR10, -R157 ;  /* 0x0000000ab7b77c23 */ /* 0x000fe2000801089d */
[-C--:B------:R-:W-:Y:S01]  /*7970*/  FMUL.FTZ R117, R117, R8.reuse ;  /* 0x0000000875757220 */ /* 0x080fe20000410000 */
[-C--:B------:R-:W-:Y:S01]  /*7980*/  FMUL.FTZ R120, R120, R8.reuse ;  /* 0x0000000878787220 */ /* 0x080fe20000410000 */
[-C--:B------:R-:W-:Y:S01]  /*7990*/  FMUL.FTZ R121, R121, R8.reuse ;  /* 0x0000000879797220 */ /* 0x080fe20000410000 */
[----:B------:R-:W-:Y:S01]  /*79a0*/  FMUL.FTZ R124, R124, R8 ;  /* 0x000000087c7c7220 */ /* 0x000fe20000410000 */
[----:B------:R-:W2:Y:S01]  /*79b0*/  MUFU.EX2 R153, R153 ;  /* 0x0000009900997308 */ /* 0x000ea20000000800 */
[----:B------:R-:W-:-:S02]  /*79c0*/  @!P1 IMAD R154, R171, 0x40, R16 ;  /* 0x00000040ab9a9824 */ /* 0x000fc400078e0210 */
[----:B---3--:R-:W-:Y:S01]  /*79d0*/  FFMA.FTZ R171, R8, R3, R11 ;  /* 0x0000000308ab7223 */ /* 0x008fe2000001000b */
[----:B------:R-:W-:Y:S01]  /*79e0*/  FFMA.FTZ R3, R174, UR10, -R157 ;  /* 0x0000000aae037c23 */ /* 0x000fe2000801089d */
[-C--:B------:R-:W-:Y:S01]  /*79f0*/  FMUL.FTZ R125, R125, R8.reuse ;  /* 0x000000087d7d7220 */ /* 0x080fe20000410000 */
[----:B------:R-:W-:Y:S01]  /*7a00*/  FMUL.FTZ R128, R128, R8 ;  /* 0x0000000880807220 */ /* 0x000fe20000410000 */
[C---:B----4-:R-:W-:Y:S01]  /*7a10*/  FADD.FTZ R171, R152.reuse, R171 ;  /* 0x000000ab98ab7221 */ /* 0x050fe20000010000 */
[----:B------:R-:W-:Y:S01]  /*7a20*/  F2FP.F16.F32.PACK_AB R152, R152, R11 ;  /* 0x0000000b9898723e */ /* 0x000fe200000000ff */
[----:B------:R-:W3:Y:S01]  /*7a30*/  MUFU.EX2 R155, R155 ;  /* 0x0000009b009b7308 */ /* 0x000ee20000000800 */
[----:B-1----:R-:W-:Y:S01]  /*7a40*/  FFMA.FTZ R170, R173, R4, R168 ;  /* 0x00000004adaa7223 */ /* 0x002fe200000100a8 */
[----:B------:R-:W-:Y:S01]  /*7a50*/  FADD.FTZ R176, R10, R171 ;  /* 0x000000ab0ab07221 */ /* 0x000fe20000010000 */
[--C-:B------:R-:W-:Y:S01]  /*7a60*/  FFMA.FTZ R4, R175, UR10, -R157.reuse ;  /* 0x0000000aaf047c23 */ /* 0x100fe2000801089d */
[-C--:B------:R-:W-:Y:S01]  /*7a70*/  FMUL.FTZ R129, R129, R8.reuse ;  /* 0x0000000881817220 */ /* 0x080fe20000410000 */
[-C--:B------:R-:W-:Y:S01]  /*7a80*/  FMUL.FTZ R132, R132, R8.reuse ;  /* 0x0000000884847220 */ /* 0x080fe20000410000 */
[----:B------:R-:W-:Y:S01]  /*7a90*/  FADD.FTZ R175, R21, R176 ;  /* 0x000000b015af7221 */ /* 0x000fe20000010000 */
[-C--:B------:R-:W-:Y:S01]  /*7aa0*/  FMUL.FTZ R133, R133, R8.reuse ;  /* 0x0000000885857220 */ /* 0x080fe20000410000 */
[----:B------:R-:W1:Y:S01]  /*7ab0*/  MUFU.EX2 R172, R172 ;  /* 0x000000ac00ac7308 */ /* 0x000e620000000800 */
[C---:B--2---:R-:W-:Y:S01]  /*7ac0*/  FADD.FTZ R174, R153.reuse, R170 ;  /* 0x000000aa99ae7221 */ /* 0x044fe20000010000 */
[----:B------:R-:W-:Y:S01]  /*7ad0*/  FFMA.FTZ R170, R178, UR10, -R157 ;  /* 0x0000000ab2aa7c23 */ /* 0x000fe2000801089d */
[----:B------:R-:W-:Y:S01]  /*7ae0*/  @!P1 LEA R157, R154, UR42, 0x2 ;  /* 0x0000002a9a9d9c11 */ /* 0x000fe2000f8e10ff */
[----:B------:R-:W-:Y:S01]  /*7af0*/  FMUL.FTZ R136, R136, R8 ;  /* 0x0000000888887220 */ /* 0x000fe20000410000 */
[----:B------:R-:W-:Y:S01]  /*7b00*/  F2FP.F16.F32.PACK_AB R153, R153, R168 ;  /* 0x000000a89999723e */ /* 0x000fe200000000ff */
[-C--:B------:R-:W-:Y:S01]  /*7b10*/  FMUL.FTZ R137, R137, R8.reuse ;  /* 0x0000000889897220 */ /* 0x080fe20000410000 */
[----:B------:R-:W-:Y:S01]  /*7b20*/  FMUL.FTZ R140, R140, R8 ;  /* 0x000000088c8c7220 */ /* 0x000fe20000410000 */
[----:B------:R-:W2:Y:S01]  /*7b30*/  MUFU.EX2 R158, R158 ;  /* 0x0000009e009e7308 */ /* 0x000ea20000000800 */
[----:B---3--:R-:W-:Y:S01]  /*7b40*/  FADD.FTZ R171, R155, R174 ;  /* 0x000000ae9bab7221 */ /* 0x008fe20000010000 */
[----:B------:R-:W-:Y:S01]  /*7b50*/  FADD.FTZ R174, R156, R175 ;  /* 0x000000af9cae7221 */ /* 0x000fe20000010000 */
[----:B------:R-:W-:Y:S01]  /*7b60*/  @!P1 STS [R157+0x28800], R8 ;  /* 0x028800089d009388 */ /* 0x000fe20000000800 */
[----:B------:R-:W-:Y:S01]  /*7b70*/  F2FP.F16.F32.PACK_AB R156, R15, R156 ;  /* 0x0000009c0f9c723e */ /* 0x000fe200000000ff */
[-C--:B------:R-:W-:Y:S01]  /*7b80*/  FMUL.FTZ R141, R141, R8.reuse ;  /* 0x000000088d8d7220 */ /* 0x080fe20000410000 */
[-C--:B------:R-:W-:Y:S01]  /*7b90*/  FMUL.FTZ R144, R144, R8.reuse ;  /* 0x0000000890907220 */ /* 0x080fe20000410000 */
[----:B------:R3:W-:Y:S01]  /*7ba0*/  @!P1 STS [R157+0x28820], R173 ;  /* 0x028820ad9d009388 */ /* 0x0007e20000000800 */
[----:B------:R-:W4:Y:S01]  /*7bb0*/  MUFU.EX2 R163, R163 ;  /* 0x000000a300a37308 */ /* 0x000f220000000800 */
[C---:B-1----:R-:W-:Y:S01]  /*7bc0*/  FADD.FTZ R171, R172.reuse, R171 ;  /* 0x000000abacab7221 */ /* 0x042fe20000010000 */
[----:B------:R-:W-:Y:S01]  /*7bd0*/  F2FP.F16.F32.PACK_AB R155, R172, R155 ;  /* 0x0000009bac9b723e */ /* 0x000fe200000000ff */
[-C--:B------:R-:W-:Y:S01]  /*7be0*/  FMUL.FTZ R145, R145, R8.reuse ;  /* 0x0000000891917220 */ /* 0x080fe20000410000 */
[-C--:B------:R-:W-:Y:S01]  /*7bf0*/  FMUL.FTZ R148, R148, R8.reuse ;  /* 0x0000000894947220 */ /* 0x080fe20000410000 */
[----:B------:R-:W-:Y:S01]  /*7c00*/  FMUL.FTZ R149, R149, R8 ;  /* 0x0000000895957220 */ /* 0x000fe20000410000 */
[-C--:B------:R-:W-:Y:S01]  /*7c10*/  FMUL.FTZ R26, R26, R173.reuse ;  /* 0x000000ad1a1a7220 */ /* 0x080fe20000410000 */
[-C--:B------:R-:W-:Y:S01]  /*7c20*/  FMUL.FTZ R27, R27, R173.reuse ;  /* 0x000000ad1b1b7220 */ /* 0x080fe20000410000 */
[----:B------:R-:W1:Y:S01]  /*7c30*/  MUFU.EX2 R159, R159 ;  /* 0x0000009f009f7308 */ /* 0x000e620000000800 */
        /* <DEDUP_REMOVED lines=10> */
[----:B---3--:R-:W-:Y:S01]  /*7ce0*/  F2FP.F16.F32.PACK_AB R157, R163, R158 ;  /* 0x0000009ea39d723e */ /* 0x008fe200000000ff */
[-C--:B------:R-:W-:Y:S01]  /*7cf0*/  FMUL.FTZ R38, R38, R173.reuse ;  /* 0x000000ad26267220 */ /* 0x080fe20000410000 */
[----:B------:R-:W-:Y:S01]  /*7d00*/  F2FP.F16.F32.PACK_AB R158, R13, R12 ;  /* 0x0000000c0d9e723e */ /* 0x000fe200000000ff */
[-C--:B------:R-:W-:Y:S01]  /*7d10*/  FMUL.FTZ R39, R39, R173.reuse ;  /* 0x000000ad27277220 */ /* 0x080fe20000410000 */
[-C--:B------:R-:W-:Y:S01]  /*7d20*/  FMUL.FTZ R42, R42, R173.reuse ;  /* 0x000000ad2a2a7220 */ /* 0x080fe20000410000 */
[----:B------:R-:W3:Y:S01]  /*7d30*/  MUFU.EX2 R166, R166 ;  /* 0x000000a600a67308 */ /* 0x000ee20000000800 */
[----:B-1----:R-:W-:Y:S01]  /*7d40*/  FADD.FTZ R171, R159, R154 ;  /* 0x0000009a9fab7221 */ /* 0x002fe20000010000 */
[----:B------:R-:W-:Y:S01]  /*7d50*/  F2FP.F16.F32.PACK_AB R154, R21, R10 ;  /* 0x0000000a159a723e */ /* 0x000fe200000000ff */
[----:B------:R-:W-:Y:S01]  /*7d60*/  BAR.SYNC.DEFER_BLOCKING 0xf, 0x100 ;  /* 0x03c4000000007b1d */ /* 0x000fe20000010000 */
[----:B------:R-:W-:Y:S01]  /*7d70*/  FADD.FTZ R10, R160, R11 ;  /* 0x0000000ba00a7221 */ /* 0x000fe20000010000 */
[----:B------:R-:W-:Y:S01]  /*7d80*/  F2FP.F16.F32.PACK_AB R160, R161, R160 ;  /* 0x000000a0a1a0723e */ /* 0x000fe200000000ff */
[-C--:B------:R-:W-:Y:S01]  /*7d90*/  FMUL.FTZ R43, R43, R173.reuse ;  /* 0x000000ad2b2b7220 */ /* 0x080fe20000410000 */
[----:B------:R-:W-:Y:S01]  /*7da0*/  FMUL.FTZ R46, R46, R173 ;  /* 0x000000ad2e2e7220 */ /* 0x000fe20000410000 */
[----:B------:R-:W-:Y:S01]  /*7db0*/  FADD.FTZ R11, R161, R10 ;  /* 0x0000000aa10b7221 */ /* 0x000fe20000010000 */
        /* <DEDUP_REMOVED lines=17> */
[C---:B-1----:R-:W-:Y:S01]  /*7ed0*/  FADD.FTZ R168, R167.reuse, R168 ;  /* 0x000000a8a7a87221 */ /* 0x042fe20000010000 */
        /* <DEDUP_REMOVED lines=37> */
[----:B------:R1:W-:Y:S01]  /*8130*/  STSM.16.M88.4 [R184], R160 ;  /* 0x000000a0b8007844 */ /* 0x0003e20000000200 */
        /* <DEDUP_REMOVED lines=26> */
[----:B------:R-:W-:-:S06]  /*82e0*/  FMUL.FTZ R151, R151, R173 ;  /* 0x000000ad97977220 */ /* 0x000fcc0000410000 */
[----:B------:R-:W3:Y:S01]  /*82f0*/  MUFU.EX2 R182, R182 ;  /* 0x000000b600b67308 */ /* 0x000ee20000000800 */
[C---:B----4-:R-:W-:Y:S01]  /*8300*/  F2FP.F16.F32.PACK_AB R166, R9.reuse, R20 ;  /* 0x0000001409a6723e */ /* 0x050fe200000000ff */
[----:B------:R-:W-:-:S06]  /*8310*/  FADD.FTZ R3, R9, R4 ;  /* 0x0000000409037221 */ /* 0x000fcc0000010000 */
[----:B------:R-:W4:Y:S01]  /*8320*/  MUFU.EX2 R183, R183 ;  /* 0x000000b700b77308 */ /* 0x000f220000000800 */
[C---:B--2---:R-:W-:Y:S01]  /*8330*/  FADD.FTZ R13, R179.reuse, R12 ;  /* 0x0000000cb30d7221 */ /* 0x044fe20000010000 */
[----:B------:R-:W-:-:S03]  /*8340*/  F2FP.F16.F32.PACK_AB R165, R179, R170 ;  /* 0x000000aab3a5723e */ /* 0x000fc600000000ff */
[----:B---3--:R-:W-:Y:S01]  /*8350*/  FADD.FTZ R10, R182, R13 ;  /* 0x0000000db60a7221 */ /* 0x008fe20000010000 */
[----:B----4-:R-:W-:-:S03]  /*8360*/  F2FP.F16.F32.PACK_AB R167, R183, R182 ;  /* 0x000000b6b7a7723e */ /* 0x010fc600000000ff */
[----:B------:R-:W-:Y:S02]  /*8370*/  FADD.FTZ R4, R183, R10 ;  /* 0x0000000ab7047221 */ /* 0x000fe40000010000 */
[----:B------:R1:W-:Y:S01]  /*8380*/  STSM.16.M88.4 [R23], R164 ;  /* 0x000000a417007844 */ /* 0x0003e20000000200 */
[----:B------:R-:W-:Y:S05]  /*8390*/  @!P0 BRA `(.L_x_3894) ;  /* 0x0000000000048947 */ /* 0x000fea0003800000 */
[----:B------:R-:W-:Y:S01]  /*83a0*/  BPT.TRAP 0x1 ;  /* 0x000000040000795c */ /* 0x000fe20000300000 */
.L_x_3894:
[----:B------:R2:W3:Y:S01]  /*83b0*/  SYNCS.PHASECHK.TRANS64.TRYWAIT P1, [UR22+0x28c50], R7 ;  /* 0x028c5007ff0075a7 */ /* 0x0004e20008020156 */
[----:B------:R-:W-:Y:S05]  /*83c0*/  @!P0 BRA `(.L_x_3895) ;  /* 0x0000000000048947 */ /* 0x000fea0003800000 */
[----:B------:R-:W-:Y:S01]  /*83d0*/  BPT.TRAP 0x1 ;  /* 0x000000040000795c */ /* 0x000fe20000300000 */
.L_x_3895:
[----:B---3--:R-:W-:Y:S05]  /*83e0*/  @P1 BRA `(.L_x_3896) ;  /* 0x0000000000081947 */ /* 0x008fea0003800000 */
[----:B------:R-:W3:Y:S02]  /*83f0*/  SYNCS.PHASECHK.TRANS64.TRYWAIT P1, [UR22+0x28c50], R7 ;  /* 0x028c5007ff0075a7 */ /* 0x000ee40008020156 */
[----:B---3--:R-:W-:Y:S05]  /*8400*/  @!P1 BRA `(.L_x_3897) ;  /* 0x0000007800b49947 */ /* 0x008fea0003800000 */
.L_x_3896:
        /* <DEDUP_REMOVED lines=34> */
.L_x_3898:
[----:B------:R-:W-:Y:S01]  /*8630*/  UIADD3 UR22, UR22, 0x28c60, URZ ;  /* 0x00028c6016167890 */ /* 0x000fe2000fffe03f */
[----:B------:R-:W-:Y:S01]  /*8640*/  ISETP.LT.AND P1, PT, RZ, UR21, PT ;  /* 0x00000015ff007c0c */ /* 0x000fe2000bf21270 */
[----:B------:R-:W-:Y:S01]  /*8650*/  UIADD3 UR21, UR21, -0x1, URZ ;  /* 0xffffffff15157890 */ /* 0x000fe2000fffe03f */
[----:B------:R-:W-:Y:S01]  /*8660*/  IMAD.MOV.U32 R9, RZ, RZ, R5 ;  /* 0x000000ffff097224 */ /* 0x000fe200078e0005 */
[----:B------:R-:W-:Y:S01]  /*8670*/  UPRMT UR22, UR40, 0x654, UR22 ;  /* 0x0000065428167896 */ /* 0x000fe20008000016 */
[----:B------:R-:W-:Y:S01]  /*8680*/  MOV R11, R6 ;  /* 0x00000006000b7202 */ /* 0x000fe20000000f00 */
[----:B------:R-:W-:-:S07]  /*8690*/  UMOV UR23, UR38 ;  /* 0x0000002600177c82 */ /* 0x000fce0008000000 */
[----:B------:R-:W-:Y:S01]  /*86a0*/  SYNCS.ARRIVE.TRANS64.RED.A1T0 RZ, [UR22], RZ ;  /* 0x000000ffffff79a7 */ /* 0x000fe20008100416 */
[----:B------:R-:W-:Y:S05]  /*86b0*/  @P1 BRA `(.L_x_3899) ;  /* 0xffffffe400d81947 */ /* 0x000fea000383ffff */
.L_x_3888:
[----:B------:R-:W0:Y:S01]  /*86c0*/  SHFL.BFLY PT, R0, R3, 0x2, 0x1f ;  /* 0x0c401f0003007f89 */ /* 0x000e2200000e0000 */
[----:B------:R-:W-:Y:S01]  /*86d0*/  IMAD.MOV R13, RZ, RZ, -R18 ;  /* 0x000000ffff0d7224 */ /* 0x000fe200078e0a12 */
[----:B------:R-:W-:Y:S01]  /*86e0*/  UIADD3 UR36, UR36, 0x1, URZ ;  /* 0x0000000124247890 */ /* 0x000fe2000fffe03f */
[----:B------:R-:W-:Y:S01]  /*86f0*/  IMAD.U32 R10, RZ, RZ, UR10 ;  /* 0x0000000aff0a7e24 */ /* 0x000fe2000f8e00ff */
[----:B------:R-:W5:Y:S01]  /*8700*/  SHFL.BFLY PT, R9, R4, 0x2, 0x1f ;  /* 0x0c401f0004097f89 */ /* 0x000f6200000e0000 */
[----:B------:R-:W-:Y:S08]  /*8710*/  BAR.ARV 0x8, 0x100 ;  /* 0x0204000000007b1d */ /* 0x000ff00000002000 */
[----:B------:R-:W-:Y:S01]  /*8720*/  BAR.SYNC.DEFER_BLOCKING 0xf, 0x100 ;  /* 0x03c4000000007b1d */ /* 0x000fe20000010000 */
[----:B------:R-:W-:-:S02]  /*8730*/  ISETP.NE.AND P0, PT, R2, R13, PT ;  /* 0x0000000d0200720c */ /* 0x000fc40003f05270 */
[----:B------:R-:W-:Y:S01]  /*8740*/  MOV R13, UR10 ;  /* 0x0000000a000d7c02 */ /* 0x000fe20008000f00 */
[----:B0123--:R-:W-:Y:S01]  /*8750*/  FADD.FTZ R7, R0, R3 ;  /* 0x0000000300077221 */ /* 0x00ffe20000010000 */
[----:B------:R-:W-:Y:S01]  /*8760*/  IMAD.U32 R3, RZ, RZ, UR38 ;  /* 0x00000026ff037e24 */ /* 0x000fe2000f8e00ff */
[----:B------:R-:W-:Y:S01]  /*8770*/  UIADD3 UR38, UR38, 0x1, URZ ;  /* 0x0000000126267890 */ /* 0x000fe2000fffe03f */
[----:B-----5:R-:W-:Y:S02]  /*8780*/  FADD.FTZ R9, R9, R4 ;  /* 0x0000000409097221 */ /* 0x020fe40000010000 */
[----:B------:R-:W0:Y:S01]  /*8790*/  SHFL.BFLY PT, R0, R7, 0x1, 0x1f ;  /* 0x0c201f0007007f89 */ /* 0x000e2200000e0000 */
[----:B------:R-:W-:Y:S01]  /*87a0*/  IMAD.MOV.U32 R4, RZ, RZ, RZ ;  /* 0x000000ffff047224 */ /* 0x000fe200078e00ff */
[----:B------:R-:W-:-:S03]  /*87b0*/  UISETP.NE.AND UP0, UPT, UR38, 0x2, UPT ;  /* 0x000000022600788c */ /* 0x000fc6000bf05270 */
        /* <DEDUP_REMOVED lines=12> */
[----:B------:R-:W0:Y:S08]  /*8880*/  @P1 MUFU.RCP R0, R11 ;  /* 0x0000000b00001308 */ /* 0x000e300000001000 */
        /* <DEDUP_REMOVED lines=9> */
[----:B------:R2:W0:Y:S01]  /*8920*/  @P2 MUFU.LG2 R12, R8 ;  /* 0x00000008000c2308 */ /* 0x0004220000000c00 */
        /* <DEDUP_REMOVED lines=11> */
[----:B------:R-:W-:Y:S01]  /*89e0*/  @P2 FMUL.FTZ R10, R13, 0.69314718246459960938 ;  /* 0x3f3172180d0a2820 */ /* 0x000fe20000410000 */
        /* <DEDUP_REMOVED lines=120> */
.L_x_3853:
        /* <DEDUP_REMOVED lines=10> */
[----:B------:R-:W1:Y:S01]  /*9210*/  SHFL.IDX PT, R6, R211, RZ, 0x1f ;  /* 0x00001fffd3067589 */ /* 0x000e6200000e0000 */
[----:B------:R-:W-:Y:S01]  /*9220*/  IMAD R9, R210, 0x40, R17 ;  /* 0x00000040d2097824 */ /* 0x000fe200078e0211 */
[----:B------:R-:W-:Y:S01]  /*9230*/  F2FP.F16.F32.PACK_AB R120, R121, R120 ;  /* 0x000000787978723e */ /* 0x000fe200000000ff */
[----:B------:R-:W-:-:S04]  /*9240*/  USHF.R.S32.HI UR12, URZ, 0x1f, UR45 ;  /* 0x0000001f3f0c7899 */ /* 0x000fc8000801142d */
[----:B------:R-:W-:Y:S01]  /*9250*/  BAR.SYNC.DEFER_BLOCKING 0x1, 0x100 ;  /* 0x0044000000007b1d */ /* 0x000fe20000010000 */
[----:B------:R-:W-:Y:S01]  /*9260*/  F2FP.F16.F32.PACK_AB R121, R156, R154 ;  /* 0x0000009a9c79723e */ /* 0x000fe200000000ff */
[----:B------:R-:W-:Y:S01]  /*9270*/  USHF.R.S32.HI UR13, URZ, 0x1f, UR43 ;  /* 0x0000001f3f0d7899 */ /* 0x000fe2000801142b */
        /* <DEDUP_REMOVED lines=10> */
[----:B-1----:R-:W-:Y:S01]  /*9320*/  ISETP.NE.AND P0, PT, R6, RZ, PT ;  /* 0x000000ff0600720c */ /* 0x002fe20003f05270 */
[----:B------:R-:W-:Y:S01]  /*9330*/  IMAD.U32 R96, RZ, RZ, UR6 ;  /* 0x00000006ff607e24 */ /* 0x000fe2000f8e00ff */
[----:B------:R-:W-:Y:S01]  /*9340*/  F2FP.F16.F32.PACK_AB R146, R149, R148 ;  /* 0x000000949592723e */ /* 0x000fe200000000ff */
[----:B------:R-:W-:Y:S01]  /*9350*/  IMAD.U32 R97, RZ, RZ, UR7 ;  /* 0x00000007ff617e24 */ /* 0x000fe2000f8e00ff */
[----:B------:R-:W-:Y:S01]  /*9360*/  F2FP.F16.F32.PACK_AB R147, R151, R150 ;  /* 0x000000969793723e */ /* 0x000fe200000000ff */
[----:B------:R-:W-:-:S04]  /*9370*/  IMAD.WIDE R4, R215, 0x2, R96 ;  /* 0x00000002d7047825 */ /* 0x000fc800078e0260 */
[----:B------:R-:W-:Y:S01]  /*9380*/  IMAD.WIDE R96, R9, 0x2, R96 ;  /* 0x0000000209607825 */ /* 0x000fe200078e0260 */
[C---:B------:R-:W-:Y:S02]  /*9390*/  IADD3 R45, P2, R4.reuse, 0x20, RZ ;  /* 0x00000020042d7810 */ /* 0x040fe40007f5e0ff */
[C---:B------:R-:W-:Y:S02]  /*93a0*/  IADD3 R49, P3, R4.reuse, 0x40, RZ ;  /* 0x0000004004317810 */ /* 0x040fe40007f7e0ff */
[----:B------:R-:W-:Y:S01]  /*93b0*/  LOP3.LUT R12, R45, 0x380, RZ, 0xc0, !PT ;  /* 0x000003802d0c7812 */ /* 0x000fe200078ec0ff */
[--C-:B------:R-:W-:Y:S01]  /*93c0*/  IMAD.X R131, RZ, RZ, R5.reuse, P2 ;  /* 0x000000ffff837224 */ /* 0x100fe200010e0605 */
[C---:B------:R-:W-:Y:S01]  /*93d0*/  IADD3 R61, P5, R4.reuse, 0x2000, RZ ;  /* 0x00002000043d7810 */ /* 0x040fe20007fbe0ff */
[----:B------:R-:W-:Y:S01]  /*93e0*/  IMAD.X R13, RZ, RZ, R5, P3 ;  /* 0x000000ffff0d7224 */ /* 0x000fe200018e0605 */
[----:B------:R-:W-:Y:S02]  /*93f0*/  LOP3.LUT R14, R49, 0x380, RZ, 0xc0, !PT ;  /* 0x00000380310e7812 */ /* 0x000fe400078ec0ff */
[----:B------:R-:W-:-:S02]  /*9400*/  IADD3 R53, P4, R4, 0x60, RZ ;  /* 0x0000006004357810 */ /* 0x000fc40007f9e0ff */
[----:B------:R-:W-:Y:S02]  /*9410*/  SHF.R.U64 R12, R12, 0x3, RZ ;  /* 0x000000030c0c7819 */ /* 0x000fe400000012ff */
[----:B------:R-:W-:Y:S01]  /*9420*/  IADD3.X R25, RZ, R5, RZ, P5, !PT ;  /* 0x00000005ff197210 */ /* 0x000fe20002ffe4ff */
[--C-:B------:R-:W-:Y:S01]  /*9430*/  IMAD.X R15, RZ, RZ, R5.reuse, P4 ;  /* 0x000000ffff0f7224 */ /* 0x100fe200020e0605 */
[----:B------:R-:W-:Y:S02]  /*9440*/  SHF.R.U64 R14, R14, 0x3, RZ ;  /* 0x000000030e0e7819 */ /* 0x000fe400000012ff */
[----:B------:R-:W-:Y:S02]  /*9450*/  IADD3 R36, P5, R4, 0x4040, RZ ;  /* 0x0000404004247810 */ /* 0x000fe40007fbe0ff */
[----:B------:R-:W-:Y:S02]  /*9460*/  LOP3.LUT R130, R12, R45, RZ, 0x3c, !PT ;  /* 0x0000002d0c827212 */ /* 0x000fe400078e3cff */
[----:B------:R-:W-:Y:S01]  /*9470*/  IADD3 R37, P4, R4, 0x4020, RZ ;  /* 0x0000402004257810 */ /* 0x000fe20007f9e0ff */
[----:B------:R-:W-:Y:S01]  /*9480*/  IMAD.X R109, RZ, RZ, R5, P5 ;  /* 0x000000ffff6d7224 */ /* 0x000fe200028e0605 */
[----:B------:R-:W-:-:S02]  /*9490*/  LOP3.LUT R12, R14, R49, RZ, 0x3c, !PT ;  /* 0x000000310e0c7212 */ /* 0x000fc400078e3cff */
[----:B------:R-:W-:Y:S01]  /*94a0*/  LOP3.LUT R49, R36, 0x380, RZ, 0xc0, !PT ;  /* 0x0000038024317812 */ /* 0x000fe200078ec0ff */
[--C-:B------:R-:W-:Y:S01]  /*94b0*/  IMAD.X R105, RZ, RZ, R5.reuse, P4 ;  /* 0x000000ffff697224 */ /* 0x100fe200020e0605 */
[C---:B------:R-:W-:Y:S02]  /*94c0*/  IADD3 R65, P6, R4.reuse, 0x2020, RZ ;  /* 0x0000202004417810 */ /* 0x040fe40007fde0ff */
[----:B------:R-:W-:Y:S02]  /*94d0*/  SHF.R.U64 R49, R49, 0x3, RZ ;  /* 0x0000000331317819 */ /* 0x000fe400000012ff */
[C---:B------:R-:W-:Y:S01]  /*94e0*/  IADD3 R10, P4, R4.reuse, 0x6060, RZ ;  /* 0x00006060040a7810 */ /* 0x040fe20007f9e0ff */
[----:B------:R-:W-:Y:S01]  /*94f0*/  IMAD.X R29, RZ, RZ, R5, P6 ;  /* 0x000000ffff1d7224 */ /* 0x000fe200030e0605 */
[----:B------:R-:W-:Y:S02]  /*9500*/  IADD3 R69, P1, R4, 0x2040, RZ ;  /* 0x0000204004457810 */ /* 0x000fe40007f3e0ff */
[----:B------:R-:W-:-:S02]  /*9510*/  LOP3.LUT R108, R49, R36, RZ, 0x3c, !PT ;  /* 0x00000024316c7212 */ /* 0x000fc400078e3cff */
[----:B------:R-:W-:Y:S01]  /*9520*/  IADD3 R33, P6, R4, 0x4060, RZ ;  /* 0x0000406004217810 */ /* 0x000fe20007fde0ff */
[--C-:B------:R-:W-:Y:S01]  /*9530*/  IMAD.X R41, RZ, RZ, R5.reuse, P1 ;  /* 0x000000ffff297224 */ /* 0x100fe200008e0605 */
[----:B------:R-:W-:Y:S02]  /*9540*/  LOP3.LUT R49, R10, 0x380, RZ, 0xc0, !PT ;  /* 0x000003800a317812 */ /* 0x000fe400078ec0ff */
[C---:B------:R-:W-:Y:S01]  /*9550*/  IADD3 R73, P2, R4.reuse, 0x2060, RZ ;  /* 0x0000206004497810 */ /* 0x040fe20007f5e0ff */
[--C-:B------:R-:W-:Y:S01]  /*9560*/  IMAD.X R119, RZ, RZ, R5.reuse, P6 ;  /* 0x000000ffff777224 */ /* 0x100fe200030e0605 */
[----:B------:R-:W-:Y:S02]  /*9570*/  IADD3 R6, P1, R4, 0x6000, RZ ;  /* 0x0000600004067810 */ /* 0x000fe40007f3e0ff */
[----:B------:R-:W-:Y:S01]  /*9580*/  LOP3.LUT R24, R53, 0x380, RZ, 0xc0, !PT ;  /* 0x0000038035187812 */ /* 0x000fe200078ec0ff */
[----:B------:R-:W-:Y:S01]  /*9590*/  IMAD.X R57, RZ, RZ, R5, P2 ;  /* 0x000000ffff397224 */ /* 0x000fe200010e0605 */
[----:B------:R-:W-:-:S02]  /*95a0*/  LOP3.LUT R48, R33, 0x380, RZ, 0xc0, !PT ;  /* 0x0000038021307812 */ /* 0x000fc400078ec0ff */
[----:B------:R-:W-:Y:S02]  /*95b0*/  SHF.R.U64 R49, R49, 0x3, RZ ;  /* 0x0000000331317819 */ /* 0x000fe400000012ff */
[----:B------:R-:W-:Y:S02]  /*95c0*/  IADD3.X R123, RZ, R5, RZ, P1, !PT ;  /* 0x00000005ff7b7210 */ /* 0x000fe40000ffe4ff */
[----:B------:R-:W-:Y:S02]  /*95d0*/  SHF.R.U64 R24, R24, 0x3, RZ ;  /* 0x0000000318187819 */ /* 0x000fe400000012ff */
[----:B------:R-:W-:Y:S02]  /*95e0*/  LOP3.LUT R44, R73, 0x380, RZ, 0xc0, !PT ;  /* 0x00000380492c7812 */ /* 0x000fe400078ec0ff */
[----:B------:R-:W-:Y:S02]  /*95f0*/  SHF.R.U64 R48, R48, 0x3, RZ ;  /* 0x0000000330307819 */ /* 0x000fe400000012ff */
[----:B------:R-:W-:-:S02]  /*9600*/  LOP3.LUT R10, R49, R10, RZ, 0x3c, !PT ;  /* 0x0000000a310a7212 */ /* 0x000fc400078e3cff */
[----:B------:R-:W-:Y:S02]  /*9610*/  IADD3 R49, P1, R96, 0x4000, RZ ;  /* 0x0000400060317810 */ /* 0x000fe40007f3e0ff */
[C---:B------:R-:W-:Y:S02]  /*9620*/  IADD3 R32, P3, R4.reuse, 0x4000, RZ ;  /* 0x0000400004207810 */ /* 0x040fe40007f7e0ff */
[----:B------:R-:W-:Y:S02]  /*9630*/  LOP3.LUT R11, R4, 0x380, RZ, 0xc0, !PT ;  /* 0x00000380040b7812 */ /* 0x000fe400078ec0ff */
[----:B------:R-:W-:Y:S01]  /*9640*/  LOP3.LUT R14, R24, R53, RZ, 0x3c, !PT ;  /* 0x00000035180e7212 */ /* 0x000fe200078e3cff */
[----:B------:R-:W-:Y:S01]  /*9650*/  IMAD.X R101, RZ, RZ, R5, P3 ;  /* 0x000000ffff657224 */ /* 0x000fe200018e0605 */
[----:B------:R-:W-:Y:S02]  /*9660*/  SHF.R.U64 R44, R44, 0x3, RZ ;  /* 0x000000032c2c7819 */ /* 0x000fe400000012ff */
[----:B------:R-:W-:-:S02]  /*9670*/  LOP3.LUT R118, R48, R33, RZ, 0x3c, !PT ;  /* 0x0000002130767212 */ /* 0x000fc400078e3cff */
[----:B------:R-:W-:Y:S02]  /*9680*/  LOP3.LUT R24, R61, 0x380, RZ, 0xc0, !PT ;  /* 0x000003803d187812 */ /* 0x000fe400078ec0ff */
[----:B------:R-:W-:Y:S02]  /*9690*/  LOP3.LUT R28, R65, 0x380, RZ, 0xc0, !PT ;  /* 0x00000380411c7812 */ /* 0x000fe400078ec0ff */
[----:B------:R-:W-:Y:S02]  /*96a0*/  LOP3.LUT R48, R49, 0x380, RZ, 0xc0, !PT ;  /* 0x0000038031307812 */ /* 0x000fe400078ec0ff */
[C---:B------:R-:W-:Y:S02]  /*96b0*/  IADD3 R8, P2, R4.reuse, 0x6020, RZ ;  /* 0x0000602004087810 */ /* 0x040fe40007f5e0ff */
[----:B------:R-:W-:Y:S02]  /*96c0*/  IADD3 R20, P3, R4, 0x6040, RZ ;  /* 0x0000604004147810 */ /* 0x000fe40007f7e0ff */
[----:B------:R-:W-:Y:S01]  /*96d0*/  SHF.R.U64 R11, R11, 0x3, RZ ;  /* 0x000000030b0b7819 */ /* 0x000fe200000012ff */
[--C-:B------:R-:W-:Y:S01]  /*96e0*/  IMAD.X R127, RZ, RZ, R5.reuse, P2 ;  /* 0x000000ffff7f7224 */ /* 0x100fe200010e0605 */
[----:B------:R-:W-:Y:S01]  /*96f0*/  LOP3.LUT R56, R44, R73, RZ, 0x3c, !PT ;  /* 0x000000492c387212 */ /* 0x000fe200078e3cff */
[----:B------:R-:W-:Y:S01]  /*9700*/  IMAD.X R9, RZ, RZ, R5, P3 ;  /* 0x000000ffff097224 */ /* 0x000fe200018e0605 */
[----:B------:R-:W-:-:S02]  /*9710*/  SHF.R.U64 R24, R24, 0x3, RZ ;  /* 0x0000000318187819 */ /* 0x000fc400000012ff */
[----:B------:R-:W-:Y:S02]  /*9720*/  SHF.R.U64 R28, R28, 0x3, RZ ;  /* 0x000000031c1c7819 */ /* 0x000fe400000012ff */
[----:B------:R-:W-:Y:S02]  /*9730*/  LOP3.LUT R44, R37, 0x380, RZ, 0xc0, !PT ;  /* 0x00000380252c7812 */ /* 0x000fe400078ec0ff */
[----:B------:R-:W-:Y:S02]  /*9740*/  SHF.R.U64 R48, R48, 0x3, RZ ;  /* 0x0000000330307819 */ /* 0x000fe400000012ff */
[----:B------:R-:W-:Y:S02]  /*9750*/  LOP3.LUT R45, R32, 0x380, RZ, 0xc0, !PT ;  /* 0x00000380202d7812 */ /* 0x000fe400078ec0ff */
[----:B------:R-:W-:Y:S01]  /*9760*/  LOP3.LUT R4, R11, R4, RZ, 0x3c, !PT ;  /* 0x000000040b047212 */ /* 0x000fe200078e3cff */
[----:B------:R-:W-:Y:S01]  /*9770*/  IMAD.X R11, RZ, RZ, R5, P4 ;  /* 0x000000ffff0b7224 */ /* 0x000fe200020e0605 */
[----:B------:R-:W-:-:S02]  /*9780*/  LOP3.LUT R24, R24, R61, RZ, 0x3c, !PT ;  /* 0x0000003d18187212 */ /* 0x000fc400078e3cff */
[----:B------:R-:W-:Y:S02]  /*9790*/  LOP3.LUT R28, R28, R65, RZ, 0x3c, !PT ;  /* 0x000000411c1c7212 */ /* 0x000fe400078e3cff */
[----:B------:R-:W-:Y:S02]  /*97a0*/  SHF.R.U64 R44, R44, 0x3, RZ ;  /* 0x000000032c2c7819 */ /* 0x000fe400000012ff */
[----:B------:R-:W-:Y:S02]  /*97b0*/  LOP3.LUT R48, R48, R49, RZ, 0x3c, !PT ;  /* 0x0000003130307212 */ /* 0x000fe400078e3cff */
[----:B------:R-:W-:Y:S02]  /*97c0*/  SHF.R.U64 R45, R45, 0x3, RZ ;  /* 0x000000032d2d7819 */ /* 0x000fe400000012ff */
[C---:B------:R-:W-:Y:S02]  /*97d0*/  IADD3 R65, P4, R96.reuse, 0x1000, RZ ;  /* 0x0000100060417810 */ /* 0x040fe40007f9e0ff */
[----:B------:R-:W-:-:S02]  /*97e0*/  IADD3 R61, P3, R96, 0x2000, RZ ;  /* 0x00002000603d7810 */ /* 0x000fc40007f7e0ff */
[C---:B------:R-:W-:Y:S02]  /*97f0*/  IADD3 R53, P2, R96.reuse, 0x3000, RZ ;  /* 0x0000300060357810 */ /* 0x040fe40007f5e0ff */
[----:B------:R-:W-:Y:S02]  /*9800*/  IADD3 R49, P6, R96, 0x5000, RZ ;  /* 0x0000500060317810 */ /* 0x000fe40007fde0ff */
[----:B------:R-:W-:Y:S02]  /*9810*/  LOP3.LUT R104, R44, R37, RZ, 0x3c, !PT ;  /* 0x000000252c687212 */ /* 0x000fe400078e3cff */
[----:B------:R-:W-:Y:S02]  /*9820*/  LOP3.LUT R100, R45, R32, RZ, 0x3c, !PT ;  /* 0x000000202d647212 */ /* 0x000fe400078e3cff */
[----:B------:R-:W-:Y:S02]  /*9830*/  LOP3.LUT R37, R8, 0x380, RZ, 0xc0, !PT ;  /* 0x0000038008257812 */ /* 0x000fe400078ec0ff */
[----:B------:R-:W-:-:S02]  /*9840*/  LOP3.LUT R64, R65, 0x380, RZ, 0xc0, !PT ;  /* 0x0000038041407812 */ /* 0x000fc400078ec0ff */
        /* <DEDUP_REMOVED lines=20> */
[----:B------:R-:W-:Y:S01]  /*9990*/  IMAD.X R53, RZ, RZ, R97, P2 ;  /* 0x000000ffff357224 */ /* 0x000fe200010e0661 */
[----:B------:R-:W-:-:S02]  /*99a0*/  LOP3.LUT R44, R44, R49, RZ, 0x3c, !PT ;  /* 0x000000312c2c7212 */ /* 0x000fc400078e3cff */
[----:B------:R-:W-:Y:S02]  /*99b0*/  MOV R73, R4 ;  /* 0x0000000400497202 */ /* 0x000fe40000000f00 */
[----:B------:R-:W-:Y:S02]  /*99c0*/  LOP3.LUT R40, R40, R69, RZ, 0x3c, !PT ;  /* 0x0000004528287212 */ /* 0x000fe400078e3cff */
[----:B------:R-:W-:Y:S02]  /*99d0*/  LOP3.LUT R122, R33, R6, RZ, 0x3c, !PT ;  /* 0x00000006217a7212 */ /* 0x000fe400078e3cff */
[----:B------:R-:W-:Y:S02]  /*99e0*/  LOP3.LUT R8, R45, R20, RZ, 0x3c, !PT ;  /* 0x000000142d087212 */ /* 0x000fe400078e3cff */
[----:B------:R-:W-:Y:S02]  /*99f0*/  F2FP.F16.F32.PACK_AB R4, R21, R195 ;  /* 0x000000c31504723e */ /* 0x000fe400000000ff */
[----:B------:R-:W-:-:S02]  /*9a00*/  IADD3.X R49, RZ, R97, RZ, P1, !PT ;  /* 0x00000061ff317210 */ /* 0x000fc40000ffe4ff */
[C---:B------:R-:W-:Y:S02]  /*9a10*/  IADD3 R45, P5, R96.reuse, 0x6000, RZ ;  /* 0x00006000602d7810 */ /* 0x040fe40007fbe0ff */
[C---:B------:R-:W-:Y:S02]  /*9a20*/  IADD3 R37, P4, R96.reuse, 0x7000, RZ ;  /* 0x0000700060257810 */ /* 0x040fe40007f9e0ff */
[C---:B------:R-:W-:Y:S02]  /*9a30*/  IADD3 R33, P3, R96.reuse, 0x8000, RZ ;  /* 0x0000800060217810 */ /* 0x040fe40007f7e0ff */
[C---:B------:R-:W-:Y:S02]  /*9a40*/  IADD3 R69, P2, R96.reuse, 0x9000, RZ ;  /* 0x0000900060457810 */ /* 0x040fe40007f5e0ff */
[----:B------:R-:W-:Y:S02]  /*9a50*/  IADD3 R21, P1, R96, 0xa000, RZ ;  /* 0x0000a00060157810 */ /* 0x000fe40007f3e0ff */
[----:B------:R-:W-:-:S02]  /*9a60*/  F2FP.F16.F32.PACK_AB R6, R7, R192 ;  /* 0x000000c00706723e */ /* 0x000fc400000000ff */
[----:B------:R-:W-:Y:S02]  /*9a70*/  F2FP.F16.F32.PACK_AB R5, R27, R26 ;  /* 0x0000001a1b05723e */ /* 0x000fe400000000ff */
[----:B------:R-:W-:Y:S02]  /*9a80*/  F2FP.F16.F32.PACK_AB R7, R31, R30 ;  /* 0x0000001e1f07723e */ /* 0x000fe400000000ff */
[----:B------:R-:W-:Y:S02]  /*9a90*/  LOP3.LUT R36, R45, 0x380, RZ, 0xc0, !PT ;  /* 0x000003802d247812 */ /* 0x000fe400078ec0ff */
[----:B------:R-:W-:Y:S01]  /*9aa0*/  LOP3.LUT R32, R37, 0x380, RZ, 0xc0, !PT ;  /* 0x0000038025207812 */ /* 0x000fe200078ec0ff */
[----:B------:R0:W-:Y:S01]  /*9ab0*/  STSM.16.M88.4 [R73], R4 ;  /* 0x0000000449007844 */ /* 0x0001e20000000200 */
[----:B------:R-:W-:Y:S02]  /*9ac0*/  LOP3.LUT R20, R33, 0x380, RZ, 0xc0, !PT ;  /* 0x0000038021147812 */ /* 0x000fe400078ec0ff */
[----:B------:R-:W-:-:S02]  /*9ad0*/  LOP3.LUT R68, R69, 0x380, RZ, 0xc0, !PT ;  /* 0x0000038045447812 */ /* 0x000fc400078ec0ff */
[----:B------:R-:W-:Y:S02]  /*9ae0*/  LOP3.LUT R72, R21, 0x380, RZ, 0xc0, !PT ;  /* 0x0000038015487812 */ /* 0x000fe400078ec0ff */
[----:B------:R-:W-:Y:S02]  /*9af0*/  SHF.R.U64 R36, R36, 0x3, RZ ;  /* 0x0000000324247819 */ /* 0x000fe400000012ff */
[----:B------:R-:W-:Y:S02]  /*9b00*/  SHF.R.U64 R32, R32, 0x3, RZ ;  /* 0x0000000320207819 */ /* 0x000fe400000012ff */
[----:B------:R-:W-:Y:S02]  /*9b10*/  SHF.R.U64 R20, R20, 0x3, RZ ;  /* 0x0000000314147819 */ /* 0x000fe400000012ff */
[----:B------:R-:W-:Y:S02]  /*9b20*/  SHF.R.U64 R68, R68, 0x3, RZ ;  /* 0x0000000344447819 */ /* 0x000fe400000012ff */
[----:B------:R-:W-:Y:S01]  /*9b30*/  SHF.R.U64 R72, R72, 0x3, RZ ;  /* 0x0000000348487819 */ /* 0x000fe200000012ff */
[----:B0-----:R-:W-:Y:S01]  /*9b40*/  IMAD.X R73, RZ, RZ, R97, P1 ;  /* 0x000000ffff497224 */ /* 0x001fe200008e0661 */
[----:B------:R-:W-:-:S02]  /*9b50*/  LOP3.LUT R5, R96, 0x380, RZ, 0xc0, !PT ;  /* 0x0000038060057812 */ /* 0x000fc400078ec0ff */
[----:B------:R-:W-:Y:S01]  /*9b60*/  LOP3.LUT R36, R36, R45, RZ, 0x3c, !PT ;  /* 0x0000002d24247212 */ /* 0x000fe200078e3cff */
[--C-:B------:R-:W-:Y:S01]  /*9b70*/  IMAD.X R45, RZ, RZ, R97.reuse, P6 ;  /* 0x000000ffff2d7224 */ /* 0x100fe200030e0661 */
        /* <DEDUP_REMOVED lines=14> */
[----:B------:R-:W-:Y:S02]  /*9c60*/  LOP3.LUT R96, R5, R96, RZ, 0x3c, !PT ;  /* 0x0000006005607212 */ /* 0x000fe400078e3cff */
[----:B------:R-:W-:-:S02]  /*9c70*/  MOV R26, R130 ;  /* 0x00000082001a7202 */ /* 0x000fc40000000f00 */
[----:B------:R-:W-:Y:S02]  /*9c80*/  F2FP.F16.F32.PACK_AB R4, R206, R208 ;  /* 0x000000d0ce04723e */ /* 0x000fe400000000ff */
[----:B------:R-:W-:Y:S02]  /*9c90*/  F2FP.F16.F32.PACK_AB R5, R35, R34 ;  /* 0x000000222305723e */ /* 0x000fe400000000ff */
[----:B------:R-:W-:Y:S02]  /*9ca0*/  F2FP.F16.F32.PACK_AB R6, R204, R207 ;  /* 0x000000cfcc06723e */ /* 0x000fe400000000ff */
[----:B------:R-:W-:Y:S02]  /*9cb0*/  F2FP.F16.F32.PACK_AB R7, R39, R38 ;  /* 0x000000262707723e */ /* 0x000fe400000000ff */
[----:B------:R-:W-:Y:S02]  /*9cc0*/  MOV R34, R8 ;  /* 0x0000000800227202 */ /* 0x000fe40000000f00 */
        /* <DEDUP_REMOVED lines=13> */
[----:B------:R-:W-:Y:S02]  /*9da0*/  MOV R195, R24 ;  /* 0x0000001800c37202 */ /* 0x000fe40000000f00 */
[----:B0-----:R-:W-:Y:S01]  /*9db0*/  F2FP.F16.F32.PACK_AB R4, R193, R197 ;  /* 0x000000c5c104723e */ /* 0x001fe200000000ff */
[----:B------:R-:W-:Y:S01]  /*9dc0*/  STSM.16.M88.4 [R192], R12 ;  /* 0x0000000cc0007844 */ /* 0x000fe20000000200 */
[----:B------:R-:W-:-:S02]  /*9dd0*/  F2FP.F16.F32.PACK_AB R5, R59, R58 ;  /* 0x0000003a3b05723e */ /* 0x000fc400000000ff */
[----:B------:R-:W-:Y:S02]  /*9de0*/  F2FP.F16.F32.PACK_AB R6, R183, R194 ;  /* 0x000000c2b706723e */ /* 0x000fe400000000ff */
[----:B------:R-:W-:Y:S02]  /*9df0*/  F2FP.F16.F32.PACK_AB R7, R63, R62 ;  /* 0x0000003e3f07723e */ /* 0x000fe400000000ff */
[----:B------:R-:W-:Y:S02]  /*9e00*/  MOV R213, R28 ;  /* 0x0000001c00d57202 */ /* 0x000fe40000000f00 */
[----:B------:R-:W-:Y:S01]  /*9e10*/  F2FP.F16.F32.PACK_AB R24, R181, R191 ;  /* 0x000000bfb518723e */ /* 0x000fe200000000ff */
[----:B------:R-:W-:Y:S01]  /*9e20*/  STSM.16.M88.4 [R195], R4 ;  /* 0x00000004c3007844 */ /* 0x000fe20000000200 */
        /* <DEDUP_REMOVED lines=9> */
[----:B------:R-:W-:Y:S02]  /*9ec0*/  MOV R130, R56 ;  /* 0x0000003800827202 */ /* 0x000fe40000000f00 */
[----:B------:R-:W-:Y:S01]  /*9ed0*/  F2FP.F16.F32.PACK_AB R41, R83, R82 ;  /* 0x000000525329723e */ /* 0x000fe200000000ff */
[----:B------:R0:W-:Y:S01]  /*9ee0*/  STSM.16.M88.4 [R40], R28 ;  /* 0x0000001c28007844 */ /* 0x0001e20000000200 */
[----:B------:R-:W-:Y:S02]  /*9ef0*/  F2FP.F16.F32.PACK_AB R42, R171, R174 ;  /* 0x000000aeab2a723e */ /* 0x000fe400000000ff */
[----:B------:R-:W-:Y:S02]  /*9f00*/  F2FP.F16.F32.PACK_AB R43, R87, R86 ;  /* 0x00000056572b723e */ /* 0x000fe400000000ff */
[----:B------:R-:W-:Y:S02]  /*9f10*/  MOV R100, R100 ;  /* 0x0000006400647202 */ /* 0x000fe40000000f00 */
[----:B------:R-:W-:-:S02]  /*9f20*/  F2FP.F16.F32.PACK_AB R56, R169, R172 ;  /* 0x000000aca938723e */ /* 0x000fc400000000ff */
[----:B------:R-:W-:Y:S02]  /*9f30*/  F2FP.F16.F32.PACK_AB R57, R91, R90 ;  /* 0x0000005a5b39723e */ /* 0x000fe400000000ff */
[----:B------:R-:W-:Y:S02]  /*9f40*/  F2FP.F16.F32.PACK_AB R58, R167, R170 ;  /* 0x000000aaa73a723e */ /* 0x000fe400000000ff */
[----:B------:R-:W-:Y:S02]  /*9f50*/  F2FP.F16.F32.PACK_AB R59, R95, R94 ;  /* 0x0000005e5f3b723e */ /* 0x000fe400000000ff */
[----:B------:R-:W-:Y:S02]  /*9f60*/  MOV R104, R104 ;  /* 0x0000006800687202 */ /* 0x000fe40000000f00 */
[----:B0-----:R-:W-:Y:S02]  /*9f70*/  F2FP.F16.F32.PACK_AB R40, R173, R176 ;  /* 0x000000b0ad28723e */ /* 0x001fe400000000ff */
[----:B------:R-:W-:-:S02]  /*9f80*/  F2FP.F16.F32.PACK_AB R4, R165, R168 ;  /* 0x000000a8a504723e */ /* 0x000fc400000000ff */
[----:B------:R-:W-:Y:S01]  /*9f90*/  F2FP.F16.F32.PACK_AB R5, R99, R98 ;  /* 0x000000626305723e */ /* 0x000fe200000000ff */
        /* <DEDUP_REMOVED lines=8> */
[----:B------:R-:W-:Y:S02]  /*a020*/  F2FP.F16.F32.PACK_AB R10, R152, R162 ;  /* 0x000000a2980a723e */ /* 0x000fe400000000ff */
[----:B------:R-:W-:Y:S02]  /*a030*/  F2FP.F16.F32.PACK_AB R11, R111, R110 ;  /* 0x0000006e6f0b723e */ /* 0x000fe400000000ff */
[----:B------:R-:W-:Y:S02]  /*a040*/  MOV R118, R118 ;  /* 0x0000007600767202 */ /* 0x000fe40000000f00 */
[----:B------:R-:W-:Y:S01]  /*a050*/  MOV R101, R122 ;  /* 0x0000007a00657202 */ /* 0x000fe20000000f00 */
[----:B------:R1:W-:Y:S01]  /*a060*/  STSM.16.M88.4 [R108], R8 ;  /* 0x000000086c007844 */ /* 0x0003e20000000200 */
[----:B------:R-:W-:Y:S02]  /*a070*/  F2FP.F16.F32.PACK_AB R12, R113, R155 ;  /* 0x0000009b710c723e */ /* 0x000fe400000000ff */
[----:B------:R-:W-:-:S02]  /*a080*/  F2FP.F16.F32.PACK_AB R13, R115, R114 ;  /* 0x00000072730d723e */ /* 0x000fc400000000ff */
[----:B------:R-:W-:Y:S02]  /*a090*/  F2FP.F16.F32.PACK_AB R14, R117, R116 ;  /* 0x00000074750e723e */ /* 0x000fe400000000ff */
[----:B------:R-:W-:Y:S02]  /*a0a0*/  F2FP.F16.F32.PACK_AB R15, R153, R112 ;  /* 0x00000070990f723e */ /* 0x000fe400000000ff */
[----:B------:R-:W-:Y:S02]  /*a0b0*/  F2FP.F16.F32.PACK_AB R122, R125, R124 ;  /* 0x0000007c7d7a723e */ /* 0x000fe400000000ff */
[----:B------:R-:W-:Y:S01]  /*a0c0*/  F2FP.F16.F32.PACK_AB R123, R158, R157 ;  /* 0x0000009d9e7b723e */ /* 0x000fe200000000ff */
[----:B------:R1:W-:Y:S01]  /*a0d0*/  STSM.16.M88.4 [R118], R12 ;  /* 0x0000000c76007844 */ /* 0x0003e20000000200 */
[----:B------:R-:W-:Y:S02]  /*a0e0*/  MOV R126, R126 ;  /* 0x0000007e007e7202 */ /* 0x000fe40000000f00 */
[----:B0-----:R-:W-:Y:S01]  /*a0f0*/  F2FP.F16.F32.PACK_AB R130, R133, R132 ;  /* 0x000000848582723e */ /* 0x001fe200000000ff */
[----:B------:R1:W-:Y:S01]  /*a100*/  STSM.16.M88.4 [R101], R120 ;  /* 0x0000007865007844 */ /* 0x0003e20000000200 */
[----:B------:R-:W-:-:S02]  /*a110*/  F2FP.F16.F32.PACK_AB R131, R135, R134 ;  /* 0x000000868783723e */ /* 0x000fc400000000ff */
[----:B------:R-:W-:Y:S02]  /*a120*/  LOP3.LUT R76, R77, 0x380, RZ, 0xc0, !PT ;  /* 0x000003804d4c7812 */ /* 0x000fe400078ec0ff */
[----:B------:R-:W-:Y:S01]  /*a130*/  LOP3.LUT R80, R81, 0x380, RZ, 0xc0, !PT ;  /* 0x0000038051507812 */ /* 0x000fe200078ec0ff */
[----:B------:R1:W-:Y:S01]  /*a140*/  STSM.16.M88.4 [R126], R128 ;  /* 0x000000807e007844 */ /* 0x0003e20000000200 */
[----:B------:R-:W-:Y:S02]  /*a150*/  LOP3.LUT R84, R85, 0x380, RZ, 0xc0, !PT ;  /* 0x0000038055547812 */ /* 0x000fe400078ec0ff */
[----:B------:R-:W-:Y:S01]  /*a160*/  LOP3.LUT R88, R89, 0x380, RZ, 0xc0, !PT ;  /* 0x0000038059587812 */ /* 0x000fe200078ec0ff */
[----:B------:R1:W-:Y:S01]  /*a170*/  STSM.16.M88.4 [R34], R136 ;  /* 0x0000008822007844 */ /* 0x0003e20000000200 */
[----:B------:R-:W-:Y:S02]  /*a180*/  LOP3.LUT R92, R93, 0x380, RZ, 0xc0, !PT ;  /* 0x000003805d5c7812 */ /* 0x000fe400078ec0ff */
[----:B------:R-:W-:Y:S01]  /*a190*/  SHF.R.U64 R76, R76, 0x3, RZ ;  /* 0x000000034c4c7819 */ /* 0x000fe200000012ff */
[----:B------:R1:W-:Y:S01]  /*a1a0*/  STSM.16.M88.4 [R35], R144 ;  /* 0x0000009023007844 */ /* 0x0003e20000000200 */
        /* <DEDUP_REMOVED lines=36> */
[C---:B------:R-:W-:Y:S02]  /*a3f0*/  IADD3 R7, -R4.reuse, RZ, RZ ;  /* 0x000000ff04077210 */ /* 0x040fe40007ffe1ff */
[----:B------:R-:W-:Y:S02]  /*a400*/  SHF.R.S32.HI R5, RZ, 0x1f, R4 ;  /* 0x0000001fff057819 */ /* 0x000fe40000011404 */
[----:B------:R-:W-:Y:S01]  /*a410*/  IADD3 R4, P0, R4, UR6, RZ ;  /* 0x0000000604047c10 */ /* 0x000fe2000ff1e0ff */
[C---:B------:R-:W-:Y:S02]  /*a420*/  IMAD R7, R8.reuse, R7, R10 ;  /* 0x0000000708077224 */ /* 0x040fe400078e020a */
[----:B------:R-:W-:Y:S02]  /*a430*/  IMAD.U32 R10, RZ, RZ, UR8 ;  /* 0x00000008ff0a7e24 */ /* 0x000fe4000f8e00ff */
[----:B------:R-:W-:Y:S01]  /*a440*/  IMAD R8, R8, UR5, RZ ;  /* 0x0000000508087c24 */ /* 0x000fe2000f8e02ff */
[----:B------:R-:W-:-:S02]  /*a450*/  SHF.R.S32.HI R6, RZ, 0x1f, R7 ;  /* 0x0000001fff067819 */ /* 0x000fc40000011407 */
        /* <DEDUP_REMOVED lines=19> */
.L_x_3902:
[----:B------:R-:W1:Y:S01]  /*a590*/  LDC R15, c[0x0][0xbe8] ;  /* 0x0002fa00ff0f7b82 */ /* 0x000e620000000800 */
[----:B------:R-:W-:Y:S01]  /*a5a0*/  ULDC UR10, c[0x0][0xac8] ;  /* 0x0002b200000a7ab9 */ /* 0x000fe20000000800 */
[----:B------:R-:W-:Y:S01]  /*a5b0*/  ULDC.64 UR8, c[0x0][0xae8] ;  /* 0x0002ba0000087ab9 */ /* 0x000fe20000000a00 */
[----:B------:R-:W-:Y:S01]  /*a5c0*/  ISETP.GE.AND P0, PT, R190, UR10, PT ;  /* 0x0000000abe007c0c */ /* 0x000fe2000bf06270 */
[----:B------:R-:W5:Y:S01]  /*a5d0*/  LD.E.128 R96, desc[UR50][R96.64] ;  /* 0x0000003260607980 */ /* 0x000f62000c101d00 */
[----:B------:R-:W-:Y:S02]  /*a5e0*/  ISETP.GE.AND P1, PT, R17, UR10, PT ;  /* 0x0000000a11007c0c */ /* 0x000fe4000bf26270 */
[----:B0-----:R-:W-:Y:S01]  /*a5f0*/  SEL R3, RZ, 0xffffffff, P0 ;  /* 0xffffffffff037807 */ /* 0x001fe20000000000 */
[----:B------:R-:W5:Y:S01]  /*a600*/  LD.E.128 R64, desc[UR50][R64.64] ;  /* 0x0000003240407980 */ /* 0x000f62000c101d00 */
        /* <DEDUP_REMOVED lines=12> */
[----:B------:R-:W0:Y:S01]  /*a6d0*/  @P2 LDC R9, c[0x0][0xbec] ;  /* 0x0002fb00ff092b82 */ /* 0x000e220000000800 */
[----:B------:R-:W-:Y:S01]  /*a6e0*/  SHF.L.U32 R3, R3, 0x2, RZ ;  /* 0x0000000203037819 */ /* 0x000fe200000006ff */
[----:B------:R1:W5:Y:S01]  /*a6f0*/  LD.E.128 R4, desc[UR50][R20.64] ;  /* 0x0000003214047980 */ /* 0x000362000c101d00 */
[----:B------:R-:W-:-:S03]  /*a700*/  ISETP.GE.AND P0, PT, R188, UR10, PT ;  /* 0x0000000abc007c0c */ /* 0x000fc6000bf06270 */
[----:B------:R-:W5:Y:S02]  /*a710*/  LD.E.128 R68, desc[UR50][R68.64] ;  /* 0x0000003244447980 */ /* 0x000f64000c101d00 */
        /* <DEDUP_REMOVED lines=10> */
[----:B------:R-:W-:Y:S01]  /*a7c0*/  UIMAD.WIDE.U32 UR6, UR45, UR8, URZ ;  /* 0x000000082d0672a5 */ /* 0x000fe2000f8e003f */
[----:B------:R-:W-:Y:S01]  /*a7d0*/  IMAD.SHL.U32 R8, R8, 0x8, RZ ;  /* 0x0000000808087824 */ /* 0x000fe200078e00ff */
[----:B------:R-:W-:Y:S01]  /*a7e0*/  UIMAD UR5, UR45, UR9, UR5 ;  /* 0x000000092d0572a4 */ /* 0x000fe2000f8e0205 */
[----:B------:R-:W5:Y:S01]  /*a7f0*/  LD.E.128 R80, desc[UR50][R80.64] ;  /* 0x0000003250507980 */ /* 0x000f62000c101d00 */
[----:B------:R-:W-:Y:S01]  /*a800*/  IMAD.SHL.U32 R13, R0, 0x10, RZ ;  /* 0x00000010000d7824 */ /* 0x000fe200078e00ff */
[----:B------:R-:W-:Y:S01]  /*a810*/  ULDC.64 UR8, c[0x0][0xaf0] ;  /* 0x0002bc0000087ab9 */ /* 0x000fe20000000a00 */
[----:B0-----:R-:W-:Y:S01]  /*a820*/  @P2 IMAD.HI.U32 R0, R14, R9, RZ ;  /* 0x000000090e002227 */ /* 0x001fe200078e00ff */
        /* <DEDUP_REMOVED lines=14> */
[----:B------:R-:W-:Y:S01]  /*a910*/  MOV R9, UR7 ;  /* 0x0000000700097c02 */ /* 0x000fe20008000f00 */
[----:B------:R-:W-:Y:S01]  /*a920*/  IMAD.MOV R13, RZ, RZ, -R3 ;  /* 0x000000ffff0d7224 */ /* 0x000fe200078e0a03 */
[----:B------:R-:W-:Y:S01]  /*a930*/  ULDC.64 UR6, c[0x0][0xae0] ;  /* 0x0002b80000067ab9 */ /* 0x000fe20000000a00 */
        /* <DEDUP_REMOVED lines=11> */
[----:B0-----:R-:W0:Y:S01]  /*a9f0*/  FENCE.VIEW.ASYNC.S ;  /* 0x00000000000073c6 */ /* 0x001e220000000000 */
[----:B-1----:R-:W-:Y:S01]  /*aa00*/  IMAD.SHL.U32 R21, R0, 0x20, RZ ;  /* 0x0000002000157824 */ /* 0x002fe200078e00ff */
        /* <DEDUP_REMOVED lines=23> */
[----:B0-----:R-:W-:Y:S01]  /*ab80*/  SYNCS.ARRIVE.TRANS64.RED.A1T0 RZ, [UR5], RZ ;  /* 0x000000ffffff79a7 */ /* 0x001fe20008100405 */
        /* <DEDUP_REMOVED lines=36> */
.L_x_3904:
[----:B------:R-:W-:Y:S05]  /*add0*/  BSYNC B1 ;  /* 0x0000000000017941 */ /* 0x000fea0003800000 */
.L_x_3903:
[----:B---3-5:R-:W-:Y:S01]  /*ade0*/  IADD3 R4, R28, 0x20, RZ ;  /* 0x000000201c047810 */ /* 0x028fe20007ffe0ff */
[----:B------:R4:W3:Y:S03]  /*adf0*/  SHFL.IDX PT, R7, R27, 0x1, 0x181f ;  /* 0x00381f001b077f89 */ /* 0x0008e600000e0000 */
        /* <DEDUP_REMOVED lines=19> */
[-C--:B------:R-:W-:Y:S02]  /*af30*/  @!P2 LEA.HI.X R13, R188, R7.reuse, R221, 0x1, P5 ;  /* 0x00000007bc0da211 */ /* 0x080fe400028f0cdd */
[-C--:B------:R-:W-:Y:S02]  /*af40*/  @!P0 LEA R14, P3, R186, R6.reuse, 0x1 ;  /* 0x00000006ba0e8211 */ /* 0x080fe400078608ff */
[CC--:B0-----:R-:W-:Y:S01]  /*af50*/  @!P1 LEA R4, P6, R187.reuse, R6.reuse, 0x1 ;  /* 0x00000006bb049211 */ /* 0x0c1fe200078c08ff */
        /* <DEDUP_REMOVED lines=14> */
.L_x_3901:
[----:B------:R-:W0:Y:S01]  /*b040*/  LDC R10, c[0x0][0xbe8] ;  /* 0x0002fa00ff0a7b82 */ /* 0x000e220000000800 */
[----:B------:R-:W-:Y:S01]  /*b050*/  ISETP.GE.AND P2, PT, R216, 0x40, PT ;  /* 0x00000040d800780c */ /* 0x000fe20003f46270 */
[----:B------:R-:W-:Y:S01]  /*b060*/  ULDC UR12, c[0x0][0xac8] ;  /* 0x0002b200000c7ab9 */ /* 0x000fe20000000800 */
[----:B------:R-:W-:Y:S01]  /*b070*/  IMAD R0, R209, 0x20, R210 ;  /* 0x00000020d1007824 */ /* 0x000fe200078e02d2 */
[----:B------:R-:W-:Y:S01]  /*b080*/  ISETP.GE.AND P4, PT, R17, UR12, PT ;  /* 0x0000000c11007c0c */ /* 0x000fe2000bf86270 */
[----:B------:R-:W-:Y:S01]  /*b090*/  USHF.R.S32.HI UR8, URZ, 0x1f, UR45 ;  /* 0x0000001f3f087899 */ /* 0x000fe2000801142d */
[----:B------:R-:W-:Y:S01]  /*b0a0*/  ISETP.GE.AND P3, PT, R190, UR12, PT ;  /* 0x0000000cbe007c0c */ /* 0x000fe2000bf66270 */
[----:B------:R-:W-:Y:S01]  /*b0b0*/  USHF.R.S32.HI UR9, URZ, 0x1f, UR43 ;  /* 0x0000001f3f097899 */ /* 0x000fe2000801142b */
[----:B------:R-:W-:Y:S01]  /*b0c0*/  BSSY B1, `(.L_x_3906) ;  /* 0x0000031000017945 */ /* 0x000fe20003800000 */
[----:B------:R-:W-:Y:S01]  /*b0d0*/  ISETP.GE.AND P1, PT, R189, UR12, PT ;  /* 0x0000000cbd007c0c */ /* 0x000fe2000bf26270 */
[----:B------:R-:W-:Y:S01]  /*b0e0*/  VIADD R8, R0, UR44 ;  /* 0x0000002c00087c36 */ /* 0x000fe20008000000 */
[----:B------:R-:W-:-:S02]  /*b0f0*/  SEL R12, RZ, 0x1, P4 ;  /* 0x00000001ff0c7807 */ /* 0x000fc40002000000 */
[----:B------:R-:W-:Y:S02]  /*b100*/  SEL R13, RZ, 0xffffffff, P3 ;  /* 0xffffffffff0d7807 */ /* 0x000fe40001800000 */
[----:B0-----:R-:W-:-:S13]  /*b110*/  ISETP.NE.AND P0, PT, R10, 0x1, PT ;  /* 0x000000010a00780c */ /* 0x001fda0003f05270 */
[----:B------:R-:W0:Y:S08]  /*b120*/  @P0 LDC R9, c[0x0][0xbec] ;  /* 0x0002fb00ff090b82 */ /* 0x000e300000000800 */
[----:B------:R-:W1:Y:S01]  /*b130*/  @P0 LDC R11, c[0x0][0xbf0] ;  /* 0x0002fc00ff0b0b82 */ /* 0x000e620000000800 */
[----:B------:R-:W-:Y:S05]  /*b140*/  @P2 BRA `(.L_x_3907) ;  /* 0x0000000000a02947 */ /* 0x000fea0003800000 */
[----:B------:R-:W2:Y:S01]  /*b150*/  S2R R6, SR_TID.X ;  /* 0x0000000000067919 */ /* 0x000ea20000002100 */
[----:B------:R-:W3:Y:S01]  /*b160*/  LDC R5, c[0x0][0xbe8] ;  /* 0x0002fa00ff057b82 */ /* 0x000ee20000000800 */
[----:B------:R-:W-:Y:S01]  /*b170*/  IMAD.U32 R7, RZ, RZ, UR44 ;  /* 0x0000002cff077e24 */ /* 0x000fe2000f8e00ff */
[----:B------:R-:W-:Y:S02]  /*b180*/  ULDC UR5, c[0x0][0xa88] ;  /* 0x0002a20000057ab9 */ /* 0x000fe40000000800 */
[----:B---3--:R-:W-:Y:S02]  /*b190*/  IMAD R3, R5, UR5, RZ ;  /* 0x0000000505037c24 */ /* 0x008fe4000f8e02ff */
[----:B--2---:R-:W-:-:S04]  /*b1a0*/  IADD3 R6, R7, -0x80, R6 ;  /* 0xffffff8007067810 */ /* 0x004fc80007ffe006 */
[----:B------:R-:W-:-:S13]  /*b1b0*/  ISETP.GE.AND P2, PT, R6, R3, PT ;  /* 0x000000030600720c */ /* 0x000fda0003f46270 */
[----:B------:R-:W-:Y:S05]  /*b1c0*/  @P2 BRA `(.L_x_3907) ;  /* 0x0000000000802947 */ /* 0x000fea0003800000 */
[----:B------:R-:W-:Y:S01]  /*b1d0*/  ISETP.NE.AND P2, PT, R5, 0x1, PT ;  /* 0x000000010500780c */ /* 0x000fe20003f45270 */
[----:B------:R-:W-:Y:S01]  /*b1e0*/  ULDC.64 UR10, c[0x0][0xb90] ;  /* 0x0002e400000a7ab9 */ /* 0x000fe20000000a00 */
[----:B------:R-:W-:Y:S01]  /*b1f0*/  IMAD.MOV.U32 R4, RZ, RZ, R6 ;  /* 0x000000ffff047224 */ /* 0x000fe200078e0006 */
        /* <DEDUP_REMOVED lines=24> */
[----:B------:R-:W-:-:S04]  /*b380*/  LEA R6, P2, R4, UR6, 0x2 ;  /* 0x0000000604067c11 */ /* 0x000fc8000f8410ff */
[----:B------:R-:W-:-:S04]  /*b390*/  IADD3 R3, R5, R7, RZ ;  /* 0x0000000705037210 */ /* 0x000fc80007ffe0ff */
[----:B------:R-:W-:Y:S01]  /*b3a0*/  LEA.HI.X R7, R4, UR7, R3, 0x2, P2 ;  /* 0x0000000704077c11 */ /* 0x000fe200090f1403 */
[----:B------:R-:W-:-:S05]  /*b3b0*/  IMAD.MOV.U32 R3, RZ, RZ, -0x800000 ;  /* 0xff800000ff037424 */ /* 0x000fca00078e00ff */
[----:B------:R2:W-:Y:S02]  /*b3c0*/  STG.E desc[UR50][R6.64], R3 ;  /* 0x0000000306007986 */ /* 0x0005e4000c101932 */
.L_x_3907:
[----:B------:R-:W-:Y:S05]  /*b3d0*/  BSYNC B1 ;  /* 0x0000000000017941 */ /* 0x000fea0003800000 */
.L_x_3906:
[----:B------:R-:W-:Y:S01]  /*b3e0*/  SEL R0, RZ, 0xffffffff, P1 ;  /* 0xffffffffff007807 */ /* 0x000fe20000800000 */
[----:B------:R-:W-:Y:S01]  /*b3f0*/  ULDC.64 UR10, c[0x0][0xae8] ;  /* 0x0002ba00000a7ab9 */ /* 0x000fe20000000a00 */
[----:B------:R-:W-:Y:S01]  /*b400*/  IMAD.SHL.U32 R13, R13, 0x2, RZ ;  /* 0x000000020d0d7824 */ /* 0x000fe200078e00ff */
[----:B------:R-:W-:Y:S01]  /*b410*/  UIMAD UR5, UR8, UR10, URZ ;  /* 0x0000000a080572a4 */ /* 0x000fe2000f8e023f */
[----:B------:R-:W-:Y:S01]  /*b420*/  ISETP.GE.AND P1, PT, R188, UR12, PT ;  /* 0x0000000cbc007c0c */ /* 0x000fe2000bf26270 */
[----:B------:R-:W-:Y:S01]  /*b430*/  IMAD.SHL.U32 R5, R0, 0x4, RZ ;  /* 0x0000000400057824 */ /* 0x000fe200078e00ff */
[----:B------:R-:W-:Y:S01]  /*b440*/  UIMAD.WIDE.U32 UR6, UR45, UR10, URZ ;  /* 0x0000000a2d0672a5 */ /* 0x000fe2000f8e003f */
[----:B0-----:R-:W-:Y:S01]  /*b450*/  @P0 IMAD.HI.U32 R0, R8, R9, RZ ;  /* 0x0000000908000227 */ /* 0x001fe200078e00ff */
[----:B------:R-:W-:Y:S01]  /*b460*/  UIMAD UR5, UR45, UR11, UR5 ;  /* 0x0000000b2d0572a4 */ /* 0x000fe2000f8e0205 */
[----:B------:R-:W-:Y:S01]  /*b470*/  LOP3.LUT R12, R13, 0x2, R12, 0xe2, !PT ;  /* 0x000000020d0c7812 */ /* 0x000fe200078ee20c */
[----:B------:R-:W-:Y:S01]  /*b480*/  BSSY B1, `(.L_x_3908) ;  /* 0x0000055000017945 */ /* 0x000fe20003800000 */
[----:B--2---:R-:W-:Y:S01]  /*b490*/  IMAD.MOV.U32 R3, RZ, RZ, R8 ;  /* 0x000000ffff037224 */ /* 0x004fe200078e0008 */
[----:B-1----:R-:W-:Y:S01]  /*b4a0*/  @P0 SHF.R.U32.HI R3, RZ, R11, R0 ;  /* 0x0000000bff030219 */ /* 0x002fe20000011600 */
[----:B------:R-:W-:Y:S01]  /*b4b0*/  ULDC.64 UR10, c[0x0][0xaf0] ;  /* 0x0002bc00000a7ab9 */ /* 0x000fe20000000a00 */
[----:B------:R-:W-:Y:S01]  /*b4c0*/  SEL R0, RZ, 0xffffffff, P1 ;  /* 0xffffffffff007807 */ /* 0x000fe20000800000 */
[----:B------:R-:W-:Y:S01]  /*b4d0*/  UIADD3 UR7, UR7, UR5, URZ ;  /* 0x0000000507077290 */ /* 0x000fe2000fffe03f */
[----:B------:R-:W-:Y:S01]  /*b4e0*/  LOP3.LUT R12, R5, 0x4, R12, 0xe2, !PT ;  /* 0x00000004050c7812 */ /* 0x000fe200078ee20c */
[----:B------:R-:W-:Y:S01]  /*b4f0*/  UIMAD UR5, UR9, UR10, URZ ;  /* 0x0000000a090572a4 */ /* 0x000fe2000f8e023f */
[----:B------:R-:W-:Y:S01]  /*b500*/  ISETP.GE.AND P1, PT, R187, UR12, PT ;  /* 0x0000000cbb007c0c */ /* 0x000fe2000bf26270 */
[----:B------:R-:W-:Y:S01]  /*b510*/  UIMAD.WIDE.U32 UR6, UR43, UR10, UR6 ;  /* 0x0000000a2b0672a5 */ /* 0x000fe2000f8e0006 */
[----:B------:R-:W-:Y:S01]  /*b520*/  IMAD.SHL.U32 R5, R0, 0x8, RZ ;  /* 0x0000000800057824 */ /* 0x000fe200078e00ff */
[----:B------:R-:W-:Y:S01]  /*b530*/  UIMAD UR5, UR43, UR11, UR5 ;  /* 0x0000000b2b0572a4 */ /* 0x000fe2000f8e0205 */
[--C-:B------:R-:W-:Y:S01]  /*b540*/  SHF.R.S32.HI R0, RZ, 0x1f, R3.reuse ;  /* 0x0000001fff007819 */ /* 0x100fe20000011403 */
[----:B------:R-:W-:Y:S01]  /*b550*/  IMAD.MOV R7, RZ, RZ, -R3 ;  /* 0x000000ffff077224 */ /* 0x000fe200078e0a03 */
[----:B------:R-:W-:Y:S01]  /*b560*/  ISETP.GE.AND P0, PT, R186, UR12, PT ;  /* 0x0000000cba007c0c */ /* 0x000fe2000bf06270 */
[----:B------:R-:W-:Y:S01]  /*b570*/  UIADD3 UR5, UR7, UR5, URZ ;  /* 0x0000000507057290 */ /* 0x000fe2000fffe03f */
[----:B------:R-:W-:Y:S01]  /*b580*/  LOP3.LUT R12, R5, 0x8, R12, 0xe2, !PT ;  /* 0x00000008050c7812 */ /* 0x000fe200078ee20c */
[----:B------:R-:W-:Y:S01]  /*b590*/  IMAD.U32 R5, RZ, RZ, UR7 ;  /* 0x00000007ff057e24 */ /* 0x000fe2000f8e00ff */
[----:B------:R-:W-:Y:S01]  /*b5a0*/  MOV R4, UR6 ;  /* 0x0000000600047c02 */ /* 0x000fe20008000f00 */
[----:B------:R-:W-:Y:S01]  /*b5b0*/  ULDC.64 UR6, c[0x0][0xae0] ;  /* 0x0002b80000067ab9 */ /* 0x000fe20000000a00 */
[----:B------:R-:W-:Y:S01]  /*b5c0*/  SEL R6, RZ, 0xffffffff, P1 ;  /* 0xffffffffff067807 */ /* 0x000fe20000800000 */
[----:B------:R-:W-:Y:S01]  /*b5d0*/  IMAD R7, R10, R7, R8 ;  /* 0x000000070a077224 */ /* 0x000fe200078e0208 */
[----:B------:R-:W-:Y:S01]  /*b5e0*/  SEL R8, RZ, 0xffffffff, P0 ;  /* 0xffffffffff087807 */ /* 0x000fe20000000000 */
[----:B------:R-:W-:Y:S01]  /*b5f0*/  IMAD R0, R0, UR6, RZ ;  /* 0x0000000600007c24 */ /* 0x000fe2000f8e02ff */
[----:B------:R-:W-:Y:S01]  /*b600*/  ISETP.GE.AND P0, PT, R214, UR12, PT ;  /* 0x0000000cd6007c0c */ /* 0x000fe2000bf06270 */
[----:B------:R-:W-:Y:S01]  /*b610*/  IMAD.U32 R5, RZ, RZ, UR5 ;  /* 0x00000005ff057e24 */ /* 0x000fe2000f8e00ff */
[----:B------:R-:W-:Y:S01]  /*b620*/  ULDC UR5, c[0x0][0xa88] ;  /* 0x0002a20000057ab9 */ /* 0x000fe20000000800 */
[----:B------:R-:W-:Y:S01]  /*b630*/  IMAD.SHL.U32 R11, R6, 0x10, RZ ;  /* 0x00000010060b7824 */ /* 0x000fe200078e00ff */
[----:B------:R-:W-:Y:S01]  /*b640*/  ISETP.GE.AND P2, PT, R212, UR12, PT ;  /* 0x0000000cd4007c0c */ /* 0x000fe2000bf46270 */
[C---:B------:R-:W-:Y:S01]  /*b650*/  IMAD R9, R3.reuse, UR7, R0 ;  /* 0x0000000703097c24 */ /* 0x040fe2000f8e0200 */
[----:B------:R-:W-:Y:S01]  /*b660*/  SHF.R.S32.HI R0, RZ, 0x1f, R7 ;  /* 0x0000001fff007819 */ /* 0x000fe20000011407 */
[----:B------:R-:W-:Y:S01]  /*b670*/  IMAD.WIDE.U32 R4, R3, UR6, R4 ;  /* 0x0000000603047c25 */ /* 0x000fe2000f8e0004 */
[----:B------:R-:W-:Y:S01]  /*b680*/  ULDC.64 UR6, c[0x0][0xad8] ;  /* 0x0002b60000067ab9 */ /* 0x000fe20000000a00 */
[----:B------:R-:W-:-:S02]  /*b690*/  LOP3.LUT R12, R11, 0x10, R12, 0xe2, !PT ;  /* 0x000000100b0c7812 */ /* 0x000fc400078ee20c */
[----:B------:R-:W-:Y:S02]  /*b6a0*/  IMAD.SHL.U32 R3, R8, 0x20, RZ ;  /* 0x0000002008037824 */ /* 0x000fe400078e00ff */
[----:B------:R-:W-:Y:S02]  /*b6b0*/  IMAD R0, R0, UR6, RZ ;  /* 0x0000000600007c24 */ /* 0x000fe4000f8e02ff */
[----:B------:R-:W-:Y:S01]  /*b6c0*/  IMAD.IADD R5, R5, 0x1, R9 ;  /* 0x0000000105057824 */ /* 0x000fe200078e0209 */
[----:B------:R-:W-:Y:S01]  /*b6d0*/  LOP3.LUT R12, R3, 0x20, R12, 0xe2, !PT ;  /* 0x00000020030c7812 */ /* 0x000fe200078ee20c */
[----:B------:R-:W-:Y:S02]  /*b6e0*/  VIADD R26, R210, UR44 ;  /* 0x0000002cd21a7c36 */ /* 0x000fe40008000000 */
[----:B------:R-:W-:Y:S02]  /*b6f0*/  IMAD R25, R10, UR5, RZ ;  /* 0x000000050a197c24 */ /* 0x000fe4000f8e02ff */
[C---:B------:R-:W-:Y:S01]  /*b700*/  IMAD R3, R7.reuse, UR7, R0 ;  /* 0x0000000707037c24 */ /* 0x040fe2000f8e0200 */
[----:B------:R-:W-:Y:S01]  /*b710*/  SEL R0, RZ, 0x80, P2 ;  /* 0x00000080ff007807 */ /* 0x000fe20001000000 */
[----:B------:R-:W-:Y:S01]  /*b720*/  IMAD.WIDE.U32 R4, R7, UR6, R4 ;  /* 0x0000000607047c25 */ /* 0x000fe2000f8e0004 */
[----:B------:R-:W-:Y:S01]  /*b730*/  SEL R7, RZ, 0x40, P0 ;  /* 0x00000040ff077807 */ /* 0x000fe20000000000 */
[----:B------:R-:W-:Y:S01]  /*b740*/  ULDC.64 UR6, c[0x0][0xa80] ;  /* 0x0002a00000067ab9 */ /* 0x000fe20000000a00 */
[----:B------:R-:W-:-:S02]  /*b750*/  ISETP.GE.AND P0, PT, R26, R25, PT ;  /* 0x000000191a00720c */ /* 0x000fc40003f06270 */
[----:B------:R-:W-:Y:S02]  /*b760*/  IADD3 R3, R5, R3, RZ ;  /* 0x0000000305037210 */ /* 0x000fe40007ffe0ff */
[----:B------:R-:W-:Y:S02]  /*b770*/  LEA R20, P1, R4, UR6, 0x1 ;  /* 0x0000000604147c11 */ /* 0x000fe4000f8208ff */
[----:B------:R-:W-:Y:S02]  /*b780*/  LOP3.LUT R21, R12, R7, RZ, 0xfc, !PT ;  /* 0x000000070c157212 */ /* 0x000fe400078efcff */
[----:B------:R-:W-:Y:S01]  /*b790*/  LEA.HI.X R3, R4, UR7, R3, 0x1, P1 ;  /* 0x0000000704037c11 */ /* 0x000fe200088f0c03 */
[----:B------:R0:W1:Y:S01]  /*b7a0*/  SHFL.IDX PT, R6, R20, RZ, 0x181f ;  /* 0x00181fff14067589 */ /* 0x00006200000e0000 */
[----:B------:R-:W-:-:S03]  /*b7b0*/  LOP3.LUT R24, R21, R0, RZ, 0xfc, !PT ;  /* 0x0000000015187212 */ /* 0x000fc600078efcff */
        /* <DEDUP_REMOVED lines=33> */
.L_x_3909:
[----:B------:R-:W-:Y:S05]  /*b9d0*/  BSYNC B1 ;  /* 0x0000000000017941 */ /* 0x000fea0003800000 */
.L_x_3908:
        /* <DEDUP_REMOVED lines=36> */
.L_x_3905:
[----:B------:R-:W-:Y:S05]  /*bc20*/  BSYNC B0 ;  /* 0x0000000000007941 */ /* 0x000fea0003800000 */
.L_x_3900:
[----:B------:R-:W-:Y:S02]  /*bc30*/  ULDC UR5, c[0x0][0xc38] ;  /* 0x00030e0000057ab9 */ /* 0x000fe40000000800 */
[----:B------:R-:W-:-:S06]  /*bc40*/  UISETP.GE.AND UP0, UPT, UR4, UR5, UPT ;  /* 0x000000050400728c */ /* 0x000fcc000bf06270 */
[----:B------:R-:W-:-:S13]  /*bc50*/  PLOP3.LUT P0, PT, PT, PT, UP0, 0x80, 0x0 ;  /* 0x000000000000781c */ /* 0x000fda0003f0f008 */
[----:B------:R-:W-:Y:S05]  /*bc60*/  @!P0 BRA `(.L_x_3910) ;  /* 0xffffff5000b08947 */ /* 0x000fea000383ffff */
[----:B------:R-:W-:Y:S05]  /*bc70*/  EXIT ;  /* 0x000000000000794d */ /* 0x000fea0003800000 */
.L_x_3848:
[----:B------:R-:W-:-:S08]  /*bc80*/  NOP ;  /* 0x0000000000007918 */ /* 0x000fd00000000000 */
[----:B------:R-:W0:-:S00]  /*bc90*/  USETMAXREG.DEALLOC.CTAPOOL 0x28 ;  /* 0x00000028000079c8 */ /* 0x000e0000080e0500 */
[----:B0-----:R-:W-:-:S06]  /*bca0*/  LOP3.LUT R2, R2, 0x3, RZ, 0xc0, !PT ;  /* 0x0000000302027812 */ /* 0x001fcc00078ec0ff */
[----:B------:R-:W0:Y:S01]  /*bcb0*/  S2UR UR10, SR_CTAID.X ;  /* 0x00000000000a79c3 */ /* 0x000e220000002500 */
[----:B------:R-:W-:Y:S01]  /*bcc0*/  LOP3.LUT R16, R16, 0xffffdfff, RZ, 0xc0, !PT ;  /* 0xffffdfff10107812 */ /* 0x000fe200078ec0ff */
[----:B------:R-:W-:Y:S01]  /*bcd0*/  STL [R1+0x4], RZ ;  /* 0x000004ff01007387 */ /* 0x000fe20000100800 */
[----:B------:R-:W-:Y:S02]  /*bce0*/  IMAD.MOV.U32 R22, RZ, RZ, 0x1 ;  /* 0x00000001ff167424 */ /* 0x000fe400078e00ff */
[----:B------:R-:W-:Y:S01]  /*bcf0*/  IMAD.MOV.U32 R18, RZ, RZ, RZ ;  /* 0x000000ffff127224 */ /* 0x000fe200078e00ff */
        /* <DEDUP_REMOVED lines=22> */
[----:B------:R-:W-:Y:S01]  /*be60*/  IMAD.MOV.U32 R22, RZ, RZ, 0x1 ;  /* 0x00000001ff167424 */ /* 0x000fe200078e00ff */
[C---:B------:R-:W-:Y:S01]  /*be70*/  LOP3.LUT R3, R8.reuse, 0x80, RZ, 0xfc, !PT ;  /* 0x0000008008037812 */ /* 0x040fe200078efcff */
[----:B------:R-:W-:Y:S01]  /*be80*/  IMAD.MOV.U32 R18, RZ, RZ, RZ ;  /* 0x000000ffff127224 */ /* 0x000fe200078e00ff */
[----:B------:R-:W-:Y:S01]  /*be90*/  LOP3.LUT R4, R8, 0xc0, RZ, 0xfc, !PT ;  /* 0x000000c008047812 */ /* 0x000fe200078efcff */
[----:B------:R-:W-:Y:S01]  /*bea0*/  UIMAD UR37, UR37, UR38, URZ ;  /* 0x00000026252572a4 */ /* 0x000fe2000f8e023f */
[----:B------:R-:W-:Y:S01]  /*beb0*/  ISETP.GE.AND P3, PT, R3, UR4, PT ;  /* 0x0000000403007c0c */ /* 0x000fe2000bf66270 */
[----:B------:R-:W-:Y:S01]  /*bec0*/  ULDC UR45, c[0x0][0xc] ;  /* 0x00000300002d7ab9 */ /* 0x000fe20000000800 */
[----:B------:R-:W-:Y:S01]  /*bed0*/  ISETP.GE.AND P2, PT, R4, UR4, PT ;  /* 0x0000000404007c0c */ /* 0x000fe2000bf46270 */
[----:B------:R-:W-:Y:S01]  /*bee0*/  ULOP3.LUT UR46, UR39, 0x2, URZ, 0xfc, !UPT ;  /* 0x00000002272e7892 */ /* 0x000fe2000f8efc3f */
[----:B------:R-:W-:-:S02]  /*bef0*/  SEL R3, RZ, 0xffffffff, P1 ;  /* 0xffffffffff037807 */ /* 0x000fc40000800000 */
[----:B------:R-:W-:Y:S02]  /*bf00*/  LOP3.LUT R5, R8, 0x180, RZ, 0xfc, !PT ;  /* 0x0000018008057812 */ /* 0x000fe400078efcff */
[----:B------:R-:W-:Y:S01]  /*bf10*/  @P1 LOP3.LUT R16, R16, 0x40, RZ, 0xfc, !PT ;  /* 0x0000004010101812 */ /* 0x000fe200078efcff */
[----:B------:R-:W-:Y:S01]  /*bf20*/  IMAD.SHL.U32 R3, R3, 0x2, RZ ;  /* 0x0000000203037824 */ /* 0x000fe200078e00ff */
[----:B------:R-:W-:Y:S02]  /*bf30*/  LOP3.LUT R6, R8, 0x1c0, RZ, 0xfc, !PT ;  /* 0x000001c008067812 */ /* 0x000fe400078efcff */
[----:B------:R-:W-:Y:S02]  /*bf40*/  LOP3.LUT R16, R16, 0xffffff7f, RZ, 0xc0, !PT ;  /* 0xffffff7f10107812 */ /* 0x000fe400078ec0ff */
[----:B------:R-:W-:Y:S02]  /*bf50*/  SEL R2, RZ, 0x1, P0 ;  /* 0x00000001ff027807 */ /* 0x000fe40000000000 */
[----:B------:R-:W-:-:S02]  /*bf60*/  @P0 LOP3.LUT R16, R16, 0x80, RZ, 0xfc, !PT ;  /* 0x0000008010100812 */ /* 0x000fc400078efcff */
[----:B------:R-:W-:Y:S02]  /*bf70*/  ISETP.GE.AND P1, PT, R5, UR4, PT ;  /* 0x0000000405007c0c */ /* 0x000fe4000bf26270 */
[----:B------:R-:W-:Y:S02]  /*bf80*/  LOP3.LUT R16, R16, 0xffffffdf, RZ, 0xc0, !PT ;  /* 0xffffffdf10107812 */ /* 0x000fe400078ec0ff */
[----:B------:R-:W-:Y:S02]  /*bf90*/  ISETP.GE.AND P0, PT, R6, UR4, PT ;  /* 0x0000000406007c0c */ /* 0x000fe4000bf06270 */
[----:B------:R-:W-:Y:S02]  /*bfa0*/  @P3 LOP3.LUT R16, R16, 0x20, RZ, 0xfc, !PT ;  /* 0x0000002010103812 */ /* 0x000fe400078efcff */
[----:B------:R-:W-:Y:S02]  /*bfb0*/  LOP3.LUT R5, R8, 0x100, RZ, 0xfc, !PT ;  /* 0x0000010008057812 */ /* 0x000fe400078efcff */
[----:B------:R-:W-:-:S02]  /*bfc0*/  LOP3.LUT R16, R16, 0xffffffef, RZ, 0xc0, !PT ;  /* 0xffffffef10107812 */ /* 0x000fc400078ec0ff */
[----:B------:R-:W-:Y:S02]  /*bfd0*/  LOP3.LUT R6, R8, 0x140, RZ, 0xfc, !PT ;  /* 0x0000014008067812 */ /* 0x000fe400078efcff */
[----:B------:R-:W-:Y:S02]  /*bfe0*/  LOP3.LUT R2, R3, 0x2, R2, 0xe2, !PT ;  /* 0x0000000203027812 */ /* 0x000fe400078ee202 */
[----:B------:R-:W-:Y:S02]  /*bff0*/  @P2 LOP3.LUT R16, R16, 0x10, RZ, 0xfc, !PT ;  /* 0x0000001010102812 */ /* 0x000fe400078efcff */
[----:B------:R-:W-:Y:S02]  /*c000*/  SEL R3, RZ, 0x4, P3 ;  /* 0x00000004ff037807 */ /* 0x000fe40001800000 */
[----:B------:R-:W-:Y:S02]  /*c010*/  SEL R4, RZ, 0x8, P2 ;  /* 0x00000008ff047807 */ /* 0x000fe40001000000 */
[----:B------:R-:W-:-:S02]  /*c020*/  ISETP.GE.AND P3, PT, R5, UR4, PT ;  /* 0x0000000405007c0c */ /* 0x000fc4000bf66270 */
[----:B------:R-:W-:Y:S01]  /*c030*/  ISETP.GE.AND P2, PT, R6, UR4, PT ;  /* 0x0000000406007c0c */ /* 0x000fe2000bf46270 */
[----:B------:R-:W-:Y:S01]  /*c040*/  ULDC.64 UR4, c[0x0][0x418] ;  /* 0x0001060000047ab9 */ /* 0x000fe20000000a00 */
[----:B------:R-:W-:Y:S01]  /*c050*/  LOP3.LUT R4, R4, R2, R3, 0xfe, !PT ;  /* 0x0000000204047212 */ /* 0x000fe200078efe03 */
[----:B------:R-:W-:Y:S01]  /*c060*/  UISETP.NE.U32.AND UP0, UPT, UR4, URZ, UPT ;  /* 0x0000003f0400728c */ /* 0x000fe2000bf05070 */
[----:B------:R-:W-:Y:S02]  /*c070*/  LOP3.LUT R3, R31, 0x1f8, RZ, 0xc0, !PT ;  /* 0x000001f81f037812 */ /* 0x000fe400078ec0ff */
        /* <DEDUP_REMOVED lines=24> */
[----:B------:R-:W-:-:S02]  /*c200*/  LOP3.LUT R4, R6, R4, R5, 0xfe, !PT ;  /* 0x0000000406047212 */ /* 0x000fc400078efe05 */
[----:B------:R-:W-:Y:S01]  /*c210*/  SEL R9, RZ, 0x80, P0 ;  /* 0x00000080ff097807 */ /* 0x000fe20000000000 */
[----:B------:R-:W-:Y:S01]  /*c220*/  ULEA.HI UR5, UR5, UR4, URZ, 0x6 ;  /* 0x0000000405057291 */ /* 0x000fe2000f8f303f */
[----:B------:R-:W-:Y:S02]  /*c230*/  ISETP.GE.AND P0, PT, R8, UR9, PT ;  /* 0x0000000908007c0c */ /* 0x000fe4000bf06270 */
[----:B------:R-:W-:Y:S01]  /*c240*/  LOP3.LUT R4, R4, R7, RZ, 0xfc, !PT ;  /* 0x0000000704047212 */ /* 0x000fe200078efcff */
[----:B------:R-:W-:Y:S01]  /*c250*/  USHF.R.S32.HI UR40, URZ, 0x6, UR5 ;  /* 0x000000063f287899 */ /* 0x000fe20008011405 */
[----:B------:R-:W-:Y:S02]  /*c260*/  LOP3.LUT R16, R16, 0xfffffffd, RZ, 0xc0, !PT ;  /* 0xfffffffd10107812 */ /* 0x000fe400078ec0ff */
[----:B------:R-:W-:Y:S02]  /*c270*/  LOP3.LUT R32, R4, R9, RZ, 0xfc, !PT ;  /* 0x0000000904207212 */ /* 0x000fe400078efcff */
[----:B------:R-:W-:-:S02]  /*c280*/  @P1 LOP3.LUT R16, R16, 0x2, RZ, 0xfc, !PT ;  /* 0x0000000210101812 */ /* 0x000fc400078efcff */
[----:B------:R-:W-:Y:S02]  /*c290*/  LOP3.LUT R28, R4, 0x40, RZ, 0xc0, !PT ;  /* 0x00000040041c7812 */ /* 0x000fe400078ec0ff */
[----:B------:R-:W-:Y:S02]  /*c2a0*/  LOP3.LUT R26, R32, 0x80, RZ, 0xc0, !PT ;  /* 0x00000080201a7812 */ /* 0x000fe400078ec0ff */
[----:B------:R-:W-:Y:S02]  /*c2b0*/  LOP3.LUT R16, R16, 0xffffefff, RZ, 0xc0, !PT ;  /* 0xffffefff10107812 */ /* 0x000fe400078ec0ff */
[----:B------:R-:W-:Y:S02]  /*c2c0*/  MOV R33, UR10 ;  /* 0x0000000a00217c02 */ /* 0x000fe40008000f00 */
[----:B------:R-:W-:Y:S02]  /*c2d0*/  SHF.R.U32.HI R28, RZ, 0x2, R28 ;  /* 0x00000002ff1c7819 */ /* 0x000fe4000001161c */
[----:B------:R-:W-:-:S02]  /*c2e0*/  SHF.R.U32.HI R26, RZ, 0x3, R26 ;  /* 0x00000003ff1a7819 */ /* 0x000fc4000001161a */
[----:B-1----:R-:W-:-:S07]  /*c2f0*/  @P0 LOP3.LUT R16, R16, 0x1000, RZ, 0xfc, !PT ;  /* 0x0000100010100812 */ /* 0x002fce00078efcff */
.L_x_3960:
        /* <DEDUP_REMOVED lines=22> */
.L_x_3912:
[----:B------:R-:W-:Y:S01]  /*c460*/  ULDC UR8, c[0x0][0xc54] ;  /* 0x0003150000087ab9 */ /* 0x000fe20000000800 */
[----:B------:R-:W-:Y:S01]  /*c470*/  UMOV UR6, UR7 ;  /* 0x0000000700067c82 */ /* 0x000fe20008000000 */
[----:B------:R-:W-:-:S11]  /*c480*/  UISETP.NE.AND UP0, UPT, UR8, 0x1, UPT ;  /* 0x000000010800788c */ /* 0x000fd6000bf05270 */
[----:B------:R-:W-:Y:S02]  /*c490*/  @UP0 ULDC.64 UR10, c[0x0][0xc58] ;  /* 0x00031600000a0ab9 */ /* 0x000fe40000000a00 */
[----:B------:R-:W-:-:S04]  /*c4a0*/  UIMAD.WIDE.U32 UR4, UR7, UR10, URZ ;  /* 0x0000000a070472a5 */ /* 0x000fc8000f8e003f */
[----:B------:R-:W-:-:S04]  /*c4b0*/  @UP0 USHF.R.U32.HI UR6, URZ, UR11, UR5 ;  /* 0x0000000b3f060299 */ /* 0x000fc80008011605 */
[----:B------:R-:W-:-:S12]  /*c4c0*/  UIMAD UR4, UR6, UR8, URZ ;  /* 0x00000008060472a4 */ /* 0x000fd8000f8e023f */
.L_x_3913:
        /* <DEDUP_REMOVED lines=25> */
[----:B------:R-:W-:Y:S01]  /*c660*/  UP2UR UR47, UPR, URZ, 0x4 ;  /* 0x000000043f2f7883 */ /* 0x000fe20008000000 */
[----:B------:R-:W-:Y:S01]  /*c670*/  BSSY B7, `(.L_x_3914) ;  /* 0x0000305000077945 */ /* 0x000fe20003800000 */
[----:B------:R-:W-:-:S04]  /*c680*/  USHF.L.U32 UR6, UR43, 0x6, URZ ;  /* 0x000000062b067899 */ /* 0x000fc8000800063f */
[----:B------:R-:W-:Y:S01]  /*c690*/  UIADD3 UR6, UR6, 0x3f, URZ ;  /* 0x0000003f06067890 */ /* 0x000fe2000fffe03f */
[----:B------:R-:W-:Y:S01]  /*c6a0*/  @UP2 ULDC UR4, c[0x0][0x44c] ;  /* 0x0001130000042ab9 */ /* 0x000fe20000000800 */
[----:B------:R-:W-:Y:S02]  /*c6b0*/  @UP2 ULDC UR7, c[0x0][0x450] ;  /* 0x0001140000072ab9 */ /* 0x000fe40000000800 */
[----:B------:R-:W-:-:S04]  /*c6c0*/  UIMAD.WIDE.U32 UR4, UR6, UR4, URZ ;  /* 0x00000004060472a5 */ /* 0x000fc8000f8e003f */
[----:B------:R-:W-:-:S04]  /*c6d0*/  @UP2 USHF.R.U32.HI UR6, URZ, UR7, UR5 ;  /* 0x000000073f062299 */ /* 0x000fc80008011605 */
[----:B------:R-:W-:-:S04]  /*c6e0*/  UIADD3 UR6, UR38, UR6, URZ ;  /* 0x0000000626067290 */ /* 0x000fc8000fffe03f */
[----:B------:R-:W-:-:S04]  /*c6f0*/  USHF.R.S32.HI UR4, URZ, 0x1f, UR6 ;  /* 0x0000001f3f047899 */ /* 0x000fc80008011406 */
[----:B------:R-:W-:-:S04]  /*c700*/  ULEA.HI UR4, UR4, UR6, URZ, 0x6 ;  /* 0x0000000604047291 */ /* 0x000fc8000f8f303f */
[----:B------:R-:W-:-:S04]  /*c710*/  USHF.R.S32.HI UR4, URZ, 0x6, UR4 ;  /* 0x000000063f047899 */ /* 0x000fc80008011404 */
[----:B------:R-:W-:-:S04]  /*c720*/  UISETP.LT.AND UP0, UPT, UR40, UR4, UPT ;  /* 0x000000042800728c */ /* 0x000fc8000bf01270 */
[----:B------:R-:W-:-:S06]  /*c730*/  USEL UR44, UR40, UR4, UP0 ;  /* 0x00000004282c7287 */ /* 0x000fcc0008000000 */
[----:B------:R-:W-:-:S13]  /*c740*/  ISETP.LT.AND P0, PT, RZ, UR44, PT ;  /* 0x0000002cff007c0c */ /* 0x000fda000bf01270 */
[----:B0-----:R-:W-:Y:S05]  /*c750*/  @P0 BRA `(.L_x_3915) ;  /* 0x0000000000440947 */ /* 0x001fea0003800000 */
        /* <DEDUP_REMOVED lines=17> */
.L_x_3915:
        /* <DEDUP_REMOVED lines=19> */
[----:B0----5:R-:W-:Y:S05]  /*c9a0*/  CALL.ABS.NOINC R2 ;  /* 0x0000000002007343 */ /* 0x021fea0003c00000 */
.L_x_3918:
[----:B------:R-:W-:Y:S05]  /*c9b0*/  BSYNC B6 ;  /* 0x0000000000067941 */ /* 0x000fea0003800000 */
.L_x_3917:
        /* <DEDUP_REMOVED lines=20> */
.L_x_3921:
[----:B------:R0:W1:Y:S01]  /*cb00*/  LDC.64 R2, c[0x4][R19] ;  /* 0x0100000013027b82 */ /* 0x0000620000000a00 */
[----:B------:R-:W-:Y:S01]  /*cb10*/  ULDC.64 UR6, c[0x4][0x90] ;  /* 0x0100240000067ab9 */ /* 0x000fe20000000a00 */
[----:B------:R-:W-:Y:S01]  /*cb20*/  ULDC.64 UR8, c[0x4][0x98] ;  /* 0x0100260000087ab9 */ /* 0x000fe20000000a00 */
[----:B------:R-:W-:Y:S01]  /*cb30*/  ULDC.64 UR4, c[0x4][0x18] ;  /* 0x0100060000047ab9 */ /* 0x000fe20000000a00 */
[----:B------:R-:W-:Y:S01]  /*cb40*/  MOV R4, UR6 ;  /* 0x0000000600047c02 */ /* 0x000fe20008000f00 */
[----:B------:R-:W-:Y:S01]  /*cb50*/  IMAD.U32 R5, RZ, RZ, UR7 ;  /* 0x00000007ff057e24 */ /* 0x000fe2000f8e00ff */
[----:B------:R-:W-:Y:S01]  /*cb60*/  MOV R12, 0x1 ;  /* 0x00000001000c7802 */ /* 0x000fe20000000f00 */
[----:B------:R-:W-:Y:S02]  /*cb70*/  IMAD.U32 R6, RZ, RZ, UR8 ;  /* 0x00000008ff067e24 */ /* 0x000fe4000f8e00ff */
[----:B------:R-:W-:Y:S02]  /*cb80*/  IMAD.U32 R7, RZ, RZ, UR9 ;  /* 0x00000009ff077e24 */ /* 0x000fe4000f8e00ff */
[----:B------:R-:W-:-:S02]  /*cb90*/  IMAD.U32 R10, RZ, RZ, UR4 ;  /* 0x00000004ff0a7e24 */ /* 0x000fc4000f8e00ff */
[----:B------:R-:W-:Y:S02]  /*cba0*/  IMAD.U32 R11, RZ, RZ, UR5 ;  /* 0x00000005ff0b7e24 */ /* 0x000fe4000f8e00ff */
[----:B------:R-:W-:Y:S02]  /*cbb0*/  IMAD.MOV.U32 R8, RZ, RZ, 0x70 ;  /* 0x00000070ff087424 */ /* 0x000fe400078e00ff */
[----:B0-----:R-:W-:-:S07]  /*cbc0*/  IMAD.MOV.U32 R13, RZ, RZ, RZ ;  /* 0x000000ffff0d7224 */ /* 0x001fce00078e00ff */
[----:B------:R-:W-:-:S07]  /*cbd0*/  LEPC R20, `(.L_x_3920) ;  /* 0x000000001014794e */ /* 0x000fce0000000000 */
[----:B-1----:R-:W-:Y:S05]  /*cbe0*/  CALL.ABS.NOINC R2 ;  /* 0x0000000002007343 */ /* 0x002fea0003c00000 */
.L_x_3920:
[----:B------:R-:W-:Y:S05]  /*cbf0*/  BSYNC B6 ;  /* 0x0000000000067941 */ /* 0x000fea0003800000 */
.L_x_3919:
        /* <DEDUP_REMOVED lines=17> */
.L_x_3977:
        /* <DEDUP_REMOVED lines=8> */
[----:B--2---:R-:W-:-:S04]  /*cd90*/  SHF.L.U32 R8, R8, 0x4, RZ ;  /* 0x0000000408087819 */ /* 0x004fc800000006ff */
        /* <DEDUP_REMOVED lines=18> */
[----:B------:R-:W-:Y:S01]  /*cec0*/  IMAD.U32 R2, RZ, RZ, UR46 ;  /* 0x0000002eff027e24 */ /* 0x000fe2000f8e00ff */
[----:B------:R-:W-:-:S03]  /*ced0*/  IADD3 R0, -R9, RZ, RZ ;  /* 0x000000ff09007210 */ /* 0x000fc60007ffe1ff */
        /* <DEDUP_REMOVED lines=13> */
.L_x_3923:
[----:B------:R-:W-:Y:S01]  /*cfb0*/  IMAD R25, R18, 0x8, R17 ;  /* 0x0000000812197824 */ /* 0x000fe200078e0211 */
[----:B------:R-:W-:Y:S01]  /*cfc0*/  SHF.L.U32 R0, R22, 0x1f, RZ ;  /* 0x0000001f16007819 */ /* 0x000fe200000006ff */
[----:B------:R-:W-:Y:S03]  /*cfd0*/  BSSY B0, `(.L_x_3924) ;  /* 0x0000003000007945 */ /* 0x000fe60003800000 */
[----:B------:R-:W0:Y:S02]  /*cfe0*/  SYNCS.PHASECHK.TRANS64.TRYWAIT P0, [R25+URZ+0x28c40], R0 ;  /* 0x028c4000190075a7 */ /* 0x000e24000800017f */
[----:B0-----:R-:W-:Y:S05]  /*cff0*/  @!P0 BRA `(.L_x_3925) ;  /* 0x0000002c00fc8947 */ /* 0x001fea0003800000 */
.L_x_3978:
[----:B------:R-:W-:Y:S05]  /*d000*/  BSYNC B0 ;  /* 0x0000000000007941 */ /* 0x000fea0003800000 */
.L_x_3924:
        /* <DEDUP_REMOVED lines=12> */
[----:B------:R-:W-:Y:S01]  /*d0d0*/  IMAD R5, R4, UR4, RZ ;  /* 0x0000000404057c24 */ /* 0x000fe2000f8e02ff */
[----:B0-----:R-:W-:Y:S01]  /*d0e0*/  LEA R4, R18, R31, 0xc ;  /* 0x0000001f12047211 */ /* 0x001fe200078e60ff */
        /* <DEDUP_REMOVED lines=11> */
[----:B-1----:R-:W-:Y:S02]  /*d1a0*/  IMAD.SHL.U32 R6, R6, 0x8, RZ ;  /* 0x0000000806067824 */ /* 0x002fe400078e00ff */
[----:B------:R-:W-:Y:S02]  /*d1b0*/  LEA.HI.X R5, R2, UR5, R5, 0x1, P0 ;  /* 0x0000000502057c11 */ /* 0x000fe400080f0c05 */
[----:B------:R-:W-:Y:S02]  /*d1c0*/  ISETP.GE.AND P0, PT, R27, 0x1, PT ;  /* 0x000000011b00780c */ /* 0x000fe40003f06270 */
[----:B------:R-:W-:Y:S01]  /*d1d0*/  LOP3.LUT R6, R6, 0x38, RZ, 0xc0, !PT ;  /* 0x0000003806067812 */ /* 0x000fe200078ec0ff */
[----:B------:R-:W-:Y:S10]  /*d1e0*/  BRA.DIV UR4, `(.L_x_3926) ;  /* 0x0000002e04947947 */ /* 0x000ff4000b800000 */
        /* <DEDUP_REMOVED lines=12> */
[----:B-1----:R-:W-:Y:S01]  /*d2b0*/  @P0 IMAD.X R3, RZ, RZ, R2, P1 ;  /* 0x000000ffff030224 */ /* 0x002fe200008e0602 */
[----:B------:R-:W-:Y:S02]  /*d2c0*/  @P0 MOV R2, R14 ;  /* 0x0000000e00020202 */ /* 0x000fe40000000f00 */
        /* <DEDUP_REMOVED lines=11> */
.L_x_3988:
        /* <DEDUP_REMOVED lines=10> */
.L_x_3927:
        /* <DEDUP_REMOVED lines=11> */
.L_x_3928:
[----:B------:R-:W-:Y:S01]  /*d4d0*/  IADD3 R0, R17, 0x20400, RZ ;  /* 0x0002040011007810 */ /* 0x000fe20007ffe0ff */
        /* <DEDUP_REMOVED lines=22> */
.L_x_3930:
[----:B------:R-:W-:Y:S05]  /*d640*/  BSYNC B6 ;  /* 0x0000000000067941 */ /* 0x000fea0003800000 */
.L_x_3929:
[----:B------:R2:W5:Y:S01]  /*d650*/  LDL R8, [R1+0x8] ;  /* 0x0000080001087983 */ /* 0x0005620000100800 */
[----:B------:R-:W-:Y:S01]  /*d660*/  UISETP.NE.AND UP0, UPT, UR47, URZ, UPT ;  /* 0x0000003f2f00728c */ /* 0x000fe2000bf05270 */
[----:B------:R-:W-:Y:S01]  /*d670*/  IMAD.U32 R0, RZ, RZ, UR43 ;  /* 0x0000002bff007e24 */ /* 0x000fe2000f8e00ff */
[----:B------:R-:W-:Y:S01]  /*d680*/  LOP3.LUT P5, RZ, R16, 0x1000, RZ, 0xc0, !PT ;  /* 0x0000100010ff7812 */ /* 0x000fe200078ac0ff */
[----:B0-----:R-:W0:Y:S01]  /*d690*/  S2R R2, SR_TID.X ;  /* 0x0000000000027919 */ /* 0x001e220000002100 */
[----:B------:R-:W-:Y:S01]  /*d6a0*/  R2UR UR6, R23 ;  /* 0x00000000170672ca */ /* 0x000fe200000e0000 */
[----:B------:R-:W-:Y:S01]  /*d6b0*/  ULDC.64 UR8, c[0x0][0x2d8] ;  /* 0x0000b60000087ab9 */ /* 0x000fe20000000a00 */
[----:B------:R-:W-:-:S05]  /*d6c0*/  PLOP3.LUT P0, PT, PT, PT, UP0, 0x80, 0x0 ;  /* 0x000000000000781c */ /* 0x000fca0003f0f008 */
[----:B------:R-:W-:Y:S01]  /*d6d0*/  @UP0 ULDC UR4, c[0x0][0x44c] ;  /* 0x0001130000040ab9 */ /* 0x000fe20000000800 */
[----:B0-----:R-:W-:-:S05]  /*d6e0*/  IMAD.SHL.U32 R2, R2, 0x10, RZ ;  /* 0x0000001002027824 */ /* 0x001fca00078e00ff */
[----:B------:R-:W-:-:S05]  /*d6f0*/  LOP3.LUT R2, R36, 0x70, R2, 0xf8, !PT ;  /* 0x0000007024027812 */ /* 0x000fca00078ef802 */
[----:B------:R-:W-:-:S04]  /*d700*/  IMAD R0, R0, 0x40, R2 ;  /* 0x0000004000007824 */ /* 0x000fc800078e0202 */
        /* <DEDUP_REMOVED lines=8> */
[----:B------:R-:W-:Y:S01]  /*d790*/  UIMAD UR7, UR7, UR9, UR6 ;  /* 0x00000009070772a4 */ /* 0x000fe2000f8e0206 */
[----:B------:R-:W0:Y:S01]  /*d7a0*/  S2R R10, SR_TID.X ;  /* 0x00000000000a7919 */ /* 0x000e220000002100 */
[----:B------:R-:W-:Y:S01]  /*d7b0*/  USHF.R.S32.HI UR6, URZ, 0x1f, UR42 ;  /* 0x0000001f3f067899 */ /* 0x000fe2000801142a */
[----:B------:R-:W-:-:S09]  /*d7c0*/  IADD3 R5, -R2, RZ, RZ ;  /* 0x000000ff02057210 */ /* 0x000fd20007ffe1ff */
        /* <DEDUP_REMOVED lines=25> */
[----:B0-----:R-:W-:-:S03]  /*d960*/  IMAD.SHL.U32 R10, R10, 0x8, RZ ;  /* 0x000000080a0a7824 */ /* 0x001fc600078e00ff */
[----:B------:R-:W-:Y:S02]  /*d970*/  LEA.HI.X R5, R2, UR5, R5, 0x1, P0 ;  /* 0x0000000502057c11 */ /* 0x000fe400080f0c05 */
[----:B------:R-:W-:Y:S01]  /*d980*/  LOP3.LUT R10, R10, 0x38, RZ, 0xc0, !PT ;  /* 0x000000380a0a7812 */ /* 0x000fe200078ec0ff */
[----:B--2---:R-:W-:Y:S06]  /*d990*/  BRA.DIV UR4, `(.L_x_3931) ;  /* 0x0000002a04d07947 */ /* 0x004fec000b800000 */
[----:B------:R-:W0:Y:S01]  /*d9a0*/  SHFL.IDX PT, R14, R0, RZ, 0x181f ;  /* 0x00181fff000e7589 */ /* 0x000e2200000e0000 */
[----:B------:R-:W-:-:S03]  /*d9b0*/  IMAD.U32 R3, RZ, RZ, UR43 ;  /* 0x0000002bff037e24 */ /* 0x000fc6000f8e00ff */
[----:B------:R-:W2:Y:S01]  /*d9c0*/  SHFL.IDX PT, R2, R5, RZ, 0x181f ;  /* 0x00181fff05027589 */ /* 0x000ea200000e0000 */
[----:B------:R-:W-:-:S04]  /*d9d0*/  IMAD R4, R3, 0x40, R36 ;  /* 0x0000004003047824 */ /* 0x000fc800078e0224 */
[C---:B------:R-:W-:Y:S01]  /*d9e0*/  VIADD R6, R4.reuse, 0x10 ;  /* 0x0000001004067836 */ /* 0x040fe20000000000 */
[----:B------:R-:W-:-:S13]  /*d9f0*/  ISETP.GE.AND P0, PT, R4, UR37, PT ;  /* 0x0000002504007c0c */ /* 0x000fda000bf06270 */
[----:B0-----:R-:W-:-:S04]  /*da00*/  @!P0 LEA R14, P1, R10, R14, 0x1 ;  /* 0x0000000e0a0e8211 */ /* 0x001fc800078208ff */
[----:B--2---:R-:W-:Y:S01]  /*da10*/  @!P0 IADD3.X R3, RZ, R2, RZ, P1, !PT ;  /* 0x00000002ff038210 */ /* 0x004fe20000ffe4ff */
[----:B------:R-:W-:Y:S02]  /*da20*/  @!P0 IMAD.MOV.U32 R2, RZ, RZ, R14 ;  /* 0x000000ffff028224 */ /* 0x000fe400078e000e */
[----:B------:R-:W0:Y:S04]  /*da30*/  SHFL.IDX PT, R14, R0, 0x1, 0x181f ;  /* 0x00381f00000e7f89 */ /* 0x000e2800000e0000 */
[----:B-----5:R2:W-:Y:S01]  /*da40*/  @!P0 LDGSTS.E.BYPASS.LTC128B.128 [R8+0x20400], desc[UR50][R2.64], !P5 ;  /* 0x2040000002088fae */ /* 0x0205e2000e901d72 */
[----:B------:R-:W-:Y:S01]  /*da50*/  ISETP.GE.AND P0, PT, R6, UR37, PT ;  /* 0x0000002506007c0c */ /* 0x000fe2000bf06270 */
[----:B------:R-:W-:Y:S02]  /*da60*/  VIADD R6, R4, 0x20 ;  /* 0x0000002004067836 */ /* 0x000fe40000000000 */
        /* <DEDUP_REMOVED lines=10> */
[----:B--2---:R-:W-:Y:S01]  /*db10*/  @!P0 IMAD.X R3, RZ, RZ, R2, P1 ;  /* 0x000000ffff038224 */ /* 0x004fe200008e0602 */
[----:B------:R-:W-:Y:S02]  /*db20*/  @!P0 MOV R2, R14 ;  /* 0x0000000e00028202 */ /* 0x000fe40000000f00 */
[----:B------:R0:W2:Y:S04]  /*db30*/  SHFL.IDX PT, R14, R0, 0x3, 0x181f ;  /* 0x00781f00000e7f89 */ /* 0x0000a800000e0000 */
[----:B---3--:R0:W-:Y:S02]  /*db40*/  @!P0 LDGSTS.E.BYPASS.LTC128B.128 [R8+0x21400], desc[UR50][R2.64], !P5 ;  /* 0x2140000002088fae */ /* 0x0081e4000e901d72 */
.L_x_3997:
        /* <DEDUP_REMOVED lines=10> */
.L_x_3932:
        /* <DEDUP_REMOVED lines=18> */
.L_x_3998:
[----:B------:R-:W-:Y:S05]  /*dd10*/  BSYNC B0 ;  /* 0x0000000000007941 */ /* 0x000fea0003800000 */
.L_x_3933:
[----:B------:R-:W-:-:S05]  /*dd20*/  IMAD.U32 R2, RZ, RZ, UR46 ;  /* 0x0000002eff027e24 */ /* 0x000fca000f8e00ff */
[----:B------:R-:W-:-:S13]  /*dd30*/  ISETP.NE.AND P0, PT, R2, 0x3, PT ;  /* 0x000000030200780c */ /* 0x000fda0003f05270 */
[----:B------:R-:W-:Y:S05]  /*dd40*/  @!P0 BRA `(.L_x_3935) ;  /* 0x0000000000048947 */ /* 0x000fea0003800000 */
[----:B------:R-:W-:Y:S01]  /*dd50*/  BPT.TRAP 0x1 ;  /* 0x000000040000795c */ /* 0x000fe20000300000 */
.L_x_3935:
[----:B0-----:R-:W-:Y:S01]  /*dd60*/  SHF.L.U32 R0, R22, 0x1f, RZ ;  /* 0x0000001f16007819 */ /* 0x001fe200000006ff */
[----:B------:R-:W-:Y:S03]  /*dd70*/  BSSY B0, `(.L_x_3936) ;  /* 0x0000003000007945 */ /* 0x000fe60003800000 */
[----:B------:R-:W0:Y:S02]  /*dd80*/  SYNCS.PHASECHK.TRANS64.TRYWAIT P0, [R25+URZ+0x28c60], R0 ;  /* 0x028c6000190075a7 */ /* 0x000e24000800017f */
[----:B0-----:R-:W-:Y:S05]  /*dd90*/  @!P0 BRA `(.L_x_3937) ;  /* 0x0000002c00008947 */ /* 0x001fea0003800000 */
.L_x_3999:
[----:B------:R-:W-:Y:S05]  /*dda0*/  BSYNC B0 ;  /* 0x0000000000007941 */ /* 0x000fea0003800000 */
.L_x_3936:
        /* <DEDUP_REMOVED lines=67> */
[----:B--2---:R-:W-:Y:S02]  /*e1e0*/  IADD3.X R3, RZ, R3, RZ, P6, !PT ;  /* 0x00000003ff037210 */ /* 0x004fe400037fe4ff */
        /* <DEDUP_REMOVED lines=39> */
.L_x_4009:
        /* <DEDUP_REMOVED lines=25> */
.L_x_3939:
        /* <DEDUP_REMOVED lines=11> */
.L_x_3940:
[----:B------:R-:W-:Y:S01]  /*e6a0*/  UISETP.GE.AND UP0, UPT, UR44, 0x2, UPT ;  /* 0x000000022c00788c */ /* 0x000fe2000bf06270 */
[----:B------:R0:W-:Y:S05]  /*e6b0*/  SYNCS.ARRIVE.TRANS64.A1T0 RZ, [R25+URZ+0x28c50], RZ ;  /* 0x028c50ff19ff79a7 */ /* 0x0001ea000810003f */
[----:B------:R-:W-:-:S13]  /*e6c0*/  PLOP3.LUT P0, PT, PT, PT, UP0, 0x40, 0x0 ;  /* 0x000000000000781c */ /* 0x000fda0003f0e808 */
[----:B0-----:R-:W-:Y:S05]  /*e6d0*/  @P0 BRA `(.L_x_3941) ;  /* 0x0000000c009c0947 */ /* 0x001fea0003800000 */
[----:B------:R-:W-:Y:S01]  /*e6e0*/  UIADD3 UR4, UR44, -0x2, URZ ;  /* 0xfffffffe2c047890 */ /* 0x000fe2000fffe03f */
[----:B------:R-:W-:Y:S05]  /*e6f0*/  BSSY B0, `(.L_x_3941) ;  /* 0x00000e5000007945 */ /* 0x000fea0003800000 */
[----:B------:R-:W-:-:S07]  /*e700*/  IMAD.U32 R9, RZ, RZ, UR4 ;  /* 0x00000004ff097e24 */ /* 0x000fce000f8e00ff */
.L_x_3954:
        /* <DEDUP_REMOVED lines=8> */
[C---:B------:R-:W-:Y:S02]  /*e790*/  ISETP.GT.U32.AND P1, PT, R2.reuse, 0x3f, PT ;  /* 0x0000003f0200780c */ /* 0x040fe40003f24070 */
[----:B------:R-:W-:-:S05]  /*e7a0*/  IADD3 R8, R2, R8, RZ ;  /* 0x0000000802087210 */ /* 0x000fca0007ffe0ff */
        /* <DEDUP_REMOVED lines=8> */
[----:B------:R-:W-:Y:S02]  /*e830*/  @!P1 IMAD R5, R24, R5, R2 ;  /* 0x0000000518059224 */ /* 0x000fe400078e0202 */
[----:B------:R-:W-:-:S04]  /*e840*/  @!P1 IMAD.MOV.U32 R2, RZ, RZ, R10 ;  /* 0x000000ffff029224 */ /* 0x000fc800078e000a */
[----:B------:R-:W-:-:S04]  /*e850*/  @!P1 IMAD.WIDE.U32 R2, R24, R4, R2 ;  /* 0x0000000418029225 */ /* 0x000fc800078e0002 */
[----:B------:R-:W-:Y:S02]  /*e860*/  @!P1 IMAD.IADD R3, R5, 0x1, R3 ;  /* 0x0000000105039824 */ /* 0x000fe400078e0203 */
[----:B------:R-:W-:Y:S01]  /*e870*/  IMAD.MOV.U32 R4, RZ, RZ, RZ ;  /* 0x000000ffff047224 */ /* 0x000fe200078e00ff */
[C---:B0-----:R-:W-:Y:S02]  /*e880*/  @!P1 LEA R6, P0, R2.reuse, R6, 0x2 ;  /* 0x0000000602069211 */ /* 0x041fe400078010ff */
[----:B------:R-:W-:Y:S02]  /*e890*/  MOV R11, UR46 ;  /* 0x0000002e000b7c02 */ /* 0x000fe40008000f00 */
        /* <DEDUP_REMOVED lines=13> */
[----:B------:R-:W-:Y:S01]  /*e970*/  ISETP.GT.AND P3, PT, R2, RZ, PT ;  /* 0x000000ff0200720c */ /* 0x000fe20003f64270 */
[----:B0-----:R-:W-:-:S12]  /*e980*/  @!P1 BRA `(.L_x_3942) ;  /* 0x0000000000049947 */ /* 0x001fd80003800000 */
[----:B------:R-:W-:Y:S01]  /*e990*/  BPT.TRAP 0x1 ;  /* 0x000000040000795c */ /* 0x000fe20000300000 */
.L_x_3942:
[----:B------:R-:W-:Y:S01]  /*e9a0*/  IMAD R8, R18, 0x8, R17 ;  /* 0x0000000812087824 */ /* 0x000fe200078e0211 */
[----:B------:R-:W-:Y:S01]  /*e9b0*/  SHF.L.U32 R20, R22, 0x1f, RZ ;  /* 0x0000001f16147819 */ /* 0x000fe200000006ff */
[----:B------:R-:W-:Y:S01]  /*e9c0*/  BSSY B1, `(.L_x_3943) ;  /* 0x0000004000017945 */ /* 0x000fe20003800000 */
[----:B------:R-:W-:Y:S02]  /*e9d0*/  SHF.R.S32.HI R7, RZ, 0x1f, R5 ;  /* 0x0000001fff077819 */ /* 0x000fe40000011405 */
[----:B------:R-:W0:Y:S02]  /*e9e0*/  SYNCS.PHASECHK.TRANS64.TRYWAIT P0, [R8+URZ+0x28c40], R20 ;  /* 0x028c4014080075a7 */ /* 0x000e24000800017f */
[----:B0-----:R-:W-:Y:S05]  /*e9f0*/  @!P0 BRA `(.L_x_3944) ;  /* 0x0000002800048947 */ /* 0x001fea0003800000 */
.L_x_4010:
[----:B------:R-:W-:Y:S05]  /*ea00*/  BSYNC B1 ;  /* 0x0000000000017941 */ /* 0x000fea0003800000 */
.L_x_3943:
        /* <DEDUP_REMOVED lines=14> */
[C---:B------:R-:W-:Y:S01]  /*eaf0*/  IMAD R27, R19.reuse, UR5, R6 ;  /* 0x00000005131b7c24 */ /* 0x040fe2000f8e0206 */
[----:B------:R-:W-:Y:S01]  /*eb00*/  LEA R6, R18, R31, 0xc ;  /* 0x0000001f12067211 */ /* 0x000fe200078e60ff */
[----:B------:R-:W-:Y:S01]  /*eb10*/  IMAD.WIDE.U32 R2, R19, UR4, R2 ;  /* 0x0000000413027c25 */ /* 0x000fe2000f8e0002 */
[----:B------:R-:W-:-:S03]  /*eb20*/  ULDC.64 UR4, c[0x0][0x2e8] ;  /* 0x0000ba0000047ab9 */ /* 0x000fc60000000a00 */
[----:B------:R-:W-:Y:S01]  /*eb30*/  IMAD.IADD R27, R27, 0x1, R3 ;  /* 0x000000011b1b7824 */ /* 0x000fe200078e0203 */
[----:B------:R-:W-:Y:S01]  /*eb40*/  LEA R21, P0, R2, UR4, 0x1 ;  /* 0x0000000402157c11 */ /* 0x000fe2000f8008ff */
[----:B------:R-:W-:-:S03]  /*eb50*/  UMOV UR4, 0xffffffff ;  /* 0xffffffff00047882 */ /* 0x000fc60000000000 */
        /* <DEDUP_REMOVED lines=11> */
[----:B------:R-:W2:Y:S02]  /*ec10*/  SHFL.IDX PT, R14, R21, 0x2, 0x181f ;  /* 0x00581f00150e7f89 */ /* 0x000ea400000e0000 */
[----:B-1----:R-:W-:-:S05]  /*ec20*/  IMAD.X R3, RZ, RZ, R3, P0 ;  /* 0x000000ffff037224 */ /* 0x002fca00000e0603 */
[----:B------:R1:W-:Y:S04]  /*ec30*/  LDGSTS.E.BYPASS.LTC128B.128 [R25+0x22c00], desc[UR50][R2.64], !P1 ;  /* 0x22c0000002197fae */ /* 0x0003e8000c901d72 */
[----:B-1----:R-:W1:Y:S01]  /*ec40*/  SHFL.IDX PT, R3, R27, 0x2, 0x181f ;  /* 0x00581f001b037f89 */ /* 0x002e6200000e0000 */
[----:B--2---:R-:W-:-:S03]  /*ec50*/  IADD3 R2, P0, R14, R0, RZ ;  /* 0x000000000e027210 */ /* 0x004fc60007f1e0ff */
[----:B------:R2:W3:Y:S04]  /*ec60*/  SHFL.IDX PT, R14, R21, 0x3, 0x181f ;  /* 0x00781f00150e7f89 */ /* 0x0004e800000e0000 */
[----:B------:R-:W4:Y:S01]  /*ec70*/  SHFL.IDX PT, R27, R27, 0x3, 0x181f ;  /* 0x00781f001b1b7f89 */ /* 0x000f2200000e0000 */
[----:B-1----:R-:W-:-:S05]  /*ec80*/  IMAD.X R3, RZ, RZ, R3, P0 ;  /* 0x000000ffff037224 */ /* 0x002fca00000e0603 */
[----:B---3--:R2:W-:Y:S02]  /*ec90*/  LDGSTS.E.BYPASS.LTC128B.128 [R25+0x23400], desc[UR50][R2.64], !P1 ;  /* 0x2340000002197fae */ /* 0x0085e4000c901d72 */
.L_x_4020:
        /* <DEDUP_REMOVED lines=8> */
.L_x_3946:
        /* <DEDUP_REMOVED lines=11> */
.L_x_3947:
[----:B------:R1:W-:Y:S01]  /*edd0*/  SYNCS.ARRIVE.TRANS64.A1T0 RZ, [R8+URZ+0x28c30], RZ ;  /* 0x028c30ff08ff79a7 */ /* 0x0003e2000810003f */
[----:B------:R-:W-:Y:S05]  /*ede0*/  @!P2 BRA `(.L_x_3948) ;  /* 0x000000000004a947 */ /* 0x000fea0003800000 */
[----:B------:R-:W-:Y:S01]  /*edf0*/  BPT.TRAP 0x1 ;  /* 0x000000040000795c */ /* 0x000fe20000300000 */
.L_x_3948:
[----:B------:R-:W2:Y:S01]  /*ee00*/  SYNCS.PHASECHK.TRANS64.TRYWAIT P0, [R8+URZ+0x28c60], R20 ;  /* 0x028c6014080075a7 */ /* 0x000ea2000800017f */
[----:B------:R-:W-:Y:S04]  /*ee10*/  BSSY B1, `(.L_x_3949) ;  /* 0x0000002000017945 */ /* 0x000fe80003800000 */
[----:B--2---:R-:W-:Y:S05]  /*ee20*/  @!P0 BRA `(.L_x_3950) ;  /* 0x0000002800188947 */ /* 0x004fea0003800000 */
.L_x_4021:
[----:B------:R-:W-:Y:S05]  /*ee30*/  BSYNC B1 ;  /* 0x0000000000017941 */ /* 0x000fea0003800000 */
.L_x_3949:
        /* <DEDUP_REMOVED lines=8> */
[----:B------:R-:W-:Y:S01]  /*eec0*/  IMAD R5, R10, UR4, RZ ;  /* 0x000000040a057c24 */ /* 0x000fe2000f8e02ff */
[----:B------:R-:W-:-:S03]  /*eed0*/  IADD3 R3, R3, R7, RZ ;  /* 0x0000000703037210 */ /* 0x000fc60007ffe0ff */
        /* <DEDUP_REMOVED lines=11> */
[----:B0-2---:R-:W-:Y:S01]  /*ef90*/  LEA.HI.X R20, R2, UR5, R3, 0x1, P0 ;  /* 0x0000000502147c11 */ /* 0x005fe200080f0c03 */
[----:B------:R-:W-:Y:S06]  /*efa0*/  BRA.DIV UR4, `(.L_x_3951) ;  /* 0x0000002604cc7947 */ /* 0x000fec000b800000 */
        /* <DEDUP_REMOVED lines=53> */
.L_x_4031:
[----:B--2---:R-:W-:Y:S02]  /*f300*/  P2R R4, PR, RZ, 0x2 ;  /* 0x00000002ff047803 */ /* 0x004fe40000000000 */
[----:B------:R-:W-:Y:S02]  /*f310*/  LOP3.LUT P1, RZ, R16, 0x80, RZ, 0xc0, !PT ;  /* 0x0000008010ff7812 */ /* 0x000fe4000782c0ff */
[----:B------:R-:W-:Y:S02]  /*f320*/  IADD3 R2, P2, R14, R0, RZ ;  /* 0x000000000e027210 */ /* 0x000fe40007f5e0ff */
[----:B------:R-:W-:Y:S02]  /*f330*/  P2R R5, PR, RZ, 0x8 ;  /* 0x00000008ff057803 */ /* 0x000fe40000000000 */
[----:B------:R-:W-:Y:S02]  /*f340*/  LOP3.LUT P3, RZ, R16, 0x40, RZ, 0xc0, !PT ;  /* 0x0000004010ff7812 */ /* 0x000fe4000786c0ff */
[----:B------:R-:W-:-:S02]  /*f350*/  IADD3.X R3, RZ, R20, RZ, P2, !PT ;  /* 0x00000014ff037210 */ /* 0x000fc400017fe4ff */
[C---:B------:R-:W-:Y:S02]  /*f360*/  LOP3.LUT P2, RZ, R16.reuse, 0x20, RZ, 0xc0, !PT ;  /* 0x0000002010ff7812 */ /* 0x040fe4000784c0ff */
[----:B------:R-:W-:Y:S01]  /*f370*/  LOP3.LUT P6, RZ, R16, 0x10, RZ, 0xc0, !PT ;  /* 0x0000001010ff7812 */ /* 0x000fe200078cc0ff */
        /* <DEDUP_REMOVED lines=15> */
.L_x_3952:
        /* <DEDUP_REMOVED lines=11> */
.L_x_3953:
[----:B------:R0:W-:Y:S01]  /*f520*/  SYNCS.ARRIVE.TRANS64.A1T0 RZ, [R8+URZ+0x28c50], RZ ;  /* 0x028c50ff08ff79a7 */ /* 0x0001e2000810003f */
[----:B------:R-:W-:Y:S05]  /*f530*/  @P3 BRA `(.L_x_3954) ;  /* 0xfffffff000743947 */ /* 0x000fea000383ffff */
[----:B------:R-:W-:Y:S05]  /*f540*/  BSYNC B0 ;  /* 0x0000000000007941 */ /* 0x000fea0003800000 */
.L_x_3941:
        /* <DEDUP_REMOVED lines=21> */
.L_x_3956:
[----:B------:R-:W-:Y:S05]  /*f6a0*/  BSYNC B0 ;  /* 0x0000000000007941 */ /* 0x000fea0003800000 */
.L_x_3955:
[----:B------:R-:W-:-:S07]  /*f6b0*/  LOP3.LUT R22, R22, R5, RZ, 0x3c, !PT ;  /* 0x0000000516167212 */ /* 0x000fce00078e3cff */
.L_x_3916:
[----:B------:R-:W-:Y:S05]  /*f6c0*/  BSYNC B7 ;  /* 0x0000000000077941 */ /* 0x000fea0003800000 */
.L_x_3914:
        /* <DEDUP_REMOVED lines=11> */
.L_x_3957:
[----:B------:R-:W-:-:S03]  /*f780*/  UMOV UR4, 0xffffffff ;  /* 0xffffffff00047882 */ /* 0x000fc60000000000 */
[----:B------:R-:W-:Y:S05]  /*f790*/  BRA.DIV UR4, `(.L_x_3959) ;  /* 0x0000002604a07947 */ /* 0x000fea000b800000 */
[----:B------:R2:W3:Y:S02]  /*f7a0*/  SHFL.IDX PT, R14, R33, RZ, 0x1f ;  /* 0x00001fff210e7589 */ /* 0x0004e400000e0000 */
.L_x_4034:
[----:B------:R-:W4:Y:S01]  /*f7b0*/  @!P1 S2R R3, SR_CgaCtaId ;  /* 0x0000000000039919 */ /* 0x000f220000008800 */
[----:B------:R-:W-:Y:S05]  /*f7c0*/  WARPSYNC.ALL ;  /* 0x0000000000007948 */ /* 0x000fea0003800000 */
[----:B------:R-:W-:Y:S01]  /*f7d0*/  BAR.SYNC.DEFER_BLOCKING 0x4, 0x180 ;  /* 0x0106000000007b1d */ /* 0x000fe20000010000 */
[----:B------:R-:W-:-:S04]  /*f7e0*/  @!P1 MOV R0, 0x400 ;  /* 0x0000040000009802 */ /* 0x000fc80000000f00 */
[----:B----4-:R-:W-:-:S05]  /*f7f0*/  @!P1 LEA R17, R3, R0, 0x18 ;  /* 0x0000000003119211 */ /* 0x010fca00078ec0ff */
[----:B------:R2:W-:Y:S02]  /*f800*/  @!P1 STS [R17+0x28cd0], R33 ;  /* 0x028cd02111009388 */ /* 0x0005e40000000800 */
[----:B--23--:R-:W-:Y:S01]  /*f810*/  IMAD.MOV.U32 R33, RZ, RZ, R14 ;  /* 0x000000ffff217224 */ /* 0x00cfe200078e000e */
[----:B------:R-:W-:Y:S06]  /*f820*/  BAR.ARV 0x5, 0x180 ;  /* 0x0146000000007b1d */ /* 0x000fec0000002000 */
.L_x_3958:
[----:B------:R-:W-:Y:S02]  /*f830*/  ULDC UR4, c[0x0][0xc38] ;  /* 0x00030e0000047ab9 */ /* 0x000fe40000000800 */
[----:B---3--:R-:W-:-:S13]  /*f840*/  ISETP.GE.AND P0, PT, R33, UR4, PT ;  /* 0x0000000421007c0c */ /* 0x008fda000bf06270 */
[----:B------:R-:W-:Y:S05]  /*f850*/  @!P0 BRA `(.L_x_3960) ;  /* 0xffffffc800a88947 */ /* 0x000fea000383ffff */
.L_x_3911:
        /* <DEDUP_REMOVED lines=12> */
.L_x_4035:
[----:B------:R-:W-:Y:S05]  /*f920*/  BSYNC B0 ;  /* 0x0000000000007941 */ /* 0x000fea0003800000 */
.L_x_3961:
[----:B------:R-:W-:-:S03]  /*f930*/  UMOV UR4, 0xffffffff ;  /* 0xffffffff00047882 */ /* 0x000fc60000000000 */
[----:B------:R-:W-:Y:S05]  /*f940*/  BRA.DIV UR4, `(.L_x_3963) ;  /* 0x0000002604707947 */ /* 0x000fea000b800000 */
[----:B---3--:R-:W3:Y:S02]  /*f950*/  S2R R0, SR_TID.X ;  /* 0x0000000000007919 */ /* 0x008ee40000002100 */
[----:B---3--:R-:W-:-:S04]  /*f960*/  SHF.R.U32.HI R0, RZ, 0x5, R0 ;  /* 0x00000005ff007819 */ /* 0x008fc80000011600 */
[----:B------:R-:W-:-:S05]  /*f970*/  LOP3.LUT R0, R0, 0x3, RZ, 0xc0, !PT ;  /* 0x0000000300007812 */ /* 0x000fca00078ec0ff */
[----:B------:R3:W4:Y:S02]  /*f980*/  SHFL.IDX PT, R14, R0, RZ, 0x1f ;  /* 0x00001fff000e7589 */ /* 0x00072400000e0000 */
.L_x_4038:
[----:B----4-:R-:W-:Y:S01]  /*f990*/  ISETP.NE.AND P0, PT, R14, RZ, PT ;  /* 0x000000ff0e00720c */ /* 0x010fe20003f05270 */
[----:B------:R-:W-:-:S12]  /*f9a0*/  BSSY B0, `(.L_x_3964) ;  /* 0x0000024000007945 */ /* 0x000fd80003800000 */
[----:B------:R-:W-:Y:S05]  /*f9b0*/  @P0 BRA `(.L_x_3965) ;  /* 0x0000000000880947 */ /* 0x000fea0003800000 */
[----:B------:R-:W-:-:S03]  /*f9c0*/  UMOV UR4, 0xffffffff ;  /* 0xffffffff00047882 */ /* 0x000fc60000000000 */
[----:B------:R-:W-:Y:S05]  /*f9d0*/  BRA.DIV UR4, `(.L_x_3966) ;  /* 0x0000002604807947 */ /* 0x000fea000b800000 */
[----:B------:R-:W-:-:S13]  /*f9e0*/  ELECT P6, URZ, PT ;  /* 0x00000000003f782f */ /* 0x000fda00038c0000 */
.L_x_4041:
[----:B------:R-:W-:Y:S05]  /*f9f0*/  @!P6 BRA `(.L_x_3965) ;  /* 0x000000000078e947 */ /* 0x000fea0003800000 */
[----:B------:R-:W-:-:S06]  /*fa00*/  ULOP3.LUT UR4, UR39, 0x2, URZ, 0xfc, !UPT ;  /* 0x0000000227047892 */ /* 0x000fcc000f8efc3f */
[----:B---3--:R-:W-:-:S04]  /*fa10*/  MOV R0, UR4 ;  /* 0x0000000400007c02 */ /* 0x008fc80008000f00 */
[----:B------:R-:W-:-:S13]  /*fa20*/  ISETP.NE.AND P0, PT, R0, 0x3, PT ;  /* 0x000000030000780c */ /* 0x000fda0003f05270 */
[----:B------:R-:W-:Y:S05]  /*fa30*/  @!P0 BRA `(.L_x_3967) ;  /* 0x0000000000048947 */ /* 0x000fea0003800000 */
[----:B------:R-:W-:Y:S01]  /*fa40*/  BPT.TRAP 0x1 ;  /* 0x000000040000795c */ /* 0x000fe20000300000 */
.L_x_3967:
[----:B------:R-:W-:Y:S01]  /*fa50*/  IMAD R5, R18, 0x8, R7 ;  /* 0x0000000812057824 */ /* 0x000fe200078e0207 */
[----:B------:R-:W-:Y:S01]  /*fa60*/  SHF.L.U32 R0, R22, 0x1f, RZ ;  /* 0x0000001f16007819 */ /* 0x000fe200000006ff */
[----:B------:R-:W-:-:S03]  /*fa70*/  VIADD R18, R18, 0x1 ;  /* 0x0000000112127836 */ /* 0x000fc60000000000 */
[----:B------:R-:W3:Y:S02]  /*fa80*/  SYNCS.PHASECHK.TRANS64.TRYWAIT P1, [R5+URZ+0x28c40], R0 ;  /* 0x028c4000050075a7 */ /* 0x000ee4000802017f */
[----:B------:R-:W-:-:S04]  /*fa90*/  ISETP.NE.AND P2, PT, R18, 0x2, PT ;  /* 0x000000021200780c */ /* 0x000fc80003f45270 */
[----:B------:R-:W-:Y:S01]  /*faa0*/  SEL R3, RZ, 0x1, P2 ;  /* 0x00000001ff037807 */ /* 0x000fe20001000000 */
[----:B---3--:R-:W-:Y:S08]  /*fab0*/  @!P1 BRA `(.L_x_3968) ;  /* 0x0000002400689947 */ /* 0x008ff00003800000 */
.L_x_4042:
[----:B------:R-:W-:Y:S02]  /*fac0*/  SEL R18, R18, RZ, P2 ;  /* 0x000000ff12127207 */ /* 0x000fe40001000000 */
[----:B------:R-:W-:Y:S01]  /*fad0*/  LOP3.LUT R2, R22, R3, RZ, 0x3c, !PT ;  /* 0x0000000316027212 */ /* 0x000fe200078e3cff */
[----:B------:R-:W-:Y:S06]  /*fae0*/  @!P0 BRA `(.L_x_3969) ;  /* 0x0000000000048947 */ /* 0x000fec0003800000 */
[----:B------:R-:W-:Y:S01]  /*faf0*/  BPT.TRAP 0x1 ;  /* 0x000000040000795c */ /* 0x000fe20000300000 */
.L_x_3969:
[----:B------:R-:W-:Y:S01]  /*fb00*/  IMAD R3, R18, 0x8, R7 ;  /* 0x0000000812037824 */ /* 0x000fe200078e0207 */
[----:B------:R-:W-:-:S04]  /*fb10*/  SHF.L.U32 R2, R2, 0x1f, RZ ;  /* 0x0000001f02027819 */ /* 0x000fc800000006ff */
[----:B------:R-:W4:Y:S02]  /*fb20*/  SYNCS.PHASECHK.TRANS64.TRYWAIT P1, [R3+URZ+0x28c40], R2 ;  /* 0x028c4002030075a7 */ /* 0x000f24000802017f */
[----:B----4-:R-:W-:Y:S05]  /*fb30*/  @!P1 BRA `(.L_x_3970) ;  /* 0x00000024005c9947 */ /* 0x010fea0003800000 */
.L_x_4043:
[----:B------:R-:W-:Y:S05]  /*fb40*/  @!P0 BRA `(.L_x_3971) ;  /* 0x0000000000048947 */ /* 0x000fea0003800000 */
[----:B------:R-:W-:Y:S01]  /*fb50*/  BPT.TRAP 0x1 ;  /* 0x000000040000795c */ /* 0x000fe20000300000 */
.L_x_3971:
[----:B------:R-:W0:Y:S02]  /*fb60*/  SYNCS.PHASECHK.TRANS64.TRYWAIT P1, [R5+URZ+0x28c60], R0 ;  /* 0x028c6000050075a7 */ /* 0x000e24000802017f */
[----:B0-----:R-:W-:Y:S05]  /*fb70*/  @!P1 BRA `(.L_x_3972) ;  /* 0x0000002400609947 */ /* 0x001fea0003800000 */
.L_x_4044:
[----:B------:R-:W-:Y:S05]  /*fb80*/  @!P0 BRA `(.L_x_3973) ;  /* 0x0000000000048947 */ /* 0x000fea0003800000 */
[----:B------:R-:W-:Y:S01]  /*fb90*/  BPT.TRAP 0x1 ;  /* 0x000000040000795c */ /* 0x000fe20000300000 */
.L_x_3973:
[----:B------:R0:W0:Y:S02]  /*fba0*/  SYNCS.PHASECHK.TRANS64.TRYWAIT P0, [R3+URZ+0x28c60], R2 ;  /* 0x028c6002030075a7 */ /* 0x000024000800017f */
[----:B0-----:R-:W-:Y:S05]  /*fbb0*/  @!P0 NANOSLEEP.SYNCS 0x989680 ;  /* 0x009896800000895d */ /* 0x001fea0003900000 */
[----:B------:R-:W0:Y:S02]  /*fbc0*/  @!P0 SYNCS.PHASECHK.TRANS64 P0, [R3+URZ+0x28c60], R2 ;  /* 0x028c6002030085a7 */ /* 0x000e24000800007f */
[----:B0-----:R-:W-:Y:S05]  /*fbd0*/  @!P0 BRA `(.L_x_3973) ;  /* 0xfffffffc00f08947 */ /* 0x001fea000383ffff */
.L_x_3965:
[----:B------:R-:W-:Y:S05]  /*fbe0*/  BSYNC B0 ;  /* 0x0000000000007941 */ /* 0x000fea0003800000 */
.L_x_3964:
[----:B------:R-:W-:Y:S05]  /*fbf0*/  EXIT ;  /* 0x000000000000794d */ /* 0x000fea0003800000 */
.L_x_3855:
[----:B0-----:R-:W-:-:S04]  /*fc00*/  IMAD.U32 R3, RZ, RZ, UR21 ;  /* 0x00000015ff037e24 */ /* 0x001fc8000f8e00ff */
[----:B------:R0:W1:Y:S03]  /*fc10*/  SYNCS.PHASECHK.TRANS64.TRYWAIT P1, [R3+URZ+0x28c50], R0 ;  /* 0x028c5000030075a7 */ /* 0x000066000802017f */
[----:B-1----:R-:W-:Y:S05]  /*fc20*/  @!P1 NANOSLEEP.SYNCS 0x989680 ;  /* 0x009896800000995d */ /* 0x002fea0003900000 */
[----:B------:R-:W1:Y:S02]  /*fc30*/  @!P1 SYNCS.PHASECHK.TRANS64 P1, [R3+URZ+0x28c50], R0 ;  /* 0x028c5000030095a7 */ /* 0x000e64000802007f */
[----:B-1----:R-:W-:Y:S05]  /*fc40*/  @!P1 BRA `(.L_x_3855) ;  /* 0xfffffffc00ec9947 */ /* 0x002fea000383ffff */
[----:B------:R-:W-:Y:S05]  /*fc50*/  BRA `(.L_x_3974) ;  /* 0xffffff1c00407947 */ /* 0x000fea000383ffff */
.L_x_3861:
[----:B-1----:R-:W-:-:S04]  /*fc60*/  IMAD.U32 R3, RZ, RZ, UR21 ;  /* 0x00000015ff037e24 */ /* 0x002fc8000f8e00ff */
[----:B------:R1:W2:Y:S03]  /*fc70*/  SYNCS.PHASECHK.TRANS64.TRYWAIT P1, [R3+URZ+0x28c50], R0 ;  /* 0x028c5000030075a7 */ /* 0x0002a6000802017f */
[----:B--2---:R-:W-:Y:S05]  /*fc80*/  @!P1 NANOSLEEP.SYNCS 0x989680 ;  /* 0x009896800000995d */ /* 0x004fea0003900000 */
[----:B------:R-:W2:Y:S02]  /*fc90*/  @!P1 SYNCS.PHASECHK.TRANS64 P1, [R3+URZ+0x28c50], R0 ;  /* 0x028c5000030095a7 */ /* 0x000ea4000802007f */
[----:B--2---:R-:W-:Y:S05]  /*fca0*/  @!P1 BRA `(.L_x_3861) ;  /* 0xfffffffc00ec9947 */ /* 0x004fea000383ffff */
[----:B------:R-:W-:Y:S05]  /*fcb0*/  BRA `(.L_x_3860) ;  /* 0xffffff2800387947 */ /* 0x000fea000383ffff */
.L_x_3865:
[----:B0-----:R-:W-:-:S04]  /*fcc0*/  IMAD.U32 R3, RZ, RZ, UR42 ;  /* 0x0000002aff037e24 */ /* 0x001fc8000f8e00ff */
[----:B------:R0:W1:Y:S03]  /*fcd0*/  SYNCS.PHASECHK.TRANS64.TRYWAIT P1, [R3+URZ+0x28c00], R0 ;  /* 0x028c0000030075a7 */ /* 0x000066000802017f */
[----:B-1----:R-:W-:Y:S05]  /*fce0*/  @!P1 NANOSLEEP.SYNCS 0x989680 ;  /* 0x009896800000995d */ /* 0x002fea0003900000 */
[----:B------:R-:W1:Y:S02]  /*fcf0*/  @!P1 SYNCS.PHASECHK.TRANS64 P1, [R3+URZ+0x28c00], R0 ;  /* 0x028c0000030095a7 */ /* 0x000e64000802007f */
[----:B-1----:R-:W-:Y:S05]  /*fd00*/  @!P1 BRA `(.L_x_3865) ;  /* 0xfffffffc00ec9947 */ /* 0x002fea000383ffff */
[----:B------:R-:W-:Y:S05]  /*fd10*/  BRA `(.L_x_3975) ;  /* 0xffffff3800d87947 */ /* 0x000fea000383ffff */
.L_x_3869:
[----:B--2---:R2:W3:Y:S02]  /*fd20*/  SYNCS.PHASECHK.TRANS64.TRYWAIT P1, [R7+URZ+0x28c30], R8 ;  /* 0x028c3008070075a7 */ /* 0x0044e4000802017f */
[----:B---3--:R-:W-:Y:S05]  /*fd30*/  @!P1 NANOSLEEP.SYNCS 0x989680 ;  /* 0x009896800000995d */ /* 0x008fea0003900000 */
[----:B------:R-:W3:Y:S02]  /*fd40*/  @!P1 SYNCS.PHASECHK.TRANS64 P1, [R7+URZ+0x28c30], R8 ;  /* 0x028c3008070095a7 */ /* 0x000ee4000802007f */
[----:B---3--:R-:W-:Y:S05]  /*fd50*/  @!P1 BRA `(.L_x_3869) ;  /* 0xfffffffc00f09947 */ /* 0x008fea000383ffff */
[----:B------:R-:W-:Y:S05]  /*fd60*/  BRA `(.L_x_3868) ;  /* 0xffffff3800f47947 */ /* 0x000fea000383ffff */
.L_x_3874:
[----:B---3--:R3:W0:Y:S02]  /*fd70*/  SYNCS.PHASECHK.TRANS64.TRYWAIT P1, [R7+URZ+0x28c50], R8 ;  /* 0x028c5008070075a7 */ /* 0x008624000802017f */
[----:B0-----:R-:W-:Y:S05]  /*fd80*/  @!P1 NANOSLEEP.SYNCS 0x989680 ;  /* 0x009896800000995d */ /* 0x001fea0003900000 */
[----:B------:R-:W0:Y:S02]  /*fd90*/  @!P1 SYNCS.PHASECHK.TRANS64 P1, [R7+URZ+0x28c50], R8 ;  /* 0x028c5008070095a7 */ /* 0x000e24000802007f */
[----:B0-----:R-:W-:Y:S05]  /*fda0*/  @!P1 BRA `(.L_x_3874) ;  /* 0xfffffffc00f09947 */ /* 0x001fea000383ffff */
[----:B------:R-:W-:Y:S05]  /*fdb0*/  BRA `(.L_x_3873) ;  /* 0xffffff4c00887947 */ /* 0x000fea000383ffff */
.L_x_3880:
[----:B-1----:R-:W-:-:S04]  /*fdc0*/  MOV R6, UR23 ;  /* 0x0000001700067c02 */ /* 0x002fc80008000f00 */
[----:B------:R1:W2:Y:S03]  /*fdd0*/  SYNCS.PHASECHK.TRANS64.TRYWAIT P1, [R6+URZ+0x28c30], R7 ;  /* 0x028c3007060075a7 */ /* 0x0002a6000802017f */
[----:B--2---:R-:W-:Y:S05]  /*fde0*/  @!P1 NANOSLEEP.SYNCS 0x989680 ;  /* 0x009896800000995d */ /* 0x004fea0003900000 */
[----:B------:R-:W2:Y:S02]  /*fdf0*/  @!P1 SYNCS.PHASECHK.TRANS64 P1, [R6+URZ+0x28c30], R7 ;  /* 0x028c3007060095a7 */ /* 0x000ea4000802007f */
[----:B--2---:R-:W-:Y:S05]  /*fe00*/  @!P1 BRA `(.L_x_3880) ;  /* 0xfffffffc00ec9947 */ /* 0x004fea000383ffff */
[----:B------:R-:W-:Y:S05]  /*fe10*/  BRA `(.L_x_3879) ;  /* 0xffffff5000a07947 */ /* 0x000fea000383ffff */
.L_x_3885:
[----:B-1----:R-:W-:-:S04]  /*fe20*/  IMAD.U32 R8, RZ, RZ, UR23 ;  /* 0x00000017ff087e24 */ /* 0x002fc8000f8e00ff */
[----:B------:R1:W2:Y:S03]  /*fe30*/  SYNCS.PHASECHK.TRANS64.TRYWAIT P1, [R8+URZ+0x28c50], R7 ;  /* 0x028c5007080075a7 */ /* 0x0002a6000802017f */
[----:B--2---:R-:W-:Y:S05]  /*fe40*/  @!P1 NANOSLEEP.SYNCS 0x989680 ;  /* 0x009896800000995d */ /* 0x004fea0003900000 */
[----:B------:R-:W2:Y:S02]  /*fe50*/  @!P1 SYNCS.PHASECHK.TRANS64 P1, [R8+URZ+0x28c50], R7 ;  /* 0x028c5007080095a7 */ /* 0x000ea4000802007f */
[----:B--2---:R-:W-:Y:S05]  /*fe60*/  @!P1 BRA `(.L_x_3885) ;  /* 0xfffffffc00ec9947 */ /* 0x004fea000383ffff */
[----:B------:R-:W-:Y:S05]  /*fe70*/  BRA `(.L_x_3884) ;  /* 0xffffff6c00207947 */ /* 0x000fea000383ffff */
.L_x_3892:
[----:B-1----:R-:W-:-:S04]  /*fe80*/  IMAD.U32 R6, RZ, RZ, UR22 ;  /* 0x00000016ff067e24 */ /* 0x002fc8000f8e00ff */
[----:B------:R1:W2:Y:S03]  /*fe90*/  SYNCS.PHASECHK.TRANS64.TRYWAIT P1, [R6+URZ+0x28c30], R7 ;  /* 0x028c3007060075a7 */ /* 0x0002a6000802017f */
[----:B--2---:R-:W-:Y:S05]  /*fea0*/  @!P1 NANOSLEEP.SYNCS 0x989680 ;  /* 0x009896800000995d */ /* 0x004fea0003900000 */
[----:B------:R-:W2:Y:S02]  /*feb0*/  @!P1 SYNCS.PHASECHK.TRANS64 P1, [R6+URZ+0x28c30], R7 ;  /* 0x028c3007060095a7 */ /* 0x000ea4000802007f */
[----:B--2---:R-:W-:Y:S05]  /*fec0*/  @!P1 BRA `(.L_x_3892) ;  /* 0xfffffffc00ec9947 */ /* 0x004fea000383ffff */
[----:B------:R-:W-:Y:S05]  /*fed0*/  BRA `(.L_x_3891) ;  /* 0xffffff7000107947 */ /* 0x000fea000383ffff */
.L_x_3897:
[----:B---3--:R-:W-:-:S04]  /*fee0*/  IMAD.U32 R8, RZ, RZ, UR22 ;  /* 0x00000016ff087e24 */ /* 0x008fc8000f8e00ff */
[----:B------:R3:W4:Y:S03]  /*fef0*/  SYNCS.PHASECHK.TRANS64.TRYWAIT P1, [R8+URZ+0x28c50], R7 ;  /* 0x028c5007080075a7 */ /* 0x000726000802017f */
[----:B----4-:R-:W-:Y:S05]  /*ff00*/  @!P1 NANOSLEEP.SYNCS 0x989680 ;  /* 0x009896800000995d */ /* 0x010fea0003900000 */
[----:B------:R-:W4:Y:S02]  /*ff10*/  @!P1 SYNCS.PHASECHK.TRANS64 P1, [R8+URZ+0x28c50], R7 ;  /* 0x028c5007080095a7 */ /* 0x000f24000802007f */
[----:B----4-:R-:W-:Y:S05]  /*ff20*/  @!P1 BRA `(.L_x_3897) ;  /* 0xfffffffc00ec9947 */ /* 0x010fea000383ffff */
[----:B------:R-:W-:Y:S05]  /*ff30*/  BRA `(.L_x_3896) ;  /* 0xffffff8400347947 */ /* 0x000fea000383ffff */
.L_x_3922:
[----:B------:R-:W2:Y:S01]  /*ff40*/  S2R R20, SR_TID.X ;  /* 0x0000000000147919 */ /* 0x000ea20000002100 */
[----:B------:R-:W-:Y:S01]  /*ff50*/  IMAD.MOV.U32 R12, RZ, RZ, RZ ;  /* 0x000000ffff0c7224 */ /* 0x000fe200078e00ff */
[----:B------:R-:W-:Y:S01]  /*ff60*/  MOV R15, 0xffffffff ;  /* 0xffffffff000f7802 */ /* 0x000fe20000000f00 */
[----:B------:R-:W-:Y:S01]  /*ff70*/  IMAD.MOV.U32 R11, RZ, RZ, 0x1f ;  /* 0x0000001fff0b7424 */ /* 0x000fe200078e00ff */
[----:B--2---:R-:W-:-:S04]  /*ff80*/  SHF.R.U32.HI R20, RZ, 0x5, R20 ;  /* 0x00000005ff147819 */ /* 0x004fc80000011614 */
[----:B------:R-:W-:-:S05]  /*ff90*/  LOP3.LUT R20, R20, 0x3, RZ, 0xc0, !PT ;  /* 0x0000000314147812 */ /* 0x000fca00078ec0ff */
[----:B------:R-:W-:-:S07]  /*ffa0*/  IMAD.MOV.U32 R13, RZ, RZ, R20 ;  /* 0x000000ffff0d7224 */ /* 0x000fce00078e0014 */
[----:B01---5:R-:W-:Y:S05]  /*ffb0*/  WARPSYNC.COLLECTIVE R15, `(.L_x_3976) ;  /* 0x000000000f087348 */ /* 0x023fea0003c00000 */
[----:B------:R2:W3:Y:S02]  /*ffc0*/  SHFL.IDX P6, R14, R13, R12, R11 ;  /* 0x0000000c0d0e7389 */ /* 0x0004e400000c000b */
[----:B0123-5:R-:W-:Y:S01]  /*ffd0*/  ENDCOLLECTIVE ;  /* 0x000000000000791b */ /* 0x02ffe20003800000 */
.L_x_3976:
[----:B------:R-:W-:Y:S05]  /*ffe0*/  BRA `(.L_x_3977) ;  /* 0xffffffcc00487947 */ /* 0x000fea000383ffff */
.L_x_3925:
[----:B0-----:R0:W1:Y:S02]  /*fff0*/  SYNCS.PHASECHK.TRANS64.TRYWAIT P0, [R25+URZ+0x28c40], R0 ;  /* 0x028c4000190075a7 */ /* 0x001064000800017f */
[----:B-1----:R-:W-:Y:S05]  /*10000*/  @!P0 NANOSLEEP.SYNCS 0x989680 ;  /* 0x009896800000895d */ /* 0x002fea0003900000 */
[----:B------:R-:W1:Y:S02]  /*10010*/  @!P0 SYNCS.PHASECHK.TRANS64 P0, [R25+URZ+0x28c40], R0 ;  /* 0x028c4000190085a7 */ /* 0x000e64000800007f */
[----:B-1----:R-:W-:Y:S05]  /*10020*/  @!P0 BRA `(.L_x_3925) ;  /* 0xfffffffc00f08947 */ /* 0x002fea000383ffff */
[----:B------:R-:W-:Y:S05]  /*10030*/  BRA `(.L_x_3978) ;  /* 0xffffffcc00f07947 */ /* 0x000fea000383ffff */
.L_x_3926:
        /* <DEDUP_REMOVED lines=8> */
.L_x_3980:
[----:B------:R-:W-:Y:S05]  /*100c0*/  BSYNC B0 ;  /* 0x0000000000007941 */ /* 0x000fea0003800000 */
.L_x_3979:
        /* <DEDUP_REMOVED lines=9> */
.L_x_3981:
[----:B------:R-:W-:Y:S01]  /*10160*/  IMAD.MOV.U32 R13, RZ, RZ, R5 ;  /* 0x000000ffff0d7224 */ /* 0x000fe200078e0005 */
[----:B------:R-:W-:Y:S02]  /*10170*/  MOV R12, 0x1 ;  /* 0x00000001000c7802 */ /* 0x000fe40000000f00 */
[----:B------:R-:W-:-:S05]  /*10180*/  @P0 LEA R14, P1, R6, R14, 0x1 ;  /* 0x0000000e060e0211 */ /* 0x000fca00078208ff */
[----:B------:R-:W-:Y:S02]  /*10190*/  @P0 IMAD.X R3, RZ, RZ, R2, P1 ;  /* 0x000000ffff030224 */ /* 0x000fe400008e0602 */
[----:B------:R-:W-:-:S07]  /*101a0*/  @P0 IMAD.MOV.U32 R2, RZ, RZ, R14 ;  /* 0x000000ffff020224 */ /* 0x000fce00078e000e */
[----:B------:R-:W-:Y:S05]  /*101b0*/  WARPSYNC.COLLECTIVE R15, `(.L_x_3982) ;  /* 0x000000000f087348 */ /* 0x000fea0003c00000 */
[----:B------:R0:W1:Y:S02]  /*101c0*/  SHFL.IDX P6, R14, R13, R12, R11 ;  /* 0x0000000c0d0e7389 */ /* 0x00006400000c000b */
[----:B01----:R-:W-:Y:S01]  /*101d0*/  ENDCOLLECTIVE ;  /* 0x000000000000791b */ /* 0x003fe20003800000 */
.L_x_3982:
        /* <DEDUP_REMOVED lines=11> */
.L_x_3983:
        /* <DEDUP_REMOVED lines=8> */
.L_x_3984:
        /* <DEDUP_REMOVED lines=11> */
.L_x_3985:
        /* <DEDUP_REMOVED lines=8> */
.L_x_3986:
        /* <DEDUP_REMOVED lines=9> */
.L_x_3987:
[----:B------:R-:W-:Y:S05]  /*104d0*/  BRA `(.L_x_3988) ;  /* 0xffffffcc00a87947 */ /* 0x000fea000383ffff */
.L_x_3931:
[----:B------:R-:W-:Y:S02]  /*104e0*/  IMAD.MOV.U32 R13, RZ, RZ, R5 ;  /* 0x000000ffff0d7224 */ /* 0x000fe400078e0005 */
[----:B------:R-:W-:Y:S02]  /*104f0*/  IMAD.MOV.U32 R12, RZ, RZ, RZ ;  /* 0x000000ffff0c7224 */ /* 0x000fe400078e00ff */
[----:B------:R-:W-:Y:S02]  /*10500*/  IMAD.MOV.U32 R11, RZ, RZ, 0x181f ;  /* 0x0000181fff0b7424 */ /* 0x000fe400078e00ff */
[----:B------:R-:W-:Y:S02]  /*10510*/  IMAD.MOV.U32 R15, RZ, RZ, -0x1 ;  /* 0xffffffffff0f7424 */ /* 0x000fe400078e00ff */
[----:B------:R-:W-:-:S07]  /*10520*/  IMAD.U32 R3, RZ, RZ, UR43 ;  /* 0x0000002bff037e24 */ /* 0x000fce000f8e00ff */
[----:B-1---5:R-:W-:Y:S05]  /*10530*/  WARPSYNC.COLLECTIVE R15, `(.L_x_3989) ;  /* 0x000000000f087348 */ /* 0x022fea0003c00000 */
[----:B------:R0:W2:Y:S02]  /*10540*/  SHFL.IDX P6, R14, R13, R12, R11 ;  /* 0x0000000c0d0e7389 */ /* 0x0000a400000c000b */
[----:B012--5:R-:W-:Y:S01]  /*10550*/  ENDCOLLECTIVE ;  /* 0x000000000000791b */ /* 0x027fe20003800000 */
.L_x_3989:
[----:B------:R-:W-:-:S04]  /*10560*/  IMAD R4, R3, 0x40, R36 ;  /* 0x0000004003047824 */ /* 0x000fc800078e0224 */
[C---:B------:R-:W-:Y:S01]  /*10570*/  VIADD R6, R4.reuse, 0x10 ;  /* 0x0000001004067836 */ /* 0x040fe20000000000 */
[----:B------:R-:W-:Y:S01]  /*10580*/  ISETP.GE.AND P0, PT, R4, UR37, PT ;  /* 0x0000002504007c0c */ /* 0x000fe2000bf06270 */
[----:B------:R-:W-:Y:S01]  /*10590*/  IMAD.MOV.U32 R13, RZ, RZ, R0 ;  /* 0x000000ffff0d7224 */ /* 0x000fe200078e0000 */
[----:B------:R-:W-:-:S11]  /*105a0*/  MOV R2, R14 ;  /* 0x0000000e00027202 */ /* 0x000fd60000000f00 */
[----:B------:R-:W-:Y:S05]  /*105b0*/  WARPSYNC.COLLECTIVE R15, `(.L_x_3990) ;  /* 0x000000000f087348 */ /* 0x000fea0003c00000 */
[----:B------:R0:W1:Y:S02]  /*105c0*/  SHFL.IDX P6, R14, R13, R12, R11 ;  /* 0x0000000c0d0e7389 */ /* 0x00006400000c000b */
[----:B01----:R-:W-:Y:S01]  /*105d0*/  ENDCOLLECTIVE ;  /* 0x000000000000791b */ /* 0x003fe20003800000 */
.L_x_3990:
        /* <DEDUP_REMOVED lines=8> */
.L_x_3991:
        /* <DEDUP_REMOVED lines=11> */
.L_x_3992:
        /* <DEDUP_REMOVED lines=8> */
.L_x_3993:
        /* <DEDUP_REMOVED lines=10> */
.L_x_3994:
[----:B------:R-:W-:Y:S01]  /*10830*/  IMAD.MOV.U32 R13, RZ, RZ, R5 ;  /* 0x000000ffff0d7224 */ /* 0x000fe200078e0005 */
[----:B------:R-:W-:Y:S02]  /*10840*/  MOV R12, 0x3 ;  /* 0x00000003000c7802 */ /* 0x000fe40000000f00 */
[----:B------:R-:W-:-:S05]  /*10850*/  @!P0 LEA R14, P1, R10, R14, 0x1 ;  /* 0x0000000e0a0e8211 */ /* 0x000fca00078208ff */
[----:B------:R-:W-:Y:S02]  /*10860*/  @!P0 IMAD.X R3, RZ, RZ, R2, P1 ;  /* 0x000000ffff038224 */ /* 0x000fe400008e0602 */
[----:B------:R-:W-:-:S07]  /*10870*/  @!P0 IMAD.MOV.U32 R2, RZ, RZ, R14 ;  /* 0x000000ffff028224 */ /* 0x000fce00078e000e */
[----:B------:R-:W-:Y:S05]  /*10880*/  WARPSYNC.COLLECTIVE R15, `(.L_x_3995) ;  /* 0x000000000f087348 */ /* 0x000fea0003c00000 */
[----:B------:R0:W1:Y:S02]  /*10890*/  SHFL.IDX P6, R14, R13, R12, R11 ;  /* 0x0000000c0d0e7389 */ /* 0x00006400000c000b */
[----:B01----:R-:W-:Y:S01]  /*108a0*/  ENDCOLLECTIVE ;  /* 0x000000000000791b */ /* 0x003fe20003800000 */
.L_x_3995:
        /* <DEDUP_REMOVED lines=9> */
.L_x_3996:
[----:B------:R-:W-:Y:S05]  /*10940*/  BRA `(.L_x_3997) ;  /* 0xffffffd000807947 */ /* 0x000fea000383ffff */
.L_x_3934:
[----:B0-----:R0:W2:Y:S02]  /*10950*/  SYNCS.PHASECHK.TRANS64.TRYWAIT P0, [R17+URZ+0x28c20], R0 ;  /* 0x028c2000110075a7 */ /* 0x0010a4000800017f */
[----:B--2---:R-:W-:Y:S05]  /*10960*/  @!P0 NANOSLEEP.SYNCS 0x989680 ;  /* 0x009896800000895d */ /* 0x004fea0003900000 */
[----:B------:R-:W2:Y:S02]  /*10970*/  @!P0 SYNCS.PHASECHK.TRANS64 P0, [R17+URZ+0x28c20], R0 ;  /* 0x028c2000110085a7 */ /* 0x000ea4000800007f */
[----:B--2---:R-:W-:Y:S05]  /*10980*/  @!P0 BRA `(.L_x_3934) ;  /* 0xfffffffc00f08947 */ /* 0x004fea000383ffff */
[----:B------:R-:W-:Y:S05]  /*10990*/  BRA `(.L_x_3998) ;  /* 0xffffffd000dc7947 */ /* 0x000fea000383ffff */
.L_x_3937:
[----:B0-----:R0:W2:Y:S02]  /*109a0*/  SYNCS.PHASECHK.TRANS64.TRYWAIT P0, [R25+URZ+0x28c60], R0 ;  /* 0x028c6000190075a7 */ /* 0x0010a4000800017f */
[----:B--2---:R-:W-:Y:S05]  /*109b0*/  @!P0 NANOSLEEP.SYNCS 0x989680 ;  /* 0x009896800000895d */ /* 0x004fea0003900000 */
[----:B------:R-:W2:Y:S02]  /*109c0*/  @!P0 SYNCS.PHASECHK.TRANS64 P0, [R25+URZ+0x28c60], R0 ;  /* 0x028c6000190085a7 */ /* 0x000ea4000800007f */
[----:B--2---:R-:W-:Y:S05]  /*109d0*/  @!P0 BRA `(.L_x_3937) ;  /* 0xfffffffc00f08947 */ /* 0x004fea000383ffff */
[----:B------:R-:W-:Y:S05]  /*109e0*/  BRA `(.L_x_3999) ;  /* 0xffffffd000ec7947 */ /* 0x000fea000383ffff */
.L_x_3938:
        /* <DEDUP_REMOVED lines=8> */
.L_x_4001:
[----:B------:R-:W-:Y:S05]  /*10a70*/  BSYNC B0 ;  /* 0x0000000000007941 */ /* 0x000fea0003800000 */
.L_x_4000:
[----:B------:R-:W0:Y:S01]  /*10a80*/  S2R R8, SR_TID.X ;  /* 0x0000000000087919 */ /* 0x000e220000002100 */
[----:B------:R-:W-:Y:S01]  /*10a90*/  IMAD.MOV.U32 R13, RZ, RZ, R6 ;  /* 0x000000ffff0d7224 */ /* 0x000fe200078e0006 */
[----:B------:R-:W-:Y:S01]  /*10aa0*/  MOV R3, R14 ;  /* 0x0000000e00037202 */ /* 0x000fe20000000f00 */
[----:B------:R-:W-:Y:S01]  /*10ab0*/  IMAD.MOV.U32 R12, RZ, RZ, RZ ;  /* 0x000000ffff0c7224 */ /* 0x000fe200078e00ff */
[C---:B------:R-:W-:Y:S01]  /*10ac0*/  LOP3.LUT P1, RZ, R32.reuse, 0x1, RZ, 0xc0, !PT ;  /* 0x0000000120ff7812 */ /* 0x040fe2000782c0ff */
[----:B------:R-:W-:Y:S01]  /*10ad0*/  IMAD.MOV.U32 R11, RZ, RZ, 0x181f ;  /* 0x0000181fff0b7424 */ /* 0x000fe200078e00ff */
[C---:B------:R-:W-:Y:S01]  /*10ae0*/  LOP3.LUT P5, RZ, R32.reuse, 0x2, RZ, 0xc0, !PT ;  /* 0x0000000220ff7812 */ /* 0x040fe200078ac0ff */
[----:B------:R-:W-:Y:S01]  /*10af0*/  IMAD.MOV.U32 R15, RZ, RZ, -0x1 ;  /* 0xffffffffff0f7424 */ /* 0x000fe200078e00ff */
[C---:B------:R-:W-:Y:S01]  /*10b00*/  LOP3.LUT P4, RZ, R32.reuse, 0x4, RZ, 0xc0, !PT ;  /* 0x0000000420ff7812 */ /* 0x040fe2000788c0ff */
[----:B------:R-:W-:Y:S01]  /*10b10*/  IMAD R5, R5, 0x2, R17 ;  /* 0x0000000205057824 */ /* 0x000fe200078e0211 */
[----:B------:R-:W-:-:S13]  /*10b20*/  LOP3.LUT P3, RZ, R32, 0x8, RZ, 0xc0, !PT ;  /* 0x0000000820ff7812 */ /* 0x000fda000786c0ff */
[----:B0-----:R-:W-:Y:S05]  /*10b30*/  WARPSYNC.COLLECTIVE R15, `(.L_x_4002) ;  /* 0x000000000f087348 */ /* 0x001fea0003c00000 */
[----:B------:R1:W2:Y:S02]  /*10b40*/  SHFL.IDX P6, R14, R13, R12, R11 ;  /* 0x0000000c0d0e7389 */ /* 0x0002a400000c000b */
[----:B012---:R-:W-:Y:S01]  /*10b50*/  ENDCOLLECTIVE ;  /* 0x000000000000791b */ /* 0x007fe20003800000 */
.L_x_4002:
[----:B------:R-:W-:Y:S02]  /*10b60*/  LOP3.LUT P2, RZ, R32, 0x10, RZ, 0xc0, !PT ;  /* 0x0000001020ff7812 */ /* 0x000fe4000784c0ff */
[----:B------:R-:W-:-:S04]  /*10b70*/  LOP3.LUT R16, R16, 0xfffffdff, RZ, 0xc0, !PT ;  /* 0xfffffdff10107812 */ /* 0x000fc800078ec0ff */
[----:B------:R-:W-:Y:S01]  /*10b80*/  @P1 LOP3.LUT R16, R16, 0x200, RZ, 0xfc, !PT ;  /* 0x0000020010101812 */ /* 0x000fe200078efcff */
[----:B------:R-:W-:Y:S02]  /*10b90*/  IMAD.MOV.U32 R13, RZ, RZ, R7 ;  /* 0x000000ffff0d7224 */ /* 0x000fe400078e0007 */
[----:B------:R-:W-:Y:S02]  /*10ba0*/  IMAD.MOV.U32 R12, RZ, RZ, 0x1 ;  /* 0x00000001ff0c7424 */ /* 0x000fe400078e00ff */
[----:B------:R-:W-:-:S05]  /*10bb0*/  IMAD.SHL.U32 R8, R8, 0x8, RZ ;  /* 0x0000000808087824 */ /* 0x000fca00078e00ff */
[----:B------:R-:W-:-:S05]  /*10bc0*/  LOP3.LUT R8, R8, 0x38, RZ, 0xc0, !PT ;  /* 0x0000003808087812 */ /* 0x000fca00078ec0ff */
[----:B------:R-:W-:-:S05]  /*10bd0*/  IMAD.SHL.U32 R0, R8, 0x2, RZ ;  /* 0x0000000208007824 */ /* 0x000fca00078e00ff */
[----:B------:R-:W-:-:S04]  /*10be0*/  IADD3 R2, P0, R14, R0, RZ ;  /* 0x000000000e027210 */ /* 0x000fc80007f1e0ff */
[----:B------:R-:W-:Y:S02]  /*10bf0*/  IADD3.X R3, RZ, R3, RZ, P0, !PT ;  /* 0x00000003ff037210 */ /* 0x000fe400007fe4ff */
        /* <DEDUP_REMOVED lines=25> */
.L_x_4003:
[----:B------:R-:W-:Y:S02]  /*10d90*/  IMAD.MOV.U32 R13, RZ, RZ, R6 ;  /* 0x000000ffff0d7224 */ /* 0x000fe400078e0006 */
[----:B------:R-:W-:-:S07]  /*10da0*/  IMAD.MOV.U32 R3, RZ, RZ, R14 ;  /* 0x000000ffff037224 */ /* 0x000fce00078e000e */
[----:B------:R-:W-:Y:S05]  /*10db0*/  WARPSYNC.COLLECTIVE R15, `(.L_x_4004) ;  /* 0x000000000f087348 */ /* 0x000fea0003c00000 */
[----:B------:R0:W1:Y:S02]  /*10dc0*/  SHFL.IDX P6, R14, R13, R12, R11 ;  /* 0x0000000c0d0e7389 */ /* 0x00006400000c000b */
[----:B01----:R-:W-:Y:S01]  /*10dd0*/  ENDCOLLECTIVE ;  /* 0x000000000000791b */ /* 0x003fe20003800000 */
.L_x_4004:
[----:B------:R-:W-:Y:S01]  /*10de0*/  MOV R13, R7 ;  /* 0x00000007000d7202 */ /* 0x000fe20000000f00 */
        /* <DEDUP_REMOVED lines=27> */
.L_x_4005:
[----:B------:R-:W-:Y:S02]  /*10fa0*/  IMAD.MOV.U32 R13, RZ, RZ, R6 ;  /* 0x000000ffff0d7224 */ /* 0x000fe400078e0006 */
[----:B------:R-:W-:-:S07]  /*10fb0*/  IMAD.MOV.U32 R8, RZ, RZ, R14 ;  /* 0x000000ffff087224 */ /* 0x000fce00078e000e */
[----:B------:R-:W-:Y:S05]  /*10fc0*/  WARPSYNC.COLLECTIVE R15, `(.L_x_4006) ;  /* 0x000000000f087348 */ /* 0x000fea0003c00000 */
[----:B------:R0:W1:Y:S02]  /*10fd0*/  SHFL.IDX P6, R14, R13, R12, R11 ;  /* 0x0000000c0d0e7389 */ /* 0x00006400000c000b */
[----:B01----:R-:W-:Y:S01]  /*10fe0*/  ENDCOLLECTIVE ;  /* 0x000000000000791b */ /* 0x003fe20003800000 */
.L_x_4006:
        /* <DEDUP_REMOVED lines=28> */
.L_x_4007:
[----:B------:R-:W-:Y:S01]  /*111b0*/  IMAD.MOV.U32 R13, RZ, RZ, R6 ;  /* 0x000000ffff0d7224 */ /* 0x000fe200078e0006 */
[----:B------:R-:W-:-:S07]  /*111c0*/  MOV R7, R14 ;  /* 0x0000000e00077202 */ /* 0x000fce0000000f00 */
[----:B------:R-:W-:Y:S05]  /*111d0*/  WARPSYNC.COLLECTIVE R15, `(.L_x_4008) ;  /* 0x000000000f087348 */ /* 0x000fea0003c00000 */
[----:B------:R0:W1:Y:S02]  /*111e0*/  SHFL.IDX P6, R14, R13, R12, R11 ;  /* 0x0000000c0d0e7389 */ /* 0x00006400000c000b */
[----:B01----:R-:W-:Y:S01]  /*111f0*/  ENDCOLLECTIVE ;  /* 0x000000000000791b */ /* 0x003fe20003800000 */
.L_x_4008:
[----:B------:R-:W-:Y:S05]  /*11200*/  BRA `(.L_x_4009) ;  /* 0xffffffd000947947 */ /* 0x000fea000383ffff */
.L_x_3944:
[----:B0-----:R0:W2:Y:S02]  /*11210*/  SYNCS.PHASECHK.TRANS64.TRYWAIT P0, [R8+URZ+0x28c40], R20 ;  /* 0x028c4014080075a7 */ /* 0x0010a4000800017f */
[----:B--2---:R-:W-:Y:S05]  /*11220*/  @!P0 NANOSLEEP.SYNCS 0x989680 ;  /* 0x009896800000895d */ /* 0x004fea0003900000 */
[----:B------:R-:W2:Y:S02]  /*11230*/  @!P0 SYNCS.PHASECHK.TRANS64 P0, [R8+URZ+0x28c40], R20 ;  /* 0x028c4014080085a7 */ /* 0x000ea4000800007f */
[----:B--2---:R-:W-:Y:S05]  /*11240*/  @!P0 BRA `(.L_x_3944) ;  /* 0xfffffffc00f08947 */ /* 0x004fea000383ffff */
[----:B------:R-:W-:Y:S05]  /*11250*/  BRA `(.L_x_4010) ;  /* 0xffffffd400e87947 */ /* 0x000fea000383ffff */
.L_x_3945:
        /* <DEDUP_REMOVED lines=8> */
.L_x_4012:
[----:B------:R-:W-:Y:S05]  /*112e0*/  BSYNC B1 ;  /* 0x0000000000017941 */ /* 0x000fea0003800000 */
.L_x_4011:
[----:B------:R-:W-:Y:S01]  /*112f0*/  MOV R13, R21 ;  /* 0x00000015000d7202 */ /* 0x000fe20000000f00 */
        /* <DEDUP_REMOVED lines=8> */
.L_x_4013:
[----:B------:R-:W-:Y:S01]  /*11380*/  IMAD.MOV.U32 R13, RZ, RZ, R27 ;  /* 0x000000ffff0d7224 */ /* 0x000fe200078e001b */
[----:B------:R-:W-:Y:S02]  /*11390*/  MOV R12, 0x1 ;  /* 0x00000001000c7802 */ /* 0x000fe40000000f00 */
[----:B------:R-:W-:-:S13]  /*113a0*/  IADD3 R2, P0, R14, R0, RZ ;  /* 0x000000000e027210 */ /* 0x000fda0007f1e0ff */
[----:B------:R-:W-:Y:S05]  /*113b0*/  WARPSYNC.COLLECTIVE R15, `(.L_x_4014) ;  /* 0x000000000f087348 */ /* 0x000fea0003c00000 */
[----:B------:R0:W1:Y:S02]  /*113c0*/  SHFL.IDX P6, R14, R13, R12, R11 ;  /* 0x0000000c0d0e7389 */ /* 0x00006400000c000b */
[----:B01----:R-:W-:Y:S01]  /*113d0*/  ENDCOLLECTIVE ;  /* 0x000000000000791b */ /* 0x003fe20003800000 */
.L_x_4014:
        /* <DEDUP_REMOVED lines=10> */
.L_x_4015:
[----:B------:R-:W-:Y:S02]  /*11480*/  IMAD.MOV.U32 R13, RZ, RZ, R27 ;  /* 0x000000ffff0d7224 */ /* 0x000fe400078e001b */
[----:B------:R-:W-:Y:S01]  /*11490*/  IMAD.MOV.U32 R12, RZ, RZ, 0x2 ;  /* 0x00000002ff0c7424 */ /* 0x000fe200078e00ff */
[----:B------:R-:W-:-:S13]  /*114a0*/  IADD3 R2, P0, R14, R0, RZ ;  /* 0x000000000e027210 */ /* 0x000fda0007f1e0ff */
[----:B------:R-:W-:Y:S05]  /*114b0*/  WARPSYNC.COLLECTIVE R15, `(.L_x_4016) ;  /* 0x000000000f087348 */ /* 0x000fea0003c00000 */
[----:B------:R0:W1:Y:S02]  /*114c0*/  SHFL.IDX P6, R14, R13, R12, R11 ;  /* 0x0000000c0d0e7389 */ /* 0x00006400000c000b */
[----:B01----:R-:W-:Y:S01]  /*114d0*/  ENDCOLLECTIVE ;  /* 0x000000000000791b */ /* 0x003fe20003800000 */
.L_x_4016:
        /* <DEDUP_REMOVED lines=10> */
.L_x_4017:
[----:B------:R-:W-:Y:S02]  /*11580*/  IMAD.MOV.U32 R13, RZ, RZ, R27 ;  /* 0x000000ffff0d7224 */ /* 0x000fe400078e001b */
[----:B------:R-:W-:Y:S01]  /*11590*/  IMAD.MOV.U32 R12, RZ, RZ, 0x3 ;  /* 0x00000003ff0c7424 */ /* 0x000fe200078e00ff */
[----:B------:R-:W-:-:S13]  /*115a0*/  IADD3 R2, P0, R14, R0, RZ ;  /* 0x000000000e027210 */ /* 0x000fda0007f1e0ff */
[----:B------:R-:W-:Y:S05]  /*115b0*/  WARPSYNC.COLLECTIVE R15, `(.L_x_4018) ;  /* 0x000000000f087348 */ /* 0x000fea0003c00000 */
[----:B------:R0:W1:Y:S02]  /*115c0*/  SHFL.IDX P6, R14, R13, R12, R11 ;  /* 0x0000000c0d0e7389 */ /* 0x00006400000c000b */
[----:B01----:R-:W-:Y:S01]  /*115d0*/  ENDCOLLECTIVE ;  /* 0x000000000000791b */ /* 0x003fe20003800000 */
.L_x_4018:
        /* <DEDUP_REMOVED lines=10> */
.L_x_4019:
[----:B------:R-:W-:Y:S05]  /*11680*/  BRA `(.L_x_4020) ;  /* 0xffffffd400847947 */ /* 0x000fea000383ffff */
.L_x_3950:
[----:B--2---:R2:W3:Y:S02]  /*11690*/  SYNCS.PHASECHK.TRANS64.TRYWAIT P0, [R8+URZ+0x28c60], R20 ;  /* 0x028c6014080075a7 */ /* 0x0044e4000800017f */
[----:B---3--:R-:W-:Y:S05]  /*116a0*/  @!P0 NANOSLEEP.SYNCS 0x989680 ;  /* 0x009896800000895d */ /* 0x008fea0003900000 */
[----:B------:R-:W3:Y:S02]  /*116b0*/  @!P0 SYNCS.PHASECHK.TRANS64 P0, [R8+URZ+0x28c60], R20 ;  /* 0x028c6014080085a7 */ /* 0x000ee4000800007f */
[----:B---3--:R-:W-:Y:S05]  /*116c0*/  @!P0 BRA `(.L_x_3950) ;  /* 0xfffffffc00f08947 */ /* 0x008fea000383ffff */
[----:B------:R-:W-:Y:S05]  /*116d0*/  BRA `(.L_x_4021) ;  /* 0xffffffd400d47947 */ /* 0x000fea000383ffff */
.L_x_3951:
[----:B------:R-:W-:Y:S01]  /*116e0*/  BSSY B1, `(.L_x_4022) ;  /* 0x0000008000017945 */ /* 0x000fe20003800000 */
[----:B------:R-:W-:Y:S01]  /*116f0*/  IMAD.MOV.U32 R13, RZ, RZ, R20 ;  /* 0x000000ffff0d7224 */ /* 0x000fe200078e0014 */
[----:B------:R-:W-:Y:S01]  /*11700*/  MOV R12, RZ ;  /* 0x000000ff000c7202 */ /* 0x000fe20000000f00 */
[----:B------:R-:W-:Y:S02]  /*11710*/  IMAD.MOV.U32 R11, RZ, RZ, 0x181f ;  /* 0x0000181fff0b7424 */ /* 0x000fe400078e00ff */
[----:B------:R-:W-:-:S07]  /*11720*/  IMAD.MOV.U32 R15, RZ, RZ, -0x1 ;  /* 0xffffffffff0f7424 */ /* 0x000fce00078e00ff */
[----:B-1----:R-:W-:Y:S05]  /*11730*/  WARPSYNC.COLLECTIVE R15, `(.L_x_4023) ;  /* 0x000000000f087348 */ /* 0x002fea0003c00000 */
[----:B------:R0:W2:Y:S02]  /*11740*/  SHFL.IDX P6, R14, R13, R12, R11 ;  /* 0x0000000c0d0e7389 */ /* 0x0000a400000c000b */
[----:B012---:R-:W-:Y:S01]  /*11750*/  ENDCOLLECTIVE ;  /* 0x000000000000791b */ /* 0x007fe20003800000 */
.L_x_4023:
[----:B------:R-:W-:Y:S05]  /*11760*/  BSYNC B1 ;  /* 0x0000000000017941 */ /* 0x000fea0003800000 */
.L_x_4022:
[----:B------:R-:W-:Y:S01]  /*11770*/  IMAD.MOV.U32 R13, RZ, RZ, R10 ;  /* 0x000000ffff0d7224 */ /* 0x000fe200078e000a */
[----:B------:R-:W-:Y:S01]  /*11780*/  MOV R15, 0xffffffff ;  /* 0xffffffff000f7802 */ /* 0x000fe20000000f00 */
[----:B------:R-:W-:Y:S01]  /*11790*/  IMAD.MOV.U32 R12, RZ, RZ, RZ ;  /* 0x000000ffff0c7224 */ /* 0x000fe200078e00ff */
[C---:B------:R-:W-:Y:S01]  /*117a0*/  LOP3.LUT P2, RZ, R16.reuse, 0x40, RZ, 0xc0, !PT ;  /* 0x0000004010ff7812 */ /* 0x040fe2000784c0ff */
[----:B------:R-:W-:Y:S01]  /*117b0*/  IMAD.MOV.U32 R11, RZ, RZ, 0x181f ;  /* 0x0000181fff0b7424 */ /* 0x000fe200078e00ff */
[----:B------:R-:W-:Y:S01]  /*117c0*/  LOP3.LUT P1, RZ, R16, 0x20, RZ, 0xc0, !PT ;  /* 0x0000002010ff7812 */ /* 0x000fe2000782c0ff */
[----:B------:R-:W-:Y:S01]  /*117d0*/  IMAD.MOV.U32 R3, RZ, RZ, R14 ;  /* 0x000000ffff037224 */ /* 0x000fe200078e000e */
[----:B------:R-:W-:Y:S01]  /*117e0*/  P2R R4, PR, RZ, 0x8 ;  /* 0x00000008ff047803 */ /* 0x000fe20000000000 */
[----:B------:R-:W-:-:S10]  /*117f0*/  IMAD R21, R21, 0x2, R17 ;  /* 0x0000000215157824 */ /* 0x000fd400078e0211 */
[----:B------:R-:W-:Y:S05]  /*11800*/  WARPSYNC.COLLECTIVE R15, `(.L_x_4024) ;  /* 0x000000000f087348 */ /* 0x000fea0003c00000 */
[----:B------:R0:W1:Y:S02]  /*11810*/  SHFL.IDX P6, R14, R13, R12, R11 ;  /* 0x0000000c0d0e7389 */ /* 0x00006400000c000b */
[----:B01----:R-:W-:Y:S01]  /*11820*/  ENDCOLLECTIVE ;  /* 0x000000000000791b */ /* 0x003fe20003800000 */
.L_x_4024:
        /* <DEDUP_REMOVED lines=15> */
.L_x_4025:
        /* <DEDUP_REMOVED lines=17> */
.L_x_4026:
[----:B------:R-:W-:Y:S02]  /*11a30*/  IMAD.MOV.U32 R13, RZ, RZ, R20 ;  /* 0x000000ffff0d7224 */ /* 0x000fe400078e0014 */
[----:B------:R-:W-:Y:S01]  /*11a40*/  IMAD.MOV.U32 R12, RZ, RZ, 0x2 ;  /* 0x00000002ff0c7424 */ /* 0x000fe200078e00ff */
[----:B------:R-:W-:Y:S02]  /*11a50*/  IADD3 R2, P2, R14, R0, RZ ;  /* 0x000000000e027210 */ /* 0x000fe40007f5e0ff */
[C---:B------:R-:W-:Y:S02]  /*11a60*/  LOP3.LUT P6, RZ, R16.reuse, 0x20, RZ, 0xc0, !PT ;  /* 0x0000002010ff7812 */ /* 0x040fe400078cc0ff */
[----:B------:R-:W-:Y:S02]  /*11a70*/  IADD3.X R3, RZ, R3, RZ, P2, !PT ;  /* 0x00000003ff037210 */ /* 0x000fe400017fe4ff */
[----:B------:R-:W-:-:S03]  /*11a80*/  LOP3.LUT P2, RZ, R16, 0x40, RZ, 0xc0, !PT ;  /* 0x0000004010ff7812 */ /* 0x000fc6000784c0ff */
[----:B------:R-:W-:Y:S01]  /*11a90*/  @!PT LDS RZ, [RZ] ;  /* 0x00000000fffff984 */ /* 0x000fe20000000800 */
[----:B------:R-:W-:Y:S01]  /*11aa0*/  @!PT LDS RZ, [RZ] ;  /* 0x00000000fffff984 */ /* 0x000fe20000000800 */
[----:B------:R-:W-:Y:S01]  /*11ab0*/  @!PT LDS RZ, [RZ] ;  /* 0x00000000fffff984 */ /* 0x000fe20000000800 */
[----:B------:R0:W-:Y:S01]  /*11ac0*/  LDGSTS.E.BYPASS.LTC128B.128 [R21+0xc00], desc[UR50][R2.64], !P3 ;  /* 0x00c0000002157fae */ /* 0x0001e2000d901d72 */
[----:B------:R-:W-:-:S04]  /*11ad0*/  ISETP.NE.AND P3, PT, R5, RZ, PT ;  /* 0x000000ff0500720c */ /* 0x000fc80003f65270 */
[----:B------:R-:W-:-:S05]  /*11ae0*/  P2R R5, PR, RZ, 0x8 ;  /* 0x00000008ff057803 */ /* 0x000fca0000000000 */
[----:B------:R0:W-:Y:S04]  /*11af0*/  LDGSTS.E.BYPASS.LTC128B.128 [R21+0x2c00], desc[UR50][R2.64+0x80], !P2 ;  /* 0x02c0008002157fae */ /* 0x0001e8000d101d72 */
[----:B------:R0:W-:Y:S02]  /*11b00*/  LDGSTS.E.BYPASS.LTC128B.128 [R21+0x4c00], desc[UR50][R2.64+0x100], !P6 ;  /* 0x04c0010002157fae */ /* 0x0001e4000f101d72 */
[----:B0-----:R-:W-:Y:S05]  /*11b10*/  WARPSYNC.COLLECTIVE R15, `(.L_x_4027) ;  /* 0x000000000f087348 */ /* 0x001fea0003c00000 */
[----:B------:R1:W2:Y:S02]  /*11b20*/  SHFL.IDX P6, R14, R13, R12, R11 ;  /* 0x0000000c0d0e7389 */ /* 0x0002a400000c000b */
[----:B012---:R-:W-:Y:S01]  /*11b30*/  ENDCOLLECTIVE ;  /* 0x000000000000791b */ /* 0x007fe20003800000 */
.L_x_4027:
        /* <DEDUP_REMOVED lines=14> */
.L_x_4028:
[----:B------:R-:W-:Y:S01]  /*11c20*/  MOV R13, R20 ;  /* 0x00000014000d7202 */ /* 0x000fe20000000f00 */
        /* <DEDUP_REMOVED lines=16> */
.L_x_4029:
        /* <DEDUP_REMOVED lines=14> */
.L_x_4030:
[----:B------:R-:W-:Y:S05]  /*11e10*/  BRA `(.L_x_4031) ;  /* 0xffffffd400387947 */ /* 0x000fea000383ffff */
.L_x_3959:
[----:B------:R-:W-:Y:S01]  /*11e20*/  BSSY B0, `(.L_x_4032) ;  /* 0x0000008000007945 */ /* 0x000fe20003800000 */
[----:B------:R-:W-:Y:S01]  /*11e30*/  IMAD.MOV.U32 R13, RZ, RZ, R33 ;  /* 0x000000ffff0d7224 */ /* 0x000fe200078e0021 */
[----:B------:R-:W-:Y:S01]  /*11e40*/  MOV R15, 0xffffffff ;  /* 0xffffffff000f7802 */ /* 0x000fe20000000f00 */
[----:B------:R-:W-:Y:S02]  /*11e50*/  IMAD.MOV.U32 R12, RZ, RZ, RZ ;  /* 0x000000ffff0c7224 */ /* 0x000fe400078e00ff */
[----:B------:R-:W-:-:S07]  /*11e60*/  IMAD.MOV.U32 R11, RZ, RZ, 0x1f ;  /* 0x0000001fff0b7424 */ /* 0x000fce00078e00ff */
[----:B01---5:R-:W-:Y:S05]  /*11e70*/  WARPSYNC.COLLECTIVE R15, `(.L_x_4033) ;  /* 0x000000000f087348 */ /* 0x023fea0003c00000 */
[----:B------:R2:W3:Y:S02]  /*11e80*/  SHFL.IDX P6, R14, R13, R12, R11 ;  /* 0x0000000c0d0e7389 */ /* 0x0004e400000c000b */
[----:B0123-5:R-:W-:Y:S01]  /*11e90*/  ENDCOLLECTIVE ;  /* 0x000000000000791b */ /* 0x02ffe20003800000 */
.L_x_4033:
[----:B------:R-:W-:Y:S05]  /*11ea0*/  BSYNC B0 ;  /* 0x0000000000007941 */ /* 0x000fea0003800000 */
.L_x_4032:
[----:B------:R-:W-:Y:S05]  /*11eb0*/  BRA `(.L_x_4034) ;  /* 0xffffffd8003c7947 */ /* 0x000fea000383ffff */
.L_x_3962:
[----:B---3--:R3:W4:Y:S02]  /*11ec0*/  SYNCS.PHASECHK.TRANS64.TRYWAIT P0, [R7+URZ+0x28c20], R0 ;  /* 0x028c2000070075a7 */ /* 0x008724000800017f */
[----:B----4-:R-:W-:Y:S05]  /*11ed0*/  @!P0 NANOSLEEP.SYNCS 0x989680 ;  /* 0x009896800000895d */ /* 0x010fea0003900000 */
[----:B------:R-:W4:Y:S02]  /*11ee0*/  @!P0 SYNCS.PHASECHK.TRANS64 P0, [R7+URZ+0x28c20], R0 ;  /* 0x028c2000070085a7 */ /* 0x000f24000800007f */
[----:B----4-:R-:W-:Y:S05]  /*11ef0*/  @!P0 BRA `(.L_x_3962) ;  /* 0xfffffffc00f08947 */ /* 0x010fea000383ffff */
[----:B------:R-:W-:Y:S05]  /*11f00*/  BRA `(.L_x_4035) ;  /* 0xffffffd800847947 */ /* 0x000fea000383ffff */
.L_x_3963:
        /* <DEDUP_REMOVED lines=11> */
.L_x_4037:
[----:B------:R-:W-:Y:S05]  /*11fc0*/  BSYNC B0 ;  /* 0x0000000000007941 */ /* 0x000fea0003800000 */
.L_x_4036:
[----:B------:R-:W-:Y:S05]  /*11fd0*/  BRA `(.L_x_4038) ;  /* 0xffffffd8006c7947 */ /* 0x000fea000383ffff */
.L_x_3966:
[----:B------:R-:W-:Y:S01]  /*11fe0*/  BSSY B1, `(.L_x_4039) ;  /* 0x0000006000017945 */ /* 0x000fe20003800000 */
[----:B------:R-:W-:-:S07]  /*11ff0*/  IMAD.MOV.U32 R15, RZ, RZ, -0x1 ;  /* 0xffffffffff0f7424 */ /* 0x000fce00078e00ff */
[----:B0123-5:R-:W-:Y:S05]  /*12000*/  WARPSYNC.COLLECTIVE R15, `(.L_x_4040) ;  /* 0x000000000f0c7348 */ /* 0x02ffea0003c00000 */
[----:B------:R-:W-:Y:S02]  /*12010*/  ELECT P6, UR62, PT ;  /* 0x00000000003e782f */ /* 0x000fe400038c0000 */
[----:B------:R-:W-:Y:S01]  /*12020*/  MOV R14, UR62 ;  /* 0x0000003e000e7c02 */ /* 0x000fe20008000f00 */
[----:B0123-5:R-:W-:Y:S10]  /*12030*/  ENDCOLLECTIVE ;  /* 0x000000000000791b */ /* 0x02fff40003800000 */
.L_x_4040:
[----:B------:R-:W-:Y:S05]  /*12040*/  BSYNC B1 ;  /* 0x0000000000017941 */ /* 0x000fea0003800000 */
.L_x_4039:
[----:B------:R-:W-:Y:S05]  /*12050*/  BRA `(.L_x_4041) ;  /* 0xffffffd800647947 */ /* 0x000fea000383ffff */
.L_x_3968:
[----:B---3--:R3:W4:Y:S02]  /*12060*/  SYNCS.PHASECHK.TRANS64.TRYWAIT P1, [R5+URZ+0x28c40], R0 ;  /* 0x028c4000050075a7 */ /* 0x008724000802017f */
[----:B----4-:R-:W-:Y:S05]  /*12070*/  @!P1 NANOSLEEP.SYNCS 0x989680 ;  /* 0x009896800000995d */ /* 0x010fea0003900000 */
[----:B------:R-:W4:Y:S02]  /*12080*/  @!P1 SYNCS.PHASECHK.TRANS64 P1, [R5+URZ+0x28c40], R0 ;  /* 0x028c4000050095a7 */ /* 0x000f24000802007f */
[----:B----4-:R-:W-:Y:S05]  /*12090*/  @!P1 BRA `(.L_x_3968) ;  /* 0xfffffffc00f09947 */ /* 0x010fea000383ffff */
[----:B------:R-:W-:Y:S05]  /*120a0*/  BRA `(.L_x_4042) ;  /* 0xffffffd800847947 */ /* 0x000fea000383ffff */
.L_x_3970:
[----:B----4-:R4:W0:Y:S02]  /*120b0*/  SYNCS.PHASECHK.TRANS64.TRYWAIT P1, [R3+URZ+0x28c40], R2 ;  /* 0x028c4002030075a7 */ /* 0x010824000802017f */
[----:B0-----:R-:W-:Y:S05]  /*120c0*/  @!P1 NANOSLEEP.SYNCS 0x989680 ;  /* 0x009896800000995d */ /* 0x001fea0003900000 */
[----:B------:R-:W0:Y:S02]  /*120d0*/  @!P1 SYNCS.PHASECHK.TRANS64 P1, [R3+URZ+0x28c40], R2 ;  /* 0x028c4002030095a7 */ /* 0x000e24000802007f */
[----:B0-----:R-:W-:Y:S05]  /*120e0*/  @!P1 BRA `(.L_x_3970) ;  /* 0xfffffffc00f09947 */ /* 0x001fea000383ffff */
[----:B------:R-:W-:Y:S05]  /*120f0*/  BRA `(.L_x_4043) ;  /* 0xffffffd800907947 */ /* 0x000fea000383ffff */
.L_x_3972:
[----:B------:R0:W0:Y:S02]  /*12100*/  SYNCS.PHASECHK.TRANS64.TRYWAIT P1, [R5+URZ+0x28c60], R0 ;  /* 0x028c6000050075a7 */ /* 0x000024000802017f */
[----:B0-----:R-:W-:Y:S05]  /*12110*/  @!P1 NANOSLEEP.SYNCS 0x989680 ;  /* 0x009896800000995d */ /* 0x001fea0003900000 */
[----:B------:R-:W0:Y:S02]  /*12120*/  @!P1 SYNCS.PHASECHK.TRANS64 P1, [R5+URZ+0x28c60], R0 ;  /* 0x028c6000050095a7 */ /* 0x000e24000802007f */
[----:B0-----:R-:W-:Y:S05]  /*12130*/  @!P1 BRA `(.L_x_3972) ;  /* 0xfffffffc00f09947 */ /* 0x001fea000383ffff */
[----:B------:R-:W-:Y:S05]  /*12140*/  BRA `(.L_x_4044) ;  /* 0xffffffd8008c7947 */ /* 0x000fea000383ffff */
.L_x_4045:
        /* <DEDUP_REMOVED lines=11> */
.L_x_5645:


//--------------------- .text._ZN7cutlass13device_kernelIN5flash11enable_sm90INS1_16FlashAttnFwdSm90INS1_25CollectiveMainloopFwdSm90ILi2EN4cute5tupleIJNS5_1CILi1EEES8_S8_EEENS6_IJNS7_ILi64EEESA_SA_EEELi512ENS_6half_tEfNS_4arch4Sm90ELb1ELb0ELb0ELb0ELb1ELb0ELb1ELb0ELb0ELb1ELb0ELb0EEENS1_21CollectiveEpilogueFwdINS6_IJSA_NS7_ILi512EEESA_EEES9_SC_SE_Li256ELb0ELb1ELb0ELb0EEENS1_30DynamicPersistentTileSchedulerILi256ELi128ELb0ELb1ELb1EEEEEEEEEvNT_6ParamsE --------------------------
	.section	.text._ZN7cutlass13device_kernelIN5flash11enable_sm90INS1_16FlashAttnFwdSm90INS1_25CollectiveMainloopFwdSm90ILi2EN4cute5tupleIJNS5_1CILi1EEES8_S8_EEENS6_IJNS7_ILi64EEESA_SA_EEELi512ENS_6half_tEfNS_4arch4Sm90ELb1ELb0ELb0ELb0ELb1ELb0ELb1ELb0ELb0ELb1ELb0ELb0EEENS1_21CollectiveEpilogueFwdINS6_IJSA_NS7_ILi512EEESA_EEES9_SC_SE_Li256ELb0ELb1ELb0ELb0EEENS1_30DynamicPersistentTileSchedulerILi256ELi128ELb0ELb1ELb1EEEEEEEEEvNT_6ParamsE,"ax",@progbits
	.align	128
.text._ZN7cutlass13device_kernelIN5flash11enable_sm90INS1_16FlashAttnFwdSm90INS1_25CollectiveMainloopFwdSm90ILi2EN4cute5tupleIJNS5_1CILi1EEES8_S8_EEENS6_IJNS7_ILi64EEESA_SA_EEELi512ENS_6half_tEfNS_4arch4Sm90ELb1ELb0ELb0ELb0ELb1ELb0ELb1ELb0ELb0ELb1ELb0ELb0EEENS1_21CollectiveEpilogueFwdINS6_IJSA_NS7_ILi512EEESA_EEES9_SC_SE_Li256ELb0ELb1ELb0ELb0EEENS1_30DynamicPersistentTileSchedulerILi256ELi128ELb0ELb1ELb1EEEEEEEEEvNT_6ParamsE:
        .type           _ZN7cutlass13device_kernelIN5flash11enable_sm90INS1_16FlashAttnFwdSm90INS1_25CollectiveMainloopFwdSm90ILi2EN4cute5tupleIJNS5_1CILi1EEES8_S8_EEENS6_IJNS7_ILi64EEESA_SA_EEELi512ENS_6half_tEfNS_4arch4Sm90ELb1ELb0ELb0ELb0ELb1ELb0ELb1ELb0ELb0ELb1ELb0ELb0EEENS1_21CollectiveEpilogueFwdINS6_IJSA_NS7_ILi512EEESA_EEES9_SC_SE_Li256ELb0ELb1ELb0ELb0EEENS1_30DynamicPersistentTileSchedulerILi256ELi128ELb0ELb1ELb1EEEEEEEEEvNT_6ParamsE,@function
        .size           _ZN7cutlass13device_kernelIN5flash11enable_sm90INS1_16FlashAttnFwdSm90INS1_25CollectiveMainloopFwdSm90ILi2EN4cute5tupleIJNS5_1CILi1EEES8_S8_EEENS6_IJNS7_ILi64EEESA_SA_EEELi512ENS_6half_tEfNS_4arch4Sm90ELb1ELb0ELb0ELb0ELb1ELb0ELb1ELb0ELb0ELb1ELb0ELb0EEENS1_21CollectiveEpilogueFwdINS6_IJSA_NS7_ILi512EEESA_EEES9_SC_SE_Li256ELb0ELb1ELb0ELb0EEENS1_30DynamicPersistentTileSchedulerILi256ELi128ELb0ELb1ELb1EEEEEEEEEvNT_6ParamsE,(.L_x_5646 - _ZN7cutlass13device_kernelIN5flash11enable_sm90INS1_16FlashAttnFwdSm90INS1_25CollectiveMainloopFwdSm90ILi2EN4cute5tupleIJNS5_1CILi1EEES8_S8_EEENS6_IJNS7_ILi64EEESA_SA_EEELi512ENS_6half_tEfNS_4arch4Sm90ELb1ELb0ELb0ELb0ELb1ELb0ELb1ELb0ELb0ELb1ELb0ELb0EEENS1_21CollectiveEpilogueFwdINS6_IJSA_NS7_ILi512EEESA_EEES9_SC_SE_Li256ELb0ELb1ELb0ELb0EEENS1_30DynamicPersistentTileSchedulerILi256ELi128ELb0ELb1ELb1EEEEEEEEEvNT_6ParamsE)
        .other          _ZN7cutlass13device_kernelIN5flash11enable_sm90INS1_16FlashAttnFwdSm90INS1_25CollectiveMainloopFwdSm90ILi2EN4cute5tupleIJNS5_1CILi1EEES8_S8_EEENS6_IJNS7_ILi64EEESA_SA_EEELi512ENS_6half_tEfNS_4arch4Sm90ELb1ELb0ELb0ELb0ELb1ELb0ELb1ELb0ELb0ELb1ELb0ELb0EEENS1_21CollectiveEpilogueFwdINS6_IJSA_NS7_ILi512EEESA_EEES9_SC_SE_Li256ELb0ELb1ELb0ELb0EEENS1_30DynamicPersistentTileSchedulerILi256ELi128ELb0ELb1ELb1EEEEEEEEEvNT_6ParamsE,@"STO_CUDA_ENTRY STV_DEFAULT"
_ZN7cutlass13device_kernelIN5flash11enable_sm90INS1_16FlashAttnFwdSm90INS1_25CollectiveMainloopFwdSm90ILi2EN4cute5tupleIJNS5_1CILi1EEES8_S8_EEENS6_IJNS7_ILi64EEESA_SA_EEELi512ENS_6half_tEfNS_4arch4Sm90ELb1ELb0ELb0ELb0ELb1ELb0ELb1ELb0ELb0ELb1ELb0ELb0EEENS1_21CollectiveEpilogueFwdINS6_IJSA_NS7_ILi512EEESA_EEES9_SC_SE_Li256ELb0ELb1ELb0ELb0EEENS1_30DynamicPersistentTileSchedulerILi256ELi128ELb0ELb1ELb1EEEEEEEEEvNT_6ParamsE:
        /* <DEDUP_REMOVED lines=43> */
.L_x_4046:
        /* <DEDUP_REMOVED lines=22> */
.L_x_4047:
        /* <DEDUP_REMOVED lines=18> */
.L_x_4048:
        /* <DEDUP_REMOVED lines=22> */
.L_x_4049:
        /* <DEDUP_REMOVED lines=23> */
.L_x_4050:
        /* <DEDUP_REMOVED lines=8> */
.L_x_4052:
[----:B------:R-:W-:-:S08]  /*0880*/  NOP ;  /* 0x0000000000007918 */ /* 0x000fd00000000000 */
[----:B------:R-:W0:Y:S02]  /*0890*/  USETMAXREG.TRY_ALLOC.CTAPOOL UP0, 0xe8 ;  /* 0x000000e8000079c8 */ /* 0x000e240008000600 */
[----:B0-----:R-:W-:-:S13]  /*08a0*/  PLOP3.LUT P0, PT, PT, PT, UP0, 0x80, 0x0 ;  /* 0x000000000000781c */ /* 0x001fda0003f0f008 */
[----:B------:R-:W-:Y:S05]  /*08b0*/  @!P0 BRA `(.L_x_4052) ;  /* 0xfffffffc00f08947 */ /* 0x000fea000383ffff */
[----:B------:R-:W0:Y:S01]  /*08c0*/  S2R R2, SR_TID.X ;  /* 0x0000000000027919 */ /* 0x000e220000002100 */
[----:B------:R-:W1:Y:S08]  /*08d0*/  S2UR UR4, SR_CTAID.X ;  /* 0x00000000000479c3 */ /* 0x000e700000002500 */
[----:B------:R-:W-:Y:S06]  /*08e0*/  BAR.ARV 0x4, 0x180 ;  /* 0x0106000000007b1d */ /* 0x000fec0000002000 */
[----:B0-----:R-:W-:-:S04]  /*08f0*/  LOP3.LUT R0, R2, 0xffffff80, RZ, 0xc0, !PT ;  /* 0xffffff8002007812 */ /* 0x001fc800078ec0ff */
[----:B------:R-:W-:Y:S02]  /*0900*/  ISETP.NE.AND P0, PT, R0, 0x80, PT ;  /* 0x000000800000780c */ /* 0x000fe40003f05270 */
[----:B------:R-:W1:Y:S11]  /*0910*/  LDC R0, c[0x0][0xd38] ;  /* 0x00034e00ff007b82 */ /* 0x000e760000000800 */
[----:B------:R-:W-:Y:S06]  /*0920*/  @!P0 BAR.ARV 0x8, 0x100 ;  /* 0x0204000000008b1d */ /* 0x000fec0000002000 */
[----:B------:R-:W-:-:S13]  /*0930*/  ISETP.GE.U32.AND P0, PT, R2, 0x100, PT ;  /* 0x000001000200780c */ /* 0x000fda0003f06070 */
[----:B------:R-:W-:Y:S06]  /*0940*/  @P0 BAR.ARV 0xf, 0x100 ;  /* 0x03c4000000000b1d */ /* 0x000fec0000002000 */
[----:B-1----:R-:W-:-:S13]  /*0950*/  ISETP.LE.AND P0, PT, R0, UR4, PT ;  /* 0x0000000400007c0c */ /* 0x002fda000bf03270 */
[----:B------:R-:W-:Y:S05]  /*0960*/  @P0 EXIT ;  /* 0x000000000000094d */ /* 0x000fea0003800000 */
[----:B------:R-:W-:Y:S01]  /*0970*/  VIADD R222, R2, 0xffffff80 ;  /* 0xffffff8002de7836 */ /* 0x000fe20000000000 */
[----:B------:R-:W0:Y:S01]  /*0980*/  S2R R219, SR_CgaCtaId ;  /* 0x0000000000db7919 */ /* 0x000e220000008800 */
[----:B------:R-:W-:Y:S01]  /*0990*/  IMAD.MOV.U32 R188, RZ, RZ, 0x40 ;  /* 0x00000040ffbc7424 */ /* 0x000fe200078e00ff */
[----:B------:R-:W-:Y:S01]  /*09a0*/  ULOP3.LUT UR40, UR41, 0x1, URZ, 0xfc, !UPT ;  /* 0x0000000129287892 */ /* 0x000fe2000f8efc3f */
[----:B------:R-:W-:Y:S01]  /*09b0*/  IMAD.MOV.U32 R16, RZ, RZ, RZ ;  /* 0x000000ffff107224 */ /* 0x000fe200078e00ff */
[----:B------:R-:W-:Y:S01]  /*09c0*/  SHF.R.S32.HI R3, RZ, 0x1f, R222 ;  /* 0x0000001fff037819 */ /* 0x000fe200000114de */
[----:B------:R-:W-:-:S03]  /*09d0*/  UMOV UR36, URZ ;  /* 0x0000003f00247c82 */ /* 0x000fc60008000000 */
[CC--:B------:R-:W-:Y:S02]  /*09e0*/  LEA.HI R0, R3.reuse, R222.reuse, RZ, 0x4 ;  /* 0x000000de03007211 */ /* 0x0c0fe400078f20ff */
[CC--:B------:R-:W-:Y:S02]  /*09f0*/  LEA.HI R4, R3.reuse, R222.reuse, RZ, 0x5 ;  /* 0x000000de03047211 */ /* 0x0c0fe400078f28ff */
[----:B------:R-:W-:Y:S02]  /*0a00*/  SHF.R.S32.HI R7, RZ, 0x4, R0 ;  /* 0x00000004ff077819 */ /* 0x000fe40000011400 */
[----:B------:R-:W-:Y:S02]  /*0a10*/  LEA.HI R5, R3, R222, RZ, 0x7 ;  /* 0x000000de03057211 */ /* 0x000fe400078f38ff */
[C---:B------:R-:W-:Y:S02]  /*0a20*/  LEA.HI R2, R0.reuse, R7, RZ, 0x1 ;  /* 0x0000000700027211 */ /* 0x040fe400078f08ff */
[----:B------:R-:W-:-:S02]  /*0a30*/  LOP3.LUT R9, R0, 0xfffffff0, RZ, 0xc0, !PT ;  /* 0xfffffff000097812 */ /* 0x000fc400078ec0ff */
[----:B------:R-:W-:Y:S02]  /*0a40*/  LOP3.LUT R2, R2, 0x1ffffffe, RZ, 0xc0, !PT ;  /* 0x1ffffffe02027812 */ /* 0x000fe400078ec0ff */
[--C-:B------:R-:W-:Y:S01]  /*0a50*/  SHF.R.S32.HI R13, RZ, 0x5, R4.reuse ;  /* 0x00000005ff0d7819 */ /* 0x100fe20000011404 */
[----:B------:R-:W-:Y:S01]  /*0a60*/  IMAD.IADD R9, R222, 0x1, -R9 ;  /* 0x00000001de097824 */ /* 0x000fe200078e0a09 */
[----:B------:R-:W-:Y:S01]  /*0a70*/  SHF.R.S32.HI R4, RZ, 0x1f, R4 ;  /* 0x0000001fff047819 */ /* 0x000fe20000011404 */
[----:B------:R-:W-:Y:S01]  /*0a80*/  IMAD.IADD R8, R7, 0x1, -R2 ;  /* 0x0000000107087824 */ /* 0x000fe200078e0a02 */
[----:B------:R-:W-:Y:S02]  /*0a90*/  LOP3.LUT R7, R5, 0xffffff80, RZ, 0xc0, !PT ;  /* 0xffffff8005077812 */ /* 0x000fe400078ec0ff */
[----:B------:R-:W-:Y:S02]  /*0aa0*/  LEA.HI R2, R3, R222, RZ, 0x2 ;  /* 0x000000de03027211 */ /* 0x000fe400078f10ff */
[----:B------:R-:W-:Y:S01]  /*0ab0*/  LEA.HI R4, R4, R13, RZ, 0x2 ;  /* 0x0000000d04047211 */ /* 0x000fe200078f10ff */
[----:B------:R-:W-:Y:S01]  /*0ac0*/  IMAD.IADD R7, R222, 0x1, -R7 ;  /* 0x00000001de077824 */ /* 0x000fe200078e0a07 */
[----:B------:R-:W-:-:S02]  /*0ad0*/  LOP3.LUT R11, R2, 0xfffffffc, RZ, 0xc0, !PT ;  /* 0xfffffffc020b7812 */ /* 0x000fc400078ec0ff */
[----:B------:R-:W-:Y:S02]  /*0ae0*/  SHF.R.S32.HI R216, RZ, 0x7, R5 ;  /* 0x00000007ffd87819 */ /* 0x000fe40000011405 */
[----:B------:R-:W-:Y:S01]  /*0af0*/  LOP3.LUT R4, R4, 0x3ffffc, RZ, 0xc0, !PT ;  /* 0x003ffffc04047812 */ /* 0x000fe200078ec0ff */
[----:B------:R-:W-:Y:S01]  /*0b00*/  IMAD.IADD R11, R222, 0x1, -R11 ;  /* 0x00000001de0b7824 */ /* 0x000fe200078e0a0b */
[--C-:B------:R-:W-:Y:S01]  /*0b10*/  SHF.R.S32.HI R2, RZ, 0x1f, R9.reuse ;  /* 0x0000001fff027819 */ /* 0x100fe20000011409 */
[----:B------:R-:W-:Y:S01]  /*0b20*/  IMAD R15, R216, 0x100, R9 ;  /* 0x00000100d80f7824 */ /* 0x000fe200078e0209 */
[----:B------:R-:W-:Y:S01]  /*0b30*/  SHF.R.S32.HI R0, RZ, 0x1f, R7 ;  /* 0x0000001fff007819 */ /* 0x000fe20000011407 */
[----:B------:R-:W-:Y:S01]  /*0b40*/  IMAD.IADD R10, R13, 0x1, -R4 ;  /* 0x000000010d0a7824 */ /* 0x000fe200078e0a04 */
[----:B------:R-:W-:Y:S02]  /*0b50*/  LEA.HI R6, R2, R9, RZ, 0x3 ;  /* 0x0000000902067211 */ /* 0x000fe400078f18ff */
[----:B------:R-:W-:Y:S01]  /*0b60*/  LEA.HI R2, R0, R7, RZ, 0x2 ;  /* 0x0000000700027211 */ /* 0x000fe200078f10ff */
[----:B------:R-:W-:Y:S01]  /*0b70*/  IMAD R14, R10, 0x10, R15 ;  /* 0x000000100a0e7824 */ /* 0x000fe200078e020f */
[C---:B------:R-:W-:Y:S01]  /*0b80*/  LOP3.LUT R4, R6.reuse, 0xfffffff8, RZ, 0xc0, !PT ;  /* 0xfffffff806047812 */ /* 0x040fe200078ec0ff */
[----:B------:R-:W-:Y:S01]  /*0b90*/  IMAD.SHL.U32 R6, R6, 0x40, RZ ;  /* 0x0000004006067824 */ /* 0x000fe200078e00ff */
[----:B------:R-:W-:-:S02]  /*0ba0*/  LOP3.LUT R10, R2, 0x7ffffffc, RZ, 0xc0, !PT ;  /* 0x7ffffffc020a7812 */ /* 0x000fc400078ec0ff */
[----:B------:R-:W-:Y:S01]  /*0bb0*/  LEA.HI R12, R11, R11, RZ, 0x1 ;  /* 0x0000000b0b0c7211 */ /* 0x000fe200078f08ff */
[----:B------:R-:W-:Y:S01]  /*0bc0*/  IMAD.IADD R9, R9, 0x1, -R4 ;  /* 0x0000000109097824 */ /* 0x000fe200078e0a04 */
[----:B------:R-:W-:Y:S01]  /*0bd0*/  LEA.HI R4, R0, R7, RZ, 0x5 ;  /* 0x0000000700047211 */ /* 0x000fe200078f28ff */
[----:B------:R-:W-:Y:S01]  /*0be0*/  IMAD.IADD R10, R7, 0x1, -R10 ;  /* 0x00000001070a7824 */ /* 0x000fe200078e0a0a */
[----:B------:R-:W-:Y:S02]  /*0bf0*/  LOP3.LUT R12, R12, 0x1ffffffe, RZ, 0xc0, !PT ;  /* 0x1ffffffe0c0c7812 */ /* 0x000fe400078ec0ff */
[--C-:B------:R-:W-:Y:S01]  /*0c00*/  SHF.R.S32.HI R0, RZ, 0x2, R2.reuse ;  /* 0x00000002ff007819 */ /* 0x100fe20000011402 */
[----:B------:R-:W-:Y:S01]  /*0c10*/  IMAD.SHL.U32 R18, R10, 0x2, RZ ;  /* 0x000000020a127824 */ /* 0x000fe200078e00ff */
[----:B------:R-:W-:Y:S01]  /*0c20*/  SHF.R.S32.HI R7, RZ, 0x1f, R2 ;  /* 0x0000001fff077819 */ /* 0x000fe20000011402 */
[----:B------:R-:W-:Y:S01]  /*0c30*/  IMAD.SHL.U32 R2, R9, 0x40, RZ ;  /* 0x0000004009027824 */ /* 0x000fe200078e00ff */
[----:B------:R-:W-:Y:S01]  /*0c40*/  LOP3.LUT R6, R6, 0x7ffffe00, RZ, 0xc0, !PT ;  /* 0x7ffffe0006067812 */ /* 0x000fe200078ec0ff */
[----:B------:R-:W-:Y:S01]  /*0c50*/  IMAD.IADD R15, R11, 0x1, -R12 ;  /* 0x000000010b0f7824 */ /* 0x000fe200078e0a0c */
[----:B------:R-:W-:Y:S01]  /*0c60*/  LEA.HI R7, R7, R0, RZ, 0x3 ;  /* 0x0000000007077211 */ /* 0x000fe200078f18ff */
[----:B------:R-:W-:Y:S01]  /*0c70*/  IMAD.SHL.U32 R11, R8, 0x8, RZ ;  /* 0x00000008080b7824 */ /* 0x000fe200078e00ff */
[----:B------:R-:W-:Y:S01]  /*0c80*/  LOP3.LUT R2, R2, 0x1c0, RZ, 0xc0, !PT ;  /* 0x000001c002027812 */ /* 0x000fe200078ec0ff */
[----:B------:R-:W-:Y:S01]  /*0c90*/  IMAD R6, R13, 0x400, R6 ;  /* 0x000004000d067824 */ /* 0x000fe200078e0206 */
[----:B------:R-:W-:Y:S01]  /*0ca0*/  LOP3.LUT R7, R7, 0xfffffff8, RZ, 0xc0, !PT ;  /* 0xfffffff807077812 */ /* 0x000fe200078ec0ff */
[--C-:B------:R-:W-:Y:S01]  /*0cb0*/  IMAD.U32 R221, R14, 0x40, R11.reuse ;  /* 0x000000400edd7824 */ /* 0x100fe200078e000b */
[----:B------:R-:W-:-:S02]  /*0cc0*/  LOP3.LUT R11, R2, 0x8, R11, 0xf8, !PT ;  /* 0x00000008020b7812 */ /* 0x000fc400078ef80b */
[----:B------:R-:W-:Y:S01]  /*0cd0*/  SHF.R.U32.HI R2, RZ, 0x3, R2 ;  /* 0x00000003ff027819 */ /* 0x000fe20000011602 */
[----:B------:R-:W-:Y:S01]  /*0ce0*/  IMAD.IADD R7, R0, 0x1, -R7 ;  /* 0x0000000100077824 */ /* 0x000fe200078e0a07 */
[----:B------:R-:W-:Y:S02]  /*0cf0*/  SHF.R.S32.HI R4, RZ, 0x5, R4 ;  /* 0x00000005ff047819 */ /* 0x000fe40000011404 */
[----:B------:R-:W-:Y:S02]  /*0d00*/  LEA.HI R3, R3, R222, RZ, 0x3 ;  /* 0x000000de03037211 */ /* 0x000fe400078f18ff */
[----:B------:R-:W-:Y:S01]  /*0d10*/  LOP3.LUT R11, R11, R2, RZ, 0x3c, !PT ;  /* 0x000000020b0b7212 */ /* 0x000fe200078e3cff */
[----:B------:R-:W-:Y:S01]  /*0d20*/  IMAD R22, R4, 0x10, R7 ;  /* 0x0000001004167824 */ /* 0x000fe200078e0207 */
[----:B------:R-:W-:Y:S01]  /*0d30*/  MOV R0, 0x400 ;  /* 0x0000040000007802 */ /* 0x000fe20000000f00 */
[----:B------:R-:W-:Y:S01]  /*0d40*/  IMAD.MOV.U32 R2, RZ, RZ, RZ ;  /* 0x000000ffff027224 */ /* 0x000fe200078e00ff */
[----:B------:R-:W-:Y:S01]  /*0d50*/  LOP3.LUT R7, R3, 0xfffffff8, RZ, 0xc0, !PT ;  /* 0xfffffff803077812 */ /* 0x000fe200078ec0ff */
[----:B------:R-:W-:Y:S01]  /*0d60*/  IMAD.IADD R6, R6, 0x1, R11 ;  /* 0x0000000106067824 */ /* 0x000fe200078e020b */
[----:B------:R-:W-:Y:S01]  /*0d70*/  R2P PR, R9, 0x6 ;  /* 0x0000000609007804 */ /* 0x000fe20000000000 */
[----:B------:R-:W-:Y:S01]  /*0d80*/  IMAD R190, R15, 0x8, R22 ;  /* 0x000000080fbe7824 */ /* 0x000fe200078e0216 */
[----:B0-----:R-:W-:Y:S01]  /*0d90*/  LEA R17, R219, R0, 0x18 ;  /* 0x00000000db117211 */ /* 0x001fe200078ec0ff */
[----:B------:R-:W-:Y:S01]  /*0da0*/  IMAD.IADD R214, R222, 0x1, -R7 ;  /* 0x00000001ded67824 */ /* 0x000fe200078e0a07 */
[----:B------:R-:W-:-:S02]  /*0db0*/  LEA.HI R5, R5, R216, RZ, 0x1 ;  /* 0x000000d805057211 */ /* 0x000fc400078f08ff */
[----:B------:R-:W-:Y:S01]  /*0dc0*/  SEL R188, R188, 0xffffffc0, !P2 ;  /* 0xffffffc0bcbc7807 */ /* 0x000fe20005000000 */
[----:B------:R-:W-:Y:S01]  /*0dd0*/  IMAD R185, R6, 0x2, R17 ;  /* 0x0000000206b97824 */ /* 0x000fe200078e0211 */
[----:B------:R-:W-:Y:S01]  /*0de0*/  LOP3.LUT R5, R5, 0xfffffe, RZ, 0xc0, !PT ;  /* 0x00fffffe05057812 */ /* 0x000fe200078ec0ff */
[----:B------:R-:W-:Y:S01]  /*0df0*/  IMAD.SHL.U32 R23, R214, 0x8, RZ ;  /* 0x00000008d6177824 */ /* 0x000fe200078e00ff */
[----:B------:R-:W-:Y:S01]  /*0e00*/  SHF.R.S32.HI R215, RZ, 0x3, R3 ;  /* 0x00000003ffd77819 */ /* 0x000fe20000011403 */
[----:B------:R-:W-:Y:S02]  /*0e10*/  VIADD R189, R185, 0x36400 ;  /* 0x00036400b9bd7836 */ /* 0x000fe40000000000 */
[C---:B------:R-:W-:Y:S02]  /*0e20*/  VIADD R195, R23.reuse, 0x40 ;  /* 0x0000004017c37836 */ /* 0x040fe40000000000 */
        /* <DEDUP_REMOVED lines=13> */
[----:B------:R-:W-:Y:S01]  /*0f00*/  IMAD.IADD R5, R216, 0x1, -R5 ;  /* 0x00000001d8057824 */ /* 0x000fe200078e0a05 */
[----:B------:R-:W-:Y:S01]  /*0f10*/  SHF.R.S32.HI R223, RZ, 0x1f, R217 ;  /* 0x0000001fffdf7819 */ /* 0x000fe200000114d9 */
[----:B------:R-:W-:-:S02]  /*0f20*/  @P1 VIADD R187, R189, 0xffffffe0 ;  /* 0xffffffe0bdbb1836 */ /* 0x000fc40000000000 */
[----:B------:R-:W-:Y:S02]  /*0f30*/  IMAD.IADD R189, R189, 0x1, R188 ;  /* 0x00000001bdbd7824 */ /* 0x000fe400078e02bc */
[----:B------:R-:W-:Y:S02]  /*0f40*/  IMAD.SHL.U32 R184, R5, 0x100, RZ ;  /* 0x0000010005b87824 */ /* 0x000fe400078e00ff */
[----:B------:R-:W-:-:S07]  /*0f50*/  IMAD.IADD R188, R188, 0x1, R187 ;  /* 0x00000001bcbc7824 */ /* 0x000fce00078e02bb */
.L_x_4108:
        /* <DEDUP_REMOVED lines=21> */
.L_x_4053:
[----:B------:R-:W-:Y:S01]  /*10b0*/  ULDC UR7, c[0x0][0xd54] ;  /* 0x0003550000077ab9 */ /* 0x000fe20000000800 */
[----:B------:R-:W-:Y:S01]  /*10c0*/  UMOV UR6, UR9 ;  /* 0x0000000900067c82 */ /* 0x000fe20008000000 */
[----:B------:R-:W-:-:S11]  /*10d0*/  UISETP.NE.AND UP0, UPT, UR7, 0x1, UPT ;  /* 0x000000010700788c */ /* 0x000fd6000bf05270 */
[----:B------:R-:W-:Y:S02]  /*10e0*/  @UP0 ULDC.64 UR10, c[0x0][0xd58] ;  /* 0x00035600000a0ab9 */ /* 0x000fe40000000a00 */
[----:B------:R-:W-:-:S04]  /*10f0*/  UIMAD.WIDE.U32 UR4, UR9, UR10, URZ ;  /* 0x0000000a090472a5 */ /* 0x000fc8000f8e003f */
[----:B------:R-:W-:-:S04]  /*1100*/  @UP0 USHF.R.U32.HI UR6, URZ, UR11, UR5 ;  /* 0x0000000b3f060299 */ /* 0x000fc80008011605 */
[----:B------:R-:W-:-:S12]  /*1110*/  UIMAD UR4, UR6, UR7, URZ ;  /* 0x00000007060472a4 */ /* 0x000fd8000f8e023f */
.L_x_4054:
[----:B------:R-:W0:Y:S01]  /*1120*/  LDC.64 R4, c[0x0][0x418] ;  /* 0x00010600ff047b82 */ /* 0x000e220000000a00 */
[----:B------:R-:W-:Y:S01]  /*1130*/  ULDC UR37, c[0x0][0xd48] ;  /* 0x0003520000257ab9 */ /* 0x000fe20000000800 */
[----:B------:R-:W-:Y:S02]  /*1140*/  UIADD3 UR4, UR9, -UR4, URZ ;  /* 0x8000000409047290 */ /* 0x000fe4000fffe03f */
[----:B------:R-:W-:Y:S01]  /*1150*/  UISETP.NE.AND UP0, UPT, UR37, 0x1, UPT ;  /* 0x000000012500788c */ /* 0x000fe2000bf05270 */
[----:B------:R-:W-:Y:S01]  /*1160*/  ULDC UR5, c[0x0][0xd54] ;  /* 0x0003550000057ab9 */ /* 0x000fe20000000800 */
[----:B------:R-:W-:Y:S02]  /*1170*/  UISETP.NE.AND UP1, UPT, UR42, 0x1, UPT ;  /* 0x000000012a00788c */ /* 0x000fe4000bf25270 */
[----:B------:R-:W1:Y:S01]  /*1180*/  LDC R186, c[0x0][0x424] ;  /* 0x00010900ffba7b82 */ /* 0x000e620000000800 */
[----:B------:R-:W-:Y:S02]  /*1190*/  UIMAD UR8, UR8, UR5, UR4 ;  /* 0x00000005080872a4 */ /* 0x000fe4000f8e0204 */
[----:B------:R-:W-:Y:S01]  /*11a0*/  ULOP3.LUT UR6, URZ, UR6, URZ, 0x33, !UPT ;  /* 0x000000063f067292 */ /* 0x000fe2000f8e333f */
[----:B------:R-:W-:-:S03]  /*11b0*/  ULDC UR7, c[0x0][0xd3c] ;  /* 0x00034f0000077ab9 */ /* 0x000fc60000000800 */
[----:B------:R-:W-:Y:S01]  /*11c0*/  @UP0 ULDC UR4, c[0x0][0xd4c] ;  /* 0x0003530000040ab9 */ /* 0x000fe20000000800 */
[----:B------:R-:W2:Y:S01]  /*11d0*/  LDC R7, c[0x0][0x2f0] ;  /* 0x0000bc00ff077b82 */ /* 0x000ea20000000800 */
[----:B------:R-:W-:Y:S01]  /*11e0*/  UIMAD.WIDE.U32 UR4, UR8, UR4, URZ ;  /* 0x00000004080472a5 */ /* 0x000fe2000f8e003f */
[----:B------:R-:W-:Y:S01]  /*11f0*/  @UP0 ULDC UR9, c[0x0][0xd50] ;  /* 0x0003540000090ab9 */ /* 0x000fe20000000800 */
[----:B------:R-:W-:Y:S02]  /*1200*/  UMOV UR39, UR8 ;  /* 0x0000000800277c82 */ /* 0x000fe40008000000 */
[----:B------:R-:W-:Y:S02]  /*1210*/  @UP0 USHF.R.U32.HI UR39, URZ, UR9, UR5 ;  /* 0x000000093f270299 */ /* 0x000fe40008011605 */
[----:B------:R-:W-:Y:S01]  /*1220*/  UIADD3 UR6, UR6, UR7, URZ ;  /* 0x0000000706067290 */ /* 0x000fe2000fffe03f */
[----:B0-----:R-:W-:Y:S01]  /*1230*/  ISETP.NE.U32.AND P0, PT, R4, RZ, PT ;  /* 0x000000ff0400720c */ /* 0x001fe20003f05070 */
[----:B------:R-:W-:-:S02]  /*1240*/  UIADD3 UR4, -UR39, URZ, URZ ;  /* 0x0000003f27047290 */ /* 0x000fc4000fffe13f */
[----:B------:R-:W-:Y:S01]  /*1250*/  USHF.L.U32 UR38, UR6, 0x6, URZ ;  /* 0x0000000606267899 */ /* 0x000fe2000800063f */
[----:B------:R-:W-:Y:S01]  /*1260*/  ISETP.NE.AND.EX P0, PT, R5, RZ, PT, P0 ;  /* 0x000000ff0500720c */ /* 0x000fe20003f05300 */
[----:B------:R-:W-:-:S03]  /*1270*/  UIMAD UR37, UR37, UR4, UR8 ;  /* 0x00000004252572a4 */ /* 0x000fc6000f8e0208 */
[----:B-1----:R-:W-:Y:S02]  /*1280*/  SEL R186, R186, 0x1, P0 ;  /* 0x00000001baba7807 */ /* 0x002fe40000000000 */
[----:B------:R-:W-:-:S03]  /*1290*/  PLOP3.LUT P0, PT, PT, PT, UP1, 0x80, 0x0 ;  /* 0x000000000000781c */ /* 0x000fc60003f0f018 */
[----:B--2---:R-:W-:-:S05]  /*12a0*/  IMAD R0, R186, R7, 0x3f ;  /* 0x0000003fba007424 */ /* 0x004fca00078e0207 */
[----:B------:R-:W-:-:S04]  /*12b0*/  SHF.R.S32.HI R3, RZ, 0x1f, R0 ;  /* 0x0000001fff037819 */ /* 0x000fc80000011400 */
[----:B------:R-:W-:-:S04]  /*12c0*/  LEA.HI R3, R3, R0, RZ, 0x6 ;  /* 0x0000000003037211 */ /* 0x000fc800078f30ff */
[----:B------:R-:W-:Y:S01]  /*12d0*/  SHF.R.S32.HI R3, RZ, 0x6, R3 ;  /* 0x00000006ff037819 */ /* 0x000fe20000011403 */
[----:B------:R-:W-:Y:S06]  /*12e0*/  @!P0 BRA `(.L_x_4055) ;  /* 0x0000001c00548947 */ /* 0x000fec0003800000 */
[----:B------:R-:W0:Y:S01]  /*12f0*/  LDC R0, c[0x0][0x448] ;  /* 0x00011200ff007b82 */ /* 0x000e220000000800 */
[----:B------:R-:W-:Y:S01]  /*1300*/  UIADD3 UR4, UR38, 0x3f, URZ ;  /* 0x0000003f26047890 */ /* 0x000fe2000fffe03f */
[----:B------:R-:W-:Y:S02]  /*1310*/  CS2R R150, SRZ ;  /* 0x0000000000967805 */ /* 0x000fe4000001ff00 */
[----:B------:R-:W-:Y:S02]  /*1320*/  CS2R R148, SRZ ;  /* 0x0000000000947805 */ /* 0x000fe4000001ff00 */
[----:B------:R-:W-:Y:S02]  /*1330*/  CS2R R146, SRZ ;  /* 0x0000000000927805 */ /* 0x000fe4000001ff00 */
[----:B------:R-:W-:Y:S02]  /*1340*/  CS2R R144, SRZ ;  /* 0x0000000000907805 */ /* 0x000fe4000001ff00 */
[----:B------:R-:W-:-:S02]  /*1350*/  CS2R R142, SRZ ;  /* 0x00000000008e7805 */ /* 0x000fc4000001ff00 */
[----:B------:R-:W-:Y:S01]  /*1360*/  CS2R R140, SRZ ;  /* 0x00000000008c7805 */ /* 0x000fe2000001ff00 */
[----:B------:R-:W1:Y:S01]  /*1370*/  LDC R5, c[0x0][0x288] ;  /* 0x0000a200ff057b82 */ /* 0x000e620000000800 */
        /* <DEDUP_REMOVED lines=15> */
[----:B0-----:R-:W-:Y:S01]  /*1470*/  ISETP.NE.AND P0, PT, R0, 0x1, PT ;  /* 0x000000010000780c */ /* 0x001fe20003f05270 */
[----:B------:R-:W-:Y:S01]  /*1480*/  IMAD.U32 R0, RZ, RZ, UR4 ;  /* 0x00000004ff007e24 */ /* 0x000fe2000f8e00ff */
[----:B------:R-:W-:Y:S02]  /*1490*/  CS2R R110, SRZ ;  /* 0x00000000006e7805 */ /* 0x000fe4000001ff00 */
[----:B------:R-:W-:-:S02]  /*14a0*/  CS2R R160, SRZ ;  /* 0x0000000000a07805 */ /* 0x000fc4000001ff00 */
[----:B------:R-:W-:Y:S02]  /*14b0*/  CS2R R106, SRZ ;  /* 0x00000000006a7805 */ /* 0x000fe4000001ff00 */
[----:B------:R-:W-:Y:S02]  /*14c0*/  CS2R R162, SRZ ;  /* 0x0000000000a27805 */ /* 0x000fe4000001ff00 */
[----:B------:R-:W-:Y:S02]  /*14d0*/  CS2R R102, SRZ ;  /* 0x0000000000667805 */ /* 0x000fe4000001ff00 */
[----:B------:R-:W-:Y:S02]  /*14e0*/  CS2R R164, SRZ ;  /* 0x0000000000a47805 */ /* 0x000fe4000001ff00 */
[----:B-1----:R-:W-:Y:S02]  /*14f0*/  IADD3 R5, -R5, 0x40, RZ ;  /* 0x0000004005057810 */ /* 0x002fe40007ffe1ff */
[----:B------:R-:W-:-:S02]  /*1500*/  CS2R R98, SRZ ;  /* 0x0000000000627805 */ /* 0x000fc4000001ff00 */
[----:B------:R-:W-:Y:S02]  /*1510*/  CS2R R166, SRZ ;  /* 0x0000000000a67805 */ /* 0x000fe4000001ff00 */
[----:B------:R-:W-:Y:S02]  /*1520*/  CS2R R94, SRZ ;  /* 0x00000000005e7805 */ /* 0x000fe4000001ff00 */
[----:B------:R-:W-:Y:S01]  /*1530*/  CS2R R170, SRZ ;  /* 0x0000000000aa7805 */ /* 0x000fe2000001ff00 */
[----:B------:R-:W0:Y:S01]  /*1540*/  @P0 LDC R4, c[0x0][0x44c] ;  /* 0x00011300ff040b82 */ /* 0x000e220000000800 */
[----:B------:R-:W-:Y:S01]  /*1550*/  IMAD R5, R186, R7, R5 ;  /* 0x00000007ba057224 */ /* 0x000fe200078e0205 */
[----:B------:R-:W-:Y:S01]  /*1560*/  CS2R R90, SRZ ;  /* 0x00000000005a7805 */ /* 0x000fe2000001ff00 */
[----:B------:R-:W-:Y:S01]  /*1570*/  IMAD.MOV.U32 R169, RZ, RZ, RZ ;  /* 0x000000ffffa97224 */ /* 0x000fe200078e00ff */
[----:B------:R-:W-:Y:S02]  /*1580*/  CS2R R172, SRZ ;  /* 0x0000000000ac7805 */ /* 0x000fe4000001ff00 */
[----:B------:R-:W-:-:S02]  /*1590*/  CS2R R86, SRZ ;  /* 0x0000000000567805 */ /* 0x000fc4000001ff00 */
[----:B------:R-:W-:Y:S02]  /*15a0*/  CS2R R174, SRZ ;  /* 0x0000000000ae7805 */ /* 0x000fe4000001ff00 */
[----:B------:R-:W-:Y:S01]  /*15b0*/  CS2R R82, SRZ ;  /* 0x0000000000527805 */ /* 0x000fe2000001ff00 */
[----:B------:R-:W1:Y:S01]  /*15c0*/  @P0 LDC R9, c[0x0][0x450] ;  /* 0x00011400ff090b82 */ /* 0x000e620000000800 */
        /* <DEDUP_REMOVED lines=26> */
[----:B------:R-:W-:Y:S02]  /*1770*/  CS2R R212, SRZ ;  /* 0x0000000000d47805 */ /* 0x000fe4000001ff00 */
[----:B------:R-:W-:Y:S01]  /*1780*/  CS2R R34, SRZ ;  /* 0x0000000000227805 */ /* 0x000fe2000001ff00 */
[----:B------:R-:W-:Y:S01]  /*1790*/  IMAD.IADD R0, R5, 0x1, R0 ;  /* 0x0000000105007824 */ /* 0x000fe200078e0200 */
[----:B------:R-:W-:Y:S01]  /*17a0*/  CS2R R30, SRZ ;  /* 0x00000000001e7805 */ /* 0x000fe2000001ff00 */
[----:B------:R-:W-:Y:S01]  /*17b0*/  IMAD.MOV.U32 R6, RZ, RZ, RZ ;  /* 0x000000ffff067224 */ /* 0x000fe200078e00ff */
[----:B------:R-:W-:Y:S01]  /*17c0*/  CS2R R26, SRZ ;  /* 0x00000000001a7805 */ /* 0x000fe2000001ff00 */
[----:B------:R-:W-:Y:S01]  /*17d0*/  IMAD.MOV.U32 R21, RZ, RZ, RZ ;  /* 0x000000ffff157224 */ /* 0x000fe200078e00ff */
[----:B------:R-:W-:-:S04]  /*17e0*/  SHF.R.S32.HI R5, RZ, 0x1f, R0 ;  /* 0x0000001fff057819 */ /* 0x000fc80000011400 */
[----:B------:R-:W-:Y:S01]  /*17f0*/  LEA.HI R5, R5, R0, RZ, 0x6 ;  /* 0x0000000005057211 */ /* 0x000fe200078f30ff */
[----:B------:R-:W-:-:S03]  /*1800*/  IMAD.MOV.U32 R0, RZ, RZ, RZ ;  /* 0x000000ffff007224 */ /* 0x000fc600078e00ff */
[----:B------:R-:W-:-:S04]  /*1810*/  SHF.R.S32.HI R4, RZ, 0x6, R5 ;  /* 0x00000006ff047819 */ /* 0x000fc80000011405 */
[----:B------:R-:W-:Y:S01]  /*1820*/  VIMNMX R4, R3, R4, PT ;  /* 0x0000000403047248 */ /* 0x000fe20003fe0100 */
[----:B------:R-:W-:-:S03]  /*1830*/  IMAD.MOV.U32 R3, RZ, RZ, RZ ;  /* 0x000000ffff037224 */ /* 0x000fc600078e00ff */
[----:B------:R-:W-:-:S13]  /*1840*/  ISETP.GE.AND P1, PT, R4, 0x1, PT ;  /* 0x000000010400780c */ /* 0x000fda0003f26270 */
[----:B------:R-:W-:Y:S05]  /*1850*/  @!P1 BRA `(.L_x_4056) ;  /* 0x000000b400849947 */ /* 0x000fea0003800000 */
[----:B------:R-:W0:Y:S01]  /*1860*/  SHFL.IDX PT, R0, R216, RZ, 0x1f ;  /* 0x00001fffd8007589 */ /* 0x000e2200000e0000 */
        /* <DEDUP_REMOVED lines=9> */
[----:B------:R-:W-:Y:S01]  /*1900*/  UMOV UR7, 0x40000040 ;  /* 0x4000004000077882 */ /* 0x000fe20000000000 */
[----:B------:R-:W-:Y:S02]  /*1910*/  PLOP3.LUT P2, PT, PT, PT, UP0, 0x80, 0x0 ;  /* 0x000000000000781c */ /* 0x000fe40003f4f008 */
[----:B0-----:R-:W-:-:S04]  /*1920*/  LEA.HI R3, R0, R0, RZ, 0x1 ;  /* 0x0000000000037211 */ /* 0x001fc800078f08ff */
[----:B------:R-:W-:Y:S01]  /*1930*/  LOP3.LUT R3, R3, 0x1fffe, RZ, 0xc0, !PT ;  /* 0x0001fffe03037812 */ /* 0x000fe200078ec0ff */
[----:B------:R-:W-:-:S04]  /*1940*/  WARPGROUP.ARRIVE ;  /* 0x00000000000079c5 */ /* 0x000fc80000000000 */
        /* <DEDUP_REMOVED lines=9> */
[C---:B------:R-:W-:Y:S01]  /*19e0*/  R2UR UR8, R3.reuse ;  /* 0x00000000030872ca */ /* 0x040fe200000e0000 */
[----:B------:R-:W-:Y:S01]  /*19f0*/  VIADD R6, R3, 0x2 ;  /* 0x0000000203067836 */ /* 0x000fe20000000000 */
[----:B------:R-:W-:-:S04]  /*1a00*/  LOP3.LUT R7, R0, 0x2000000, RZ, 0xfc, !PT ;  /* 0x0200000000077812 */ /* 0x000fc800078efcff */
[----:B------:R-:W-:Y:S01]  /*1a10*/  R2UR UR12, R6 ;  /* 0x00000000060c72ca */ /* 0x000fe200000e0000 */
[----:B------:R-:W-:Y:S02]  /*1a20*/  IMAD R0, R2, 0x1000, R7 ;  /* 0x0000100002007824 */ /* 0x000fe400078e0207 */
[C---:B------:R-:W-:Y:S02]  /*1a30*/  VIADD R6, R3.reuse, 0x4 ;  /* 0x0000000403067836 */ /* 0x040fe40000000000 */
[C---:B------:R-:W-:Y:S01]  /*1a40*/  VIADD R5, R0.reuse, 0x80 ;  /* 0x0000008000057836 */ /* 0x040fe20000000000 */
[----:B------:R-:W-:Y:S01]  /*1a50*/  R2UR UR10, R0 ;  /* 0x00000000000a72ca */ /* 0x000fe200000e0000 */
[----:B------:R-:W-:Y:S01]  /*1a60*/  VIADD R3, R3, 0x6 ;  /* 0x0000000603037836 */ /* 0x000fe20000000000 */
[----:B------:R-:W-:Y:S02]  /*1a70*/  R2UR UR16, R6 ;  /* 0x00000000061072ca */ /* 0x000fe400000e0000 */
[----:B------:R-:W-:Y:S01]  /*1a80*/  R2UR UR14, R5 ;  /* 0x00000000050e72ca */ /* 0x000fe200000e0000 */
[C---:B------:R-:W-:Y:S01]  /*1a90*/  VIADD R5, R0.reuse, 0x100 ;  /* 0x0000010000057836 */ /* 0x040fe20000000000 */
[----:B------:R-:W-:Y:S01]  /*1aa0*/  R2UR UR4, R3 ;  /* 0x00000000030472ca */ /* 0x000fe200000e0000 */
[----:B------:R-:W-:-:S03]  /*1ab0*/  VIADD R0, R0, 0x180 ;  /* 0x0000018000007836 */ /* 0x000fc60000000000 */
[----:B------:R-:W-:Y:S02]  /*1ac0*/  R2UR UR18, R5 ;  /* 0x00000000051272ca */ /* 0x000fe400000e0000 */
[----:B------:R-:W-:Y:S01]  /*1ad0*/  R2UR UR6, R0 ;  /* 0x00000000000672ca */ /* 0x000fe200000e0000 */
[----:B------:R-:W-:Y:S03]  /*1ae0*/  HGMMA.64x256x16.F32 R24, gdesc[UR8].tnspB, RZ, !UPT, gsb0 ;  /* 0x43e00000081879f0 */ /* 0x000fe6000c0008ff */
        /* <DEDUP_REMOVED lines=16> */
.L_x_4057:
[----:B------:R-:W-:Y:S01]  /*1bf0*/  IMAD R0, R2, 0x8, R17 ;  /* 0x0000000802007824 */ /* 0x000fe200078e0211 */
[----:B------:R-:W-:-:S03]  /*1c00*/  ISETP.GE.AND P0, PT, R4, 0x2, PT ;  /* 0x000000020400780c */ /* 0x000fc60003f06270 */
[----:B------:R-:W-:-:S05]  /*1c10*/  VIADD R0, R0, 0x38860 ;  /* 0x0003886000007836 */ /* 0x000fca0000000000 */
[----:B------:R-:W-:-:S04]  /*1c20*/  PRMT R0, R219, 0x654, R0 ;  /* 0x00000654db007816 */ /* 0x000fc80000000000 */
[----:B------:R0:W-:Y:S01]  /*1c30*/  SYNCS.ARRIVE.TRANS64.RED.A1T0 RZ, [R0+URZ], RZ ;  /* 0x000000ff00ff79a7 */ /* 0x0001e2000810043f */
[----:B------:R-:W-:Y:S05]  /*1c40*/  @!P0 BRA `(.L_x_4058) ;  /* 0x0000000800c08947 */ /* 0x000fea0003800000 */
[----:B------:R-:W-:-:S07]  /*1c50*/  VIADD R4, R4, 0xfffffffe ;  /* 0xfffffffe04047836 */ /* 0x000fce0000000000 */
.L_x_4060:
[----:B------:R-:W-:Y:S01]  /*1c60*/  BAR.SYNC.DEFER_BLOCKING 0xe, 0x100 ;  /* 0x0384000000007b1d */ /* 0x000fe20000010000 */
[----:B01----:R-:W-:Y:S01]  /*1c70*/  IMAD R0, R2, 0x40, R22 ;  /* 0x0000004002007824 */ /* 0x003fe200078e0216 */
[----:B------:R-:W-:Y:S01]  /*1c80*/  ISETP.GT.AND P1, PT, R4, RZ, PT ;  /* 0x000000ff0400720c */ /* 0x000fe20003f24270 */
[----:B------:R-:W-:Y:S02]  /*1c90*/  VIADD R2, R2, 0x1 ;  /* 0x0000000102027836 */ /* 0x000fe40000000000 */
[----:B------:R-:W-:Y:S01]  /*1ca0*/  IMAD R0, R0, 0x4, R17 ;  /* 0x0000000400007824 */ /* 0x000fe200078e0211 */
[----:B------:R-:W-:Y:S01]  /*1cb0*/  UMOV UR11, 0x40000040 ;  /* 0x40000040000b7882 */ /* 0x000fe20000000000 */
[----:B------:R-:W-:Y:S01]  /*1cc0*/  UMOV UR15, 0x40000040 ;  /* 0x40000040000f7882 */ /* 0x000fe20000000000 */
[----:B------:R-:W-:Y:S01]  /*1cd0*/  ISETP.NE.AND P0, PT, R2, 0x2, PT ;  /* 0x000000020200780c */ /* 0x000fe20003f05270 */
[----:B------:R-:W-:Y:S01]  /*1ce0*/  UMOV UR19, 0x40000040 ;  /* 0x4000004000137882 */ /* 0x000fe20000000000 */
[----:B------:R-:W-:Y:S01]  /*1cf0*/  UMOV UR7, 0x40000040 ;  /* 0x4000004000077882 */ /* 0x000fe20000000000 */
[----:B------:R-:W-:Y:S01]  /*1d00*/  VIADD R4, R4, 0xffffffff ;  /* 0xffffffff04047836 */ /* 0x000fe20000000000 */
[----:B------:R-:W-:Y:S01]  /*1d10*/  SEL R2, R2, RZ, P0 ;  /* 0x000000ff02027207 */ /* 0x000fe20000000000 */
[----:B------:R-:W0:Y:S04]  /*1d20*/  LDS R3, [R0+0x38400] ;  /* 0x0384000000037984 */ /* 0x000e280000000800 */
[----:B------:R1:W2:Y:S02]  /*1d30*/  LDS R5, [R0+0x38420] ;  /* 0x0384200000057984 */ /* 0x0002a40000000800 */
[----:B-1----:R-:W-:-:S05]  /*1d40*/  IMAD R0, R2, 0x1000, R7 ;  /* 0x0000100002007824 */ /* 0x002fca00078e0207 */
[----:B------:R-:W-:Y:S01]  /*1d50*/  R2UR UR10, R0 ;  /* 0x00000000000a72ca */ /* 0x000fe200000e0000 */
        /* <DEDUP_REMOVED lines=129> */
[----:B------:R-:W-:Y:S01]  /*2570*/  WARPGROUP.ARRIVE ;  /* 0x00000000000079c5 */ /* 0x000fe20000000000 */
[----:B------:R-:W-:Y:S01]  /*2580*/  R2UR UR14, R3 ;  /* 0x00000000030e72ca */ /* 0x000fe200000e0000 */
[C---:B------:R-:W-:Y:S02]  /*2590*/  VIADD R3, R0.reuse, 0x100 ;  /* 0x0000010000037836 */ /* 0x040fe40000000000 */
[----:B------:R-:W-:Y:S02]  /*25a0*/  VIADD R0, R0, 0x180 ;  /* 0x0000018000007836 */ /* 0x000fe40000000000 */
[----:B------:R-:W-:Y:S01]  /*25b0*/  HGMMA.64x256x16.F32 R24, gdesc[UR8].tnspB, R24, gsb0 ;  /* 0x43e00000081879f0 */ /* 0x000fe20008000818 */
[----:B------:R-:W-:Y:S02]  /*25c0*/  R2UR UR18, R3 ;  /* 0x00000000031272ca */ /* 0x000fe400000e0000 */
[----:B------:R-:W-:Y:S02]  /*25d0*/  R2UR UR6, R0 ;  /* 0x00000000000672ca */ /* 0x000fe400000e0000 */
[----:B------:R-:W-:-:S04]  /*25e0*/  SEL R3, RZ, 0x1, P0 ;  /* 0x00000001ff037807 */ /* 0x000fc80000000000 */
[----:B------:R-:W-:Y:S01]  /*25f0*/  LOP3.LUT R16, R16, R3, RZ, 0x3c, !PT ;  /* 0x0000000310107212 */ /* 0x000fe200078e3cff */
        /* <DEDUP_REMOVED lines=16> */
.L_x_4059:
[----:B------:R-:W-:-:S04]  /*2700*/  IMAD R0, R2, 0x8, R17 ;  /* 0x0000000802007824 */ /* 0x000fc800078e0211 */
[----:B------:R-:W-:-:S05]  /*2710*/  VIADD R0, R0, 0x38860 ;  /* 0x0003886000007836 */ /* 0x000fca0000000000 */
[----:B------:R-:W-:-:S04]  /*2720*/  PRMT R0, R219, 0x654, R0 ;  /* 0x00000654db007816 */ /* 0x000fc80000000000 */
[----:B------:R1:W-:Y:S01]  /*2730*/  SYNCS.ARRIVE.TRANS64.RED.A1T0 RZ, [R0+URZ], RZ ;  /* 0x000000ff00ff79a7 */ /* 0x0003e2000810043f */
[----:B------:R-:W-:Y:S05]  /*2740*/  @P1 BRA `(.L_x_4060) ;  /* 0xfffffff400441947 */ /* 0x000fea000383ffff */
.L_x_4058:
[----:B------:R-:W-:Y:S01]  /*2750*/  BAR.SYNC.DEFER_BLOCKING 0xe, 0x100 ;  /* 0x0384000000007b1d */ /* 0x000fe20000010000 */
[C---:B01----:R-:W-:Y:S01]  /*2760*/  IMAD R0, R2.reuse, 0x40, R22 ;  /* 0x0000004002007824 */ /* 0x043fe200078e0216 */
[----:B------:R-:W-:Y:S01]  /*2770*/  PLOP3.LUT P0, PT, PT, PT, PT, 0x8, 0x0 ;  /* 0x000000000000781c */ /* 0x000fe20003f0e170 */
[----:B------:R-:W-:Y:S02]  /*2780*/  VIADD R2, R2, 0x1 ;  /* 0x0000000102027836 */ /* 0x000fe40000000000 */
[----:B------:R-:W-:-:S03]  /*2790*/  IMAD R17, R0, 0x4, R17 ;  /* 0x0000000400117824 */ /* 0x000fc600078e0211 */
[----:B------:R-:W-:-:S04]  /*27a0*/  ISETP.NE.AND P1, PT, R2, 0x2, PT ;  /* 0x000000020200780c */ /* 0x000fc80003f25270 */
[----:B------:R-:W-:Y:S02]  /*27b0*/  SEL R5, RZ, 0x1, P1 ;  /* 0x00000001ff057807 */ /* 0x000fe40000800000 */
[----:B------:R-:W-:Y:S02]  /*27c0*/  SEL R2, R2, RZ, P1 ;  /* 0x000000ff02027207 */ /* 0x000fe40000800000 */
[----:B------:R-:W-:Y:S01]  /*27d0*/  LOP3.LUT R16, R16, R5, RZ, 0x3c, !PT ;  /* 0x0000000510107212 */ /* 0x000fe200078e3cff */
        /* <DEDUP_REMOVED lines=134> */
.L_x_4055:
        /* <DEDUP_REMOVED lines=24> */
[----:B0-----:R-:W-:Y:S02]  /*31c0*/  ISETP.NE.AND P0, PT, R220, 0x1, PT ;  /* 0x00000001dc00780c */ /* 0x001fe40003f05270 */
[----:B------:R-:W-:Y:S02]  /*31d0*/  CS2R R110, SRZ ;  /* 0x00000000006e7805 */ /* 0x000fe4000001ff00 */
[----:B------:R-:W-:-:S02]  /*31e0*/  CS2R R160, SRZ ;  /* 0x0000000000a07805 */ /* 0x000fc4000001ff00 */
[----:B------:R-:W-:Y:S02]  /*31f0*/  CS2R R106, SRZ ;  /* 0x00000000006a7805 */ /* 0x000fe4000001ff00 */
[----:B------:R-:W-:Y:S02]  /*3200*/  CS2R R162, SRZ ;  /* 0x0000000000a27805 */ /* 0x000fe4000001ff00 */
[----:B------:R-:W-:Y:S02]  /*3210*/  CS2R R102, SRZ ;  /* 0x0000000000667805 */ /* 0x000fe4000001ff00 */
[----:B------:R-:W-:Y:S02]  /*3220*/  CS2R R164, SRZ ;  /* 0x0000000000a47805 */ /* 0x000fe4000001ff00 */
[----:B------:R-:W-:Y:S02]  /*3230*/  CS2R R98, SRZ ;  /* 0x0000000000627805 */ /* 0x000fe4000001ff00 */
[----:B-1----:R-:W-:-:S02]  /*3240*/  IADD3 R6, -R4, 0x40, RZ ;  /* 0x0000004004067810 */ /* 0x002fc40007ffe1ff */
[----:B------:R-:W-:Y:S02]  /*3250*/  CS2R R166, SRZ ;  /* 0x0000000000a67805 */ /* 0x000fe4000001ff00 */
[----:B------:R-:W-:Y:S02]  /*3260*/  CS2R R94, SRZ ;  /* 0x00000000005e7805 */ /* 0x000fe4000001ff00 */
[----:B------:R-:W-:Y:S02]  /*3270*/  CS2R R170, SRZ ;  /* 0x0000000000aa7805 */ /* 0x000fe4000001ff00 */
[----:B------:R-:W-:Y:S01]  /*3280*/  CS2R R90, SRZ ;  /* 0x00000000005a7805 */ /* 0x000fe2000001ff00 */
[----:B------:R-:W0:Y:S01]  /*3290*/  @P0 LDC R0, c[0x0][0x44c] ;  /* 0x00011300ff000b82 */ /* 0x000e220000000800 */
[----:B------:R-:W-:Y:S01]  /*32a0*/  IMAD R7, R186, R7, R6 ;  /* 0x00000007ba077224 */ /* 0x000fe200078e0206 */
[----:B------:R-:W-:Y:S01]  /*32b0*/  CS2R R172, SRZ ;  /* 0x0000000000ac7805 */ /* 0x000fe2000001ff00 */
[----:B------:R-:W-:Y:S01]  /*32c0*/  IMAD.MOV.U32 R169, RZ, RZ, RZ ;  /* 0x000000ffffa97224 */ /* 0x000fe200078e00ff */
        /* <DEDUP_REMOVED lines=23> */
[----:B------:R-:W-:Y:S01]  /*3440*/  CS2R R46, SRZ ;  /* 0x00000000002e7805 */ /* 0x000fe2000001ff00 */
[----:B------:R-:W-:Y:S01]  /*3450*/  IMAD.U32 R0, RZ, RZ, UR4 ;  /* 0x00000004ff007e24 */ /* 0x000fe2000f8e00ff */
[----:B------:R-:W-:Y:S02]  /*3460*/  CS2R R208, SRZ ;  /* 0x0000000000d07805 */ /* 0x000fe4000001ff00 */
[----:B------:R-:W-:Y:S02]  /*3470*/  CS2R R42, SRZ ;  /* 0x00000000002a7805 */ /* 0x000fe4000001ff00 */
[----:B------:R-:W-:Y:S02]  /*3480*/  CS2R R210, SRZ ;  /* 0x0000000000d27805 */ /* 0x000fe4000001ff00 */
[----:B-1----:R-:W-:-:S02]  /*3490*/  @P0 SHF.R.U32.HI R0, RZ, R5, R4 ;  /* 0x00000005ff000219 */ /* 0x002fc40000011604 */
        /* <DEDUP_REMOVED lines=45> */
.L_x_4061:
[----:B------:R-:W-:Y:S01]  /*3770*/  ULEA.HI UR4, UR36, UR36, URZ, 0x1 ;  /* 0x0000002424047291 */ /* 0x000fe2000f8f083f */
[----:B------:R-:W-:-:S03]  /*3780*/  IMAD.U32 R0, RZ, RZ, UR40 ;  /* 0x00000028ff007e24 */ /* 0x000fc6000f8e00ff */
[----:B------:R-:W-:Y:S02]  /*3790*/  ULOP3.LUT UR4, UR4, 0xfffffffe, URZ, 0xc0, !UPT ;  /* 0xfffffffe04047892 */ /* 0x000fe4000f8ec03f */
[----:B------:R-:W-:Y:S02]  /*37a0*/  ISETP.NE.AND P0, PT, R0, 0x3, PT ;  /* 0x000000030000780c */ /* 0x000fe40003f05270 */
[----:B------:R-:W-:-:S06]  /*37b0*/  UIADD3 UR4, UR36, -UR4, URZ ;  /* 0x8000000424047290 */ /* 0x000fcc000fffe03f */
[----:B------:R-:W-:-:S05]  /*37c0*/  IMAD.U32 R4, RZ, RZ, UR4 ;  /* 0x00000004ff047e24 */ /* 0x000fca000f8e00ff */
[----:B------:R-:W-:-:S04]  /*37d0*/  SHF.L.U32 R4, R4, 0x1f, RZ ;  /* 0x0000001f04047819 */ /* 0x000fc800000006ff */
[----:B------:R-:W0:Y:S02]  /*37e0*/  SYNCS.PHASECHK.TRANS64.TRYWAIT P1, [R17+URZ+0x38800], R4 ;  /* 0x03880004110075a7 */ /* 0x000e24000802017f */
[----:B0-----:R-:W-:Y:S05]  /*37f0*/  @!P1 BRA `(.L_x_4062) ;  /* 0x0000010c00c89947 */ /* 0x001fea0003800000 */
.L_x_4176:
[----:B------:R-:W-:Y:S05]  /*3800*/  @!P0 BRA `(.L_x_4063) ;  /* 0x0000000000048947 */ /* 0x000fea0003800000 */
[----:B------:R-:W-:Y:S01]  /*3810*/  BPT.TRAP 0x1 ;  /* 0x000000040000795c */ /* 0x000fe20000300000 */
.L_x_4063:
[----:B------:R-:W-:Y:S01]  /*3820*/  IMAD R9, R2, 0x8, R17 ;  /* 0x0000000802097824 */ /* 0x000fe200078e0211 */
[----:B------:R-:W-:-:S04]  /*3830*/  SHF.L.U32 R6, R16, 0x1f, RZ ;  /* 0x0000001f10067819 */ /* 0x000fc800000006ff */
[----:B------:R1:W2:Y:S01]  /*3840*/  SYNCS.PHASECHK.TRANS64.TRYWAIT P1, [R9+URZ+0x38830], R6 ;  /* 0x03883006090075a7 */ /* 0x0002a2000802017f */
[----:B------:R-:W-:Y:S05]  /*3850*/  @!P0 BRA `(.L_x_4064) ;  /* 0x0000000000048947 */ /* 0x000fea0003800000 */
[----:B------:R-:W-:Y:S01]  /*3860*/  BPT.TRAP 0x1 ;  /* 0x000000040000795c */ /* 0x000fe20000300000 */
.L_x_4064:
[----:B------:R-:W-:-:S05]  /*3870*/  VIADD R0, R17, 0x22400 ;  /* 0x0002240011007836 */ /* 0x000fca0000000000 */
[----:B------:R-:W-:-:S04]  /*3880*/  SHF.R.U32.HI R0, RZ, 0x4, R0 ;  /* 0x00000004ff007819 */ /* 0x000fc80000011600 */
[----:B------:R-:W-:Y:S01]  /*3890*/  LOP3.LUT R0, R0, 0x3fff, RZ, 0xc0, !PT ;  /* 0x00003fff00007812 */ /* 0x000fe200078ec0ff */
[----:B--2---:R-:W-:Y:S06]  /*38a0*/  @P1 BRA `(.L_x_4065) ;  /* 0x0000000000081947 */ /* 0x004fec0003800000 */
[----:B------:R-:W2:Y:S02]  /*38b0*/  SYNCS.PHASECHK.TRANS64.TRYWAIT P1, [R9+URZ+0x38830], R6 ;  /* 0x03883006090075a7 */ /* 0x000ea4000802017f */
[----:B--2---:R-:W-:Y:S05]  /*38c0*/  @!P1 BRA `(.L_x_4066) ;  /* 0x0000010c00a89947 */ /* 0x004fea0003800000 */
.L_x_4065:
[----:B------:R-:W-:Y:S05]  /*38d0*/  WARPSYNC.ALL ;  /* 0x0000000000007948 */ /* 0x000fea0003800000 */
[----:B------:R-:W-:Y:S01]  /*38e0*/  LOP3.LUT R0, R0, 0x10000, RZ, 0xfc, !PT ;  /* 0x0001000000007812 */ /* 0x000fe200078efcff */
[----:B------:R-:W-:Y:S01]  /*38f0*/  VIADD R3, R17, 0x20400 ;  /* 0x0002040011037836 */ /* 0x000fe20000000000 */
[----:B------:R-:W-:-:S03]  /*3900*/  WARPGROUP.ARRIVE ;  /* 0x00000000000079c5 */ /* 0x000fc60000000000 */
[----:B------:R-:W-:Y:S01]  /*3910*/  IMAD R5, R2, 0x200, R0 ;  /* 0x0000020002057824 */ /* 0x000fe200078e0200 */
[----:B------:R-:W-:Y:S01]  /*3920*/  UMOV UR11, 0x40000040 ;  /* 0x40000040000b7882 */ /* 0x000fe20000000000 */
[----:B------:R-:W-:Y:S01]  /*3930*/  UMOV UR9, 0x40000040 ;  /* 0x4000004000097882 */ /* 0x000fe20000000000 */
[----:B------:R-:W-:Y:S01]  /*3940*/  SHF.R.U32.HI R3, RZ, 0x4, R3 ;  /* 0x00000004ff037819 */ /* 0x000fe20000011603 */
[----:B------:R-:W-:Y:S01]  /*3950*/  UMOV UR15, 0x40000040 ;  /* 0x40000040000f7882 */ /* 0x000fe20000000000 */
[----:B------:R-:W-:Y:S01]  /*3960*/  R2UR UR10, R5 ;  /* 0x00000000050a72ca */ /* 0x000fe200000e0000 */
[----:B------:R-:W-:Y:S01]  /*3970*/  UMOV UR13, 0x40000040 ;  /* 0x40000040000d7882 */ /* 0x000fe20000000000 */
[----:B------:R-:W-:Y:S01]  /*3980*/  LOP3.LUT R3, R3, 0x3fff, RZ, 0xc0, !PT ;  /* 0x00003fff03037812 */ /* 0x000fe200078ec0ff */
[----:B------:R-:W-:Y:S01]  /*3990*/  UMOV UR19, 0x40000040 ;  /* 0x4000004000137882 */ /* 0x000fe20000000000 */
[----:B------:R-:W-:Y:S01]  /*39a0*/  UMOV UR17, 0x40000040 ;  /* 0x4000004000117882 */ /* 0x000fe20000000000 */
[----:B------:R-:W-:Y:S01]  /*39b0*/  UMOV UR23, 0x40000040 ;  /* 0x4000004000177882 */ /* 0x000fe20000000000 */
[----:B------:R-:W-:Y:S01]  /*39c0*/  LOP3.LUT R3, R3, 0x10000, RZ, 0xfc, !PT ;  /* 0x0001000003037812 */ /* 0x000fe200078efcff */
[----:B------:R-:W-:-:S03]  /*39d0*/  UMOV UR21, 0x40000040 ;  /* 0x4000004000157882 */ /* 0x000fc60000000000 */
[C---:B------:R-:W-:Y:S01]  /*39e0*/  R2UR UR8, R3.reuse ;  /* 0x00000000030872ca */ /* 0x040fe200000e0000 */
[----:B------:R-:W-:Y:S02]  /*39f0*/  VIADD R5, R3, 0x2 ;  /* 0x0000000203057836 */ /* 0x000fe40000000000 */
[----:B------:R-:W-:Y:S02]  /*3a00*/  UIADD3 UR14, UR10, 0x2, URZ ;  /* 0x000000020a0e7890 */ /* 0x000fe4000fffe03f */
[----:B------:R-:W-:Y:S01]  /*3a10*/  UIADD3 UR18, UR10, 0x4, URZ ;  /* 0x000000040a127890 */ /* 0x000fe2000fffe03f */
[----:B------:R-:W-:Y:S01]  /*3a20*/  R2UR UR12, R5 ;  /* 0x00000000050c72ca */ /* 0x000fe200000e0000 */
[C---:B------:R-:W-:Y:S01]  /*3a30*/  VIADD R5, R3.reuse, 0x4 ;  /* 0x0000000403057836 */ /* 0x040fe20000000000 */
[----:B------:R-:W-:Y:S01]  /*3a40*/  UIADD3 UR22, UR10, 0x6, URZ ;  /* 0x000000060a167890 */ /* 0x000fe2000fffe03f */
[----:B------:R-:W-:-:S03]  /*3a50*/  VIADD R3, R3, 0x6 ;  /* 0x0000000603037836 */ /* 0x000fc60000000000 */
[----:B------:R-:W-:Y:S01]  /*3a60*/  R2UR UR16, R5 ;  /* 0x00000000051072ca */ /* 0x000fe200000e0000 */
[----:B------:R-:W-:Y:S01]  /*3a70*/  HGMMA.64x64x16.F32 R24, gdesc[UR8], RZ, !UPT, gsb0 ;  /* 0x00e00000081879f0 */ /* 0x000fe2000c0008ff */
[----:B------:R-:W-:Y:S02]  /*3a80*/  R2UR UR20, R3 ;  /* 0x00000000031472ca */ /* 0x000fe400000e0000 */
        /* <DEDUP_REMOVED lines=10> */
[----:B------:R-:W3:Y:S02]  /*3b30*/  SYNCS.PHASECHK.TRANS64.TRYWAIT P1, [R17+URZ+0x38810], R4 ;  /* 0x03881004110075a7 */ /* 0x000ee4000802017f */
[----:B---3--:R-:W-:Y:S05]  /*3b40*/  @!P1 BRA `(.L_x_4067) ;  /* 0x0000010c001c9947 */ /* 0x008fea0003800000 */
.L_x_4177:
[----:B------:R-:W-:Y:S05]  /*3b50*/  @!P0 BRA `(.L_x_4068) ;  /* 0x0000000000048947 */ /* 0x000fea0003800000 */
[----:B------:R-:W-:Y:S01]  /*3b60*/  BPT.TRAP 0x1 ;  /* 0x000000040000795c */ /* 0x000fe20000300000 */
.L_x_4068:
[----:B------:R4:W0:Y:S01]  /*3b70*/  SYNCS.PHASECHK.TRANS64.TRYWAIT P1, [R9+URZ+0x38850], R6 ;  /* 0x03885006090075a7 */ /* 0x000822000802017f */
[----:B------:R-:W-:Y:S05]  /*3b80*/  @!P0 BRA `(.L_x_4069) ;  /* 0x0000000000048947 */ /* 0x000fea0003800000 */
[----:B------:R-:W-:Y:S01]  /*3b90*/  BPT.TRAP 0x1 ;  /* 0x000000040000795c */ /* 0x000fe20000300000 */
.L_x_4069:
[C---:B------:R-:W-:Y:S02]  /*3ba0*/  VIADD R3, R17.reuse, 0x400 ;  /* 0x0000040011037836 */ /* 0x040fe40000000000 */
[----:B0--3--:R-:W-:-:S03]  /*3bb0*/  VIADD R4, R17, 0x26400 ;  /* 0x0002640011047836 */ /* 0x009fc60000000000 */
[----:B------:R-:W-:Y:S02]  /*3bc0*/  SHF.R.U32.HI R3, RZ, 0x4, R3 ;  /* 0x00000004ff037819 */ /* 0x000fe40000011603 */
[----:B------:R-:W-:Y:S02]  /*3bd0*/  SHF.R.U32.HI R4, RZ, 0x4, R4 ;  /* 0x00000004ff047819 */ /* 0x000fe40000011604 */
[----:B------:R-:W-:Y:S02]  /*3be0*/  LOP3.LUT R3, R3, 0x3fff, RZ, 0xc0, !PT ;  /* 0x00003fff03037812 */ /* 0x000fe400078ec0ff */
[----:B------:R-:W-:Y:S02]  /*3bf0*/  LOP3.LUT R5, R4, 0x3fff, RZ, 0xc0, !PT ;  /* 0x00003fff04057812 */ /* 0x000fe400078ec0ff */
[----:B------:R-:W-:Y:S02]  /*3c00*/  LOP3.LUT R4, R3, 0x10000, RZ, 0xfc, !PT ;  /* 0x0001000003047812 */ /* 0x000fe400078efcff */
[----:B------:R-:W-:-:S03]  /*3c10*/  LOP3.LUT R3, R5, 0x10000, RZ, 0xfc, !PT ;  /* 0x0001000005037812 */ /* 0x000fc600078efcff */
[----:B------:R-:W-:Y:S01]  /*3c20*/  IMAD R5, R2, 0x1000, R4 ;  /* 0x0000100002057824 */ /* 0x000fe200078e0204 */
[----:B------:R-:W-:Y:S06]  /*3c30*/  @P1 BRA `(.L_x_4070) ;  /* 0x0000000000081947 */ /* 0x000fec0003800000 */
[----:B------:R-:W0:Y:S02]  /*3c40*/  SYNCS.PHASECHK.TRANS64.TRYWAIT P1, [R9+URZ+0x38850], R6 ;  /* 0x03885006090075a7 */ /* 0x000e24000802017f */
[----:B0-----:R-:W-:Y:S05]  /*3c50*/  @!P1 BRA `(.L_x_4071) ;  /* 0x0000010800ec9947 */ /* 0x001fea0003800000 */
.L_x_4070:
[----:B------:R-:W-:Y:S01]  /*3c60*/  R2UR UR24, R3 ;  /* 0x00000000031872ca */ /* 0x000fe200000e0000 */
[----:B------:R-:W-:Y:S01]  /*3c70*/  WARPGROUP.ARRIVE ;  /* 0x00000000000079c5 */ /* 0x000fe20000000000 */
[----:B------:R-:W-:Y:S01]  /*3c80*/  R2UR UR26, R5 ;  /* 0x00000000051a72ca */ /* 0x000fe200000e0000 */
[----:B------:R-:W-:Y:S01]  /*3c90*/  UMOV UR25, 0x40000040 ;  /* 0x4000004000197882 */ /* 0x000fe20000000000 */
[----:B------:R-:W-:Y:S01]  /*3ca0*/  UMOV UR27, 0x40000040 ;  /* 0x40000040001b7882 */ /* 0x000fe20000000000 */
[----:B------:R-:W-:Y:S01]  /*3cb0*/  VIADD R7, R3, 0x2 ;  /* 0x0000000203077836 */ /* 0x000fe20000000000 */
[----:B------:R-:W-:Y:S01]  /*3cc0*/  UMOV UR5, 0x40000040 ;  /* 0x4000004000057882 */ /* 0x000fe20000000000 */
[----:B012-4-:R-:W-:Y:S01]  /*3cd0*/  VIADD R6, R5, 0x2 ;  /* 0x0000000205067836 */ /* 0x017fe20000000000 */
[----:B------:R-:W-:Y:S01]  /*3ce0*/  UMOV UR7, 0x40000040 ;  /* 0x4000004000077882 */ /* 0x000fe20000000000 */
[----:B------:R-:W0:Y:S01]  /*3cf0*/  S2R R8, SR_TID.X ;  /* 0x0000000000087919 */ /* 0x000e220000002100 */
[----:B------:R-:W-:Y:S01]  /*3d00*/  R2UR UR4, R7 ;  /* 0x00000000070472ca */ /* 0x000fe200000e0000 */
[----:B------:R-:W-:Y:S01]  /*3d10*/  VIADD R7, R3, 0x4 ;  /* 0x0000000403077836 */ /* 0x000fe20000000000 */
[----:B------:R-:W-:Y:S01]  /*3d20*/  R2UR UR6, R6 ;  /* 0x00000000060672ca */ /* 0x000fe200000e0000 */
[----:B------:R-:W-:-:S02]  /*3d30*/  VIADD R6, R5, 0x4 ;  /* 0x0000000405067836 */ /* 0x000fc40000000000 */
[----:B------:R-:W-:Y:S01]  /*3d40*/  HGMMA.64x64x16.F32 R24, gdesc[UR24], R24, gsb0 ;  /* 0x00e00000181879f0 */ /* 0x000fe20008000818 */
[----:B------:R-:W-:Y:S02]  /*3d50*/  VIADD R11, R5, 0x800 ;  /* 0x00000800050b7836 */ /* 0x000fe40000000000 */
[----:B------:R-:W-:Y:S01]  /*3d60*/  IMAD.MOV.U32 R15, RZ, RZ, 0x40 ;  /* 0x00000040ff0f7424 */ /* 0x000fe200078e00ff */
[----:B0-----:R-:W-:Y:S01]  /*3d70*/  SHF.R.U32.HI R8, RZ, 0x7, R8 ;  /* 0x00000007ff087819 */ /* 0x001fe20000011608 */
[----:B------:R-:W-:Y:S02]  /*3d80*/  WARPGROUP.DEPBAR.LE gsb0, 0x0 ;  /* 0x00008000000079c5 */ /* 0x000fe40000010000 */
[----:B------:R-:W-:-:S06]  /*3d90*/  WARPGROUP.ARRIVE ;  /* 0x00000000000079c5 */ /* 0x000fcc0000000000 */
[----:B------:R-:W-:Y:S01]  /*3da0*/  HGMMA.64x64x16.F32 R24, gdesc[UR4], R24, gsb0 ;  /* 0x00e00000041879f0 */ /* 0x000fe20008000818 */
[----:B------:R-:W-:Y:S01]  /*3db0*/  R2UR UR4, R7 ;  /* 0x00000000070472ca */ /* 0x000fe200000e0000 */
[----:B------:R-:W-:Y:S01]  /*3dc0*/  UMOV UR5, 0x40000040 ;  /* 0x4000004000057882 */ /* 0x000fe20000000000 */
[----:B------:R-:W-:Y:S01]  /*3dd0*/  R2UR UR6, R6 ;  /* 0x00000000060672ca */ /* 0x000fe200000e0000 */
[----:B------:R-:W-:Y:S01]  /*3de0*/  UMOV UR7, 0x40000040 ;  /* 0x4000004000077882 */ /* 0x000fe20000000000 */
[----:B------:R-:W-:Y:S02]  /*3df0*/  VIADD R7, R3, 0x6 ;  /* 0x0000000603077836 */ /* 0x000fe40000000000 */
[----:B------:R-:W-:Y:S01]  /*3e00*/  VIADD R6, R5, 0x6 ;  /* 0x0000000605067836 */ /* 0x000fe20000000000 */
        /* <DEDUP_REMOVED lines=115> */
[----:B------:R-:W0:Y:S01]  /*4540*/  SHFL.IDX PT, R6, R8, RZ, 0x1f ;  /* 0x00001fff08067589 */ /* 0x000e2200000e0000 */
[----:B------:R-:W-:Y:S01]  /*4550*/  VIADD R7, R3, 0x800 ;  /* 0x0000080003077836 */ /* 0x000fe20000000000 */
[----:B0-----:R-:W-:-:S04]  /*4560*/  ISETP.GT.AND P1, PT, R6, 0x7f, PT ;  /* 0x0000007f0600780c */ /* 0x001fc80003f24270 */
[----:B------:R-:W-:-:S05]  /*4570*/  SEL R6, RZ, 0x2, !P1 ;  /* 0x00000002ff067807 */ /* 0x000fca0004800000 */
[C---:B------:R-:W-:Y:S02]  /*4580*/  IMAD.IADD R8, R6.reuse, 0x1, R7 ;  /* 0x0000000106087824 */ /* 0x040fe400078e0207 */
[----:B------:R-:W-:Y:S01]  /*4590*/  IMAD.IADD R10, R6, 0x1, R11 ;  /* 0x00000001060a7824 */ /* 0x000fe200078e020b */
[----:B------:R-:W-:Y:S02]  /*45a0*/  WARPGROUP.DEPBAR.LE gsb0, 0x0 ;  /* 0x00008000000079c5 */ /* 0x000fe40000010000 */
[----:B------:R-:W-:-:S06]  /*45b0*/  WARPGROUP.ARRIVE ;  /* 0x00000000000079c5 */ /* 0x000fcc0000000000 */
[----:B------:R-:W-:Y:S01]  /*45c0*/  HGMMA.64x64x16.F32 R24, gdesc[UR4], R24, gsb0 ;  /* 0x00e00000041879f0 */ /* 0x000fe20008000818 */
[----:B------:R-:W-:Y:S01]  /*45d0*/  R2UR UR4, R8 ;  /* 0x00000000080472ca */ /* 0x000fe200000e0000 */
[----:B------:R-:W-:Y:S01]  /*45e0*/  UMOV UR5, 0x40000040 ;  /* 0x4000004000057882 */ /* 0x000fe20000000000 */
[----:B------:R-:W-:Y:S01]  /*45f0*/  R2UR UR6, R10 ;  /* 0x000000000a0672ca */ /* 0x000fe200000e0000 */
[----:B------:R-:W-:Y:S01]  /*4600*/  UMOV UR7, 0x40000040 ;  /* 0x4000004000077882 */ /* 0x000fe20000000000 */
[----:B------:R-:W-:-:S05]  /*4610*/  IMAD.MOV.U32 R10, RZ, RZ, 0x4 ;  /* 0x00000004ff0a7424 */ /* 0x000fca00078e00ff */
[C---:B------:R-:W-:Y:S02]  /*4620*/  SEL R8, R10.reuse, 0x2, P1 ;  /* 0x000000020a087807 */ /* 0x040fe40000800000 */
[----:B------:R-:W-:-:S03]  /*4630*/  SEL R10, R10, 0x6, !P1 ;  /* 0x000000060a0a7807 */ /* 0x000fc60004800000 */
[--C-:B------:R-:W-:Y:S02]  /*4640*/  IMAD.IADD R12, R7, 0x1, R8.reuse ;  /* 0x00000001070c7824 */ /* 0x100fe400078e0208 */
[----:B------:R-:W-:Y:S02]  /*4650*/  IMAD.IADD R13, R11, 0x1, R8 ;  /* 0x000000010b0d7824 */ /* 0x000fe400078e0208 */
[--C-:B------:R-:W-:Y:S02]  /*4660*/  IMAD.IADD R7, R7, 0x1, R10.reuse ;  /* 0x0000000107077824 */ /* 0x100fe400078e020a */
        /* <DEDUP_REMOVED lines=8> */
[----:B------:R-:W-:Y:S02]  /*46f0*/  WARPGROUP.DEPBAR.LE gsb0, 0x0 ;  /* 0x00008000000079c5 */ /* 0x000fe40000010000 */
[----:B------:R-:W-:-:S09]  /*4700*/  WARPGROUP.ARRIVE ;  /* 0x00000000000079c5 */ /* 0x000fd20000000000 */
[----:B------:R-:W-:Y:S01]  /*4710*/  HGMMA.64x64x16.F32 R24, gdesc[UR4], R24, gsb0 ;  /* 0x00e00000041879f0 */ /* 0x000fe20008000818 */
[----:B------:R-:W-:Y:S01]  /*4720*/  R2UR UR4, R7 ;  /* 0x00000000070472ca */ /* 0x000fe200000e0000 */
[----:B------:R-:W-:Y:S01]  /*4730*/  UMOV UR5, 0x40000040 ;  /* 0x4000004000057882 */ /* 0x000fe20000000000 */
[----:B------:R-:W-:Y:S01]  /*4740*/  R2UR UR6, R11 ;  /* 0x000000000b0672ca */ /* 0x000fe200000e0000 */
[----:B------:R-:W-:Y:S01]  /*4750*/  UMOV UR7, 0x40000040 ;  /* 0x4000004000077882 */ /* 0x000fe20000000000 */
[----:B------:R-:W-:Y:S02]  /*4760*/  IMAD.MOV.U32 R7, RZ, RZ, 0x28 ;  /* 0x00000028ff077424 */ /* 0x000fe400078e00ff */
[----:B------:R-:W-:-:S03]  /*4770*/  IMAD.MOV.U32 R11, RZ, RZ, 0xa00 ;  /* 0x00000a00ff0b7424 */ /* 0x000fc600078e00ff */
[----:B------:R-:W-:Y:S02]  /*4780*/  SEL R7, R7, 0x26, P1 ;  /* 0x0000002607077807 */ /* 0x000fe40000800000 */
[----:B------:R-:W-:Y:S02]  /*4790*/  SEL R11, R11, 0x980, P1 ;  /* 0x000009800b0b7807 */ /* 0x000fe40000800000 */
[----:B------:R-:W-:Y:S02]  /*47a0*/  LOP3.LUT R12, R7, 0x6, RZ, 0xc0, !PT ;  /* 0x00000006070c7812 */ /* 0x000fe400078ec0ff */
[----:B------:R-:W-:-:S04]  /*47b0*/  LOP3.LUT R11, R11, 0xa00, RZ, 0xc0, !PT ;  /* 0x00000a000b0b7812 */ /* 0x000fc800078ec0ff */
[CC--:B------:R-:W-:Y:S02]  /*47c0*/  IADD3 R7, R12.reuse, R11.reuse, R3 ;  /* 0x0000000b0c077210 */ /* 0x0c0fe40007ffe003 */
[----:B------:R-:W-:Y:S01]  /*47d0*/  IADD3 R11, R12, R11, R5 ;  /* 0x0000000b0c0b7210 */ /* 0x000fe20007ffe005 */
        /* <DEDUP_REMOVED lines=8> */
[----:B------:R-:W-:Y:S02]  /*4860*/  VIADD R11, R5, 0xa00 ;  /* 0x00000a00050b7836 */ /* 0x000fe40000000000 */
[C---:B------:R-:W-:Y:S02]  /*4870*/  IMAD.IADD R12, R6.reuse, 0x1, R7 ;  /* 0x00000001060c7824 */ /* 0x040fe400078e0207 */
[----:B------:R-:W-:Y:S01]  /*4880*/  IMAD.IADD R13, R6, 0x1, R11 ;  /* 0x00000001060d7824 */ /* 0x000fe200078e020b */
[----:B------:R-:W-:-:S02]  /*4890*/  WARPGROUP.DEPBAR.LE gsb0, 0x0 ;  /* 0x00008000000079c5 */ /* 0x000fc40000010000 */
[----:B------:R-:W-:-:S06]  /*48a0*/  WARPGROUP.ARRIVE ;  /* 0x00000000000079c5 */ /* 0x000fcc0000000000 */
[----:B------:R-:W-:Y:S01]  /*48b0*/  HGMMA.64x64x16.F32 R24, gdesc[UR4], R24, gsb0 ;  /* 0x00e00000041879f0 */ /* 0x000fe20008000818 */
[----:B------:R-:W-:Y:S01]  /*48c0*/  R2UR UR4, R12 ;  /* 0x000000000c0472ca */ /* 0x000fe200000e0000 */
[----:B------:R-:W-:Y:S01]  /*48d0*/  UMOV UR5, 0x40000040 ;  /* 0x4000004000057882 */ /* 0x000fe20000000000 */
[----:B------:R-:W-:Y:S01]  /*48e0*/  R2UR UR6, R13 ;  /* 0x000000000d0672ca */ /* 0x000fe200000e0000 */
[----:B------:R-:W-:Y:S01]  /*48f0*/  UMOV UR7, 0x40000040 ;  /* 0x4000004000077882 */ /* 0x000fe20000000000 */
[C---:B------:R-:W-:Y:S02]  /*4900*/  IMAD.IADD R12, R8.reuse, 0x1, R7 ;  /* 0x00000001080c7824 */ /* 0x040fe400078e0207 */
[----:B------:R-:W-:Y:S02]  /*4910*/  IMAD.IADD R13, R8, 0x1, R11 ;  /* 0x00000001080d7824 */ /* 0x000fe400078e020b */
        /* <DEDUP_REMOVED lines=97> */
[----:B------:R-:W-:-:S04]  /*4f30*/  SEL R6, R15, 0x3e, P1 ;  /* 0x0000003e0f067807 */ /* 0x000fc80000800000 */
[----:B------:R-:W-:Y:S01]  /*4f40*/  LOP3.LUT R6, R6, 0x6, RZ, 0xc0, !PT ;  /* 0x0000000606067812 */ /* 0x000fe200078ec0ff */
        /* <DEDUP_REMOVED lines=8> */
[----:B------:R-:W-:-:S04]  /*4fd0*/  SEL R7, R7, 0xf80, P1 ;  /* 0x00000f8007077807 */ /* 0x000fc80000800000 */
        /* <DEDUP_REMOVED lines=12> */
[----:B------:R-:W-:Y:S03]  /*50a0*/  HGMMA.64x64x16.F32 R24, gdesc[UR4], R24, gsb0 ;  /* 0x00e00000041879f0 */ /* 0x000fe60008000818 */
[----:B------:R-:W-:Y:S02]  /*50b0*/  WARPGROUP.DEPBAR.LE gsb0, 0x0 ;  /* 0x00008000000079c5 */ /* 0x000fe40000010000 */
[----:B------:R-:W-:Y:S05]  /*50c0*/  @!P0 BRA `(.L_x_4072) ;  /* 0x0000000000048947 */ /* 0x000fea0003800000 */
[----:B------:R-:W-:Y:S01]  /*50d0*/  BPT.TRAP 0x1 ;  /* 0x000000040000795c */ /* 0x000fe20000300000 */
.L_x_4072:
[----:B------:R-:W-:Y:S01]  /*50e0*/  ISETP.NE.AND P5, PT, R220, 0x1, PT ;  /* 0x00000001dc00780c */ /* 0x000fe20003fa5270 */
[----:B------:R-:W-:Y:S01]  /*50f0*/  VIADD R6, R190, UR38 ;  /* 0x00000026be067c36 */ /* 0x000fe20008000000 */
[----:B------:R-:W0:Y:S01]  /*5100*/  LDC R11, c[0x0][0x2f0] ;  /* 0x0000bc00ff0b7b82 */ /* 0x000e220000000800 */
[----:B------:R-:W-:Y:S01]  /*5110*/  IMAD.MOV.U32 R7, RZ, RZ, -0x40 ;  /* 0xffffffc0ff077424 */ /* 0x000fe200078e00ff */
[----:B------:R-:W-:Y:S01]  /*5120*/  ULDC UR4, c[0x0][0xa80] ;  /* 0x0002a00000047ab9 */ /* 0x000fe20000000800 */
[----:B------:R-:W-:Y:S01]  /*5130*/  IMAD R202, R2, 0x1000, R19 ;  /* 0x0000100002ca7824 */ /* 0x000fe200078e0213 */
[----:B------:R-:W-:Y:S01]  /*5140*/  UMOV UR7, 0x40000040 ;  /* 0x4000004000077882 */ /* 0x000fe20000000000 */
[----:B------:R-:W-:Y:S02]  /*5150*/  IMAD R7, R168, R7, 0x41 ;  /* 0x00000041a8077424 */ /* 0x000fe400078e0207 */
[C---:B------:R-:W-:Y:S01]  /*5160*/  VIADD R206, R202.reuse, 0x80 ;  /* 0x00000080cace7836 */ /* 0x040fe20000000000 */
[----:B------:R-:W1:Y:S01]  /*5170*/  LDC R13, c[0x0][0x288] ;  /* 0x0000a200ff0d7b82 */ /* 0x000e620000000800 */
[----:B------:R-:W-:-:S07]  /*5180*/  R2UR UR6, R202 ;  /* 0x00000000ca0672ca */ /* 0x000fce00000e0000 */
[----:B------:R-:W2:Y:S08]  /*5190*/  @P5 LDC R5, c[0x0][0x44c] ;  /* 0x00011300ff055b82 */ /* 0x000eb00000000800 */
[----:B------:R-:W3:Y:S01]  /*51a0*/  @P5 LDC R8, c[0x0][0x450] ;  /* 0x00011400ff085b82 */ /* 0x000ee20000000800 */
[----:B0-----:R-:W-:Y:S02]  /*51b0*/  IMAD R7, R186, R11, R7 ;  /* 0x0000000bba077224 */ /* 0x001fe400078e0207 */
[----:B--2---:R-:W-:-:S05]  /*51c0*/  @P5 IMAD.HI.U32 R5, R6, R5, RZ ;  /* 0x0000000506055227 */ /* 0x004fca00078e00ff */
[----:B---3--:R-:W-:Y:S01]  /*51d0*/  @P5 SHF.R.U32.HI R6, RZ, R8, R5 ;  /* 0x00000008ff065219 */ /* 0x008fe20000011605 */
[----:B------:R-:W-:Y:S01]  /*51e0*/  IMAD R5, R168, -0x40, R15 ;  /* 0xffffffc0a8057824 */ /* 0x000fe200078e020f */
[----:B-1----:R-:W-:-:S03]  /*51f0*/  IADD3 R8, R7, -R13, -R18 ;  /* 0x8000000d07087210 */ /* 0x002fc60007ffe812 */
[----:B------:R-:W0:Y:S01]  /*5200*/  SHFL.IDX PT, R10, R6, RZ, 0x1c1f ;  /* 0x001c1fff060a7589 */ /* 0x000e2200000e0000 */
[----:B------:R-:W-:-:S03]  /*5210*/  IMAD R5, R186, R11, R5 ;  /* 0x0000000bba057224 */ /* 0x000fc600078e0205 */
[----:B------:R-:W1:Y:S01]  /*5220*/  SHFL.IDX PT, R6, R6, 0x1, 0x1c1f ;  /* 0x003c1f0006067f89 */ /* 0x000e6200000e0000 */
[----:B------:R-:W-:-:S05]  /*5230*/  IMAD.IADD R5, R5, 0x1, -R18 ;  /* 0x0000000105057824 */ /* 0x000fca00078e0a12 */
[----:B0-----:R-:W-:-:S04]  /*5240*/  VIADDMNMX R10, R10, R8, R5, PT ;  /* 0x000000080a0a7246 */ /* 0x001fc80003800105 */
        /* <DEDUP_REMOVED lines=46> */
[----:B-1----:R-:W-:Y:S02]  /*5530*/  VIADDMNMX R8, R6, R8, R5, PT ;  /* 0x0000000806087246 */ /* 0x002fe40003800105 */
        /* <DEDUP_REMOVED lines=19> */
[----:B0-----:R-:W-:-:S02]  /*5670*/  FMNMX.FTZ R7, R10, R7, !PT ;  /* 0x000000070a077209 */ /* 0x001fc40007810000 */
[----:B------:R-:W-:Y:S02]  /*5680*/  ISETP.GT.AND P1, PT, R8, 0x19, PT ;  /* 0x000000190800780c */ /* 0x000fe40003f24270 */
[----:B------:R-:W-:Y:S01]  /*5690*/  FSEL R38, R38, -INF , P2 ;  /* 0xff80000026267808 */ /* 0x000fe20001000000 */
[----:B------:R-:W0:Y:S01]  /*56a0*/  SHFL.BFLY PT, R12, R7, 0x1, 0x1f ;  /* 0x0c201f00070c7f89 */ /* 0x000e2200000e0000 */
        /* <DEDUP_REMOVED lines=22> */
[----:B0-----:R-:W-:Y:S02]  /*5810*/  FMNMX.FTZ R7, R7, R12, !PT ;  /* 0x0000000c07077209 */ /* 0x001fe40007810000 */
[----:B------:R-:W-:Y:S02]  /*5820*/  ISETP.GT.AND P2, PT, R8, 0x39, PT ;  /* 0x000000390800780c */ /* 0x000fe40003f44270 */
[----:B------:R-:W-:Y:S01]  /*5830*/  FSEL R54, R54, -INF , P1 ;  /* 0xff80000036367808 */ /* 0x000fe20000800000 */
[----:B------:R-:W-:Y:S01]  /*5840*/  FMUL.FTZ R10, R7, UR4 ;  /* 0x00000004070a7c20 */ /* 0x000fe20008410000 */
[----:B------:R-:W-:Y:S02]  /*5850*/  FMNMX.FTZ R15, R51, R6, !PT ;  /* 0x00000006330f7209 */ /* 0x000fe40007810000 */
[----:B------:R-:W-:Y:S02]  /*5860*/  FSETP.NEU.FTZ.AND P4, PT, R7, -INF , PT ;  /* 0xff8000000700780b */ /* 0x000fe40003f9d000 */
[----:B------:R-:W-:-:S02]  /*5870*/  FSEL R55, R55, -INF , P2 ;  /* 0xff80000037377808 */ /* 0x000fc40001000000 */
[----:B------:R-:W-:Y:S02]  /*5880*/  FMNMX.FTZ R8, R54, R15, !PT ;  /* 0x0000000f36087209 */ /* 0x000fe40007810000 */
[----:B------:R-:W-:Y:S02]  /*5890*/  FSEL R56, R10, RZ, P4 ;  /* 0x000000ff0a387208 */ /* 0x000fe40002000000 */
[----:B------:R-:W-:-:S03]  /*58a0*/  FMNMX.FTZ R8, R55, R8, !PT ;  /* 0x0000000837087209 */ /* 0x000fc60007810000 */
[--C-:B------:R-:W-:Y:S01]  /*58b0*/  FFMA.FTZ R14, R25, UR4, -R56.reuse ;  /* 0x00000004190e7c23 */ /* 0x100fe20008010838 */
[--C-:B------:R-:W-:Y:S01]  /*58c0*/  FFMA.FTZ R5, R24, UR4, -R56.reuse ;  /* 0x0000000418057c23 */ /* 0x100fe20008010838 */
[----:B------:R-:W0:Y:S01]  /*58d0*/  SHFL.BFLY PT, R25, R8, 0x2, 0x1f ;  /* 0x0c401f0008197f89 */ /* 0x000e2200000e0000 */
[--C-:B------:R-:W-:Y:S01]  /*58e0*/  FFMA.FTZ R10, R28, UR4, -R56.reuse ;  /* 0x000000041c0a7c23 */ /* 0x100fe20008010838 */
        /* <DEDUP_REMOVED lines=9> */
[--C-:B-1----:R-:W-:Y:S01]  /*5980*/  FFMA.FTZ R14, R36, UR4, -R56.reuse ;  /* 0x00000004240e7c23 */ /* 0x102fe20008010838 */
[--C-:B------:R-:W-:Y:S01]  /*5990*/  FFMA.FTZ R172, R48, UR4, -R56.reuse ;  /* 0x0000000430ac7c23 */ /* 0x100fe20008010838 */
[--C-:B------:R-:W-:Y:S01]  /*59a0*/  FFMA.FTZ R175, R49, UR4, -R56.reuse ;  /* 0x0000000431af7c23 */ /* 0x100fe20008010838 */
[--C-:B------:R-:W-:Y:S01]  /*59b0*/  FFMA.FTZ R174, R52, UR4, -R56.reuse ;  /* 0x0000000434ae7c23 */ /* 0x100fe20008010838 */
[----:B------:R-:W-:Y:S01]  /*59c0*/  FFMA.FTZ R177, R53, UR4, -R56 ;  /* 0x0000000435b17c23 */ /* 0x000fe20008010838 */
[----:B------:R-:W1:Y:S01]  /*59d0*/  MUFU.EX2 R5, R5 ;  /* 0x0000000500057308 */ /* 0x000e620000000800 */
[----:B0-----:R-:W-:-:S07]  /*59e0*/  FMNMX.FTZ R25, R8, R25, !PT ;  /* 0x0000001908197209 */ /* 0x001fce0007810000 */
[----:B------:R-:W-:Y:S01]  /*59f0*/  MUFU.EX2 R10, R10 ;  /* 0x0000000a000a7308 */ /* 0x000fe20000000800 */
[----:B------:R-:W0:Y:S07]  /*5a00*/  SHFL.BFLY PT, R8, R25, 0x1, 0x1f ;  /* 0x0c201f0019087f89 */ /* 0x000e2e00000e0000 */
[----:B------:R-:W2:Y:S01]  /*5a10*/  MUFU.EX2 R15, R15 ;  /* 0x0000000f000f7308 */ /* 0x000ea20000000800 */
[----:B-1----:R-:W-:Y:S01]  /*5a20*/  F2FP.F16.F32.PACK_AB R152, R6, R5 ;  /* 0x000000050698723e */ /* 0x002fe200000000ff */
[----:B------:R-:W-:-:S06]  /*5a30*/  FADD.FTZ R5, R5, R6 ;  /* 0x0000000605057221 */ /* 0x000fcc0000010000 */
[----:B------:R-:W-:Y:S08]  /*5a40*/  MUFU.EX2 R12, R12 ;  /* 0x0000000c000c7308 */ /* 0x000ff00000000800 */
[----:B------:R-:W1:Y:S01]  /*5a50*/  MUFU.EX2 R21, R21 ;  /* 0x0000001500157308 */ /* 0x000e620000000800 */
[----:B--2---:R-:W-:Y:S01]  /*5a60*/  F2FP.F16.F32.PACK_AB R154, R15, R10 ;  /* 0x0000000a0f9a723e */ /* 0x004fe200000000ff */
[----:B------:R-:W-:Y:S01]  /*5a70*/  FADD.FTZ R10, R10, R5 ;  /* 0x000000050a0a7221 */ /* 0x000fe20000010000 */
[----:B0-----:R-:W-:-:S03]  /*5a80*/  FMNMX.FTZ R8, R25, R8, !PT ;  /* 0x0000000819087209 */ /* 0x001fc60007810000 */
[----:B------:R-:W-:Y:S01]  /*5a90*/  FADD.FTZ R15, R15, R10 ;  /* 0x0000000a0f0f7221 */ /* 0x000fe20000010000 */
[C---:B------:R-:W-:Y:S01]  /*5aa0*/  FSETP.NEU.FTZ.AND P1, PT, R8.reuse, -INF , PT ;  /* 0xff8000000800780b */ /* 0x040fe20003f3d000 */
[----:B------:R-:W-:Y:S01]  /*5ab0*/  FMUL.FTZ R24, R8, UR4 ;  /* 0x0000000408187c20 */ /* 0x000fe20008410000 */
[----:B------:R-:W-:Y:S04]  /*5ac0*/  MUFU.EX2 R14, R14 ;  /* 0x0000000e000e7308 */ /* 0x000fe80000000800 */
[----:B------:R-:W-:Y:S01]  /*5ad0*/  FSEL R25, R24, RZ, P1 ;  /* 0x000000ff18197208 */ /* 0x000fe20000800000 */
[----:B------:R-:W-:Y:S01]  /*5ae0*/  VIADD R24, R9, 0x38840 ;  /* 0x0003884009187836 */ /* 0x000fe20000000000 */
[----:B-1----:R-:W-:Y:S02]  /*5af0*/  F2FP.F16.F32.PACK_AB R156, R21, R12 ;  /* 0x0000000c159c723e */ /* 0x002fe400000000ff */
[----:B------:R-:W0:Y:S01]  /*5b00*/  MUFU.EX2 R169, R169 ;  /* 0x000000a900a97308 */ /* 0x000e220000000800 */
[--C-:B------:R-:W-:Y:S01]  /*5b10*/  FFMA.FTZ R176, R26, UR4, -R25.reuse ;  /* 0x000000041ab07c23 */ /* 0x100fe20008010819 */
[----:B------:R-:W-:Y:S01]  /*5b20*/  PRMT R24, R219, 0x654, R24 ;  /* 0x00000654db187816 */ /* 0x000fe20000000018 */
        /* <DEDUP_REMOVED lines=15> */
[----:B------:R1:W-:Y:S01]  /*5c20*/  SYNCS.ARRIVE.TRANS64.RED.A1T0 RZ, [R24+URZ], RZ ;  /* 0x000000ff18ff79a7 */ /* 0x0003e2000810043f */
[----:B------:R-:W-:Y:S01]  /*5c30*/  MUFU.EX2 R176, R176 ;  /* 0x000000b000b07308 */ /* 0x000fe20000000800 */
[----:B0-----:R-:W-:Y:S01]  /*5c40*/  F2FP.F16.F32.PACK_AB R158, R169, R14 ;  /* 0x0000000ea99e723e */ /* 0x001fe200000000ff */
[----:B------:R-:W-:-:S04]  /*5c50*/  FADD.FTZ R12, R12, R15 ;  /* 0x0000000f0c0c7221 */ /* 0x000fc80000010000 */
[----:B------:R-:W-:Y:S02]  /*5c60*/  FADD.FTZ R21, R21, R12 ;  /* 0x0000000c15157221 */ /* 0x000fe40000010000 */
[----:B------:R-:W0:Y:S02]  /*5c70*/  MUFU.EX2 R179, R179 ;  /* 0x000000b300b37308 */ /* 0x000e240000000800 */
[----:B------:R-:W-:-:S04]  /*5c80*/  FADD.FTZ R14, R14, R21 ;  /* 0x000000150e0e7221 */ /* 0x000fc80000010000 */
[----:B------:R-:W-:Y:S02]  /*5c90*/  FADD.FTZ R169, R169, R14 ;  /* 0x0000000ea9a97221 */ /* 0x000fe40000010000 */
[----:B------:R-:W-:Y:S08]  /*5ca0*/  MUFU.EX2 R178, R178 ;  /* 0x000000b200b27308 */ /* 0x000ff00000000800 */
[----:B------:R-:W2:Y:S01]  /*5cb0*/  MUFU.EX2 R181, R181 ;  /* 0x000000b500b57308 */ /* 0x000ea20000000800 */
[----:B0-----:R-:W-:Y:S01]  /*5cc0*/  F2FP.F16.F32.PACK_AB R153, R179, R176 ;  /* 0x000000b0b399723e */ /* 0x001fe200000000ff */
[----:B------:R-:W-:-:S06]  /*5cd0*/  FADD.FTZ R179, R176, R179 ;  /* 0x000000b3b0b37221 */ /* 0x000fcc0000010000 */
[----:B------:R-:W-:Y:S08]  /*5ce0*/  MUFU.EX2 R180, R180 ;  /* 0x000000b400b47308 */ /* 0x000ff00000000800 */
[----:B------:R-:W0:Y:S01]  /*5cf0*/  MUFU.EX2 R183, R183 ;  /* 0x000000b700b77308 */ /* 0x000e220000000800 */
[----:B--2---:R-:W-:Y:S01]  /*5d00*/  F2FP.F16.F32.PACK_AB R155, R181, R178 ;  /* 0x000000b2b59b723e */ /* 0x004fe200000000ff */
[----:B------:R-:W-:Y:S01]  /*5d10*/  BAR.SYNC.DEFER_BLOCKING 0xf, 0x100 ;  /* 0x03c4000000007b1d */ /* 0x000fe20000010000 */
[----:B------:R-:W-:-:S04]  /*5d20*/  FADD.FTZ R178, R178, R179 ;  /* 0x000000b3b2b27221 */ /* 0x000fc80000010000 */
[----:B------:R-:W-:Y:S01]  /*5d30*/  FADD.FTZ R181, R181, R178 ;  /* 0x000000b2b5b57221 */ /* 0x000fe20000010000 */
[----:B------:R-:W-:Y:S08]  /*5d40*/  MUFU.EX2 R182, R182 ;  /* 0x000000b600b67308 */ /* 0x000ff00000000800 */
[----:B------:R-:W2:Y:S01]  /*5d50*/  MUFU.EX2 R197, R197 ;  /* 0x000000c500c57308 */ /* 0x000ea20000000800 */
[----:B0-----:R-:W-:Y:S01]  /*5d60*/  F2FP.F16.F32.PACK_AB R157, R183, R180 ;  /* 0x000000b4b79d723e */ /* 0x001fe200000000ff */
[----:B------:R-:W-:-:S04]  /*5d70*/  FADD.FTZ R180, R180, R181 ;  /* 0x000000b5b4b47221 */ /* 0x000fc80000010000 */
[----:B------:R-:W-:Y:S02]  /*5d80*/  FADD.FTZ R183, R183, R180 ;  /* 0x000000b4b7b77221 */ /* 0x000fe40000010000 */
[----:B------:R-:W-:Y:S01]  /*5d90*/  MUFU.EX2 R20, R20 ;  /* 0x0000001400147308 */ /* 0x000fe20000000800 */
[----:B------:R0:W-:Y:S07]  /*5da0*/  STSM.16.M88.4 [R185+0x36400], R152 ;  /* 0x03640098b9007844 */ /* 0x0001ee0000000200 */
[----:B------:R-:W3:Y:S01]  /*5db0*/  MUFU.EX2 R171, R171 ;  /* 0x000000ab00ab7308 */ /* 0x000ee20000000800 */
[----:B--2---:R-:W-:Y:S01]  /*5dc0*/  F2FP.F16.F32.PACK_AB R159, R197, R182 ;  /* 0x000000b6c59f723e */ /* 0x004fe200000000ff */
[----:B------:R-:W-:-:S04]  /*5dd0*/  FADD.FTZ R182, R182, R183 ;  /* 0x000000b7b6b67221 */ /* 0x000fc80000010000 */
[----:B------:R0:W-:Y:S01]  /*5de0*/  STSM.16.M88.4 [R187], R156 ;  /* 0x0000009cbb007844 */ /* 0x0001e20000000200 */
[----:B------:R-:W-:Y:S01]  /*5df0*/  FADD.FTZ R197, R197, R182 ;  /* 0x000000b6c5c57221 */ /* 0x000fe20000010000 */
[----:B------:R-:W-:Y:S08]  /*5e00*/  MUFU.EX2 R170, R170 ;  /* 0x000000aa00aa7308 */ /* 0x000ff00000000800 */
[----:B------:R-:W2:Y:S01]  /*5e10*/  MUFU.EX2 R173, R173 ;  /* 0x000000ad00ad7308 */ /* 0x000ea20000000800 */
[----:B---3--:R-:W-:Y:S01]  /*5e20*/  F2FP.F16.F32.PACK_AB R160, R171, R20 ;  /* 0x00000014aba0723e */ /* 0x008fe200000000ff */
[----:B------:R-:W-:-:S04]  /*5e30*/  FADD.FTZ R20, R20, R169 ;  /* 0x000000a914147221 */ /* 0x000fc80000010000 */
[----:B------:R-:W-:Y:S02]  /*5e40*/  FADD.FTZ R171, R171, R20 ;  /* 0x00000014abab7221 */ /* 0x000fe40000010000 */
[----:B------:R-:W-:Y:S08]  /*5e50*/  MUFU.EX2 R196, R196 ;  /* 0x000000c400c47308 */ /* 0x000ff00000000800 */
[----:B------:R-:W3:Y:S01]  /*5e60*/  MUFU.EX2 R199, R199 ;  /* 0x000000c700c77308 */ /* 0x000ee20000000800 */
[----:B--2---:R-:W-:Y:S01]  /*5e70*/  F2FP.F16.F32.PACK_AB R162, R173, R170 ;  /* 0x000000aaada2723e */ /* 0x004fe200000000ff */
[----:B------:R-:W-:-:S04]  /*5e80*/  FADD.FTZ R170, R170, R171 ;  /* 0x000000abaaaa7221 */ /* 0x000fc80000010000 */
[----:B------:R-:W-:Y:S02]  /*5e90*/  FADD.FTZ R173, R173, R170 ;  /* 0x000000aaadad7221 */ /* 0x000fe40000010000 */
        /* <DEDUP_REMOVED lines=21> */
[----:B------:R-:W2:Y:S08]  /*5ff0*/  MUFU.EX2 R204, R204 ;  /* 0x000000cc00cc7308 */ /* 0x000eb00000000800 */
[----:B------:R-:W4:Y:S01]  /*6000*/  MUFU.EX2 R205, R205 ;  /* 0x000000cd00cd7308 */ /* 0x000f220000000800 */
[----:B---3--:R-:W-:Y:S01]  /*6010*/  F2FP.F16.F32.PACK_AB R165, R203, R200 ;  /* 0x000000c8cba5723e */ /* 0x008fe200000000ff */
[----:B------:R-:W-:-:S04]  /*6020*/  FADD.FTZ R200, R200, R201 ;  /* 0x000000c9c8c87221 */ /* 0x000fc80000010000 */
[----:B------:R-:W-:-:S04]  /*6030*/  FADD.FTZ R203, R203, R200 ;  /* 0x000000c8cbcb7221 */ /* 0x000fc80000010000 */
[----:B--2---:R-:W-:Y:S01]  /*6040*/  FADD.FTZ R6, R204, R203 ;  /* 0x000000cbcc067221 */ /* 0x004fe20000010000 */
[----:B----4-:R-:W-:-:S03]  /*6050*/  F2FP.F16.F32.PACK_AB R167, R205, R204 ;  /* 0x000000cccda7723e */ /* 0x010fc600000000ff */
[----:B------:R-:W-:Y:S02]  /*6060*/  FADD.FTZ R6, R205, R6 ;  /* 0x00000006cd067221 */ /* 0x000fe40000010000 */
[----:B------:R0:W-:Y:S01]  /*6070*/  STSM.16.M88.4 [R188], R164 ;  /* 0x000000a4bc007844 */ /* 0x0001e20000000200 */
[----:B-1----:R-:W-:-:S06]  /*6080*/  WARPGROUP.ARRIVE ;  /* 0x00000000000079c5 */ /* 0x002fcc0000000000 */
[----:B------:R-:W-:Y:S01]  /*6090*/  HGMMA.64x256x16.F32 R24, R152, gdesc[UR4].tnspB, RZ, !UPT, gsb0 ;  /* 0x43e0000498187df0 */ /* 0x000fe2000c0008ff */
[----:B------:R-:W-:Y:S01]  /*60a0*/  R2UR UR6, R206 ;  /* 0x00000000ce0672ca */ /* 0x000fe200000e0000 */
[----:B------:R-:W-:Y:S01]  /*60b0*/  UMOV UR7, 0x40000040 ;  /* 0x4000004000077882 */ /* 0x000fe20000000000 */
[C---:B------:R-:W-:Y:S02]  /*60c0*/  VIADD R206, R202.reuse, 0x100 ;  /* 0x00000100cace7836 */ /* 0x040fe40000000000 */
[----:B------:R-:W-:Y:S01]  /*60d0*/  VIADD R202, R202, 0x180 ;  /* 0x00000180caca7836 */ /* 0x000fe20000000000 */
[----:B------:R-:W-:Y:S02]  /*60e0*/  WARPGROUP.DEPBAR.LE gsb0, 0x0 ;  /* 0x00008000000079c5 */ /* 0x000fe40000010000 */
[----:B------:R-:W-:-:S15]  /*60f0*/  WARPGROUP.ARRIVE ;  /* 0x00000000000079c5 */ /* 0x000fde0000000000 */
[----:B------:R-:W-:-:S05]  /*6100*/  NOP ;  /* 0x0000000000007918 */ /* 0x000fca0000000000 */
[----:B------:R-:W-:Y:S01]  /*6110*/  HGMMA.64x256x16.F32 R24, R156, gdesc[UR4].tnspB, R24, gsb0 ;  /* 0x43e000049c187df0 */ /* 0x000fe20008000818 */
[----:B------:R-:W-:Y:S01]  /*6120*/  R2UR UR6, R206 ;  /* 0x00000000ce0672ca */ /* 0x000fe200000e0000 */
[----:B------:R-:W-:Y:S01]  /*6130*/  UMOV UR7, 0x40000040 ;  /* 0x4000004000077882 */ /* 0x000fe20000000000 */
[----:B------:R-:W-:Y:S02]  /*6140*/  WARPGROUP.DEPBAR.LE gsb0, 0x0 ;  /* 0x00008000000079c5 */ /* 0x000fe40000010000 */
[----:B------:R-:W-:-:S15]  /*6150*/  WARPGROUP.ARRIVE ;  /* 0x00000000000079c5 */ /* 0x000fde0000000000 */
[----:B------:R-:W-:-:S08]  /*6160*/  NOP ;  /* 0x0000000000007918 */ /* 0x000fd00000000000 */
[----:B------:R-:W-:Y:S01]  /*6170*/  HGMMA.64x256x16.F32 R24, R160, gdesc[UR4].tnspB, R24, gsb0 ;  /* 0x43e00004a0187df0 */ /* 0x000fe20008000818 */
[----:B------:R-:W-:Y:S01]  /*6180*/  R2UR UR6, R202 ;  /* 0x00000000ca0672ca */ /* 0x000fe200000e0000 */
        /* <DEDUP_REMOVED lines=16> */
.L_x_4073:
[----:B------:R-:W0:Y:S01]  /*6290*/  @P5 LDC R12, c[0x0][0x44c] ;  /* 0x00011300ff0c5b82 */ /* 0x000e220000000800 */
[----:B------:R-:W-:Y:S02]  /*62a0*/  IMAD.U32 R10, RZ, RZ, UR38 ;  /* 0x00000026ff0a7e24 */ /* 0x000fe4000f8e00ff */
[----:B------:R-:W-:Y:S02]  /*62b0*/  IMAD R11, R186, R11, -R13 ;  /* 0x0000000bba0b7224 */ /* 0x000fe400078e0a0d */
[----:B------:R-:W-:-:S03]  /*62c0*/  VIADD R168, R168, 0xfffffffe ;  /* 0xfffffffea8a87836 */ /* 0x000fc60000000000 */
[----:B------:R-:W1:Y:S02]  /*62d0*/  @P5 LDC R15, c[0x0][0x450] ;  /* 0x00011400ff0f5b82 */ /* 0x000e640000000800 */
[----:B------:R-:W-:Y:S01]  /*62e0*/  R2UR UR32, R168 ;  /* 0x00000000a82072ca */ /* 0x000fe200000e0000 */
[----:B0-----:R-:W-:-:S05]  /*62f0*/  @P5 IMAD.HI.U32 R12, R12, UR38, RZ ;  /* 0x000000260c0c5c27 */ /* 0x001fca000f8e00ff */
[----:B-1----:R-:W-:-:S05]  /*6300*/  @P5 SHF.R.U32.HI R10, RZ, R15, R12 ;  /* 0x0000000fff0a5219 */ /* 0x002fca000001160c */
[----:B------:R-:W-:-:S05]  /*6310*/  IMAD.IADD R10, R11, 0x1, R10 ;  /* 0x000000010b0a7824 */ /* 0x000fca00078e020a */
[----:B------:R-:W-:-:S04]  /*6320*/  SHF.R.S32.HI R11, RZ, 0x1f, R10 ;  /* 0x0000001fff0b7819 */ /* 0x000fc8000001140a */
[----:B------:R-:W-:Y:S01]  /*6330*/  LEA.HI R11, R11, R10, RZ, 0x6 ;  /* 0x0000000a0b0b7211 */ /* 0x000fe200078f30ff */
[----:B------:R-:W-:-:S03]  /*6340*/  VIADD R10, R9, 0x38860 ;  /* 0x00038860090a7836 */ /* 0x000fc60000000000 */
[----:B------:R-:W-:Y:S02]  /*6350*/  SHF.R.S32.HI R11, RZ, 0x6, R11 ;  /* 0x00000006ff0b7819 */ /* 0x000fe4000001140b */
[----:B------:R-:W-:Y:S02]  /*6360*/  PRMT R10, R219, 0x654, R10 ;  /* 0x00000654db0a7816 */ /* 0x000fe4000000000a */
[----:B------:R-:W-:Y:S02]  /*6370*/  R2UR UR7, R11 ;  /* 0x000000000b0772ca */ /* 0x000fe400000e0000 */
[----:B------:R0:W-:Y:S11]  /*6380*/  SYNCS.ARRIVE.TRANS64.RED.A1T0 RZ, [R10+URZ], RZ ;  /* 0x000000ff0aff79a7 */ /* 0x0001f6000810043f */
[----:B------:R-:W-:-:S04]  /*6390*/  UISETP.LT.AND UP0, UPT, URZ, UR7, UPT ;  /* 0x000000073f00728c */ /* 0x000fc8000bf01270 */
[----:B------:R-:W-:-:S04]  /*63a0*/  USEL UR7, URZ, UR7, !UP0 ;  /* 0x000000073f077287 */ /* 0x000fc8000c000000 */
[----:B------:R-:W-:-:S06]  /*63b0*/  UISETP.GE.AND UP0, UPT, UR32, UR7, UPT ;  /* 0x000000072000728c */ /* 0x000fcc000bf06270 */
[----:B------:R-:W-:-:S13]  /*63c0*/  PLOP3.LUT P1, PT, PT, PT, UP0, 0x80, 0x0 ;  /* 0x000000000000781c */ /* 0x000fda0003f2f008 */
[----:B0-----:R-:W-:Y:S05]  /*63d0*/  @!P1 BRA `(.L_x_4074) ;  /* 0x0000003000a49947 */ /* 0x001fea0003800000 */
[----:B------:R-:W-:Y:S01]  /*63e0*/  IMAD.MOV.U32 R11, RZ, RZ, R8 ;  /* 0x000000ffff0b7224 */ /* 0x000fe200078e0008 */
[----:B------:R-:W-:Y:S01]  /*63f0*/  ULDC UR5, c[0x0][0x288] ;  /* 0x0000a20000057ab9 */ /* 0x000fe20000000800 */
[----:B------:R-:W-:Y:S01]  /*6400*/  IMAD.MOV.U32 R10, RZ, RZ, R7 ;  /* 0x000000ffff0a7224 */ /* 0x000fe200078e0007 */
[----:B------:R-:W-:Y:S01]  /*6410*/  ULDC UR6, c[0x0][0x2f0] ;  /* 0x0000bc0000067ab9 */ /* 0x000fe20000000800 */
[----:B------:R-:W-:Y:S01]  /*6420*/  IMAD.MOV.U32 R13, RZ, RZ, R2 ;  /* 0x000000ffff0d7224 */ /* 0x000fe200078e0002 */
[----:B------:R-:W-:-:S06]  /*6430*/  ULDC UR4, c[0x0][0xa80] ;  /* 0x0002a00000047ab9 */ /* 0x000fcc0000000800 */
.L_x_4085:
[----:B------:R-:W-:-:S05]  /*6440*/  VIADD R2, R13, 0x1 ;  /* 0x000000010d027836 */ /* 0x000fca0000000000 */
[----:B------:R-:W-:-:S04]  /*6450*/  ISETP.NE.AND P1, PT, R2, 0x2, PT ;  /* 0x000000020200780c */ /* 0x000fc80003f25270 */
[----:B------:R-:W-:Y:S02]  /*6460*/  SEL R7, RZ, 0x1, P1 ;  /* 0x00000001ff077807 */ /* 0x000fe40000800000 */
[----:B------:R-:W-:Y:S02]  /*6470*/  SEL R2, R2, RZ, P1 ;  /* 0x000000ff02027207 */ /* 0x000fe40000800000 */
[----:B------:R-:W-:Y:S01]  /*6480*/  LOP3.LUT R16, R16, R7, RZ, 0x3c, !PT ;  /* 0x0000000710107212 */ /* 0x000fe200078e3cff */
[----:B------:R-:W-:Y:S06]  /*6490*/  @!P0 BRA `(.L_x_4075) ;  /* 0x0000000000048947 */ /* 0x000fec0003800000 */
[----:B------:R-:W-:Y:S01]  /*64a0*/  BPT.TRAP 0x1 ;  /* 0x000000040000795c */ /* 0x000fe20000300000 */
.L_x_4075:
[----:B------:R-:W-:Y:S01]  /*64b0*/  IMAD R9, R2, 0x8, R17 ;  /* 0x0000000802097824 */ /* 0x000fe200078e0211 */
[----:B------:R-:W-:-:S04]  /*64c0*/  SHF.L.U32 R8, R16, 0x1f, RZ ;  /* 0x0000001f10087819 */ /* 0x000fc800000006ff */
[----:B------:R0:W1:Y:S01]  /*64d0*/  SYNCS.PHASECHK.TRANS64.TRYWAIT P1, [R9+URZ+0x38830], R8 ;  /* 0x03883008090075a7 */ /* 0x000062000802017f */
[----:B------:R-:W-:Y:S05]  /*64e0*/  @!P0 BRA `(.L_x_4076) ;  /* 0x0000000000048947 */ /* 0x000fea0003800000 */
[----:B------:R-:W-:Y:S01]  /*64f0*/  BPT.TRAP 0x1 ;  /* 0x000000040000795c */ /* 0x000fe20000300000 */
.L_x_4076:
[----:B------:R-:W-:Y:S01]  /*6500*/  IMAD R7, R2, 0x200, R0 ;  /* 0x0000020002077824 */ /* 0x000fe200078e0200 */
[----:B-1----:R-:W-:Y:S06]  /*6510*/  @P1 BRA `(.L_x_4077) ;  /* 0x0000000000081947 */ /* 0x002fec0003800000 */
[----:B------:R-:W1:Y:S02]  /*6520*/  SYNCS.PHASECHK.TRANS64.TRYWAIT P1, [R9+URZ+0x38830], R8 ;  /* 0x03883008090075a7 */ /* 0x000e64000802017f */
[----:B-1----:R-:W-:Y:S05]  /*6530*/  @!P1 BRA `(.L_x_4078) ;  /* 0x000000e000c89947 */ /* 0x002fea0003800000 */
.L_x_4077:
[----:B------:R-:W-:Y:S01]  /*6540*/  R2UR UR10, R7 ;  /* 0x00000000070a72ca */ /* 0x000fe200000e0000 */
[----:B------:R-:W-:Y:S01]  /*6550*/  WARPGROUP.ARRIVE ;  /* 0x00000000000079c5 */ /* 0x000fe20000000000 */
[----:B------:R-:W-:Y:S01]  /*6560*/  UMOV UR11, 0x40000040 ;  /* 0x40000040000b7882 */ /* 0x000fe20000000000 */
[----:B------:R-:W-:Y:S01]  /*6570*/  UMOV UR15, 0x40000040 ;  /* 0x40000040000f7882 */ /* 0x000fe20000000000 */
[----:B------:R-:W-:Y:S01]  /*6580*/  UMOV UR19, 0x40000040 ;  /* 0x4000004000137882 */ /* 0x000fe20000000000 */
[----:B------:R-:W-:-:S08]  /*6590*/  UMOV UR23, 0x40000040 ;  /* 0x4000004000177882 */ /* 0x000fd00000000000 */
[----:B------:R-:W-:Y:S01]  /*65a0*/  HGMMA.64x64x16.F32 R152, gdesc[UR8], RZ, !UPT, gsb0 ;  /* 0x00e00000089879f0 */ /* 0x000fe2000c0008ff */
[----:B------:R-:W-:Y:S02]  /*65b0*/  UIADD3 UR14, UR10, 0x2, URZ ;  /* 0x000000020a0e7890 */ /* 0x000fe4000fffe03f */
[----:B------:R-:W-:Y:S02]  /*65c0*/  UIADD3 UR18, UR10, 0x4, URZ ;  /* 0x000000040a127890 */ /* 0x000fe4000fffe03f */
        /* <DEDUP_REMOVED lines=13> */
.L_x_4079:
[----:B------:R2:W3:Y:S01]  /*66a0*/  SYNCS.PHASECHK.TRANS64.TRYWAIT P1, [R9+URZ+0x38850], R8 ;  /* 0x03885008090075a7 */ /* 0x0004e2000802017f */
[----:B------:R-:W-:Y:S05]  /*66b0*/  @!P0 BRA `(.L_x_4080) ;  /* 0x0000000000048947 */ /* 0x000fea0003800000 */
[----:B------:R-:W-:Y:S01]  /*66c0*/  BPT.TRAP 0x1 ;  /* 0x000000040000795c */ /* 0x000fe20000300000 */
.L_x_4080:
[----:B------:R-:W-:Y:S01]  /*66d0*/  IMAD R7, R2, 0x1000, R4 ;  /* 0x0000100002077824 */ /* 0x000fe200078e0204 */
[----:B---3--:R-:W-:Y:S06]  /*66e0*/  @P1 BRA `(.L_x_4081) ;  /* 0x0000000000081947 */ /* 0x008fec0003800000 */
[----:B------:R-:W3:Y:S02]  /*66f0*/  SYNCS.PHASECHK.TRANS64.TRYWAIT P1, [R9+URZ+0x38850], R8 ;  /* 0x03885008090075a7 */ /* 0x000ee4000802017f */
[----:B---3--:R-:W-:Y:S05]  /*6700*/  @!P1 BRA `(.L_x_4082) ;  /* 0x000000e000689947 */ /* 0x008fea0003800000 */
.L_x_4081:
[----:B------:R-:W-:Y:S01]  /*6710*/  R2UR UR26, R7 ;  /* 0x00000000071a72ca */ /* 0x000fe200000e0000 */
[----:B------:R-:W-:Y:S01]  /*6720*/  WARPGROUP.ARRIVE ;  /* 0x00000000000079c5 */ /* 0x000fe20000000000 */
[----:B------:R-:W-:Y:S01]  /*6730*/  UMOV UR27, 0x40000040 ;  /* 0x40000040001b7882 */ /* 0x000fe20000000000 */
[----:B------:R-:W-:Y:S01]  /*6740*/  VIADD R12, R3, 0x2 ;  /* 0x00000002030c7836 */ /* 0x000fe20000000000 */
[----:B------:R-:W-:Y:S01]  /*6750*/  UMOV UR29, 0x40000040 ;  /* 0x40000040001d7882 */ /* 0x000fe20000000000 */
[----:B0123--:R-:W-:Y:S01]  /*6760*/  VIADD R8, R7, 0x2 ;  /* 0x0000000207087836 */ /* 0x00ffe20000000000 */
        /* <DEDUP_REMOVED lines=8> */
[----:B------:R-:W-:Y:S01]  /*67f0*/  VIADD R15, R7, 0x800 ;  /* 0x00000800070f7836 */ /* 0x000fe20000000000 */
        /* <DEDUP_REMOVED lines=125> */
[----:B------:R-:W0:Y:S02]  /*6fd0*/  SHFL.IDX PT, R8, R14, RZ, 0x1f ;  /* 0x00001fff0e087589 */ /* 0x000e2400000e0000 */
[----:B0-----:R-:W-:-:S04]  /*6fe0*/  ISETP.GT.AND P1, PT, R8, 0x7f, PT ;  /* 0x0000007f0800780c */ /* 0x001fc80003f24270 */
[----:B------:R-:W-:-:S05]  /*6ff0*/  SEL R8, RZ, 0x2, !P1 ;  /* 0x00000002ff087807 */ /* 0x000fca0004800000 */
[----:B------:R-:W-:Y:S02]  /*7000*/  IMAD.IADD R12, R21, 0x1, R8 ;  /* 0x00000001150c7824 */ /* 0x000fe400078e0208 */
        /* <DEDUP_REMOVED lines=11> */
[----:B------:R-:W-:Y:S01]  /*70c0*/  IMAD.IADD R20, R21, 0x1, R12 ;  /* 0x0000000115147824 */ /* 0x000fe200078e020c */
[----:B------:R-:W-:Y:S02]  /*70d0*/  WARPGROUP.DEPBAR.LE gsb0, 0x0 ;  /* 0x00008000000079c5 */ /* 0x000fe40000010000 */
[----:B------:R-:W-:-:S06]  /*70e0*/  WARPGROUP.ARRIVE ;  /* 0x00000000000079c5 */ /* 0x000fcc0000000000 */
[----:B------:R-:W-:Y:S01]  /*70f0*/  HGMMA.64x64x16.F32 R152, gdesc[UR28], R152, gsb0 ;  /* 0x00e000001c9879f0 */ /* 0x000fe20008000898 */
[----:B------:R-:W-:Y:S01]  /*7100*/  R2UR UR28, R20 ;  /* 0x00000000141c72ca */ /* 0x000fe200000e0000 */
[C---:B------:R-:W-:Y:S01]  /*7110*/  IMAD.IADD R20, R15.reuse, 0x1, R12 ;  /* 0x000000010f147824 */ /* 0x040fe200078e020c */
[----:B------:R-:W-:Y:S01]  /*7120*/  UMOV UR29, 0x40000040 ;  /* 0x40000040001d7882 */ /* 0x000fe20000000000 */
[----:B------:R-:W-:Y:S01]  /*7130*/  UMOV UR31, 0x40000040 ;  /* 0x40000040001f7882 */ /* 0x000fe20000000000 */
[--C-:B------:R-:W-:Y:S02]  /*7140*/  IMAD.IADD R15, R15, 0x1, R14.reuse ;  /* 0x000000010f0f7824 */ /* 0x100fe400078e020e */
[----:B------:R-:W-:Y:S01]  /*7150*/  R2UR UR30, R20 ;  /* 0x00000000141e72ca */ /* 0x000fe200000e0000 */
[----:B------:R-:W-:Y:S02]  /*7160*/  IMAD.IADD R20, R21, 0x1, R14 ;  /* 0x0000000115147824 */ /* 0x000fe400078e020e */
[----:B------:R-:W-:-:S05]  /*7170*/  IMAD.MOV.U32 R21, RZ, RZ, 0xa00 ;  /* 0x00000a00ff157424 */ /* 0x000fca00078e00ff */
        /* <DEDUP_REMOVED lines=22> */
[----:B------:R-:W-:Y:S02]  /*72e0*/  IMAD.IADD R20, R21, 0x1, R8 ;  /* 0x0000000115147824 */ /* 0x000fe400078e0208 */
[----:B------:R-:W-:Y:S01]  /*72f0*/  VIADD R15, R7, 0xa00 ;  /* 0x00000a00070f7836 */ /* 0x000fe20000000000 */
[----:B------:R-:W-:Y:S02]  /*7300*/  WARPGROUP.DEPBAR.LE gsb0, 0x0 ;  /* 0x00008000000079c5 */ /* 0x000fe40000010000 */
[----:B------:R-:W-:-:S06]  /*7310*/  WARPGROUP.ARRIVE ;  /* 0x00000000000079c5 */ /* 0x000fcc0000000000 */
[----:B------:R-:W-:Y:S01]  /*7320*/  HGMMA.64x64x16.F32 R152, gdesc[UR28], R152, gsb0 ;  /* 0x00e000001c9879f0 */ /* 0x000fe20008000898 */
[----:B------:R-:W-:Y:S01]  /*7330*/  R2UR UR28, R20 ;  /* 0x00000000141c72ca */ /* 0x000fe200000e0000 */
[----:B------:R-:W-:Y:S01]  /*7340*/  IMAD.IADD R20, R8, 0x1, R15 ;  /* 0x0000000108147824 */ /* 0x000fe200078e020f */
[----:B------:R-:W-:Y:S01]  /*7350*/  UMOV UR29, 0x40000040 ;  /* 0x40000040001d7882 */ /* 0x000fe20000000000 */
[----:B------:R-:W-:-:S03]  /*7360*/  UMOV UR31, 0x40000040 ;  /* 0x40000040001f7882 */ /* 0x000fc60000000000 */
[----:B------:R-:W-:Y:S01]  /*7370*/  R2UR UR30, R20 ;  /* 0x00000000141e72ca */ /* 0x000fe200000e0000 */
[----:B------:R-:W-:Y:S01]  /*7380*/  IMAD.IADD R20, R21, 0x1, R12 ;  /* 0x0000000115147824 */ /* 0x000fe200078e020c */
[----:B------:R-:W-:Y:S02]  /*7390*/  WARPGROUP.DEPBAR.LE gsb0, 0x0 ;  /* 0x00008000000079c5 */ /* 0x000fe40000010000 */
[----:B------:R-:W-:-:S09]  /*73a0*/  WARPGROUP.ARRIVE ;  /* 0x00000000000079c5 */ /* 0x000fd20000000000 */
[----:B------:R-:W-:Y:S01]  /*73b0*/  HGMMA.64x64x16.F32 R152, gdesc[UR28], R152, gsb0 ;  /* 0x00e000001c9879f0 */ /* 0x000fe20008000898 */
[----:B------:R-:W-:Y:S01]  /*73c0*/  R2UR UR28, R20 ;  /* 0x00000000141c72ca */ /* 0x000fe200000e0000 */
[--C-:B------:R-:W-:Y:S01]  /*73d0*/  IMAD.IADD R20, R12, 0x1, R15.reuse ;  /* 0x000000010c147824 */ /* 0x100fe200078e020f */
[----:B------:R-:W-:Y:S01]  /*73e0*/  UMOV UR29, 0x40000040 ;  /* 0x40000040001d7882 */ /* 0x000fe20000000000 */
[----:B------:R-:W-:Y:S01]  /*73f0*/  UMOV UR31, 0x40000040 ;  /* 0x40000040001f7882 */ /* 0x000fe20000000000 */
[----:B------:R-:W-:Y:S02]  /*7400*/  IMAD.IADD R15, R14, 0x1, R15 ;  /* 0x000000010e0f7824 */ /* 0x000fe400078e020f */
        /* <DEDUP_REMOVED lines=70> */
[----:B------:R-:W-:Y:S02]  /*7870*/  IMAD.IADD R20, R21, 0x1, R8 ;  /* 0x0000000115147824 */ /* 0x000fe400078e0208 */
        /* <DEDUP_REMOVED lines=47> */
.L_x_4083:
[----:B------:R-:W-:Y:S01]  /*7b70*/  ISETP.NE.AND P1, PT, R220, 0x1, PT ;  /* 0x00000001dc00780c */ /* 0x000fe20003f25270 */
[----:B------:R-:W-:Y:S01]  /*7b80*/  VIADD R7, R190, UR38 ;  /* 0x00000026be077c36 */ /* 0x000fe20008000000 */
[----:B------:R-:W-:Y:S01]  /*7b90*/  UMOV UR10, 0xffffffc0 ;  /* 0xffffffc0000a7882 */ /* 0x000fe20000000000 */
[----:B------:R-:W-:Y:S01]  /*7ba0*/  UMOV UR11, 0x40000040 ;  /* 0x40000040000b7882 */ /* 0x000fe20000000000 */
[----:B------:R-:W-:-:S09]  /*7bb0*/  UIMAD UR10, UR32, UR10, 0x1 ;  /* 0x00000001200a74a4 */ /* 0x000fd2000f8e020a */
[----:B------:R-:W0:Y:S08]  /*7bc0*/  @P1 LDC R8, c[0x0][0x44c] ;  /* 0x00011300ff081b82 */ /* 0x000e300000000800 */
[----:B------:R-:W1:Y:S01]  /*7bd0*/  @P1 LDC R15, c[0x0][0x450] ;  /* 0x00011400ff0f1b82 */ /* 0x000e620000000800 */
[----:B0-----:R-:W-:-:S05]  /*7be0*/  @P1 IMAD.HI.U32 R8, R7, R8, RZ ;  /* 0x0000000807081227 */ /* 0x001fca00078e00ff */
[----:B-1----:R-:W-:Y:S02]  /*7bf0*/  @P1 SHF.R.U32.HI R7, RZ, R15, R8 ;  /* 0x0000000fff071219 */ /* 0x002fe40000011608 */
[----:B------:R-:W-:-:S03]  /*7c00*/  IADD3 R15, -R18, UR10, RZ ;  /* 0x0000000a120f7c10 */ /* 0x000fc6000fffe1ff */
[----:B------:R-:W0:Y:S02]  /*7c10*/  SHFL.IDX PT, R21, R7, 0x1, 0x1c1f ;  /* 0x003c1f0007157f89 */ /* 0x000e2400000e0000 */
[----:B------:R-:W-:Y:S02]  /*7c20*/  IMAD R8, R186, UR6, R15 ;  /* 0x00000006ba087c24 */ /* 0x000fe4000f8e020f */
[----:B------:R-:W1:Y:S03]  /*7c30*/  SHFL.IDX PT, R7, R7, RZ, 0x1c1f ;  /* 0x001c1fff07077589 */ /* 0x000e6600000e0000 */
[----:B0-----:R-:W-:-:S04]  /*7c40*/  IADD3 R12, R21, -UR5, R8 ;  /* 0x80000005150c7c10 */ /* 0x001fc8000fffe008 */
        /* <DEDUP_REMOVED lines=46> */
[----:B------:R-:W-:-:S04]  /*7f30*/  FMNMX.FTZ R12, R182, R15, !PT ;  /* 0x0000000fb60c7209 */ /* 0x000fc80007810000 */
[----:B------:R-:W-:Y:S02]  /*7f40*/  FMNMX.FTZ R14, R183, R12, !PT ;  /* 0x0000000cb70e7209 */ /* 0x000fe40007810000 */
[----:B-1----:R-:W-:-:S03]  /*7f50*/  IADD3 R12, R7, -UR5, R8 ;  /* 0x80000005070c7c10 */ /* 0x002fc6000fffe008 */
[----:B------:R-:W0:Y:S01]  /*7f60*/  SHFL.BFLY PT, R15, R14, 0x2, 0x1f ;  /* 0x0c401f000e0f7f89 */ /* 0x000e2200000e0000 */
        /* <DEDUP_REMOVED lines=15> */
[----:B------:R-:W0:Y:S01]  /*8060*/  SHFL.BFLY PT, R20, R15, 0x1, 0x1f ;  /* 0x0c201f000f147f89 */ /* 0x000e2200000e0000 */
[----:B------:R-:W-:Y:S02]  /*8070*/  FMNMX.FTZ R7, R157, R8, !PT ;  /* 0x000000089d077209 */ /* 0x000fe40007810000 */
[----:B------:R-:W-:Y:S02]  /*8080*/  ISETP.GT.AND P1, PT, R12, 0x18, PT ;  /* 0x000000180c00780c */ /* 0x000fe40003f24270 */
[----:B------:R-:W-:-:S02]  /*8090*/  FSEL R161, R161, -INF , P2 ;  /* 0xff800000a1a17808 */ /* 0x000fc40001000000 */
[----:B------:R-:W-:Y:S02]  /*80a0*/  FMNMX.FTZ R8, R160, R7, !PT ;  /* 0x00000007a0087209 */ /* 0x000fe40007810000 */
[----:B------:R-:W-:Y:S02]  /*80b0*/  ISETP.GT.AND P2, PT, R12, 0x19, PT ;  /* 0x000000190c00780c */ /* 0x000fe40003f44270 */
[----:B------:R-:W-:Y:S02]  /*80c0*/  FSEL R164, R164, -INF , P1 ;  /* 0xff800000a4a47808 */ /* 0x000fe40000800000 */
[----:B------:R-:W-:Y:S02]  /*80d0*/  FMNMX.FTZ R7, R161, R8, !PT ;  /* 0x00000008a1077209 */ /* 0x000fe40007810000 */
[----:B------:R-:W-:Y:S02]  /*80e0*/  ISETP.GT.AND P1, PT, R12, 0x20, PT ;  /* 0x000000200c00780c */ /* 0x000fe40003f24270 */
[----:B------:R-:W-:-:S02]  /*80f0*/  FSEL R165, R165, -INF , P2 ;  /* 0xff800000a5a57808 */ /* 0x000fc40001000000 */
[----:B------:R-:W-:Y:S02]  /*8100*/  FMNMX.FTZ R14, R164, R7, !PT ;  /* 0x00000007a40e7209 */ /* 0x000fe40007810000 */
[----:B------:R-:W-:Y:S02]  /*8110*/  ISETP.GT.AND P2, PT, R12, 0x21, PT ;  /* 0x000000210c00780c */ /* 0x000fe40003f44270 */
[----:B------:R-:W-:Y:S02]  /*8120*/  FSEL R152, R168, -INF , P1 ;  /* 0xff800000a8987808 */ /* 0x000fe40000800000 */
[----:B------:R-:W-:Y:S02]  /*8130*/  FMNMX.FTZ R7, R165, R14, !PT ;  /* 0x0000000ea5077209 */ /* 0x000fe40007810000 */
[----:B0-----:R-:W-:Y:S02]  /*8140*/  FMNMX.FTZ R8, R15, R20, !PT ;  /* 0x000000140f087209 */ /* 0x001fe40007810000 */
[----:B------:R-:W-:-:S02]  /*8150*/  ISETP.GT.AND P3, PT, R12, 0x28, PT ;  /* 0x000000280c00780c */ /* 0x000fc40003f64270 */
[----:B------:R-:W-:Y:S01]  /*8160*/  FSEL R196, R169, -INF , P2 ;  /* 0xff800000a9c47808 */ /* 0x000fe20001000000 */
[----:B------:R-:W-:Y:S01]  /*8170*/  FMUL.FTZ R198, R8, UR4 ;  /* 0x0000000408c67c20 */ /* 0x000fe20008410000 */
[----:B------:R-:W-:Y:S02]  /*8180*/  FMNMX.FTZ R7, R152, R7, !PT ;  /* 0x0000000798077209 */ /* 0x000fe40007810000 */
[----:B------:R-:W-:Y:S02]  /*8190*/  ISETP.GT.AND P4, PT, R12, 0x29, PT ;  /* 0x000000290c00780c */ /* 0x000fe40003f84270 */
[----:B------:R-:W-:Y:S02]  /*81a0*/  FSEL R172, R172, -INF , P3 ;  /* 0xff800000acac7808 */ /* 0x000fe40001800000 */
[----:B------:R-:W-:Y:S02]  /*81b0*/  FMNMX.FTZ R7, R196, R7, !PT ;  /* 0x00000007c4077209 */ /* 0x000fe40007810000 */
[----:B------:R-:W-:-:S02]  /*81c0*/  FSETP.NEU.FTZ.AND P1, PT, R8, -INF , PT ;  /* 0xff8000000800780b */ /* 0x000fc40003f3d000 */
[----:B------:R-:W-:Y:S02]  /*81d0*/  ISETP.GT.AND P2, PT, R12, 0x30, PT ;  /* 0x000000300c00780c */ /* 0x000fe40003f44270 */
[----:B------:R-:W-:Y:S02]  /*81e0*/  FSEL R197, R173, -INF , P4 ;  /* 0xff800000adc57808 */ /* 0x000fe40002000000 */
[----:B------:R-:W-:Y:S02]  /*81f0*/  FMNMX.FTZ R14, R172, R7, !PT ;  /* 0x00000007ac0e7209 */ /* 0x000fe40007810000 */
[----:B------:R-:W-:Y:S02]  /*8200*/  FSEL R198, R198, RZ, P1 ;  /* 0x000000ffc6c67208 */ /* 0x000fe40000800000 */
[----:B------:R-:W-:Y:S02]  /*8210*/  ISETP.GT.AND P3, PT, R12, 0x31, PT ;  /* 0x000000310c00780c */ /* 0x000fe40003f64270 */
[----:B------:R-:W-:Y:S01]  /*8220*/  FSEL R176, R176, -INF , P2 ;  /* 0xff800000b0b07808 */ /* 0x000fe20001000000 */
[--C-:B------:R-:W-:Y:S01]  /*8230*/  FFMA.FTZ R15, R154, UR4, -R198.reuse ;  /* 0x000000049a0f7c23 */ /* 0x100fe200080108c6 */
[----:B------:R-:W-:Y:S01]  /*8240*/  FMNMX.FTZ R7, R197, R14, !PT ;  /* 0x0000000ec5077209 */ /* 0x000fe20007810000 */
[----:B------:R-:W-:Y:S01]  /*8250*/  FFMA.FTZ R169, R159, UR4, -R198 ;  /* 0x000000049fa97c23 */ /* 0x000fe200080108c6 */
[----:B------:R-:W-:Y:S01]  /*8260*/  ISETP.GT.AND P2, PT, R12, 0x38, PT ;  /* 0x000000380c00780c */ /* 0x000fe20003f44270 */
[----:B------:R-:W-:Y:S01]  /*8270*/  IMAD.MOV R159, RZ, RZ, -R184 ;  /* 0x000000ffff9f7224 */ /* 0x000fe200078e0ab8 */
[----:B------:R-:W-:Y:S01]  /*8280*/  FSEL R154, R177, -INF , P3 ;  /* 0xff800000b19a7808 */ /* 0x000fe20001800000 */
[--C-:B------:R-:W-:Y:S01]  /*8290*/  FFMA.FTZ R177, R158, UR4, -R198.reuse ;  /* 0x000000049eb17c23 */ /* 0x100fe200080108c6 */
[----:B------:R-:W-:Y:S01]  /*82a0*/  FMNMX.FTZ R7, R176, R7, !PT ;  /* 0x00000007b0077209 */ /* 0x000fe20007810000 */
[--C-:B------:R-:W-:Y:S01]  /*82b0*/  FFMA.FTZ R20, R162, UR4, -R198.reuse ;  /* 0x00000004a2147c23 */ /* 0x100fe200080108c6 */
[----:B------:R-:W-:Y:S01]  /*82c0*/  ISETP.GT.AND P3, PT, R12, 0x39, PT ;  /* 0x000000390c00780c */ /* 0x000fe20003f64270 */
[--C-:B------:R-:W-:Y:S01]  /*82d0*/  FFMA.FTZ R12, R155, UR4, -R198.reuse ;  /* 0x000000049b0c7c23 */ /* 0x100fe200080108c6 */
[----:B------:R-:W-:Y:S01]  /*82e0*/  FSEL R199, R180, -INF , P2 ;  /* 0xff800000b4c77808 */ /* 0x000fe20001000000 */
[--C-:B------:R-:W-:Y:S01]  /*82f0*/  FFMA.FTZ R180, R182, UR4, -R198.reuse ;  /* 0x00000004b6b47c23 */ /* 0x100fe200080108c6 */
[----:B------:R-:W-:Y:S01]  /*8300*/  FMNMX.FTZ R14, R154, R7, !PT ;  /* 0x000000079a0e7209 */ /* 0x000fe20007810000 */
[--C-:B------:R-:W-:Y:S01]  /*8310*/  FFMA.FTZ R173, R163, UR4, -R198.reuse ;  /* 0x00000004a3ad7c23 */ /* 0x100fe200080108c6 */
[----:B------:R-:W-:Y:S01]  /*8320*/  FSEL R155, R181, -INF , P3 ;  /* 0xff800000b59b7808 */ /* 0x000fe20001800000 */
        /* <DEDUP_REMOVED lines=11> */
[----:B------:R-:W-:Y:S01]  /*83e0*/  FFMA.FTZ R179, R179, UR4, -R198 ;  /* 0x00000004b3b37c23 */ /* 0x000fe200080108c6 */
[----:B------:R-:W-:Y:S08]  /*83f0*/  MUFU.EX2 R15, R15 ;  /* 0x0000000f000f7308 */ /* 0x000ff00000000800 */
[----:B------:R-:W-:Y:S08]  /*8400*/  MUFU.EX2 R12, R12 ;  /* 0x0000000c000c7308 */ /* 0x000ff00000000800 */
[----:B------:R-:W-:Y:S01]  /*8410*/  MUFU.EX2 R14, R177 ;  /* 0x000000b1000e7308 */ /* 0x000fe20000000800 */
[----:B0-----:R-:W-:-:S07]  /*8420*/  FMNMX.FTZ R158, R7, R158, !PT ;  /* 0x0000009e079e7209 */ /* 0x001fce0007810000 */
[----:B------:R-:W0:Y:S01]  /*8430*/  MUFU.EX2 R169, R169 ;  /* 0x000000a900a97308 */ /* 0x000e220000000800 */
[----:B------:R-:W1:Y:S07]  /*8440*/  SHFL.BFLY PT, R7, R158, 0x1, 0x1f ;  /* 0x0c201f009e077f89 */ /* 0x000e6e00000e0000 */
        /* <DEDUP_REMOVED lines=10> */
[--C-:B------:R-:W-:Y:S01]  /*84f0*/  FFMA.FTZ R21, R153, UR4, -R158.reuse ;  /* 0x0000000499157c23 */ /* 0x100fe2000801089e */
[--C-:B------:R-:W-:Y:S01]  /*8500*/  FFMA.FTZ R204, R152, UR4, -R158.reuse ;  /* 0x0000000498cc7c23 */ /* 0x100fe2000801089e */
[----:B------:R-:W-:Y:S01]  /*8510*/  FSEL R152, R8, RZ, P1 ;  /* 0x000000ff08987208 */ /* 0x000fe20000800000 */
[--C-:B------:R-:W-:Y:S01]  /*8520*/  FFMA.FTZ R183, R156, UR4, -R158.reuse ;  /* 0x000000049cb77c23 */ /* 0x100fe2000801089e */
[----:B------:R-:W-:Y:S01]  /*8530*/  FSEL R153, R7, RZ, P2 ;  /* 0x000000ff07997208 */ /* 0x000fe20001000000 */
[--C-:B------:R-:W-:Y:S01]  /*8540*/  FFMA.FTZ R205, R196, UR4, -R158.reuse ;  /* 0x00000004c4cd7c23 */ /* 0x100fe2000801089e */
[----:B------:R-:W-:Y:S01]  /*8550*/  ISETP.NE.AND P1, PT, R18, R159, PT ;  /* 0x0000009f1200720c */ /* 0x000fe20003f25270 */
[----:B------:R-:W-:Y:S01]  /*8560*/  FADD.FTZ R152, -R152, R11 ;  /* 0x0000000b98987221 */ /* 0x000fe20000010100 */
[----:B------:R-:W-:Y:S01]  /*8570*/  FFMA.FTZ R196, R154, UR4, -R158 ;  /* 0x000000049ac47c23 */ /* 0x000fe2000801089e */
[----:B------:R-:W-:Y:S01]  /*8580*/  FADD.FTZ R153, -R153, R10 ;  /* 0x0000000a99997221 */ /* 0x000fe20000010100 */
[----:B------:R-:W-:Y:S01]  /*8590*/  FFMA.FTZ R198, R157, UR4, -R158 ;  /* 0x000000049dc67c23 */ /* 0x000fe2000801089e */
[----:B------:R-:W-:Y:S01]  /*85a0*/  FMUL.FTZ R156, R152, UR4 ;  /* 0x00000004989c7c20 */ /* 0x000fe20008410000 */
[----:B------:R-:W-:-:S02]  /*85b0*/  VIADD R152, R9, 0x38840 ;  /* 0x0003884009987836 */ /* 0x000fc40000000000 */
[----:B------:R-:W-:Y:S01]  /*85c0*/  FMUL.FTZ R153, R153, UR4 ;  /* 0x0000000499997c20 */ /* 0x000fe20008410000 */
[--C-:B------:R-:W-:Y:S01]  /*85d0*/  FFMA.FTZ R200, R160, UR4, -R158.reuse ;  /* 0x00000004a0c87c23 */ /* 0x100fe2000801089e */
[----:B------:R1:W2:Y:S01]  /*85e0*/  MUFU.EX2 R10, R156 ;  /* 0x0000009c000a7308 */ /* 0x0002a20000000800 */
[----:B------:R-:W-:Y:S01]  /*85f0*/  FFMA.FTZ R201, R161, UR4, -R158 ;  /* 0x00000004a1c97c23 */ /* 0x000fe2000801089e */
[----:B------:R-:W-:Y:S01]  /*8600*/  PRMT R152, R219, 0x654, R152 ;  /* 0x00000654db987816 */ /* 0x000fe20000000098 */
[----:B------:R-:W-:Y:S01]  /*8610*/  FFMA.FTZ R202, R164, UR4, -R158 ;  /* 0x00000004a4ca7c23 */ /* 0x000fe2000801089e */
[----:B------:R-:W-:Y:S02]  /*8620*/  @!P1 IMAD R154, R13, 0x40, R22 ;  /* 0x000000400d9a9824 */ /* 0x000fe400078e0216 */
[--C-:B------:R-:W-:Y:S01]  /*8630*/  FFMA.FTZ R203, R165, UR4, -R158.reuse ;  /* 0x00000004a5cb7c23 */ /* 0x100fe2000801089e */
[--C-:B------:R-:W-:Y:S01]  /*8640*/  FFMA.FTZ R172, R172, UR4, -R158.reuse ;  /* 0x00000004acac7c23 */ /* 0x100fe2000801089e */
[--C-:B------:R-:W-:Y:S01]  /*8650*/  FFMA.FTZ R197, R197, UR4, -R158.reuse ;  /* 0x00000004c5c57c23 */ /* 0x100fe2000801089e */
[----:B------:R3:W4:Y:S01]  /*8660*/  MUFU.EX2 R207, R153 ;  /* 0x0000009900cf7308 */ /* 0x0007220000000800 */
[----:B-1----:R-:W-:Y:S01]  /*8670*/  @!P1 IMAD R156, R154, 0x4, R17 ;  /* 0x000000049a9c9824 */ /* 0x002fe200078e0211 */
[----:B------:R1:W-:Y:S01]  /*8680*/  SYNCS.ARRIVE.TRANS64.RED.A1T0 RZ, [R152+URZ], RZ ;  /* 0x000000ff98ff79a7 */ /* 0x0003e2000810043f */
[--C-:B------:R-:W-:Y:S01]  /*8690*/  FFMA.FTZ R13, R199, UR4, -R158.reuse ;  /* 0x00000004c70d7c23 */ /* 0x100fe2000801089e */
[--C-:B------:R-:W-:Y:S01]  /*86a0*/  FFMA.FTZ R206, R155, UR4, -R158.reuse ;  /* 0x000000049bce7c23 */ /* 0x100fe2000801089e */
[----:B------:R-:W-:Y:S01]  /*86b0*/  FFMA.FTZ R157, R176, UR4, -R158 ;  /* 0x00000004b09d7c23 */ /* 0x000fe2000801089e */
[----:B------:R-:W-:Y:S01]  /*86c0*/  IMAD R176, R2, 0x1000, R19 ;  /* 0x0000100002b07824 */ /* 0x000fe200078e0213 */
[----:B0-----:R-:W-:Y:S01]  /*86d0*/  F2FP.F16.F32.PACK_AB R155, R169, R14 ;  /* 0x0000000ea99b723e */ /* 0x001fe200000000ff */
[----:B------:R-:W-:Y:S01]  /*86e0*/  MUFU.EX2 R182, R182 ;  /* 0x000000b600b67308 */ /* 0x000fe20000000800 */
[----:B--2---:R-:W-:Y:S01]  /*86f0*/  @!P1 STS [R156+0x38420], R10 ;  /* 0x0384200a9c009388 */ /* 0x004fe20000000800 */
[----:B---3--:R-:W-:Y:S01]  /*8700*/  F2FP.F16.F32.PACK_AB R153, R12, R15 ;  /* 0x0000000f0c99723e */ /* 0x008fe200000000ff */
[----:B------:R-:W-:Y:S01]  /*8710*/  FMUL.FTZ R26, R26, R10 ;  /* 0x0000000a1a1a7220 */ /* 0x000fe20000410000 */
[----:B------:R-:W-:Y:S01]  /*8720*/  F2FP.F16.F32.PACK_AB R159, R177, R168 ;  /* 0x000000a8b19f723e */ /* 0x000fe200000000ff */
[-C--:B------:R-:W-:Y:S01]  /*8730*/  FMUL.FTZ R27, R27, R10.reuse ;  /* 0x0000000a1b1b7220 */ /* 0x080fe20000410000 */
[----:B------:R-:W-:Y:S01]  /*8740*/  R2UR UR10, R176 ;  /* 0x00000000b00a72ca */ /* 0x000fe200000e0000 */
[-C--:B------:R-:W-:Y:S01]  /*8750*/  FMUL.FTZ R30, R30, R10.reuse ;  /* 0x0000000a1e1e7220 */ /* 0x080fe20000410000 */
[----:B------:R-:W1:Y:S01]  /*8760*/  MUFU.EX2 R21, R21 ;  /* 0x0000001500157308 */ /* 0x000e620000000800 */
[----:B----4-:R0:W-:Y:S01]  /*8770*/  @!P1 STS [R156+0x38400], R207 ;  /* 0x038400cf9c009388 */ /* 0x0101e20000000800 */
        /* <DEDUP_REMOVED lines=59> */
[----:B------:R-:W-:Y:S01]  /*8b30*/  FMUL.FTZ R75, R75, R10 ;  /* 0x0000000a4b4b7220 */ /* 0x000fe20000410000 */
        /* <DEDUP_REMOVED lines=87> */
[----:B------:R-:W-:Y:S01]  /*90b0*/  FMUL.FTZ R147, R147, R10 ;  /* 0x0000000a93937220 */ /* 0x000fe20000410000 */
[-C--:B------:R-:W-:Y:S01]  /*90c0*/  FMUL.FTZ R148, R148, R207.reuse ;  /* 0x000000cf94947220 */ /* 0x080fe20000410000 */
[----:B------:R-:W-:Y:S01]  /*90d0*/  FMUL.FTZ R149, R149, R207 ;  /* 0x000000cf95957220 */ /* 0x000fe20000410000 */
[----:B------:R-:W3:Y:S01]  /*90e0*/  MUFU.EX2 R196, R196 ;  /* 0x000000c400c47308 */ /* 0x000ee20000000800 */
[----:B--2---:R-:W-:Y:S01]  /*90f0*/  F2FP.F16.F32.PACK_AB R157, R173, R20 ;  /* 0x00000014ad9d723e */ /* 0x004fe200000000ff */
[-C--:B------:R-:W-:Y:S01]  /*9100*/  FMUL.FTZ R150, R150, R10.reuse ;  /* 0x0000000a96967220 */ /* 0x080fe20000410000 */
[----:B------:R-:W-:Y:S01]  /*9110*/  FMUL.FTZ R151, R151, R10 ;  /* 0x0000000a97977220 */ /* 0x000fe20000410000 */
[----:B0-----:R-:W-:Y:S01]  /*9120*/  F2FP.F16.F32.PACK_AB R165, R179, R178 ;  /* 0x000000b2b3a5723e */ /* 0x001fe200000000ff */
[----:B------:R0:W-:Y:S01]  /*9130*/  STSM.16.M88.4 [R185+0x36400], R152 ;  /* 0x03640098b9007844 */ /* 0x0001e20000000200 */
[----:B-1----:R-:W-:Y:S01]  /*9140*/  F2FP.F16.F32.PACK_AB R167, R181, R180 ;  /* 0x000000b4b5a7723e */ /* 0x002fe200000000ff */
[----:B------:R-:W-:Y:S01]  /*9150*/  VIADD R199, R176, 0x80 ;  /* 0x00000080b0c77836 */ /* 0x000fe20000000000 */
[----:B------:R-:W-:Y:S01]  /*9160*/  MUFU.EX2 R13, R13 ;  /* 0x0000000d000d7308 */ /* 0x000fe20000000800 */
[----:B------:R0:W-:Y:S01]  /*9170*/  STSM.16.M88.4 [R187], R156 ;  /* 0x0000009cbb007844 */ /* 0x0001e20000000200 */
[----:B------:R-:W-:Y:S01]  /*9180*/  FFMA.FTZ R15, R10, R6, R15 ;  /* 0x000000060a0f7223 */ /* 0x000fe2000001000f */
[----:B------:R-:W-:-:S02]  /*9190*/  FFMA.FTZ R182, R207, R5, R182 ;  /* 0x00000005cfb67223 */ /* 0x000fc400000100b6 */
[----:B------:R0:W-:Y:S01]  /*91a0*/  STSM.16.M88.4 [R189], R160 ;  /* 0x000000a0bd007844 */ /* 0x0001e20000000200 */
[----:B------:R-:W-:Y:S01]  /*91b0*/  FADD.FTZ R15, R12, R15 ;  /* 0x0000000f0c0f7221 */ /* 0x000fe20000010000 */
[----:B------:R-:W-:Y:S01]  /*91c0*/  FADD.FTZ R182, R21, R182 ;  /* 0x000000b615b67221 */ /* 0x000fe20000010000 */
[----:B------:R-:W1:Y:S01]  /*91d0*/  MUFU.EX2 R206, R206 ;  /* 0x000000ce00ce7308 */ /* 0x000e620000000800 */
[----:B---3--:R-:W-:Y:S01]  /*91e0*/  F2FP.F16.F32.PACK_AB R164, R196, R11 ;  /* 0x0000000bc4a4723e */ /* 0x008fe200000000ff */
        /* <DEDUP_REMOVED lines=17> */
[----:B------:R-:W-:Y:S01]  /*9300*/  R2UR UR10, R199 ;  /* 0x00000000c70a72ca */ /* 0x000fe200000e0000 */
[----:B------:R-:W-:Y:S01]  /*9310*/  UMOV UR11, 0x40000040 ;  /* 0x40000040000b7882 */ /* 0x000fe20000000000 */
[----:B------:R-:W-:Y:S02]  /*9320*/  VIADD R199, R176, 0x100 ;  /* 0x00000100b0c77836 */ /* 0x000fe40000000000 */
[----:B------:R-:W-:Y:S01]  /*9330*/  FADD.FTZ R204, R204, R203 ;  /* 0x000000cbcccc7221 */ /* 0x000fe20000010000 */
[----:B------:R-:W-:Y:S02]  /*9340*/  VIADD R176, R176, 0x180 ;  /* 0x00000180b0b07836 */ /* 0x000fe40000000000 */
        /* <DEDUP_REMOVED lines=14> */
[----:B------:R-:W-:Y:S02]  /*9430*/  WARPGROUP.DEPBAR.LE gsb0, 0x0 ;  /* 0x00008000000079c5 */ /* 0x000fe40000010000 */
[----:B------:R-:W-:-:S06]  /*9440*/  WARPGROUP.ARRIVE ;  /* 0x00000000000079c5 */ /* 0x000fcc0000000000 */
        /* <DEDUP_REMOVED lines=24> */
.L_x_4084:
[----:B------:R-:W-:Y:S01]  /*95d0*/  UISETP.GT.AND UP0, UPT, UR32, UR7, UPT ;  /* 0x000000072000728c */ /* 0x000fe2000bf04270 */
[----:B------:R-:W-:Y:S01]  /*95e0*/  VIADD R10, R9, 0x38860 ;  /* 0x00038860090a7836 */ /* 0x000fe20000000000 */
[----:B------:R-:W-:Y:S01]  /*95f0*/  UIADD3 UR32, UR32, -0x1, URZ ;  /* 0xffffffff20207890 */ /* 0x000fe2000fffe03f */
[----:B------:R-:W-:Y:S02]  /*9600*/  IMAD.MOV.U32 R11, RZ, RZ, R8 ;  /* 0x000000ffff0b7224 */ /* 0x000fe400078e0008 */
[----:B------:R-:W-:Y:S01]  /*9610*/  IMAD.MOV.U32 R13, RZ, RZ, R2 ;  /* 0x000000ffff0d7224 */ /* 0x000fe200078e0002 */
[----:B------:R-:W-:Y:S02]  /*9620*/  PLOP3.LUT P1, PT, PT, PT, UP0, 0x80, 0x0 ;  /* 0x000000000000781c */ /* 0x000fe40003f2f008 */
[----:B------:R-:W-:-:S04]  /*9630*/  PRMT R10, R219, 0x654, R10 ;  /* 0x00000654db0a7816 */ /* 0x000fc8000000000a */
[----:B------:R0:W-:Y:S02]  /*9640*/  SYNCS.ARRIVE.TRANS64.RED.A1T0 RZ, [R10+URZ], RZ ;  /* 0x000000ff0aff79a7 */ /* 0x0001e4000810043f */
[----:B0-----:R-:W-:-:S05]  /*9650*/  IMAD.MOV.U32 R10, RZ, RZ, R7 ;  /* 0x000000ffff0a7224 */ /* 0x001fca00078e0007 */
[----:B------:R-:W-:Y:S05]  /*9660*/  @P1 BRA `(.L_x_4085) ;  /* 0xffffffcc00741947 */ /* 0x000fea000383ffff */
.L_x_4074:
[----:B------:R-:W-:-:S13]  /*9670*/  ISETP.LE.AND P1, PT, RZ, UR32, PT ;  /* 0x00000020ff007c0c */ /* 0x000fda000bf23270 */
[----:B------:R-:W-:Y:S05]  /*9680*/  @!P1 BRA `(.L_x_4086) ;  /* 0x0000002c00509947 */ /* 0x000fea0003800000 */
[----:B------:R-:W-:Y:S01]  /*9690*/  IMAD.MOV.U32 R197, RZ, RZ, R8 ;  /* 0x000000ffffc57224 */ /* 0x000fe200078e0008 */
[----:B------:R-:W-:Y:S01]  /*96a0*/  ULDC UR28, c[0x0][0xa80] ;  /* 0x0002a000001c7ab9 */ /* 0x000fe20000000800 */
[----:B------:R-:W-:Y:S02]  /*96b0*/  IMAD.MOV.U32 R10, RZ, RZ, R7 ;  /* 0x000000ffff0a7224 */ /* 0x000fe400078e0007 */
[----:B------:R-:W-:-:S07]  /*96c0*/  IMAD.MOV.U32 R199, RZ, RZ, R2 ;  /* 0x000000ffffc77224 */ /* 0x000fce00078e0002 */
.L_x_4097:
[----:B------:R-:W-:-:S05]  /*96d0*/  VIADD R2, R199, 0x1 ;  /* 0x00000001c7027836 */ /* 0x000fca0000000000 */
[----:B------:R-:W-:-:S04]  /*96e0*/  ISETP.NE.AND P1, PT, R2, 0x2, PT ;  /* 0x000000020200780c */ /* 0x000fc80003f25270 */
[----:B------:R-:W-:Y:S02]  /*96f0*/  SEL R7, RZ, 0x1, P1 ;  /* 0x00000001ff077807 */ /* 0x000fe40000800000 */
[----:B------:R-:W-:Y:S02]  /*9700*/  SEL R2, R2, RZ, P1 ;  /* 0x000000ff02027207 */ /* 0x000fe40000800000 */
[----:B------:R-:W-:Y:S01]  /*9710*/  LOP3.LUT R16, R16, R7, RZ, 0x3c, !PT ;  /* 0x0000000710107212 */ /* 0x000fe200078e3cff */
[----:B------:R-:W-:Y:S06]  /*9720*/  @!P0 BRA `(.L_x_4087) ;  /* 0x0000000000048947 */ /* 0x000fec0003800000 */
[----:B------:R-:W-:Y:S01]  /*9730*/  BPT.TRAP 0x1 ;  /* 0x000000040000795c */ /* 0x000fe20000300000 */
.L_x_4087:
[----:B------:R-:W-:Y:S01]  /*9740*/  IMAD R9, R2, 0x8, R17 ;  /* 0x0000000802097824 */ /* 0x000fe200078e0211 */
[----:B------:R-:W-:-:S04]  /*9750*/  SHF.L.U32 R8, R16, 0x1f, RZ ;  /* 0x0000001f10087819 */ /* 0x000fc800000006ff */
[----:B------:R0:W1:Y:S01]  /*9760*/  SYNCS.PHASECHK.TRANS64.TRYWAIT P1, [R9+URZ+0x38830], R8 ;  /* 0x03883008090075a7 */ /* 0x000062000802017f */
[----:B------:R-:W-:Y:S05]  /*9770*/  @!P0 BRA `(.L_x_4088) ;  /* 0x0000000000048947 */ /* 0x000fea0003800000 */
[----:B------:R-:W-:Y:S01]  /*9780*/  BPT.TRAP 0x1 ;  /* 0x000000040000795c */ /* 0x000fe20000300000 */
.L_x_4088:
[----:B------:R-:W-:Y:S01]  /*9790*/  IMAD R7, R2, 0x200, R0 ;  /* 0x0000020002077824 */ /* 0x000fe200078e0200 */
[----:B-1----:R-:W-:Y:S06]  /*97a0*/  @P1 BRA `(.L_x_4089) ;  /* 0x0000000000081947 */ /* 0x002fec0003800000 */
[----:B------:R-:W1:Y:S02]  /*97b0*/  SYNCS.PHASECHK.TRANS64.TRYWAIT P1, [R9+URZ+0x38830], R8 ;  /* 0x03883008090075a7 */ /* 0x000e64000802017f */
[----:B-1----:R-:W-:Y:S05]  /*97c0*/  @!P1 BRA `(.L_x_4090) ;  /* 0x000000b0004c9947 */ /* 0x002fea0003800000 */
.L_x_4089:
        /* <DEDUP_REMOVED lines=22> */
.L_x_4091:
[----:B------:R2:W3:Y:S01]  /*9930*/  SYNCS.PHASECHK.TRANS64.TRYWAIT P1, [R9+URZ+0x38850], R8 ;  /* 0x03885008090075a7 */ /* 0x0004e2000802017f */
[----:B------:R-:W-:Y:S05]  /*9940*/  @!P0 BRA `(.L_x_4092) ;  /* 0x0000000000048947 */ /* 0x000fea0003800000 */
[----:B------:R-:W-:Y:S01]  /*9950*/  BPT.TRAP 0x1 ;  /* 0x000000040000795c */ /* 0x000fe20000300000 */
.L_x_4092:
[----:B------:R-:W-:Y:S01]  /*9960*/  IMAD R7, R2, 0x1000, R4 ;  /* 0x0000100002077824 */ /* 0x000fe200078e0204 */
[----:B---3--:R-:W-:Y:S06]  /*9970*/  @P1 BRA `(.L_x_4093) ;  /* 0x0000000000081947 */ /* 0x008fec0003800000 */
[----:B------:R-:W3:Y:S02]  /*9980*/  SYNCS.PHASECHK.TRANS64.TRYWAIT P1, [R9+URZ+0x38850], R8 ;  /* 0x03885008090075a7 */ /* 0x000ee4000802017f */
[----:B---3--:R-:W-:Y:S05]  /*9990*/  @!P1 BRA `(.L_x_4094) ;  /* 0x000000ac00ec9947 */ /* 0x008fea0003800000 */
.L_x_4093:
        /* <DEDUP_REMOVED lines=200> */
[--C-:B------:R-:W-:Y:S02]  /*a620*/  IMAD.IADD R20, R11, 0x1, R13.reuse ;  /* 0x000000010b147824 */ /* 0x100fe400078e020d */
        /* <DEDUP_REMOVED lines=125> */
.L_x_4095:
[----:B------:R-:W-:Y:S01]  /*ae00*/  FMNMX.FTZ R8, R152, R10, !PT ;  /* 0x0000000a98087209 */ /* 0x000fe20007810000 */
[----:B------:R-:W-:Y:S01]  /*ae10*/  UMOV UR4, UR28 ;  /* 0x0000001c00047c82 */ /* 0x000fe20008000000 */
[----:B------:R-:W-:Y:S01]  /*ae20*/  IMAD R204, R2, 0x1000, R19 ;  /* 0x0000100002cc7824 */ /* 0x000fe200078e0213 */
[----:B------:R-:W-:Y:S01]  /*ae30*/  UMOV UR7, 0x40000040 ;  /* 0x4000004000077882 */ /* 0x000fe20000000000 */
[----:B------:R-:W-:-:S03]  /*ae40*/  FMNMX.FTZ R7, R153, R8, !PT ;  /* 0x0000000899077209 */ /* 0x000fc60007810000 */
[----:B------:R-:W-:Y:S02]  /*ae50*/  R2UR UR6, R204 ;  /* 0x00000000cc0672ca */ /* 0x000fe400000e0000 */
        /* <DEDUP_REMOVED lines=53> */
[----:B------:R-:W-:Y:S03]  /*b1b0*/  MUFU.EX2 R11, R11 ;  /* 0x0000000b000b7308 */ /* 0x000fe60000000800 */
[----:B------:R-:W1:Y:S01]  /*b1c0*/  SHFL.BFLY PT, R153, R8, 0x2, 0x1f ;  /* 0x0c401f0008997f89 */ /* 0x000e6200000e0000 */
[-C--:B0-----:R-:W-:Y:S01]  /*b1d0*/  FMUL.FTZ R24, R24, R10.reuse ;  /* 0x0000000a18187220 */ /* 0x081fe20000410000 */
        /* <DEDUP_REMOVED lines=52> */
[----:B------:R-:W-:Y:S01]  /*b520*/  FFMA.FTZ R153, R181, UR4, -R196 ;  /* 0x00000004b5997c23 */ /* 0x000fe200080108c4 */
[----:B------:R-:W-:Y:S01]  /*b530*/  MUFU.EX2 R186, R186 ;  /* 0x000000ba00ba7308 */ /* 0x000fe20000000800 */
[-C--:B------:R-:W-:Y:S01]  /*b540*/  FMUL.FTZ R112, R112, R10.reuse ;  /* 0x0000000a70707220 */ /* 0x080fe20000410000 */
[-C--:B------:R-:W-:Y:S01]  /*b550*/  FMUL.FTZ R113, R113, R10.reuse ;  /* 0x0000000a71717220 */ /* 0x080fe20000410000 */
[----:B------:R-:W-:Y:S01]  /*b560*/  FADD.FTZ R152, -R8, R197 ;  /* 0x000000c508987221 */ /* 0x000fe20000010100 */
[-C--:B------:R-:W-:Y:S01]  /*b570*/  FMUL.FTZ R116, R116, R10.reuse ;  /* 0x0000000a74747220 */ /* 0x080fe20000410000 */
[-C--:B------:R-:W-:Y:S01]  /*b580*/  FMUL.FTZ R117, R117, R10.reuse ;  /* 0x0000000a75757220 */ /* 0x080fe20000410000 */
[-C--:B------:R-:W-:Y:S01]  /*b590*/  FMUL.FTZ R120, R120, R10.reuse ;  /* 0x0000000a78787220 */ /* 0x080fe20000410000 */
[----:B------:R-:W-:Y:S01]  /*b5a0*/  FMUL.FTZ R181, R152, UR4 ;  /* 0x0000000498b57c20 */ /* 0x000fe20008410000 */
[----:B------:R1:W-:Y:S01]  /*b5b0*/  MUFU.EX2 R197, R153 ;  /* 0x0000009900c57308 */ /* 0x0003e20000000800 */
[----:B------:R-:W-:Y:S01]  /*b5c0*/  FMUL.FTZ R152, R8, UR4 ;  /* 0x0000000408987c20 */ /* 0x000fe20008410000 */
[-C--:B------:R-:W-:Y:S01]  /*b5d0*/  FMUL.FTZ R121, R121, R10.reuse ;  /* 0x0000000a79797220 */ /* 0x080fe20000410000 */
[-C--:B------:R-:W-:Y:S01]  /*b5e0*/  FMUL.FTZ R124, R124, R10.reuse ;  /* 0x0000000a7c7c7220 */ /* 0x080fe20000410000 */
[----:B------:R-:W-:Y:S01]  /*b5f0*/  FMUL.FTZ R125, R125, R10 ;  /* 0x0000000a7d7d7220 */ /* 0x000fe20000410000 */
[----:B------:R-:W-:Y:S01]  /*b600*/  FFMA.FTZ R196, R154, UR4, -R152 ;  /* 0x000000049ac47c23 */ /* 0x000fe20008010898 */
[----:B------:R-:W-:-:S02]  /*b610*/  VIADD R154, R9, 0x38840 ;  /* 0x00038840099a7836 */ /* 0x000fc40000000000 */
[----:B------:R-:W-:Y:S01]  /*b620*/  FFMA.FTZ R201, R155, UR4, -R152 ;  /* 0x000000049bc97c23 */ /* 0x000fe20008010898 */
[----:B------:R-:W2:Y:S01]  /*b630*/  MUFU.EX2 R181, R181 ;  /* 0x000000b500b57308 */ /* 0x000ea20000000800 */
[----:B-1----:R-:W-:Y:S02]  /*b640*/  IMAD.MOV R153, RZ, RZ, -R184 ;  /* 0x000000ffff997224 */ /* 0x002fe400078e0ab8 */
[----:B------:R-:W-:Y:S01]  /*b650*/  FFMA.FTZ R198, R158, UR4, -R152 ;  /* 0x000000049ec67c23 */ /* 0x000fe20008010898 */
[----:B------:R-:W-:Y:S01]  /*b660*/  PRMT R154, R219, 0x654, R154 ;  /* 0x00000654db9a7816 */ /* 0x000fe2000000009a */
[--C-:B------:R-:W-:Y:S01]  /*b670*/  FFMA.FTZ R203, R159, UR4, -R152.reuse ;  /* 0x000000049fcb7c23 */ /* 0x100fe20008010898 */
[--C-:B------:R-:W-:Y:S01]  /*b680*/  FFMA.FTZ R200, R162, UR4, -R152.reuse ;  /* 0x00000004a2c87c23 */ /* 0x100fe20008010898 */
[----:B------:R-:W-:Y:S01]  /*b690*/  ISETP.NE.AND P1, PT, R18, R153, PT ;  /* 0x000000991200720c */ /* 0x000fe20003f25270 */
[--C-:B------:R-:W-:Y:S01]  /*b6a0*/  FFMA.FTZ R205, R163, UR4, -R152.reuse ;  /* 0x00000004a3cd7c23 */ /* 0x100fe20008010898 */
[--C-:B------:R-:W-:Y:S01]  /*b6b0*/  FFMA.FTZ R202, R166, UR4, -R152.reuse ;  /* 0x00000004a6ca7c23 */ /* 0x100fe20008010898 */
[--C-:B------:R-:W-:Y:S01]  /*b6c0*/  FFMA.FTZ R207, R167, UR4, -R152.reuse ;  /* 0x00000004a7cf7c23 */ /* 0x100fe20008010898 */
[--C-:B------:R-:W-:Y:S01]  /*b6d0*/  FFMA.FTZ R170, R170, UR4, -R152.reuse ;  /* 0x00000004aaaa7c23 */ /* 0x100fe20008010898 */
[--C-:B------:R-:W-:Y:S01]  /*b6e0*/  FFMA.FTZ R171, R171, UR4, -R152.reuse ;  /* 0x00000004abab7c23 */ /* 0x100fe20008010898 */
[--C-:B------:R-:W-:Y:S01]  /*b6f0*/  FFMA.FTZ R174, R174, UR4, -R152.reuse ;  /* 0x00000004aeae7c23 */ /* 0x100fe20008010898 */
[--C-:B------:R-:W-:Y:S01]  /*b700*/  FFMA.FTZ R175, R175, UR4, -R152.reuse ;  /* 0x00000004afaf7c23 */ /* 0x100fe20008010898 */
[----:B------:R1:W-:Y:S01]  /*b710*/  SYNCS.ARRIVE.TRANS64.RED.A1T0 RZ, [R154+URZ], RZ ;  /* 0x000000ff9aff79a7 */ /* 0x0003e2000810043f */
[--C-:B------:R-:W-:Y:S01]  /*b720*/  FFMA.FTZ R178, R178, UR4, -R152.reuse ;  /* 0x00000004b2b27c23 */ /* 0x100fe20008010898 */
[--C-:B------:R-:W-:Y:S01]  /*b730*/  FFMA.FTZ R179, R179, UR4, -R152.reuse ;  /* 0x00000004b3b37c23 */ /* 0x100fe20008010898 */
[--C-:B------:R-:W-:Y:S01]  /*b740*/  FFMA.FTZ R182, R182, UR4, -R152.reuse ;  /* 0x00000004b6b67c23 */ /* 0x100fe20008010898 */
[----:B------:R-:W-:Y:S01]  /*b750*/  FFMA.FTZ R183, R183, UR4, -R152 ;  /* 0x00000004b7b77c23 */ /* 0x000fe20008010898 */
[----:B------:R-:W-:Y:S01]  /*b760*/  @!P1 IMAD R156, R199, 0x40, R22 ;  /* 0x00000040c79c9824 */ /* 0x000fe200078e0216 */
[----:B------:R-:W-:Y:S01]  /*b770*/  MUFU.EX2 R196, R196 ;  /* 0x000000c400c47308 */ /* 0x000fe20000000800 */
[----:B0-----:R-:W-:Y:S01]  /*b780*/  F2FP.F16.F32.PACK_AB R152, R12, R11 ;  /* 0x0000000b0c98723e */ /* 0x001fe200000000ff */
[----:B--2---:R-:W-:Y:S01]  /*b790*/  FMUL.FTZ R26, R26, R181 ;  /* 0x000000b51a1a7220 */ /* 0x004fe20000410000 */
[----:B------:R-:W-:Y:S01]  /*b7a0*/  @!P1 IMAD R156, R156, 0x4, R17 ;  /* 0x000000049c9c9824 */ /* 0x000fe200078e0211 */
[----:B-1----:R-:W-:Y:S01]  /*b7b0*/  F2FP.F16.F32.PACK_AB R154, R14, R13 ;  /* 0x0000000d0e9a723e */ /* 0x002fe200000000ff */
[----:B------:R-:W-:Y:S01]  /*b7c0*/  FMUL.FTZ R27, R27, R181 ;  /* 0x000000b51b1b7220 */ /* 0x000fe20000410000 */
[----:B------:R-:W-:Y:S01]  /*b7d0*/  F2FP.F16.F32.PACK_AB R158, R186, R21 ;  /* 0x00000015ba9e723e */ /* 0x000fe200000000ff */
[-C--:B------:R-:W-:Y:S01]  /*b7e0*/  FMUL.FTZ R30, R30, R181.reuse ;  /* 0x000000b51e1e7220 */ /* 0x080fe20000410000 */
[----:B------:R-:W-:Y:S01]  /*b7f0*/  @!P1 STS [R156+0x38400], R10 ;  /* 0x0384000a9c009388 */ /* 0x000fe20000000800 */
[----:B------:R-:W0:Y:S01]  /*b800*/  MUFU.EX2 R201, R201 ;  /* 0x000000c900c97308 */ /* 0x000e220000000800 */
[-C--:B------:R-:W-:Y:S01]  /*b810*/  FMUL.FTZ R31, R31, R181.reuse ;  /* 0x000000b51f1f7220 */ /* 0x080fe20000410000 */
[-C--:B------:R-:W-:Y:S01]  /*b820*/  FMUL.FTZ R34, R34, R181.reuse ;  /* 0x000000b522227220 */ /* 0x080fe20000410000 */
[----:B------:R1:W-:Y:S01]  /*b830*/  @!P1 STS [R156+0x38420], R181 ;  /* 0x038420b59c009388 */ /* 0x0003e20000000800 */
        /* <DEDUP_REMOVED lines=9> */
[----:B-1----:R-:W-:Y:S01]  /*b8d0*/  F2FP.F16.F32.PACK_AB R156, R20, R15 ;  /* 0x0000000f149c723e */ /* 0x002fe200000000ff */
        /* <DEDUP_REMOVED lines=77> */
[-C--:B------:R-:W-:Y:S01]  /*bdb0*/  FMUL.FTZ R150, R150, R181.reuse ;  /* 0x000000b596967220 */ /* 0x080fe20000410000 */
[----:B------:R-:W-:Y:S01]  /*bdc0*/  FMUL.FTZ R151, R151, R181 ;  /* 0x000000b597977220 */ /* 0x000fe20000410000 */
[----:B------:R0:W-:Y:S01]  /*bdd0*/  STSM.16.M88.4 [R185+0x36400], R152 ;  /* 0x03640098b9007844 */ /* 0x0001e20000000200 */
[----:B------:R-:W-:-:S02]  /*bde0*/  VIADD R199, R204, 0x80 ;  /* 0x00000080ccc77836 */ /* 0x000fc40000000000 */
[----:B------:R-:W-:Y:S01]  /*bdf0*/  FFMA.FTZ R5, R10, R5, R11 ;  /* 0x000000050a057223 */ /* 0x000fe2000001000b */
[----:B------:R-:W2:Y:S01]  /*be00*/  MUFU.EX2 R171, R171 ;  /* 0x000000ab00ab7308 */ /* 0x000ea20000000800 */
[----:B-1----:R-:W-:Y:S01]  /*be10*/  F2FP.F16.F32.PACK_AB R162, R173, R172 ;  /* 0x000000acada2723e */ /* 0x002fe200000000ff */
[----:B------:R0:W-:Y:S01]  /*be20*/  STSM.16.M88.4 [R187], R156 ;  /* 0x0000009cbb007844 */ /* 0x0001e20000000200 */
[----:B------:R-:W-:Y:S01]  /*be30*/  FFMA.FTZ R6, R181, R6, R196 ;  /* 0x00000006b5067223 */ /* 0x000fe200000100c4 */
[----:B------:R-:W-:-:S03]  /*be40*/  FADD.FTZ R12, R12, R5 ;  /* 0x000000050c0c7221 */ /* 0x000fc60000010000 */
        /* <DEDUP_REMOVED lines=21> */
[----:B------:R0:W-:Y:S01]  /*bfa0*/  STSM.16.M88.4 [R189], R160 ;  /* 0x000000a0bd007844 */ /* 0x0001e20000000200 */
[----:B------:R-:W-:Y:S01]  /*bfb0*/  FADD.FTZ R169, R169, R168 ;  /* 0x000000a8a9a97221 */ /* 0x000fe20000010000 */
[----:B------:R-:W1:Y:S01]  /*bfc0*/  MUFU.EX2 R180, R180 ;  /* 0x000000b400b47308 */ /* 0x000e620000000800 */
[----:B------:R-:W-:Y:S02]  /*bfd0*/  FADD.FTZ R171, R171, R170 ;  /* 0x000000aaabab7221 */ /* 0x000fe40000010000 */
[----:B------:R-:W-:Y:S02]  /*bfe0*/  FADD.FTZ R172, R172, R169 ;  /* 0x000000a9acac7221 */ /* 0x000fe40000010000 */
[----:B------:R-:W-:Y:S02]  /*bff0*/  FADD.FTZ R174, R174, R171 ;  /* 0x000000abaeae7221 */ /* 0x000fe40000010000 */
[----:B------:R-:W-:Y:S01]  /*c000*/  FADD.FTZ R173, R173, R172 ;  /* 0x000000acadad7221 */ /* 0x000fe20000010000 */
[----:B------:R-:W-:Y:S01]  /*c010*/  MUFU.EX2 R178, R178 ;  /* 0x000000b200b27308 */ /* 0x000fe20000000800 */
[----:B--2---:R-:W-:Y:S01]  /*c020*/  F2FP.F16.F32.PACK_AB R164, R177, R176 ;  /* 0x000000b0b1a4723e */ /* 0x004fe200000000ff */
[----:B------:R-:W-:Y:S01]  /*c030*/  FADD.FTZ R175, R175, R174 ;  /* 0x000000aeafaf7221 */ /* 0x000fe20000010000 */
[----:B------:R-:W-:-:S04]  /*c040*/  FADD.FTZ R176, R176, R173 ;  /* 0x000000adb0b07221 */ /* 0x000fc80000010000 */
[----:B------:R-:W-:Y:S01]  /*c050*/  FADD.FTZ R177, R177, R176 ;  /* 0x000000b0b1b17221 */ /* 0x000fe20000010000 */
[----:B------:R-:W2:Y:S01]  /*c060*/  MUFU.EX2 R179, R179 ;  /* 0x000000b300b37308 */ /* 0x000ea20000000800 */
[----:B-1----:R-:W-:Y:S02]  /*c070*/  F2FP.F16.F32.PACK_AB R166, R197, R180 ;  /* 0x000000b4c5a6723e */ /* 0x002fe400000000ff */
[----:B------:R-:W-:-:S04]  /*c080*/  FADD.FTZ R180, R180, R177 ;  /* 0x000000b1b4b47221 */ /* 0x000fc80000010000 */
[----:B------:R-:W-:Y:S01]  /*c090*/  FADD.FTZ R5, R197, R180 ;  /* 0x000000b4c5057221 */ /* 0x000fe20000010000 */
[----:B------:R-:W1:Y:S08]  /*c0a0*/  MUFU.EX2 R182, R182 ;  /* 0x000000b600b67308 */ /* 0x000e700000000800 */
[----:B------:R-:W3:Y:S01]  /*c0b0*/  MUFU.EX2 R183, R183 ;  /* 0x000000b700b77308 */ /* 0x000ee20000000800 */
[----:B--2---:R-:W-:Y:S01]  /*c0c0*/  F2FP.F16.F32.PACK_AB R165, R179, R178 ;  /* 0x000000b2b3a5723e */ /* 0x004fe200000000ff */
[----:B------:R-:W-:-:S04]  /*c0d0*/  FADD.FTZ R178, R178, R175 ;  /* 0x000000afb2b27221 */ /* 0x000fc80000010000 */
[----:B------:R-:W-:-:S04]  /*c0e0*/  FADD.FTZ R179, R179, R178 ;  /* 0x000000b2b3b37221 */ /* 0x000fc80000010000 */
[----:B-1----:R-:W-:Y:S01]  /*c0f0*/  FADD.FTZ R6, R182, R179 ;  /* 0x000000b3b6067221 */ /* 0x002fe20000010000 */
[----:B---3--:R-:W-:-:S03]  /*c100*/  F2FP.F16.F32.PACK_AB R167, R183, R182 ;  /* 0x000000b6b7a7723e */ /* 0x008fc600000000ff */
[----:B------:R-:W-:Y:S02]  /*c110*/  FADD.FTZ R6, R183, R6 ;  /* 0x00000006b7067221 */ /* 0x000fe40000010000 */
[----:B------:R0:W-:Y:S01]  /*c120*/  STSM.16.M88.4 [R188], R164 ;  /* 0x000000a4bc007844 */ /* 0x0001e20000000200 */
[----:B------:R-:W-:-:S06]  /*c130*/  WARPGROUP.ARRIVE ;  /* 0x00000000000079c5 */ /* 0x000fcc0000000000 */
[----:B------:R-:W-:Y:S01]  /*c140*/  HGMMA.64x256x16.F32 R24, R152, gdesc[UR4].tnspB, R24, gsb0 ;  /* 0x43e0000498187df0 */ /* 0x000fe20008000818 */
        /* <DEDUP_REMOVED lines=31> */
.L_x_4096:
[----:B------:R-:W-:Y:S01]  /*c340*/  ISETP.LT.AND P1, PT, RZ, UR32, PT ;  /* 0x00000020ff007c0c */ /* 0x000fe2000bf21270 */
[----:B------:R-:W-:Y:S01]  /*c350*/  VIADD R10, R9, 0x38860 ;  /* 0x00038860090a7836 */ /* 0x000fe20000000000 */
[----:B------:R-:W-:Y:S01]  /*c360*/  UIADD3 UR32, UR32, -0x1, URZ ;  /* 0xffffffff20207890 */ /* 0x000fe2000fffe03f */
[----:B------:R-:W-:Y:S02]  /*c370*/  IMAD.MOV.U32 R197, RZ, RZ, R8 ;  /* 0x000000ffffc57224 */ /* 0x000fe400078e0008 */
[----:B------:R-:W-:Y:S01]  /*c380*/  IMAD.MOV.U32 R199, RZ, RZ, R2 ;  /* 0x000000ffffc77224 */ /* 0x000fe200078e0002 */
[----:B------:R-:W-:-:S04]  /*c390*/  PRMT R10, R219, 0x654, R10 ;  /* 0x00000654db0a7816 */ /* 0x000fc8000000000a */
[----:B------:R0:W-:Y:S02]  /*c3a0*/  SYNCS.ARRIVE.TRANS64.RED.A1T0 RZ, [R10+URZ], RZ ;  /* 0x000000ff0aff79a7 */ /* 0x0001e4000810043f */
[----:B0-----:R-:W-:Y:S01]  /*c3b0*/  IMAD.MOV.U32 R10, RZ, RZ, R7 ;  /* 0x000000ffff0a7224 */ /* 0x001fe200078e0007 */
[----:B------:R-:W-:Y:S06]  /*c3c0*/  @P1 BRA `(.L_x_4097) ;  /* 0xffffffd000c01947 */ /* 0x000fec000383ffff */
.L_x_4086:
[----:B------:R-:W0:Y:S01]  /*c3d0*/  SHFL.BFLY PT, R0, R5, 0x2, 0x1f ;  /* 0x0c401f0005007f89 */ /* 0x000e2200000e0000 */
[----:B------:R-:W-:Y:S01]  /*c3e0*/  IMAD.U32 R12, RZ, RZ, UR4 ;  /* 0x00000004ff0c7e24 */ /* 0x000fe2000f8e00ff */
[----:B------:R-:W-:Y:S02]  /*c3f0*/  UIADD3 UR36, UR36, 0x1, URZ ;  /* 0x0000000124247890 */ /* 0x000fe4000fffe03f */
[----:B------:R-:W1:Y:S01]  /*c400*/  SHFL.BFLY PT, R9, R6, 0x2, 0x1f ;  /* 0x0c401f0006097f89 */ /* 0x000e6200000e0000 */
[----:B------:R-:W-:Y:S08]  /*c410*/  BAR.ARV 0x8, 0x100 ;  /* 0x0204000000007b1d */ /* 0x000ff00000002000 */
[----:B------:R-:W-:Y:S01]  /*c420*/  BAR.SYNC.DEFER_BLOCKING 0xf, 0x100 ;  /* 0x03c4000000007b1d */ /* 0x000fe20000010000 */
[----:B0-----:R-:W-:Y:S01]  /*c430*/  FADD.FTZ R4, R0, R5 ;  /* 0x0000000500047221 */ /* 0x001fe20000010000 */
[----:B------:R-:W-:-:S02]  /*c440*/  VIADD R5, R2, 0x1 ;  /* 0x0000000102057836 */ /* 0x000fc40000000000 */
[----:B-1----:R-:W-:Y:S02]  /*c450*/  FADD.FTZ R10, R9, R6 ;  /* 0x00000006090a7221 */ /* 0x002fe40000010000 */
[----:B------:R-:W0:Y:S01]  /*c460*/  SHFL.BFLY PT, R3, R4, 0x1, 0x1f ;  /* 0x0c201f0004037f89 */ /* 0x000e2200000e0000 */
[----:B------:R-:W-:-:S03]  /*c470*/  ISETP.NE.AND P1, PT, R5, 0x2, PT ;  /* 0x000000020500780c */ /* 0x000fc60003f25270 */
[----:B------:R-:W1:Y:S01]  /*c480*/  SHFL.BFLY PT, R9, R10, 0x1, 0x1f ;  /* 0x0c201f000a097f89 */ /* 0x000e6200000e0000 */
[----:B------:R-:W-:-:S04]  /*c490*/  SEL R11, RZ, 0x1, P1 ;  /* 0x00000001ff0b7807 */ /* 0x000fc80000800000 */
[----:B------:R-:W-:Y:S01]  /*c4a0*/  LOP3.LUT R16, R16, R11, RZ, 0x3c, !PT ;  /* 0x0000000b10107212 */ /* 0x000fe200078e3cff */
[----:B0-----:R-:W-:Y:S01]  /*c4b0*/  FADD.FTZ R0, R4, R3 ;  /* 0x0000000304007221 */ /* 0x001fe20000010000 */
[----:B------:R-:W-:Y:S02]  /*c4c0*/  IMAD.MOV R3, RZ, RZ, -R184 ;  /* 0x000000ffff037224 */ /* 0x000fe400078e0ab8 */
[----:B------:R-:W-:Y:S02]  /*c4d0*/  IMAD.MOV.U32 R4, RZ, RZ, RZ ;  /* 0x000000ffff047224 */ /* 0x000fe400078e00ff */
[----:B-1----:R-:W-:Y:S01]  /*c4e0*/  FADD.FTZ R9, R10, R9 ;  /* 0x000000090a097221 */ /* 0x002fe20000010000 */
[----:B------:R-:W-:Y:S02]  /*c4f0*/  FSETP.NE.FTZ.AND P2, PT, R0, RZ, PT ;  /* 0x000000ff0000720b */ /* 0x000fe40003f55000 */
[----:B------:R-:W-:Y:S01]  /*c500*/  ISETP.NE.AND P0, PT, R18, R3, PT ;  /* 0x000000031200720c */ /* 0x000fe20003f05270 */
[----:B------:R-:W-:Y:S01]  /*c510*/  IMAD.MOV.U32 R3, RZ, RZ, RZ ;  /* 0x000000ffff037224 */ /* 0x000fe200078e00ff */
[----:B------:R-:W-:-:S09]  /*c520*/  FSETP.NE.FTZ.AND P3, PT, R9, RZ, PT ;  /* 0x000000ff0900720b */ /* 0x000fd20003f75000 */
[----:B------:R-:W0:Y:S02]  /*c530*/  @P2 MUFU.RCP R3, R0 ;  /* 0x0000000000032308 */ /* 0x000e240000001000 */
[----:B------:R-:W-:-:S04]  /*c540*/  @!P0 IMAD R2, R2, 0x40, R22 ;  /* 0x0000004002028824 */ /* 0x000fc800078e0216 */
[----:B------:R-:W-:Y:S02]  /*c550*/  @!P0 IMAD R2, R2, 0x4, R17 ;  /* 0x0000000402028824 */ /* 0x000fe400078e0211 */
        /* <DEDUP_REMOVED lines=18> */
[----:B--2---:R-:W-:Y:S01]  /*c680*/  @P2 FMUL.FTZ R13, R10, 0.69314718246459960938 ;  /* 0x3f3172180a0d2820 */ /* 0x004fe20000410000 */
[----:B0-----:R-:W-:Y:S01]  /*c690*/  @P3 FMUL.FTZ R9, R12, 0.69314718246459960938 ;  /* 0x3f3172180c093820 */ /* 0x001fe20000410000 */
[----:B-1----:R-:W-:-:S02]  /*c6a0*/  IMAD.U32 R2, RZ, RZ, UR4 ;  /* 0x00000004ff027e24 */ /* 0x002fc4000f8e00ff */
[-C--:B------:R-:W-:Y:S01]  /*c6b0*/  FMUL.FTZ R203, R49, R3.reuse ;  /* 0x0000000331cb7220 */ /* 0x080fe20000410000 */
[-C--:B------:R-:W-:Y:S01]  /*c6c0*/  FMUL.FTZ R204, R52, R3.reuse ;  /* 0x0000000334cc7220 */ /* 0x080fe20000410000 */
[-C--:B------:R-:W-:Y:S01]  /*c6d0*/  FMUL.FTZ R201, R53, R3.reuse ;  /* 0x0000000335c97220 */ /* 0x080fe20000410000 */
[----:B------:R-:W-:Y:S01]  /*c6e0*/  @P2 FMUL.FTZ R2, R2, 0.69314718246459960938 ;  /* 0x3f31721802022820 */ /* 0x000fe20000410000 */
        /* <DEDUP_REMOVED lines=49> */
[----:B------:R-:W-:-:S02]  /*ca00*/  IMAD.MOV.U32 R3, RZ, RZ, -0x800000 ;  /* 0xff800000ff037424 */ /* 0x000fc400078e00ff */
[----:B------:R-:W-:Y:S01]  /*ca10*/  @P2 FFMA.FTZ R3, R2, R7, R13 ;  /* 0x0000000702032223 */ /* 0x000fe2000001000d */
        /* <DEDUP_REMOVED lines=67> */
[----:B------:R-:W-:Y:S01]  /*ce50*/  SEL R2, R5, RZ, P1 ;  /* 0x000000ff05027207 */ /* 0x000fe20000800000 */
[----:B------:R-:W-:Y:S06]  /*ce60*/  BAR.ARV 0xe, 0x100 ;  /* 0x0384000000007b1d */ /* 0x000fec0000002000 */
.L_x_4056:
[----:B------:R-:W0:Y:S01]  /*ce70*/  S2R R219, SR_CgaCtaId ;  /* 0x0000000000db7919 */ /* 0x000e220000008800 */
[----:B------:R-:W-:Y:S01]  /*ce80*/  MOV R4, 0x400 ;  /* 0x0000040000047802 */ /* 0x000fe20000000f00 */
[----:B------:R-:W-:Y:S01]  /*ce90*/  BSSY B0, `(.L_x_4098) ;  /* 0x00002a7000007945 */ /* 0x000fe20003800000 */
[----:B------:R-:W-:Y:S02]  /*cea0*/  BAR.SYNC.DEFER_BLOCKING 0x5, 0x180 ;  /* 0x0146000000007b1d */ /* 0x000fe40000010000 */
[----:B0-----:R-:W-:-:S05]  /*ceb0*/  LEA R17, R219, R4, 0x18 ;  /* 0x00000004db117211 */ /* 0x001fca00078ec0ff */
[----:B------:R-:W0:Y:S02]  /*cec0*/  LDS R4, [R17+0x388d0] ;  /* 0x0388d00011047984 */ /* 0x000e240000000800 */
[----:B0-----:R-:W-:Y:S01]  /*ced0*/  R2UR UR4, R4 ;  /* 0x00000000040472ca */ /* 0x001fe200000e0000 */
[----:B------:R-:W-:Y:S06]  /*cee0*/  BAR.ARV 0x4, 0x180 ;  /* 0x0106000000007b1d */ /* 0x000fec0000002000 */
[----:B------:R-:W-:Y:S08]  /*cef0*/  @P0 BRA `(.L_x_4099) ;  /* 0x0000001c00880947 */ /* 0x000ff00003800000 */
[----:B------:R-:W0:Y:S01]  /*cf00*/  S2R R4, SR_SWINHI ;  /* 0x0000000000047919 */ /* 0x000e220000002f00 */
[----:B------:R-:W-:Y:S01]  /*cf10*/  IMAD R7, R215, 0x40, R23 ;  /* 0x00000040d7077824 */ /* 0x000fe200078e0217 */
[----:B------:R-:W-:Y:S01]  /*cf20*/  F2FP.F16.F32.PACK_AB R6, R6, R197 ;  /* 0x000000c50606723e */ /* 0x000fe200000000ff */
[----:B------:R-:W-:Y:S01]  /*cf30*/  USHF.R.S32.HI UR12, URZ, 0x1f, UR37 ;  /* 0x0000001f3f0c7899 */ /* 0x000fe20008011425 */
[----:B------:R-:W-:Y:S01]  /*cf40*/  BAR.SYNC.DEFER_BLOCKING 0x1, 0x100 ;  /* 0x0044000000007b1d */ /* 0x000fe20000010000 */
[----:B------:R-:W-:Y:S01]  /*cf50*/  F2FP.F16.F32.PACK_AB R128, R129, R128 ;  /* 0x000000808180723e */ /* 0x000fe200000000ff */
[----:B------:R-:W-:Y:S01]  /*cf60*/  USHF.R.S32.HI UR13, URZ, 0x1f, UR39 ;  /* 0x0000001f3f0d7899 */ /* 0x000fe20008011427 */
        /* <DEDUP_REMOVED lines=11> */
[----:B------:R-:W-:Y:S02]  /*d020*/  MOV R96, R17 ;  /* 0x0000001100607202 */ /* 0x000fe40000000f00 */
[----:B0-----:R-:W-:-:S03]  /*d030*/  MOV R97, R4 ;  /* 0x0000000400617202 */ /* 0x001fc60000000f00 */
        /* <DEDUP_REMOVED lines=11> */
[----:B------:R-:W-:-:S02]  /*d0f0*/  LOP3.LUT R48, R53, 0x380, RZ, 0xc0, !PT ;  /* 0x0000038035307812 */ /* 0x000fc400078ec0ff */
[----:B------:R-:W-:Y:S02]  /*d100*/  SHF.R.U64 R44, R44, 0x3, RZ ;  /* 0x000000032c2c7819 */ /* 0x000fe400000012ff */
[C---:B------:R-:W-:Y:S02]  /*d110*/  IADD3 R37, P6, R4.reuse, 0x2020, RZ ;  /* 0x0000202004257810 */ /* 0x040fe40007fde0ff */
[C---:B------:R-:W-:Y:S02]  /*d120*/  IADD3 R36, P3, R4.reuse, 0x2000, RZ ;  /* 0x0000200004247810 */ /* 0x040fe40007f7e0ff */
[----:B------:R-:W-:Y:S01]  /*d130*/  IADD3 R33, P5, R4, 0x2040, RZ ;  /* 0x0000204004217810 */ /* 0x000fe20007fbe0ff */
[--C-:B------:R-:W-:Y:S01]  /*d140*/  IMAD.X R117, RZ, RZ, R5.reuse, P6 ;  /* 0x000000ffff757224 */ /* 0x100fe200030e0605 */
[----:B------:R-:W-:Y:S01]  /*d150*/  LOP3.LUT R100, R40, R45, RZ, 0x3c, !PT ;  /* 0x0000002d28647212 */ /* 0x000fe200078e3cff */
[--C-:B------:R-:W-:Y:S01]  /*d160*/  IMAD.X R113, RZ, RZ, R5.reuse, P3 ;  /* 0x000000ffff717224 */ /* 0x100fe200018e0605 */
[----:B------:R-:W-:Y:S01]  /*d170*/  SHF.R.U64 R40, R48, 0x3, RZ ;  /* 0x0000000330287819 */ /* 0x000fe200000012ff */
[----:B------:R-:W-:Y:S01]  /*d180*/  IMAD.X R123, RZ, RZ, R5, P5 ;  /* 0x000000ffff7b7224 */ /* 0x000fe200028e0605 */
[----:B------:R-:W-:-:S02]  /*d190*/  LOP3.LUT R104, R44, R49, RZ, 0x3c, !PT ;  /* 0x000000312c687212 */ /* 0x000fc400078e3cff */
[----:B------:R-:W-:Y:S02]  /*d1a0*/  LOP3.LUT R44, R37, 0x380, RZ, 0xc0, !PT ;  /* 0x00000380252c7812 */ /* 0x000fe400078ec0ff */
[----:B------:R-:W-:Y:S02]  /*d1b0*/  IADD3 R14, P2, R4, 0x2060, RZ ;  /* 0x00002060040e7810 */ /* 0x000fe40007f5e0ff */
[----:B------:R-:W-:Y:S02]  /*d1c0*/  LOP3.LUT R45, R36, 0x380, RZ, 0xc0, !PT ;  /* 0x00000380242d7812 */ /* 0x000fe400078ec0ff */
[----:B------:R-:W-:Y:S01]  /*d1d0*/  LOP3.LUT R48, R33, 0x380, RZ, 0xc0, !PT ;  /* 0x0000038021307812 */ /* 0x000fe200078ec0ff */
[----:B------:R-:W-:Y:S01]  /*d1e0*/  IMAD.X R127, RZ, RZ, R5, P2 ;  /* 0x000000ffff7f7224 */ /* 0x000fe200010e0605 */
[----:B------:R-:W-:Y:S02]  /*d1f0*/  LOP3.LUT R108, R40, R53, RZ, 0x3c, !PT ;  /* 0x00000035286c7212 */ /* 0x000fe400078e3cff */
[----:B------:R-:W-:-:S02]  /*d200*/  SHF.R.U64 R40, R44, 0x3, RZ ;  /* 0x000000032c287819 */ /* 0x000fc400000012ff */
[----:B------:R-:W-:Y:S02]  /*d210*/  SHF.R.U64 R45, R45, 0x3, RZ ;  /* 0x000000032d2d7819 */ /* 0x000fe400000012ff */
[----:B------:R-:W-:Y:S02]  /*d220*/  LOP3.LUT R49, R14, 0x380, RZ, 0xc0, !PT ;  /* 0x000003800e317812 */ /* 0x000fe400078ec0ff */
[----:B------:R-:W-:Y:S02]  /*d230*/  SHF.R.U64 R44, R48, 0x3, RZ ;  /* 0x00000003302c7819 */ /* 0x000fe400000012ff */
        /* <DEDUP_REMOVED lines=8> */
[----:B------:R-:W-:-:S02]  /*d2c0*/  SHF.R.U64 R37, R49, 0x3, RZ ;  /* 0x0000000331257819 */ /* 0x000fc400000012ff */
[----:B------:R-:W-:Y:S02]  /*d2d0*/  LOP3.LUT R122, R44, R33, RZ, 0x3c, !PT ;  /* 0x000000212c7a7212 */ /* 0x000fe400078e3cff */
[----:B------:R-:W-:Y:S02]  /*d2e0*/  LOP3.LUT R9, R4, 0x380, RZ, 0xc0, !PT ;  /* 0x0000038004097812 */ /* 0x000fe400078ec0ff */
[----:B------:R-:W-:Y:S02]  /*d2f0*/  LOP3.LUT R33, R12, 0x380, RZ, 0xc0, !PT ;  /* 0x000003800c217812 */ /* 0x000fe400078ec0ff */
[----:B------:R-:W-:Y:S02]  /*d300*/  LOP3.LUT R36, R24, 0x380, RZ, 0xc0, !PT ;  /* 0x0000038018247812 */ /* 0x000fe400078ec0ff */
[----:B------:R-:W-:Y:S02]  /*d310*/  IADD3 R28, P3, R4, 0x4060, RZ ;  /* 0x00004060041c7810 */ /* 0x000fe40007f7e0ff */
[----:B------:R-:W-:-:S02]  /*d320*/  LOP3.LUT R45, R20, 0x380, RZ, 0xc0, !PT ;  /* 0x00000380142d7812 */ /* 0x000fc400078ec0ff */
[----:B------:R-:W-:Y:S01]  /*d330*/  LOP3.LUT R126, R37, R14, RZ, 0x3c, !PT ;  /* 0x0000000e257e7212 */ /* 0x000fe200078e3cff */
[----:B------:R-:W-:Y:S01]  /*d340*/  IMAD.X R29, RZ, RZ, R5, P3 ;  /* 0x000000ffff1d7224 */ /* 0x000fe200018e0605 */
[----:B------:R-:W-:Y:S02]  /*d350*/  IADD3 R8, P2, R4, 0x6040, RZ ;  /* 0x0000604004087810 */ /* 0x000fe40007f5e0ff */
[----:B------:R-:W-:Y:S02]  /*d360*/  SHF.R.U64 R9, R9, 0x3, RZ ;  /* 0x0000000309097819 */ /* 0x000fe400000012ff */
[----:B------:R-:W-:Y:S02]  /*d370*/  SHF.R.U64 R33, R33, 0x3, RZ ;  /* 0x0000000321217819 */ /* 0x000fe400000012ff */
[----:B------:R-:W-:Y:S02]  /*d380*/  SHF.R.U64 R37, R36, 0x3, RZ ;  /* 0x0000000324257819 */ /* 0x000fe400000012ff */
        /* <DEDUP_REMOVED lines=15> */
[----:B------:R-:W-:Y:S02]  /*d480*/  IADD3 R65, P2, R96, 0x1000, RZ ;  /* 0x0000100060417810 */ /* 0x000fe40007f5e0ff */
[----:B------:R-:W-:Y:S02]  /*d490*/  LOP3.LUT R28, R33, R28, RZ, 0x3c, !PT ;  /* 0x0000001c211c7212 */ /* 0x000fe400078e3cff */
[----:B------:R-:W-:Y:S02]  /*d4a0*/  SHF.R.U64 R33, R20, 0x3, RZ ;  /* 0x0000000314217819 */ /* 0x000fe400000012ff */
[----:B------:R-:W-:-:S02]  /*d4b0*/  LOP3.LUT R64, R65, 0x380, RZ, 0xc0, !PT ;  /* 0x0000038041407812 */ /* 0x000fc400078ec0ff */
[----:B------:R-:W-:Y:S02]  /*d4c0*/  LOP3.LUT R20, R7, 0x380, RZ, 0xc0, !PT ;  /* 0x0000038007147812 */ /* 0x000fe400078ec0ff */
[----:B------:R-:W-:Y:S02]  /*d4d0*/  LOP3.LUT R37, R32, 0x380, RZ, 0xc0, !PT ;  /* 0x0000038020257812 */ /* 0x000fe400078ec0ff */
[----:B------:R-:W-:Y:S02]  /*d4e0*/  LOP3.LUT R40, R33, R10, RZ, 0x3c, !PT ;  /* 0x0000000a21287212 */ /* 0x000fe400078e3cff */
[----:B------:R-:W-:Y:S02]  /*d4f0*/  SHF.R.U64 R64, R64, 0x3, RZ ;  /* 0x0000000340407819 */ /* 0x000fe400000012ff */
[----:B------:R-:W-:Y:S02]  /*d500*/  SHF.R.U64 R10, R20, 0x3, RZ ;  /* 0x00000003140a7819 */ /* 0x000fe400000012ff */
[----:B------:R-:W-:-:S02]  /*d510*/  SHF.R.U64 R37, R37, 0x3, RZ ;  /* 0x0000000325257819 */ /* 0x000fc400000012ff */
[----:B------:R-:W-:Y:S01]  /*d520*/  LOP3.LUT R64, R64, R65, RZ, 0x3c, !PT ;  /* 0x0000004140407212 */ /* 0x000fe200078e3cff */
[----:B------:R-:W-:Y:S01]  /*d530*/  IMAD.X R65, RZ, RZ, R97, P2 ;  /* 0x000000ffff417224 */ /* 0x000fe200010e0661 */
[----:B------:R-:W-:Y:S02]  /*d540*/  LOP3.LUT R10, R10, R7, RZ, 0x3c, !PT ;  /* 0x000000070a0a7212 */ /* 0x000fe400078e3cff */
[C---:B------:R-:W-:Y:S02]  /*d550*/  IADD3 R33, P1, R96.reuse, 0x7000, RZ ;  /* 0x0000700060217810 */ /* 0x040fe40007f3e0ff */
[----:B------:R-:W-:Y:S02]  /*d560*/  IADD3 R7, P2, R96, 0x8000, RZ ;  /* 0x0000800060077810 */ /* 0x000fe40007f5e0ff */
[----:B------:R-:W-:Y:S02]  /*d570*/  LOP3.LUT R56, R37, R32, RZ, 0x3c, !PT ;  /* 0x0000002025387212 */ /* 0x000fe400078e3cff */
[----:B------:R-:W-:-:S02]  /*d580*/  LOP3.LUT R32, R33, 0x380, RZ, 0xc0, !PT ;  /* 0x0000038021207812 */ /* 0x000fc400078ec0ff */
[----:B------:R-:W-:Y:S02]  /*d590*/  LOP3.LUT R20, R7, 0x380, RZ, 0xc0, !PT ;  /* 0x0000038007147812 */ /* 0x000fe400078ec0ff */
[----:B------:R-:W-:Y:S02]  /*d5a0*/  SHF.R.U64 R32, R32, 0x3, RZ ;  /* 0x0000000320207819 */ /* 0x000fe400000012ff */
[----:B------:R-:W-:Y:S02]  /*d5b0*/  SHF.R.U64 R20, R20, 0x3, RZ ;  /* 0x0000000314147819 */ /* 0x000fe400000012ff */
[----:B------:R-:W-:Y:S02]  /*d5c0*/  LOP3.LUT R32, R32, R33, RZ, 0x3c, !PT ;  /* 0x0000002120207212 */ /* 0x000fe400078e3cff */
[----:B------:R-:W-:Y:S02]  /*d5d0*/  LOP3.LUT R20, R20, R7, RZ, 0x3c, !PT ;  /* 0x0000000714147212 */ /* 0x000fe400078e3cff */
[----:B------:R-:W-:-:S02]  /*d5e0*/  MOV R33, R4 ;  /* 0x0000000400217202 */ /* 0x000fc40000000f00 */
[----:B------:R-:W-:Y:S01]  /*d5f0*/  F2FP.F16.F32.PACK_AB R4, R21, R200 ;  /* 0x000000c81504723e */ /* 0x000fe200000000ff */
[----:B------:R-:W-:Y:S01]  /*d600*/  IMAD.X R21, RZ, RZ, R97, P2 ;  /* 0x000000ffff157224 */ /* 0x000fe200010e0661 */
[----:B------:R-:W-:Y:S02]  /*d610*/  F2FP.F16.F32.PACK_AB R5, R27, R26 ;  /* 0x0000001a1b05723e */ /* 0x000fe400000000ff */
[----:B------:R-:W-:Y:S02]  /*d620*/  F2FP.F16.F32.PACK_AB R7, R31, R30 ;  /* 0x0000001e1f07723e */ /* 0x000fe400000000ff */
[----:B------:R-:W-:Y:S02]  /*d630*/  IADD3 R61, P3, R96, 0x2000, RZ ;  /* 0x00002000603d7810 */ /* 0x000fe40007f7e0ff */
[----:B------:R-:W-:Y:S01]  /*d640*/  LOP3.LUT R45, R8, 0x380, RZ, 0xc0, !PT ;  /* 0x00000380082d7812 */ /* 0x000fe200078ec0ff */
[----:B------:R0:W-:Y:S01]  /*d650*/  STSM.16.M88.4 [R33], R4 ;  /* 0x0000000421007844 */ /* 0x0001e20000000200 */
[----:B------:R-:W-:-:S02]  /*d660*/  LOP3.LUT R60, R61, 0x380, RZ, 0xc0, !PT ;  /* 0x000003803d3c7812 */ /* 0x000fc400078ec0ff */
[----:B------:R-:W-:Y:S01]  /*d670*/  SHF.R.U64 R45, R45, 0x3, RZ ;  /* 0x000000032d2d7819 */ /* 0x000fe200000012ff */
[----:B------:R-:W1:Y:S01]  /*d680*/  SHFL.IDX PT, R4, R216, RZ, 0x1f ;  /* 0x00001fffd8047589 */ /* 0x000e6200000e0000 */
[----:B------:R-:W-:Y:S02]  /*d690*/  SHF.R.U64 R60, R60, 0x3, RZ ;  /* 0x000000033c3c7819 */ /* 0x000fe400000012ff */
[----:B------:R-:W-:Y:S02]  /*d6a0*/  LOP3.LUT R8, R45, R8, RZ, 0x3c, !PT ;  /* 0x000000082d087212 */ /* 0x000fe400078e3cff */
[----:B------:R-:W-:Y:S01]  /*d6b0*/  LOP3.LUT R60, R60, R61, RZ, 0x3c, !PT ;  /* 0x0000003d3c3c7212 */ /* 0x000fe200078e3cff */
[----:B------:R-:W-:Y:S01]  /*d6c0*/  IMAD.X R61, RZ, RZ, R97, P3 ;  /* 0x000000ffff3d7224 */ /* 0x000fe200018e0661 */
[C---:B------:R-:W-:Y:S02]  /*d6d0*/  IADD3 R53, P4, R96.reuse, 0x3000, RZ ;  /* 0x0000300060357810 */ /* 0x040fe40007f9e0ff */
[----:B------:R-:W-:-:S02]  /*d6e0*/  IADD3 R49, P5, R96, 0x4000, RZ ;  /* 0x0000400060317810 */ /* 0x000fc40007fbe0ff */
[C---:B------:R-:W-:Y:S01]  /*d6f0*/  IADD3 R45, P6, R96.reuse, 0x5000, RZ ;  /* 0x00005000602d7810 */ /* 0x040fe20007fde0ff */
[----:B0-----:R-:W-:Y:S01]  /*d700*/  IMAD.X R33, RZ, RZ, R97, P1 ;  /* 0x000000ffff217224 */ /* 0x001fe200008e0661 */
        /* <DEDUP_REMOVED lines=30> */
[----:B-1----:R-:W-:-:S02]  /*d8f0*/  ISETP.NE.AND P3, PT, R4, RZ, PT ;  /* 0x000000ff0400720c */ /* 0x002fc40003f65270 */
[----:B------:R-:W-:Y:S02]  /*d900*/  LOP3.LUT R96, R5, R96, RZ, 0x3c, !PT ;  /* 0x0000006005607212 */ /* 0x000fe400078e3cff */
[----:B------:R-:W-:Y:S02]  /*d910*/  MOV R26, R100 ;  /* 0x00000064001a7202 */ /* 0x000fe40000000f00 */
[----:B------:R-:W-:Y:S02]  /*d920*/  F2FP.F16.F32.PACK_AB R4, R211, R213 ;  /* 0x000000d5d304723e */ /* 0x000fe400000000ff */
[----:B------:R-:W-:Y:S02]  /*d930*/  F2FP.F16.F32.PACK_AB R5, R35, R34 ;  /* 0x000000222305723e */ /* 0x000fe400000000ff */
[----:B------:R-:W-:Y:S02]  /*d940*/  F2FP.F16.F32.PACK_AB R6, R209, R212 ;  /* 0x000000d4d106723e */ /* 0x000fe400000000ff */
[----:B------:R-:W-:-:S02]  /*d950*/  F2FP.F16.F32.PACK_AB R7, R39, R38 ;  /* 0x000000262707723e */ /* 0x000fc400000000ff */
[----:B------:R-:W-:Y:S02]  /*d960*/  MOV R168, R108 ;  /* 0x0000006c00a87202 */ /* 0x000fe40000000f00 */
[----:B------:R-:W-:Y:S01]  /*d970*/  MOV R34, R8 ;  /* 0x0000000800227202 */ /* 0x000fe20000000f00 */
[----:B------:R0:W-:Y:S01]  /*d980*/  STSM.16.M88.4 [R26], R4 ;  /* 0x000000041a007844 */ /* 0x0001e20000000200 */
        /* <DEDUP_REMOVED lines=13> */
[----:B------:R-:W-:Y:S02]  /*da60*/  MOV R112, R112 ;  /* 0x0000007000707202 */ /* 0x000fe40000000f00 */
[----:B0-----:R-:W-:Y:S01]  /*da70*/  F2FP.F16.F32.PACK_AB R4, R198, R202 ;  /* 0x000000cac604723e */ /* 0x001fe200000000ff */
[----:B------:R-:W-:Y:S01]  /*da80*/  STSM.16.M88.4 [R168], R12 ;  /* 0x0000000ca8007844 */ /* 0x000fe20000000200 */
[----:B------:R-:W-:Y:S02]  /*da90*/  F2FP.F16.F32.PACK_AB R5, R59, R58 ;  /* 0x0000003a3b05723e */ /* 0x000fe400000000ff */
        /* <DEDUP_REMOVED lines=8> */
[----:B------:R-:W-:-:S02]  /*db20*/  F2FP.F16.F32.PACK_AB R26, R179, R182 ;  /* 0x000000b6b31a723e */ /* 0x000fc400000000ff */
[----:B------:R-:W-:Y:S02]  /*db30*/  F2FP.F16.F32.PACK_AB R27, R71, R70 ;  /* 0x00000046471b723e */ /* 0x000fe400000000ff */
[----:B------:R-:W-:Y:S02]  /*db40*/  MOV R122, R122 ;  /* 0x0000007a007a7202 */ /* 0x000fe40000000f00 */
[----:B------:R-:W-:Y:S01]  /*db50*/  MOV R113, R40 ;  /* 0x0000002800717202 */ /* 0x000fe20000000f00 */
[----:B------:R1:W-:Y:S01]  /*db60*/  STSM.16.M88.4 [R116], R24 ;  /* 0x0000001874007844 */ /* 0x0003e20000000200 */
        /* <DEDUP_REMOVED lines=11> */
[----:B------:R-:W-:Y:S02]  /*dc20*/  F2FP.F16.F32.PACK_AB R56, R169, R172 ;  /* 0x000000aca938723e */ /* 0x000fe400000000ff */
[----:B------:R-:W-:Y:S01]  /*dc30*/  F2FP.F16.F32.PACK_AB R57, R91, R90 ;  /* 0x0000005a5b39723e */ /* 0x000fe200000000ff */
[----:B------:R2:W-:Y:S01]  /*dc40*/  STSM.16.M88.4 [R126], R40 ;  /* 0x000000287e007844 */ /* 0x0005e20000000200 */
[----:B------:R-:W-:Y:S02]  /*dc50*/  F2FP.F16.F32.PACK_AB R58, R166, R170 ;  /* 0x000000aaa63a723e */ /* 0x000fe400000000ff */
[----:B------:R-:W-:Y:S02]  /*dc60*/  F2FP.F16.F32.PACK_AB R59, R95, R94 ;  /* 0x0000005e5f3b723e */ /* 0x000fe400000000ff */
[----:B0-----:R-:W-:-:S02]  /*dc70*/  F2FP.F16.F32.PACK_AB R4, R164, R167 ;  /* 0x000000a7a404723e */ /* 0x001fc400000000ff */
[----:B------:R-:W-:Y:S01]  /*dc80*/  F2FP.F16.F32.PACK_AB R5, R99, R98 ;  /* 0x000000626305723e */ /* 0x000fe200000000ff */
[----:B------:R2:W-:Y:S01]  /*dc90*/  STSM.16.M88.4 [R109], R56 ;  /* 0x000000386d007844 */ /* 0x0005e20000000200 */
[----:B------:R-:W-:Y:S02]  /*dca0*/  F2FP.F16.F32.PACK_AB R6, R162, R165 ;  /* 0x000000a5a206723e */ /* 0x000fe400000000ff */
[----:B------:R-:W-:Y:S02]  /*dcb0*/  F2FP.F16.F32.PACK_AB R7, R103, R102 ;  /* 0x000000666707723e */ /* 0x000fe400000000ff */
[----:B------:R-:W-:Y:S02]  /*dcc0*/  F2FP.F16.F32.PACK_AB R8, R160, R163 ;  /* 0x000000a3a008723e */ /* 0x000fe400000000ff */
[----:B------:R-:W-:Y:S01]  /*dcd0*/  F2FP.F16.F32.PACK_AB R9, R107, R106 ;  /* 0x0000006a6b09723e */ /* 0x000fe200000000ff */
[----:B------:R2:W-:Y:S01]  /*dce0*/  STSM.16.M88.4 [R100], R4 ;  /* 0x0000000464007844 */ /* 0x0005e20000000200 */
[----:B------:R-:W-:-:S02]  /*dcf0*/  F2FP.F16.F32.PACK_AB R10, R158, R161 ;  /* 0x000000a19e0a723e */ /* 0x000fc400000000ff */
[----:B------:R-:W-:Y:S02]  /*dd00*/  F2FP.F16.F32.PACK_AB R11, R111, R110 ;  /* 0x0000006e6f0b723e */ /* 0x000fe400000000ff */
[----:B------:R-:W-:Y:S02]  /*dd10*/  F2FP.F16.F32.PACK_AB R12, R156, R159 ;  /* 0x0000009f9c0c723e */ /* 0x000fe400000000ff */
[----:B------:R-:W-:Y:S01]  /*dd20*/  F2FP.F16.F32.PACK_AB R13, R115, R114 ;  /* 0x00000072730d723e */ /* 0x000fe200000000ff */
[----:B------:R2:W-:Y:S01]  /*dd30*/  STSM.16.M88.4 [R104], R8 ;  /* 0x0000000868007844 */ /* 0x0005e20000000200 */
[----:B------:R-:W-:Y:S02]  /*dd40*/  F2FP.F16.F32.PACK_AB R14, R154, R157 ;  /* 0x0000009d9a0e723e */ /* 0x000fe400000000ff */
[----:B------:R-:W-:Y:S02]  /*dd50*/  F2FP.F16.F32.PACK_AB R15, R119, R118 ;  /* 0x00000076770f723e */ /* 0x000fe400000000ff */
[----:B-1----:R-:W-:-:S02]  /*dd60*/  F2FP.F16.F32.PACK_AB R24, R121, R155 ;  /* 0x0000009b7918723e */ /* 0x002fc400000000ff */
[----:B------:R-:W-:Y:S01]  /*dd70*/  F2FP.F16.F32.PACK_AB R25, R120, R19 ;  /* 0x000000137819723e */ /* 0x000fe200000000ff */
[----:B------:R2:W-:Y:S01]  /*dd80*/  STSM.16.M88.4 [R108], R12 ;  /* 0x0000000c6c007844 */ /* 0x0005e20000000200 */
[----:B------:R-:W-:Y:S02]  /*dd90*/  F2FP.F16.F32.PACK_AB R26, R125, R124 ;  /* 0x0000007c7d1a723e */ /* 0x000fe400000000ff */
[----:B------:R-:W-:Y:S02]  /*dda0*/  F2FP.F16.F32.PACK_AB R27, R153, R152 ;  /* 0x00000098991b723e */ /* 0x000fe400000000ff */
[----:B------:R-:W-:Y:S02]  /*ddb0*/  LOP3.LUT R72, R73, 0x380, RZ, 0xc0, !PT ;  /* 0x0000038049487812 */ /* 0x000fe400078ec0ff */
[----:B------:R-:W-:Y:S01]  /*ddc0*/  LOP3.LUT R76, R77, 0x380, RZ, 0xc0, !PT ;  /* 0x000003804d4c7812 */ /* 0x000fe200078ec0ff */
[----:B------:R2:W-:Y:S01]  /*ddd0*/  STSM.16.M88.4 [R113], R24 ;  /* 0x0000001871007844 */ /* 0x0005e20000000200 */
[----:B------:R-:W-:-:S02]  /*dde0*/  LOP3.LUT R80, R81, 0x380, RZ, 0xc0, !PT ;  /* 0x0000038051507812 */ /* 0x000fc400078ec0ff */
[----:B------:R-:W-:Y:S01]  /*ddf0*/  LOP3.LUT R84, R85, 0x380, RZ, 0xc0, !PT ;  /* 0x0000038055547812 */ /* 0x000fe200078ec0ff */
[----:B------:R2:W-:Y:S01]  /*de00*/  STSM.16.M88.4 [R101], R128 ;  /* 0x0000008065007844 */ /* 0x0005e20000000200 */
[----:B------:R-:W-:Y:S02]  /*de10*/  LOP3.LUT R88, R89, 0x380, RZ, 0xc0, !PT ;  /* 0x0000038059587812 */ /* 0x000fe400078ec0ff */
[----:B------:R-:W-:Y:S01]  /*de20*/  LOP3.LUT R92, R93, 0x380, RZ, 0xc0, !PT ;  /* 0x000003805d5c7812 */ /* 0x000fe200078ec0ff */
[----:B------:R2:W-:Y:S01]  /*de30*/  STSM.16.M88.4 [R34], R136 ;  /* 0x0000008822007844 */ /* 0x0005e20000000200 */
        /* <DEDUP_REMOVED lines=19> */
[----:B------:R-:W-:Y:S06]  /*df70*/  BAR.SYNC.DEFER_BLOCKING 0x1, 0x100 ;  /* 0x0044000000007b1d */ /* 0x000fec0000010000 */
[----:B--2---:R-:W-:Y:S05]  /*df80*/  @P3 BRA `(.L_x_4100) ;  /* 0x0000000000b83947 */ /* 0x004fea0003800000 */
        /* <DEDUP_REMOVED lines=46> */
.L_x_4100:
        /* <DEDUP_REMOVED lines=21> */
[----:B------:R-:W-:Y:S01]  /*e3c0*/  IMAD.SHL.U32 R3, R3, 0x4, RZ ;  /* 0x0000000403037824 */ /* 0x000fe200078e00ff */
[----:B------:R-:W-:Y:S01]  /*e3d0*/  ISETP.GE.AND P0, PT, R193, UR10, PT ;  /* 0x0000000ac1007c0c */ /* 0x000fe2000bf06270 */
[----:B------:R1:W5:Y:S04]  /*e3e0*/  LD.E.128 R4, desc[UR44][R20.64] ;  /* 0x0000002c14047980 */ /* 0x000368000c101d00 */
        /* <DEDUP_REMOVED lines=38> */
[----:B------:R-:W-:Y:S01]  /*e650*/  @!PT LDS RZ, [RZ] ;  /* 0x00000000fffff984 */ /* 0x000fe20000000800 */
[----:B------:R-:W-:Y:S01]  /*e660*/  @!PT LDS RZ, [RZ] ;  /* 0x00000000fffff984 */ /* 0x000fe20000000800 */
[----:B------:R-:W-:Y:S01]  /*e670*/  @!PT LDS RZ, [RZ] ;  /* 0x00000000fffff984 */ /* 0x000fe20000000800 */
[----:B------:R-:W-:Y:S01]  /*e680*/  @!PT LDS RZ, [RZ] ;  /* 0x00000000fffff984 */ /* 0x000fe20000000800 */
[----:B------:R0:W-:Y:S06]  /*e690*/  MEMBAR.ALL.CTA ;  /* 0x0000000000007992 */ /* 0x0001ec0000008000 */
[----:B0-----:R-:W0:Y:S01]  /*e6a0*/  FENCE.VIEW.ASYNC.S ;  /* 0x00000000000073c6 */ /* 0x001e220000000000 */
[----:B------:R-:W-:Y:S01]  /*e6b0*/  IMAD R11, R15, R13, R14 ;  /* 0x0000000d0f0b7224 */ /* 0x000fe200078e020e */
[----:B------:R-:W-:Y:S01]  /*e6c0*/  ISETP.GE.AND P0, PT, R218, UR10, PT ;  /* 0x0000000ada007c0c */ /* 0x000fe2000bf06270 */
[----:B------:R-:W-:Y:S01]  /*e6d0*/  IMAD.U32 R9, RZ, RZ, UR5 ;  /* 0x00000005ff097e24 */ /* 0x000fe2000f8e00ff */
[----:B------:R-:W-:Y:S01]  /*e6e0*/  ULDC UR5, c[0x0][0xb88] ;  /* 0x0002e20000057ab9 */ /* 0x000fe20000000800 */
[----:B------:R-:W-:Y:S01]  /*e6f0*/  IMAD.SHL.U32 R19, R0, 0x20, RZ ;  /* 0x0000002000137824 */ /* 0x000fe200078e00ff */
[----:B------:R-:W-:Y:S01]  /*e700*/  SHF.R.S32.HI R0, RZ, 0x1f, R11 ;  /* 0x0000001fff007819 */ /* 0x000fe2000001140b */
[C---:B------:R-:W-:Y:S01]  /*e710*/  IMAD R13, R3.reuse, UR7, R12 ;  /* 0x00000007030d7c24 */ /* 0x040fe2000f8e020c */
[----:B------:R-:W-:Y:S01]  /*e720*/  BSSY B1, `(.L_x_4101) ;  /* 0x0000039000017945 */ /* 0x000fe20003800000 */
[----:B------:R-:W-:Y:S01]  /*e730*/  IMAD.WIDE.U32 R8, R3, UR6, R8 ;  /* 0x0000000603087c25 */ /* 0x000fe2000f8e0008 */
[----:B------:R-:W-:Y:S01]  /*e740*/  ULDC.64 UR6, c[0x0][0xbd8] ;  /* 0x0002f60000067ab9 */ /* 0x000fe20000000a00 */
[----:B------:R-:W-:-:S02]  /*e750*/  LOP3.LUT R10, R19, 0x20, R10, 0xe2, !PT ;  /* 0x00000020130a7812 */ /* 0x000fc400078ee20a */
[----:B------:R-:W-:Y:S01]  /*e760*/  IMAD.IADD R9, R9, 0x1, R13 ;  /* 0x0000000109097824 */ /* 0x000fe200078e020d */
[----:B------:R-:W-:Y:S01]  /*e770*/  SEL R3, RZ, 0x40, P0 ;  /* 0x00000040ff037807 */ /* 0x000fe20000000000 */
[----:B------:R-:W-:Y:S01]  /*e780*/  IMAD R0, R0, UR6, RZ ;  /* 0x0000000600007c24 */ /* 0x000fe2000f8e02ff */
[----:B------:R-:W-:Y:S01]  /*e790*/  ISETP.GE.AND P0, PT, R217, UR10, PT ;  /* 0x0000000ad9007c0c */ /* 0x000fe2000bf06270 */
[----:B------:R-:W-:Y:S01]  /*e7a0*/  VIADD R27, R215, UR38 ;  /* 0x00000026d71b7c36 */ /* 0x000fe20008000000 */
[----:B------:R-:W-:Y:S01]  /*e7b0*/  LOP3.LUT R3, R10, R3, RZ, 0xfc, !PT ;  /* 0x000000030a037212 */ /* 0x000fe200078efcff */
[----:B------:R-:W-:Y:S01]  /*e7c0*/  IMAD R28, R15, UR5, RZ ;  /* 0x000000050f1c7c24 */ /* 0x000fe2000f8e02ff */
[----:B------:R-:W-:Y:S01]  /*e7d0*/  SEL R10, RZ, 0x80, P0 ;  /* 0x00000080ff0a7807 */ /* 0x000fe20000000000 */
[C---:B------:R-:W-:Y:S02]  /*e7e0*/  IMAD R13, R11.reuse, UR7, R0 ;  /* 0x000000070b0d7c24 */ /* 0x040fe4000f8e0200 */
[----:B------:R-:W-:Y:S01]  /*e7f0*/  IMAD.WIDE.U32 R8, R11, UR6, R8 ;  /* 0x000000060b087c25 */ /* 0x000fe2000f8e0008 */
[----:B------:R-:W-:Y:S01]  /*e800*/  ISETP.GE.AND P1, PT, R27, R28, PT ;  /* 0x0000001c1b00720c */ /* 0x000fe20003f26270 */
[----:B------:R-:W-:-:S02]  /*e810*/  ULDC.64 UR6, c[0x0][0xb80] ;  /* 0x0002e00000067ab9 */ /* 0x000fc40000000a00 */
[----:B------:R-:W-:Y:S01]  /*e820*/  VIADD R0, R17, 0x38820 ;  /* 0x0003882011007836 */ /* 0x000fe20000000000 */
[----:B------:R-:W-:Y:S01]  /*e830*/  LEA R19, P2, R8, UR6, 0x1 ;  /* 0x0000000608137c11 */ /* 0x000fe2000f8408ff */
[----:B------:R-:W-:-:S03]  /*e840*/  IMAD.IADD R9, R9, 0x1, R13 ;  /* 0x0000000109097824 */ /* 0x000fc600078e020d */
[----:B------:R-:W-:Y:S02]  /*e850*/  PRMT R0, RZ, 0x654, R0 ;  /* 0x00000654ff007816 */ /* 0x000fe40000000000 */
[----:B------:R-:W-:Y:S02]  /*e860*/  LEA.HI.X R26, R8, UR7, R9, 0x1, P2 ;  /* 0x00000007081a7c11 */ /* 0x000fe400090f0c09 */
[----:B0-----:R0:W-:Y:S03]  /*e870*/  SYNCS.ARRIVE.TRANS64.RED.A1T0 RZ, [R0+URZ], RZ ;  /* 0x000000ff00ff79a7 */ /* 0x0011e6000810043f */
[----:B------:R1:W2:Y:S01]  /*e880*/  SHFL.IDX PT, R11, R26, RZ, 0x181f ;  /* 0x00181fff1a0b7589 */ /* 0x0002a200000e0000 */
[----:B0-----:R-:W-:-:S03]  /*e890*/  LOP3.LUT R0, R3, R10, RZ, 0xfc, !PT ;  /* 0x0000000a03007212 */ /* 0x001fc600078efcff */
[----:B------:R1:W0:Y:S01]  /*e8a0*/  SHFL.IDX PT, R10, R19, RZ, 0x181f ;  /* 0x00181fff130a7589 */ /* 0x00022200000e0000 */
[----:B------:R-:W-:Y:S05]  /*e8b0*/  @P1 BRA `(.L_x_4102) ;  /* 0x00000000007c1947 */ /* 0x000fea0003800000 */
[----:B------:R-:W-:Y:S02]  /*e8c0*/  ISETP.GE.AND P1, PT, R195, UR10, PT ;  /* 0x0000000ac3007c0c */ /* 0x000fe4000bf26270 */
[----:B------:R-:W-:Y:S02]  /*e8d0*/  ISETP.GE.AND P0, PT, R23, UR10, PT ;  /* 0x0000000a17007c0c */ /* 0x000fe4000bf06270 */
[----:B------:R-:W-:Y:S02]  /*e8e0*/  ISETP.GE.AND P5, PT, R194, UR10, PT ;  /* 0x0000000ac2007c0c */ /* 0x000fe4000bfa6270 */
[----:B------:R-:W-:-:S07]  /*e8f0*/  ISETP.GE.AND P3, PT, R193, UR10, PT ;  /* 0x0000000ac1007c0c */ /* 0x000fce000bf66270 */
[-C--:B0-----:R-:W-:Y:S02]  /*e900*/  @!P1 LEA R12, P2, R195, R10.reuse, 0x1 ;  /* 0x0000000ac30c9211 */ /* 0x081fe400078408ff */
        /* <DEDUP_REMOVED lines=10> */
[CC--:B-1----:R-:W-:Y:S01]  /*e9b0*/  @!P3 LEA R20, P6, R193.reuse, R10.reuse, 0x1 ;  /* 0x0000000ac114b211 */ /* 0x0c2fe200078c08ff */
[----:B------:R3:W-:Y:S03]  /*e9c0*/  @!P5 ST.E.128 desc[UR44][R14.64], R48 ;  /* 0x000000300e00d985 */ /* 0x0007e6000c101d2c */
[----:B------:R-:W-:Y:S02]  /*e9d0*/  @!P3 LEA.HI.X R21, R193, R11, R227, 0x1, P6 ;  /* 0x0000000bc115b211 */ /* 0x000fe400030f0ce3 */
[----:B0-----:R-:W-:-:S03]  /*e9e0*/  @!P2 LEA R8, P5, R192, R10, 0x1 ;  /* 0x0000000ac008a211 */ /* 0x001fc600078a08ff */
        /* <DEDUP_REMOVED lines=12> */
.L_x_4102:
[----:B------:R-:W-:Y:S05]  /*eab0*/  BSYNC B1 ;  /* 0x0000000000017941 */ /* 0x000fea0003800000 */
.L_x_4101:
[----:B---3-5:R-:W-:Y:S01]  /*eac0*/  VIADD R4, R27, 0x20 ;  /* 0x000000201b047836 */ /* 0x028fe20000000000 */
        /* <DEDUP_REMOVED lines=21> */
[CC--:B------:R-:W-:Y:S02]  /*ec20*/  @!P0 LEA R14, P3, R191.reuse, R6.reuse, 0x1 ;  /* 0x00000006bf0e8211 */ /* 0x0c0fe400078608ff */
[-C--:B0-----:R-:W-:Y:S01]  /*ec30*/  @!P1 LEA R4, P6, R192, R6.reuse, 0x1 ;  /* 0x00000006c0049211 */ /* 0x081fe200078c08ff */
[----:B------:R4:W-:Y:S01]  /*ec40*/  @!P2 ST.E.128 desc[UR44][R12.64], R32 ;  /* 0x000000200c00a985 */ /* 0x0009e2000c101d2c */
[----:B-1----:R-:W-:Y:S02]  /*ec50*/  @P4 LEA R20, P5, R218, R6, 0x1 ;  /* 0x00000006da144211 */ /* 0x002fe400078a08ff */
        /* <DEDUP_REMOVED lines=12> */
.L_x_4099:
        /* <DEDUP_REMOVED lines=57> */
.L_x_4105:
[----:B------:R-:W-:Y:S05]  /*f0b0*/  BSYNC B1 ;  /* 0x0000000000017941 */ /* 0x000fea0003800000 */
.L_x_4104:
        /* <DEDUP_REMOVED lines=28> */
[----:B------:R-:W-:Y:S01]  /*f280*/  SEL R6, RZ, 0xffffffff, P1 ;  /* 0xffffffffff067807 */ /* 0x000fe20000800000 */
[----:B------:R-:W-:Y:S01]  /*f290*/  IMAD.U32 R5, RZ, RZ, UR7 ;  /* 0x00000007ff057e24 */ /* 0x000fe2000f8e00ff */
[----:B------:R-:W-:Y:S01]  /*f2a0*/  ULDC.64 UR6, c[0x0][0xbe0] ;  /* 0x0002f80000067ab9 */ /* 0x000fe20000000a00 */
        /* <DEDUP_REMOVED lines=17> */
[----:B------:R-:W-:Y:S02]  /*f3c0*/  IMAD R3, R7, UR7, R0 ;  /* 0x0000000707037c24 */ /* 0x000fe4000f8e0200 */
[----:B------:R-:W-:Y:S02]  /*f3d0*/  VIADD R0, R215, UR38 ;  /* 0x00000026d7007c36 */ /* 0x000fe40008000000 */
[----:B------:R-:W-:-:S02]  /*f3e0*/  IMAD R25, R10, UR5, RZ ;  /* 0x000000050a197c24 */ /* 0x000fc4000f8e02ff */
[----:B------:R-:W-:Y:S01]  /*f3f0*/  IMAD.WIDE.U32 R4, R7, UR6, R4 ;  /* 0x0000000607047c25 */ /* 0x000fe2000f8e0004 */
        /* <DEDUP_REMOVED lines=43> */
.L_x_4107:
[----:B------:R-:W-:Y:S05]  /*f6b0*/  BSYNC B1 ;  /* 0x0000000000017941 */ /* 0x000fea0003800000 */
.L_x_4106:
        /* <DEDUP_REMOVED lines=36> */
.L_x_4103:
[----:B------:R-:W-:Y:S05]  /*f900*/  BSYNC B0 ;  /* 0x0000000000007941 */ /* 0x000fea0003800000 */
.L_x_4098:
[----:B------:R-:W-:Y:S02]  /*f910*/  ULDC UR5, c[0x0][0xd38] ;  /* 0x00034e0000057ab9 */ /* 0x000fe40000000800 */
[----:B------:R-:W-:-:S06]  /*f920*/  UISETP.GE.AND UP0, UPT, UR4, UR5, UPT ;  /* 0x000000050400728c */ /* 0x000fcc000bf06270 */
[----:B------:R-:W-:-:S13]  /*f930*/  PLOP3.LUT P0, PT, PT, PT, UP0, 0x80, 0x0 ;  /* 0x000000000000781c */ /* 0x000fda0003f0f008 */
[----:B------:R-:W-:Y:S05]  /*f940*/  @!P0 BRA `(.L_x_4108) ;  /* 0xffffff1400848947 */ /* 0x000fea000383ffff */
[----:B------:R-:W-:Y:S05]  /*f950*/  EXIT ;  /* 0x000000000000794d */ /* 0x000fea0003800000 */
.L_x_4051:
        /* <DEDUP_REMOVED lines=15> */
[----:B------:R-:W0:Y:S01]  /*fa50*/  S2R R13, SR_TID.X ;  /* 0x00000000000d7919 */ /* 0x000e220000002100 */
[----:B------:R-:W-:Y:S01]  /*fa60*/  ULDC UR4, c[0x0][0x320] ;  /* 0x0000c80000047ab9 */ /* 0x000fe20000000800 */
[----:B------:R-:W-:Y:S01]  /*fa70*/  ULDC UR5, c[0x0][0x3b8] ;  /* 0x0000ee0000057ab9 */ /* 0x000fe20000000800 */
[----:B------:R-:W-:Y:S01]  /*fa80*/  LOP3.LUT R16, R16, 0xfffffdff, RZ, 0xc0, !PT ;  /* 0xfffffdff10107812 */ /* 0x000fe200078ec0ff */
[----:B------:R-:W1:Y:S01]  /*fa90*/  S2UR UR8, SR_CgaCtaId ;  /* 0x00000000000879c3 */ /* 0x000e620000008800 */
[----:B------:R-:W-:Y:S01]  /*faa0*/  ULDC.64 UR6, c[0x0][0x418] ;  /* 0x0001060000067ab9 */ /* 0x000fe20000000a00 */
[----:B------:R2:W-:Y:S01]  /*fab0*/  STL [R1+0x10], RZ ;  /* 0x000010ff01007387 */ /* 0x0005e20000100800 */
[----:B------:R-:W-:Y:S01]  /*fac0*/  UISETP.NE.U32.AND UP0, UPT, UR6, URZ, UPT ;  /* 0x0000003f0600728c */ /* 0x000fe2000bf05070 */
[----:B------:R-:W-:Y:S01]  /*fad0*/  IMAD.U32 R36, RZ, RZ, UR10 ;  /* 0x0000000aff247e24 */ /* 0x000fe2000f8e00ff */
[----:B------:R-:W-:Y:S01]  /*fae0*/  ULDC UR9, c[0x0][0x2b8] ;  /* 0x0000ae0000097ab9 */ /* 0x000fe20000000800 */
[----:B------:R-:W-:Y:S01]  /*faf0*/  ULDC UR38, c[0x0][0x288] ;  /* 0x0000a20000267ab9 */ /* 0x000fe20000000800 */
[----:B------:R-:W-:Y:S01]  /*fb00*/  UISETP.NE.AND.EX UP0, UPT, UR7, URZ, UPT, UP0 ;  /* 0x0000003f0700728c */ /* 0x000fe2000bf05300 */
[----:B------:R-:W-:Y:S01]  /*fb10*/  IMAD.MOV.U32 R23, RZ, RZ, 0x1 ;  /* 0x00000001ff177424 */ /* 0x000fe200078e00ff */
[----:B------:R-:W-:Y:S01]  /*fb20*/  ULDC UR39, c[0x0][0x448] ;  /* 0x0001120000277ab9 */ /* 0x000fe20000000800 */
[----:B------:R-:W-:Y:S01]  /*fb30*/  ULDC.64 UR6, c[0x0][0x2f0] ;  /* 0x0000bc0000067ab9 */ /* 0x000fe20000000a00 */
[----:B------:R-:W-:Y:S01]  /*fb40*/  IMAD.MOV.U32 R18, RZ, RZ, RZ ;  /* 0x000000ffff127224 */ /* 0x000fe200078e00ff */
[----:B------:R-:W-:Y:S01]  /*fb50*/  UIMAD UR39, UR39, UR38, URZ ;  /* 0x00000026272772a4 */ /* 0x000fe2000f8e023f */
[----:B------:R-:W-:Y:S01]  /*fb60*/  ULDC UR48, c[0x0][0xc] ;  /* 0x0000030000307ab9 */ /* 0x000fe20000000800 */
[----:B------:R-:W-:Y:S01]  /*fb70*/  ULOP3.LUT UR47, UR41, 0x2, URZ, 0xfc, !UPT ;  /* 0x00000002292f7892 */ /* 0x000fe2000f8efc3f */
[C---:B0-----:R-:W-:Y:S01]  /*fb80*/  IMAD.SHL.U32 R32, R13.reuse, 0x8, RZ ;  /* 0x000000080d207824 */ /* 0x041fe200078e00ff */
[----:B------:R-:W-:-:S04]  /*fb90*/  LOP3.LUT R12, R13, 0x7f, RZ, 0xc0, !PT ;  /* 0x0000007f0d0c7812 */ /* 0x000fc800078ec0ff */
[----:B------:R-:W-:-:S04]  /*fba0*/  LOP3.LUT R11, R32, 0x38, RZ, 0xc0, !PT ;  /* 0x00000038200b7812 */ /* 0x000fc800078ec0ff */
[C---:B------:R-:W-:Y:S02]  /*fbb0*/  LOP3.LUT R0, R11.reuse, 0x40, RZ, 0xfc, !PT ;  /* 0x000000400b007812 */ /* 0x040fe400078efcff */
[C---:B------:R-:W-:Y:S02]  /*fbc0*/  ISETP.GE.AND P6, PT, R11.reuse, UR4, PT ;  /* 0x000000040b007c0c */ /* 0x040fe4000bfc6270 */
[C---:B------:R-:W-:Y:S02]  /*fbd0*/  ISETP.GE.AND P1, PT, R0.reuse, UR4, PT ;  /* 0x0000000400007c0c */ /* 0x040fe4000bf26270 */
[----:B------:R-:W-:Y:S02]  /*fbe0*/  ISETP.GE.AND P0, PT, R0, UR5, PT ;  /* 0x0000000500007c0c */ /* 0x000fe4000bf06270 */
[C---:B------:R-:W-:Y:S02]  /*fbf0*/  ISETP.GE.AND P5, PT, R11.reuse, UR5, PT ;  /* 0x000000050b007c0c */ /* 0x040fe4000bfa6270 */
[----:B------:R-:W-:-:S02]  /*fc00*/  LOP3.LUT R2, R11, 0x180, RZ, 0xfc, !PT ;  /* 0x000001800b027812 */ /* 0x000fc400078efcff */
[C---:B------:R-:W-:Y:S02]  /*fc10*/  LOP3.LUT R8, R11.reuse, 0x80, RZ, 0xfc, !PT ;  /* 0x000000800b087812 */ /* 0x040fe400078efcff */
[----:B------:R-:W-:Y:S02]  /*fc20*/  LOP3.LUT R3, R11, 0x1c0, RZ, 0xfc, !PT ;  /* 0x000001c00b037812 */ /* 0x000fe400078efcff */
[----:B------:R-:W-:Y:S02]  /*fc30*/  ISETP.GE.AND P2, PT, R2, UR5, PT ;  /* 0x0000000502007c0c */ /* 0x000fe4000bf46270 */
[----:B------:R-:W-:Y:S02]  /*fc40*/  @P1 LOP3.LUT R16, R16, 0x200, RZ, 0xfc, !PT ;  /* 0x0000020010101812 */ /* 0x000fe400078efcff */
[----:B------:R-:W-:Y:S02]  /*fc50*/  ISETP.GE.AND P4, PT, R8, UR4, PT ;  /* 0x0000000408007c0c */ /* 0x000fe4000bf86270 */
[----:B------:R-:W-:-:S02]  /*fc60*/  LOP3.LUT R16, R16, 0xfffbffff, RZ, 0xc0, !PT ;  /* 0xfffbffff10107812 */ /* 0x000fc400078ec0ff */
[----:B------:R-:W-:Y:S02]  /*fc70*/  ISETP.GE.AND P3, PT, R2, UR4, PT ;  /* 0x0000000402007c0c */ /* 0x000fe4000bf66270 */
[----:B------:R-:W-:Y:S02]  /*fc80*/  @P0 LOP3.LUT R16, R16, 0x40000, RZ, 0xfc, !PT ;  /* 0x0004000010100812 */ /* 0x000fe400078efcff */
[----:B------:R-:W-:Y:S02]  /*fc90*/  ISETP.GE.AND P1, PT, R3, UR4, PT ;  /* 0x0000000403007c0c */ /* 0x000fe4000bf26270 */
[----:B------:R-:W-:Y:S02]  /*fca0*/  LOP3.LUT R16, R16, 0xfffffbff, RZ, 0xc0, !PT ;  /* 0xfffffbff10107812 */ /* 0x000fe400078ec0ff */
[----:B------:R-:W-:Y:S02]  /*fcb0*/  SEL R2, RZ, 0x40, P2 ;  /* 0x00000040ff027807 */ /* 0x000fe40001000000 */
[----:B------:R-:W-:-:S02]  /*fcc0*/  @P6 LOP3.LUT R16, R16, 0x400, RZ, 0xfc, !PT ;  /* 0x0000040010106812 */ /* 0x000fc400078efcff */
[----:B------:R-:W-:Y:S02]  /*fcd0*/  LOP3.LUT R10, R11, 0xc0, RZ, 0xfc, !PT ;  /* 0x000000c00b0a7812 */ /* 0x000fe400078efcff */
[----:B------:R-:W-:Y:S02]  /*fce0*/  LOP3.LUT R16, R16, 0xfff7ffff, RZ, 0xc0, !PT ;  /* 0xfff7ffff10107812 */ /* 0x000fe400078ec0ff */
[----:B------:R-:W-:Y:S02]  /*fcf0*/  ISETP.GE.AND P2, PT, R0, UR4, PT ;  /* 0x0000000400007c0c */ /* 0x000fe4000bf46270 */
[----:B------:R-:W-:Y:S02]  /*fd00*/  @P5 LOP3.LUT R16, R16, 0x80000, RZ, 0xfc, !PT ;  /* 0x0008000010105812 */ /* 0x000fe400078efcff */
[----:B------:R-:W-:Y:S02]  /*fd10*/  SEL R7, RZ, 0x40, P3 ;  /* 0x00000040ff077807 */ /* 0x000fe40001800000 */
[----:B------:R-:W-:-:S02]  /*fd20*/  SEL R33, RZ, 0x80, P1 ;  /* 0x00000080ff217807 */ /* 0x000fc40000800000 */
[----:B------:R-:W-:Y:S02]  /*fd30*/  ISETP.GE.AND P3, PT, R0, UR5, PT ;  /* 0x0000000500007c0c */ /* 0x000fe4000bf66270 */
[----:B------:R-:W-:Y:S02]  /*fd40*/  ISETP.GE.AND P1, PT, R10, UR4, PT ;  /* 0x000000040a007c0c */ /* 0x000fe4000bf26270 */
[----:B------:R-:W-:Y:S02]  /*fd50*/  SEL R0, RZ, 0xffffffff, P2 ;  /* 0xffffffffff007807 */ /* 0x000fe40001000000 */
[----:B------:R-:W-:Y:S02]  /*fd60*/  LOP3.LUT R16, R16, 0xffffffdf, RZ, 0xc0, !PT ;  /* 0xffffffdf10107812 */ /* 0x000fe400078ec0ff */
[----:B------:R-:W-:Y:S01]  /*fd70*/  ISETP.GE.AND P0, PT, R3, UR5, PT ;  /* 0x0000000503007c0c */ /* 0x000fe2000bf06270 */
[----:B------:R-:W-:Y:S01]  /*fd80*/  IMAD.SHL.U32 R6, R0, 0x2, RZ ;  /* 0x0000000200067824 */ /* 0x000fe200078e00ff */
[----:B------:R-:W-:-:S02]  /*fd90*/  @P4 LOP3.LUT R16, R16, 0x20, RZ, 0xfc, !PT ;  /* 0x0000002010104812 */ /* 0x000fc400078efcff */
[----:B------:R-:W-:Y:S02]  /*fda0*/  SEL R0, RZ, 0xffffff80, P0 ;  /* 0xffffff80ff007807 */ /* 0x000fe40000000000 */
[----:B------:R-:W-:Y:S02]  /*fdb0*/  ISETP.GE.AND P0, PT, R8, UR5, PT ;  /* 0x0000000508007c0c */ /* 0x000fe4000bf06270 */
[----:B------:R-:W-:Y:S02]  /*fdc0*/  LOP3.LUT R16, R16, 0xffffffef, RZ, 0xc0, !PT ;  /* 0xffffffef10107812 */ /* 0x000fe400078ec0ff */
[----:B------:R-:W-:Y:S02]  /*fdd0*/  SEL R5, RZ, 0xffffffff, P3 ;  /* 0xffffffffff057807 */ /* 0x000fe40001800000 */
[----:B------:R-:W-:Y:S02]  /*fde0*/  @P1 LOP3.LUT R16, R16, 0x10, RZ, 0xfc, !PT ;  /* 0x0000001010101812 */ /* 0x000fe400078efcff */
[----:B------:R-:W-:Y:S01]  /*fdf0*/  SEL R9, RZ, 0x4, P0 ;  /* 0x00000004ff097807 */ /* 0x000fe20000000000 */
[----:B------:R-:W-:Y:S01]  /*fe00*/  IMAD.SHL.U32 R5, R5, 0x2, RZ ;  /* 0x0000000205057824 */ /* 0x000fe200078e00ff */
[----:B------:R-:W-:-:S02]  /*fe10*/  LOP3.LUT R16, R16, 0xfffdffff, RZ, 0xc0, !PT ;  /* 0xfffdffff10107812 */ /* 0x000fc400078ec0ff */
[----:B------:R-:W-:Y:S02]  /*fe20*/  SEL R3, RZ, 0x1, P6 ;  /* 0x00000001ff037807 */ /* 0x000fe40003000000 */
[----:B------:R-:W-:Y:S02]  /*fe30*/  @P0 LOP3.LUT R16, R16, 0x20000, RZ, 0xfc, !PT ;  /* 0x0002000010100812 */ /* 0x000fe400078efcff */
[----:B------:R-:W-:Y:S02]  /*fe40*/  ISETP.GE.AND P0, PT, R10, UR5, PT ;  /* 0x000000050a007c0c */ /* 0x000fe4000bf06270 */
[----:B------:R-:W-:Y:S02]  /*fe50*/  SEL R4, RZ, 0x1, P5 ;  /* 0x00000001ff047807 */ /* 0x000fe40002800000 */
[----:B------:R-:W-:Y:S02]  /*fe60*/  LOP3.LUT R3, R6, 0x2, R3, 0xe2, !PT ;  /* 0x0000000206037812 */ /* 0x000fe400078ee203 */
[----:B------:R-:W-:-:S02]  /*fe70*/  LOP3.LUT R6, R5, 0x2, R4, 0xe2, !PT ;  /* 0x0000000205067812 */ /* 0x000fc400078ee204 */
[----:B------:R-:W-:Y:S02]  /*fe80*/  SEL R8, RZ, 0x8, P0 ;  /* 0x00000008ff087807 */ /* 0x000fe40000000000 */
[----:B------:R-:W-:Y:S02]  /*fe90*/  LOP3.LUT R16, R16, 0xfffeffff, RZ, 0xc0, !PT ;  /* 0xfffeffff10107812 */ /* 0x000fe400078ec0ff */
[----:B------:R-:W-:Y:S02]  /*fea0*/  LOP3.LUT R8, R8, R6, R9, 0xfe, !PT ;  /* 0x0000000608087212 */ /* 0x000fe400078efe09 */
[----:B------:R-:W-:Y:S02]  /*feb0*/  LOP3.LUT R9, R11, 0x100, RZ, 0xfc, !PT ;  /* 0x000001000b097812 */ /* 0x000fe400078efcff */
[----:B------:R-:W-:Y:S02]  /*fec0*/  @P0 LOP3.LUT R16, R16, 0x10000, RZ, 0xfc, !PT ;  /* 0x0001000010100812 */ /* 0x000fe400078efcff */
[----:B------:R-:W-:-:S02]  /*fed0*/  ISETP.GE.AND P0, PT, R9, UR4, PT ;  /* 0x0000000409007c0c */ /* 0x000fc4000bf06270 */
[----:B------:R-:W-:Y:S02]  /*fee0*/  SEL R4, RZ, 0x4, P4 ;  /* 0x00000004ff047807 */ /* 0x000fe40002000000 */
[----:B------:R-:W-:Y:S02]  /*fef0*/  SEL R5, RZ, 0x8, P1 ;  /* 0x00000008ff057807 */ /* 0x000fe40000800000 */
[----:B------:R-:W-:Y:S02]  /*ff00*/  LOP3.LUT R16, R16, 0xfffffff7, RZ, 0xc0, !PT ;  /* 0xfffffff710107812 */ /* 0x000fe400078ec0ff */
[----:B------:R-:W-:Y:S02]  /*ff10*/  LOP3.LUT R10, R11, 0x140, RZ, 0xfc, !PT ;  /* 0x000001400b0a7812 */ /* 0x000fe400078efcff */
[----:B------:R-:W-:Y:S02]  /*ff20*/  LOP3.LUT R4, R5, R3, R4, 0xfe, !PT ;  /* 0x0000000305047212 */ /* 0x000fe400078efe04 */
[----:B------:R-:W-:-:S02]  /*ff30*/  SEL R5, RZ, 0x10, P0 ;  /* 0x00000010ff057807 */ /* 0x000fc40000000000 */
[----:B------:R-:W-:Y:S02]  /*ff40*/  @P0 LOP3.LUT R16, R16, 0x8, RZ, 0xfc, !PT ;  /* 0x0000000810100812 */ /* 0x000fe400078efcff */
[----:B------:R-:W-:Y:S01]  /*ff50*/  ISETP.GE.AND P0, PT, R10, UR4, PT ;  /* 0x000000040a007c0c */ /* 0x000fe2000bf06270 */
[----:B------:R-:W-:Y:S01]  /*ff60*/  ULDC UR4, c[0x0][0x424] ;  /* 0x0001090000047ab9 */ /* 0x000fe20000000800 */
[----:B------:R-:W-:Y:S01]  /*ff70*/  LOP3.LUT R16, R16, 0xfffffffb, RZ, 0xc0, !PT ;  /* 0xfffffffb10107812 */ /* 0x000fe200078ec0ff */
[----:B------:R-:W-:Y:S01]  /*ff80*/  USEL UR4, UR4, 0x1, UP0 ;  /* 0x0000000104047887 */ /* 0x000fe20008000000 */
[----:B------:R-:W-:Y:S02]  /*ff90*/  SEL R6, RZ, 0x20, P0 ;  /* 0x00000020ff067807 */ /* 0x000fe40000000000 */
[----:B------:R-:W-:Y:S01]  /*ffa0*/  LOP3.LUT R3, R32, 0x1f8, RZ, 0xc0, !PT ;  /* 0x000001f820037812 */ /* 0x000fe200078ec0ff */
[----:B------:R-:W-:Y:S01]  /*ffb0*/  UIMAD UR40, UR4, UR6, URZ ;  /* 0x00000006042872a4 */ /* 0x000fe2000f8e023f */
[----:B------:R-:W-:-:S02]  /*ffc0*/  ISETP.GE.AND P1, PT, R11, UR7, PT ;  /* 0x000000070b007c0c */ /* 0x000fc4000bf26270 */
[----:B------:R-:W-:Y:S01]  /*ffd0*/  LOP3.LUT R3, R3, 0x38, R13, 0x78, !PT ;  /* 0x0000003803037812 */ /* 0x000fe200078e780d */
[----:B------:R-:W-:Y:S01]  /*ffe0*/  UIADD3 UR4, UR40, 0x3f, URZ ;  /* 0x0000003f28047890 */ /* 0x000fe2000fffe03f */
[----:B------:R-:W-:Y:S01]  /*fff0*/  LOP3.LUT R4, R6, R4, R5, 0xfe, !PT ;  /* 0x0000000406047212 */ /* 0x000fe200078efe05 */
[----:B------:R-:W-:Y:S01]  /*10000*/  UIADD3 UR38, UR40, 0x40, -UR38 ;  /* 0x0000004028267890 */ /* 0x000fe2000fffe826 */
[----:B------:R-:W-:Y:S02]  /*10010*/  @P0 LOP3.LUT R16, R16, 0x4, RZ, 0xfc, !PT ;  /* 0x0000000410100812 */ /* 0x000fe400078efcff */
[----:B------:R-:W-:Y:S02]  /*10020*/  ISETP.GE.AND P0, PT, R9, UR5, PT ;  /* 0x0000000509007c0c */ /* 0x000fe4000bf06270 */
[----:B------:R-:W-:Y:S02]  /*10030*/  LOP3.LUT R16, R16, 0xffff7fff, RZ, 0xc0, !PT ;  /* 0xffff7fff10107812 */ /* 0x000fe400078ec0ff */
[----:B------:R-:W-:-:S02]  /*10040*/  SEL R9, RZ, 0x10, P0 ;  /* 0x00000010ff097807 */ /* 0x000fc40000000000 */
[----:B------:R-:W-:Y:S02]  /*10050*/  LOP3.LUT R32, R3, 0x200, R32, 0xf8, !PT ;  /* 0x0000020003207812 */ /* 0x000fe400078ef820 */
[----:B------:R-:W-:Y:S02]  /*10060*/  SHF.R.U32.HI R3, RZ, 0x3, R12 ;  /* 0x00000003ff037819 */ /* 0x000fe4000001160c */
[----:B------:R-:W-:-:S03]  /*10070*/  LOP3.LUT R4, R4, R7, RZ, 0xfc, !PT ;  /* 0x0000000704047212 */ /* 0x000fc600078efcff */
[----:B------:R-:W-:Y:S02]  /*10080*/  @P0 LOP3.LUT R16, R16, 0x8000, RZ, 0xfc, !PT ;  /* 0x0000800010100812 */ /* 0x000fe400078efcff */
[----:B------:R-:W-:Y:S01]  /*10090*/  ISETP.GE.AND P0, PT, R10, UR5, PT ;  /* 0x000000050a007c0c */ /* 0x000fe2000bf06270 */
[----:B------:R-:W-:Y:S01]  /*100a0*/  UMOV UR5, 0x400 ;  /* 0x0000040000057882 */ /* 0x000fe20000000000 */
[----:B------:R-:W-:Y:S01]  /*100b0*/  LOP3.LUT R16, R16, 0xffffbfff, RZ, 0xc0, !PT ;  /* 0xffffbfff10107812 */ /* 0x000fe200078ec0ff */
[----:B-1----:R-:W-:Y:S01]  /*100c0*/  ULEA UR5, UR8, UR5, 0x18 ;  /* 0x0000000508057291 */ /* 0x002fe2000f8ec03f */
[----:B------:R-:W-:Y:S02]  /*100d0*/  SEL R10, RZ, 0x20, P0 ;  /* 0x00000020ff0a7807 */ /* 0x000fe40000000000 */
[----:B------:R-:W-:Y:S02]  /*100e0*/  LOP3.LUT R33, R4, R33, RZ, 0xfc, !PT ;  /* 0x0000002104217212 */ /* 0x000fe400078efcff */
[----:B------:R-:W-:Y:S01]  /*100f0*/  LOP3.LUT R9, R10, R8, R9, 0xfe, !PT ;  /* 0x000000080a097212 */ /* 0x000fe200078efe09 */
[----:B------:R-:W-:Y:S01]  /*10100*/  IMAD.U32 R17, RZ, RZ, UR5 ;  /* 0x00000005ff117e24 */ /* 0x000fe2000f8e00ff */
[----:B------:R-:W-:Y:S01]  /*10110*/  USHF.R.S32.HI UR5, URZ, 0x1f, UR4 ;  /* 0x0000001f3f057899 */ /* 0x000fe20008011404 */
[----:B------:R-:W-:-:S02]  /*10120*/  LOP3.LUT R29, R4, 0x40, RZ, 0xc0, !PT ;  /* 0x00000040041d7812 */ /* 0x000fc400078ec0ff */
[----:B------:R-:W-:Y:S01]  /*10130*/  LOP3.LUT R9, R9, R2, RZ, 0xfc, !PT ;  /* 0x0000000209097212 */ /* 0x000fe200078efcff */
[----:B------:R-:W-:Y:S01]  /*10140*/  IMAD.SHL.U32 R2, R13, 0x10, RZ ;  /* 0x000000100d027824 */ /* 0x000fe200078e00ff */
[----:B------:R-:W-:Y:S01]  /*10150*/  @P0 LOP3.LUT R16, R16, 0x4000, RZ, 0xfc, !PT ;  /* 0x0000400010100812 */ /* 0x000fe200078efcff */
[----:B------:R-:W-:Y:S01]  /*10160*/  ULEA.HI UR5, UR5, UR4, URZ, 0x6 ;  /* 0x0000000405057291 */ /* 0x000fe2000f8f303f */
[C---:B------:R-:W-:Y:S01]  /*10170*/  LOP3.LUT R0, R9.reuse, 0x80, R0, 0xc8, !PT ;  /* 0x0000008009007812 */ /* 0x040fe200078ec800 */
[----:B------:R-:W-:Y:S01]  /*10180*/  IMAD R22, R32, 0x2, R17 ;  /* 0x0000000220167824 */ /* 0x000fe200078e0211 */
[----:B------:R-:W-:Y:S01]  /*10190*/  LOP3.LUT R9, R9, 0x40, RZ, 0xc0, !PT ;  /* 0x0000004009097812 */ /* 0x000fe200078ec0ff */
[----:B------:R-:W-:Y:S01]  /*101a0*/  USHF.R.S32.HI UR37, URZ, 0x6, UR5 ;  /* 0x000000063f257899 */ /* 0x000fe20008011405 */
[----:B------:R-:W-:Y:S02]  /*101b0*/  LOP3.LUT R2, R3, 0x70, R2, 0xf8, !PT ;  /* 0x0000007003027812 */ /* 0x000fe400078ef802 */
[----:B------:R-:W-:-:S02]  /*101c0*/  SHF.R.U32.HI R2, RZ, 0x2, R9 ;  /* 0x00000002ff027819 */ /* 0x000fc40000011609 */
[----:B------:R-:W-:Y:S02]  /*101d0*/  SHF.R.U32.HI R0, RZ, 0x3, R0 ;  /* 0x00000003ff007819 */ /* 0x000fe40000011600 */
[----:B------:R-:W-:Y:S01]  /*101e0*/  ISETP.GE.AND P0, PT, R11, UR9, PT ;  /* 0x000000090b007c0c */ /* 0x000fe2000bf06270 */
[----:B------:R2:W-:Y:S01]  /*101f0*/  STL [R1+0x4], R2 ;  /* 0x0000040201007387 */ /* 0x0005e20000100800 */
[----:B------:R-:W-:Y:S02]  /*10200*/  LOP3.LUT R16, R16, 0xfffffffd, RZ, 0xc0, !PT ;  /* 0xfffffffd10107812 */ /* 0x000fe400078ec0ff */
[----:B------:R-:W-:Y:S01]  /*10210*/  LOP3.LUT R28, R33, 0x80, RZ, 0xc0, !PT ;  /* 0x00000080211c7812 */ /* 0x000fe200078ec0ff */
[----:B------:R2:W-:Y:S01]  /*10220*/  STL [R1], R0 ;  /* 0x0000000001007387 */ /* 0x0005e20000100800 */
[----:B------:R-:W-:Y:S02]  /*10230*/  @P1 LOP3.LUT R16, R16, 0x2, RZ, 0xfc, !PT ;  /* 0x0000000210101812 */ /* 0x000fe400078efcff */
[----:B------:R-:W-:-:S02]  /*10240*/  SHF.R.U32.HI R29, RZ, 0x2, R29 ;  /* 0x00000002ff1d7819 */ /* 0x000fc4000001161d */
[----:B------:R-:W-:Y:S02]  /*10250*/  LOP3.LUT R16, R16, 0xffefffff, RZ, 0xc0, !PT ;  /* 0xffefffff10107812 */ /* 0x000fe400078ec0ff */
[----:B------:R-:W-:Y:S02]  /*10260*/  SHF.R.U32.HI R28, RZ, 0x3, R28 ;  /* 0x00000003ff1c7819 */ /* 0x000fe4000001161c */
[----:B------:R-:W-:-:S07]  /*10270*/  @P0 LOP3.LUT R16, R16, 0x100000, RZ, 0xfc, !PT ;  /* 0x0010000010100812 */ /* 0x000fce00078efcff */
.L_x_4162:
        /* <DEDUP_REMOVED lines=22> */
.L_x_4110:
[----:B------:R-:W-:Y:S01]  /*103e0*/  ULDC UR8, c[0x0][0xd54] ;  /* 0x0003550000087ab9 */ /* 0x000fe20000000800 */
[----:B------:R-:W-:Y:S01]  /*103f0*/  UMOV UR6, UR7 ;  /* 0x0000000700067c82 */ /* 0x000fe20008000000 */
[----:B------:R-:W-:-:S11]  /*10400*/  UISETP.NE.AND UP0, UPT, UR8, 0x1, UPT ;  /* 0x000000010800788c */ /* 0x000fd6000bf05270 */
[----:B------:R-:W-:Y:S02]  /*10410*/  @UP0 ULDC.64 UR10, c[0x0][0xd58] ;  /* 0x00035600000a0ab9 */ /* 0x000fe40000000a00 */
[----:B------:R-:W-:-:S04]  /*10420*/  UIMAD.WIDE.U32 UR4, UR7, UR10, URZ ;  /* 0x0000000a070472a5 */ /* 0x000fc8000f8e003f */
[----:B------:R-:W-:-:S04]  /*10430*/  @UP0 USHF.R.U32.HI UR6, URZ, UR11, UR5 ;  /* 0x0000000b3f060299 */ /* 0x000fc80008011605 */
[----:B------:R-:W-:-:S12]  /*10440*/  UIMAD UR4, UR6, UR8, URZ ;  /* 0x00000008060472a4 */ /* 0x000fd8000f8e023f */
.L_x_4111:
        /* <DEDUP_REMOVED lines=20> */
[----:B--2---:R-:W-:Y:S01]  /*10590*/  IMAD.U32 R2, RZ, RZ, UR4 ;  /* 0x00000004ff027e24 */ /* 0x004fe2000f8e00ff */
        /* <DEDUP_REMOVED lines=37> */
.L_x_4113:
        /* <DEDUP_REMOVED lines=20> */
.L_x_4116:
[----:B------:R-:W-:Y:S05]  /*10930*/  BSYNC B6 ;  /* 0x0000000000067941 */ /* 0x000fea0003800000 */
.L_x_4115:
        /* <DEDUP_REMOVED lines=20> */
.L_x_4119:
        /* <DEDUP_REMOVED lines=15> */
.L_x_4118:
[----:B------:R-:W-:Y:S05]  /*10b70*/  BSYNC B6 ;  /* 0x0000000000067941 */ /* 0x000fea0003800000 */
.L_x_4117:
        /* <DEDUP_REMOVED lines=17> */
.L_x_4179:
[----:B------:R-:W2:Y:S01]  /*10c90*/  S2R R0, SR_TID.X ;  /* 0x0000000000007919 */ /* 0x000ea20000002100 */
[----:B0-----:R-:W-:Y:S01]  /*10ca0*/  ISETP.NE.AND P1, PT, R10, 0x1, PT ;  /* 0x000000010a00780c */ /* 0x001fe20003f25270 */
[----:B------:R-:W-:Y:S01]  /*10cb0*/  IMAD.MOV.U32 R35, RZ, RZ, RZ ;  /* 0x000000ffff237224 */ /* 0x000fe200078e00ff */
[----:B-----5:R-:W-:Y:S01]  /*10cc0*/  SHF.R.S32.HI R30, RZ, 0x1f, R26 ;  /* 0x0000001fff1e7819 */ /* 0x020fe2000001141a */
[----:B-1----:R-:W0:Y:S01]  /*10cd0*/  S2R R2, SR_TID.X ;  /* 0x0000000000027919 */ /* 0x002e220000002100 */
[----:B------:R-:W-:-:S09]  /*10ce0*/  LOP3.LUT R16, R16, 0xffffdfff, RZ, 0xc0, !PT ;  /* 0xffffdfff10107812 */ /* 0x000fd200078ec0ff */
[----:B------:R-:W1:Y:S01]  /*10cf0*/  @P1 LDC R5, c[0x0][0x438] ;  /* 0x00010e00ff051b82 */ /* 0x000e620000000800 */
[----:B------:R-:W-:Y:S02]  /*10d00*/  @P1 LOP3.LUT R16, R16, 0x2000, RZ, 0xfc, !PT ;  /* 0x0000200010101812 */ /* 0x000fe400078efcff */
[----:B--2---:R-:W-:Y:S01]  /*10d10*/  LOP3.LUT R0, R0, 0x7f, RZ, 0xc0, !PT ;  /* 0x0000007f00007812 */ /* 0x004fe200078ec0ff */
[----:B0-----:R-:W-:-:S03]  /*10d20*/  IMAD.SHL.U32 R8, R2, 0x10, RZ ;  /* 0x0000001002087824 */ /* 0x001fc600078e00ff */
[----:B------:R-:W-:-:S04]  /*10d30*/  SHF.R.U32.HI R0, RZ, 0x3, R0 ;  /* 0x00000003ff007819 */ /* 0x000fc80000011600 */
[----:B------:R-:W-:Y:S02]  /*10d40*/  LOP3.LUT R8, R0, 0x70, R8, 0xf8, !PT ;  /* 0x0000007000087812 */ /* 0x000fe400078ef808 */
[----:B------:R-:W0:Y:S03]  /*10d50*/  @P1 LDC R0, c[0x0][0x434] ;  /* 0x00010d00ff001b82 */ /* 0x000e260000000800 */
[----:B------:R-:W-:-:S04]  /*10d60*/  IMAD.IADD R2, R8, 0x1, R25 ;  /* 0x0000000108027824 */ /* 0x000fc800078e0219 */
[C---:B------:R-:W-:Y:S01]  /*10d70*/  IMAD.IADD R37, R2.reuse, 0x1, R31 ;  /* 0x0000000102257824 */ /* 0x040fe200078e021f */
[----:B------:R-:W-:-:S03]  /*10d80*/  ISETP.GE.AND P0, PT, R2, UR40, PT ;  /* 0x0000002802007c0c */ /* 0x000fc6000bf06270 */
[----:B------:R-:W-:Y:S01]  /*10d90*/  IMAD.MOV.U32 R6, RZ, RZ, R37 ;  /* 0x000000ffff067224 */ /* 0x000fe200078e0025 */
[----:B------:R-:W-:Y:S01]  /*10da0*/  ISETP.GT.U32.OR P0, PT, R8, 0x3f, P0 ;  /* 0x0000003f0800780c */ /* 0x000fe20000704470 */
[----:B0-----:R-:W-:-:S12]  /*10db0*/  @P1 IMAD.HI.U32 R0, R37, R0, RZ ;  /* 0x0000000025001227 */ /* 0x001fd800078e00ff */
[----:B------:R-:W0:Y:S01]  /*10dc0*/  @!P0 LDC.64 R2, c[0x0][0x428] ;  /* 0x00010a00ff028b82 */ /* 0x000e220000000a00 */
[----:B-1----:R-:W-:-:S07]  /*10dd0*/  @P1 SHF.R.U32.HI R6, RZ, R5, R0 ;  /* 0x00000005ff061219 */ /* 0x002fce0000011600 */
[----:B------:R-:W1:Y:S01]  /*10de0*/  @!P0 LDC.64 R4, c[0x0][0x418] ;  /* 0x00010600ff048b82 */ /* 0x000e620000000a00 */
[----:B------:R-:W-:Y:S01]  /*10df0*/  @!P0 SHF.R.S32.HI R7, RZ, 0x1f, R6 ;  /* 0x0000001fff078819 */ /* 0x000fe20000011406 */
[----:B0-----:R-:W-:-:S04]  /*10e00*/  @!P0 IMAD R0, R30, R2, RZ ;  /* 0x000000021e008224 */ /* 0x001fc800078e02ff */
[C---:B------:R-:W-:Y:S02]  /*10e10*/  @!P0 IMAD R9, R26.reuse, R3, R0 ;  /* 0x000000031a098224 */ /* 0x040fe400078e0200 */
[----:B------:R-:W-:-:S04]  /*10e20*/  @!P0 IMAD.WIDE.U32 R2, R26, R2, R6 ;  /* 0x000000021a028225 */ /* 0x000fc800078e0006 */
[----:B------:R-:W-:Y:S01]  /*10e30*/  @!P0 IMAD.IADD R0, R3, 0x1, R9 ;  /* 0x0000000103008824 */ /* 0x000fe200078e0209 */
[----:B-1----:R-:W-:-:S04]  /*10e40*/  @!P0 LEA R4, P1, R2, R4, 0x2 ;  /* 0x0000000402048211 */ /* 0x002fc800078210ff */
        /* <DEDUP_REMOVED lines=16> */
.L_x_4121:
[----:B------:R-:W-:Y:S01]  /*10f50*/  IMAD R27, R18, 0x8, R17 ;  /* 0x00000008121b7824 */ /* 0x000fe200078e0211 */
[----:B------:R-:W-:Y:S01]  /*10f60*/  SHF.L.U32 R0, R23, 0x1f, RZ ;  /* 0x0000001f17007819 */ /* 0x000fe200000006ff */
[----:B------:R-:W-:Y:S03]  /*10f70*/  BSSY B0, `(.L_x_4122) ;  /* 0x0000003000007945 */ /* 0x000fe60003800000 */
[----:B------:R-:W0:Y:S02]  /*10f80*/  SYNCS.PHASECHK.TRANS64.TRYWAIT P0, [R27+URZ+0x38840], R0 ;  /* 0x038840001b0075a7 */ /* 0x000e24000800017f */
[----:B0-----:R-:W-:Y:S05]  /*10f90*/  @!P0 BRA `(.L_x_4123) ;  /* 0x0000003800ac8947 */ /* 0x001fea0003800000 */
.L_x_4180:
[----:B------:R-:W-:Y:S05]  /*10fa0*/  BSYNC B0 ;  /* 0x0000000000007941 */ /* 0x000fea0003800000 */
.L_x_4122:
[----:B0-----:R-:W-:Y:S01]  /*10fb0*/  SHF.R.S32.HI R0, RZ, 0x1f, R37 ;  /* 0x0000001fff007819 */ /* 0x001fe20000011425 */
[----:B------:R-:W-:Y:S01]  /*10fc0*/  ULDC.64 UR4, c[0x0][0x300] ;  /* 0x0000c00000047ab9 */ /* 0x000fe20000000a00 */
[----:B-----5:R-:W-:Y:S01]  /*10fd0*/  SHF.R.S32.HI R4, RZ, 0x1f, R35 ;  /* 0x0000001fff047819 */ /* 0x020fe20000011423 */
[----:B------:R-:W-:Y:S01]  /*10fe0*/  IMAD.WIDE.U32 R2, R37, UR4, RZ ;  /* 0x0000000425027c25 */ /* 0x000fe2000f8e00ff */
[----:B------:R-:W0:Y:S01]  /*10ff0*/  S2R R6, SR_TID.X ;  /* 0x0000000000067919 */ /* 0x000e220000002100 */
[----:B------:R-:W-:Y:S01]  /*11000*/  LOP3.LUT P2, RZ, R16, 0x2, RZ, 0xc0, !PT ;  /* 0x0000000210ff7812 */ /* 0x000fe2000784c0ff */
[----:B------:R1:W-:Y:S04]  /*11010*/  STL [R1+0x8], R0 ;  /* 0x0000080001007387 */ /* 0x0003e80000100800 */
[----:B------:R2:W-:Y:S01]  /*11020*/  STL [R1+0xc], R4 ;  /* 0x00000c0401007387 */ /* 0x0005e20000100800 */
[----:B-1----:R-:W-:-:S04]  /*11030*/  IMAD R0, R0, UR4, RZ ;  /* 0x0000000400007c24 */ /* 0x002fc8000f8e02ff */
[----:B------:R-:W-:Y:S01]  /*11040*/  IMAD R5, R37, UR5, R0 ;  /* 0x0000000525057c24 */ /* 0x000fe2000f8e0200 */
[----:B------:R-:W-:Y:S02]  /*11050*/  ULDC.64 UR4, c[0x0][0x310] ;  /* 0x0000c40000047ab9 */ /* 0x000fe40000000a00 */
[----:B------:R-:W-:Y:S02]  /*11060*/  IMAD R0, R4, UR4, RZ ;  /* 0x0000000404007c24 */ /* 0x000fe4000f8e02ff */
[----:B--2---:R-:W1:Y:S01]  /*11070*/  S2R R4, SR_TID.X ;  /* 0x0000000000047919 */ /* 0x004e620000002100 */
[----:B------:R-:W-:Y:S02]  /*11080*/  IMAD.IADD R3, R3, 0x1, R5 ;  /* 0x0000000103037824 */ /* 0x000fe400078e0205 */
[C---:B------:R-:W-:Y:S02]  /*11090*/  IMAD R5, R35.reuse, UR5, R0 ;  /* 0x0000000523057c24 */ /* 0x040fe4000f8e0200 */
[----:B------:R-:W-:Y:S01]  /*110a0*/  IMAD.WIDE.U32 R2, R35, UR4, R2 ;  /* 0x0000000423027c25 */ /* 0x000fe2000f8e0002 */
[----:B------:R-:W-:-:S03]  /*110b0*/  ULDC.64 UR4, c[0x0][0x308] ;  /* 0x0000c20000047ab9 */ /* 0x000fc60000000a00 */
[----:B------:R-:W-:Y:S02]  /*110c0*/  IMAD.IADD R3, R3, 0x1, R5 ;  /* 0x0000000103037824 */ /* 0x000fe400078e0205 */
[----:B------:R-:W-:Y:S02]  /*110d0*/  IMAD R0, R24, UR4, RZ ;  /* 0x0000000418007c24 */ /* 0x000fe4000f8e02ff */
[----:B------:R-:W-:-:S04]  /*110e0*/  IMAD.WIDE.U32 R2, R19, UR4, R2 ;  /* 0x0000000413027c25 */ /* 0x000fc8000f8e0002 */
[----:B------:R-:W-:Y:S01]  /*110f0*/  IMAD R5, R19, UR5, R0 ;  /* 0x0000000513057c24 */ /* 0x000fe2000f8e0200 */
[----:B------:R-:W-:Y:S01]  /*11100*/  ULDC.64 UR4, c[0x0][0x2e8] ;  /* 0x0000ba0000047ab9 */ /* 0x000fe20000000a00 */
[----:B0-----:R-:W-:Y:S01]  /*11110*/  IMAD.SHL.U32 R8, R6, 0x8, RZ ;  /* 0x0000000806087824 */ /* 0x001fe200078e00ff */
[----:B------:R-:W-:Y:S01]  /*11120*/  LEA R0, P0, R2, UR4, 0x1 ;  /* 0x0000000402007c11 */ /* 0x000fe2000f8008ff */
[----:B------:R-:W-:Y:S01]  /*11130*/  IMAD.IADD R5, R3, 0x1, R5 ;  /* 0x0000000103057824 */ /* 0x000fe200078e0205 */
[----:B------:R-:W-:Y:S02]  /*11140*/  UMOV UR4, 0xffffffff ;  /* 0xffffffff00047882 */ /* 0x000fe40000000000 */
[----:B------:R-:W-:Y:S02]  /*11150*/  LOP3.LUT R8, R8, 0x38, RZ, 0xc0, !PT ;  /* 0x0000003808087812 */ /* 0x000fe400078ec0ff */
[----:B------:R-:W-:Y:S02]  /*11160*/  LEA.HI.X R5, R2, UR5, R5, 0x1, P0 ;  /* 0x0000000502057c11 */ /* 0x000fe400080f0c05 */
[----:B-1----:R-:W-:-:S04]  /*11170*/  LOP3.LUT R4, R4, 0x7f, RZ, 0xc0, !PT ;  /* 0x0000007f04047812 */ /* 0x002fc800078ec0ff */
[----:B------:R-:W-:-:S04]  /*11180*/  SHF.R.U32.HI R4, RZ, 0x3, R4 ;  /* 0x00000003ff047819 */ /* 0x000fc80000011604 */
[----:B------:R-:W-:Y:S01]  /*11190*/  IADD3 R25, -R4, UR40, -R25 ;  /* 0x0000002804197c10 */ /* 0x000fe2000fffe919 */
[----:B------:R-:W-:-:S03]  /*111a0*/  IMAD R4, R18, 0x1000, R32 ;  /* 0x0000100012047824 */ /* 0x000fc600078e0220 */
[----:B------:R-:W-:Y:S01]  /*111b0*/  ISETP.GE.AND P0, PT, R25, 0x1, PT ;  /* 0x000000011900780c */ /* 0x000fe20003f06270 */
[----:B------:R-:W-:-:S12]  /*111c0*/  BRA.DIV UR4, `(.L_x_4124) ;  /* 0x0000003a04347947 */ /* 0x000fd8000b800000 */
[----:B------:R-:W0:Y:S01]  /*111d0*/  SHFL.IDX PT, R14, R0, RZ, 0x181f ;  /* 0x00181fff000e7589 */ /* 0x000e2200000e0000 */
[----:B------:R-:W-:-:S03]  /*111e0*/  @P0 IMAD R7, R4, 0x2, R17 ;  /* 0x0000000204070824 */ /* 0x000fc600078e0211 */
[----:B------:R-:W1:Y:S01]  /*111f0*/  SHFL.IDX PT, R2, R5, RZ, 0x181f ;  /* 0x00181fff05027589 */ /* 0x000e6200000e0000 */
[----:B0-----:R-:W-:-:S03]  /*11200*/  @P0 LEA R6, P1, R8, R14, 0x1 ;  /* 0x0000000e08060211 */ /* 0x001fc600078208ff */
[----:B------:R-:W0:Y:S02]  /*11210*/  SHFL.IDX PT, R14, R0, 0x1, 0x181f ;  /* 0x00381f00000e7f89 */ /* 0x000e2400000e0000 */
[----:B-1----:R-:W-:Y:S02]  /*11220*/  @P0 IMAD.X R3, RZ, RZ, R2, P1 ;  /* 0x000000ffff030224 */ /* 0x002fe400008e0602 */
[----:B------:R-:W-:-:S05]  /*11230*/  @P0 IMAD.MOV.U32 R2, RZ, RZ, R6 ;  /* 0x000000ffff020224 */ /* 0x000fca00078e0006 */
[----:B------:R1:W-:Y:S01]  /*11240*/  @P0 LDGSTS.E.BYPASS.LTC128B.128 [R7+0x22400], desc[UR44][R2.64], !P2 ;  /* 0x2240000002070fae */ /* 0x0003e2000d101d6c */
[----:B------:R-:W-:-:S03]  /*11250*/  ISETP.GE.AND P0, PT, R25, 0x11, PT ;  /* 0x000000111900780c */ /* 0x000fc60003f06270 */
[----:B-1----:R-:W1:Y:S10]  /*11260*/  SHFL.IDX PT, R2, R5, 0x1, 0x181f ;  /* 0x00381f0005027f89 */ /* 0x002e7400000e0000 */
[----:B0-----:R-:W-:Y:S01]  /*11270*/  @P0 LEA R6, P1, R8, R14, 0x1 ;  /* 0x0000000e08060211 */ /* 0x001fe200078208ff */
[----:B------:R-:W-:Y:S01]  /*11280*/  @P0 IMAD R9, R4, 0x2, R17 ;  /* 0x0000000204090824 */ /* 0x000fe200078e0211 */
[----:B------:R-:W0:Y:S03]  /*11290*/  SHFL.IDX PT, R14, R0, 0x2, 0x181f ;  /* 0x00581f00000e7f89 */ /* 0x000e2600000e0000 */
[----:B-1----:R-:W-:-:S02]  /*112a0*/  @P0 IMAD.X R3, RZ, RZ, R2, P1 ;  /* 0x000000ffff030224 */ /* 0x002fc400008e0602 */
[----:B------:R-:W-:-:S05]  /*112b0*/  @P0 IMAD.MOV.U32 R2, RZ, RZ, R6 ;  /* 0x000000ffff020224 */ /* 0x000fca00078e0006 */
[----:B------:R1:W-:Y:S01]  /*112c0*/  @P0 LDGSTS.E.BYPASS.LTC128B.128 [R9+0x22c00], desc[UR44][R2.64], !P2 ;  /* 0x22c0000002090fae */ /* 0x0003e2000d101d6c */
[----:B------:R-:W-:-:S03]  /*112d0*/  ISETP.GE.AND P0, PT, R25, 0x21, PT ;  /* 0x000000211900780c */ /* 0x000fc60003f06270 */
[----:B-1----:R-:W1:Y:S10]  /*112e0*/  SHFL.IDX PT, R2, R5, 0x2, 0x181f ;  /* 0x00581f0005027f89 */ /* 0x002e7400000e0000 */
[----:B0-----:R-:W-:Y:S01]  /*112f0*/  @P0 LEA R6, P1, R8, R14, 0x1 ;  /* 0x0000000e08060211 */ /* 0x001fe200078208ff */
[----:B------:R-:W-:Y:S01]  /*11300*/  @P0 IMAD R7, R4, 0x2, R17 ;  /* 0x0000000204070824 */ /* 0x000fe200078e0211 */
[----:B------:R-:W0:Y:S04]  /*11310*/  SHFL.IDX PT, R5, R5, 0x3, 0x181f ;  /* 0x00781f0005057f89 */ /* 0x000e2800000e0000 */
[----:B------:R2:W3:Y:S01]  /*11320*/  SHFL.IDX PT, R14, R0, 0x3, 0x181f ;  /* 0x00781f00000e7f89 */ /* 0x0004e200000e0000 */
[----:B-1----:R-:W-:-:S02]  /*11330*/  @P0 IMAD.X R3, RZ, RZ, R2, P1 ;  /* 0x000000ffff030224 */ /* 0x002fc400008e0602 */
[----:B------:R-:W-:-:S05]  /*11340*/  @P0 IMAD.MOV.U32 R2, RZ, RZ, R6 ;  /* 0x000000ffff020224 */ /* 0x000fca00078e0006 */
[----:B0-----:R2:W-:Y:S02]  /*11350*/  @P0 LDGSTS.E.BYPASS.LTC128B.128 [R7+0x23400], desc[UR44][R2.64], !P2 ;  /* 0x2340000002070fae */ /* 0x0015e4000d101d6c */
.L_x_4190:
[----:B------:R-:W-:-:S13]  /*11360*/  ISETP.GE.AND P0, PT, R25, 0x31, PT ;  /* 0x000000311900780c */ /* 0x000fda0003f06270 */
[----:B--23--:R-:W-:-:S05]  /*11370*/  @P0 LEA R2, P1, R8, R14, 0x1 ;  /* 0x0000000e08020211 */ /* 0x00cfca00078208ff */
        /* <DEDUP_REMOVED lines=8> */
.L_x_4125:
        /* <DEDUP_REMOVED lines=11> */
.L_x_4126:
        /* <DEDUP_REMOVED lines=24> */
.L_x_4128:
[----:B------:R-:W-:Y:S05]  /*11630*/  BSYNC B6 ;  /* 0x0000000000067941 */ /* 0x000fea0003800000 */
.L_x_4127:
[----:B------:R-:W2:Y:S01]  /*11640*/  S2R R20, SR_TID.X ;  /* 0x0000000000147919 */ /* 0x000ea20000002100 */
[----:B------:R-:W-:Y:S01]  /*11650*/  UISETP.NE.AND UP0, UPT, UR50, URZ, UPT ;  /* 0x0000003f3200728c */ /* 0x000fe2000bf05270 */
[----:B------:R-:W-:Y:S01]  /*11660*/  IMAD.U32 R34, RZ, RZ, UR42 ;  /* 0x0000002aff227e24 */ /* 0x000fe2000f8e00ff */
[----:B------:R-:W-:Y:S01]  /*11670*/  R2UR UR6, R24 ;  /* 0x00000000180672ca */ /* 0x000fe200000e0000 */
[----:B------:R-:W-:Y:S01]  /*11680*/  ULDC.64 UR8, c[0x0][0x2d8] ;  /* 0x0000b60000087ab9 */ /* 0x000fe20000000a00 */
[----:B------:R-:W-:Y:S02]  /*11690*/  R2UR UR7, R19 ;  /* 0x00000000130772ca */ /* 0x000fe400000e0000 */
[----:B------:R-:W-:Y:S02]  /*116a0*/  PLOP3.LUT P0, PT, PT, PT, UP0, 0x80, 0x0 ;  /* 0x000000000000781c */ /* 0x000fe40003f0f008 */
[----:B------:R-:W-:-:S03]  /*116b0*/  LOP3.LUT P5, RZ, R16, 0x100000, RZ, 0xc0, !PT ;  /* 0x0010000010ff7812 */ /* 0x000fc600078ac0ff */
[----:B------:R-:W-:-:S04]  /*116c0*/  @UP0 ULDC UR4, c[0x0][0x44c] ;  /* 0x0001130000040ab9 */ /* 0x000fc80000000800 */
[----:B------:R-:W-:-:S04]  /*116d0*/  UIMAD UR6, UR6, UR8, URZ ;  /* 0x00000008060672a4 */ /* 0x000fc8000f8e023f */
[----:B------:R-:W-:Y:S01]  /*116e0*/  UIMAD UR6, UR7, UR9, UR6 ;  /* 0x00000009070672a4 */ /* 0x000fe2000f8e0206 */
[C---:B--2---:R-:W-:Y:S01]  /*116f0*/  LOP3.LUT R21, R20.reuse, 0x7f, RZ, 0xc0, !PT ;  /* 0x0000007f14157812 */ /* 0x044fe200078ec0ff */
[----:B------:R-:W-:-:S03]  /*11700*/  IMAD.SHL.U32 R20, R20, 0x10, RZ ;  /* 0x0000001014147824 */ /* 0x000fc600078e00ff */
[----:B------:R-:W-:-:S04]  /*11710*/  SHF.R.U32.HI R21, RZ, 0x3, R21 ;  /* 0x00000003ff157819 */ /* 0x000fc80000011615 */
[----:B------:R-:W-:Y:S02]  /*11720*/  LOP3.LUT R20, R21, 0x70, R20, 0xf8, !PT ;  /* 0x0000007015147812 */ /* 0x000fe400078ef814 */
[----:B------:R-:W2:Y:S03]  /*11730*/  S2R R21, SR_TID.X ;  /* 0x0000000000157919 */ /* 0x000ea60000002100 */
[----:B------:R-:W-:-:S04]  /*11740*/  IMAD R34, R34, 0x40, R20 ;  /* 0x0000004022227824 */ /* 0x000fc800078e0214 */
[----:B------:R-:W-:Y:S01]  /*11750*/  @P0 IMAD.HI.U32 R0, R34, UR4, RZ ;  /* 0x0000000422000c27 */ /* 0x000fe2000f8e00ff */
[----:B------:R-:W-:Y:S01]  /*11760*/  PLOP3.LUT P0, PT, PT, PT, UP0, 0x80, 0x0 ;  /* 0x000000000000781c */ /* 0x000fe20003f0f008 */
[----:B------:R-:W-:Y:S02]  /*11770*/  @UP0 ULDC UR4, c[0x0][0x450] ;  /* 0x0001140000040ab9 */ /* 0x000fe40000000800 */
[----:B------:R-:W-:-:S10]  /*11780*/  IMAD.MOV.U32 R6, RZ, RZ, R34 ;  /* 0x000000ffff067224 */ /* 0x000fd400078e0022 */
[----:B------:R-:W-:Y:S02]  /*11790*/  @P0 SHF.R.U32.HI R6, RZ, UR4, R0 ;  /* 0x00000004ff060c19 */ /* 0x000fe40008011600 */
[----:B------:R-:W-:-:S03]  /*117a0*/  R2UR UR4, R19 ;  /* 0x00000000130472ca */ /* 0x000fc600000e0000 */
[----:B------:R-:W-:Y:S02]  /*117b0*/  IMAD.MOV R7, RZ, RZ, -R6 ;  /* 0x000000ffff077224 */ /* 0x000fe400078e0a06 */
[C---:B--2---:R-:W-:Y:S01]  /*117c0*/  IMAD.SHL.U32 R8, R21.reuse, 0x8, RZ ;  /* 0x0000000815087824 */ /* 0x044fe200078e00ff */
[----:B------:R-:W-:-:S07]  /*117d0*/  LOP3.LUT R20, R21, 0x7f, RZ, 0xc0, !PT ;  /* 0x0000007f15147812 */ /* 0x000fce00078ec0ff */
[----:B------:R-:W-:Y:S01]  /*117e0*/  UIMAD.WIDE.U32 UR4, UR4, UR8, URZ ;  /* 0x00000008040472a5 */ /* 0x000fe2000f8e003f */
[----:B------:R-:W-:Y:S02]  /*117f0*/  LOP3.LUT R8, R8, 0x38, RZ, 0xc0, !PT ;  /* 0x0000003808087812 */ /* 0x000fe400078ec0ff */
[----:B------:R-:W-:Y:S01]  /*11800*/  ULDC.64 UR8, c[0x0][0x2e0] ;  /* 0x0000b80000087ab9 */ /* 0x000fe20000000a00 */
[----:B------:R-:W-:Y:S01]  /*11810*/  UIADD3 UR5, UR5, UR6, URZ ;  /* 0x0000000605057290 */ /* 0x000fe2000fffe03f */
[----:B------:R-:W-:Y:S01]  /*11820*/  SHF.R.U32.HI R9, RZ, 0x3, R20 ;  /* 0x00000003ff097819 */ /* 0x000fe20000011614 */
[----:B------:R-:W-:Y:S02]  /*11830*/  UIMAD UR6, UR49, UR8, URZ ;  /* 0x00000008310672a4 */ /* 0x000fe4000f8e023f */
[----:B------:R-:W-:Y:S02]  /*11840*/  UIMAD.WIDE.U32 UR4, UR36, UR8, UR4 ;  /* 0x00000008240472a5 */ /* 0x000fe4000f8e0004 */
[----:B------:R-:W-:-:S04]  /*11850*/  UIMAD UR6, UR36, UR9, UR6 ;  /* 0x00000009240672a4 */ /* 0x000fc8000f8e0206 */
[----:B------:R-:W-:Y:S02]  /*11860*/  UIADD3 UR6, UR5, UR6, URZ ;  /* 0x0000000605067290 */ /* 0x000fe4000fffe03f */
[----:B0-----:R-:W-:Y:S01]  /*11870*/  IMAD.U32 R5, RZ, RZ, UR5 ;  /* 0x00000005ff057e24 */ /* 0x001fe2000f8e00ff */
[----:B------:R-:W-:Y:S01]  /*11880*/  SHF.R.S32.HI R5, RZ, 0x1f, R6 ;  /* 0x0000001fff057819 */ /* 0x000fe20000011406 */
[----:B------:R-:W-:Y:S01]  /*11890*/  IMAD.U32 R4, RZ, RZ, UR4 ;  /* 0x00000004ff047e24 */ /* 0x000fe2000f8e00ff */
[----:B------:R-:W-:Y:S01]  /*118a0*/  ULDC.64 UR4, c[0x0][0x2d0] ;  /* 0x0000b40000047ab9 */ /* 0x000fe20000000a00 */
[----:B------:R-:W-:Y:S01]  /*118b0*/  IMAD.U32 R3, RZ, RZ, UR6 ;  /* 0x00000006ff037e24 */ /* 0x000fe2000f8e00ff */
[----:B------:R-:W-:Y:S01]  /*118c0*/  ULDC UR6, c[0x0][0x448] ;  /* 0x0001120000067ab9 */ /* 0x000fe20000000800 */
[----:B------:R-:W-:Y:S02]  /*118d0*/  IMAD R5, R5, UR4, RZ ;  /* 0x0000000405057c24 */ /* 0x000fe4000f8e02ff */
[----:B------:R-:W-:-:S02]  /*118e0*/  IMAD R0, R7, UR6, R34 ;  /* 0x0000000607007c24 */ /* 0x000fc4000f8e0222 */
[----:B------:R-:W-:Y:S02]  /*118f0*/  IMAD.MOV.U32 R2, RZ, RZ, R4 ;  /* 0x000000ffff027224 */ /* 0x000fe400078e0004 */
[C---:B------:R-:W-:Y:S01]  /*11900*/  IMAD R4, R6.reuse, UR5, R5 ;  /* 0x0000000506047c24 */ /* 0x040fe2000f8e0205 */
[----:B------:R-:W-:Y:S01]  /*11910*/  SHF.R.S32.HI R5, RZ, 0x1f, R0 ;  /* 0x0000001fff057819 */ /* 0x000fe20000011400 */
        /* <DEDUP_REMOVED lines=13> */
[----:B------:R-:W-:Y:S01]  /*119f0*/  IMAD.U32 R4, RZ, RZ, UR42 ;  /* 0x0000002aff047e24 */ /* 0x000fe2000f8e00ff */
[----:B------:R-:W-:Y:S02]  /*11a00*/  LOP3.LUT R16, R16, 0xfffffeff, RZ, 0xc0, !PT ;  /* 0xfffffeff10107812 */ /* 0x000fe400078ec0ff */
[----:B------:R-:W2:Y:S01]  /*11a10*/  SHFL.IDX PT, R2, R5, RZ, 0x181f ;  /* 0x00181fff05027589 */ /* 0x000ea200000e0000 */
[----:B------:R-:W-:-:S05]  /*11a20*/  IMAD R4, R4, 0x40, R9 ;  /* 0x0000004004047824 */ /* 0x000fca00078e0209 */
[----:B------:R-:W-:-:S13]  /*11a30*/  ISETP.GE.AND P1, PT, R4, UR39, PT ;  /* 0x0000002704007c0c */ /* 0x000fda000bf26270 */
[----:B------:R-:W-:Y:S02]  /*11a40*/  @P1 LOP3.LUT R16, R16, 0x100, RZ, 0xfc, !PT ;  /* 0x0000010010101812 */ /* 0x000fe400078efcff */
[----:B0-----:R-:W-:Y:S02]  /*11a50*/  @!P1 LEA R6, P0, R8, R14, 0x1 ;  /* 0x0000000e08069211 */ /* 0x001fe400078008ff */
[----:B------:R-:W0:Y:S01]  /*11a60*/  SHFL.IDX PT, R14, R0, 0x1, 0x181f ;  /* 0x00381f00000e7f89 */ /* 0x000e2200000e0000 */
[----:B------:R-:W-:Y:S02]  /*11a70*/  LOP3.LUT R16, R16, 0xffffff7f, RZ, 0xc0, !PT ;  /* 0xffffff7f10107812 */ /* 0x000fe400078ec0ff */
[----:B--2---:R-:W-:Y:S02]  /*11a80*/  @!P1 IMAD.X R3, RZ, RZ, R2, P0 ;  /* 0x000000ffff039224 */ /* 0x004fe400000e0602 */
[----:B------:R-:W-:Y:S02]  /*11a90*/  @!P1 IMAD.MOV.U32 R2, RZ, RZ, R6 ;  /* 0x000000ffff029224 */ /* 0x000fe400078e0006 */
[----:B------:R-:W-:-:S03]  /*11aa0*/  VIADD R6, R4, 0x10 ;  /* 0x0000001004067836 */ /* 0x000fc60000000000 */
[----:B------:R2:W-:Y:S02]  /*11ab0*/  @!P1 LDGSTS.E.BYPASS.LTC128B.128 [R22+0x20400], desc[UR44][R2.64], !P5 ;  /* 0x2040000002169fae */ /* 0x0005e4000e901d6c */
[----:B------:R-:W-:Y:S02]  /*11ac0*/  ISETP.GE.AND P1, PT, R6, UR39, PT ;  /* 0x0000002706007c0c */ /* 0x000fe4000bf26270 */
[----:B--2---:R-:W2:Y:S11]  /*11ad0*/  SHFL.IDX PT, R2, R5, 0x1, 0x181f ;  /* 0x00381f0005027f89 */ /* 0x004eb600000e0000 */
[----:B0-----:R-:W-:-:S02]  /*11ae0*/  @!P1 LEA R6, P0, R8, R14, 0x1 ;  /* 0x0000000e08069211 */ /* 0x001fc400078008ff */
[----:B------:R-:W0:Y:S01]  /*11af0*/  SHFL.IDX PT, R14, R0, 0x2, 0x181f ;  /* 0x00581f00000e7f89 */ /* 0x000e2200000e0000 */
[----:B------:R-:W-:-:S04]  /*11b00*/  @P1 LOP3.LUT R16, R16, 0x80, RZ, 0xfc, !PT ;  /* 0x0000008010101812 */ /* 0x000fc800078efcff */
[----:B------:R-:W-:Y:S01]  /*11b10*/  LOP3.LUT R16, R16, 0xffffffbf, RZ, 0xc0, !PT ;  /* 0xffffffbf10107812 */ /* 0x000fe200078ec0ff */
[----:B--2---:R-:W-:Y:S02]  /*11b20*/  @!P1 IMAD.X R3, RZ, RZ, R2, P0 ;  /* 0x000000ffff039224 */ /* 0x004fe400000e0602 */
[----:B------:R-:W-:Y:S02]  /*11b30*/  @!P1 IMAD.MOV.U32 R2, RZ, RZ, R6 ;  /* 0x000000ffff029224 */ /* 0x000fe400078e0006 */
[----:B------:R-:W-:-:S03]  /*11b40*/  VIADD R6, R4, 0x20 ;  /* 0x0000002004067836 */ /* 0x000fc60000000000 */
[----:B------:R2:W-:Y:S02]  /*11b50*/  @!P1 LDGSTS.E.BYPASS.LTC128B.128 [R22+0x20c00], desc[UR44][R2.64], !P5 ;  /* 0x20c0000002169fae */ /* 0x0005e4000e901d6c */
[----:B------:R-:W-:Y:S02]  /*11b60*/  ISETP.GE.AND P1, PT, R6, UR39, PT ;  /* 0x0000002706007c0c */ /* 0x000fe4000bf26270 */
[----:B--2---:R-:W2:Y:S11]  /*11b70*/  SHFL.IDX PT, R2, R5, 0x2, 0x181f ;  /* 0x00581f0005027f89 */ /* 0x004eb600000e0000 */
[----:B0-----:R-:W-:Y:S01]  /*11b80*/  @!P1 LEA R6, P0, R8, R14, 0x1 ;  /* 0x0000000e08069211 */ /* 0x001fe200078008ff */
[----:B------:R-:W0:Y:S01]  /*11b90*/  SHFL.IDX PT, R5, R5, 0x3, 0x181f ;  /* 0x00781f0005057f89 */ /* 0x000e2200000e0000 */
[----:B------:R-:W-:-:S03]  /*11ba0*/  @P1 LOP3.LUT R16, R16, 0x40, RZ, 0xfc, !PT ;  /* 0x0000004010101812 */ /* 0x000fc600078efcff */
[----:B------:R3:W4:Y:S01]  /*11bb0*/  SHFL.IDX PT, R14, R0, 0x3, 0x181f ;  /* 0x00781f00000e7f89 */ /* 0x00072200000e0000 */
[----:B--2---:R-:W-:Y:S02]  /*11bc0*/  @!P1 IMAD.X R3, RZ, RZ, R2, P0 ;  /* 0x000000ffff039224 */ /* 0x004fe400000e0602 */
[----:B------:R-:W-:-:S05]  /*11bd0*/  @!P1 IMAD.MOV.U32 R2, RZ, RZ, R6 ;  /* 0x000000ffff029224 */ /* 0x000fca00078e0006 */
[----:B0-----:R3:W-:Y:S02]  /*11be0*/  @!P1 LDGSTS.E.BYPASS.LTC128B.128 [R22+0x21400], desc[UR44][R2.64], !P5 ;  /* 0x2140000002169fae */ /* 0x0017e4000e901d6c */
.L_x_4199:
[----:B------:R-:W-:Y:S01]  /*11bf0*/  VIADD R4, R4, 0x30 ;  /* 0x0000003004047836 */ /* 0x000fe20000000000 */
[----:B------:R-:W-:-:S04]  /*11c00*/  LOP3.LUT R16, R16, 0xffffefff, RZ, 0xc0, !PT ;  /* 0xffffefff10107812 */ /* 0x000fc800078ec0ff */
[----:B------:R-:W-:-:S13]  /*11c10*/  ISETP.GE.AND P1, PT, R4, UR39, PT ;  /* 0x0000002704007c0c */ /* 0x000fda000bf26270 */
[----:B---34-:R-:W-:Y:S02]  /*11c20*/  @!P1 LEA R2, P0, R8, R14, 0x1 ;  /* 0x0000000e08029211 */ /* 0x018fe400078008ff */
        /* <DEDUP_REMOVED lines=8> */
.L_x_4130:
        /* <DEDUP_REMOVED lines=28> */
.L_x_4132:
[----:B------:R-:W-:Y:S05]  /*11e70*/  BSYNC B6 ;  /* 0x0000000000067941 */ /* 0x000fea0003800000 */
.L_x_4131:
[----:B------:R2:W5:Y:S04]  /*11e80*/  LDL R21, [R1+0x4] ;  /* 0x0000040001157983 */ /* 0x0005680000100800 */
[----:B------:R2:W5:Y:S01]  /*11e90*/  LDL R20, [R1] ;  /* 0x0000000001147983 */ /* 0x0005620000100800 */
        /* <DEDUP_REMOVED lines=19> */
[----:B------:R-:W-:Y:S02]  /*11fd0*/  R2UR UR4, R19 ;  /* 0x00000000130472ca */ /* 0x000fe400000e0000 */
[--C-:B------:R-:W-:Y:S01]  /*11fe0*/  SHF.R.S32.HI R0, RZ, 0x1f, R2.reuse ;  /* 0x0000001fff007819 */ /* 0x100fe20000011402 */
[----:B------:R-:W-:Y:S02]  /*11ff0*/  IMAD.MOV R5, RZ, RZ, -R2 ;  /* 0x000000ffff057224 */ /* 0x000fe400078e0a02 */
[----:B0-----:R-:W-:Y:S02]  /*12000*/  IMAD.SHL.U32 R8, R6, 0x8, RZ ;  /* 0x0000000806087824 */ /* 0x001fe400078e00ff */
[----:B------:R-:W-:-:S03]  /*12010*/  IMAD R5, R5, UR7, R34 ;  /* 0x0000000705057c24 */ /* 0x000fc6000f8e0222 */
[----:B------:R-:W-:-:S03]  /*12020*/  LOP3.LUT R8, R8, 0x38, RZ, 0xc0, !PT ;  /* 0x0000003808087812 */ /* 0x000fc600078ec0ff */
[----:B------:R-:W-:-:S03]  /*12030*/  UIMAD.WIDE.U32 UR4, UR4, UR8, URZ ;  /* 0x00000008040472a5 */ /* 0x000fc6000f8e003f */
[----:B------:R-:W-:Y:S01]  /*12040*/  ULDC.64 UR8, c[0x0][0x3e0] ;  /* 0x0000f80000087ab9 */ /* 0x000fe20000000a00 */
[----:B------:R-:W-:Y:S02]  /*12050*/  UIADD3 UR5, UR5, UR6, URZ ;  /* 0x0000000605057290 */ /* 0x000fe4000fffe03f */
[----:B------:R-:W-:Y:S02]  /*12060*/  UIMAD UR6, UR49, UR8, URZ ;  /* 0x00000008310672a4 */ /* 0x000fe4000f8e023f */
[----:B------:R-:W-:Y:S02]  /*12070*/  UIMAD.WIDE.U32 UR4, UR36, UR8, UR4 ;  /* 0x00000008240472a5 */ /* 0x000fe4000f8e0004 */
[----:B------:R-:W-:-:S03]  /*12080*/  UIMAD UR6, UR36, UR9, UR6 ;  /* 0x00000009240672a4 */ /* 0x000fc6000f8e0206 */
[----:B------:R-:W-:Y:S01]  /*12090*/  ULDC.64 UR8, c[0x0][0x3d0] ;  /* 0x0000f40000087ab9 */ /* 0x000fe20000000a00 */
[----:B------:R-:W-:Y:S01]  /*120a0*/  UIADD3 UR5, UR5, UR6, URZ ;  /* 0x0000000605057290 */ /* 0x000fe2000fffe03f */
[----:B------:R-:W-:Y:S01]  /*120b0*/  IMAD R7, R0, UR8, RZ ;  /* 0x0000000800077c24 */ /* 0x000fe2000f8e02ff */
[----:B------:R-:W-:Y:S01]  /*120c0*/  SHF.R.S32.HI R0, RZ, 0x1f, R5 ;  /* 0x0000001fff007819 */ /* 0x000fe20000011405 */
        /* <DEDUP_REMOVED lines=14> */
[----:B------:R-:W0:Y:S01]  /*121b0*/  SHFL.IDX PT, R14, R0, RZ, 0x181f ;  /* 0x00181fff000e7589 */ /* 0x000e2200000e0000 */
[C---:B------:R-:W-:Y:S02]  /*121c0*/  LOP3.LUT P1, RZ, R16.reuse, 0x40, RZ, 0xc0, !PT ;  /* 0x0000004010ff7812 */ /* 0x040fe4000782c0ff */
[C---:B------:R-:W-:Y:S01]  /*121d0*/  LOP3.LUT P6, RZ, R16.reuse, 0x40000, RZ, 0xc0, !PT ;  /* 0x0004000010ff7812 */ /* 0x040fe200078cc0ff */
[----:B------:R-:W2:Y:S01]  /*121e0*/  SHFL.IDX PT, R2, R4, RZ, 0x181f ;  /* 0x00181fff04027589 */ /* 0x000ea200000e0000 */
[----:B------:R-:W-:Y:S02]  /*121f0*/  P2R R5, PR, RZ, 0x2 ;  /* 0x00000002ff057803 */ /* 0x000fe40000000000 */
[----:B------:R-:W-:-:S04]  /*12200*/  LOP3.LUT P1, RZ, R16, 0x80, RZ, 0xc0, !PT ;  /* 0x0000008010ff7812 */ /* 0x000fc8000782c0ff */
[----:B------:R-:W-:Y:S02]  /*12210*/  P2R R6, PR, RZ, 0x2 ;  /* 0x00000002ff067803 */ /* 0x000fe40000000000 */
[----:B------:R-:W-:-:S13]  /*12220*/  LOP3.LUT P1, RZ, R16, 0x100, RZ, 0xc0, !PT ;  /* 0x0000010010ff7812 */ /* 0x000fda000782c0ff */
[----:B0-----:R-:W-:Y:S02]  /*12230*/  @!P1 LEA R7, P0, R8, R14, 0x1 ;  /* 0x0000000e08079211 */ /* 0x001fe400078008ff */
[----:B------:R-:W0:Y:S03]  /*12240*/  SHFL.IDX PT, R14, R0, 0x1, 0x181f ;  /* 0x00381f00000e7f89 */ /* 0x000e2600000e0000 */
[----:B--2---:R-:W-:Y:S01]  /*12250*/  @!P1 IMAD.X R3, RZ, RZ, R2, P0 ;  /* 0x000000ffff039224 */ /* 0x004fe200000e0602 */
[----:B------:R-:W-:Y:S01]  /*12260*/  LOP3.LUT P0, RZ, R16, 0x80000, RZ, 0xc0, !PT ;  /* 0x0008000010ff7812 */ /* 0x000fe2000780c0ff */
[----:B------:R-:W-:-:S12]  /*12270*/  @!P1 IMAD.MOV.U32 R2, RZ, RZ, R7 ;  /* 0x000000ffff029224 */ /* 0x000fd800078e0007 */
        /* <DEDUP_REMOVED lines=10> */
[----:B------:R-:W-:-:S03]  /*12320*/  ISETP.NE.AND P1, PT, R6, RZ, PT ;  /* 0x000000ff0600720c */ /* 0x000fc60003f25270 */
[----:B------:R-:W3:Y:S10]  /*12330*/  SHFL.IDX PT, R6, R4, 0x1, 0x181f ;  /* 0x00381f0004067f89 */ /* 0x000ef400000e0000 */
[----:B0-----:R-:W-:-:S02]  /*12340*/  @!P1 LEA R7, P0, R8, R14, 0x1 ;  /* 0x0000000e08079211 */ /* 0x001fc400078008ff */
[----:B------:R-:W0:Y:S03]  /*12350*/  SHFL.IDX PT, R14, R0, 0x2, 0x181f ;  /* 0x00581f00000e7f89 */ /* 0x000e2600000e0000 */
[----:B--2---:R-:W-:Y:S02]  /*12360*/  @!P1 IMAD.MOV.U32 R2, RZ, RZ, R7 ;  /* 0x000000ffff029224 */ /* 0x004fe400078e0007 */
[----:B---3--:R-:W-:Y:S01]  /*12370*/  @!P1 IMAD.X R6, RZ, RZ, R6, P0 ;  /* 0x000000ffff069224 */ /* 0x008fe200000e0606 */
[----:B------:R-:W-:-:S03]  /*12380*/  LOP3.LUT P0, RZ, R16, 0x80000, RZ, 0xc0, !PT ;  /* 0x0008000010ff7812 */ /* 0x000fc6000780c0ff */
[----:B------:R-:W-:-:S10]  /*12390*/  @!P1 IMAD.MOV.U32 R3, RZ, RZ, R6 ;  /* 0x000000ffff039224 */ /* 0x000fd400078e0006 */
        /* <DEDUP_REMOVED lines=11> */
[----:B------:R-:W3:Y:S04]  /*12450*/  SHFL.IDX PT, R5, R4, 0x2, 0x181f ;  /* 0x00581f0004057f89 */ /* 0x000ee800000e0000 */
[----:B------:R-:W4:Y:S06]  /*12460*/  SHFL.IDX PT, R4, R4, 0x3, 0x181f ;  /* 0x00781f0004047f89 */ /* 0x000f2c00000e0000 */
[----:B0-----:R-:W-:-:S05]  /*12470*/  @!P1 LEA R14, P0, R8, R14, 0x1 ;  /* 0x0000000e080e9211 */ /* 0x001fca00078008ff */
[----:B--2---:R-:W-:Y:S02]  /*12480*/  @!P1 IMAD.MOV.U32 R2, RZ, RZ, R14 ;  /* 0x000000ffff029224 */ /* 0x004fe400078e000e */
[----:B------:R0:W2:Y:S01]  /*12490*/  SHFL.IDX PT, R14, R0, 0x3, 0x181f ;  /* 0x00781f00000e7f89 */ /* 0x0000a200000e0000 */
[----:B---3--:R-:W-:Y:S01]  /*124a0*/  @!P1 IMAD.X R5, RZ, RZ, R5, P0 ;  /* 0x000000ffff059224 */ /* 0x008fe200000e0605 */
[----:B------:R-:W-:-:S03]  /*124b0*/  LOP3.LUT P0, RZ, R16, 0x80000, RZ, 0xc0, !PT ;  /* 0x0008000010ff7812 */ /* 0x000fc6000780c0ff */
        /* <DEDUP_REMOVED lines=10> */
[----:B--2-4-:R0:W-:Y:S02]  /*12560*/  @!P1 LDGSTS.E.BYPASS.LTC128B.128 [R22+0x35400], desc[UR44][R2.64+0x380], P0 ;  /* 0x3540038002169fae */ /* 0x0141e40008101d6c */
.L_x_4209:
        /* <DEDUP_REMOVED lines=20> */
.L_x_4134:
        /* <DEDUP_REMOVED lines=18> */
.L_x_4210:
[----:B------:R-:W-:Y:S05]  /*127d0*/  BSYNC B0 ;  /* 0x0000000000007941 */ /* 0x000fea0003800000 */
.L_x_4135:
[----:B------:R-:W-:-:S05]  /*127e0*/  IMAD.U32 R2, RZ, RZ, UR47 ;  /* 0x0000002fff027e24 */ /* 0x000fca000f8e00ff */
[----:B------:R-:W-:-:S13]  /*127f0*/  ISETP.NE.AND P0, PT, R2, 0x3, PT ;  /* 0x000000030200780c */ /* 0x000fda0003f05270 */
[----:B------:R-:W-:Y:S05]  /*12800*/  @!P0 BRA `(.L_x_4137) ;  /* 0x0000000000048947 */ /* 0x000fea0003800000 */
[----:B------:R-:W-:Y:S01]  /*12810*/  BPT.TRAP 0x1 ;  /* 0x000000040000795c */ /* 0x000fe20000300000 */
.L_x_4137:
[----:B0-----:R-:W-:Y:S01]  /*12820*/  SHF.L.U32 R0, R23, 0x1f, RZ ;  /* 0x0000001f17007819 */ /* 0x001fe200000006ff */
[----:B------:R-:W-:Y:S03]  /*12830*/  BSSY B0, `(.L_x_4138) ;  /* 0x0000003000007945 */ /* 0x000fe60003800000 */
[----:B------:R-:W0:Y:S02]  /*12840*/  SYNCS.PHASECHK.TRANS64.TRYWAIT P0, [R27+URZ+0x38860], R0 ;  /* 0x038860001b0075a7 */ /* 0x000e24000800017f */
[----:B0-----:R-:W-:Y:S05]  /*12850*/  @!P0 BRA `(.L_x_4139) ;  /* 0x0000003000d88947 */ /* 0x001fea0003800000 */
.L_x_4211:
[----:B------:R-:W-:Y:S05]  /*12860*/  BSYNC B0 ;  /* 0x0000000000007941 */ /* 0x000fea0003800000 */
.L_x_4138:
[----:B------:R-:W0:Y:S01]  /*12870*/  LDL.LU R2, [R1+0x8] ;  /* 0x0000080001027983 */ /* 0x000e220000300800 */
[----:B------:R-:W-:-:S03]  /*12880*/  ULDC.64 UR4, c[0x0][0x328] ;  /* 0x0000ca0000047ab9 */ /* 0x000fc60000000a00 */
[----:B------:R-:W2:Y:S01]  /*12890*/  LDL.LU R4, [R1+0xc] ;  /* 0x00000c0001047983 */ /* 0x000ea20000300800 */
[----:B------:R-:W-:Y:S01]  /*128a0*/  LOP3.LUT R16, R16, 0xffffff7f, RZ, 0xc0, !PT ;  /* 0xffffff7f10107812 */ /* 0x000fe200078ec0ff */
[----:B0-----:R-:W-:Y:S02]  /*128b0*/  IMAD R0, R2, UR4, RZ ;  /* 0x0000000402007c24 */ /* 0x001fe4000f8e02ff */
[----:B------:R-:W-:-:S04]  /*128c0*/  IMAD.WIDE.U32 R2, R37, UR4, RZ ;  /* 0x0000000425027c25 */ /* 0x000fc8000f8e00ff */
[----:B------:R-:W-:Y:S01]  /*128d0*/  IMAD R5, R37, UR5, R0 ;  /* 0x0000000525057c24 */ /* 0x000fe2000f8e0200 */
[----:B------:R-:W-:Y:S02]  /*128e0*/  ULDC.64 UR4, c[0x0][0x338] ;  /* 0x0000ce0000047ab9 */ /* 0x000fe40000000a00 */
[----:B--2---:R-:W-:Y:S01]  /*128f0*/  IMAD R0, R4, UR4, RZ ;  /* 0x0000000404007c24 */ /* 0x004fe2000f8e02ff */
[----:B------:R-:W-:Y:S01]  /*12900*/  PRMT R4, R33, 0x8880, RZ ;  /* 0x0000888021047816 */ /* 0x000fe200000000ff */
        /* <DEDUP_REMOVED lines=9> */
[----:B------:R-:W-:Y:S01]  /*129a0*/  IMAD R5, R18, 0x8000, R32 ;  /* 0x0000800012057824 */ /* 0x000fe200078e0220 */
[----:B------:R-:W-:Y:S01]  /*129b0*/  LEA R6, P0, R2, UR4, 0x1 ;  /* 0x0000000402067c11 */ /* 0x000fe2000f8008ff */
[----:B------:R-:W-:Y:S01]  /*129c0*/  IMAD.IADD R7, R3, 0x1, R7 ;  /* 0x0000000103077824 */ /* 0x000fe200078e0207 */
[----:B------:R-:W-:-:S04]  /*129d0*/  UMOV UR4, 0xffffffff ;  /* 0xffffffff00047882 */ /* 0x000fc80000000000 */
        /* <DEDUP_REMOVED lines=85> */
.L_x_4221:
        /* <DEDUP_REMOVED lines=25> */
.L_x_4141:
        /* <DEDUP_REMOVED lines=11> */
.L_x_4142:
[----:B------:R-:W-:Y:S01]  /*13170*/  UISETP.GE.AND UP0, UPT, UR43, 0x2, UPT ;  /* 0x000000022b00788c */ /* 0x000fe2000bf06270 */
[----:B------:R0:W-:Y:S05]  /*13180*/  SYNCS.ARRIVE.TRANS64.A1T0 RZ, [R27+URZ+0x38850], RZ ;  /* 0x038850ff1bff79a7 */ /* 0x0001ea000810003f */
[----:B------:R-:W-:-:S13]  /*13190*/  PLOP3.LUT P0, PT, PT, PT, UP0, 0x40, 0x0 ;  /* 0x000000000000781c */ /* 0x000fda0003f0e808 */
[----:B0-----:R-:W-:Y:S05]  /*131a0*/  @P0 BRA `(.L_x_4143) ;  /* 0x0000000c00b00947 */ /* 0x001fea0003800000 */
[----:B------:R-:W-:Y:S01]  /*131b0*/  UIADD3 UR4, UR43, -0x2, URZ ;  /* 0xfffffffe2b047890 */ /* 0x000fe2000fffe03f */
[----:B------:R-:W-:Y:S05]  /*131c0*/  BSSY B0, `(.L_x_4143) ;  /* 0x00000ea000007945 */ /* 0x000fea0003800000 */
[----:B------:R-:W-:-:S07]  /*131d0*/  IMAD.U32 R9, RZ, RZ, UR4 ;  /* 0x00000004ff097e24 */ /* 0x000fce000f8e00ff */
.L_x_4156:
[----:B0-----:R-:W0:Y:S01]  /*131e0*/  S2R R2, SR_TID.X ;  /* 0x0000000000027919 */ /* 0x001e220000002100 */
[----:B--2---:R-:W-:Y:S02]  /*131f0*/  IMAD R8, R9, 0x40, R31 ;  /* 0x0000004009087824 */ /* 0x004fe400078e021f */
[----:B------:R-:W-:Y:S01]  /*13200*/  VIADD R18, R18, 0x1 ;  /* 0x0000000112127836 */ /* 0x000fe20000000000 */
[C---:B0-----:R-:W-:Y:S01]  /*13210*/  LOP3.LUT R3, R2.reuse, 0x7f, RZ, 0xc0, !PT ;  /* 0x0000007f02037812 */ /* 0x041fe200078ec0ff */
[----:B------:R-:W-:-:S03]  /*13220*/  IMAD.SHL.U32 R2, R2, 0x10, RZ ;  /* 0x0000001002027824 */ /* 0x000fc600078e00ff */
[----:B------:R-:W-:Y:S02]  /*13230*/  SHF.R.U32.HI R4, RZ, 0x3, R3 ;  /* 0x00000003ff047819 */ /* 0x000fe40000011603 */
[----:B------:R-:W0:Y:S02]  /*13240*/  LDC R3, c[0x0][0x430] ;  /* 0x00010c00ff037b82 */ /* 0x000e240000000800 */
[----:B------:R-:W-:-:S04]  /*13250*/  LOP3.LUT R2, R4, 0x70, R2, 0xf8, !PT ;  /* 0x0000007004027812 */ /* 0x000fc800078ef802 */
[C---:B------:R-:W-:Y:S01]  /*13260*/  ISETP.GT.U32.AND P1, PT, R2.reuse, 0x3f, PT ;  /* 0x0000003f0200780c */ /* 0x040fe20003f24070 */
[----:B------:R-:W-:-:S04]  /*13270*/  IMAD.IADD R8, R2, 0x1, R8 ;  /* 0x0000000102087824 */ /* 0x000fc800078e0208 */
[----:B------:R-:W-:-:S08]  /*13280*/  IMAD.MOV.U32 R10, RZ, RZ, R8 ;  /* 0x000000ffff0a7224 */ /* 0x000fd000078e0008 */
[----:B------:R-:W2:Y:S01]  /*13290*/  @!P1 LDC.64 R4, c[0x0][0x428] ;  /* 0x00010a00ff049b82 */ /* 0x000ea20000000a00 */
[----:B0-----:R-:W-:-:S13]  /*132a0*/  ISETP.NE.AND P0, PT, R3, 0x1, PT ;  /* 0x000000010300780c */ /* 0x001fda0003f05270 */
[----:B------:R-:W0:Y:S08]  /*132b0*/  @P0 LDC R3, c[0x0][0x434] ;  /* 0x00010d00ff030b82 */ /* 0x000e300000000800 */
[----:B------:R-:W3:Y:S01]  /*132c0*/  @P0 LDC R7, c[0x0][0x438] ;  /* 0x00010e00ff070b82 */ /* 0x000ee20000000800 */
[----:B0-----:R-:W-:-:S05]  /*132d0*/  @P0 IMAD.HI.U32 R2, R8, R3, RZ ;  /* 0x0000000308020227 */ /* 0x001fca00078e00ff */
[----:B---3--:R-:W-:Y:S01]  /*132e0*/  @P0 SHF.R.U32.HI R10, RZ, R7, R2 ;  /* 0x00000007ff0a0219 */ /* 0x008fe20000011602 */
[----:B--2---:R-:W-:Y:S01]  /*132f0*/  @!P1 IMAD R2, R30, R4, RZ ;  /* 0x000000041e029224 */ /* 0x004fe200078e02ff */
[----:B------:R-:W0:Y:S02]  /*13300*/  @!P1 LDC.64 R6, c[0x0][0x418] ;  /* 0x00010600ff069b82 */ /* 0x000e240000000a00 */
[----:B------:R-:W-:Y:S01]  /*13310*/  @!P1 SHF.R.S32.HI R3, RZ, 0x1f, R10 ;  /* 0x0000001fff039819 */ /* 0x000fe2000001140a */
[----:B------:R-:W-:Y:S02]  /*13320*/  @!P1 IMAD R5, R26, R5, R2 ;  /* 0x000000051a059224 */ /* 0x000fe400078e0202 */
[----:B------:R-:W-:-:S04]  /*13330*/  @!P1 IMAD.MOV.U32 R2, RZ, RZ, R10 ;  /* 0x000000ffff029224 */ /* 0x000fc800078e000a */
[----:B------:R-:W-:-:S04]  /*13340*/  @!P1 IMAD.WIDE.U32 R2, R26, R4, R2 ;  /* 0x000000041a029225 */ /* 0x000fc800078e0002 */
[----:B------:R-:W-:Y:S02]  /*13350*/  @!P1 IMAD.IADD R3, R5, 0x1, R3 ;  /* 0x0000000105039824 */ /* 0x000fe400078e0203 */
[----:B------:R-:W-:Y:S02]  /*13360*/  IMAD.MOV.U32 R4, RZ, RZ, RZ ;  /* 0x000000ffff047224 */ /* 0x000fe400078e00ff */
[----:B------:R-:W-:Y:S01]  /*13370*/  IMAD.U32 R11, RZ, RZ, UR47 ;  /* 0x0000002fff0b7e24 */ /* 0x000fe2000f8e00ff */
[----:B0-----:R-:W-:-:S04]  /*13380*/  @!P1 LEA R6, P0, R2, R6, 0x2 ;  /* 0x0000000602069211 */ /* 0x001fc800078010ff */
        /* <DEDUP_REMOVED lines=13> */
[----:B------:R-:W-:Y:S01]  /*13460*/  ISETP.GT.AND P3, PT, R2, RZ, PT ;  /* 0x000000ff0200720c */ /* 0x000fe20003f64270 */
[----:B0-----:R-:W-:-:S12]  /*13470*/  @!P1 BRA `(.L_x_4144) ;  /* 0x0000000000049947 */ /* 0x001fd80003800000 */
[----:B------:R-:W-:Y:S01]  /*13480*/  BPT.TRAP 0x1 ;  /* 0x000000040000795c */ /* 0x000fe20000300000 */
.L_x_4144:
[----:B------:R-:W-:Y:S01]  /*13490*/  IMAD R8, R18, 0x8, R17 ;  /* 0x0000000812087824 */ /* 0x000fe200078e0211 */
[----:B------:R-:W-:Y:S01]  /*134a0*/  SHF.L.U32 R20, R23, 0x1f, RZ ;  /* 0x0000001f17147819 */ /* 0x000fe200000006ff */
[----:B------:R-:W-:Y:S01]  /*134b0*/  BSSY B1, `(.L_x_4145) ;  /* 0x0000004000017945 */ /* 0x000fe20003800000 */
[----:B------:R-:W-:Y:S02]  /*134c0*/  SHF.R.S32.HI R7, RZ, 0x1f, R5 ;  /* 0x0000001fff077819 */ /* 0x000fe40000011405 */
[----:B------:R-:W0:Y:S02]  /*134d0*/  SYNCS.PHASECHK.TRANS64.TRYWAIT P0, [R8+URZ+0x38840], R20 ;  /* 0x03884014080075a7 */ /* 0x000e24000800017f */
[----:B0-----:R-:W-:Y:S05]  /*134e0*/  @!P0 BRA `(.L_x_4146) ;  /* 0x0000002c00d08947 */ /* 0x001fea0003800000 */
.L_x_4222:
[----:B------:R-:W-:Y:S05]  /*134f0*/  BSYNC B1 ;  /* 0x0000000000017941 */ /* 0x000fea0003800000 */
.L_x_4145:
        /* <DEDUP_REMOVED lines=18> */
[----:B-1----:R-:W-:Y:S01]  /*13620*/  IMAD.IADD R27, R6, 0x1, R3 ;  /* 0x00000001061b7824 */ /* 0x002fe200078e0203 */
[----:B------:R-:W-:Y:S01]  /*13630*/  UMOV UR4, 0xffffffff ;  /* 0xffffffff00047882 */ /* 0x000fe20000000000 */
[----:B------:R-:W-:-:S03]  /*13640*/  IMAD R6, R18, 0x1000, R32 ;  /* 0x0000100012067824 */ /* 0x000fc600078e0220 */
[----:B------:R-:W-:Y:S01]  /*13650*/  LEA.HI.X R27, R2, UR5, R27, 0x1, P0 ;  /* 0x00000005021b7c11 */ /* 0x000fe200080f0c1b */
        /* <DEDUP_REMOVED lines=20> */
.L_x_4232:
        /* <DEDUP_REMOVED lines=8> */
.L_x_4148:
        /* <DEDUP_REMOVED lines=11> */
.L_x_4149:
[----:B------:R2:W-:Y:S01]  /*138d0*/  SYNCS.ARRIVE.TRANS64.A1T0 RZ, [R8+URZ+0x38830], RZ ;  /* 0x038830ff08ff79a7 */ /* 0x0005e2000810003f */
[----:B------:R-:W-:Y:S05]  /*138e0*/  @!P2 BRA `(.L_x_4150) ;  /* 0x000000000004a947 */ /* 0x000fea0003800000 */
[----:B------:R-:W-:Y:S01]  /*138f0*/  BPT.TRAP 0x1 ;  /* 0x000000040000795c */ /* 0x000fe20000300000 */
.L_x_4150:
[----:B------:R-:W3:Y:S01]  /*13900*/  SYNCS.PHASECHK.TRANS64.TRYWAIT P0, [R8+URZ+0x38860], R20 ;  /* 0x03886014080075a7 */ /* 0x000ee2000800017f */
[----:B------:R-:W-:Y:S04]  /*13910*/  BSSY B1, `(.L_x_4151) ;  /* 0x0000002000017945 */ /* 0x000fe80003800000 */
[----:B---3--:R-:W-:Y:S05]  /*13920*/  @!P0 BRA `(.L_x_4152) ;  /* 0x0000002c00f08947 */ /* 0x008fea0003800000 */
.L_x_4233:
[----:B------:R-:W-:Y:S05]  /*13930*/  BSYNC B1 ;  /* 0x0000000000017941 */ /* 0x000fea0003800000 */
.L_x_4151:
        /* <DEDUP_REMOVED lines=26> */
[----:B------:R-:W-:Y:S01]  /*13ae0*/  LOP3.LUT R16, R16, 0xffbfffff, RZ, 0xc0, !PT ;  /* 0xffbfffff10107812 */ /* 0x000fe200078ec0ff */
[----:B------:R-:W1:Y:S03]  /*13af0*/  SHFL.IDX PT, R3, R20, RZ, 0x181f ;  /* 0x00181fff14037589 */ /* 0x000e6600000e0000 */
[----:B------:R-:W-:Y:S01]  /*13b00*/  @P3 LOP3.LUT R16, R16, 0x400000, RZ, 0xfc, !PT ;  /* 0x0040000010103812 */ /* 0x000fe200078efcff */
[----:B------:R-:W3:Y:S03]  /*13b10*/  SHFL.IDX PT, R2, R10, 0x1, 0x181f ;  /* 0x00381f000a027f89 */ /* 0x000ee600000e0000 */
[----:B------:R-:W-:-:S02]  /*13b20*/  LOP3.LUT P3, RZ, R16, 0x200, RZ, 0xc0, !PT ;  /* 0x0000020010ff7812 */ /* 0x000fc4000786c0ff */
[C---:B------:R-:W-:Y:S02]  /*13b30*/  LOP3.LUT P6, RZ, R16.reuse, 0x20, RZ, 0xc0, !PT ;  /* 0x0000002010ff7812 */ /* 0x040fe400078cc0ff */
[C---:B------:R-:W-:Y:S02]  /*13b40*/  LOP3.LUT P2, RZ, R16.reuse, 0x10, RZ, 0xc0, !PT ;  /* 0x0000001010ff7812 */ /* 0x040fe4000784c0ff */
[----:B------:R-:W-:Y:S02]  /*13b50*/  LOP3.LUT R16, R16, 0xff7fffff, RZ, 0xc0, !PT ;  /* 0xff7fffff10107812 */ /* 0x000fe400078ec0ff */
[----:B0-----:R-:W-:-:S05]  /*13b60*/  IADD3 R6, P0, R14, R0, RZ ;  /* 0x000000000e067210 */ /* 0x001fca0007f1e0ff */
[----:B------:R-:W-:Y:S01]  /*13b70*/  @P3 LOP3.LUT R16, R16, 0x800000, RZ, 0xfc, !PT ;  /* 0x0080000010103812 */ /* 0x000fe200078efcff */
[----:B------:R-:W-:Y:S01]  /*13b80*/  SHFL.IDX PT, R14, R10, 0x3, 0x181f ;  /* 0x00781f000a0e7f89 */ /* 0x000fe200000e0000 */
[----:B-1----:R-:W-:-:S03]  /*13b90*/  IMAD.X R7, RZ, RZ, R3, P0 ;  /* 0x000000ffff077224 */ /* 0x002fc600000e0603 */
[----:B------:R-:W0:Y:S01]  /*13ba0*/  SHFL.IDX PT, R3, R20, 0x1, 0x181f ;  /* 0x00381f0014037f89 */ /* 0x000e2200000e0000 */
[----:B---3--:R-:W-:-:S03]  /*13bb0*/  IADD3 R4, P0, R2, R0, RZ ;  /* 0x0000000002047210 */ /* 0x008fc60007f1e0ff */
[----:B------:R-:W1:Y:S04]  /*13bc0*/  SHFL.IDX PT, R2, R10, 0x2, 0x181f ;  /* 0x00581f000a027f89 */ /* 0x000e6800000e0000 */
[----:B------:R-:W-:Y:S01]  /*13bd0*/  LDGSTS.E.BYPASS.LTC128B.128 [R21+0x400], desc[UR44][R6.64], !P1 ;  /* 0x0040000006157fae */ /* 0x000fe2000c901d6c */
[----:B------:R-:W-:-:S03]  /*13be0*/  ISETP.NE.U32.AND P1, PT, R28, RZ, PT ;  /* 0x000000ff1c00720c */ /* 0x000fc60003f25070 */
[----:B------:R-:W-:Y:S01]  /*13bf0*/  LDGSTS.E.BYPASS.LTC128B.128 [R21+0x2400], desc[UR44][R6.64+0x80], !P3 ;  /* 0x0240008006157fae */ /* 0x000fe2000d901d6c */
[----:B------:R-:W-:-:S03]  /*13c00*/  LOP3.LUT P3, RZ, R16, 0x400, RZ, 0xc0, !PT ;  /* 0x0000040010ff7812 */ /* 0x000fc6000786c0ff */
[----:B------:R-:W-:Y:S04]  /*13c10*/  LDGSTS.E.BYPASS.LTC128B.128 [R21+0x4400], desc[UR44][R6.64+0x100], !P6 ;  /* 0x0440010006157fae */ /* 0x000fe8000f101d6c */
[----:B------:R-:W-:Y:S01]  /*13c20*/  LDGSTS.E.BYPASS.LTC128B.128 [R21+0x6400], desc[UR44][R6.64+0x180], !P2 ;  /* 0x0640018006157fae */ /* 0x000fe2000d101d6c */
[----:B0-----:R-:W-:-:S03]  /*13c30*/  IMAD.X R5, RZ, RZ, R3, P0 ;  /* 0x000000ffff057224 */ /* 0x001fc600000e0603 */
[----:B------:R-:W-:Y:S01]  /*13c40*/  LDGSTS.E.BYPASS.LTC128B.128 [R21+0x8400], desc[UR44][R6.64+0x200], !P5 ;  /* 0x0840020006157fae */ /* 0x000fe2000e901d6c */
[----:B-1----:R-:W-:-:S03]  /*13c50*/  IADD3 R2, P0, R2, R0, RZ ;  /* 0x0000000002027210 */ /* 0x002fc60007f1e0ff */
[----:B------:R-:W0:Y:S04]  /*13c60*/  SHFL.IDX PT, R3, R20, 0x2, 0x181f ;  /* 0x00581f0014037f89 */ /* 0x000e2800000e0000 */
[----:B------:R-:W-:Y:S04]  /*13c70*/  LDGSTS.E.BYPASS.LTC128B.128 [R21+0xa400], desc[UR44][R6.64+0x280], !P4 ;  /* 0x0a40028006157fae */ /* 0x000fe8000e101d6c */
[----:B------:R-:W1:Y:S01]  /*13c80*/  SHFL.IDX PT, R20, R20, 0x3, 0x181f ;  /* 0x00781f0014147f89 */ /* 0x000e6200000e0000 */
[----:B0-----:R-:W-:Y:S01]  /*13c90*/  IMAD.X R3, RZ, RZ, R3, P0 ;  /* 0x000000ffff037224 */ /* 0x001fe200000e0603 */
[----:B------:R-:W-:-:S13]  /*13ca0*/  ISETP.NE.U32.AND P0, PT, R29, RZ, PT ;  /* 0x000000ff1d00720c */ /* 0x000fda0003f05070 */
[----:B------:R-:W-:Y:S04]  /*13cb0*/  LDGSTS.E.BYPASS.LTC128B.128 [R21+0xc400], desc[UR44][R6.64+0x300], P0 ;  /* 0x0c40030006157fae */ /* 0x000fe80008101d6c */
[----:B------:R0:W-:Y:S04]  /*13cc0*/  LDGSTS.E.BYPASS.LTC128B.128 [R21+0xe400], desc[UR44][R6.64+0x380], P1 ;  /* 0x0e40038006157fae */ /* 0x0001e80008901d6c */
[----:B------:R3:W-:Y:S01]  /*13cd0*/  LDGSTS.E.BYPASS.LTC128B.128 [R21+0xc00], desc[UR44][R4.64], !P3 ;  /* 0x00c0000004157fae */ /* 0x0007e2000d901d6c */
[----:B------:R-:W-:-:S04]  /*13ce0*/  LOP3.LUT P3, RZ, R16, 0x800000, RZ, 0xc0, !PT ;  /* 0x0080000010ff7812 */ /* 0x000fc8000786c0ff */
        /* <DEDUP_REMOVED lines=12> */
[----:B------:R-:W-:-:S03]  /*13db0*/  LOP3.LUT P3, RZ, R16, 0x400000, RZ, 0xc0, !PT ;  /* 0x0040000010ff7812 */ /* 0x000fc6000786c0ff */
[----:B------:R3:W-:Y:S04]  /*13dc0*/  LDGSTS.E.BYPASS.LTC128B.128 [R21+0x5400], desc[UR44][R2.64+0x100], !P6 ;  /* 0x0540010002157fae */ /* 0x0007e8000f101d6c */
[----:B------:R3:W-:Y:S04]  /*13dd0*/  LDGSTS.E.BYPASS.LTC128B.128 [R21+0x7400], desc[UR44][R2.64+0x180], !P2 ;  /* 0x0740018002157fae */ /* 0x0007e8000d101d6c */
[----:B------:R3:W-:Y:S04]  /*13de0*/  LDGSTS.E.BYPASS.LTC128B.128 [R21+0x9400], desc[UR44][R2.64+0x200], !P5 ;  /* 0x0940020002157fae */ /* 0x0007e8000e901d6c */
[----:B------:R3:W-:Y:S04]  /*13df0*/  LDGSTS.E.BYPASS.LTC128B.128 [R21+0xb400], desc[UR44][R2.64+0x280], !P4 ;  /* 0x0b40028002157fae */ /* 0x0007e8000e101d6c */
[----:B------:R3:W-:Y:S04]  /*13e00*/  LDGSTS.E.BYPASS.LTC128B.128 [R21+0xd400], desc[UR44][R2.64+0x300], P0 ;  /* 0x0d40030002157fae */ /* 0x0007e80008101d6c */
[----:B-1----:R3:W-:Y:S02]  /*13e10*/  LDGSTS.E.BYPASS.LTC128B.128 [R21+0xf400], desc[UR44][R2.64+0x380], P1 ;  /* 0x0f40038002157fae */ /* 0x0027e40008901d6c */
.L_x_4243:
        /* <DEDUP_REMOVED lines=23> */
.L_x_4154:
        /* <DEDUP_REMOVED lines=11> */
.L_x_4155:
[----:B------:R0:W-:Y:S01]  /*14040*/  SYNCS.ARRIVE.TRANS64.A1T0 RZ, [R8+URZ+0x38850], RZ ;  /* 0x038850ff08ff79a7 */ /* 0x0001e2000810003f */
[----:B------:R-:W-:Y:S05]  /*14050*/  @P3 BRA `(.L_x_4156) ;  /* 0xfffffff000603947 */ /* 0x000fea000383ffff */
[----:B------:R-:W-:Y:S05]  /*14060*/  BSYNC B0 ;  /* 0x0000000000007941 */ /* 0x000fea0003800000 */
.L_x_4143:
[----:B------:R-:W3:Y:S01]  /*14070*/  S2R R0, SR_TID.X ;  /* 0x0000000000007919 */ /* 0x000ee20000002100 */
[----:B------:R-:W-:Y:S01]  /*14080*/  VIADD R18, R18, 0x1 ;  /* 0x0000000112127836 */ /* 0x000fe20000000000 */
[----:B------:R-:W-:Y:S04]  /*14090*/  BSSY B0, `(.L_x_4157) ;  /* 0x0000013000007945 */ /* 0x000fe80003800000 */
[----:B------:R-:W-:-:S04]  /*140a0*/  ISETP.NE.AND P0, PT, R18, 0x2, PT ;  /* 0x000000021200780c */ /* 0x000fc80003f05270 */
[----:B------:R-:W-:Y:S02]  /*140b0*/  SEL R18, R18, RZ, P0 ;  /* 0x000000ff12127207 */ /* 0x000fe40000000000 */
[----:B---3--:R-:W-:Y:S02]  /*140c0*/  LOP3.LUT R2, R0, 0x7f, RZ, 0xc0, !PT ;  /* 0x0000007f00027812 */ /* 0x008fe400078ec0ff */
[----:B------:R-:W-:Y:S02]  /*140d0*/  SEL R0, RZ, 0x1, P0 ;  /* 0x00000001ff007807 */ /* 0x000fe40000000000 */
        /* <DEDUP_REMOVED lines=14> */
.L_x_4158:
[----:B------:R-:W-:Y:S05]  /*141c0*/  BSYNC B0 ;  /* 0x0000000000007941 */ /* 0x000fea0003800000 */
.L_x_4157:
[----:B------:R-:W-:-:S07]  /*141d0*/  LOP3.LUT R23, R23, R0, RZ, 0x3c, !PT ;  /* 0x0000000017177212 */ /* 0x000fce00078e3cff */
.L_x_4114:
[----:B------:R-:W-:Y:S05]  /*141e0*/  BSYNC B7 ;  /* 0x0000000000077941 */ /* 0x000fea0003800000 */
.L_x_4112:
        /* <DEDUP_REMOVED lines=11> */
.L_x_4159:
[----:B------:R-:W-:-:S03]  /*142a0*/  UMOV UR4, 0xffffffff ;  /* 0xffffffff00047882 */ /* 0x000fc60000000000 */
[----:B------:R-:W-:Y:S05]  /*142b0*/  BRA.DIV UR4, `(.L_x_4161) ;  /* 0x0000002e04747947 */ /* 0x000fea000b800000 */
[----:B------:R3:W4:Y:S02]  /*142c0*/  SHFL.IDX PT, R14, R36, RZ, 0x1f ;  /* 0x00001fff240e7589 */ /* 0x00072400000e0000 */
.L_x_4246:
        /* <DEDUP_REMOVED lines=8> */
.L_x_4160:
[----:B------:R-:W-:Y:S02]  /*14350*/  ULDC UR4, c[0x0][0xd38] ;  /* 0x00034e0000047ab9 */ /* 0x000fe40000000800 */
[----:B----4-:R-:W-:-:S13]  /*14360*/  ISETP.GE.AND P0, PT, R36, UR4, PT ;  /* 0x0000000424007c0c */ /* 0x010fda000bf06270 */
[----:B------:R-:W-:Y:S05]  /*14370*/  @!P0 BRA `(.L_x_4162) ;  /* 0xffffffbc00c08947 */ /* 0x000fea000383ffff */
.L_x_4109:
        /* <DEDUP_REMOVED lines=12> */
.L_x_4247:
[----:B------:R-:W-:Y:S05]  /*14440*/  BSYNC B0 ;  /* 0x0000000000007941 */ /* 0x000fea0003800000 */
.L_x_4163:
[----:B------:R-:W-:-:S03]  /*14450*/  UMOV UR4, 0xffffffff ;  /* 0xffffffff00047882 */ /* 0x000fc60000000000 */
[----:B------:R-:W-:Y:S05]  /*14460*/  BRA.DIV UR4, `(.L_x_4165) ;  /* 0x0000002e04447947 */ /* 0x000fea000b800000 */
[----:B0-----:R-:W0:Y:S02]  /*14470*/  S2R R0, SR_TID.X ;  /* 0x0000000000007919 */ /* 0x001e240000002100 */
[----:B0-----:R-:W-:-:S04]  /*14480*/  SHF.R.U32.HI R0, RZ, 0x5, R0 ;  /* 0x00000005ff007819 */ /* 0x001fc80000011600 */
[----:B------:R-:W-:-:S05]  /*14490*/  LOP3.LUT R0, R0, 0x3, RZ, 0xc0, !PT ;  /* 0x0000000300007812 */ /* 0x000fca00078ec0ff */
[----:B------:R0:W4:Y:S02]  /*144a0*/  SHFL.IDX PT, R14, R0, RZ, 0x1f ;  /* 0x00001fff000e7589 */ /* 0x00012400000e0000 */
.L_x_4250:
[----:B----4-:R-:W-:Y:S01]  /*144b0*/  ISETP.NE.AND P0, PT, R14, RZ, PT ;  /* 0x000000ff0e00720c */ /* 0x010fe20003f05270 */
[----:B------:R-:W-:-:S12]  /*144c0*/  BSSY B0, `(.L_x_4166) ;  /* 0x0000024000007945 */ /* 0x000fd80003800000 */
[----:B------:R-:W-:Y:S05]  /*144d0*/  @P0 BRA `(.L_x_4167) ;  /* 0x0000000000880947 */ /* 0x000fea0003800000 */
[----:B------:R-:W-:-:S03]  /*144e0*/  UMOV UR4, 0xffffffff ;  /* 0xffffffff00047882 */ /* 0x000fc60000000000 */
[----:B------:R-:W-:Y:S05]  /*144f0*/  BRA.DIV UR4, `(.L_x_4168) ;  /* 0x0000002e04547947 */ /* 0x000fea000b800000 */
[----:B------:R-:W-:-:S13]  /*14500*/  ELECT P6, URZ, PT ;  /* 0x00000000003f782f */ /* 0x000fda00038c0000 */
.L_x_4253:
[----:B------:R-:W-:Y:S05]  /*14510*/  @!P6 BRA `(.L_x_4167) ;  /* 0x000000000078e947 */ /* 0x000fea0003800000 */
[----:B------:R-:W-:-:S06]  /*14520*/  ULOP3.LUT UR4, UR41, 0x2, URZ, 0xfc, !UPT ;  /* 0x0000000229047892 */ /* 0x000fcc000f8efc3f */
[----:B0-----:R-:W-:-:S05]  /*14530*/  IMAD.U32 R0, RZ, RZ, UR4 ;  /* 0x00000004ff007e24 */ /* 0x001fca000f8e00ff */
[----:B------:R-:W-:-:S13]  /*14540*/  ISETP.NE.AND P0, PT, R0, 0x3, PT ;  /* 0x000000030000780c */ /* 0x000fda0003f05270 */
[----:B------:R-:W-:Y:S05]  /*14550*/  @!P0 BRA `(.L_x_4169) ;  /* 0x0000000000048947 */ /* 0x000fea0003800000 */
[----:B------:R-:W-:Y:S01]  /*14560*/  BPT.TRAP 0x1 ;  /* 0x000000040000795c */ /* 0x000fe20000300000 */
.L_x_4169:
[C---:B------:R-:W-:Y:S01]  /*14570*/  IMAD R3, R18.reuse, 0x8, R5 ;  /* 0x0000000812037824 */ /* 0x040fe200078e0205 */
[----:B------:R-:W-:Y:S01]  /*14580*/  SHF.L.U32 R2, R23, 0x1f, RZ ;  /* 0x0000001f17027819 */ /* 0x000fe200000006ff */
[----:B------:R-:W-:-:S03]  /*14590*/  VIADD R18, R18, 0x1 ;  /* 0x0000000112127836 */ /* 0x000fc60000000000 */
[----:B------:R-:W0:Y:S02]  /*145a0*/  SYNCS.PHASECHK.TRANS64.TRYWAIT P1, [R3+URZ+0x38840], R2 ;  /* 0x03884002030075a7 */ /* 0x000e24000802017f */
[----:B------:R-:W-:-:S04]  /*145b0*/  ISETP.NE.AND P2, PT, R18, 0x2, PT ;  /* 0x000000021200780c */ /* 0x000fc80003f45270 */
[----:B------:R-:W-:Y:S01]  /*145c0*/  SEL R0, RZ, 0x1, P2 ;  /* 0x00000001ff007807 */ /* 0x000fe20001000000 */
[----:B0-----:R-:W-:Y:S08]  /*145d0*/  @!P1 BRA `(.L_x_4170) ;  /* 0x0000002c003c9947 */ /* 0x001ff00003800000 */
.L_x_4254:
[----:B------:R-:W-:Y:S02]  /*145e0*/  SEL R18, R18, RZ, P2 ;  /* 0x000000ff12127207 */ /* 0x000fe40001000000 */
[----:B------:R-:W-:Y:S01]  /*145f0*/  LOP3.LUT R0, R23, R0, RZ, 0x3c, !PT ;  /* 0x0000000017007212 */ /* 0x000fe200078e3cff */
[----:B------:R-:W-:Y:S06]  /*14600*/  @!P0 BRA `(.L_x_4171) ;  /* 0x0000000000048947 */ /* 0x000fec0003800000 */
[----:B------:R-:W-:Y:S01]  /*14610*/  BPT.TRAP 0x1 ;  /* 0x000000040000795c */ /* 0x000fe20000300000 */
.L_x_4171:
[----:B------:R-:W-:Y:S01]  /*14620*/  IMAD R5, R18, 0x8, R5 ;  /* 0x0000000812057824 */ /* 0x000fe200078e0205 */
[----:B------:R-:W-:-:S04]  /*14630*/  SHF.L.U32 R0, R0, 0x1f, RZ ;  /* 0x0000001f00007819 */ /* 0x000fc800000006ff */
[----:B------:R-:W4:Y:S02]  /*14640*/  SYNCS.PHASECHK.TRANS64.TRYWAIT P1, [R5+URZ+0x38840], R0 ;  /* 0x03884000050075a7 */ /* 0x000f24000802017f */
[----:B----4-:R-:W-:Y:S05]  /*14650*/  @!P1 BRA `(.L_x_4172) ;  /* 0x0000002c00309947 */ /* 0x010fea0003800000 */
.L_x_4255:
[----:B------:R-:W-:Y:S05]  /*14660*/  @!P0 BRA `(.L_x_4173) ;  /* 0x0000000000048947 */ /* 0x000fea0003800000 */
[----:B------:R-:W-:Y:S01]  /*14670*/  BPT.TRAP 0x1 ;  /* 0x000000040000795c */ /* 0x000fe20000300000 */
.L_x_4173:
[----:B------:R-:W0:Y:S02]  /*14680*/  SYNCS.PHASECHK.TRANS64.TRYWAIT P1, [R3+URZ+0x38860], R2 ;  /* 0x03886002030075a7 */ /* 0x000e24000802017f */
[----:B0-----:R-:W-:Y:S05]  /*14690*/  @!P1 BRA `(.L_x_4174) ;  /* 0x0000002c00349947 */ /* 0x001fea0003800000 */
.L_x_4256:
[----:B------:R-:W-:Y:S05]  /*146a0*/  @!P0 BRA `(.L_x_4175) ;  /* 0x0000000000048947 */ /* 0x000fea0003800000 */
[----:B------:R-:W-:Y:S01]  /*146b0*/  BPT.TRAP 0x1 ;  /* 0x000000040000795c */ /* 0x000fe20000300000 */
.L_x_4175:
[----:B------:R0:W0:Y:S02]  /*146c0*/  SYNCS.PHASECHK.TRANS64.TRYWAIT P0, [R5+URZ+0x38860], R0 ;  /* 0x03886000050075a7 */ /* 0x000024000800017f */
[----:B0-----:R-:W-:Y:S05]  /*146d0*/  @!P0 NANOSLEEP.SYNCS 0x989680 ;  /* 0x009896800000895d */ /* 0x001fea0003900000 */
[----:B------:R-:W0:Y:S02]  /*146e0*/  @!P0 SYNCS.PHASECHK.TRANS64 P0, [R5+URZ+0x38860], R0 ;  /* 0x03886000050085a7 */ /* 0x000e24000800007f */
[----:B0-----:R-:W-:Y:S05]  /*146f0*/  @!P0 BRA `(.L_x_4175) ;  /* 0xfffffffc00f08947 */ /* 0x001fea000383ffff */
.L_x_4167:
[----:B------:R-:W-:Y:S05]  /*14700*/  BSYNC B0 ;  /* 0x0000000000007941 */ /* 0x000fea0003800000 */
.L_x_4166:
[----:B------:R-:W-:Y:S05]  /*14710*/  EXIT ;  /* 0x000000000000794d */ /* 0x000fea0003800000 */
.L_x_4062:
[----:B0-----:R0:W1:Y:S02]  /*14720*/  SYNCS.PHASECHK.TRANS64.TRYWAIT P1, [R17+URZ+0x38800], R4 ;  /* 0x03880004110075a7 */ /* 0x001064000802017f */
[----:B-1----:R-:W-:Y:S05]  /*14730*/  @!P1 NANOSLEEP.SYNCS 0x989680 ;  /* 0x009896800000995d */ /* 0x002fea0003900000 */
[----:B------:R-:W1:Y:S02]  /*14740*/  @!P1 SYNCS.PHASECHK.TRANS64 P1, [R17+URZ+0x38800], R4 ;  /* 0x03880004110095a7 */ /* 0x000e64000802007f */
[----:B-1----:R-:W-:Y:S05]  /*14750*/  @!P1 BRA `(.L_x_4062) ;  /* 0xfffffffc00f09947 */ /* 0x002fea000383ffff */
[----:B------:R-:W-:Y:S05]  /*14760*/  BRA `(.L_x_4176) ;  /* 0xfffffef000247947 */ /* 0x000fea000383ffff */
.L_x_4066:
[----:B--2---:R2:W3:Y:S02]  /*14770*/  SYNCS.PHASECHK.TRANS64.TRYWAIT P1, [R9+URZ+0x38830], R6 ;  /* 0x03883006090075a7 */ /* 0x0044e4000802017f */
[----:B---3--:R-:W-:Y:S05]  /*14780*/  @!P1 NANOSLEEP.SYNCS 0x989680 ;  /* 0x009896800000995d */ /* 0x008fea0003900000 */
[----:B------:R-:W3:Y:S02]  /*14790*/  @!P1 SYNCS.PHASECHK.TRANS64 P1, [R9+URZ+0x38830], R6 ;  /* 0x03883006090095a7 */ /* 0x000ee4000802007f */
[----:B---3--:R-:W-:Y:S05]  /*147a0*/  @!P1 BRA `(.L_x_4066) ;  /* 0xfffffffc00f09947 */ /* 0x008fea000383ffff */
[----:B------:R-:W-:Y:S05]  /*147b0*/  BRA `(.L_x_4065) ;  /* 0xfffffef000447947 */ /* 0x000fea000383ffff */
.L_x_4067:
[----:B---3--:R3:W4:Y:S02]  /*147c0*/  SYNCS.PHASECHK.TRANS64.TRYWAIT P1, [R17+URZ+0x38810], R4 ;  /* 0x03881004110075a7 */ /* 0x008724000802017f */
[----:B----4-:R-:W-:Y:S05]  /*147d0*/  @!P1 NANOSLEEP.SYNCS 0x989680 ;  /* 0x009896800000995d */ /* 0x010fea0003900000 */
[----:B------:R-:W4:Y:S02]  /*147e0*/  @!P1 SYNCS.PHASECHK.TRANS64 P1, [R17+URZ+0x38810], R4 ;  /* 0x03881004110095a7 */ /* 0x000f24000802007f */
[----:B----4-:R-:W-:Y:S05]  /*147f0*/  @!P1 BRA `(.L_x_4067) ;  /* 0xfffffffc00f09947 */ /* 0x010fea000383ffff */
[----:B------:R-:W-:Y:S05]  /*14800*/  BRA `(.L_x_4177) ;  /* 0xfffffef000d07947 */ /* 0x000fea000383ffff */
.L_x_4071:
[----:B0-----:R0:W3:Y:S02]  /*14810*/  SYNCS.PHASECHK.TRANS64.TRYWAIT P1, [R9+URZ+0x38850], R6 ;  /* 0x03885006090075a7 */ /* 0x0010e4000802017f */
[----:B---3--:R-:W-:Y:S05]  /*14820*/  @!P1 NANOSLEEP.SYNCS 0x989680 ;  /* 0x009896800000995d */ /* 0x008fea0003900000 */
[----:B------:R-:W3:Y:S02]  /*14830*/  @!P1 SYNCS.PHASECHK.TRANS64 P1, [R9+URZ+0x38850], R6 ;  /* 0x03885006090095a7 */ /* 0x000ee4000802007f */
[----:B---3--:R-:W-:Y:S05]  /*14840*/  @!P1 BRA `(.L_x_4071) ;  /* 0xfffffffc00f09947 */ /* 0x008fea000383ffff */
[----:B------:R-:W-:Y:S05]  /*14850*/  BRA `(.L_x_4070) ;  /* 0xfffffef400007947 */ /* 0x000fea000383ffff */
.L_x_4078:
[----:B-1----:R1:W2:Y:S02]  /*14860*/  SYNCS.PHASECHK.TRANS64.TRYWAIT P1, [R9+URZ+0x38830], R8 ;  /* 0x03883008090075a7 */ /* 0x0022a4000802017f */
[----:B--2---:R-:W-:Y:S05]  /*14870*/  @!P1 NANOSLEEP.SYNCS 0x989680 ;  /* 0x009896800000995d */ /* 0x004fea0003900000 */
[----:B------:R-:W2:Y:S02]  /*14880*/  @!P1 SYNCS.PHASECHK.TRANS64 P1, [R9+URZ+0x38830], R8 ;  /* 0x03883008090095a7 */ /* 0x000ea4000802007f */
[----:B--2---:R-:W-:Y:S05]  /*14890*/  @!P1 BRA `(.L_x_4078) ;  /* 0xfffffffc00f09947 */ /* 0x004fea000383ffff */
[----:B------:R-:W-:Y:S05]  /*148a0*/  BRA `(.L_x_4077) ;  /* 0xffffff1c00247947 */ /* 0x000fea000383ffff */
.L_x_4082:
[----:B---3--:R3:W4:Y:S02]  /*148b0*/  SYNCS.PHASECHK.TRANS64.TRYWAIT P1, [R9+URZ+0x38850], R8 ;  /* 0x03885008090075a7 */ /* 0x008724000802017f */
[----:B----4-:R-:W-:Y:S05]  /*148c0*/  @!P1 NANOSLEEP.SYNCS 0x989680 ;  /* 0x009896800000995d */ /* 0x010fea0003900000 */
[----:B------:R-:W4:Y:S02]  /*148d0*/  @!P1 SYNCS.PHASECHK.TRANS64 P1, [R9+URZ+0x38850], R8 ;  /* 0x03885008090095a7 */ /* 0x000f24000802007f */
[----:B----4-:R-:W-:Y:S05]  /*148e0*/  @!P1 BRA `(.L_x_4082) ;  /* 0xfffffffc00f09947 */ /* 0x010fea000383ffff */
[----:B------:R-:W-:Y:S05]  /*148f0*/  BRA `(.L_x_4081) ;  /* 0xffffff1c00847947 */ /* 0x000fea000383ffff */
.L_x_4090:
[----:B-1----:R1:W2:Y:S02]  /*14900*/  SYNCS.PHASECHK.TRANS64.TRYWAIT P1, [R9+URZ+0x38830], R8 ;  /* 0x03883008090075a7 */ /* 0x0022a4000802017f */
[----:B--2---:R-:W-:Y:S05]  /*14910*/  @!P1 NANOSLEEP.SYNCS 0x989680 ;  /* 0x009896800000995d */ /* 0x004fea0003900000 */
[----:B------:R-:W2:Y:S02]  /*14920*/  @!P1 SYNCS.PHASECHK.TRANS64 P1, [R9+URZ+0x38830], R8 ;  /* 0x03883008090095a7 */ /* 0x000ea4000802007f */
[----:B--2---:R-:W-:Y:S05]  /*14930*/  @!P1 BRA `(.L_x_4090) ;  /* 0xfffffffc00f09947 */ /* 0x004fea000383ffff */
[----:B------:R-:W-:Y:S05]  /*14940*/  BRA `(.L_x_4089) ;  /* 0xffffff4c00a07947 */ /* 0x000fea000383ffff */
.L_x_4094:
[----:B---3--:R3:W4:Y:S02]  /*14950*/  SYNCS.PHASECHK.TRANS64.TRYWAIT P1, [R9+URZ+0x38850], R8 ;  /* 0x03885008090075a7 */ /* 0x008724000802017f */
[----:B----4-:R-:W-:Y:S05]  /*14960*/  @!P1 NANOSLEEP.SYNCS 0x989680 ;  /* 0x009896800000995d */ /* 0x010fea0003900000 */
[----:B------:R-:W4:Y:S02]  /*14970*/  @!P1 SYNCS.PHASECHK.TRANS64 P1, [R9+URZ+0x38850], R8 ;  /* 0x03885008090095a7 */ /* 0x000f24000802007f */
[----:B----4-:R-:W-:Y:S05]  /*14980*/  @!P1 BRA `(.L_x_4094) ;  /* 0xfffffffc00f09947 */ /* 0x010fea000383ffff */
[----:B------:R-:W-:Y:S05]  /*14990*/  BRA `(.L_x_4093) ;  /* 0xffffff5000007947 */ /* 0x000fea000383ffff */
.L_x_4120:
        /* <DEDUP_REMOVED lines=10> */
.L_x_4178:
[----:B------:R-:W-:Y:S05]  /*14a40*/  BRA `(.L_x_4179) ;  /* 0xffffffc000907947 */ /* 0x000fea000383ffff */
.L_x_4123:
[----:B0-----:R0:W1:Y:S02]  /*14a50*/  SYNCS.PHASECHK.TRANS64.TRYWAIT P0, [R27+URZ+0x38840], R0 ;  /* 0x038840001b0075a7 */ /* 0x001064000800017f */
[----:B-1----:R-:W-:Y:S05]  /*14a60*/  @!P0 NANOSLEEP.SYNCS 0x989680 ;  /* 0x009896800000895d */ /* 0x002fea0003900000 */
[----:B------:R-:W1:Y:S02]  /*14a70*/  @!P0 SYNCS.PHASECHK.TRANS64 P0, [R27+URZ+0x38840], R0 ;  /* 0x038840001b0085a7 */ /* 0x000e64000800007f */
[----:B-1----:R-:W-:Y:S05]  /*14a80*/  @!P0 BRA `(.L_x_4123) ;  /* 0xfffffffc00f08947 */ /* 0x002fea000383ffff */
[----:B------:R-:W-:Y:S05]  /*14a90*/  BRA `(.L_x_4180) ;  /* 0xffffffc400407947 */ /* 0x000fea000383ffff */
.L_x_4124:
        /* <DEDUP_REMOVED lines=8> */
.L_x_4182:
[----:B------:R-:W-:Y:S05]  /*14b20*/  BSYNC B0 ;  /* 0x0000000000007941 */ /* 0x000fea0003800000 */
.L_x_4181:
        /* <DEDUP_REMOVED lines=9> */
.L_x_4183:
[----:B------:R-:W-:Y:S02]  /*14bc0*/  IMAD.MOV.U32 R13, RZ, RZ, R5 ;  /* 0x000000ffff0d7224 */ /* 0x000fe400078e0005 */
[----:B------:R-:W-:Y:S01]  /*14bd0*/  IMAD.MOV.U32 R12, RZ, RZ, 0x1 ;  /* 0x00000001ff0c7424 */ /* 0x000fe200078e00ff */
[----:B------:R-:W-:-:S13]  /*14be0*/  @P0 LEA R6, P1, R8, R14, 0x1 ;  /* 0x0000000e08060211 */ /* 0x000fda00078208ff */
[----:B------:R-:W-:Y:S05]  /*14bf0*/  WARPSYNC.COLLECTIVE R15, `(.L_x_4184) ;  /* 0x000000000f087348 */ /* 0x000fea0003c00000 */
[----:B------:R0:W1:Y:S02]  /*14c00*/  SHFL.IDX P6, R14, R13, R12, R11 ;  /* 0x0000000c0d0e7389 */ /* 0x00006400000c000b */
[----:B01----:R-:W-:Y:S01]  /*14c10*/  ENDCOLLECTIVE ;  /* 0x000000000000791b */ /* 0x003fe20003800000 */
.L_x_4184:
[----:B------:R-:W-:Y:S02]  /*14c20*/  @P0 IMAD.X R3, RZ, RZ, R2, P1 ;  /* 0x000000ffff030224 */ /* 0x000fe400008e0602 */
[----:B------:R-:W-:-:S05]  /*14c30*/  @P0 IMAD.MOV.U32 R2, RZ, RZ, R6 ;  /* 0x000000ffff020224 */ /* 0x000fca00078e0006 */
[----:B------:R-:W-:Y:S01]  /*14c40*/  @!PT LDS RZ, [RZ] ;  /* 0x00000000fffff984 */ /* 0x000fe20000000800 */
[----:B------:R-:W-:Y:S01]  /*14c50*/  @!PT LDS RZ, [RZ] ;  /* 0x00000000fffff984 */ /* 0x000fe20000000800 */
[----:B------:R-:W-:Y:S01]  /*14c60*/  @!PT LDS RZ, [RZ] ;  /* 0x00000000fffff984 */ /* 0x000fe20000000800 */
[----:B------:R0:W-:Y:S01]  /*14c70*/  @P0 LDGSTS.E.BYPASS.LTC128B.128 [R7+0x22400], desc[UR44][R2.64], !P2 ;  /* 0x2240000002070fae */ /* 0x0001e2000d101d6c */
[----:B------:R-:W-:Y:S01]  /*14c80*/  ISETP.GE.AND P0, PT, R25, 0x11, PT ;  /* 0x000000111900780c */ /* 0x000fe20003f06270 */
[----:B------:R-:W-:Y:S02]  /*14c90*/  IMAD.MOV.U32 R13, RZ, RZ, R0 ;  /* 0x000000ffff0d7224 */ /* 0x000fe400078e0000 */
[----:B0-----:R-:W-:-:S10]  /*14ca0*/  IMAD.MOV.U32 R2, RZ, RZ, R14 ;  /* 0x000000ffff027224 */ /* 0x001fd400078e000e */
[----:B------:R-:W-:Y:S05]  /*14cb0*/  WARPSYNC.COLLECTIVE R15, `(.L_x_4185) ;  /* 0x000000000f087348 */ /* 0x000fea0003c00000 */
[----:B------:R0:W1:Y:S02]  /*14cc0*/  SHFL.IDX P6, R14, R13, R12, R11 ;  /* 0x0000000c0d0e7389 */ /* 0x00006400000c000b */
[----:B01----:R-:W-:Y:S01]  /*14cd0*/  ENDCOLLECTIVE ;  /* 0x000000000000791b */ /* 0x003fe20003800000 */
.L_x_4185:
[----:B------:R-:W-:Y:S02]  /*14ce0*/  @P0 IMAD R9, R4, 0x2, R17 ;  /* 0x0000000204090824 */ /* 0x000fe400078e0211 */
[----:B------:R-:W-:Y:S02]  /*14cf0*/  IMAD.MOV.U32 R13, RZ, RZ, R5 ;  /* 0x000000ffff0d7224 */ /* 0x000fe400078e0005 */
[----:B------:R-:W-:Y:S01]  /*14d00*/  IMAD.MOV.U32 R12, RZ, RZ, 0x2 ;  /* 0x00000002ff0c7424 */ /* 0x000fe200078e00ff */
[----:B------:R-:W-:-:S13]  /*14d10*/  @P0 LEA R6, P1, R8, R14, 0x1 ;  /* 0x0000000e08060211 */ /* 0x000fda00078208ff */
[----:B------:R-:W-:Y:S05]  /*14d20*/  WARPSYNC.COLLECTIVE R15, `(.L_x_4186) ;  /* 0x000000000f087348 */ /* 0x000fea0003c00000 */
[----:B------:R0:W1:Y:S02]  /*14d30*/  SHFL.IDX P6, R14, R13, R12, R11 ;  /* 0x0000000c0d0e7389 */ /* 0x00006400000c000b */
[----:B01----:R-:W-:Y:S01]  /*14d40*/  ENDCOLLECTIVE ;  /* 0x000000000000791b */ /* 0x003fe20003800000 */
.L_x_4186:
        /* <DEDUP_REMOVED lines=12> */
.L_x_4187:
[----:B------:R-:W-:Y:S02]  /*14e10*/  @P0 IMAD R7, R4, 0x2, R17 ;  /* 0x0000000204070824 */ /* 0x000fe400078e0211 */
[----:B------:R-:W-:Y:S02]  /*14e20*/  IMAD.MOV.U32 R13, RZ, RZ, R5 ;  /* 0x000000ffff0d7224 */ /* 0x000fe400078e0005 */
[----:B------:R-:W-:Y:S01]  /*14e30*/  IMAD.MOV.U32 R12, RZ, RZ, 0x3 ;  /* 0x00000003ff0c7424 */ /* 0x000fe200078e00ff */
[----:B------:R-:W-:-:S13]  /*14e40*/  @P0 LEA R6, P1, R8, R14, 0x1 ;  /* 0x0000000e08060211 */ /* 0x000fda00078208ff */
[----:B------:R-:W-:Y:S05]  /*14e50*/  WARPSYNC.COLLECTIVE R15, `(.L_x_4188) ;  /* 0x000000000f087348 */ /* 0x000fea0003c00000 */
[----:B------:R0:W1:Y:S02]  /*14e60*/  SHFL.IDX P6, R14, R13, R12, R11 ;  /* 0x0000000c0d0e7389 */ /* 0x00006400000c000b */
[----:B01----:R-:W-:Y:S01]  /*14e70*/  ENDCOLLECTIVE ;  /* 0x000000000000791b */ /* 0x003fe20003800000 */
.L_x_4188:
[----:B------:R-:W-:Y:S02]  /*14e80*/  @P0 IMAD.X R3, RZ, RZ, R2, P1 ;  /* 0x000000ffff030224 */ /* 0x000fe400008e0602 */
[----:B------:R-:W-:-:S05]  /*14e90*/  @P0 IMAD.MOV.U32 R2, RZ, RZ, R6 ;  /* 0x000000ffff020224 */ /* 0x000fca00078e0006 */
        /* <DEDUP_REMOVED lines=9> */
.L_x_4189:
[----:B------:R-:W-:Y:S05]  /*14f30*/  BRA `(.L_x_4190) ;  /* 0xffffffc400087947 */ /* 0x000fea000383ffff */
.L_x_4129:
[----:B------:R-:W-:Y:S01]  /*14f40*/  IMAD.MOV.U32 R13, RZ, RZ, R5 ;  /* 0x000000ffff0d7224 */ /* 0x000fe200078e0005 */
[----:B------:R-:W-:Y:S01]  /*14f50*/  LOP3.LUT R16, R16, 0xfffffeff, RZ, 0xc0, !PT ;  /* 0xfffffeff10107812 */ /* 0x000fe200078ec0ff */
[----:B------:R-:W-:Y:S02]  /*14f60*/  IMAD.MOV.U32 R12, RZ, RZ, RZ ;  /* 0x000000ffff0c7224 */ /* 0x000fe400078e00ff */
[----:B------:R-:W-:Y:S02]  /*14f70*/  IMAD.MOV.U32 R11, RZ, RZ, 0x181f ;  /* 0x0000181fff0b7424 */ /* 0x000fe400078e00ff */
[----:B------:R-:W-:Y:S02]  /*14f80*/  IMAD.MOV.U32 R15, RZ, RZ, -0x1 ;  /* 0xffffffffff0f7424 */ /* 0x000fe400078e00ff */
[----:B------:R-:W-:-:S07]  /*14f90*/  IMAD.U32 R4, RZ, RZ, UR42 ;  /* 0x0000002aff047e24 */ /* 0x000fce000f8e00ff */
[----:B-1----:R-:W-:Y:S05]  /*14fa0*/  WARPSYNC.COLLECTIVE R15, `(.L_x_4191) ;  /* 0x000000000f087348 */ /* 0x002fea0003c00000 */
[----:B------:R0:W2:Y:S02]  /*14fb0*/  SHFL.IDX P6, R14, R13, R12, R11 ;  /* 0x0000000c0d0e7389 */ /* 0x0000a400000c000b */
[----:B012---:R-:W-:Y:S01]  /*14fc0*/  ENDCOLLECTIVE ;  /* 0x000000000000791b */ /* 0x007fe20003800000 */
.L_x_4191:
[----:B------:R-:W-:-:S05]  /*14fd0*/  IMAD R4, R4, 0x40, R9 ;  /* 0x0000004004047824 */ /* 0x000fca00078e0209 */
        /* <DEDUP_REMOVED lines=8> */
.L_x_4192:
[----:B------:R-:W-:Y:S02]  /*15060*/  IMAD.MOV.U32 R13, RZ, RZ, R5 ;  /* 0x000000ffff0d7224 */ /* 0x000fe400078e0005 */
[----:B------:R-:W-:Y:S01]  /*15070*/  IMAD.MOV.U32 R12, RZ, RZ, 0x1 ;  /* 0x00000001ff0c7424 */ /* 0x000fe200078e00ff */
[----:B------:R-:W-:-:S13]  /*15080*/  @!P1 LEA R6, P0, R8, R14, 0x1 ;  /* 0x0000000e08069211 */ /* 0x000fda00078008ff */
[----:B------:R-:W-:Y:S05]  /*15090*/  WARPSYNC.COLLECTIVE R15, `(.L_x_4193) ;  /* 0x000000000f087348 */ /* 0x000fea0003c00000 */
[----:B------:R0:W1:Y:S02]  /*150a0*/  SHFL.IDX P6, R14, R13, R12, R11 ;  /* 0x0000000c0d0e7389 */ /* 0x00006400000c000b */
[----:B01----:R-:W-:Y:S01]  /*150b0*/  ENDCOLLECTIVE ;  /* 0x000000000000791b */ /* 0x003fe20003800000 */
.L_x_4193:
[----:B------:R-:W-:Y:S02]  /*150c0*/  @!P1 IMAD.X R3, RZ, RZ, R2, P0 ;  /* 0x000000ffff039224 */ /* 0x000fe400000e0602 */
[----:B------:R-:W-:Y:S02]  /*150d0*/  @!P1 IMAD.MOV.U32 R2, RZ, RZ, R6 ;  /* 0x000000ffff029224 */ /* 0x000fe400078e0006 */
[----:B------:R-:W-:-:S03]  /*150e0*/  VIADD R6, R4, 0x10 ;  /* 0x0000001004067836 */ /* 0x000fc60000000000 */
[----:B------:R-:W-:Y:S01]  /*150f0*/  @!PT LDS RZ, [RZ] ;  /* 0x00000000fffff984 */ /* 0x000fe20000000800 */
[----:B------:R-:W-:Y:S01]  /*15100*/  @!PT LDS RZ, [RZ] ;  /* 0x00000000fffff984 */ /* 0x000fe20000000800 */
[----:B------:R-:W-:Y:S01]  /*15110*/  @!PT LDS RZ, [RZ] ;  /* 0x00000000fffff984 */ /* 0x000fe20000000800 */
[----:B------:R0:W-:Y:S02]  /*15120*/  @!P1 LDGSTS.E.BYPASS.LTC128B.128 [R22+0x20400], desc[UR44][R2.64], !P5 ;  /* 0x2040000002169fae */ /* 0x0001e4000e901d6c */
[----:B------:R-:W-:Y:S01]  /*15130*/  ISETP.GE.AND P1, PT, R6, UR39, PT ;  /* 0x0000002706007c0c */ /* 0x000fe2000bf26270 */
[----:B------:R-:W-:Y:S02]  /*15140*/  IMAD.MOV.U32 R13, RZ, RZ, R0 ;  /* 0x000000ffff0d7224 */ /* 0x000fe400078e0000 */
[----:B0-----:R-:W-:-:S10]  /*15150*/  IMAD.MOV.U32 R2, RZ, RZ, R14 ;  /* 0x000000ffff027224 */ /* 0x001fd400078e000e */
[----:B------:R-:W-:-:S07]  /*15160*/  @P1 LOP3.LUT R16, R16, 0x80, RZ, 0xfc, !PT ;  /* 0x0000008010101812 */ /* 0x000fce00078efcff */
[----:B------:R-:W-:Y:S05]  /*15170*/  WARPSYNC.COLLECTIVE R15, `(.L_x_4194) ;  /* 0x000000000f087348 */ /* 0x000fea0003c00000 */
[----:B------:R0:W1:Y:S02]  /*15180*/  SHFL.IDX P6, R14, R13, R12, R11 ;  /* 0x0000000c0d0e7389 */ /* 0x00006400000c000b */
[----:B01----:R-:W-:Y:S01]  /*15190*/  ENDCOLLECTIVE ;  /* 0x000000000000791b */ /* 0x003fe20003800000 */
.L_x_4194:
[----:B------:R-:W-:Y:S01]  /*151a0*/  LOP3.LUT R16, R16, 0xffffffbf, RZ, 0xc0, !PT ;  /* 0xffffffbf10107812 */ /* 0x000fe200078ec0ff */
[----:B------:R-:W-:Y:S02]  /*151b0*/  IMAD.MOV.U32 R13, RZ, RZ, R5 ;  /* 0x000000ffff0d7224 */ /* 0x000fe400078e0005 */
[----:B------:R-:W-:Y:S01]  /*151c0*/  IMAD.MOV.U32 R12, RZ, RZ, 0x2 ;  /* 0x00000002ff0c7424 */ /* 0x000fe200078e00ff */
[----:B------:R-:W-:-:S13]  /*151d0*/  @!P1 LEA R6, P0, R8, R14, 0x1 ;  /* 0x0000000e08069211 */ /* 0x000fda00078008ff */
[----:B------:R-:W-:Y:S05]  /*151e0*/  WARPSYNC.COLLECTIVE R15, `(.L_x_4195) ;  /* 0x000000000f087348 */ /* 0x000fea0003c00000 */
[----:B------:R0:W1:Y:S02]  /*151f0*/  SHFL.IDX P6, R14, R13, R12, R11 ;  /* 0x0000000c0d0e7389 */ /* 0x00006400000c000b */
[----:B01----:R-:W-:Y:S01]  /*15200*/  ENDCOLLECTIVE ;  /* 0x000000000000791b */ /* 0x003fe20003800000 */
.L_x_4195:
        /* <DEDUP_REMOVED lines=14> */
.L_x_4196:
[----:B------:R-:W-:Y:S02]  /*152f0*/  IMAD.MOV.U32 R13, RZ, RZ, R5 ;  /* 0x000000ffff0d7224 */ /* 0x000fe400078e0005 */
[----:B------:R-:W-:Y:S01]  /*15300*/  IMAD.MOV.U32 R12, RZ, RZ, 0x3 ;  /* 0x00000003ff0c7424 */ /* 0x000fe200078e00ff */
[----:B------:R-:W-:-:S13]  /*15310*/  @!P1 LEA R6, P0, R8, R14, 0x1 ;  /* 0x0000000e08069211 */ /* 0x000fda00078008ff */
[----:B------:R-:W-:Y:S05]  /*15320*/  WARPSYNC.COLLECTIVE R15, `(.L_x_4197) ;  /* 0x000000000f087348 */ /* 0x000fea0003c00000 */
[----:B------:R0:W1:Y:S02]  /*15330*/  SHFL.IDX P6, R14, R13, R12, R11 ;  /* 0x0000000c0d0e7389 */ /* 0x00006400000c000b */
[----:B01----:R-:W-:Y:S01]  /*15340*/  ENDCOLLECTIVE ;  /* 0x000000000000791b */ /* 0x003fe20003800000 */
.L_x_4197:
[----:B------:R-:W-:Y:S02]  /*15350*/  @!P1 IMAD.X R3, RZ, RZ, R2, P0 ;  /* 0x000000ffff039224 */ /* 0x000fe400000e0602 */
[----:B------:R-:W-:-:S05]  /*15360*/  @!P1 IMAD.MOV.U32 R2, RZ, RZ, R6 ;  /* 0x000000ffff029224 */ /* 0x000fca00078e0006 */
        /* <DEDUP_REMOVED lines=9> */
.L_x_4198:
[----:B------:R-:W-:Y:S05]  /*15400*/  BRA `(.L_x_4199) ;  /* 0xffffffc400f87947 */ /* 0x000fea000383ffff */
.L_x_4133:
        /* <DEDUP_REMOVED lines=8> */
.L_x_4201:
[----:B------:R-:W-:Y:S05]  /*15490*/  BSYNC B0 ;  /* 0x0000000000007941 */ /* 0x000fea0003800000 */
.L_x_4200:
[----:B------:R-:W-:Y:S01]  /*154a0*/  IMAD.MOV.U32 R13, RZ, RZ, R0 ;  /* 0x000000ffff0d7224 */ /* 0x000fe200078e0000 */
[----:B------:R-:W-:Y:S01]  /*154b0*/  LOP3.LUT P1, RZ, R16, 0x100, RZ, 0xc0, !PT ;  /* 0x0000010010ff7812 */ /* 0x000fe2000782c0ff */
[----:B------:R-:W-:Y:S01]  /*154c0*/  IMAD.MOV.U32 R12, RZ, RZ, RZ ;  /* 0x000000ffff0c7224 */ /* 0x000fe200078e00ff */
[----:B------:R-:W-:Y:S01]  /*154d0*/  P2R R5, PR, RZ, 0x4 ;  /* 0x00000004ff057803 */ /* 0x000fe20000000000 */
[----:B------:R-:W-:Y:S02]  /*154e0*/  IMAD.MOV.U32 R11, RZ, RZ, 0x181f ;  /* 0x0000181fff0b7424 */ /* 0x000fe400078e00ff */
[----:B------:R-:W-:Y:S02]  /*154f0*/  IMAD.MOV.U32 R15, RZ, RZ, -0x1 ;  /* 0xffffffffff0f7424 */ /* 0x000fe400078e00ff */
[----:B------:R-:W-:-:S07]  /*15500*/  IMAD.MOV.U32 R2, RZ, RZ, R14 ;  /* 0x000000ffff027224 */ /* 0x000fce00078e000e */
[----:B------:R-:W-:Y:S05]  /*15510*/  WARPSYNC.COLLECTIVE R15, `(.L_x_4202) ;  /* 0x000000000f087348 */ /* 0x000fea0003c00000 */
[----:B------:R0:W1:Y:S02]  /*15520*/  SHFL.IDX P6, R14, R13, R12, R11 ;  /* 0x0000000c0d0e7389 */ /* 0x00006400000c000b */
[----:B01----:R-:W-:Y:S01]  /*15530*/  ENDCOLLECTIVE ;  /* 0x000000000000791b */ /* 0x003fe20003800000 */
.L_x_4202:
[----:B------:R-:W-:Y:S02]  /*15540*/  IMAD.MOV.U32 R13, RZ, RZ, R4 ;  /* 0x000000ffff0d7224 */ /* 0x000fe400078e0004 */
[----:B------:R-:W-:Y:S01]  /*15550*/  IMAD.MOV.U32 R12, RZ, RZ, 0x1 ;  /* 0x00000001ff0c7424 */ /* 0x000fe200078e00ff */
[----:B------:R-:W-:Y:S02]  /*15560*/  @!P1 LEA R7, P0, R8, R14, 0x1 ;  /* 0x0000000e08079211 */ /* 0x000fe400078008ff */
[----:B------:R-:W-:-:S03]  /*15570*/  LOP3.LUT P6, RZ, R16, 0x40000, RZ, 0xc0, !PT ;  /* 0x0004000010ff7812 */ /* 0x000fc600078cc0ff */
[----:B------:R-:W-:Y:S01]  /*15580*/  @!P1 IMAD.X R3, RZ, RZ, R2, P0 ;  /* 0x000000ffff039224 */ /* 0x000fe200000e0602 */
[----:B------:R-:W-:Y:S01]  /*15590*/  LOP3.LUT P0, RZ, R16, 0x80000, RZ, 0xc0, !PT ;  /* 0x0008000010ff7812 */ /* 0x000fe2000780c0ff */
[----:B------:R-:W-:-:S12]  /*155a0*/  @!P1 IMAD.MOV.U32 R2, RZ, RZ, R7 ;  /* 0x000000ffff029224 */ /* 0x000fd800078e0007 */
        /* <DEDUP_REMOVED lines=9> */
.L_x_4203:
        /* <DEDUP_REMOVED lines=15> */
.L_x_4204:
        /* <DEDUP_REMOVED lines=14> */
[----:B------:R-:W-:-:S04]  /*15810*/  ISETP.NE.AND P2, PT, R5, RZ, PT ;  /* 0x000000ff0500720c */ /* 0x000fc80003f45270 */
        /* <DEDUP_REMOVED lines=12> */
.L_x_4205:
[----:B------:R-:W-:Y:S02]  /*158e0*/  IMAD.MOV.U32 R13, RZ, RZ, R0 ;  /* 0x000000ffff0d7224 */ /* 0x000fe400078e0000 */
[----:B------:R-:W-:-:S07]  /*158f0*/  IMAD.MOV.U32 R5, RZ, RZ, R14 ;  /* 0x000000ffff057224 */ /* 0x000fce00078e000e */
[----:B------:R-:W-:Y:S05]  /*15900*/  WARPSYNC.COLLECTIVE R15, `(.L_x_4206) ;  /* 0x000000000f087348 */ /* 0x000fea0003c00000 */
[----:B------:R0:W1:Y:S02]  /*15910*/  SHFL.IDX P6, R14, R13, R12, R11 ;  /* 0x0000000c0d0e7389 */ /* 0x00006400000c000b */
[----:B01----:R-:W-:Y:S01]  /*15920*/  ENDCOLLECTIVE ;  /* 0x000000000000791b */ /* 0x003fe20003800000 */
.L_x_4206:
        /* <DEDUP_REMOVED lines=17> */
.L_x_4207:
        /* <DEDUP_REMOVED lines=14> */
.L_x_4208:
[----:B------:R-:W-:Y:S01]  /*15b20*/  @!PT LDS RZ, [RZ] ;  /* 0x00000000fffff984 */ /* 0x000fe20000000800 */
[----:B------:R-:W-:Y:S01]  /*15b30*/  @!PT LDS RZ, [RZ] ;  /* 0x00000000fffff984 */ /* 0x000fe20000000800 */
[----:B------:R-:W-:Y:S01]  /*15b40*/  @!PT LDS RZ, [RZ] ;  /* 0x00000000fffff984 */ /* 0x000fe20000000800 */
[----:B------:R2:W-:Y:S01]  /*15b50*/  @!P1 LDGSTS.E.BYPASS.LTC128B.128 [R22+0x35400], desc[UR44][R2.64+0x380], P0 ;  /* 0x3540038002169fae */ /* 0x0005e20008101d6c */
[----:B------:R-:W-:Y:S05]  /*15b60*/  BRA `(.L_x_4209) ;  /* 0xffffffc800807947 */ /* 0x000fea000383ffff */
.L_x_4136:
[----:B0-----:R0:W2:Y:S02]  /*15b70*/  SYNCS.PHASECHK.TRANS64.TRYWAIT P0, [R17+URZ+0x38820], R0 ;  /* 0x03882000110075a7 */ /* 0x0010a4000800017f */
[----:B--2---:R-:W-:Y:S05]  /*15b80*/  @!P0 NANOSLEEP.SYNCS 0x989680 ;  /* 0x009896800000895d */ /* 0x004fea0003900000 */
[----:B------:R-:W2:Y:S02]  /*15b90*/  @!P0 SYNCS.PHASECHK.TRANS64 P0, [R17+URZ+0x38820], R0 ;  /* 0x03882000110085a7 */ /* 0x000ea4000800007f */
[----:B--2---:R-:W-:Y:S05]  /*15ba0*/  @!P0 BRA `(.L_x_4136) ;  /* 0xfffffffc00f08947 */ /* 0x004fea000383ffff */
[----:B------:R-:W-:Y:S05]  /*15bb0*/  BRA `(.L_x_4210) ;  /* 0xffffffcc00047947 */ /* 0x000fea000383ffff */
.L_x_4139:
[----:B0-----:R0:W2:Y:S02]  /*15bc0*/  SYNCS.PHASECHK.TRANS64.TRYWAIT P0, [R27+URZ+0x38860], R0 ;  /* 0x038860001b0075a7 */ /* 0x0010a4000800017f */
[----:B--2---:R-:W-:Y:S05]  /*15bd0*/  @!P0 NANOSLEEP.SYNCS 0x989680 ;  /* 0x009896800000895d */ /* 0x004fea0003900000 */
[----:B------:R-:W2:Y:S02]  /*15be0*/  @!P0 SYNCS.PHASECHK.TRANS64 P0, [R27+URZ+0x38860], R0 ;  /* 0x038860001b0085a7 */ /* 0x000ea4000800007f */
[----:B--2---:R-:W-:Y:S05]  /*15bf0*/  @!P0 BRA `(.L_x_4139) ;  /* 0xfffffffc00f08947 */ /* 0x004fea000383ffff */
[----:B------:R-:W-:Y:S05]  /*15c00*/  BRA `(.L_x_4211) ;  /* 0xffffffcc00147947 */ /* 0x000fea000383ffff */
.L_x_4140:
        /* <DEDUP_REMOVED lines=8> */
.L_x_4213:
[----:B------:R-:W-:Y:S05]  /*15c90*/  BSYNC B0 ;  /* 0x0000000000007941 */ /* 0x000fea0003800000 */
.L_x_4212:
        /* <DEDUP_REMOVED lines=15> */
.L_x_4214:
        /* <DEDUP_REMOVED lines=34> */
.L_x_4215:
[----:B------:R-:W-:Y:S02]  /*15fb0*/  IMAD.MOV.U32 R13, RZ, RZ, R6 ;  /* 0x000000ffff0d7224 */ /* 0x000fe400078e0006 */
[----:B------:R-:W-:-:S07]  /*15fc0*/  IMAD.MOV.U32 R3, RZ, RZ, R14 ;  /* 0x000000ffff037224 */ /* 0x000fce00078e000e */
[----:B------:R-:W-:Y:S05]  /*15fd0*/  WARPSYNC.COLLECTIVE R15, `(.L_x_4216) ;  /* 0x000000000f087348 */ /* 0x000fea0003c00000 */
[----:B------:R0:W1:Y:S02]  /*15fe0*/  SHFL.IDX P6, R14, R13, R12, R11 ;  /* 0x0000000c0d0e7389 */ /* 0x00006400000c000b */
[----:B01----:R-:W-:Y:S01]  /*15ff0*/  ENDCOLLECTIVE ;  /* 0x000000000000791b */ /* 0x003fe20003800000 */
.L_x_4216:
        /* <DEDUP_REMOVED lines=28> */
.L_x_4217:
[----:B------:R-:W-:Y:S02]  /*161c0*/  IMAD.MOV.U32 R13, RZ, RZ, R6 ;  /* 0x000000ffff0d7224 */ /* 0x000fe400078e0006 */
[----:B------:R-:W-:-:S07]  /*161d0*/  IMAD.MOV.U32 R8, RZ, RZ, R14 ;  /* 0x000000ffff087224 */ /* 0x000fce00078e000e */
[----:B------:R-:W-:Y:S05]  /*161e0*/  WARPSYNC.COLLECTIVE R15, `(.L_x_4218) ;  /* 0x000000000f087348 */ /* 0x000fea0003c00000 */
[----:B------:R0:W1:Y:S02]  /*161f0*/  SHFL.IDX P6, R14, R13, R12, R11 ;  /* 0x0000000c0d0e7389 */ /* 0x00006400000c000b */
[----:B01----:R-:W-:Y:S01]  /*16200*/  ENDCOLLECTIVE ;  /* 0x000000000000791b */ /* 0x003fe20003800000 */
.L_x_4218:
        /* <DEDUP_REMOVED lines=28> */
.L_x_4219:
[----:B------:R-:W-:Y:S02]  /*163d0*/  IMAD.MOV.U32 R13, RZ, RZ, R6 ;  /* 0x000000ffff0d7224 */ /* 0x000fe400078e0006 */
[----:B------:R-:W-:-:S07]  /*163e0*/  IMAD.MOV.U32 R7, RZ, RZ, R14 ;  /* 0x000000ffff077224 */ /* 0x000fce00078e000e */
[----:B------:R-:W-:Y:S05]  /*163f0*/  WARPSYNC.COLLECTIVE R15, `(.L_x_4220) ;  /* 0x000000000f087348 */ /* 0x000fea0003c00000 */
[----:B------:R0:W1:Y:S02]  /*16400*/  SHFL.IDX P6, R14, R13, R12, R11 ;  /* 0x0000000c0d0e7389 */ /* 0x00006400000c000b */
[----:B01----:R-:W-:Y:S01]  /*16410*/  ENDCOLLECTIVE ;  /* 0x000000000000791b */ /* 0x003fe20003800000 */
.L_x_4220:
[----:B------:R-:W-:Y:S05]  /*16420*/  BRA `(.L_x_4221) ;  /* 0xffffffc800c07947 */ /* 0x000fea000383ffff */
.L_x_4146:
[----:B0-----:R0:W2:Y:S02]  /*16430*/  SYNCS.PHASECHK.TRANS64.TRYWAIT P0, [R8+URZ+0x38840], R20 ;  /* 0x03884014080075a7 */ /* 0x0010a4000800017f */
[----:B--2---:R-:W-:Y:S05]  /*16440*/  @!P0 NANOSLEEP.SYNCS 0x989680 ;  /* 0x009896800000895d */ /* 0x004fea0003900000 */
[----:B------:R-:W2:Y:S02]  /*16450*/  @!P0 SYNCS.PHASECHK.TRANS64 P0, [R8+URZ+0x38840], R20 ;  /* 0x03884014080085a7 */ /* 0x000ea4000800007f */
[----:B--2---:R-:W-:Y:S05]  /*16460*/  @!P0 BRA `(.L_x_4146) ;  /* 0xfffffffc00f08947 */ /* 0x004fea000383ffff */
[----:B------:R-:W-:Y:S05]  /*16470*/  BRA `(.L_x_4222) ;  /* 0xffffffd0001c7947 */ /* 0x000fea000383ffff */
.L_x_4147:
        /* <DEDUP_REMOVED lines=8> */
.L_x_4224:
[----:B------:R-:W-:Y:S05]  /*16500*/  BSYNC B1 ;  /* 0x0000000000017941 */ /* 0x000fea0003800000 */
.L_x_4223:
        /* <DEDUP_REMOVED lines=9> */
.L_x_4225:
[----:B------:R-:W-:Y:S02]  /*165a0*/  IMAD.MOV.U32 R13, RZ, RZ, R27 ;  /* 0x000000ffff0d7224 */ /* 0x000fe400078e001b */
[----:B------:R-:W-:Y:S02]  /*165b0*/  IMAD.MOV.U32 R12, RZ, RZ, 0x1 ;  /* 0x00000001ff0c7424 */ /* 0x000fe400078e00ff */
[----:B------:R-:W-:-:S07]  /*165c0*/  IMAD.MOV.U32 R2, RZ, RZ, R14 ;  /* 0x000000ffff027224 */ /* 0x000fce00078e000e */
[----:B------:R-:W-:Y:S05]  /*165d0*/  WARPSYNC.COLLECTIVE R15, `(.L_x_4226) ;  /* 0x000000000f087348 */ /* 0x000fea0003c00000 */
[----:B------:R0:W1:Y:S02]  /*165e0*/  SHFL.IDX P6, R14, R13, R12, R11 ;  /* 0x0000000c0d0e7389 */ /* 0x00006400000c000b */
[----:B01----:R-:W-:Y:S01]  /*165f0*/  ENDCOLLECTIVE ;  /* 0x000000000000791b */ /* 0x003fe20003800000 */
.L_x_4226:
        /* <DEDUP_REMOVED lines=11> */
.L_x_4227:
[----:B------:R-:W-:Y:S02]  /*166b0*/  IMAD.MOV.U32 R13, RZ, RZ, R27 ;  /* 0x000000ffff0d7224 */ /* 0x000fe400078e001b */
[----:B------:R-:W-:Y:S02]  /*166c0*/  IMAD.MOV.U32 R12, RZ, RZ, 0x2 ;  /* 0x00000002ff0c7424 */ /* 0x000fe400078e00ff */
[----:B------:R-:W-:-:S07]  /*166d0*/  IMAD.MOV.U32 R2, RZ, RZ, R14 ;  /* 0x000000ffff027224 */ /* 0x000fce00078e000e */
[----:B------:R-:W-:Y:S05]  /*166e0*/  WARPSYNC.COLLECTIVE R15, `(.L_x_4228) ;  /* 0x000000000f087348 */ /* 0x000fea0003c00000 */
[----:B------:R0:W1:Y:S02]  /*166f0*/  SHFL.IDX P6, R14, R13, R12, R11 ;  /* 0x0000000c0d0e7389 */ /* 0x00006400000c000b */
[----:B01----:R-:W-:Y:S01]  /*16700*/  ENDCOLLECTIVE ;  /* 0x000000000000791b */ /* 0x003fe20003800000 */
.L_x_4228:
        /* <DEDUP_REMOVED lines=11> */
.L_x_4229:
[----:B------:R-:W-:Y:S02]  /*167c0*/  IMAD.MOV.U32 R13, RZ, RZ, R27 ;  /* 0x000000ffff0d7224 */ /* 0x000fe400078e001b */
[----:B------:R-:W-:Y:S02]  /*167d0*/  IMAD.MOV.U32 R12, RZ, RZ, 0x3 ;  /* 0x00000003ff0c7424 */ /* 0x000fe400078e00ff */
[----:B------:R-:W-:-:S07]  /*167e0*/  IMAD.MOV.U32 R2, RZ, RZ, R14 ;  /* 0x000000ffff027224 */ /* 0x000fce00078e000e */
[----:B------:R-:W-:Y:S05]  /*167f0*/  WARPSYNC.COLLECTIVE R15, `(.L_x_4230) ;  /* 0x000000000f087348 */ /* 0x000fea0003c00000 */
[----:B------:R0:W1:Y:S02]  /*16800*/  SHFL.IDX P6, R14, R13, R12, R11 ;  /* 0x0000000c0d0e7389 */ /* 0x00006400000c000b */
[----:B01----:R-:W-:Y:S01]  /*16810*/  ENDCOLLECTIVE ;  /* 0x000000000000791b */ /* 0x003fe20003800000 */
.L_x_4230:
        /* <DEDUP_REMOVED lines=11> */
.L_x_4231:
[----:B------:R-:W-:Y:S01]  /*168d0*/  IMAD.MOV.U32 R2, RZ, RZ, R14 ;  /* 0x000000ffff027224 */ /* 0x000fe200078e000e */
[----:B------:R-:W-:Y:S06]  /*168e0*/  BRA `(.L_x_4232) ;  /* 0xffffffcc00ac7947 */ /* 0x000fec000383ffff */
.L_x_4152:
[----:B---3--:R3:W4:Y:S02]  /*168f0*/  SYNCS.PHASECHK.TRANS64.TRYWAIT P0, [R8+URZ+0x38860], R20 ;  /* 0x03886014080075a7 */ /* 0x008724000800017f */
[----:B----4-:R-:W-:Y:S05]  /*16900*/  @!P0 NANOSLEEP.SYNCS 0x989680 ;  /* 0x009896800000895d */ /* 0x010fea0003900000 */
[----:B------:R-:W4:Y:S02]  /*16910*/  @!P0 SYNCS.PHASECHK.TRANS64 P0, [R8+URZ+0x38860], R20 ;  /* 0x03886014080085a7 */ /* 0x000f24000800007f */
[----:B----4-:R-:W-:Y:S05]  /*16920*/  @!P0 BRA `(.L_x_4152) ;  /* 0xfffffffc00f08947 */ /* 0x010fea000383ffff */
[----:B------:R-:W-:Y:S05]  /*16930*/  BRA `(.L_x_4233) ;  /* 0xffffffcc00fc7947 */ /* 0x000fea000383ffff */
.L_x_4153:
        /* <DEDUP_REMOVED lines=8> */
.L_x_4235:
[----:B------:R-:W-:Y:S05]  /*169c0*/  BSYNC B1 ;  /* 0x0000000000017941 */ /* 0x000fea0003800000 */
.L_x_4234:
        /* <DEDUP_REMOVED lines=13> */
.L_x_4236:
        /* <DEDUP_REMOVED lines=14> */
.L_x_4237:
        /* <DEDUP_REMOVED lines=17> */
.L_x_4238:
        /* <DEDUP_REMOVED lines=18> */
.L_x_4239:
        /* <DEDUP_REMOVED lines=14> */
.L_x_4240:
        /* <DEDUP_REMOVED lines=17> */
.L_x_4241:
        /* <DEDUP_REMOVED lines=14> */
.L_x_4242:
[----:B------:R-:W-:Y:S05]  /*17080*/  BRA `(.L_x_4243) ;  /* 0xffffffcc00647947 */ /* 0x000fea000383ffff */
.L_x_4161:
        /* <DEDUP_REMOVED lines=8> */
.L_x_4245:
[----:B------:R-:W-:Y:S05]  /*17110*/  BSYNC B0 ;  /* 0x0000000000007941 */ /* 0x000fea0003800000 */
.L_x_4244:
[----:B------:R-:W-:Y:S05]  /*17120*/  BRA `(.L_x_4246) ;  /* 0xffffffd000687947 */ /* 0x000fea000383ffff */
.L_x_4164:
[----:B0-----:R0:W4:Y:S02]  /*17130*/  SYNCS.PHASECHK.TRANS64.TRYWAIT P0, [R5+URZ+0x38820], R0 ;  /* 0x03882000050075a7 */ /* 0x001124000800017f */
[----:B----4-:R-:W-:Y:S05]  /*17140*/  @!P0 NANOSLEEP.SYNCS 0x989680 ;  /* 0x009896800000895d */ /* 0x010fea0003900000 */
[----:B------:R-:W4:Y:S02]  /*17150*/  @!P0 SYNCS.PHASECHK.TRANS64 P0, [R5+URZ+0x38820], R0 ;  /* 0x03882000050085a7 */ /* 0x000f24000800007f */
[----:B----4-:R-:W-:Y:S05]  /*17160*/  @!P0 BRA `(.L_x_4164) ;  /* 0xfffffffc00f08947 */ /* 0x010fea000383ffff */
[----:B------:R-:W-:Y:S05]  /*17170*/  BRA `(.L_x_4247) ;  /* 0xffffffd000b07947 */ /* 0x000fea000383ffff */
.L_x_4165:
        /* <DEDUP_REMOVED lines=11> */
.L_x_4249:
[----:B------:R-:W-:Y:S05]  /*17230*/  BSYNC B0 ;  /* 0x0000000000007941 */ /* 0x000fea0003800000 */
.L_x_4248:
[----:B------:R-:W-:Y:S05]  /*17240*/  BRA `(.L_x_4250) ;  /* 0xffffffd000987947 */ /* 0x000fea000383ffff */
.L_x_4168:
[----:B------:R-:W-:Y:S01]  /*17250*/  BSSY B1, `(.L_x_4251) ;  /* 0x0000006000017945 */ /* 0x000fe20003800000 */
[----:B------:R-:W-:-:S07]  /*17260*/  IMAD.MOV.U32 R15, RZ, RZ, -0x1 ;  /* 0xffffffffff0f7424 */ /* 0x000fce00078e00ff */
[----:B0123-5:R-:W-:Y:S05]  /*17270*/  WARPSYNC.COLLECTIVE R15, `(.L_x_4252) ;  /* 0x000000000f0c7348 */ /* 0x02ffea0003c00000 */
[----:B------:R-:W-:Y:S02]  /*17280*/  ELECT P6, UR62, PT ;  /* 0x00000000003e782f */ /* 0x000fe400038c0000 */
[----:B------:R-:W-:Y:S01]  /*17290*/  MOV R14, UR62 ;  /* 0x0000003e000e7c02 */ /* 0x000fe20008000f00 */
[----:B0123-5:R-:W-:Y:S10]  /*172a0*/  ENDCOLLECTIVE ;  /* 0x000000000000791b */ /* 0x02fff40003800000 */
.L_x_4252:
[----:B------:R-:W-:Y:S05]  /*172b0*/  BSYNC B1 ;  /* 0x0000000000017941 */ /* 0x000fea0003800000 */
.L_x_4251:
[----:B------:R-:W-:Y:S05]  /*172c0*/  BRA `(.L_x_4253) ;  /* 0xffffffd000907947 */ /* 0x000fea000383ffff */
.L_x_4170:
[----:B0-----:R0:W4:Y:S02]  /*172d0*/  SYNCS.PHASECHK.TRANS64.TRYWAIT P1, [R3+URZ+0x38840], R2 ;  /* 0x03884002030075a7 */ /* 0x001124000802017f */
[----:B----4-:R-:W-:Y:S05]  /*172e0*/  @!P1 NANOSLEEP.SYNCS 0x989680 ;  /* 0x009896800000995d */ /* 0x010fea0003900000 */
[----:B------:R-:W4:Y:S02]  /*172f0*/  @!P1 SYNCS.PHASECHK.TRANS64 P1, [R3+URZ+0x38840], R2 ;  /* 0x03884002030095a7 */ /* 0x000f24000802007f */
[----:B----4-:R-:W-:Y:S05]  /*17300*/  @!P1 BRA `(.L_x_4170) ;  /* 0xfffffffc00f09947 */ /* 0x010fea000383ffff */
[----:B------:R-:W-:Y:S05]  /*17310*/  BRA `(.L_x_4254) ;  /* 0xffffffd000b07947 */ /* 0x000fea000383ffff */
.L_x_4172:
[----:B----4-:R4:W0:Y:S02]  /*17320*/  SYNCS.PHASECHK.TRANS64.TRYWAIT P1, [R5+URZ+0x38840], R0 ;  /* 0x03884000050075a7 */ /* 0x010824000802017f */
[----:B0-----:R-:W-:Y:S05]  /*17330*/  @!P1 NANOSLEEP.SYNCS 0x989680 ;  /* 0x009896800000995d */ /* 0x001fea0003900000 */
[----:B------:R-:W0:Y:S02]  /*17340*/  @!P1 SYNCS.PHASECHK.TRANS64 P1, [R5+URZ+0x38840], R0 ;  /* 0x03884000050095a7 */ /* 0x000e24000802007f */
[----:B0-----:R-:W-:Y:S05]  /*17350*/  @!P1 BRA `(.L_x_4172) ;  /* 0xfffffffc00f09947 */ /* 0x001fea000383ffff */
[----:B------:R-:W-:Y:S05]  /*17360*/  BRA `(.L_x_4255) ;  /* 0xffffffd000bc7947 */ /* 0x000fea000383ffff */
.L_x_4174:
[----:B------:R0:W0:Y:S02]  /*17370*/  SYNCS.PHASECHK.TRANS64.TRYWAIT P1, [R3+URZ+0x38860], R2 ;  /* 0x03886002030075a7 */ /* 0x000024000802017f */
[----:B0-----:R-:W-:Y:S05]  /*17380*/  @!P1 NANOSLEEP.SYNCS 0x989680 ;  /* 0x009896800000995d */ /* 0x001fea0003900000 */
[----:B------:R-:W0:Y:S02]  /*17390*/  @!P1 SYNCS.PHASECHK.TRANS64 P1, [R3+URZ+0x38860], R2 ;  /* 0x03886002030095a7 */ /* 0x000e24000802007f */
[----:B0-----:R-:W-:Y:S05]  /*173a0*/  @!P1 BRA `(.L_x_4174) ;  /* 0xfffffffc00f09947 */ /* 0x001fea000383ffff */
[----:B------:R-:W-:Y:S05]  /*173b0*/  BRA `(.L_x_4256) ;  /* 0xffffffd000b87947 */ /* 0x000fea000383ffff */
.L_x_4257:
        /* <DEDUP_REMOVED lines=12> */
.L_x_5646:


//--------------------- .text._ZN7cutlass13device_kernelIN5flash11enable_sm90INS1_16FlashAttnFwdSm90INS1_25CollectiveMainloopFwdSm90ILi2EN4cute5tupleIJNS5_1CILi1EEES8_S8_EEENS6_IJNS7_ILi64EEESA_SA_EEELi512ENS_6half_tEfNS_4arch4Sm90ELb1ELb0ELb0ELb1ELb1ELb0ELb0ELb0ELb0ELb1ELb0ELb0EEENS1_21CollectiveEpilogueFwdINS6_IJSA_NS7_ILi512EEESA_EEES9_SC_SE_Li256ELb1ELb1ELb0ELb0EEENS1_36VarlenDynamicPersistentTileSchedulerILi64ELi64ELi256ELi128ELb0ELb1ELb1ELb1ELb1ELb1EEEEEEEEEvNT_6ParamsE --------------------------
	.section	.text._ZN7cutlass13device_kernelIN5flash11enable_sm90INS1_16FlashAttnFwdSm90INS1_25CollectiveMainloopFwdSm90ILi2EN4cute5tupleIJNS5_1CILi1EEES8_S8_EEENS6_IJNS7_ILi64EEESA_SA_EEELi512ENS_6half_tEfNS_4arch4Sm90ELb1ELb0ELb0ELb1ELb1ELb0ELb0ELb0ELb0ELb1ELb0ELb0EEENS1_21CollectiveEpilogueFwdINS6_IJSA_NS7_ILi512EEESA_EEES9_SC_SE_Li256ELb1ELb1ELb0ELb0EEENS1_36VarlenDynamicPersistentTileSchedulerILi64ELi64ELi256ELi128ELb0ELb1ELb1ELb1ELb1ELb1EEEEEEEEEvNT_6ParamsE,"ax",@progbits
	.align	128
.text._ZN7cutlass13device_kernelIN5flash11enable_sm90INS1_16FlashAttnFwdSm90INS1_25CollectiveMainloopFwdSm90ILi2EN4cute5tupleIJNS5_1CILi1EEES8_S8_EEENS6_IJNS7_ILi64EEESA_SA_EEELi512ENS_6half_tEfNS_4arch4Sm90ELb1ELb0ELb0ELb1ELb1ELb0ELb0ELb0ELb0ELb1ELb0ELb0EEENS1_21CollectiveEpilogueFwdINS6_IJSA_NS7_ILi512EEESA_EEES9_SC_SE_Li256ELb1ELb1ELb0ELb0EEENS1_36VarlenDynamicPersistentTileSchedulerILi64ELi64ELi256ELi128ELb0ELb1ELb1ELb1ELb1ELb1EEEEEEEEEvNT_6ParamsE:
        .type           _ZN7cutlass13device_kernelIN5flash11enable_sm90INS1_16FlashAttnFwdSm90INS1_25CollectiveMainloopFwdSm90ILi2EN4cute5tupleIJNS5_1CILi1EEES8_S8_EEENS6_IJNS7_ILi64EEESA_SA_EEELi512ENS_6half_tEfNS_4arch4Sm90ELb1ELb0ELb0ELb1ELb1ELb0ELb0ELb0ELb0ELb1ELb0ELb0EEENS1_21CollectiveEpilogueFwdINS6_IJSA_NS7_ILi512EEESA_EEES9_SC_SE_Li256ELb1ELb1ELb0ELb0EEENS1_36VarlenDynamicPersistentTileSchedulerILi64ELi64ELi256ELi128ELb0ELb1ELb1ELb1ELb1ELb1EEEEEEEEEvNT_6ParamsE,@function
        .size           _ZN7cutlass13device_kernelIN5flash11enable_sm90INS1_16FlashAttnFwdSm90INS1_25CollectiveMainloopFwdSm90ILi2EN4cute5tupleIJNS5_1CILi1EEES8_S8_EEENS6_IJNS7_ILi64EEESA_SA_EEELi512ENS_6half_tEfNS_4arch4Sm90ELb1ELb0ELb0ELb1ELb1ELb0ELb0ELb0ELb0ELb1ELb0ELb0EEENS1_21CollectiveEpilogueFwdINS6_IJSA_NS7_ILi512EEESA_EEES9_SC_SE_Li256ELb1ELb1ELb0ELb0EEENS1_36VarlenDynamicPersistentTileSchedulerILi64ELi64ELi256ELi128ELb0ELb1ELb1ELb1ELb1ELb1EEEEEEEEEvNT_6ParamsE,(.L_x_5647 - _ZN7cutlass13device_kernelIN5flash11enable_sm90INS1_16FlashAttnFwdSm90INS1_25CollectiveMainloopFwdSm90ILi2EN4cute5tupleIJNS5_1CILi1EEES8_S8_EEENS6_IJNS7_ILi64EEESA_SA_EEELi512ENS_6half_tEfNS_4arch4Sm90ELb1ELb0ELb0ELb1ELb1ELb0ELb0ELb0ELb0ELb1ELb0ELb0EEENS1_21CollectiveEpilogueFwdINS6_IJSA_NS7_ILi512EEESA_EEES9_SC_SE_Li256ELb1ELb1ELb0ELb0EEENS1_36VarlenDynamicPersistentTileSchedulerILi64ELi64ELi256ELi128ELb0ELb1ELb1ELb1ELb1ELb1EEEEEEEEEvNT_6ParamsE)
        .other          _ZN7cutlass13device_kernelIN5flash11enable_sm90INS1_16FlashAttnFwdSm90INS1_25CollectiveMainloopFwdSm90ILi2EN4cute5tupleIJNS5_1CILi1EEES8_S8_EEENS6_IJNS7_ILi64EEESA_SA_EEELi512ENS_6half_tEfNS_4arch4Sm90ELb1ELb0ELb0ELb1ELb1ELb0ELb0ELb0ELb0ELb1ELb0ELb0EEENS1_21CollectiveEpilogueFwdINS6_IJSA_NS7_ILi512EEESA_EEES9_SC_SE_Li256ELb1ELb1ELb0ELb0EEENS1_36VarlenDynamicPersistentTileSchedulerILi64ELi64ELi256ELi128ELb0ELb1ELb1ELb1ELb1ELb1EEEEEEEEEvNT_6ParamsE,@"STO_CUDA_ENTRY STV_DEFAULT"
_ZN7cutlass13device_kernelIN5flash11enable_sm90INS1_16FlashAttnFwdSm90INS1_25CollectiveMainloopFwdSm90ILi2EN4cute5tupleIJNS5_1CILi1EEES8_S8_EEENS6_IJNS7_ILi64EEESA_SA_EEELi512ENS_6half_tEfNS_4arch4Sm90ELb1ELb0ELb0ELb1ELb1ELb0ELb0ELb0ELb0ELb1ELb0ELb0EEENS1_21CollectiveEpilogueFwdINS6_IJSA_NS7_ILi512EEESA_EEES9_SC_SE_Li256ELb1ELb1ELb0ELb0EEENS1_36VarlenDynamicPersistentTileSchedulerILi64ELi64ELi256ELi128ELb0ELb1ELb1ELb1ELb1ELb1EEEEEEEEEvNT_6ParamsE:
        /* <DEDUP_REMOVED lines=41> */
.L_x_4258:
        /* <DEDUP_REMOVED lines=22> */
.L_x_4259:
        /* <DEDUP_REMOVED lines=18> */
.L_x_4260:
        /* <DEDUP_REMOVED lines=22> */
.L_x_4261:
        /* <DEDUP_REMOVED lines=23> */
.L_x_4262:
        /* <DEDUP_REMOVED lines=8> */
.L_x_4264:
        /* <DEDUP_REMOVED lines=27> */
[----:B------:R-:W-:Y:S01]  /*0a10*/  LEA.HI R3, R0, R197, RZ, 0x4 ;  /* 0x000000c500037211 */ /* 0x000fe200078f20ff */
[----:B------:R-:W-:-:S03]  /*0a20*/  UMOV UR38, URZ ;  /* 0x0000003f00267c82 */ /* 0x000fc60008000000 */
[----:B------:R-:W-:Y:S02]  /*0a30*/  SHF.R.S32.HI R2, RZ, 0x4, R3 ;  /* 0x00000004ff027819 */ /* 0x000fe40000011403 */
[C---:B------:R-:W-:Y:S02]  /*0a40*/  LOP3.LUT R6, R3.reuse, 0xfffffff0, RZ, 0xc0, !PT ;  /* 0xfffffff003067812 */ /* 0x040fe400078ec0ff */
[----:B------:R-:W-:-:S03]  /*0a50*/  LEA.HI R4, R3, R2, RZ, 0x1 ;  /* 0x0000000203047211 */ /* 0x000fc600078f08ff */
[----:B------:R-:W-:Y:S01]  /*0a60*/  IMAD.IADD R6, R197, 0x1, -R6 ;  /* 0x00000001c5067824 */ /* 0x000fe200078e0a06 */
[----:B------:R-:W-:Y:S02]  /*0a70*/  LOP3.LUT R5, R4, 0x1ffffffe, RZ, 0xc0, !PT ;  /* 0x1ffffffe04057812 */ /* 0x000fe400078ec0ff */
[----:B------:R-:W-:-:S03]  /*0a80*/  LEA.HI R4, R0, R197, RZ, 0x5 ;  /* 0x000000c500047211 */ /* 0x000fc600078f28ff */
[----:B------:R-:W-:Y:S01]  /*0a90*/  IMAD.IADD R10, R2, 0x1, -R5 ;  /* 0x00000001020a7824 */ /* 0x000fe200078e0a05 */
[CC--:B------:R-:W-:Y:S02]  /*0aa0*/  LEA.HI R5, R0.reuse, R197.reuse, RZ, 0x2 ;  /* 0x000000c500057211 */ /* 0x0c0fe400078f10ff */
[----:B------:R-:W-:Y:S02]  /*0ab0*/  LEA.HI R2, R0, R197, RZ, 0x7 ;  /* 0x000000c500027211 */ /* 0x000fe400078f38ff */
[--C-:B------:R-:W-:Y:S02]  /*0ac0*/  SHF.R.S32.HI R12, RZ, 0x5, R4.reuse ;  /* 0x00000005ff0c7819 */ /* 0x100fe40000011404 */
[----:B------:R-:W-:Y:S02]  /*0ad0*/  SHF.R.S32.HI R3, RZ, 0x1f, R4 ;  /* 0x0000001fff037819 */ /* 0x000fe40000011404 */
[----:B------:R-:W-:Y:S02]  /*0ae0*/  LOP3.LUT R8, R5, 0xfffffffc, RZ, 0xc0, !PT ;  /* 0xfffffffc05087812 */ /* 0x000fe400078ec0ff */
[----:B------:R-:W-:-:S02]  /*0af0*/  LOP3.LUT R4, R2, 0xffffff80, RZ, 0xc0, !PT ;  /* 0xffffff8002047812 */ /* 0x000fc400078ec0ff */
[----:B------:R-:W-:Y:S01]  /*0b00*/  LEA.HI R5, R3, R12, RZ, 0x2 ;  /* 0x0000000c03057211 */ /* 0x000fe200078f10ff */
[C---:B------:R-:W-:Y:S01]  /*0b10*/  IMAD.IADD R8, R197.reuse, 0x1, -R8 ;  /* 0x00000001c5087824 */ /* 0x040fe200078e0a08 */
        /* <DEDUP_REMOVED lines=11> */
[----:B------:R-:W-:Y:S02]  /*0bd0*/  LEA.HI R5, R3, R4, RZ, 0x2 ;  /* 0x0000000403057211 */ /* 0x000fe400078f10ff */
[----:B------:R-:W-:Y:S01]  /*0be0*/  LOP3.LUT R9, R7, 0xfffffff8, RZ, 0xc0, !PT ;  /* 0xfffffff807097812 */ /* 0x000fe200078ec0ff */
[----:B------:R-:W-:Y:S01]  /*0bf0*/  IMAD.IADD R185, R8, 0x1, -R11 ;  /* 0x0000000108b97824 */ /* 0x000fe200078e0a0b */
[----:B------:R-:W-:Y:S01]  /*0c00*/  LOP3.LUT R11, R5, 0x7ffffffc, RZ, 0xc0, !PT ;  /* 0x7ffffffc050b7812 */ /* 0x000fe200078ec0ff */
[----:B------:R-:W-:Y:S01]  /*0c10*/  IMAD.SHL.U32 R7, R7, 0x40, RZ ;  /* 0x0000004007077824 */ /* 0x000fe200078e00ff */
[----:B------:R-:W-:-:S02]  /*0c20*/  IADD3 R9, R6, -R9, RZ ;  /* 0x8000000906097210 */ /* 0x000fc40007ffe0ff */
[----:B------:R-:W-:Y:S01]  /*0c30*/  LEA.HI R6, R3, R4, RZ, 0x5 ;  /* 0x0000000403067211 */ /* 0x000fe200078f28ff */
[----:B------:R-:W-:Y:S01]  /*0c40*/  IMAD.IADD R11, R4, 0x1, -R11 ;  /* 0x00000001040b7824 */ /* 0x000fe200078e0a0b */
[--C-:B------:R-:W-:Y:S01]  /*0c50*/  SHF.R.S32.HI R3, RZ, 0x2, R5.reuse ;  /* 0x00000002ff037819 */ /* 0x100fe20000011405 */
[----:B------:R-:W-:Y:S01]  /*0c60*/  IMAD.SHL.U32 R4, R9, 0x40, RZ ;  /* 0x0000004009047824 */ /* 0x000fe200078e00ff */
[----:B------:R-:W-:Y:S01]  /*0c70*/  SHF.R.S32.HI R8, RZ, 0x1f, R5 ;  /* 0x0000001fff087819 */ /* 0x000fe20000011405 */
[----:B------:R-:W-:Y:S01]  /*0c80*/  IMAD.SHL.U32 R5, R10, 0x8, RZ ;  /* 0x000000080a057824 */ /* 0x000fe200078e00ff */
[----:B------:R-:W-:Y:S02]  /*0c90*/  LOP3.LUT R7, R7, 0x7ffffe00, RZ, 0xc0, !PT ;  /* 0x7ffffe0007077812 */ /* 0x000fe400078ec0ff */
[----:B------:R-:W-:Y:S01]  /*0ca0*/  LOP3.LUT R4, R4, 0x1c0, RZ, 0xc0, !PT ;  /* 0x000001c004047812 */ /* 0x000fe200078ec0ff */
[----:B------:R-:W-:Y:S01]  /*0cb0*/  IMAD.U32 R196, R14, 0x40, R5 ;  /* 0x000000400ec47824 */ /* 0x000fe200078e0005 */
[----:B------:R-:W-:Y:S01]  /*0cc0*/  LEA.HI R8, R8, R3, RZ, 0x3 ;  /* 0x0000000308087211 */ /* 0x000fe200078f18ff */
[----:B------:R-:W-:Y:S01]  /*0cd0*/  IMAD R7, R12, 0x400, R7 ;  /* 0x000004000c077824 */ /* 0x000fe200078e0207 */
[----:B------:R-:W-:-:S02]  /*0ce0*/  LOP3.LUT R5, R4, 0x8, R5, 0xf8, !PT ;  /* 0x0000000804057812 */ /* 0x000fc400078ef805 */
[----:B------:R-:W-:Y:S02]  /*0cf0*/  SHF.R.U32.HI R4, RZ, 0x3, R4 ;  /* 0x00000003ff047819 */ /* 0x000fe40000011604 */
[----:B------:R-:W-:Y:S02]  /*0d00*/  LOP3.LUT R8, R8, 0xfffffff8, RZ, 0xc0, !PT ;  /* 0xfffffff808087812 */ /* 0x000fe400078ec0ff */
[----:B------:R-:W-:Y:S02]  /*0d10*/  LEA.HI R0, R0, R197, RZ, 0x3 ;  /* 0x000000c500007211 */ /* 0x000fe400078f18ff */
[----:B------:R-:W-:Y:S01]  /*0d20*/  LOP3.LUT R4, R5, R4, RZ, 0x3c, !PT ;  /* 0x0000000405047212 */ /* 0x000fe200078e3cff */
[----:B------:R-:W-:Y:S01]  /*0d30*/  IMAD.IADD R3, R3, 0x1, -R8 ;  /* 0x0000000103037824 */ /* 0x000fe200078e0a08 */
[----:B------:R-:W-:Y:S02]  /*0d40*/  LOP3.LUT R8, R0, 0xfffffff8, RZ, 0xc0, !PT ;  /* 0xfffffff800087812 */ /* 0x000fe400078ec0ff */
[----:B------:R-:W-:Y:S01]  /*0d50*/  R2P PR, R9, 0x6 ;  /* 0x0000000609007804 */ /* 0x000fe20000000000 */
[----:B------:R-:W-:Y:S01]  /*0d60*/  IMAD.IADD R4, R7, 0x1, R4 ;  /* 0x0000000107047824 */ /* 0x000fe200078e0204 */
[----:B------:R-:W-:Y:S01]  /*0d70*/  LEA.HI R2, R2, R193, RZ, 0x1 ;  /* 0x000000c102027211 */ /* 0x000fe200078f08ff */
[----:B------:R-:W-:Y:S01]  /*0d80*/  IMAD.IADD R191, R197, 0x1, -R8 ;  /* 0x00000001c5bf7824 */ /* 0x000fe200078e0a08 */
[----:B------:R-:W-:-:S02]  /*0d90*/  SHF.R.S32.HI R6, RZ, 0x5, R6 ;  /* 0x00000005ff067819 */ /* 0x000fc40000011406 */
[----:B------:R-:W-:Y:S02]  /*0da0*/  LEA R19, R4, UR41, 0x1 ;  /* 0x0000002904137c11 */ /* 0x000fe4000f8e08ff */
[----:B------:R-:W-:Y:S01]  /*0db0*/  LOP3.LUT R2, R2, 0xfffffe, RZ, 0xc0, !PT ;  /* 0x00fffffe02027812 */ /* 0x000fe200078ec0ff */
[----:B------:R-:W-:Y:S01]  /*0dc0*/  IMAD R16, R6, 0x10, R3 ;  /* 0x0000001006107824 */ /* 0x000fe200078e0203 */
[----:B------:R-:W-:Y:S01]  /*0dd0*/  SHF.L.U32 R17, R191, 0x3, RZ ;  /* 0x00000003bf117819 */ /* 0x000fe200000006ff */
[C---:B------:R-:W-:Y:S01]  /*0de0*/  VIADD R22, R19.reuse, 0x26820 ;  /* 0x0002682013167836 */ /* 0x040fe20000000000 */
[----:B------:R-:W-:Y:S01]  /*0df0*/  IADD3 R184, R19, 0x26800, RZ ;  /* 0x0002680013b87810 */ /* 0x000fe20007ffe0ff */
[----:B------:R-:W-:Y:S01]  /*0e00*/  IMAD.IADD R2, R193, 0x1, -R2 ;  /* 0x00000001c1027824 */ /* 0x000fe200078e0a02 */
[----:B------:R-:W-:Y:S01]  /*0e10*/  SEL R23, R23, 0xffffffc0, !P2 ;  /* 0xffffffc017177807 */ /* 0x000fe20005000000 */
        /* <DEDUP_REMOVED lines=13> */
[----:B------:R-:W-:Y:S01]  /*0ef0*/  @P1 VIADD R22, R184, 0xffffffe0 ;  /* 0xffffffe0b8161836 */ /* 0x000fe20000000000 */
[----:B------:R-:W-:Y:S01]  /*0f00*/  SHF.R.S32.HI R199, RZ, 0x1f, R195 ;  /* 0x0000001fffc77819 */ /* 0x000fe200000114c3 */
[----:B------:R-:W-:Y:S01]  /*0f10*/  IMAD.SHL.U32 R18, R2, 0x100, RZ ;  /* 0x0000010002127824 */ /* 0x000fe200078e00ff */
[----:B------:R-:W-:Y:S01]  /*0f20*/  SHF.R.S32.HI R198, RZ, 0x1f, R194 ;  /* 0x0000001fffc67819 */ /* 0x000fe200000114c2 */
[----:B------:R-:W-:-:S02]  /*0f30*/  IMAD.IADD R184, R184, 0x1, R23 ;  /* 0x00000001b8b87824 */ /* 0x000fc400078e0217 */
[----:B------:R-:W-:Y:S02]  /*0f40*/  IMAD.SHL.U32 R2, R11, 0x2, RZ ;  /* 0x000000020b027824 */ /* 0x000fe400078e00ff */
[----:B------:R-:W-:Y:S02]  /*0f50*/  IMAD R185, R185, 0x8, R16 ;  /* 0x00000008b9b97824 */ /* 0x000fe400078e0210 */
[----:B------:R-:W-:-:S07]  /*0f60*/  IMAD.IADD R23, R23, 0x1, R22 ;  /* 0x0000000117177824 */ /* 0x000fce00078e0216 */
.L_x_4328:
[----:B------:R-:W-:Y:S01]  /*0f70*/  ULDC.64 UR8, c[0x0][0xc88] ;  /* 0x0003220000087ab9 */ /* 0x000fe20000000a00 */
[----:B------:R-:W-:Y:S01]  /*0f80*/  ULDC.64 UR10, c[0x0][0xa18] ;  /* 0x00028600000a7ab9 */ /* 0x000fe20000000a00 */
[----:B------:R-:W-:Y:S02]  /*0f90*/  UIMAD.WIDE UR8, UR7, 0x4, UR8 ;  /* 0x00000004070878a5 */ /* 0x000fe4000f8e0208 */
[----:B------:R-:W-:Y:S01]  /*0fa0*/  UISETP.NE.U32.AND UP1, UPT, UR10, URZ, UPT ;  /* 0x0000003f0a00728c */ /* 0x000fe2000bf25070 */
[----:B------:R-:W-:Y:S01]  /*0fb0*/  ULDC UR4, c[0x0][0x424] ;  /* 0x0001090000047ab9 */ /* 0x000fe20000000800 */
[----:B------:R-:W-:Y:S02]  /*0fc0*/  ULDC UR7, c[0x0][0x2f0] ;  /* 0x0000bc0000077ab9 */ /* 0x000fe40000000800 */
[----:B0-2-4-:R-:W-:Y:S02]  /*0fd0*/  IMAD.U32 R4, RZ, RZ, UR8 ;  /* 0x00000008ff047e24 */ /* 0x015fe4000f8e00ff */
[----:B------:R-:W-:Y:S01]  /*0fe0*/  IMAD.U32 R5, RZ, RZ, UR9 ;  /* 0x00000009ff057e24 */ /* 0x000fe2000f8e00ff */
[----:B------:R-:W-:-:S04]  /*0ff0*/  ULDC.64 UR8, c[0x0][0xa28] ;  /* 0x00028a0000087ab9 */ /* 0x000fc80000000a00 */
[----:B------:R-:W2:Y:S01]  /*1000*/  LDG.E R4, desc[UR50][R4.64] ;  /* 0x0000003204047981 */ /* 0x000ea2000c1e1900 */
[----:B------:R-:W-:Y:S02]  /*1010*/  UISETP.NE.U32.AND UP0, UPT, UR8, URZ, UPT ;  /* 0x0000003f0800728c */ /* 0x000fe4000bf05070 */
[----:B------:R-:W-:Y:S02]  /*1020*/  UISETP.NE.AND.EX UP1, UPT, UR11, URZ, UPT, UP1 ;  /* 0x0000003f0b00728c */ /* 0x000fe4000bf25310 */
[----:B------:R-:W-:-:S04]  /*1030*/  UISETP.NE.AND.EX UP0, UPT, UR9, URZ, UPT, UP0 ;  /* 0x0000003f0900728c */ /* 0x000fc8000bf05300 */
[----:B------:R-:W-:Y:S02]  /*1040*/  PLOP3.LUT P2, PT, PT, PT, UP1, 0x80, 0x0 ;  /* 0x000000000000781c */ /* 0x000fe40003f4f018 */
[----:B------:R-:W-:Y:S02]  /*1050*/  PLOP3.LUT P0, PT, PT, PT, UP0, 0x80, 0x0 ;  /* 0x000000000000781c */ /* 0x000fe40003f0f008 */
[----:B--2---:R-:W-:-:S13]  /*1060*/  R2UR UR42, R4 ;  /* 0x00000000042a72ca */ /* 0x004fda00000e0000 */
[----:B------:R-:W-:Y:S02]  /*1070*/  USHF.R.S32.HI UR43, URZ, 0x1f, UR42 ;  /* 0x0000001f3f2b7899 */ /* 0x000fe4000801142a */
[----:B------:R-:W-:-:S04]  /*1080*/  @UP0 ULEA UR8, UP2, UR42, UR8, 0x2 ;  /* 0x000000082a080291 */ /* 0x000fc8000f84103f */
[----:B------:R-:W-:Y:S02]  /*1090*/  @UP0 ULEA.HI.X UR9, UR42, UR9, UR43, 0x2, UP2 ;  /* 0x000000092a090291 */ /* 0x000fe400090f142b */
[----:B------:R-:W-:Y:S01]  /*10a0*/  @UP1 ULEA UR10, UP0, UR42, UR10, 0x2 ;  /* 0x0000000a2a0a1291 */ /* 0x000fe2000f80103f */
[----:B------:R-:W-:-:S03]  /*10b0*/  IMAD.U32 R4, RZ, RZ, UR8 ;  /* 0x00000008ff047e24 */ /* 0x000fc6000f8e00ff */
[----:B------:R-:W-:Y:S01]  /*10c0*/  @UP1 ULEA.HI.X UR11, UR42, UR11, UR43, 0x2, UP0 ;  /* 0x0000000b2a0b1291 */ /* 0x000fe200080f142b */
[----:B------:R-:W-:Y:S01]  /*10d0*/  IMAD.U32 R5, RZ, RZ, UR9 ;  /* 0x00000009ff057e24 */ /* 0x000fe2000f8e00ff */
[----:B-1----:R-:W-:Y:S01]  /*10e0*/  MOV R6, UR10 ;  /* 0x0000000a00067c02 */ /* 0x002fe20008000f00 */
[----:B------:R-:W-:-:S03]  /*10f0*/  ULDC.64 UR8, c[0x0][0x418] ;  /* 0x0001060000087ab9 */ /* 0x000fc60000000a00 */
[----:B---3--:R-:W-:Y:S01]  /*1100*/  IMAD.U32 R7, RZ, RZ, UR11 ;  /* 0x0000000bff077e24 */ /* 0x008fe2000f8e00ff */
[----:B------:R-:W2:Y:S04]  /*1110*/  @P0 LDG.E R4, desc[UR50][R4.64] ;  /* 0x0000003204040981 */ /* 0x000ea8000c1e1900 */
[----:B------:R-:W3:Y:S01]  /*1120*/  @P2 LDG.E R6, desc[UR50][R6.64] ;  /* 0x0000003206062981 */ /* 0x000ee2000c1e1900 */
[----:B------:R-:W-:Y:S01]  /*1130*/  UISETP.NE.U32.AND UP0, UPT, UR8, URZ, UPT ;  /* 0x0000003f0800728c */ /* 0x000fe2000bf05070 */
[----:B------:R-:W-:Y:S01]  /*1140*/  UMOV UR49, URZ ;  /* 0x0000003f00317c82 */ /* 0x000fe20008000000 */
[----:B------:R-:W-:Y:S02]  /*1150*/  UMOV UR44, UR6 ;  /* 0x00000006002c7c82 */ /* 0x000fe40008000000 */
[----:B------:R-:W-:-:S03]  /*1160*/  UISETP.NE.AND.EX UP0, UPT, UR9, URZ, UPT, UP0 ;  /* 0x0000003f0900728c */ /* 0x000fc6000bf05300 */
[----:B------:R-:W-:Y:S01]  /*1170*/  ULDC.64 UR8, c[0x0][0xa20] ;  /* 0x0002880000087ab9 */ /* 0x000fe20000000a00 */
[----:B------:R-:W-:Y:S01]  /*1180*/  USEL UR4, UR4, 0x1, UP0 ;  /* 0x0000000104047887 */ /* 0x000fe20008000000 */
[----:B------:R-:W-:-:S03]  /*1190*/  ISETP.NE.U32.AND P1, PT, RZ, UR8, PT ;  /* 0x00000008ff007c0c */ /* 0x000fc6000bf25070 */
        /* <DEDUP_REMOVED lines=19> */
.L_x_4265:
[----:B------:R-:W-:Y:S05]  /*12d0*/  @!P1 BRA `(.L_x_4266) ;  /* 0x00000000001c9947 */ /* 0x000fea0003800000 */
[----:B------:R-:W-:-:S04]  /*12e0*/  ULEA UR4, UP0, UR42, UR8, 0x2 ;  /* 0x000000082a047291 */ /* 0x000fc8000f80103f */
[----:B------:R-:W-:Y:S02]  /*12f0*/  ULEA.HI.X UR6, UR42, UR9, UR43, 0x2, UP0 ;  /* 0x000000092a067291 */ /* 0x000fe400080f142b */
[----:B------:R-:W-:-:S04]  /*1300*/  IMAD.U32 R4, RZ, RZ, UR4 ;  /* 0x00000004ff047e24 */ /* 0x000fc8000f8e00ff */
[----:B------:R-:W-:-:S05]  /*1310*/  IMAD.U32 R5, RZ, RZ, UR6 ;  /* 0x00000006ff057e24 */ /* 0x000fca000f8e00ff */
[----:B------:R-:W2:Y:S02]  /*1320*/  LDG.E R4, desc[UR50][R4.64] ;  /* 0x0000003204047981 */ /* 0x000ea4000c1e1900 */
[----:B--2---:R-:W-:Y:S01]  /*1330*/  R2UR UR4, R4 ;  /* 0x00000000040472ca */ /* 0x004fe200000e0000 */
[----:B------:R-:W-:-:S14]  /*1340*/  BRA `(.L_x_4267) ;  /* 0x0000000000347947 */ /* 0x000fdc0003800000 */
.L_x_4266:
        /* <DEDUP_REMOVED lines=13> */
.L_x_4267:
        /* <DEDUP_REMOVED lines=9> */
[----:B------:R-:W0:Y:S01]  /*14b0*/  LDC R0, c[0x0][0x448] ;  /* 0x00011200ff007b82 */ /* 0x000e220000000800 */
[----:B------:R-:W-:Y:S01]  /*14c0*/  UIADD3 UR4, UR45, 0x3f, URZ ;  /* 0x0000003f2d047890 */ /* 0x000fe2000fffe03f */
[----:B------:R-:W-:Y:S01]  /*14d0*/  CS2R R20, SRZ ;  /* 0x0000000000147805 */ /* 0x000fe2000001ff00 */
[----:B------:R-:W-:Y:S01]  /*14e0*/  UIADD3 UR49, UR49, 0x40, -UR52 ;  /* 0x0000004031317890 */ /* 0x000fe2000fffe834 */
        /* <DEDUP_REMOVED lines=20> */
[----:B0-----:R-:W-:Y:S01]  /*1630*/  ISETP.NE.AND P0, PT, R0, 0x1, PT ;  /* 0x000000010000780c */ /* 0x001fe20003f05270 */
[----:B------:R-:W-:Y:S01]  /*1640*/  IMAD.U32 R0, RZ, RZ, UR4 ;  /* 0x00000004ff007e24 */ /* 0x000fe2000f8e00ff */
        /* <DEDUP_REMOVED lines=11> */
[----:B------:R-:W0:Y:S01]  /*1700*/  @P0 LDC R3, c[0x0][0x44c] ;  /* 0x00011300ff030b82 */ /* 0x000e220000000800 */
[----:B------:R-:W-:Y:S02]  /*1710*/  CS2R R96, SRZ ;  /* 0x0000000000607805 */ /* 0x000fe4000001ff00 */
[----:B------:R-:W-:-:S02]  /*1720*/  CS2R R94, SRZ ;  /* 0x00000000005e7805 */ /* 0x000fc4000001ff00 */
[----:B------:R-:W-:Y:S02]  /*1730*/  CS2R R92, SRZ ;  /* 0x00000000005c7805 */ /* 0x000fe4000001ff00 */
[----:B------:R-:W-:Y:S02]  /*1740*/  CS2R R90, SRZ ;  /* 0x00000000005a7805 */ /* 0x000fe4000001ff00 */
[----:B------:R-:W-:Y:S02]  /*1750*/  CS2R R88, SRZ ;  /* 0x0000000000587805 */ /* 0x000fe4000001ff00 */
[----:B------:R-:W-:Y:S02]  /*1760*/  CS2R R86, SRZ ;  /* 0x0000000000567805 */ /* 0x000fe4000001ff00 */
[----:B------:R-:W-:Y:S01]  /*1770*/  CS2R R84, SRZ ;  /* 0x0000000000547805 */ /* 0x000fe2000001ff00 */
[----:B------:R-:W1:Y:S01]  /*1780*/  @P0 LDC R4, c[0x0][0x450] ;  /* 0x00011400ff040b82 */ /* 0x000e620000000800 */
        /* <DEDUP_REMOVED lines=15> */
[----:B0-----:R-:W-:Y:S01]  /*1880*/  @P0 IMAD.HI.U32 R3, R3, UR4, RZ ;  /* 0x0000000403030c27 */ /* 0x001fe2000f8e00ff */
[----:B------:R-:W-:Y:S02]  /*1890*/  CS2R R10, SRZ ;  /* 0x00000000000a7805 */ /* 0x000fe4000001ff00 */
[----:B------:R-:W-:Y:S02]  /*18a0*/  CS2R R8, SRZ ;  /* 0x0000000000087805 */ /* 0x000fe4000001ff00 */
[----:B------:R-:W-:Y:S02]  /*18b0*/  CS2R R164, SRZ ;  /* 0x0000000000a47805 */ /* 0x000fe4000001ff00 */
[----:B------:R-:W-:-:S02]  /*18c0*/  CS2R R38, SRZ ;  /* 0x0000000000267805 */ /* 0x000fc4000001ff00 */
[----:B------:R-:W-:Y:S02]  /*18d0*/  CS2R R166, SRZ ;  /* 0x0000000000a67805 */ /* 0x000fe4000001ff00 */
[----:B------:R-:W-:Y:S02]  /*18e0*/  CS2R R34, SRZ ;  /* 0x0000000000227805 */ /* 0x000fe4000001ff00 */
[----:B------:R-:W-:Y:S02]  /*18f0*/  CS2R R168, SRZ ;  /* 0x0000000000a87805 */ /* 0x000fe4000001ff00 */
[----:B-1----:R-:W-:Y:S01]  /*1900*/  @P0 SHF.R.U32.HI R0, RZ, R4, R3 ;  /* 0x00000004ff000219 */ /* 0x002fe20000011603 */
[----:B------:R-:W-:Y:S01]  /*1910*/  IMAD.MOV.U32 R3, RZ, RZ, RZ ;  /* 0x000000ffff037224 */ /* 0x000fe200078e00ff */
[----:B------:R-:W-:Y:S02]  /*1920*/  PLOP3.LUT P0, PT, PT, PT, PT, 0x80, 0x0 ;  /* 0x000000000000781c */ /* 0x000fe40003f0f070 */
[----:B------:R-:W-:-:S02]  /*1930*/  CS2R R30, SRZ ;  /* 0x00000000001e7805 */ /* 0x000fc4000001ff00 */
[----:B------:R-:W-:Y:S01]  /*1940*/  MOV R28, RZ ;  /* 0x000000ff001c7202 */ /* 0x000fe20000000f00 */
[----:B------:R-:W-:Y:S01]  /*1950*/  VIADD R0, R0, UR49 ;  /* 0x0000003100007c36 */ /* 0x000fe20008000000 */
[----:B------:R-:W-:Y:S02]  /*1960*/  CS2R R170, SRZ ;  /* 0x0000000000aa7805 */ /* 0x000fe4000001ff00 */
[----:B------:R-:W-:Y:S02]  /*1970*/  CS2R R26, SRZ ;  /* 0x00000000001a7805 */ /* 0x000fe4000001ff00 */
[----:B------:R-:W-:-:S04]  /*1980*/  SHF.R.S32.HI R5, RZ, 0x1f, R0 ;  /* 0x0000001fff057819 */ /* 0x000fc80000011400 */
[----:B------:R-:W-:-:S04]  /*1990*/  LEA.HI R5, R5, R0, RZ, 0x6 ;  /* 0x0000000005057211 */ /* 0x000fc800078f30ff */
        /* <DEDUP_REMOVED lines=18> */
.L_x_4270:
[----:B------:R-:W-:Y:S01]  /*1ac0*/  ULEA UR21, UR38, UR41, 0x3 ;  /* 0x0000002926157291 */ /* 0x000fe2000f8e183f */
[----:B------:R-:W-:-:S05]  /*1ad0*/  IMAD.U32 R3, RZ, RZ, UR37 ;  /* 0x00000025ff037e24 */ /* 0x000fca000f8e00ff */
[----:B------:R-:W-:-:S04]  /*1ae0*/  SHF.L.U32 R3, R3, 0x1f, RZ ;  /* 0x0000001f03037819 */ /* 0x000fc800000006ff */
[----:B------:R-:W0:Y:S02]  /*1af0*/  SYNCS.PHASECHK.TRANS64.TRYWAIT P1, [UR21+0x28c50], R3 ;  /* 0x028c5003ff0075a7 */ /* 0x000e240008020155 */
[----:B0-----:R-:W-:Y:S05]  /*1b00*/  @!P1 BRA `(.L_x_4271) ;  /* 0x0000010000089947 */ /* 0x001fea0003800000 */
.L_x_4413:
        /* <DEDUP_REMOVED lines=38> */
.L_x_4272:
[----:B------:R-:W-:Y:S01]  /*1d70*/  UIADD3 UR6, UR21, 0x28c60, URZ ;  /* 0x00028c6015067890 */ /* 0x000fe2000fffe03f */
[----:B------:R-:W-:-:S03]  /*1d80*/  ISETP.GE.AND P1, PT, R0, 0x2, PT ;  /* 0x000000020000780c */ /* 0x000fc60003f26270 */
[----:B------:R-:W-:-:S09]  /*1d90*/  UPRMT UR6, UR40, 0x654, UR6 ;  /* 0x0000065428067896 */ /* 0x000fd20008000006 */
[----:B------:R-:W-:Y:S01]  /*1da0*/  SYNCS.ARRIVE.TRANS64.RED.A1T0 RZ, [UR6], RZ ;  /* 0x000000ffffff79a7 */ /* 0x000fe20008100406 */
[----:B------:R-:W-:Y:S05]  /*1db0*/  @!P1 BRA `(.L_x_4273) ;  /* 0x0000000800dc9947 */ /* 0x000fea0003800000 */
[----:B------:R-:W-:-:S07]  /*1dc0*/  VIADD R0, R0, 0xfffffffe ;  /* 0xfffffffe00007836 */ /* 0x000fce0000000000 */
.L_x_4279:
        /* <DEDUP_REMOVED lines=143> */
.L_x_4274:
[----:B------:R-:W-:Y:S01]  /*26c0*/  ULEA UR21, UR38, UR41, 0x3 ;  /* 0x0000002926157291 */ /* 0x000fe2000f8e183f */
[----:B------:R-:W-:-:S05]  /*26d0*/  IMAD.U32 R3, RZ, RZ, UR37 ;  /* 0x00000025ff037e24 */ /* 0x000fca000f8e00ff */
[----:B------:R-:W-:-:S04]  /*26e0*/  SHF.L.U32 R3, R3, 0x1f, RZ ;  /* 0x0000001f03037819 */ /* 0x000fc800000006ff */
[----:B------:R0:W1:Y:S01]  /*26f0*/  SYNCS.PHASECHK.TRANS64.TRYWAIT P1, [UR21+0x28c50], R3 ;  /* 0x028c5003ff0075a7 */ /* 0x0000620008020155 */
[----:B------:R-:W-:Y:S05]  /*2700*/  @!P0 BRA `(.L_x_4275) ;  /* 0x0000000000048947 */ /* 0x000fea0003800000 */
[----:B------:R-:W-:Y:S01]  /*2710*/  BPT.TRAP 0x1 ;  /* 0x000000040000795c */ /* 0x000fe20000300000 */
.L_x_4275:
[----:B-1----:R-:W-:Y:S05]  /*2720*/  @P1 BRA `(.L_x_4276) ;  /* 0x0000000000081947 */ /* 0x002fea0003800000 */
[----:B------:R-:W1:Y:S02]  /*2730*/  SYNCS.PHASECHK.TRANS64.TRYWAIT P1, [UR21+0x28c50], R3 ;  /* 0x028c5003ff0075a7 */ /* 0x000e640008020155 */
[----:B-1----:R-:W-:Y:S05]  /*2740*/  @!P1 BRA `(.L_x_4277) ;  /* 0x000000f400109947 */ /* 0x002fea0003800000 */
.L_x_4276:
        /* <DEDUP_REMOVED lines=26> */
.L_x_4278:
[----:B------:R-:W-:-:S04]  /*28f0*/  UIADD3 UR6, UR21, 0x28c60, URZ ;  /* 0x00028c6015067890 */ /* 0x000fc8000fffe03f */
[----:B------:R-:W-:-:S09]  /*2900*/  UPRMT UR6, UR40, 0x654, UR6 ;  /* 0x0000065428067896 */ /* 0x000fd20008000006 */
[----:B------:R-:W-:Y:S01]  /*2910*/  SYNCS.ARRIVE.TRANS64.RED.A1T0 RZ, [UR6], RZ ;  /* 0x000000ffffff79a7 */ /* 0x000fe20008100406 */
[----:B------:R-:W-:Y:S05]  /*2920*/  @P2 BRA `(.L_x_4279) ;  /* 0xfffffff400282947 */ /* 0x000fea000383ffff */
.L_x_4273:
[----:B------:R-:W-:Y:S01]  /*2930*/  BAR.SYNC.DEFER_BLOCKING 0xe, 0x100 ;  /* 0x0384000000007b1d */ /* 0x000fe20000010000 */
[----:B01----:R-:W-:Y:S01]  /*2940*/  IMAD.U32 R3, RZ, RZ, UR38 ;  /* 0x00000026ff037e24 */ /* 0x003fe2000f8e00ff */
[----:B------:R-:W-:Y:S01]  /*2950*/  UIADD3 UR38, UR38, 0x1, URZ ;  /* 0x0000000126267890 */ /* 0x000fe2000fffe03f */
[----:B------:R-:W-:Y:S01]  /*2960*/  PLOP3.LUT P0, PT, PT, PT, PT, 0x8, 0x0 ;  /* 0x000000000000781c */ /* 0x000fe20003f0e170 */
[----:B------:R-:W-:Y:S02]  /*2970*/  IMAD.MOV.U32 R20, RZ, RZ, RZ ;  /* 0x000000ffff147224 */ /* 0x000fe400078e00ff */
        /* <DEDUP_REMOVED lines=139> */
.L_x_4268:
[----:B------:R-:W-:Y:S01]  /*3230*/  ULDC UR4, c[0x0][0x448] ;  /* 0x0001120000047ab9 */ /* 0x000fe20000000800 */
[----:B------:R-:W-:Y:S01]  /*3240*/  UIADD3 UR6, UR45, 0x3f, URZ ;  /* 0x0000003f2d067890 */ /* 0x000fe2000fffe03f */
[----:B------:R-:W-:Y:S01]  /*3250*/  PLOP3.LUT P0, PT, PT, PT, PT, 0x80, 0x0 ;  /* 0x000000000000781c */ /* 0x000fe20003f0f070 */
[----:B------:R-:W-:Y:S01]  /*3260*/  UISETP.NE.AND UP0, UPT, UR4, 0x1, UPT ;  /* 0x000000010400788c */ /* 0x000fe2000bf05270 */
[----:B------:R-:W-:Y:S01]  /*3270*/  MOV R3, RZ ;  /* 0x000000ff00037202 */ /* 0x000fe20000000f00 */
[----:B------:R-:W-:Y:S01]  /*3280*/  UIADD3 UR7, UR49, 0x40, -UR52 ;  /* 0x0000004031077890 */ /* 0x000fe2000fffe834 */
[----:B------:R-:W-:Y:S01]  /*3290*/  CS2R R20, SRZ ;  /* 0x0000000000147805 */ /* 0x000fe2000001ff00 */
[----:B------:R-:W-:Y:S01]  /*32a0*/  UP2UR UR53, UPR, URZ, 0x1 ;  /* 0x000000013f357883 */ /* 0x000fe20008000000 */
[----:B------:R-:W-:Y:S02]  /*32b0*/  CS2R R150, SRZ ;  /* 0x0000000000967805 */ /* 0x000fe4000001ff00 */
[----:B------:R-:W-:-:S02]  /*32c0*/  CS2R R148, SRZ ;  /* 0x0000000000947805 */ /* 0x000fc4000001ff00 */
[----:B------:R-:W-:Y:S02]  /*32d0*/  CS2R R146, SRZ ;  /* 0x0000000000927805 */ /* 0x000fe4000001ff00 */
[----:B------:R-:W-:Y:S02]  /*32e0*/  CS2R R144, SRZ ;  /* 0x0000000000907805 */ /* 0x000fe4000001ff00 */
[----:B------:R-:W-:Y:S02]  /*32f0*/  CS2R R142, SRZ ;  /* 0x00000000008e7805 */ /* 0x000fe4000001ff00 */
[----:B------:R-:W-:Y:S01]  /*3300*/  CS2R R140, SRZ ;  /* 0x00000000008c7805 */ /* 0x000fe2000001ff00 */
[----:B------:R-:W-:Y:S01]  /*3310*/  @UP0 ULDC UR4, c[0x0][0x44c] ;  /* 0x0001130000040ab9 */ /* 0x000fe20000000800 */
[----:B------:R-:W-:Y:S01]  /*3320*/  @UP0 ULDC UR8, c[0x0][0x450] ;  /* 0x0001140000080ab9 */ /* 0x000fe20000000800 */
[----:B------:R-:W-:Y:S01]  /*3330*/  UIMAD.WIDE.U32 UR4, UR6, UR4, URZ ;  /* 0x00000004060472a5 */ /* 0x000fe2000f8e003f */
[----:B------:R-:W-:-:S02]  /*3340*/  CS2R R138, SRZ ;  /* 0x00000000008a7805 */ /* 0x000fc4000001ff00 */
[----:B------:R-:W-:Y:S02]  /*3350*/  CS2R R136, SRZ ;  /* 0x0000000000887805 */ /* 0x000fe4000001ff00 */
[----:B------:R-:W-:Y:S01]  /*3360*/  CS2R R134, SRZ ;  /* 0x0000000000867805 */ /* 0x000fe2000001ff00 */
[----:B------:R-:W-:Y:S01]  /*3370*/  @UP0 USHF.R.U32.HI UR6, URZ, UR8, UR5 ;  /* 0x000000083f060299 */ /* 0x000fe20008011605 */
[----:B------:R-:W-:Y:S02]  /*3380*/  CS2R R132, SRZ ;  /* 0x0000000000847805 */ /* 0x000fe4000001ff00 */
[----:B------:R-:W-:Y:S02]  /*3390*/  CS2R R130, SRZ ;  /* 0x0000000000827805 */ /* 0x000fe4000001ff00 */
[----:B------:R-:W-:Y:S01]  /*33a0*/  CS2R R128, SRZ ;  /* 0x0000000000807805 */ /* 0x000fe2000001ff00 */
[----:B------:R-:W-:Y:S01]  /*33b0*/  UIADD3 UR6, UR7, UR6, URZ ;  /* 0x0000000607067290 */ /* 0x000fe2000fffe03f */
[----:B------:R-:W-:-:S02]  /*33c0*/  CS2R R162, SRZ ;  /* 0x0000000000a27805 */ /* 0x000fc4000001ff00 */
[----:B------:R-:W-:Y:S02]  /*33d0*/  CS2R R160, SRZ ;  /* 0x0000000000a07805 */ /* 0x000fe4000001ff00 */
[----:B------:R-:W-:Y:S01]  /*33e0*/  CS2R R124, SRZ ;  /* 0x00000000007c7805 */ /* 0x000fe2000001ff00 */
[----:B------:R-:W-:Y:S01]  /*33f0*/  USHF.R.S32.HI UR4, URZ, 0x1f, UR6 ;  /* 0x0000001f3f047899 */ /* 0x000fe20008011406 */
[----:B------:R-:W-:Y:S02]  /*3400*/  CS2R R158, SRZ ;  /* 0x00000000009e7805 */ /* 0x000fe4000001ff00 */
[----:B------:R-:W-:Y:S02]  /*3410*/  CS2R R120, SRZ ;  /* 0x0000000000787805 */ /* 0x000fe4000001ff00 */
[----:B------:R-:W-:Y:S01]  /*3420*/  CS2R R156, SRZ ;  /* 0x00000000009c7805 */ /* 0x000fe2000001ff00 */
[----:B------:R-:W-:Y:S01]  /*3430*/  ULEA.HI UR4, UR4, UR6, URZ, 0x6 ;  /* 0x0000000604047291 */ /* 0x000fe2000f8f303f */
[----:B------:R-:W-:-:S02]  /*3440*/  CS2R R116, SRZ ;  /* 0x0000000000747805 */ /* 0x000fc4000001ff00 */
[----:B------:R-:W-:Y:S02]  /*3450*/  CS2R R154, SRZ ;  /* 0x00000000009a7805 */ /* 0x000fe4000001ff00 */
[----:B------:R-:W-:Y:S01]  /*3460*/  CS2R R112, SRZ ;  /* 0x0000000000707805 */ /* 0x000fe2000001ff00 */
[----:B------:R-:W-:Y:S01]  /*3470*/  USHF.R.S32.HI UR4, URZ, 0x6, UR4 ;  /* 0x000000063f047899 */ /* 0x000fe20008011404 */
[----:B------:R-:W-:Y:S02]  /*3480*/  CS2R R152, SRZ ;  /* 0x0000000000987805 */ /* 0x000fe4000001ff00 */
[----:B------:R-:W-:Y:S02]  /*3490*/  CS2R R58, SRZ ;  /* 0x00000000003a7805 */ /* 0x000fe4000001ff00 */
[----:B------:R-:W-:Y:S01]  /*34a0*/  CS2R R108, SRZ ;  /* 0x00000000006c7805 */ /* 0x000fe2000001ff00 */
[----:B------:R-:W-:Y:S01]  /*34b0*/  UISETP.LT.AND UP0, UPT, UR54, UR4, UPT ;  /* 0x000000043600728c */ /* 0x000fe2000bf01270 */
[----:B------:R-:W-:-:S02]  /*34c0*/  CS2R R56, SRZ ;  /* 0x0000000000387805 */ /* 0x000fc4000001ff00 */
[----:B------:R-:W-:Y:S02]  /*34d0*/  CS2R R54, SRZ ;  /* 0x0000000000367805 */ /* 0x000fe4000001ff00 */
[----:B------:R-:W-:Y:S01]  /*34e0*/  CS2R R104, SRZ ;  /* 0x0000000000687805 */ /* 0x000fe2000001ff00 */
[----:B------:R-:W-:Y:S01]  /*34f0*/  USEL UR54, UR54, UR4, UP0 ;  /* 0x0000000436367287 */ /* 0x000fe20008000000 */
[----:B------:R-:W-:Y:S02]  /*3500*/  CS2R R50, SRZ ;  /* 0x0000000000327805 */ /* 0x000fe4000001ff00 */
[----:B------:R-:W-:Y:S02]  /*3510*/  CS2R R46, SRZ ;  /* 0x00000000002e7805 */ /* 0x000fe4000001ff00 */
[----:B------:R-:W-:Y:S01]  /*3520*/  CS2R R100, SRZ ;  /* 0x0000000000647805 */ /* 0x000fe2000001ff00 */
[----:B------:R-:W-:Y:S01]  /*3530*/  UISETP.GE.AND UP0, UPT, UR54, 0x1, UPT ;  /* 0x000000013600788c */ /* 0x000fe2000bf06270 */
[----:B------:R-:W-:-:S02]  /*3540*/  CS2R R42, SRZ ;  /* 0x00000000002a7805 */ /* 0x000fc4000001ff00 */
[----:B------:R-:W-:Y:S02]  /*3550*/  CS2R R96, SRZ ;  /* 0x0000000000607805 */ /* 0x000fe4000001ff00 */
[----:B------:R-:W-:Y:S02]  /*3560*/  CS2R R94, SRZ ;  /* 0x00000000005e7805 */ /* 0x000fe4000001ff00 */
[----:B------:R-:W-:Y:S02]  /*3570*/  CS2R R92, SRZ ;  /* 0x00000000005c7805 */ /* 0x000fe4000001ff00 */
[----:B------:R-:W-:Y:S02]  /*3580*/  CS2R R90, SRZ ;  /* 0x00000000005a7805 */ /* 0x000fe4000001ff00 */
[----:B------:R-:W-:Y:S02]  /*3590*/  PLOP3.LUT P1, PT, PT, PT, UP0, 0x80, 0x0 ;  /* 0x000000000000781c */ /* 0x000fe40003f2f008 */
        /* <DEDUP_REMOVED lines=60> */
.L_x_4280:
[----:B------:R-:W-:Y:S01]  /*3960*/  ULEA.HI UR4, UR36, UR36, URZ, 0x1 ;  /* 0x0000002424047291 */ /* 0x000fe2000f8f083f */
[----:B------:R-:W-:-:S03]  /*3970*/  IMAD.U32 R3, RZ, RZ, UR46 ;  /* 0x0000002eff037e24 */ /* 0x000fc6000f8e00ff */
[----:B------:R-:W-:Y:S02]  /*3980*/  ULOP3.LUT UR4, UR4, 0xfffffffe, URZ, 0xc0, !UPT ;  /* 0xfffffffe04047892 */ /* 0x000fe4000f8ec03f */
[----:B------:R-:W-:Y:S02]  /*3990*/  ISETP.NE.AND P0, PT, R3, 0x3, PT ;  /* 0x000000030300780c */ /* 0x000fe40003f05270 */
[----:B------:R-:W-:-:S06]  /*39a0*/  UIADD3 UR4, UR36, -UR4, URZ ;  /* 0x8000000424047290 */ /* 0x000fcc000fffe03f */
[----:B------:R-:W-:-:S04]  /*39b0*/  MOV R0, UR4 ;  /* 0x0000000400007c02 */ /* 0x000fc80008000f00 */
[----:B------:R-:W-:-:S04]  /*39c0*/  SHF.L.U32 R0, R0, 0x1f, RZ ;  /* 0x0000001f00007819 */ /* 0x000fc800000006ff */
[----:B------:R-:W0:Y:S02]  /*39d0*/  SYNCS.PHASECHK.TRANS64.TRYWAIT P1, [UR41+0x28c00], R0 ;  /* 0x028c0000ff0075a7 */ /* 0x000e240008020169 */
[----:B0-----:R-:W-:Y:S05]  /*39e0*/  @!P1 BRA `(.L_x_4281) ;  /* 0x000000e000809947 */ /* 0x001fea0003800000 */
.L_x_4414:
[----:B------:R-:W-:Y:S05]  /*39f0*/  @!P0 BRA `(.L_x_4282) ;  /* 0x0000000000048947 */ /* 0x000fea0003800000 */
[----:B------:R-:W-:Y:S01]  /*3a00*/  BPT.TRAP 0x1 ;  /* 0x000000040000795c */ /* 0x000fe20000300000 */
.L_x_4282:
[----:B------:R-:W-:Y:S02]  /*3a10*/  IMAD.U32 R7, RZ, RZ, UR38 ;  /* 0x00000026ff077e24 */ /* 0x000fe4000f8e00ff */
[----:B------:R-:W-:-:S03]  /*3a20*/  IMAD.U32 R8, RZ, RZ, UR37 ;  /* 0x00000025ff087e24 */ /* 0x000fc6000f8e00ff */
[----:B------:R-:W-:Y:S02]  /*3a30*/  LEA R7, R7, UR41, 0x3 ;  /* 0x0000002907077c11 */ /* 0x000fe4000f8e18ff */
[----:B------:R-:W-:-:S04]  /*3a40*/  SHF.L.U32 R8, R8, 0x1f, RZ ;  /* 0x0000001f08087819 */ /* 0x000fc800000006ff */
[----:B------:R1:W2:Y:S01]  /*3a50*/  SYNCS.PHASECHK.TRANS64.TRYWAIT P1, [R7+URZ+0x28c30], R8 ;  /* 0x028c3008070075a7 */ /* 0x0002a2000802017f */
[----:B------:R-:W-:Y:S05]  /*3a60*/  @!P0 BRA `(.L_x_4283) ;  /* 0x0000000000048947 */ /* 0x000fea0003800000 */
[----:B------:R-:W-:Y:S01]  /*3a70*/  BPT.TRAP 0x1 ;  /* 0x000000040000795c */ /* 0x000fe20000300000 */
.L_x_4283:
[----:B--2---:R-:W-:Y:S05]  /*3a80*/  @P1 BRA `(.L_x_4284) ;  /* 0x0000000000081947 */ /* 0x004fea0003800000 */
[----:B------:R-:W2:Y:S02]  /*3a90*/  SYNCS.PHASECHK.TRANS64.TRYWAIT P1, [R7+URZ+0x28c30], R8 ;  /* 0x028c3008070075a7 */ /* 0x000ea4000802017f */
[----:B--2---:R-:W-:Y:S05]  /*3aa0*/  @!P1 BRA `(.L_x_4285) ;  /* 0x000000e000689947 */ /* 0x004fea0003800000 */
.L_x_4284:
        /* <DEDUP_REMOVED lines=40> */
.L_x_4286:
[----:B------:R-:W-:Y:S01]  /*3d30*/  UISETP.NE.AND UP0, UPT, UR53, URZ, UPT ;  /* 0x0000003f3500728c */ /* 0x000fe2000bf05270 */
[----:B------:R-:W-:Y:S01]  /*3d40*/  VIADD R3, R185, UR45 ;  /* 0x0000002db9037c36 */ /* 0x000fe20008000000 */
[----:B------:R-:W-:-:S04]  /*3d50*/  ULDC UR10, c[0x0][0x988] ;  /* 0x00026200000a7ab9 */ /* 0x000fc80000000800 */
        /* <DEDUP_REMOVED lines=8> */
[----:B------:R-:W0:Y:S02]  /*3de0*/  SHFL.IDX PT, R6, R3, 0x1, 0x1c1f ;  /* 0x003c1f0003067f89 */ /* 0x000e2400000e0000 */
[----:B------:R-:W-:Y:S02]  /*3df0*/  UIADD3 UR7, UR49, 0x1, UR6 ;  /* 0x0000000131077890 */ /* 0x000fe4000fffe006 */
[----:B------:R-:W-:Y:S01]  /*3e00*/  IMAD.U32 R5, RZ, RZ, UR6 ;  /* 0x00000006ff057e24 */ /* 0x000fe2000f8e00ff */
[----:B------:R-:W3:Y:S01]  /*3e10*/  SHFL.IDX PT, R3, R3, RZ, 0x1c1f ;  /* 0x001c1fff03037589 */ /* 0x000ee200000e0000 */
[----:B------:R-:W-:-:S02]  /*3e20*/  R2UR UR6, R7 ;  /* 0x00000000070672ca */ /* 0x000fc400000e0000 */
[----:B------:R-:W-:Y:S01]  /*3e30*/  IMAD.U32 R9, RZ, RZ, UR7 ;  /* 0x00000007ff097e24 */ /* 0x000fe2000f8e00ff */
[----:B------:R-:W-:-:S04]  /*3e40*/  IADD3 R4, -R2, UR49, R5 ;  /* 0x0000003102047c10 */ /* 0x000fc8000fffe105 */
[----:B------:R-:W-:-:S06]  /*3e50*/  IADD3 R5, R9, -UR52, -R2 ;  /* 0x8000003409057c10 */ /* 0x000fcc000fffe802 */
[----:B------:R-:W-:-:S04]  /*3e60*/  UIADD3 UR6, UR6, 0x28c40, URZ ;  /* 0x00028c4006067890 */ /* 0x000fc8000fffe03f */
[----:B------:R-:W-:Y:S01]  /*3e70*/  UPRMT UR6, UR40, 0x654, UR6 ;  /* 0x0000065428067896 */ /* 0x000fe20008000006 */
[----:B0-----:R-:W-:-:S04]  /*3e80*/  VIADDMNMX R6, R6, R5, R4, PT ;  /* 0x0000000506067246 */ /* 0x001fc80003800104 */
[C---:B------:R-:W-:Y:S02]  /*3e90*/  ISETP.GT.AND P1, PT, R6.reuse, RZ, PT ;  /* 0x000000ff0600720c */ /* 0x040fe40003f24270 */
[C---:B------:R-:W-:Y:S02]  /*3ea0*/  ISETP.GT.AND P2, PT, R6.reuse, 0x1, PT ;  /* 0x000000010600780c */ /* 0x040fe40003f44270 */
[----:B------:R-:W-:Y:S01]  /*3eb0*/  ISETP.GT.AND P3, PT, R6, 0x8, PT ;  /* 0x000000080600780c */ /* 0x000fe20003f64270 */
[----:B------:R-:W-:Y:S01]  /*3ec0*/  SYNCS.ARRIVE.TRANS64.RED.A1T0 RZ, [UR6], RZ ;  /* 0x000000ffffff79a7 */ /* 0x000fe20008100406 */
[----:B------:R-:W-:Y:S02]  /*3ed0*/  FSEL R26, R26, -INF , P1 ;  /* 0xff8000001a1a7808 */ /* 0x000fe40000800000 */
[----:B------:R-:W-:Y:S01]  /*3ee0*/  FSEL R27, R27, -INF , P2 ;  /* 0xff8000001b1b7808 */ /* 0x000fe20001000000 */
[----:B------:R-:W-:Y:S01]  /*3ef0*/  BAR.SYNC.DEFER_BLOCKING 0xf, 0x100 ;  /* 0x03c4000000007b1d */ /* 0x000fe20000010000 */
        /* <DEDUP_REMOVED lines=220> */
.L_x_4287:
[----:B------:R0:W3:Y:S01]  /*4cc0*/  SYNCS.PHASECHK.TRANS64.TRYWAIT P1, [R7+URZ+0x28c50], R8 ;  /* 0x028c5008070075a7 */ /* 0x0000e2000802017f */
[----:B------:R-:W-:Y:S05]  /*4cd0*/  @!P0 BRA `(.L_x_4288) ;  /* 0x0000000000048947 */ /* 0x000fea0003800000 */
[----:B------:R-:W-:Y:S01]  /*4ce0*/  BPT.TRAP 0x1 ;  /* 0x000000040000795c */ /* 0x000fe20000300000 */
.L_x_4288:
[----:B---3--:R-:W-:Y:S05]  /*4cf0*/  @P1 BRA `(.L_x_4289) ;  /* 0x0000000000081947 */ /* 0x008fea0003800000 */
[----:B------:R-:W3:Y:S02]  /*4d00*/  SYNCS.PHASECHK.TRANS64.TRYWAIT P1, [R7+URZ+0x28c50], R8 ;  /* 0x028c5008070075a7 */ /* 0x000ee4000802017f */
[----:B---3--:R-:W-:Y:S05]  /*4d10*/  @!P1 BRA `(.L_x_4290) ;  /* 0x000000cc00e09947 */ /* 0x008fea0003800000 */
.L_x_4289:
        /* <DEDUP_REMOVED lines=34> */
.L_x_4291:
[----:B------:R-:W-:Y:S01]  /*4f40*/  UISETP.NE.AND UP0, UPT, UR53, URZ, UPT ;  /* 0x0000003f3500728c */ /* 0x000fe2000bf05270 */
[----:B------:R-:W-:Y:S01]  /*4f50*/  R2UR UR14, R7 ;  /* 0x00000000070e72ca */ /* 0x000fe200000e0000 */
[----:B------:R-:W-:Y:S01]  /*4f60*/  UMOV UR11, UR45 ;  /* 0x0000002d000b7c82 */ /* 0x000fe20008000000 */
[----:B------:R-:W-:-:S08]  /*4f70*/  UIADD3 UR21, UR54, -0x2, URZ ;  /* 0xfffffffe36157890 */ /* 0x000fd0000fffe03f */
[----:B------:R-:W-:Y:S01]  /*4f80*/  @UP0 ULDC UR6, c[0x0][0x44c] ;  /* 0x0001130000060ab9 */ /* 0x000fe20000000800 */
[----:B------:R-:W-:Y:S01]  /*4f90*/  @UP0 ULDC UR15, c[0x0][0x450] ;  /* 0x00011400000f0ab9 */ /* 0x000fe20000000800 */
[----:B------:R-:W-:Y:S02]  /*4fa0*/  UIMAD.WIDE.U32 UR6, UR45, UR6, URZ ;  /* 0x000000062d0672a5 */ /* 0x000fe4000f8e003f */
[----:B------:R-:W-:Y:S02]  /*4fb0*/  UIADD3 UR6, UR14, 0x28c60, URZ ;  /* 0x00028c600e067890 */ /* 0x000fe4000fffe03f */
[----:B------:R-:W-:Y:S02]  /*4fc0*/  @UP0 USHF.R.U32.HI UR11, URZ, UR15, UR7 ;  /* 0x0000000f3f0b0299 */ /* 0x000fe40008011607 */
[----:B------:R-:W-:Y:S02]  /*4fd0*/  UPRMT UR6, UR40, 0x654, UR6 ;  /* 0x0000065428067896 */ /* 0x000fe40008000006 */
[----:B------:R-:W-:-:S04]  /*4fe0*/  UIADD3 UR7, UR11, UR49, -UR52 ;  /* 0x000000310b077290 */ /* 0x000fc8000fffe834 */
        /* <DEDUP_REMOVED lines=9> */
[----:B0123--:R-:W-:Y:S01]  /*5080*/  IMAD.MOV.U32 R8, RZ, RZ, R5 ;  /* 0x000000ffff087224 */ /* 0x00ffe200078e0005 */
[----:B------:R-:W-:Y:S01]  /*5090*/  UMOV UR24, UR38 ;  /* 0x0000002600187c82 */ /* 0x000fe20008000000 */
[----:B------:R-:W-:Y:S01]  /*50a0*/  IMAD.MOV.U32 R9, RZ, RZ, R6 ;  /* 0x000000ffff097224 */ /* 0x000fe200078e0006 */
[----:B------:R-:W-:-:S06]  /*50b0*/  ULDC UR22, c[0x0][0x988] ;  /* 0x0002620000167ab9 */ /* 0x000fcc0000000800 */
.L_x_4303:
[----:B------:R-:W-:-:S04]  /*50c0*/  UIADD3 UR38, UR24, 0x1, URZ ;  /* 0x0000000118267890 */ /* 0x000fc8000fffe03f */
[----:B------:R-:W-:-:S04]  /*50d0*/  UISETP.NE.AND UP0, UPT, UR38, 0x2, UPT ;  /* 0x000000022600788c */ /* 0x000fc8000bf05270 */
[----:B------:R-:W-:Y:S02]  /*50e0*/  USEL UR6, URZ, 0x1, UP0 ;  /* 0x000000013f067887 */ /* 0x000fe40008000000 */
[----:B------:R-:W-:Y:S02]  /*50f0*/  USEL UR38, UR38, URZ, UP0 ;  /* 0x0000003f26267287 */ /* 0x000fe40008000000 */
[----:B------:R-:W-:Y:S01]  /*5100*/  ULOP3.LUT UR37, UR37, UR6, URZ, 0x3c, !UPT ;  /* 0x0000000625257292 */ /* 0x000fe2000f8e3c3f */
[----:B0-----:R-:W-:Y:S11]  /*5110*/  @!P0 BRA `(.L_x_4293) ;  /* 0x0000000000048947 */ /* 0x001ff60003800000 */
[----:B------:R-:W-:Y:S01]  /*5120*/  BPT.TRAP 0x1 ;  /* 0x000000040000795c */ /* 0x000fe20000300000 */
.L_x_4293:
[----:B------:R-:W-:Y:S01]  /*5130*/  ULEA UR23, UR38, UR41, 0x3 ;  /* 0x0000002926177291 */ /* 0x000fe2000f8e183f */
[----:B------:R-:W-:-:S05]  /*5140*/  IMAD.U32 R7, RZ, RZ, UR37 ;  /* 0x00000025ff077e24 */ /* 0x000fca000f8e00ff */
[----:B------:R-:W-:-:S04]  /*5150*/  SHF.L.U32 R7, R7, 0x1f, RZ ;  /* 0x0000001f07077819 */ /* 0x000fc800000006ff */
[----:B------:R0:W1:Y:S01]  /*5160*/  SYNCS.PHASECHK.TRANS64.TRYWAIT P1, [UR23+0x28c30], R7 ;  /* 0x028c3007ff0075a7 */ /* 0x0000620008020157 */
[----:B------:R-:W-:Y:S05]  /*5170*/  @!P0 BRA `(.L_x_4294) ;  /* 0x0000000000048947 */ /* 0x000fea0003800000 */
[----:B------:R-:W-:Y:S01]  /*5180*/  BPT.TRAP 0x1 ;  /* 0x000000040000795c */ /* 0x000fe20000300000 */
.L_x_4294:
[----:B-1----:R-:W-:Y:S05]  /*5190*/  @P1 BRA `(.L_x_4295) ;  /* 0x0000000000081947 */ /* 0x002fea0003800000 */
[----:B------:R-:W1:Y:S02]  /*51a0*/  SYNCS.PHASECHK.TRANS64.TRYWAIT P1, [UR23+0x28c30], R7 ;  /* 0x028c3007ff0075a7 */ /* 0x000e640008020157 */
[----:B-1----:R-:W-:Y:S05]  /*51b0*/  @!P1 BRA `(.L_x_4296) ;  /* 0x000000c800cc9947 */ /* 0x002fea0003800000 */
.L_x_4295:
        /* <DEDUP_REMOVED lines=23> */
.L_x_4297:
[----:B------:R-:W-:Y:S01]  /*5330*/  UISETP.NE.AND UP0, UPT, UR53, URZ, UPT ;  /* 0x0000003f3500728c */ /* 0x000fe2000bf05270 */
[----:B-1----:R-:W-:Y:S01]  /*5340*/  IADD3 R6, R185, UR45, RZ ;  /* 0x0000002db9067c10 */ /* 0x002fe2000fffe0ff */
[----:B------:R-:W-:-:S04]  /*5350*/  UMOV UR10, UR22 ;  /* 0x00000016000a7c82 */ /* 0x000fc80008000000 */
[----:B------:R-:W-:Y:S02]  /*5360*/  PLOP3.LUT P1, PT, PT, PT, UP0, 0x80, 0x0 ;  /* 0x000000000000781c */ /* 0x000fe40003f2f008 */
[----:B------:R-:W-:-:S03]  /*5370*/  PLOP3.LUT P2, PT, PT, PT, UP0, 0x80, 0x0 ;  /* 0x000000000000781c */ /* 0x000fc60003f4f008 */
[----:B------:R-:W-:-:S08]  /*5380*/  @UP0 ULDC UR6, c[0x0][0x44c] ;  /* 0x0001130000060ab9 */ /* 0x000fd00000000800 */
[----:B------:R-:W-:Y:S01]  /*5390*/  @P1 IMAD.HI.U32 R5, R6, UR6, RZ ;  /* 0x0000000606051c27 */ /* 0x000fe2000f8e00ff */
[----:B------:R-:W-:-:S04]  /*53a0*/  @UP0 ULDC UR6, c[0x0][0x450] ;  /* 0x0001140000060ab9 */ /* 0x000fc80000000800 */
[----:B------:R-:W-:Y:S01]  /*53b0*/  @P2 SHF.R.U32.HI R6, RZ, UR6, R5 ;  /* 0x00000006ff062c19 */ /* 0x000fe20008011605 */
[----:B------:R-:W-:Y:S01]  /*53c0*/  UMOV UR6, 0xffffffc0 ;  /* 0xffffffc000067882 */ /* 0x000fe20000000000 */
[----:B------:R-:W-:Y:S01]  /*53d0*/  IMAD.U32 R5, RZ, RZ, UR49 ;  /* 0x00000031ff057e24 */ /* 0x000fe2000f8e00ff */
[----:B------:R-:W-:Y:S02]  /*53e0*/  UIMAD UR6, UR21, UR6, 0x1 ;  /* 0x00000001150674a4 */ /* 0x000fe4000f8e0206 */
[----:B------:R-:W1:Y:S04]  /*53f0*/  SHFL.IDX PT, R10, R6, 0x1, 0x1c1f ;  /* 0x003c1f00060a7f89 */ /* 0x000e6800000e0000 */
[----:B------:R-:W-:Y:S01]  /*5400*/  IADD3 R5, R5, UR6, -R2 ;  /* 0x0000000605057c10 */ /* 0x000fe2000fffe802 */
[----:B------:R-:W2:Y:S01]  /*5410*/  SHFL.IDX PT, R6, R6, RZ, 0x1c1f ;  /* 0x001c1fff06067589 */ /* 0x000ea200000e0000 */
[----:B------:R-:W-:-:S03]  /*5420*/  UIADD3 UR6, UR23, 0x28c40, URZ ;  /* 0x00028c4017067890 */ /* 0x000fc6000fffe03f */
[----:B------:R-:W-:Y:S01]  /*5430*/  VIADD R5, R5, -UR52 ;  /* 0x8000003405057c36 */ /* 0x000fe20008000000 */
[----:B------:R-:W-:-:S09]  /*5440*/  UPRMT UR6, UR40, 0x654, UR6 ;  /* 0x0000065428067896 */ /* 0x000fd20008000006 */
[----:B------:R-:W-:Y:S01]  /*5450*/  SYNCS.ARRIVE.TRANS64.RED.A1T0 RZ, [UR6], RZ ;  /* 0x000000ffffff79a7 */ /* 0x000fe20008100406 */
[----:B-1----:R-:W-:-:S05]  /*5460*/  IMAD.IADD R10, R5, 0x1, R10 ;  /* 0x00000001050a7824 */ /* 0x002fca00078e020a */
[C---:B------:R-:W-:Y:S01]  /*5470*/  ISETP.GT.AND P1, PT, R10.reuse, RZ, PT ;  /* 0x000000ff0a00720c */ /* 0x040fe20003f24270 */
[----:B--2---:R-:W-:Y:S01]  /*5480*/  IMAD.IADD R14, R5, 0x1, R6 ;  /* 0x00000001050e7824 */ /* 0x004fe200078e0206 */
        /* <DEDUP_REMOVED lines=46> */
[----:B------:R-:W-:-:S02]  /*5770*/  ISETP.GT.AND P1, PT, R14, RZ, PT ;  /* 0x000000ff0e00720c */ /* 0x000fc40003f24270 */
[----:B------:R-:W-:Y:S02]  /*5780*/  FMNMX.FTZ R10, R183, R10, !PT ;  /* 0x0000000ab70a7209 */ /* 0x000fe40007810000 */
[----:B------:R-:W-:Y:S02]  /*5790*/  ISETP.GT.AND P2, PT, R14, 0x1, PT ;  /* 0x000000010e00780c */ /* 0x000fe40003f44270 */
[----:B------:R-:W-:Y:S01]  /*57a0*/  FSEL R152, R152, -INF , P1 ;  /* 0xff80000098987808 */ /* 0x000fe20000800000 */
[----:B------:R-:W1:Y:S01]  /*57b0*/  SHFL.BFLY PT, R13, R10, 0x2, 0x1f ;  /* 0x0c401f000a0d7f89 */ /* 0x000e6200000e0000 */
[----:B------:R-:W-:Y:S02]  /*57c0*/  ISETP.GT.AND P1, PT, R14, 0x8, PT ;  /* 0x000000080e00780c */ /* 0x000fe40003f24270 */
[----:B------:R-:W-:Y:S02]  /*57d0*/  FSEL R153, R153, -INF , P2 ;  /* 0xff80000099997808 */ /* 0x000fe40001000000 */
[----:B------:R-:W-:-:S02]  /*57e0*/  FMNMX.FTZ R6, R152, R9, !PT ;  /* 0x0000000998067209 */ /* 0x000fc40007810000 */
[----:B------:R-:W-:Y:S02]  /*57f0*/  ISETP.GT.AND P2, PT, R14, 0x9, PT ;  /* 0x000000090e00780c */ /* 0x000fe40003f44270 */
[----:B------:R-:W-:Y:S02]  /*5800*/  FSEL R156, R156, -INF , P1 ;  /* 0xff8000009c9c7808 */ /* 0x000fe40000800000 */
[----:B------:R-:W-:Y:S02]  /*5810*/  FMNMX.FTZ R5, R153, R6, !PT ;  /* 0x0000000699057209 */ /* 0x000fe40007810000 */
[----:B------:R-:W-:Y:S02]  /*5820*/  ISETP.GT.AND P1, PT, R14, 0x10, PT ;  /* 0x000000100e00780c */ /* 0x000fe40003f24270 */
[----:B------:R-:W-:Y:S02]  /*5830*/  FMNMX.FTZ R5, R156, R5, !PT ;  /* 0x000000059c057209 */ /* 0x000fe40007810000 */
[----:B------:R-:W-:-:S02]  /*5840*/  FSEL R160, R160, -INF , P1 ;  /* 0xff800000a0a07808 */ /* 0x000fc40000800000 */
[C---:B------:R-:W-:Y:S02]  /*5850*/  ISETP.GT.AND P1, PT, R14.reuse, 0x18, PT ;  /* 0x000000180e00780c */ /* 0x040fe40003f24270 */
[----:B------:R-:W-:Y:S02]  /*5860*/  ISETP.GT.AND P3, PT, R14, 0x38, PT ;  /* 0x000000380e00780c */ /* 0x000fe40003f64270 */
[----:B------:R-:W-:Y:S02]  /*5870*/  FSEL R164, R164, -INF , P1 ;  /* 0xff800000a4a47808 */ /* 0x000fe40000800000 */
        /* <DEDUP_REMOVED lines=18> */
[----:B-1----:R-:W-:Y:S02]  /*59a0*/  FMNMX.FTZ R5, R15, R20, !PT ;  /* 0x000000140f057209 */ /* 0x002fe40007810000 */
[----:B------:R-:W-:Y:S02]  /*59b0*/  ISETP.GT.AND P2, PT, R14, 0x29, PT ;  /* 0x000000290e00780c */ /* 0x000fe40003f44270 */
[----:B------:R-:W-:Y:S01]  /*59c0*/  FSEL R172, R172, -INF , P1 ;  /* 0xff800000acac7808 */ /* 0x000fe20000800000 */
[----:B------:R-:W-:Y:S01]  /*59d0*/  FMUL.FTZ R20, R5, UR10 ;  /* 0x0000000a05147c20 */ /* 0x000fe20008410000 */
[----:B------:R-:W-:Y:S02]  /*59e0*/  FMNMX.FTZ R15, R169, R6, !PT ;  /* 0x00000006a90f7209 */ /* 0x000fe40007810000 */
[----:B------:R-:W-:-:S02]  /*59f0*/  ISETP.GT.AND P1, PT, R14, 0x30, PT ;  /* 0x000000300e00780c */ /* 0x000fc40003f24270 */
[----:B------:R-:W-:Y:S02]  /*5a00*/  FSEL R173, R173, -INF , P2 ;  /* 0xff800000adad7808 */ /* 0x000fe40001000000 */
[----:B------:R-:W-:Y:S02]  /*5a10*/  FMNMX.FTZ R6, R172, R15, !PT ;  /* 0x0000000fac067209 */ /* 0x000fe40007810000 */
[----:B------:R-:W-:Y:S02]  /*5a20*/  ISETP.GT.AND P2, PT, R14, 0x31, PT ;  /* 0x000000310e00780c */ /* 0x000fe40003f44270 */
[----:B------:R-:W-:Y:S02]  /*5a30*/  FSEL R176, R176, -INF , P1 ;  /* 0xff800000b0b07808 */ /* 0x000fe40000800000 */
[----:B------:R-:W-:Y:S02]  /*5a40*/  FMNMX.FTZ R15, R173, R6, !PT ;  /* 0x00000006ad0f7209 */ /* 0x000fe40007810000 */
[----:B------:R-:W-:-:S02]  /*5a50*/  FSEL R177, R177, -INF , P2 ;  /* 0xff800000b1b17808 */ /* 0x000fc40001000000 */
[----:B------:R-:W-:Y:S02]  /*5a60*/  FMNMX.FTZ R6, R176, R15, !PT ;  /* 0x0000000fb0067209 */ /* 0x000fe40007810000 */
[----:B------:R-:W-:Y:S02]  /*5a70*/  ISETP.GT.AND P1, PT, R14, 0x39, PT ;  /* 0x000000390e00780c */ /* 0x000fe40003f24270 */
[----:B------:R-:W-:Y:S02]  /*5a80*/  FSEL R180, R180, -INF , P3 ;  /* 0xff800000b4b47808 */ /* 0x000fe40001800000 */
[----:B------:R-:W-:Y:S02]  /*5a90*/  FMNMX.FTZ R15, R177, R6, !PT ;  /* 0x00000006b10f7209 */ /* 0x000fe40007810000 */
[----:B------:R-:W-:Y:S02]  /*5aa0*/  FSEL R181, R181, -INF , P1 ;  /* 0xff800000b5b57808 */ /* 0x000fe40000800000 */
[----:B------:R-:W-:-:S02]  /*5ab0*/  FMNMX.FTZ R6, R180, R15, !PT ;  /* 0x0000000fb4067209 */ /* 0x000fc40007810000 */
        /* <DEDUP_REMOVED lines=272> */
.L_x_4298:
[----:B------:R0:W1:Y:S01]  /*6bc0*/  SYNCS.PHASECHK.TRANS64.TRYWAIT P1, [UR23+0x28c50], R7 ;  /* 0x028c5007ff0075a7 */ /* 0x0000620008020157 */
[----:B------:R-:W-:Y:S05]  /*6bd0*/  @!P0 BRA `(.L_x_4299) ;  /* 0x0000000000048947 */ /* 0x000fea0003800000 */
[----:B------:R-:W-:Y:S01]  /*6be0*/  BPT.TRAP 0x1 ;  /* 0x000000040000795c */ /* 0x000fe20000300000 */
.L_x_4299:
[----:B-1----:R-:W-:Y:S05]  /*6bf0*/  @P1 BRA `(.L_x_4300) ;  /* 0x0000000000081947 */ /* 0x002fea0003800000 */
[----:B------:R-:W1:Y:S02]  /*6c00*/  SYNCS.PHASECHK.TRANS64.TRYWAIT P1, [UR23+0x28c50], R7 ;  /* 0x028c5007ff0075a7 */ /* 0x000e640008020157 */
[----:B-1----:R-:W-:Y:S05]  /*6c10*/  @!P1 BRA `(.L_x_4301) ;  /* 0x000000b0004c9947 */ /* 0x002fea0003800000 */
.L_x_4300:
        /* <DEDUP_REMOVED lines=34> */
.L_x_4302:
[----:B------:R-:W-:Y:S01]  /*6e40*/  UISETP.GT.AND UP0, UPT, UR21, UR20, UPT ;  /* 0x000000141500728c */ /* 0x000fe2000bf04270 */
[----:B-1----:R-:W-:Y:S01]  /*6e50*/  IMAD.MOV.U32 R8, RZ, RZ, R5 ;  /* 0x000000ffff087224 */ /* 0x002fe200078e0005 */
[----:B------:R-:W-:Y:S01]  /*6e60*/  UIADD3 UR23, UR23, 0x28c60, URZ ;  /* 0x00028c6017177890 */ /* 0x000fe2000fffe03f */
[----:B------:R-:W-:Y:S01]  /*6e70*/  IMAD.MOV.U32 R9, RZ, RZ, R6 ;  /* 0x000000ffff097224 */ /* 0x000fe200078e0006 */
[----:B------:R-:W-:Y:S02]  /*6e80*/  UIADD3 UR21, UR21, -0x1, URZ ;  /* 0xffffffff15157890 */ /* 0x000fe4000fffe03f */
[----:B------:R-:W-:Y:S01]  /*6e90*/  PLOP3.LUT P1, PT, PT, PT, UP0, 0x80, 0x0 ;  /* 0x000000000000781c */ /* 0x000fe20003f2f008 */
[----:B------:R-:W-:Y:S01]  /*6ea0*/  UPRMT UR23, UR40, 0x654, UR23 ;  /* 0x0000065428177896 */ /* 0x000fe20008000017 */
[----:B------:R-:W-:-:S08]  /*6eb0*/  UMOV UR24, UR38 ;  /* 0x0000002600187c82 */ /* 0x000fd00008000000 */
[----:B------:R-:W-:Y:S03]  /*6ec0*/  SYNCS.ARRIVE.TRANS64.RED.A1T0 RZ, [UR23], RZ ;  /* 0x000000ffffff79a7 */ /* 0x000fe60008100417 */
[----:B------:R-:W-:Y:S05]  /*6ed0*/  @P1 BRA `(.L_x_4303) ;  /* 0xffffffe000781947 */ /* 0x000fea000383ffff */
.L_x_4292:
[----:B------:R-:W-:-:S13]  /*6ee0*/  ISETP.LE.AND P1, PT, RZ, UR21, PT ;  /* 0x00000015ff007c0c */ /* 0x000fda000bf23270 */
[----:B------:R-:W-:Y:S05]  /*6ef0*/  @!P1 BRA `(.L_x_4304) ;  /* 0x0000001800389947 */ /* 0x000fea0003800000 */
[----:B------:R-:W-:Y:S01]  /*6f00*/  IMAD.MOV.U32 R9, RZ, RZ, R5 ;  /* 0x000000ffff097224 */ /* 0x000fe200078e0005 */
[----:B------:R-:W-:Y:S01]  /*6f10*/  MOV R11, R6 ;  /* 0x00000006000b7202 */ /* 0x000fe20000000f00 */
[----:B------:R-:W-:Y:S01]  /*6f20*/  UMOV UR23, UR38 ;  /* 0x0000002600177c82 */ /* 0x000fe20008000000 */
[----:B------:R-:W-:-:S05]  /*6f30*/  ULDC UR20, c[0x0][0x988] ;  /* 0x0002620000147ab9 */ /* 0x000fca0000000800 */
.L_x_4315:
[----:B------:R-:W-:-:S04]  /*6f40*/  UIADD3 UR38, UR23, 0x1, URZ ;  /* 0x0000000117267890 */ /* 0x000fc8000fffe03f */
[----:B------:R-:W-:-:S04]  /*6f50*/  UISETP.NE.AND UP0, UPT, UR38, 0x2, UPT ;  /* 0x000000022600788c */ /* 0x000fc8000bf05270 */
[----:B------:R-:W-:Y:S02]  /*6f60*/  USEL UR6, URZ, 0x1, UP0 ;  /* 0x000000013f067887 */ /* 0x000fe40008000000 */
[----:B------:R-:W-:Y:S02]  /*6f70*/  USEL UR38, UR38, URZ, UP0 ;  /* 0x0000003f26267287 */ /* 0x000fe40008000000 */
[----:B------:R-:W-:Y:S01]  /*6f80*/  ULOP3.LUT UR37, UR37, UR6, URZ, 0x3c, !UPT ;  /* 0x0000000625257292 */ /* 0x000fe2000f8e3c3f */
[----:B-1----:R-:W-:Y:S11]  /*6f90*/  @!P0 BRA `(.L_x_4305) ;  /* 0x0000000000048947 */ /* 0x002ff60003800000 */
[----:B------:R-:W-:Y:S01]  /*6fa0*/  BPT.TRAP 0x1 ;  /* 0x000000040000795c */ /* 0x000fe20000300000 */
.L_x_4305:
[----:B------:R-:W-:Y:S01]  /*6fb0*/  ULEA UR22, UR38, UR41, 0x3 ;  /* 0x0000002926167291 */ /* 0x000fe2000f8e183f */
[----:B0123--:R-:W-:-:S05]  /*6fc0*/  IMAD.U32 R7, RZ, RZ, UR37 ;  /* 0x00000025ff077e24 */ /* 0x00ffca000f8e00ff */
[----:B------:R-:W-:-:S04]  /*6fd0*/  SHF.L.U32 R7, R7, 0x1f, RZ ;  /* 0x0000001f07077819 */ /* 0x000fc800000006ff */
[----:B------:R0:W1:Y:S01]  /*6fe0*/  SYNCS.PHASECHK.TRANS64.TRYWAIT P1, [UR22+0x28c30], R7 ;  /* 0x028c3007ff0075a7 */ /* 0x0000620008020156 */
[----:B------:R-:W-:Y:S05]  /*6ff0*/  @!P0 BRA `(.L_x_4306) ;  /* 0x0000000000048947 */ /* 0x000fea0003800000 */
[----:B------:R-:W-:Y:S01]  /*7000*/  BPT.TRAP 0x1 ;  /* 0x000000040000795c */ /* 0x000fe20000300000 */
.L_x_4306:
[----:B-1----:R-:W-:Y:S05]  /*7010*/  @P1 BRA `(.L_x_4307) ;  /* 0x0000000000081947 */ /* 0x002fea0003800000 */
[----:B------:R-:W1:Y:S02]  /*7020*/  SYNCS.PHASECHK.TRANS64.TRYWAIT P1, [UR22+0x28c30], R7 ;  /* 0x028c3007ff0075a7 */ /* 0x000e640008020156 */
[----:B-1----:R-:W-:Y:S05]  /*7030*/  @!P1 BRA `(.L_x_4308) ;  /* 0x000000ac005c9947 */ /* 0x002fea0003800000 */
.L_x_4307:
        /* <DEDUP_REMOVED lines=23> */
.L_x_4309:
        /* <DEDUP_REMOVED lines=306> */
.L_x_4310:
[----:B------:R2:W3:Y:S01]  /*84d0*/  SYNCS.PHASECHK.TRANS64.TRYWAIT P1, [UR22+0x28c50], R7 ;  /* 0x028c5007ff0075a7 */ /* 0x0004e20008020156 */
[----:B------:R-:W-:Y:S05]  /*84e0*/  @!P0 BRA `(.L_x_4311) ;  /* 0x0000000000048947 */ /* 0x000fea0003800000 */
[----:B------:R-:W-:Y:S01]  /*84f0*/  BPT.TRAP 0x1 ;  /* 0x000000040000795c */ /* 0x000fe20000300000 */
.L_x_4311:
[----:B---3--:R-:W-:Y:S05]  /*8500*/  @P1 BRA `(.L_x_4312) ;  /* 0x0000000000081947 */ /* 0x008fea0003800000 */
[----:B------:R-:W3:Y:S02]  /*8510*/  SYNCS.PHASECHK.TRANS64.TRYWAIT P1, [UR22+0x28c50], R7 ;  /* 0x028c5007ff0075a7 */ /* 0x000ee40008020156 */
[----:B---3--:R-:W-:Y:S05]  /*8520*/  @!P1 BRA `(.L_x_4313) ;  /* 0x0000009800389947 */ /* 0x008fea0003800000 */
.L_x_4312:
        /* <DEDUP_REMOVED lines=34> */
.L_x_4314:
[----:B------:R-:W-:Y:S01]  /*8750*/  UIADD3 UR22, UR22, 0x28c60, URZ ;  /* 0x00028c6016167890 */ /* 0x000fe2000fffe03f */
[----:B------:R-:W-:Y:S01]  /*8760*/  ISETP.LT.AND P1, PT, RZ, UR21, PT ;  /* 0x00000015ff007c0c */ /* 0x000fe2000bf21270 */
[----:B------:R-:W-:Y:S01]  /*8770*/  UIADD3 UR21, UR21, -0x1, URZ ;  /* 0xffffffff15157890 */ /* 0x000fe2000fffe03f */
[----:B------:R-:W-:Y:S01]  /*8780*/  IMAD.MOV.U32 R9, RZ, RZ, R5 ;  /* 0x000000ffff097224 */ /* 0x000fe200078e0005 */
[----:B------:R-:W-:Y:S01]  /*8790*/  UPRMT UR22, UR40, 0x654, UR22 ;  /* 0x0000065428167896 */ /* 0x000fe20008000016 */
[----:B------:R-:W-:Y:S01]  /*87a0*/  IMAD.MOV.U32 R11, RZ, RZ, R6 ;  /* 0x000000ffff0b7224 */ /* 0x000fe200078e0006 */
[----:B------:R-:W-:-:S07]  /*87b0*/  UMOV UR23, UR38 ;  /* 0x0000002600177c82 */ /* 0x000fce0008000000 */
[----:B------:R-:W-:Y:S01]  /*87c0*/  SYNCS.ARRIVE.TRANS64.RED.A1T0 RZ, [UR22], RZ ;  /* 0x000000ffffff79a7 */ /* 0x000fe20008100416 */
[----:B------:R-:W-:Y:S05]  /*87d0*/  @P1 BRA `(.L_x_4315) ;  /* 0xffffffe400d81947 */ /* 0x000fea000383ffff */
.L_x_4304:
[----:B------:R-:W5:Y:S01]  /*87e0*/  SHFL.BFLY PT, R0, R3, 0x2, 0x1f ;  /* 0x0c401f0003007f89 */ /* 0x000f6200000e0000 */
[----:B------:R-:W-:Y:S01]  /*87f0*/  IMAD.MOV R11, RZ, RZ, -R18 ;  /* 0x000000ffff0b7224 */ /* 0x000fe200078e0a12 */
[----:B------:R-:W-:Y:S01]  /*8800*/  UIADD3 UR36, UR36, 0x1, URZ ;  /* 0x0000000124247890 */ /* 0x000fe2000fffe03f */
[----:B------:R-:W-:Y:S01]  /*8810*/  IMAD.U32 R13, RZ, RZ, UR10 ;  /* 0x0000000aff0d7e24 */ /* 0x000fe2000f8e00ff */
[----:B0123--:R-:W0:Y:S01]  /*8820*/  SHFL.BFLY PT, R7, R4, 0x2, 0x1f ;  /* 0x0c401f0004077f89 */ /* 0x00fe2200000e0000 */
        /* <DEDUP_REMOVED lines=10> */
[----:B------:R-:W-:Y:S01]  /*88d0*/  @!P0 LEA R3, R3, R16, 0x6 ;  /* 0x0000001003038211 */ /* 0x000fe200078e30ff */
[----:B------:R-:W-:Y:S01]  /*88e0*/  UISETP.NE.AND UP0, UPT, UR38, 0x2, UPT ;  /* 0x000000022600788c */ /* 0x000fe2000bf05270 */
[----:B------:R-:W1:Y:S02]  /*88f0*/  SHFL.BFLY PT, R7, R8, 0x1, 0x1f ;  /* 0x0c201f0008077f89 */ /* 0x000e6400000e0000 */
        /* <DEDUP_REMOVED lines=11> */
[----:B------:R-:W1:Y:S08]  /*89b0*/  @P2 MUFU.RCP R0, R7 ;  /* 0x0000000700002308 */ /* 0x000e700000001000 */
[----:B------:R-:W2:Y:S01]  /*89c0*/  @P2 MUFU.LG2 R7, R7 ;  /* 0x0000000700072308 */ /* 0x000ea20000000c00 */
[-C--:B0-----:R-:W-:Y:S01]  /*89d0*/  FMUL.FTZ R168, R32, R11.reuse ;  /* 0x0000000b20a87220 */ /* 0x081fe20000410000 */
[----:B------:R-:W-:Y:S01]  /*89e0*/  @!P0 STS [R4+0x28800], R11 ;  /* 0x0288000b04008388 */ /* 0x000fe20000000800 */
[-C--:B------:R-:W-:Y:S01]  /*89f0*/  FMUL.FTZ R170, R28, R11.reuse ;  /* 0x0000000b1caa7220 */ /* 0x080fe20000410000 */
[----:B------:R-:W-:Y:S01]  /*8a00*/  FMUL.FTZ R28, R29, R11 ;  /* 0x0000000b1d1c7220 */ /* 0x000fe20000410000 */
[----:B------:R-:W-:-:S02]  /*8a10*/  IMAD.U32 R29, RZ, RZ, UR10 ;  /* 0x0000000aff1d7e24 */ /* 0x000fc4000f8e00ff */
[-C--:B------:R-:W-:Y:S01]  /*8a20*/  FMUL.FTZ R171, R24, R11.reuse ;  /* 0x0000000b18ab7220 */ /* 0x080fe20000410000 */
[-C--:B------:R-:W-:Y:S01]  /*8a30*/  FMUL.FTZ R169, R25, R11.reuse ;  /* 0x0000000b19a97220 */ /* 0x080fe20000410000 */
[----:B------:R-:W0:Y:S01]  /*8a40*/  @P1 MUFU.LG2 R32, R9 ;  /* 0x0000000900201308 */ /* 0x000e220000000c00 */
[----:B-1----:R1:W-:Y:S01]  /*8a50*/  @!P0 STS [R4+0x28820], R0 ;  /* 0x0288200004008388 */ /* 0x0023e20000000800 */
[----:B------:R-:W-:Y:S01]  /*8a60*/  @P1 FMUL.FTZ R29, R29, 0.69314718246459960938 ;  /* 0x3f3172181d1d1820 */ /* 0x000fe20000410000 */
[-C--:B----4-:R-:W-:Y:S01]  /*8a70*/  FMUL.FTZ R166, R33, R11.reuse ;  /* 0x0000000b21a67220 */ /* 0x090fe20000410000 */
        /* <DEDUP_REMOVED lines=129> */
.L_x_4269:
        /* <DEDUP_REMOVED lines=44> */
[----:B------:R-:W-:Y:S01]  /*9550*/  LOP3.LUT R32, R175, 0x380, RZ, 0xc0, !PT ;  /* 0x00000380af207812 */ /* 0x000fe200078ec0ff */
[--C-:B------:R-:W-:Y:S01]  /*9560*/  IMAD.X R33, RZ, RZ, R5.reuse, P1 ;  /* 0x000000ffff217224 */ /* 0x100fe200008e0605 */
[----:B------:R-:W-:Y:S01]  /*9570*/  IADD3 R183, P6, R4, 0x2020, RZ ;  /* 0x0000202004b77810 */ /* 0x000fe20007fde0ff */
[----:B------:R-:W-:Y:S01]  /*9580*/  IMAD.X R37, RZ, RZ, R5, P0 ;  /* 0x000000ffff257224 */ /* 0x000fe200000e0605 */
[----:B------:R-:W-:-:S02]  /*9590*/  SHF.R.U64 R32, R32, 0x3, RZ ;  /* 0x0000000320207819 */ /* 0x000fc400000012ff */
[C---:B------:R-:W-:Y:S02]  /*95a0*/  IADD3 R6, P0, R4.reuse, 0x4020, RZ ;  /* 0x0000402004067810 */ /* 0x040fe40007f1e0ff */
[C---:B------:R-:W-:Y:S02]  /*95b0*/  LOP3.LUT R29, R4.reuse, 0x380, RZ, 0xc0, !PT ;  /* 0x00000380041d7812 */ /* 0x040fe400078ec0ff */
[----:B------:R-:W-:Y:S01]  /*95c0*/  IADD3.X R49, RZ, R5, RZ, P6, !PT ;  /* 0x00000005ff317210 */ /* 0x000fe200037fe4ff */
[--C-:B------:R-:W-:Y:S01]  /*95d0*/  IMAD.X R107, RZ, RZ, R5.reuse, P0 ;  /* 0x000000ffff6b7224 */ /* 0x100fe200000e0605 */
[C---:B------:R-:W-:Y:S02]  /*95e0*/  IADD3 R179, P4, R4.reuse, 0x60, RZ ;  /* 0x0000006004b37810 */ /* 0x040fe40007f9e0ff */
[C---:B------:R-:W-:Y:S02]  /*95f0*/  IADD3 R181, P3, R4.reuse, 0x2000, RZ ;  /* 0x0000200004b57810 */ /* 0x040fe40007f7e0ff */
[C---:B------:R-:W-:Y:S01]  /*9600*/  IADD3 R205, P5, R4.reuse, 0x2040, RZ ;  /* 0x0000204004cd7810 */ /* 0x040fe20007fbe0ff */
[--C-:B------:R-:W-:Y:S01]  /*9610*/  IMAD.X R41, RZ, RZ, R5.reuse, P4 ;  /* 0x000000ffff297224 */ /* 0x100fe200020e0605 */
[C---:B------:R-:W-:Y:S01]  /*9620*/  IADD3 R207, P2, R4.reuse, 0x2060, RZ ;  /* 0x0000206004cf7810 */ /* 0x040fe20007f5e0ff */
[--C-:B------:R-:W-:Y:S01]  /*9630*/  IMAD.X R45, RZ, RZ, R5.reuse, P3 ;  /* 0x000000ffff2d7224 */ /* 0x100fe200018e0605 */
        /* <DEDUP_REMOVED lines=10> */
[C---:B------:R-:W-:Y:S02]  /*96e0*/  IADD3 R110, P4, R4.reuse, 0x4040, RZ ;  /* 0x00004040046e7810 */ /* 0x040fe40007f9e0ff */
[C---:B------:R-:W-:Y:S02]  /*96f0*/  IADD3 R114, P3, R4.reuse, 0x4060, RZ ;  /* 0x0000406004727810 */ /* 0x040fe40007f7e0ff */
[C---:B------:R-:W-:Y:S01]  /*9700*/  IADD3 R0, P5, R4.reuse, 0x6020, RZ ;  /* 0x0000602004007810 */ /* 0x040fe20007fbe0ff */
[--C-:B------:R-:W-:Y:S01]  /*9710*/  IMAD.X R111, RZ, RZ, R5.reuse, P4 ;  /* 0x000000ffff6f7224 */ /* 0x100fe200020e0605 */
[C---:B------:R-:W-:Y:S01]  /*9720*/  IADD3 R126, P2, R4.reuse, 0x6040, RZ ;  /* 0x00006040047e7810 */ /* 0x040fe20007f5e0ff */
[--C-:B------:R-:W-:Y:S01]  /*9730*/  IMAD.X R115, RZ, RZ, R5.reuse, P3 ;  /* 0x000000ffff737224 */ /* 0x100fe200018e0605 */
[----:B------:R-:W-:Y:S01]  /*9740*/  IADD3 R174, P1, R4, 0x6060, RZ ;  /* 0x0000606004ae7810 */ /* 0x000fe20007f3e0ff */
[--C-:B------:R-:W-:Y:S01]  /*9750*/  IMAD.X R123, RZ, RZ, R5.reuse, P5 ;  /* 0x000000ffff7b7224 */ /* 0x100fe200028e0605 */
[----:B------:R-:W-:Y:S01]  /*9760*/  SHF.R.U64 R175, R175, 0x3, RZ ;  /* 0x00000003afaf7819 */ /* 0x000fe200000012ff */
[--C-:B------:R-:W-:Y:S01]  /*9770*/  IMAD.X R127, RZ, RZ, R5.reuse, P2 ;  /* 0x000000ffff7f7224 */ /* 0x100fe200010e0605 */
[----:B------:R-:W-:Y:S01]  /*9780*/  LOP3.LUT R4, R29, R4, RZ, 0x3c, !PT ;  /* 0x000000041d047212 */ /* 0x000fe200078e3cff */
[----:B------:R-:W-:Y:S01]  /*9790*/  IMAD.X R29, RZ, RZ, R5, P1 ;  /* 0x000000ffff1d7224 */ /* 0x000fe200008e0605 */
[----:B------:R-:W-:-:S02]  /*97a0*/  LOP3.LUT R36, R177, 0x380, RZ, 0xc0, !PT ;  /* 0x00000380b1247812 */ /* 0x000fc400078ec0ff */
[----:B------:R-:W-:Y:S02]  /*97b0*/  LOP3.LUT R40, R179, 0x380, RZ, 0xc0, !PT ;  /* 0x00000380b3287812 */ /* 0x000fe400078ec0ff */
[----:B------:R-:W-:Y:S02]  /*97c0*/  SHF.R.U64 R118, R118, 0x3, RZ ;  /* 0x0000000376767819 */ /* 0x000fe400000012ff */
[----:B------:R-:W-:Y:S02]  /*97d0*/  LOP3.LUT R44, R181, 0x380, RZ, 0xc0, !PT ;  /* 0x00000380b52c7812 */ /* 0x000fe400078ec0ff */
[----:B------:R-:W-:Y:S02]  /*97e0*/  LOP3.LUT R106, R175, R6, RZ, 0x3c, !PT ;  /* 0x00000006af6a7212 */ /* 0x000fe400078e3cff */
[----:B------:R-:W-:Y:S02]  /*97f0*/  SHF.R.U64 R36, R36, 0x3, RZ ;  /* 0x0000000324247819 */ /* 0x000fe400000012ff */
[----:B------:R-:W-:-:S02]  /*9800*/  SHF.R.U64 R40, R40, 0x3, RZ ;  /* 0x0000000328287819 */ /* 0x000fc400000012ff */
[----:B------:R-:W-:Y:S02]  /*9810*/  LOP3.LUT R48, R183, 0x380, RZ, 0xc0, !PT ;  /* 0x00000380b7307812 */ /* 0x000fe400078ec0ff */
[----:B------:R-:W-:Y:S02]  /*9820*/  MOV R175, R4 ;  /* 0x0000000400af7202 */ /* 0x000fe40000000f00 */
[----:B------:R-:W-:Y:S02]  /*9830*/  LOP3.LUT R52, R205, 0x380, RZ, 0xc0, !PT ;  /* 0x00000380cd347812 */ /* 0x000fe400078ec0ff */
[----:B------:R-:W-:Y:S02]  /*9840*/  LOP3.LUT R118, R118, R7, RZ, 0x3c, !PT ;  /* 0x0000000776767212 */ /* 0x000fe400078e3cff */
[----:B------:R-:W-:Y:S02]  /*9850*/  F2FP.F16.F32.PACK_AB R5, R27, R26 ;  /* 0x0000001a1b05723e */ /* 0x000fe400000000ff */
[----:B------:R-:W-:-:S02]  /*9860*/  LOP3.LUT R98, R207, 0x380, RZ, 0xc0, !PT ;  /* 0x00000380cf627812 */ /* 0x000fc400078ec0ff */
[----:B------:R-:W-:Y:S02]  /*9870*/  F2FP.F16.F32.PACK_AB R4, R169, R171 ;  /* 0x000000aba904723e */ /* 0x000fe400000000ff */
[----:B------:R-:W-:Y:S02]  /*9880*/  LOP3.LUT R27, R0, 0x380, RZ, 0xc0, !PT ;  /* 0x00000380001b7812 */ /* 0x000fe400078ec0ff */
[----:B------:R-:W-:Y:S02]  /*9890*/  F2FP.F16.F32.PACK_AB R6, R28, R170 ;  /* 0x000000aa1c06723e */ /* 0x000fe400000000ff */
[----:B------:R-:W-:Y:S02]  /*98a0*/  F2FP.F16.F32.PACK_AB R7, R31, R30 ;  /* 0x0000001e1f07723e */ /* 0x000fe400000000ff */
[----:B------:R-:W-:Y:S02]  /*98b0*/  SHF.R.U64 R44, R44, 0x3, RZ ;  /* 0x000000032c2c7819 */ /* 0x000fe400000012ff */
[----:B------:R-:W-:Y:S01]  /*98c0*/  LOP3.LUT R102, R209, 0x380, RZ, 0xc0, !PT ;  /* 0x00000380d1667812 */ /* 0x000fe200078ec0ff */
[----:B------:R0:W-:Y:S01]  /*98d0*/  STSM.16.M88.4 [R175], R4 ;  /* 0x00000004af007844 */ /* 0x0001e20000000200 */
[----:B------:R-:W-:-:S02]  /*98e0*/  LOP3.LUT R36, R36, R177, RZ, 0x3c, !PT ;  /* 0x000000b124247212 */ /* 0x000fc400078e3cff */
[----:B------:R-:W-:Y:S02]  /*98f0*/  LOP3.LUT R40, R40, R179, RZ, 0x3c, !PT ;  /* 0x000000b328287212 */ /* 0x000fe400078e3cff */
[----:B------:R-:W-:Y:S02]  /*9900*/  SHF.R.U64 R48, R48, 0x3, RZ ;  /* 0x0000000330307819 */ /* 0x000fe400000012ff */
[----:B------:R-:W-:Y:S02]  /*9910*/  SHF.R.U64 R52, R52, 0x3, RZ ;  /* 0x0000000334347819 */ /* 0x000fe400000012ff */
[----:B------:R-:W-:Y:S02]  /*9920*/  LOP3.LUT R177, R110, 0x380, RZ, 0xc0, !PT ;  /* 0x000003806eb17812 */ /* 0x000fe400078ec0ff */
[----:B------:R-:W-:Y:S02]  /*9930*/  LOP3.LUT R179, R114, 0x380, RZ, 0xc0, !PT ;  /* 0x0000038072b37812 */ /* 0x000fe400078ec0ff */
[----:B------:R-:W-:-:S02]  /*9940*/  SHF.R.U64 R98, R98, 0x3, RZ ;  /* 0x0000000362627819 */ /* 0x000fc400000012ff */
[----:B------:R-:W-:Y:S02]  /*9950*/  SHF.R.U64 R27, R27, 0x3, RZ ;  /* 0x000000031b1b7819 */ /* 0x000fe400000012ff */
[----:B------:R-:W-:Y:S02]  /*9960*/  LOP3.LUT R44, R44, R181, RZ, 0x3c, !PT ;  /* 0x000000b52c2c7212 */ /* 0x000fe400078e3cff */
[----:B------:R-:W-:Y:S02]  /*9970*/  SHF.R.U64 R102, R102, 0x3, RZ ;  /* 0x0000000366667819 */ /* 0x000fe400000012ff */
[----:B------:R-:W-:Y:S02]  /*9980*/  LOP3.LUT R48, R48, R183, RZ, 0x3c, !PT ;  /* 0x000000b730307212 */ /* 0x000fe400078e3cff */
[----:B------:R-:W-:Y:S02]  /*9990*/  MOV R33, R32 ;  /* 0x0000002000217202 */ /* 0x000fe40000000f00 */
[----:B0-----:R-:W-:-:S02]  /*99a0*/  F2FP.F16.F32.PACK_AB R4, R166, R168 ;  /* 0x000000a8a604723e */ /* 0x001fc400000000ff */
[----:B------:R-:W-:Y:S02]  /*99b0*/  F2FP.F16.F32.PACK_AB R5, R35, R34 ;  /* 0x000000222305723e */ /* 0x000fe400000000ff */
[----:B------:R-:W-:Y:S02]  /*99c0*/  F2FP.F16.F32.PACK_AB R6, R164, R167 ;  /* 0x000000a7a406723e */ /* 0x000fe400000000ff */
[----:B------:R-:W-:Y:S02]  /*99d0*/  F2FP.F16.F32.PACK_AB R7, R39, R38 ;  /* 0x000000262707723e */ /* 0x000fe400000000ff */
[----:B------:R-:W-:Y:S02]  /*99e0*/  LOP3.LUT R52, R52, R205, RZ, 0x3c, !PT ;  /* 0x000000cd34347212 */ /* 0x000fe400078e3cff */
[----:B------:R-:W-:Y:S01]  /*99f0*/  SHF.R.U64 R177, R177, 0x3, RZ ;  /* 0x00000003b1b17819 */ /* 0x000fe200000012ff */
[----:B------:R0:W-:Y:S01]  /*9a00*/  STSM.16.M88.4 [R33], R4 ;  /* 0x0000000421007844 */ /* 0x0001e20000000200 */
[----:B------:R-:W-:-:S02]  /*9a10*/  SHF.R.U64 R179, R179, 0x3, RZ ;  /* 0x00000003b3b37819 */ /* 0x000fc400000012ff */
[----:B------:R-:W-:Y:S02]  /*9a20*/  LOP3.LUT R169, R126, 0x380, RZ, 0xc0, !PT ;  /* 0x000003807ea97812 */ /* 0x000fe400078ec0ff */
[----:B------:R-:W-:Y:S02]  /*9a30*/  MOV R36, R36 ;  /* 0x0000002400247202 */ /* 0x000fe40000000f00 */
[----:B------:R-:W-:Y:S02]  /*9a40*/  LOP3.LUT R98, R98, R207, RZ, 0x3c, !PT ;  /* 0x000000cf62627212 */ /* 0x000fe400078e3cff */
[----:B------:R-:W-:Y:S01]  /*9a50*/  LOP3.LUT R171, R174, 0x380, RZ, 0xc0, !PT ;  /* 0x00000380aeab7812 */ /* 0x000fe200078ec0ff */
[----:B------:R-:W-:Y:S01]  /*9a60*/  STSM.16.M88.4 [R36], R8 ;  /* 0x0000000824007844 */ /* 0x000fe20000000200 */
[----:B------:R-:W-:Y:S02]  /*9a70*/  LOP3.LUT R122, R27, R0, RZ, 0x3c, !PT ;  /* 0x000000001b7a7212 */ /* 0x000fe400078e3cff */
[----:B------:R-:W-:-:S02]  /*9a80*/  MOV R40, R40 ;  /* 0x0000002800287202 */ /* 0x000fc40000000f00 */
[----:B------:R-:W-:Y:S01]  /*9a90*/  LOP3.LUT R102, R102, R209, RZ, 0x3c, !PT ;  /* 0x000000d166667212 */ /* 0x000fe200078e3cff */
[----:B0-----:R-:W-:Y:S01]  /*9aa0*/  IMAD.U32 R5, RZ, RZ, UR8 ;  /* 0x00000008ff057e24 */ /* 0x001fe2000f8e00ff */
[----:B------:R-:W-:Y:S01]  /*9ab0*/  MOV R44, R44 ;  /* 0x0000002c002c7202 */ /* 0x000fe20000000f00 */
[----:B------:R0:W-:Y:S01]  /*9ac0*/  STSM.16.M88.4 [R40], R12 ;  /* 0x0000000c28007844 */ /* 0x0001e20000000200 */
[----:B------:R-:W-:Y:S01]  /*9ad0*/  F2FP.F16.F32.PACK_AB R26, R61, R60 ;  /* 0x0000003c3d1a723e */ /* 0x000fe200000000ff */
[----:B------:R-:W-:Y:S01]  /*9ae0*/  ULDC.64 UR8, c[0x0][0xc08] ;  /* 0x0003020000087ab9 */ /* 0x000fe20000000a00 */
[----:B------:R-:W-:Y:S02]  /*9af0*/  F2FP.F16.F32.PACK_AB R27, R63, R62 ;  /* 0x0000003e3f1b723e */ /* 0x000fe400000000ff */
[----:B------:R-:W-:Y:S02]  /*9b00*/  MOV R48, R48 ;  /* 0x0000003000307202 */ /* 0x000fe40000000f00 */
[----:B------:R-:W-:Y:S01]  /*9b10*/  LOP3.LUT R110, R177, R110, RZ, 0x3c, !PT ;  /* 0x0000006eb16e7212 */ /* 0x000fe200078e3cff */
[----:B------:R-:W-:Y:S01]  /*9b20*/  STSM.16.M88.4 [R44], R24 ;  /* 0x000000182c007844 */ /* 0x000fe20000000200 */
[----:B------:R-:W-:-:S02]  /*9b30*/  LOP3.LUT R114, R179, R114, RZ, 0x3c, !PT ;  /* 0x00000072b3727212 */ /* 0x000fc400078e3cff */
[----:B------:R-:W-:Y:S01]  /*9b40*/  SHF.R.U64 R169, R169, 0x3, RZ ;  /* 0x00000003a9a97819 */ /* 0x000fe200000012ff */
[----:B------:R-:W-:Y:S01]  /*9b50*/  STSM.16.M88.4 [R48], R64 ;  /* 0x0000004030007844 */ /* 0x000fe20000000200 */
[----:B------:R-:W-:Y:S02]  /*9b60*/  MOV R52, R52 ;  /* 0x0000003400347202 */ /* 0x000fe40000000f00 */
[----:B------:R-:W-:Y:S02]  /*9b70*/  F2FP.F16.F32.PACK_AB R74, R77, R76 ;  /* 0x0000004c4d4a723e */ /* 0x000fe400000000ff */
[----:B------:R-:W-:Y:S02]  /*9b80*/  F2FP.F16.F32.PACK_AB R75, R79, R78 ;  /* 0x0000004e4f4b723e */ /* 0x000fe400000000ff */
[----:B------:R-:W-:Y:S02]  /*9b90*/  F2FP.F16.F32.PACK_AB R81, R83, R82 ;  /* 0x000000525351723e */ /* 0x000fe400000000ff */
[----:B------:R-:W-:Y:S01]  /*9ba0*/  F2FP.F16.F32.PACK_AB R88, R89, R88 ;  /* 0x000000585958723e */ /* 0x000fe200000000ff */
[----:B------:R-:W-:Y:S01]  /*9bb0*/  STSM.16.M88.4 [R52], R72 ;  /* 0x0000004834007844 */ /* 0x000fe20000000200 */
[----:B------:R-:W-:-:S02]  /*9bc0*/  SHF.R.U64 R171, R171, 0x3, RZ ;  /* 0x00000003abab7819 */ /* 0x000fc400000012ff */
[----:B------:R-:W-:Y:S02]  /*9bd0*/  MOV R32, R98 ;  /* 0x0000006200207202 */ /* 0x000fe40000000f00 */
[----:B------:R-:W-:Y:S02]  /*9be0*/  F2FP.F16.F32.PACK_AB R82, R85, R84 ;  /* 0x000000545552723e */ /* 0x000fe400000000ff */
[----:B------:R-:W-:Y:S02]  /*9bf0*/  F2FP.F16.F32.PACK_AB R83, R87, R86 ;  /* 0x000000565753723e */ /* 0x000fe400000000ff */
[----:B------:R-:W-:Y:S02]  /*9c00*/  F2FP.F16.F32.PACK_AB R89, R91, R90 ;  /* 0x0000005a5b59723e */ /* 0x000fe400000000ff */
[----:B------:R-:W-:Y:S01]  /*9c10*/  MOV R102, R102 ;  /* 0x0000006600667202 */ /* 0x000fe20000000f00 */
[----:B------:R-:W-:Y:S01]  /*9c20*/  STSM.16.M88.4 [R32], R80 ;  /* 0x0000005020007844 */ /* 0x000fe20000000200 */
[----:B------:R-:W-:-:S02]  /*9c30*/  F2FP.F16.F32.PACK_AB R90, R93, R92 ;  /* 0x0000005c5d5a723e */ /* 0x000fc400000000ff */
[----:B------:R-:W-:Y:S02]  /*9c40*/  F2FP.F16.F32.PACK_AB R91, R95, R94 ;  /* 0x0000005e5f5b723e */ /* 0x000fe400000000ff */
[----:B------:R-:W-:Y:S02]  /*9c50*/  F2FP.F16.F32.PACK_AB R96, R97, R96 ;  /* 0x000000606160723e */ /* 0x000fe400000000ff */
[----:B------:R-:W-:Y:S01]  /*9c60*/  MOV R31, R106 ;  /* 0x0000006a001f7202 */ /* 0x000fe20000000f00 */
[----:B------:R-:W-:Y:S01]  /*9c70*/  STSM.16.M88.4 [R102], R88 ;  /* 0x0000005866007844 */ /* 0x000fe20000000200 */
[----:B------:R-:W-:Y:S02]  /*9c80*/  F2FP.F16.F32.PACK_AB R97, R42, R21 ;  /* 0x000000152a61723e */ /* 0x000fe400000000ff */
[----:B------:R-:W-:Y:S02]  /*9c90*/  F2FP.F16.F32.PACK_AB R98, R101, R100 ;  /* 0x000000646562723e */ /* 0x000fe400000000ff */
[----:B------:R-:W-:-:S02]  /*9ca0*/  F2FP.F16.F32.PACK_AB R99, R50, R46 ;  /* 0x0000002e3263723e */ /* 0x000fc400000000ff */
[----:B------:R-:W-:Y:S02]  /*9cb0*/  F2FP.F16.F32.PACK_AB R104, R105, R104 ;  /* 0x000000686968723e */ /* 0x000fe400000000ff */
[----:B------:R-:W-:Y:S01]  /*9cc0*/  LOP3.LUT R126, R169, R126, RZ, 0x3c, !PT ;  /* 0x0000007ea97e7212 */ /* 0x000fe200078e3cff */
[----:B------:R-:W-:Y:S01]  /*9cd0*/  STSM.16.M88.4 [R31], R96 ;  /* 0x000000601f007844 */ /* 0x000fe20000000200 */
[----:B------:R-:W-:Y:S02]  /*9ce0*/  MOV R110, R110 ;  /* 0x0000006e006e7202 */ /* 0x000fe40000000f00 */
[----:B------:R-:W-:Y:S02]  /*9cf0*/  MOV R30, R114 ;  /* 0x00000072001e7202 */ /* 0x000fe40000000f00 */
[----:B------:R-:W-:Y:S02]  /*9d00*/  F2FP.F16.F32.PACK_AB R105, R56, R54 ;  /* 0x000000363869723e */ /* 0x000fe400000000ff */
[----:B------:R-:W-:-:S02]  /*9d10*/  F2FP.F16.F32.PACK_AB R106, R109, R108 ;  /* 0x0000006c6d6a723e */ /* 0x000fc400000000ff */
[----:B------:R-:W-:Y:S02]  /*9d20*/  F2FP.F16.F32.PACK_AB R107, R152, R58 ;  /* 0x0000003a986b723e */ /* 0x000fe400000000ff */
[----:B------:R-:W-:Y:S02]  /*9d30*/  F2FP.F16.F32.PACK_AB R112, R113, R112 ;  /* 0x000000707170723e */ /* 0x000fe400000000ff */
[----:B------:R-:W-:Y:S01]  /*9d40*/  LOP3.LUT R28, R171, R174, RZ, 0x3c, !PT ;  /* 0x000000aeab1c7212 */ /* 0x000fe200078e3cff */
[----:B------:R-:W-:Y:S01]  /*9d50*/  STSM.16.M88.4 [R110], R104 ;  /* 0x000000686e007844 */ /* 0x000fe20000000200 */
[----:B------:R-:W-:Y:S02]  /*9d60*/  MOV R0, R122 ;  /* 0x0000007a00007202 */ /* 0x000fe40000000f00 */
[----:B------:R-:W-:Y:S02]  /*9d70*/  F2FP.F16.F32.PACK_AB R113, R155, R154 ;  /* 0x0000009a9b71723e */ /* 0x000fe400000000ff */
[----:B------:R-:W-:-:S02]  /*9d80*/  F2FP.F16.F32.PACK_AB R114, R117, R116 ;  /* 0x000000747572723e */ /* 0x000fc400000000ff */
[----:B------:R-:W-:Y:S02]  /*9d90*/  F2FP.F16.F32.PACK_AB R115, R157, R156 ;  /* 0x0000009c9d73723e */ /* 0x000fe400000000ff */
[----:B------:R-:W-:Y:S02]  /*9da0*/  F2FP.F16.F32.PACK_AB R120, R121, R120 ;  /* 0x000000787978723e */ /* 0x000fe400000000ff */
[----:B------:R-:W-:Y:S01]  /*9db0*/  F2FP.F16.F32.PACK_AB R128, R129, R128 ;  /* 0x000000808180723e */ /* 0x000fe200000000ff */
        /* <DEDUP_REMOVED lines=9> */
[----:B------:R-:W-:Y:S02]  /*9e50*/  F2FP.F16.F32.PACK_AB R131, R135, R134 ;  /* 0x000000868783723e */ /* 0x000fe400000000ff */
[----:B------:R-:W-:-:S02]  /*9e60*/  F2FP.F16.F32.PACK_AB R137, R139, R138 ;  /* 0x0000008a8b89723e */ /* 0x000fc400000000ff */
[----:B------:R-:W-:Y:S01]  /*9e70*/  F2FP.F16.F32.PACK_AB R144, R145, R144 ;  /* 0x000000909190723e */ /* 0x000fe200000000ff */
[----:B------:R1:W-:Y:S01]  /*9e80*/  STSM.16.M88.4 [R0], R128 ;  /* 0x0000008000007844 */ /* 0x0003e20000000200 */
[----:B------:R-:W-:Y:S02]  /*9e90*/  MOV R126, R126 ;  /* 0x0000007e007e7202 */ /* 0x000fe40000000f00 */
[----:B------:R-:W-:Y:S02]  /*9ea0*/  F2FP.F16.F32.PACK_AB R138, R141, R140 ;  /* 0x0000008c8d8a723e */ /* 0x000fe400000000ff */
[----:B------:R-:W-:Y:S02]  /*9eb0*/  F2FP.F16.F32.PACK_AB R139, R143, R142 ;  /* 0x0000008e8f8b723e */ /* 0x000fe400000000ff */
[----:B------:R-:W-:Y:S02]  /*9ec0*/  F2FP.F16.F32.PACK_AB R145, R147, R146 ;  /* 0x000000929391723e */ /* 0x000fe400000000ff */
[----:B------:R-:W-:Y:S01]  /*9ed0*/  MOV R28, R28 ;  /* 0x0000001c001c7202 */ /* 0x000fe20000000f00 */
[----:B------:R-:W-:Y:S01]  /*9ee0*/  STSM.16.M88.4 [R126], R136 ;  /* 0x000000887e007844 */ /* 0x000fe20000000200 */
[----:B------:R-:W-:-:S02]  /*9ef0*/  F2FP.F16.F32.PACK_AB R146, R149, R148 ;  /* 0x000000949592723e */ /* 0x000fc400000000ff */
[----:B------:R-:W-:Y:S01]  /*9f00*/  F2FP.F16.F32.PACK_AB R147, R151, R150 ;  /* 0x000000969793723e */ /* 0x000fe200000000ff */
[----:B------:R-:W-:Y:S01]  /*9f10*/  UISETP.NE.U32.AND UP1, UPT, UR8, URZ, UPT ;  /* 0x0000003f0800728c */ /* 0x000fe2000bf25070 */
[----:B------:R-:W-:Y:S02]  /*9f20*/  PLOP3.LUT P0, PT, PT, PT, UP0, 0x80, 0x0 ;  /* 0x000000000000781c */ /* 0x000fe40003f0f008 */
[----:B------:R-:W-:Y:S01]  /*9f30*/  MOV R4, UR4 ;  /* 0x0000000400047c02 */ /* 0x000fe20008000f00 */
[----:B------:R2:W-:Y:S01]  /*9f40*/  STSM.16.M88.4 [R28], R144 ;  /* 0x000000901c007844 */ /* 0x0005e20000000200 */
[----:B------:R-:W-:Y:S01]  /*9f50*/  BAR.SYNC.DEFER_BLOCKING 0x1, 0x100 ;  /* 0x0044000000007b1d */ /* 0x000fe20000010000 */
[----:B------:R-:W-:-:S06]  /*9f60*/  UISETP.NE.AND.EX UP1, UPT, UR9, URZ, UPT, UP1 ;  /* 0x0000003f0900728c */ /* 0x000fcc000bf25310 */
[----:B------:R-:W-:-:S05]  /*9f70*/  PLOP3.LUT P6, PT, PT, PT, UP1, 0x80, 0x0 ;  /* 0x000000000000781c */ /* 0x000fca0003fcf018 */
[----:B------:R-:W-:-:S04]  /*9f80*/  @UP1 UIADD3 UR8, UP2, UR10, UR8, URZ ;  /* 0x000000080a081290 */ /* 0x000fc8000ff5e03f */
[----:B------:R-:W-:Y:S01]  /*9f90*/  @UP1 UIADD3.X UR9, UR11, UR9, URZ, UP2, !UPT ;  /* 0x000000090b091290 */ /* 0x000fe200097fe43f */
[----:B------:R-:W-:Y:S01]  /*9fa0*/  ULDC UR4, c[0x0][0xa88] ;  /* 0x0002a20000047ab9 */ /* 0x000fe20000000800 */
[----:B0-----:R-:W-:Y:S02]  /*9fb0*/  IMAD.U32 R14, RZ, RZ, UR8 ;  /* 0x00000008ff0e7e24 */ /* 0x001fe4000f8e00ff */
[----:B-1----:R-:W-:Y:S01]  /*9fc0*/  IMAD.U32 R0, RZ, RZ, UR4 ;  /* 0x00000004ff007e24 */ /* 0x002fe2000f8e00ff */
[----:B------:R-:W3:Y:S01]  /*9fd0*/  @P0 LDG.E R6, desc[UR50][R4.64] ;  /* 0x0000003204060981 */ /* 0x000ee2000c1e1900 */
[----:B------:R-:W-:Y:S02]  /*9fe0*/  IMAD.U32 R15, RZ, RZ, UR9 ;  /* 0x00000009ff0f7e24 */ /* 0x000fe4000f8e00ff */
        /* <DEDUP_REMOVED lines=13> */
[----:B--2---:R-:W-:Y:S02]  /*a0c0*/  LOP3.LUT R28, R29, 0x380, RZ, 0xc0, !PT ;  /* 0x000003801d1c7812 */ /* 0x004fe400078ec0ff */
        /* <DEDUP_REMOVED lines=21> */
.L_x_4318:
        /* <DEDUP_REMOVED lines=10> */
[----:B------:R-:W-:Y:S01]  /*a2c0*/  IMAD.X R37, RZ, RZ, R173, P5 ;  /* 0x000000ffff257224 */ /* 0x000fe200028e06ad */
[----:B------:R-:W-:Y:S01]  /*a2d0*/  LOP3.LUT R44, R45, 0x380, RZ, 0xc0, !PT ;  /* 0x000003802d2c7812 */ /* 0x000fe200078ec0ff */
[----:B------:R-:W-:Y:S01]  /*a2e0*/  USHF.R.S32.HI UR14, URZ, 0x1f, UR4 ;  /* 0x0000001f3f0e7899 */ /* 0x000fe20008011404 */
[----:B------:R-:W-:Y:S01]  /*a2f0*/  LOP3.LUT R48, R49, 0x380, RZ, 0xc0, !PT ;  /* 0x0000038031307812 */ /* 0x000fe200078ec0ff */
[----:B------:R-:W-:Y:S01]  /*a300*/  USHF.R.S32.HI UR15, URZ, 0x1f, UR44 ;  /* 0x0000001f3f0f7899 */ /* 0x000fe2000801142c */
[----:B------:R-:W-:Y:S01]  /*a310*/  SHF.R.U64 R44, R44, 0x3, RZ ;  /* 0x000000032c2c7819 */ /* 0x000fe200000012ff */
[----:B------:R-:W-:Y:S01]  /*a320*/  USEL UR42, UR42, URZ, !UP0 ;  /* 0x0000003f2a2a7287 */ /* 0x000fe2000c000000 */
[----:B------:R-:W-:Y:S01]  /*a330*/  SHF.R.U64 R40, R40, 0x3, RZ ;  /* 0x0000000328287819 */ /* 0x000fe200000012ff */
[----:B------:R-:W-:Y:S01]  /*a340*/  USEL UR43, UR43, URZ, !UP0 ;  /* 0x0000003f2b2b7287 */ /* 0x000fe2000c000000 */
[----:B------:R-:W-:-:S02]  /*a350*/  SHF.R.U64 R48, R48, 0x3, RZ ;  /* 0x0000000330307819 */ /* 0x000fc400000012ff */
[----:B------:R-:W-:Y:S01]  /*a360*/  LOP3.LUT R44, R44, R45, RZ, 0x3c, !PT ;  /* 0x0000002d2c2c7212 */ /* 0x000fe200078e3cff */
[--C-:B------:R-:W-:Y:S01]  /*a370*/  IMAD.X R45, RZ, RZ, R173.reuse, P6 ;  /* 0x000000ffff2d7224 */ /* 0x100fe200030e06ad */
[----:B------:R-:W-:Y:S01]  /*a380*/  LOP3.LUT R40, R40, R41, RZ, 0x3c, !PT ;  /* 0x0000002928287212 */ /* 0x000fe200078e3cff */
[--C-:B------:R-:W-:Y:S01]  /*a390*/  IMAD.X R41, RZ, RZ, R173.reuse, P0 ;  /* 0x000000ffff297224 */ /* 0x100fe200000e06ad */
[----:B0-----:R-:W-:Y:S02]  /*a3a0*/  ISETP.NE.AND P6, PT, R4, RZ, PT ;  /* 0x000000ff0400720c */ /* 0x001fe40003fc5270 */
[----:B------:R-:W-:Y:S01]  /*a3b0*/  LOP3.LUT R48, R48, R49, RZ, 0x3c, !PT ;  /* 0x0000003130307212 */ /* 0x000fe200078e3cff */
[----:B------:R-:W-:Y:S01]  /*a3c0*/  IMAD.X R49, RZ, RZ, R173, P1 ;  /* 0x000000ffff317224 */ /* 0x000fe200008e06ad */
[----:B------:R-:W-:Y:S02]  /*a3d0*/  IADD3.X R33, RZ, R173, RZ, P4, !PT ;  /* 0x000000adff217210 */ /* 0x000fe400027fe4ff */
        /* <DEDUP_REMOVED lines=35> */
[----:B------:R-:W-:Y:S01]  /*a610*/  IADD3 R10, R185, UR45, RZ ;  /* 0x0000002db90a7c10 */ /* 0x000fe2000fffe0ff */
[----:B------:R-:W-:Y:S01]  /*a620*/  ULDC.64 UR12, c[0x0][0xb90] ;  /* 0x0002e400000c7ab9 */ /* 0x000fe20000000a00 */
[----:B------:R-:W-:Y:S01]  /*a630*/  UMOV UR8, UR4 ;  /* 0x0000000400087c82 */ /* 0x000fe20008000000 */
[----:B------:R-:W-:Y:S01]  /*a640*/  UIMAD UR10, UR15, UR12, URZ ;  /* 0x0000000c0f0a72a4 */ /* 0x000fe2000f8e023f */
[----:B------:R-:W-:Y:S01]  /*a650*/  IMAD.MOV R21, RZ, RZ, -R18 ;  /* 0x000000ffff157224 */ /* 0x000fe200078e0a12 */
[----:B------:R-:W-:Y:S01]  /*a660*/  UMOV UR9, UR14 ;  /* 0x0000000e00097c82 */ /* 0x000fe20008000000 */
[----:B------:R-:W-:Y:S01]  /*a670*/  IMAD.MOV.U32 R4, RZ, RZ, R10 ;  /* 0x000000ffff047224 */ /* 0x000fe200078e000a */
        /* <DEDUP_REMOVED lines=39> */
.L_x_4319:
        /* <DEDUP_REMOVED lines=21> */
[----:B------:R-:W-:Y:S01]  /*aa40*/  IMAD.SHL.U32 R20, R20, 0x4, RZ ;  /* 0x0000000414147824 */ /* 0x000fe200078e00ff */
[----:B------:R-:W-:Y:S01]  /*aa50*/  UIMAD UR10, UR14, UR12, URZ ;  /* 0x0000000c0e0a72a4 */ /* 0x000fe2000f8e023f */
[----:B------:R-:W5:Y:S04]  /*aa60*/  LD.E.128 R44, desc[UR50][R44.64] ;  /* 0x000000322c2c7980 */ /* 0x000f68000c101d00 */
[----:B------:R-:W5:Y:S01]  /*aa70*/  LD.E.128 R48, desc[UR50][R48.64] ;  /* 0x0000003230307980 */ /* 0x000f62000c101d00 */
[----:B------:R-:W2:Y:S01]  /*aa80*/  @P2 LDC R79, c[0x0][0xbf0] ;  /* 0x0002fc00ff4f2b82 */ /* 0x000ea20000000800 */
[----:B------:R-:W-:Y:S01]  /*aa90*/  ISETP.GE.AND P0, PT, R188, UR16, PT ;  /* 0x00000010bc007c0c */ /* 0x000fe2000bf06270 */
[----:B------:R-:W-:Y:S01]  /*aaa0*/  UIMAD.WIDE.U32 UR8, UR4, UR12, URZ ;  /* 0x0000000c040872a5 */ /* 0x000fe2000f8e003f */
[----:B------:R-:W-:Y:S01]  /*aab0*/  LOP3.LUT R20, R20, 0x4, R3, 0xe2, !PT ;  /* 0x0000000414147812 */ /* 0x000fe200078ee203 */
[----:B------:R-:W-:Y:S01]  /*aac0*/  UIMAD UR10, UR4, UR13, UR10 ;  /* 0x0000000d040a72a4 */ /* 0x000fe2000f8e020a */
[----:B------:R-:W-:Y:S01]  /*aad0*/  SEL R21, RZ, 0xffffffff, P0 ;  /* 0xffffffffff157807 */ /* 0x000fe20000000000 */
[----:B------:R-:W-:Y:S01]  /*aae0*/  IMAD R3, R191, 0x20, R192 ;  /* 0x00000020bf037824 */ /* 0x000fe200078e02c0 */
[----:B------:R-:W-:Y:S01]  /*aaf0*/  ULDC.64 UR12, c[0x0][0xae8] ;  /* 0x0002ba00000c7ab9 */ /* 0x000fe20000000a00 */
[----:B------:R-:W-:Y:S01]  /*ab00*/  ISETP.GE.AND P0, PT, R187, UR16, PT ;  /* 0x00000010bb007c0c */ /* 0x000fe2000bf06270 */
[----:B------:R-:W-:Y:S01]  /*ab10*/  UIADD3 UR9, UR9, UR10, URZ ;  /* 0x0000000a09097290 */ /* 0x000fe2000fffe03f */
[----:B------:R-:W-:Y:S01]  /*ab20*/  SHF.L.U32 R21, R21, 0x3, RZ ;  /* 0x0000000315157819 */ /* 0x000fe200000006ff */
[----:B------:R-:W-:Y:S01]  /*ab30*/  UIMAD UR4, UR15, UR12, URZ ;  /* 0x0000000c0f0472a4 */ /* 0x000fe2000f8e023f */
[----:B------:R-:W-:Y:S01]  /*ab40*/  VIADD R82, R3, UR45 ;  /* 0x0000002d03527c36 */ /* 0x000fe20008000000 */
        /* <DEDUP_REMOVED lines=33> */
[----:B------:R-:W-:Y:S01]  /*ad60*/  IMAD R79, R3, UR9, R80 ;  /* 0x00000009034f7c24 */ /* 0x000fe2000f8e0250 */
        /* <DEDUP_REMOVED lines=24> */
[----:B------:R-:W-:-:S02]  /*aef0*/  LOP3.LUT R3, R76, R3, RZ, 0xfc, !PT ;  /* 0x000000034c037212 */ /* 0x000fc400078efcff */
[----:B------:R-:W-:Y:S02]  /*af00*/  IADD3 R21, R21, R79, RZ ;  /* 0x0000004f15157210 */ /* 0x000fe40007ffe0ff */
[C---:B------:R-:W-:Y:S01]  /*af10*/  LEA R84, P1, R20.reuse, UR8, 0x1 ;  /* 0x0000000814547c11 */ /* 0x040fe2000f8208ff */
[----:B-1----:R-:W-:Y:S01]  /*af20*/  SYNCS.ARRIVE.TRANS64.RED.A1T0 RZ, [UR4], RZ ;  /* 0x000000ffffff79a7 */ /* 0x002fe20008100404 */
[----:B------:R-:W-:Y:S02]  /*af30*/  LOP3.LUT R0, R3, R0, RZ, 0xfc, !PT ;  /* 0x0000000003007212 */ /* 0x000fe400078efcff */
        /* <DEDUP_REMOVED lines=35> */
.L_x_4321:
[----:B------:R-:W-:Y:S05]  /*b170*/  BSYNC B1 ;  /* 0x0000000000017941 */ /* 0x000fea0003800000 */
.L_x_4320:
        /* <DEDUP_REMOVED lines=38> */
.L_x_4317:
        /* <DEDUP_REMOVED lines=31> */
.L_x_4323:
[----:B------:R-:W-:Y:S01]  /*b5d0*/  USEL UR42, UR42, URZ, !UP0 ;  /* 0x0000003f2a2a7287 */ /* 0x000fe2000c000000 */
[----:B------:R-:W-:Y:S01]  /*b5e0*/  BSSY B1, `(.L_x_4324) ;  /* 0x000002c000017945 */ /* 0x000fe20003800000 */
[----:B------:R-:W-:-:S03]  /*b5f0*/  USEL UR43, UR43, URZ, !UP0 ;  /* 0x0000003f2b2b7287 */ /* 0x000fc6000c000000 */
[----:B------:R-:W-:Y:S09]  /*b600*/  @P0 BRA `(.L_x_4325) ;  /* 0x0000000000a40947 */ /* 0x000ff20003800000 */
        /* <DEDUP_REMOVED lines=24> */
[----:B-1----:R-:W-:Y:S02]  /*b790*/  @P0 SHF.R.U32.HI R4, RZ, R8, R3 ;  /* 0x00000008ff040219 */ /* 0x002fe40000011603 */
[----:B------:R-:W-:-:S03]  /*b7a0*/  MOV R8, UR10 ;  /* 0x0000000a00087c02 */ /* 0x000fc60008000f00 */
        /* <DEDUP_REMOVED lines=15> */
.L_x_4325:
[----:B------:R-:W-:Y:S05]  /*b8a0*/  BSYNC B1 ;  /* 0x0000000000017941 */ /* 0x000fea0003800000 */
.L_x_4324:
        /* <DEDUP_REMOVED lines=40> */
[----:B------:R-:W-:Y:S01]  /*bb30*/  ULDC.64 UR8, c[0x0][0xae0] ;  /* 0x0002b80000087ab9 */ /* 0x000fe20000000a00 */
[----:B------:R-:W-:Y:S01]  /*bb40*/  IMAD.U32 R5, RZ, RZ, UR43 ;  /* 0x0000002bff057e24 */ /* 0x000fe2000f8e00ff */
[----:B------:R-:W-:Y:S01]  /*bb50*/  SEL R0, RZ, 0x80, P2 ;  /* 0x00000080ff007807 */ /* 0x000fe20001000000 */
[----:B------:R-:W-:Y:S01]  /*bb60*/  IMAD.U32 R4, RZ, RZ, UR42 ;  /* 0x0000002aff047e24 */ /* 0x000fe2000f8e00ff */
[----:B------:R-:W-:Y:S01]  /*bb70*/  MOV R5, UR4 ;  /* 0x0000000400057c02 */ /* 0x000fe20008000f00 */
[----:B------:R-:W-:Y:S01]  /*bb80*/  BSSY B1, `(.L_x_4326) ;  /* 0x0000041000017945 */ /* 0x000fe20003800000 */
[----:B-1----:R-:W-:-:S02]  /*bb90*/  @P0 SHF.R.U32.HI R3, RZ, R7, R6 ;  /* 0x00000007ff030219 */ /* 0x002fc40000011606 */
[----:B------:R-:W-:Y:S02]  /*bba0*/  ISETP.GE.AND P0, PT, R187, UR13, PT ;  /* 0x0000000dbb007c0c */ /* 0x000fe4000bf06270 */
        /* <DEDUP_REMOVED lines=62> */
.L_x_4327:
[----:B------:R-:W-:Y:S05]  /*bf90*/  BSYNC B1 ;  /* 0x0000000000017941 */ /* 0x000fea0003800000 */
.L_x_4326:
        /* <DEDUP_REMOVED lines=36> */
.L_x_4322:
[----:B------:R-:W-:Y:S05]  /*c1e0*/  BSYNC B0 ;  /* 0x0000000000007941 */ /* 0x000fea0003800000 */
.L_x_4316:
[----:B------:R-:W-:Y:S02]  /*c1f0*/  ULDC UR4, c[0x0][0xc3c] ;  /* 0x00030f0000047ab9 */ /* 0x000fe40000000800 */
[----:B------:R-:W-:-:S06]  /*c200*/  UISETP.GE.AND UP0, UPT, UR7, UR4, UPT ;  /* 0x000000040700728c */ /* 0x000fcc000bf06270 */
[----:B------:R-:W-:-:S13]  /*c210*/  PLOP3.LUT P0, PT, PT, PT, UP0, 0x80, 0x0 ;  /* 0x000000000000781c */ /* 0x000fda0003f0f008 */
[----:B------:R-:W-:Y:S05]  /*c220*/  @!P0 BRA `(.L_x_4328) ;  /* 0xffffff4c00508947 */ /* 0x000fea000383ffff */
[----:B------:R-:W-:Y:S05]  /*c230*/  EXIT ;  /* 0x000000000000794d */ /* 0x000fea0003800000 */
.L_x_4263:
        /* <DEDUP_REMOVED lines=16> */
.L_x_4329:
        /* <DEDUP_REMOVED lines=23> */
[----:B-1----:R-:W-:-:S04]  /*c4b0*/  SEL R3, R8, RZ, P3 ;  /* 0x000000ff08037207 */ /* 0x002fc80001800000 */
[----:B------:R-:W-:-:S05]  /*c4c0*/  IADD3 R3, R6, R3, RZ ;  /* 0x0000000306037210 */ /* 0x000fca0007ffe0ff */
        /* <DEDUP_REMOVED lines=14> */
.L_x_4335:
        /* <DEDUP_REMOVED lines=12> */
.L_x_4334:
[----:B------:R-:W-:Y:S05]  /*c670*/  BSYNC B0 ;  /* 0x0000000000007941 */ /* 0x000fea0003800000 */
.L_x_4333:
        /* <DEDUP_REMOVED lines=20> */
.L_x_4331:
        /* <DEDUP_REMOVED lines=20> */
.L_x_4336:
[----:B---3--:R-:W-:Y:S01]  /*c900*/  IMAD R16, R16, UR5, R13 ;  /* 0x0000000510107c24 */ /* 0x008fe2000f8e020d */
[----:B------:R-:W-:Y:S01]  /*c910*/  IABS R2, R6 ;  /* 0x0000000600027213 */ /* 0x000fe20000000000 */
[----:B-12---:R-:W-:-:S03]  /*c920*/  IMAD.MOV R9, RZ, RZ, -R3 ;  /* 0x000000ffff097224 */ /* 0x006fc600078e0a03 */
[----:B0-----:R-:W-:Y:S01]  /*c930*/  IADD3 R11, -R16, UR6, RZ ;  /* 0x00000006100b7c10 */ /* 0x001fe2000fffe1ff */
[----:B------:R-:W-:Y:S02]  /*c940*/  IMAD.MOV R10, RZ, RZ, -R2 ;  /* 0x000000ffff0a7224 */ /* 0x000fe400078e0a02 */
[----:B------:R-:W-:Y:S01]  /*c950*/  IMAD R9, R9, R12, RZ ;  /* 0x0000000c09097224 */ /* 0x000fe200078e02ff */
[----:B------:R-:W-:Y:S01]  /*c960*/  IABS R8, R11 ;  /* 0x0000000b00087213 */ /* 0x000fe20000000000 */
[----:B------:R-:W-:-:S04]  /*c970*/  IMAD.MOV.U32 R2, RZ, RZ, RZ ;  /* 0x000000ffff027224 */ /* 0x000fc800078e00ff */
[----:B------:R-:W-:-:S04]  /*c980*/  IMAD.HI.U32 R2, R3, R9, R2 ;  /* 0x0000000903027227 */ /* 0x000fc800078e0002 */
[----:B------:R-:W-:Y:S01]  /*c990*/  IMAD.MOV.U32 R3, RZ, RZ, R8 ;  /* 0x000000ffff037224 */ /* 0x000fe200078e0008 */
[----:B------:R-:W-:-:S03]  /*c9a0*/  MOV R8, R10 ;  /* 0x0000000a00087202 */ /* 0x000fc60000000f00 */
        /* <DEDUP_REMOVED lines=48> */
.L_x_4332:
[----:B------:R-:W-:Y:S01]  /*ccb0*/  ULDC UR4, c[0x0][0xc3c] ;  /* 0x00030f0000047ab9 */ /* 0x000fe20000000800 */
[----:B------:R-:W-:Y:S01]  /*ccc0*/  IMAD.MOV.U32 R17, RZ, RZ, RZ ;  /* 0x000000ffff117224 */ /* 0x000fe200078e00ff */
[----:B------:R-:W-:Y:S01]  /*ccd0*/  MOV R19, UR4 ;  /* 0x0000000400137c02 */ /* 0x000fe20008000f00 */
[----:B------:R-:W-:Y:S02]  /*cce0*/  IMAD.U32 R16, RZ, RZ, UR6 ;  /* 0x00000006ff107e24 */ /* 0x000fe4000f8e00ff */
[----:B------:R-:W-:-:S07]  /*ccf0*/  IMAD.MOV.U32 R18, RZ, RZ, RZ ;  /* 0x000000ffff127224 */ /* 0x000fce00078e00ff */
.L_x_4337:
[----:B------:R-:W-:-:S13]  /*cd00*/  ISETP.NE.AND P0, PT, R5, RZ, PT ;  /* 0x000000ff0500720c */ /* 0x000fda0003f05270 */
[----:B------:R-:W0:Y:S01]  /*cd10*/  @!P0 S2R R3, SR_CgaCtaId ;  /* 0x0000000000038919 */ /* 0x000e220000008800 */
[----:B------:R-:W-:-:S04]  /*cd20*/  @!P0 MOV R2, 0x400 ;  /* 0x0000040000028802 */ /* 0x000fc80000000f00 */
[----:B0-----:R-:W-:-:S05]  /*cd30*/  @!P0 LEA R2, R3, R2, 0x18 ;  /* 0x0000000203028211 */ /* 0x001fca00078ec0ff */
[----:B------:R0:W-:Y:S01]  /*cd40*/  @!P0 STS.128 [R2+0x28cd0], R16 ;  /* 0x028cd01002008388 */ /* 0x0001e20000000c00 */
[----:B------:R-:W-:Y:S06]  /*cd50*/  BAR.ARV 0x5, 0x180 ;  /* 0x0146000000007b1d */ /* 0x000fec0000002000 */
.L_x_4330:
        /* <DEDUP_REMOVED lines=9> */
[C---:B------:R-:W-:Y:S01]  /*cdf0*/  LOP3.LUT R4, R0.reuse, 0x7f, RZ, 0xc0, !PT ;  /* 0x0000007f00047812 */ /* 0x040fe200078ec0ff */
[----:B------:R-:W-:Y:S01]  /*ce00*/  IMAD.SHL.U32 R5, R0, 0x10, RZ ;  /* 0x0000001000057824 */ /* 0x000fe200078e00ff */
[----:B------:R0:W-:Y:S01]  /*ce10*/  STL [R1+0x24], RZ ;  /* 0x000024ff01007387 */ /* 0x0001e20000100800 */
[C---:B------:R-:W-:Y:S01]  /*ce20*/  LOP3.LUT R3, R2.reuse, 0x1f8, RZ, 0xc0, !PT ;  /* 0x000001f802037812 */ /* 0x040fe200078ec0ff */
[----:B------:R-:W-:Y:S01]  /*ce30*/  BSSY B8, `(.L_x_4338) ;  /* 0x0000495000087945 */ /* 0x000fe20003800000 */
[----:B------:R-:W-:Y:S01]  /*ce40*/  SHF.R.U32.HI R36, RZ, 0x3, R4 ;  /* 0x00000003ff247819 */ /* 0x000fe20000011604 */
[----:B------:R-:W-:Y:S01]  /*ce50*/  IMAD.MOV.U32 R25, RZ, RZ, 0x1 ;  /* 0x00000001ff197424 */ /* 0x000fe200078e00ff */
[----:B------:R-:W-:Y:S01]  /*ce60*/  LOP3.LUT R3, R3, 0x38, R0, 0x78, !PT ;  /* 0x0000003803037812 */ /* 0x000fe200078e7800 */
[----:B------:R-:W-:Y:S01]  /*ce70*/  IMAD.MOV.U32 R24, RZ, RZ, RZ ;  /* 0x000000ffff187224 */ /* 0x000fe200078e00ff */
        /* <DEDUP_REMOVED lines=11> */
[C---:B------:R-:W-:Y:S01]  /*cf30*/  LOP3.LUT R3, R0.reuse, 0x180, RZ, 0xfc, !PT ;  /* 0x0000018000037812 */ /* 0x040fe200078efcff */
[----:B------:R-:W-:Y:S01]  /*cf40*/  IMAD.U32 R23, RZ, RZ, UR4 ;  /* 0x00000004ff177e24 */ /* 0x000fe2000f8e00ff */
[----:B------:R-:W-:-:S03]  /*cf50*/  LOP3.LUT R2, R0, 0x1c0, RZ, 0xfc, !PT ;  /* 0x000001c000027812 */ /* 0x000fc600078efcff */
[----:B------:R-:W-:-:S05]  /*cf60*/  IMAD R0, R33, 0x2, R23 ;  /* 0x0000000221007824 */ /* 0x000fca00078e0217 */
[----:B------:R0:W-:Y:S02]  /*cf70*/  STL [R1+0x2c], R0 ;  /* 0x00002c0001007387 */ /* 0x0001e40000100800 */
.L_x_4399:
[----:B-1----:R-:W1:Y:S02]  /*cf80*/  LDC.64 R30, c[0x0][0xc88] ;  /* 0x00032200ff1e7b82 */ /* 0x002e640000000a00 */
[----:B-1----:R-:W-:-:S06]  /*cf90*/  IMAD.WIDE R30, R19, 0x4, R30 ;  /* 0x00000004131e7825 */ /* 0x002fcc00078e021e */
[----:B------:R1:W0:Y:S01]  /*cfa0*/  LDG.E R30, desc[UR50][R30.64] ;  /* 0x000000321e1e7981 */ /* 0x000222000c1e1900 */
[----:B------:R-:W-:Y:S05]  /*cfb0*/  YIELD ;  /* 0x0000000000007946 */ /* 0x000fea0003800000 */
[----:B------:R-:W-:Y:S01]  /*cfc0*/  ULDC.64 UR4, c[0x0][0xa28] ;  /* 0x00028a0000047ab9 */ /* 0x000fe20000000a00 */
[----:B------:R-:W-:Y:S01]  /*cfd0*/  ULDC.64 UR6, c[0x0][0xa18] ;  /* 0x0002860000067ab9 */ /* 0x000fe20000000a00 */
[----:B------:R-:W-:Y:S01]  /*cfe0*/  ISETP.NE.U32.AND P0, PT, RZ, UR4, PT ;  /* 0x00000004ff007c0c */ /* 0x000fe2000bf05070 */
[----:B-1----:R-:W-:-:S03]  /*cff0*/  IMAD.MOV.U32 R31, RZ, RZ, RZ ;  /* 0x000000ffff1f7224 */ /* 0x002fc600078e00ff */
[----:B------:R-:W-:Y:S02]  /*d000*/  ISETP.NE.AND.EX P0, PT, RZ, UR5, PT, P0 ;  /* 0x00000005ff007c0c */ /* 0x000fe4000bf05300 */
[----:B------:R-:W-:Y:S02]  /*d010*/  MOV R37, RZ ;  /* 0x000000ff00257202 */ /* 0x000fe40000000f00 */
[----:B0-----:R-:W-:-:S09]  /*d020*/  SHF.R.S32.HI R0, RZ, 0x1f, R30 ;  /* 0x0000001fff007819 */ /* 0x001fd2000001141e */
        /* <DEDUP_REMOVED lines=19> */
[----:B--2---:R-:W2:Y:S01]  /*d160*/  @P0 LDG.E R4, desc[UR50][R4.64] ;  /* 0x0000003204040981 */ /* 0x004ea2000c1e1900 */
[----:B------:R-:W-:-:S03]  /*d170*/  UISETP.NE.U32.AND UP0, UPT, UR4, URZ, UPT ;  /* 0x0000003f0400728c */ /* 0x000fc6000bf05070 */
[----:B------:R-:W-:Y:S01]  /*d180*/  ULDC UR4, c[0x0][0x424] ;  /* 0x0001090000047ab9 */ /* 0x000fe20000000800 */
[----:B------:R-:W-:-:S03]  /*d190*/  UISETP.NE.AND.EX UP0, UPT, UR5, URZ, UPT, UP0 ;  /* 0x0000003f0500728c */ /* 0x000fc6000bf05300 */
[----:B------:R-:W-:Y:S01]  /*d1a0*/  ULDC UR5, c[0x0][0x2f0] ;  /* 0x0000bc0000057ab9 */ /* 0x000fe20000000800 */
[----:B------:R-:W-:-:S04]  /*d1b0*/  USEL UR4, UR4, 0x1, UP0 ;  /* 0x0000000104047887 */ /* 0x000fc80008000000 */
[----:B------:R-:W-:-:S06]  /*d1c0*/  UIMAD UR4, UR4, UR5, URZ ;  /* 0x00000005040472a4 */ /* 0x000fcc000f8e023f */
[----:B0-----:R-:W-:Y:S01]  /*d1d0*/  IMAD.U32 R0, RZ, RZ, UR4 ;  /* 0x00000004ff007e24 */ /* 0x001fe2000f8e00ff */
[----:B--2---:R1:W-:Y:S01]  /*d1e0*/  @P0 STL [R1], R4 ;  /* 0x0000000401000387 */ /* 0x0043e20000100800 */
[----:B---34-:R-:W-:Y:S05]  /*d1f0*/  @P0 BRA `(.L_x_4339) ;  /* 0x0000000000200947 */ /* 0x018fea0003800000 */
[----:B------:R-:W-:Y:S02]  /*d200*/  ULDC UR4, c[0x0][0x288] ;  /* 0x0000a20000047ab9 */ /* 0x000fe40000000800 */
[----:B-1----:R-:W-:-:S05]  /*d210*/  IMAD.U32 R4, RZ, RZ, UR4 ;  /* 0x00000004ff047e24 */ /* 0x002fca000f8e00ff */
[----:B------:R0:W-:Y:S01]  /*d220*/  STL [R1], R4 ;  /* 0x0000000401007387 */ /* 0x0001e20000100800 */
[----:B------:R-:W-:Y:S05]  /*d230*/  @!P2 BRA `(.L_x_4339) ;  /* 0x000000000010a947 */ /* 0x000fea0003800000 */
[----:B------:R-:W2:Y:S04]  /*d240*/  LDG.E R5, desc[UR50][R2.64] ;  /* 0x0000003202057981 */ /* 0x000ea8000c1e1900 */
[----:B0-----:R-:W2:Y:S02]  /*d250*/  LDG.E R4, desc[UR50][R2.64+0x4] ;  /* 0x0000043202047981 */ /* 0x001ea4000c1e1900 */
[----:B--2---:R-:W-:-:S05]  /*d260*/  IMAD.IADD R2, R4, 0x1, -R5 ;  /* 0x0000000104027824 */ /* 0x004fca00078e0a05 */
[----:B------:R2:W-:Y:S02]  /*d270*/  STL [R1], R2 ;  /* 0x0000000201007387 */ /* 0x0005e40000100800 */
.L_x_4339:
[----:B------:R-:W-:Y:S01]  /*d280*/  ULDC.64 UR4, c[0x0][0xa20] ;  /* 0x0002880000047ab9 */ /* 0x000fe20000000a00 */
[----:B------:R-:W-:Y:S01]  /*d290*/  IMAD.MOV.U32 R28, RZ, RZ, R30 ;  /* 0x000000ffff1c7224 */ /* 0x000fe200078e001e */
[----:B------:R-:W-:-:S04]  /*d2a0*/  ISETP.NE.U32.AND P0, PT, RZ, UR4, PT ;  /* 0x00000004ff007c0c */ /* 0x000fc8000bf05070 */
[----:B------:R-:W-:-:S13]  /*d2b0*/  ISETP.NE.AND.EX P0, PT, RZ, UR5, PT, P0 ;  /* 0x00000005ff007c0c */ /* 0x000fda000bf05300 */
[----:B------:R-:W-:Y:S05]  /*d2c0*/  @!P0 BRA `(.L_x_4340) ;  /* 0x0000000000108947 */ /* 0x000fea0003800000 */
[----:B-12---:R-:W-:-:S04]  /*d2d0*/  IADD3 R2, P0, R26, UR4, RZ ;  /* 0x000000041a027c10 */ /* 0x006fc8000ff1e0ff */
[----:B------:R-:W-:-:S05]  /*d2e0*/  IADD3.X R3, R27, UR5, RZ, P0, !PT ;  /* 0x000000051b037c10 */ /* 0x000fca00087fe4ff */
[----:B------:R1:W5:Y:S01]  /*d2f0*/  LDG.E R0, desc[UR50][R2.64] ;  /* 0x0000003202007981 */ /* 0x000362000c1e1900 */
[----:B------:R-:W-:Y:S05]  /*d300*/  BRA `(.L_x_4341) ;  /* 0x0000000000247947 */ /* 0x000fea0003800000 */
.L_x_4340:
[----:B------:R-:W-:Y:S02]  /*d310*/  ULDC.64 UR4, c[0x0][0xa08] ;  /* 0x0002820000047ab9 */ /* 0x000fe40000000a00 */
[----:B------:R-:W-:-:S04]  /*d320*/  ISETP.NE.U32.AND P0, PT, RZ, UR4, PT ;  /* 0x00000004ff007c0c */ /* 0x000fc8000bf05070 */
[----:B------:R-:W-:-:S13]  /*d330*/  ISETP.NE.AND.EX P0, PT, RZ, UR5, PT, P0 ;  /* 0x00000005ff007c0c */ /* 0x000fda000bf05300 */
[----:B------:R-:W-:Y:S05]  /*d340*/  @!P0 BRA `(.L_x_4341) ;  /* 0x0000000000148947 */ /* 0x000fea0003800000 */
[----:B-12---:R-:W1:Y:S02]  /*d350*/  LDC.64 R2, c[0x0][0xa08] ;  /* 0x00028200ff027b82 */ /* 0x006e640000000a00 */
[----:B-1----:R-:W-:-:S05]  /*d360*/  IMAD.WIDE R2, R28, 0x4, R2 ;  /* 0x000000041c027825 */ /* 0x002fca00078e0202 */
[----:B------:R-:W2:Y:S04]  /*d370*/  LDG.E R0, desc[UR50][R2.64] ;  /* 0x0000003202007981 */ /* 0x000ea8000c1e1900 */
[----:B------:R-:W2:Y:S02]  /*d380*/  LDG.E R5, desc[UR50][R2.64+0x4] ;  /* 0x0000043202057981 */ /* 0x000ea4000c1e1900 */
[----:B--2---:R-:W-:-:S07]  /*d390*/  IMAD.IADD R0, R5, 0x1, -R0 ;  /* 0x0000000105007824 */ /* 0x004fce00078e0a00 */
.L_x_4341:
[----:B------:R-:W3:Y:S01]  /*d3a0*/  LDL R6, [R1] ;  /* 0x0000000001067983 */ /* 0x000ee20000100800 */
[----:B-12---:R-:W1:Y:S01]  /*d3b0*/  LDC R2, c[0x0][0x448] ;  /* 0x00011200ff027b82 */ /* 0x006e620000000800 */
[----:B-----5:R-:W-:Y:S01]  /*d3c0*/  IMAD.IADD R29, R0, 0x1, -R31 ;  /* 0x00000001001d7824 */ /* 0x020fe200078e0a1f */
[----:B------:R-:W-:Y:S01]  /*d3d0*/  LOP3.LUT R22, R22, 0xfffffdff, RZ, 0xc0, !PT ;  /* 0xfffffdff16167812 */ /* 0x000fe200078ec0ff */
[----:B------:R-:W-:Y:S01]  /*d3e0*/  BSSY B7, `(.L_x_4342) ;  /* 0x0000378000077945 */ /* 0x000fe20003800000 */
[----:B-1----:R-:W-:Y:S01]  /*d3f0*/  ISETP.NE.AND P0, PT, R2, 0x1, PT ;  /* 0x000000010200780c */ /* 0x002fe20003f05270 */
[----:B------:R-:W-:-:S04]  /*d400*/  IMAD.SHL.U32 R2, R17, 0x40, RZ ;  /* 0x0000004011027824 */ /* 0x000fc800078e00ff */
[----:B------:R-:W-:-:S08]  /*d410*/  VIADD R2, R2, 0x3f ;  /* 0x0000003f02027836 */ /* 0x000fd00000000000 */
[----:B------:R-:W0:Y:S01]  /*d420*/  @P0 LDC R5, c[0x0][0x44c] ;  /* 0x00011300ff050b82 */ /* 0x000e220000000800 */
[----:B------:R-:W-:-:S07]  /*d430*/  @P0 LOP3.LUT R22, R22, 0x200, RZ, 0xfc, !PT ;  /* 0x0000020016160812 */ /* 0x000fce00078efcff */
[----:B------:R-:W1:Y:S01]  /*d440*/  @P0 LDC R3, c[0x0][0x450] ;  /* 0x00011400ff030b82 */ /* 0x000e620000000800 */
[----:B0-----:R-:W-:-:S05]  /*d450*/  @P0 IMAD.HI.U32 R4, R2, R5, RZ ;  /* 0x0000000502040227 */ /* 0x001fca00078e00ff */
[----:B-1----:R-:W-:Y:S02]  /*d460*/  @P0 SHF.R.U32.HI R2, RZ, R3, R4 ;  /* 0x00000003ff020219 */ /* 0x002fe40000011604 */
[----:B---3--:R-:W-:-:S05]  /*d470*/  IADD3 R3, R29, 0x40, -R6 ;  /* 0x000000401d037810 */ /* 0x008fca0007ffe806 */
[----:B------:R-:W-:-:S05]  /*d480*/  IMAD.IADD R2, R3, 0x1, R2 ;  /* 0x0000000103027824 */ /* 0x000fca00078e0202 */
[----:B------:R-:W-:-:S04]  /*d490*/  SHF.R.S32.HI R3, RZ, 0x1f, R2 ;  /* 0x0000001fff037819 */ /* 0x000fc80000011402 */
[----:B------:R-:W-:Y:S01]  /*d4a0*/  LEA.HI R0, R3, R2, RZ, 0x6 ;  /* 0x0000000203007211 */ /* 0x000fe200078f30ff */
[----:B------:R-:W-:-:S03]  /*d4b0*/  VIADD R2, R29, 0x3f ;  /* 0x0000003f1d027836 */ /* 0x000fc60000000000 */
[----:B------:R-:W-:Y:S02]  /*d4c0*/  SHF.R.S32.HI R0, RZ, 0x6, R0 ;  /* 0x00000006ff007819 */ /* 0x000fe40000011400 */
[----:B------:R-:W-:-:S04]  /*d4d0*/  SHF.R.S32.HI R3, RZ, 0x1f, R2 ;  /* 0x0000001fff037819 */ /* 0x000fc80000011402 */
[----:B------:R-:W-:-:S04]  /*d4e0*/  LEA.HI R3, R3, R2, RZ, 0x6 ;  /* 0x0000000203037211 */ /* 0x000fc800078f30ff */
[----:B------:R-:W-:-:S04]  /*d4f0*/  SHF.R.S32.HI R3, RZ, 0x6, R3 ;  /* 0x00000006ff037819 */ /* 0x000fc80000011403 */
[----:B------:R-:W-:-:S04]  /*d500*/  VIMNMX R34, R3, R0, PT ;  /* 0x0000000003227248 */ /* 0x000fc80003fe0100 */
[----:B------:R-:W-:Y:S01]  /*d510*/  ISETP.GT.AND P0, PT, R34, RZ, PT ;  /* 0x000000ff2200720c */ /* 0x000fe20003f04270 */
[----:B------:R0:W-:-:S12]  /*d520*/  STL [R1+0x8], R34 ;  /* 0x0000082201007387 */ /* 0x0001d80000100800 */
        /* <DEDUP_REMOVED lines=18> */
.L_x_4343:
[----:B------:R-:W-:Y:S01]  /*d650*/  IADD3 R0, R23, 0x22400, RZ ;  /* 0x0002240017007810 */ /* 0x000fe20007ffe0ff */
[----:B------:R-:W-:Y:S03]  /*d660*/  BSSY B6, `(.L_x_4345) ;  /* 0x0000013000067945 */ /* 0x000fe60003800000 */
        /* <DEDUP_REMOVED lines=18> */
.L_x_4346:
[----:B------:R-:W-:Y:S05]  /*d790*/  BSYNC B6 ;  /* 0x0000000000067941 */ /* 0x000fea0003800000 */
.L_x_4345:
        /* <DEDUP_REMOVED lines=20> */
.L_x_4349:
        /* <DEDUP_REMOVED lines=15> */
.L_x_4348:
[----:B------:R-:W-:Y:S05]  /*d9d0*/  BSYNC B6 ;  /* 0x0000000000067941 */ /* 0x000fea0003800000 */
.L_x_4347:
[----:B------:R-:W0:Y:S01]  /*d9e0*/  S2R R20, SR_TID.X ;  /* 0x0000000000147919 */ /* 0x000e220000002100 */
[----:B------:R-:W-:Y:S01]  /*d9f0*/  ULDC.64 UR4, c[0x0][0x9f8] ;  /* 0x00027e0000047ab9 */ /* 0x000fe20000000a00 */
[----:B------:R-:W1:Y:S01]  /*da00*/  LDC R10, c[0x0][0x430] ;  /* 0x00010c00ff0a7b82 */ /* 0x000e620000000800 */
[----:B------:R-:W-:-:S04]  /*da10*/  ISETP.NE.U32.AND P0, PT, RZ, UR4, PT ;  /* 0x00000004ff007c0c */ /* 0x000fc8000bf05070 */
[----:B------:R-:W-:-:S13]  /*da20*/  ISETP.NE.AND.EX P0, PT, RZ, UR5, PT, P0 ;  /* 0x00000005ff007c0c */ /* 0x000fda000bf05300 */
[----:B------:R-:W-:Y:S01]  /*da30*/  @P0 IADD3 R26, P1, R26, UR4, RZ ;  /* 0x000000041a1a0c10 */ /* 0x000fe2000ff3e0ff */
[----:B------:R-:W-:-:S03]  /*da40*/  ULDC UR4, c[0x0][0x320] ;  /* 0x0000c80000047ab9 */ /* 0x000fc60000000800 */
[----:B------:R-:W-:-:S05]  /*da50*/  @P0 IADD3.X R27, R27, UR5, RZ, P1, !PT ;  /* 0x000000051b1b0c10 */ /* 0x000fca0008ffe4ff */
[----:B------:R2:W5:Y:S01]  /*da60*/  @P0 LDG.E R28, desc[UR50][R26.64] ;  /* 0x000000321a1c0981 */ /* 0x000562000c1e1900 */
[----:B------:R-:W-:Y:S01]  /*da70*/  LOP3.LUT R22, R22, 0xffffffbf, RZ, 0xc0, !PT ;  /* 0xffffffbf16167812 */ /* 0x000fe200078ec0ff */
[----:B------:R-:W-:Y:S01]  /*da80*/  UMOV UR5, 0xffffffff ;  /* 0xffffffff00057882 */ /* 0x000fe20000000000 */
[----:B0-----:R-:W-:Y:S01]  /*da90*/  IMAD.SHL.U32 R20, R20, 0x8, RZ ;  /* 0x0000000814147824 */ /* 0x001fe200078e00ff */
[----:B------:R-:W0:Y:S01]  /*daa0*/  S2R R2, SR_TID.X ;  /* 0x0000000000027919 */ /* 0x000e220000002100 */
[----:B------:R-:W-:-:S03]  /*dab0*/  LEA R0, R34, 0xffffffc0, 0x6 ;  /* 0xffffffc022007811 */ /* 0x000fc600078e30ff */
[----:B------:R-:W-:-:S04]  /*dac0*/  LOP3.LUT R20, R20, 0x38, RZ, 0xc0, !PT ;  /* 0x0000003814147812 */ /* 0x000fc800078ec0ff */
[C---:B------:R-:W-:Y:S02]  /*dad0*/  LOP3.LUT R32, R20.reuse, 0x180, RZ, 0xfc, !PT ;  /* 0x0000018014207812 */ /* 0x040fe400078efcff */
[C---:B------:R-:W-:Y:S02]  /*dae0*/  LOP3.LUT R21, R20.reuse, 0x40, RZ, 0xfc, !PT ;  /* 0x0000004014157812 */ /* 0x040fe400078efcff */
[----:B------:R-:W-:Y:S02]  /*daf0*/  LOP3.LUT R20, R20, 0x1c0, RZ, 0xfc, !PT ;  /* 0x000001c014147812 */ /* 0x000fe400078efcff */
[----:B------:R-:W-:Y:S02]  /*db00*/  ISETP.GE.AND P3, PT, R21, UR4, PT ;  /* 0x0000000415007c0c */ /* 0x000fe4000bf66270 */
[----:B------:R-:W-:Y:S02]  /*db10*/  ISETP.GE.AND P0, PT, R20, UR4, PT ;  /* 0x0000000414007c0c */ /* 0x000fe4000bf06270 */
[----:B------:R-:W3:Y:S01]  /*db20*/  S2R R20, SR_TID.X ;  /* 0x0000000000147919 */ /* 0x000ee20000002100 */
[----:B------:R-:W-:-:S02]  /*db30*/  ISETP.GE.AND P1, PT, R32, UR4, PT ;  /* 0x0000000420007c0c */ /* 0x000fc4000bf26270 */
[----:B------:R-:W-:Y:S02]  /*db40*/  SEL R8, RZ, 0x80, P0 ;  /* 0x00000080ff087807 */ /* 0x000fe40000000000 */
[----:B------:R-:W-:-:S04]  /*db50*/  SEL R6, RZ, 0x40, P1 ;  /* 0x00000040ff067807 */ /* 0x000fc80000800000 */
[----:B------:R-:W-:-:S04]  /*db60*/  @P3 LOP3.LUT R22, R22, 0x40, RZ, 0xfc, !PT ;  /* 0x0000004016163812 */ /* 0x000fc800078efcff */
[----:B------:R-:W-:Y:S01]  /*db70*/  LOP3.LUT R22, R22, 0xffffff7f, RZ, 0xc0, !PT ;  /* 0xffffff7f16167812 */ /* 0x000fe200078ec0ff */
[----:B0-----:R-:W-:-:S05]  /*db80*/  IMAD.SHL.U32 R2, R2, 0x8, RZ ;  /* 0x0000000802027824 */ /* 0x001fca00078e00ff */
[----:B------:R-:W-:-:S04]  /*db90*/  LOP3.LUT R2, R2, 0x38, RZ, 0xc0, !PT ;  /* 0x0000003802027812 */ /* 0x000fc800078ec0ff */
[----:B------:R-:W-:Y:S01]  /*dba0*/  ISETP.GE.AND P2, PT, R2, UR4, PT ;  /* 0x0000000402007c0c */ /* 0x000fe2000bf46270 */
[----:B---3--:R-:W-:-:S12]  /*dbb0*/  IMAD.SHL.U32 R20, R20, 0x8, RZ ;  /* 0x0000000814147824 */ /* 0x008fd800078e00ff */
[----:B------:R-:W-:Y:S02]  /*dbc0*/  @P2 LOP3.LUT R22, R22, 0x80, RZ, 0xfc, !PT ;  /* 0x0000008016162812 */ /* 0x000fe400078efcff */
[----:B------:R-:W-:Y:S02]  /*dbd0*/  LOP3.LUT R20, R20, 0x38, RZ, 0xc0, !PT ;  /* 0x0000003814147812 */ /* 0x000fe400078ec0ff */
[----:B------:R-:W-:Y:S02]  /*dbe0*/  LOP3.LUT R22, R22, 0xffffffdf, RZ, 0xc0, !PT ;  /* 0xffffffdf16167812 */ /* 0x000fe400078ec0ff */
[----:B------:R-:W-:Y:S02]  /*dbf0*/  LOP3.LUT R21, R20, 0x80, RZ, 0xfc, !PT ;  /* 0x0000008014157812 */ /* 0x000fe400078efcff */
[----:B------:R-:W0:Y:S02]  /*dc00*/  S2R R20, SR_TID.X ;  /* 0x0000000000147919 */ /* 0x000e240000002100 */
[----:B------:R-:W-:-:S13]  /*dc10*/  ISETP.GE.AND P5, PT, R21, UR4, PT ;  /* 0x0000000415007c0c */ /* 0x000fda000bfa6270 */
        /* <DEDUP_REMOVED lines=15> */
[----:B------:R-:W-:Y:S02]  /*dd10*/  @P3 LOP3.LUT R22, R22, 0x8, RZ, 0xfc, !PT ;  /* 0x0000000816163812 */ /* 0x000fe400078efcff */
[----:B0-----:R-:W-:-:S04]  /*dd20*/  SHF.L.U32 R20, R20, 0x4, RZ ;  /* 0x0000000414147819 */ /* 0x001fc800000006ff */
[----:B------:R-:W-:-:S05]  /*dd30*/  LOP3.LUT R20, R36, 0x70, R20, 0xf8, !PT ;  /* 0x0000007024147812 */ /* 0x000fca00078ef814 */
[----:B------:R-:W-:Y:S01]  /*dd40*/  IMAD.IADD R35, R20, 0x1, R0 ;  /* 0x0000000114237824 */ /* 0x000fe200078e0200 */
[----:B-12---:R-:W-:Y:S06]  /*dd50*/  BRA.DIV UR5, `(.L_x_4350) ;  /* 0x0000004205447947 */ /* 0x006fec000b800000 */
.L_x_4417:
        /* <DEDUP_REMOVED lines=42> */
[----:B------:R-:W-:-:S03]  /*e000*/  ISETP.NE.AND P0, PT, R3, 0x3, PT ;  /* 0x000000030300780c */ /* 0x000fc60003f05270 */
[----:B------:R-:W-:Y:S01]  /*e010*/  IMAD R35, R10, R2, R35 ;  /* 0x000000020a237224 */ /* 0x000fe200078e0223 */
[----:B------:R-:W-:Y:S01]  /*e020*/  LOP3.LUT R2, R6, R8, RZ, 0xfc, !PT ;  /* 0x0000000806027212 */ /* 0x000fe200078efcff */
[----:B------:R0:W-:Y:S04]  /*e030*/  STL [R1+0x28], R6 ;  /* 0x0000280601007387 */ /* 0x0001e80000100800 */
[----:B------:R0:W-:Y:S04]  /*e040*/  STL [R1+0x4], R2 ;  /* 0x0000040201007387 */ /* 0x0001e80000100800 */
[----:B------:R-:W-:-:S04]  /*e050*/  @P0 LOP3.LUT R22, R22, 0x400, RZ, 0xfc, !PT ;  /* 0x0000040016160812 */ /* 0x000fc800078efcff */
[----:B------:R-:W-:-:S04]  /*e060*/  LOP3.LUT R22, R22, 0xfffffffe, RZ, 0xc0, !PT ;  /* 0xfffffffe16167812 */ /* 0x000fc800078ec0ff */
[----:B------:R-:W-:Y:S01]  /*e070*/  @P1 LOP3.LUT R22, R22, 0x1, RZ, 0xfc, !PT ;  /* 0x0000000116161812 */ /* 0x000fe200078efcff */
[----:B0-----:R-:W-:Y:S06]  /*e080*/  @!P0 BRA `(.L_x_4351) ;  /* 0x0000000000048947 */ /* 0x001fec0003800000 */
[----:B------:R-:W-:Y:S01]  /*e090*/  BPT.TRAP 0x1 ;  /* 0x000000040000795c */ /* 0x000fe20000300000 */
.L_x_4351:
[----:B------:R-:W-:Y:S01]  /*e0a0*/  IADD3 R29, -R36, R29, -R0 ;  /* 0x0000001d241d7210 */ /* 0x000fe20007ffe900 */
[----:B------:R-:W-:Y:S01]  /*e0b0*/  IMAD R27, R24, 0x8, R23 ;  /* 0x00000008181b7824 */ /* 0x000fe200078e0217 */
[----:B------:R-:W-:Y:S01]  /*e0c0*/  SHF.L.U32 R0, R25, 0x1f, RZ ;  /* 0x0000001f19007819 */ /* 0x000fe200000006ff */
[----:B------:R-:W-:Y:S03]  /*e0d0*/  BSSY B0, `(.L_x_4352) ;  /* 0x0000003000007945 */ /* 0x000fe60003800000 */
[----:B------:R-:W0:Y:S02]  /*e0e0*/  SYNCS.PHASECHK.TRANS64.TRYWAIT P0, [R27+URZ+0x28c40], R0 ;  /* 0x028c40001b0075a7 */ /* 0x000e24000800017f */
[----:B0-----:R-:W-:Y:S05]  /*e0f0*/  @!P0 BRA `(.L_x_4353) ;  /* 0x0000003c00908947 */ /* 0x001fea0003800000 */
.L_x_4418:
[----:B------:R-:W-:Y:S05]  /*e100*/  BSYNC B0 ;  /* 0x0000000000007941 */ /* 0x000fea0003800000 */
.L_x_4352:
[----:B------:R-:W1:Y:S01]  /*e110*/  S2R R7, SR_TID.X ;  /* 0x0000000000077919 */ /* 0x000e620000002100 */
[----:B0-----:R-:W-:Y:S01]  /*e120*/  SHF.R.S32.HI R0, RZ, 0x1f, R35 ;  /* 0x0000001fff007819 */ /* 0x001fe20000011423 */
[----:B------:R-:W-:Y:S01]  /*e130*/  ULDC.64 UR4, c[0x0][0x300] ;  /* 0x0000c00000047ab9 */ /* 0x000fe20000000a00 */
[----:B-----5:R-:W-:Y:S01]  /*e140*/  SHF.R.S32.HI R4, RZ, 0x1f, R34 ;  /* 0x0000001fff047819 */ /* 0x020fe20000011422 */
[----:B------:R-:W-:Y:S01]  /*e150*/  IMAD.WIDE.U32 R2, R35, UR4, RZ ;  /* 0x0000000423027c25 */ /* 0x000fe2000f8e00ff */
[----:B------:R-:W-:Y:S01]  /*e160*/  LOP3.LUT R22, R22, 0xfffffffd, RZ, 0xc0, !PT ;  /* 0xfffffffd16167812 */ /* 0x000fe200078ec0ff */
[----:B------:R0:W-:Y:S02]  /*e170*/  STL [R1+0x1c], R0 ;  /* 0x00001c0001007387 */ /* 0x0001e40000100800 */
[----:B------:R-:W-:Y:S02]  /*e180*/  IMAD R5, R24, 0x1000, R33 ;  /* 0x0000100018057824 */ /* 0x000fe400078e0221 */
[----:B------:R2:W-:Y:S01]  /*e190*/  STL [R1+0x20], R4 ;  /* 0x0000200401007387 */ /* 0x0005e20000100800 */
[----:B0-----:R-:W-:-:S04]  /*e1a0*/  IMAD R0, R0, UR4, RZ ;  /* 0x0000000400007c24 */ /* 0x001fc8000f8e02ff */
        /* <DEDUP_REMOVED lines=9> */
[----:B-1----:R-:W-:Y:S02]  /*e240*/  IMAD.SHL.U32 R7, R7, 0x8, RZ ;  /* 0x0000000807077824 */ /* 0x002fe400078e00ff */
[C---:B------:R-:W-:Y:S02]  /*e250*/  IMAD R0, R18.reuse, UR5, R0 ;  /* 0x0000000512007c24 */ /* 0x040fe4000f8e0200 */
[----:B------:R-:W-:Y:S01]  /*e260*/  IMAD.WIDE.U32 R2, R18, UR4, R2 ;  /* 0x0000000412027c25 */ /* 0x000fe2000f8e0002 */
[----:B------:R-:W-:Y:S01]  /*e270*/  ULDC.64 UR4, c[0x0][0x2e8] ;  /* 0x0000ba0000047ab9 */ /* 0x000fe20000000a00 */
[----:B------:R-:W-:-:S02]  /*e280*/  LOP3.LUT R7, R7, 0x38, RZ, 0xc0, !PT ;  /* 0x0000003807077812 */ /* 0x000fc400078ec0ff */
[----:B--2---:R-:W-:Y:S01]  /*e290*/  IMAD.IADD R4, R3, 0x1, R0 ;  /* 0x0000000103047824 */ /* 0x004fe200078e0200 */
        /* <DEDUP_REMOVED lines=40> */
.L_x_4428:
[----:B------:R-:W-:-:S13]  /*e520*/  ISETP.GE.AND P0, PT, R29, 0x31, PT ;  /* 0x000000311d00780c */ /* 0x000fda0003f06270 */
[----:B0-----:R-:W-:Y:S01]  /*e530*/  @P0 LEA R2, P1, R7, R0, 0x1 ;  /* 0x0000000007020211 */ /* 0x001fe200078208ff */
[----:B------:R-:W-:-:S03]  /*e540*/  @P0 IMAD R5, R5, 0x2, R23 ;  /* 0x0000000205050824 */ /* 0x000fc600078e0217 */
[----:B------:R-:W-:-:S05]  /*e550*/  @P0 IADD3.X R3, RZ, R4, RZ, P1, !PT ;  /* 0x00000004ff030210 */ /* 0x000fca0000ffe4ff */
[----:B------:R-:W-:Y:S01]  /*e560*/  @!PT LDS RZ, [RZ] ;  /* 0x00000000fffff984 */ /* 0x000fe20000000800 */
[----:B------:R-:W-:Y:S01]  /*e570*/  @!PT LDS RZ, [RZ] ;  /* 0x00000000fffff984 */ /* 0x000fe20000000800 */
[----:B------:R-:W-:Y:S01]  /*e580*/  @!PT LDS RZ, [RZ] ;  /* 0x00000000fffff984 */ /* 0x000fe20000000800 */
[----:B------:R0:W-:Y:S01]  /*e590*/  @P0 LDGSTS.E.BYPASS.LTC128B.128 [R5+0x23c00], desc[UR50][R2.64], !P2 ;  /* 0x23c0000002050fae */ /* 0x0001e2000d101d72 */
[----:B------:R-:W-:Y:S01]  /*e5a0*/  PLOP3.LUT P0, PT, PT, PT, PT, 0x80, 0x0 ;  /* 0x000000000000781c */ /* 0x000fe20003f0f070 */
[----:B------:R-:W-:-:S12]  /*e5b0*/  NOP ;  /* 0x0000000000007918 */ /* 0x000fd80000000000 */
.L_x_4355:
        /* <DEDUP_REMOVED lines=11> */
.L_x_4356:
[----:B------:R1:W5:Y:S01]  /*e670*/  LDL.LU R0, [R1+0xc] ;  /* 0x00000c0001007983 */ /* 0x0003620000300800 */
[----:B------:R-:W-:Y:S01]  /*e680*/  LOP3.LUT P0, RZ, R22, 0x100, RZ, 0xc0, !PT ;  /* 0x0000010016ff7812 */ /* 0x000fe2000780c0ff */
[----:B------:R1:W-:Y:S02]  /*e690*/  SYNCS.ARRIVE.TRANS64.A1T0 RZ, [R27+URZ+0x28c30], RZ ;  /* 0x028c30ff1bff79a7 */ /* 0x0003e4000810003f */
[----:B0-----:R1:W5:Y:S10]  /*e6a0*/  LDL R3, [R1+0x4] ;  /* 0x0000040001037983 */ /* 0x0013740000100800 */
[----:B------:R-:W-:Y:S05]  /*e6b0*/  WARPSYNC.ALL ;  /* 0x0000000000007948 */ /* 0x000fea0003800000 */
[----:B------:R-:W-:Y:S01]  /*e6c0*/  SEL R2, R30, RZ, !P0 ;  /* 0x000000ff1e027207 */ /* 0x000fe20004000000 */
[----:B------:R-:W-:Y:S01]  /*e6d0*/  ULDC.64 UR4, c[0x0][0x298] ;  /* 0x0000a60000047ab9 */ /* 0x000fe20000000a00 */
[----:B------:R-:W-:Y:S01]  /*e6e0*/  BSSY B6, `(.L_x_4357) ;  /* 0x0000020000067945 */ /* 0x000fe20003800000 */
[----:B------:R-:W-:Y:S02]  /*e6f0*/  IMAD.WIDE.U32 R4, R37, UR4, RZ ;  /* 0x0000000425047c25 */ /* 0x000fe4000f8e00ff */
[----:B------:R0:W-:Y:S02]  /*e700*/  STL [R1+0x18], R2 ;  /* 0x0000180201007387 */ /* 0x0001e40000100800 */
[----:B0-----:R-:W-:Y:S01]  /*e710*/  VIADD R2, R23, 0x20400 ;  /* 0x0002040017027836 */ /* 0x001fe20000000000 */
[----:B------:R-:W-:Y:S01]  /*e720*/  BAR.SYNC.DEFER_BLOCKING 0x8, 0x100 ;  /* 0x0204000000007b1d */ /* 0x000fe20000010000 */
[----:B-----5:R-:W-:-:S03]  /*e730*/  SEL R0, R0, RZ, !P0 ;  /* 0x000000ff00007207 */ /* 0x020fc60004000000 */
[----:B------:R-:W-:Y:S02]  /*e740*/  LOP3.LUT P0, RZ, R2, 0x3ff, RZ, 0xc0, !PT ;  /* 0x000003ff02ff7812 */ /* 0x000fe4000780c0ff */
[----:B------:R-:W-:Y:S01]  /*e750*/  PRMT R30, R3, 0x8880, RZ ;  /* 0x00008880031e7816 */ /* 0x000fe200000000ff */
[----:B------:R0:W-:Y:S03]  /*e760*/  STL [R1+0xc], R0 ;  /* 0x00000c0001007387 */ /* 0x0001e60000100800 */
[----:B------:R-:W-:Y:S01]  /*e770*/  PRMT R30, R30, 0x7710, RZ ;  /* 0x000077101e1e7816 */ /* 0x000fe200000000ff */
[----:B------:R2:W-:Y:S01]  /*e780*/  STL.64 [R1+0x10], R4 ;  /* 0x0000100401007387 */ /* 0x0005e20000100a00 */
[----:B0-----:R-:W-:-:S05]  /*e790*/  SHF.R.S32.HI R0, RZ, 0x1f, R37 ;  /* 0x0000001fff007819 */ /* 0x001fca0000011425 */
[----:B------:R-:W-:-:S04]  /*e7a0*/  IMAD R0, R0, UR4, RZ ;  /* 0x0000000400007c24 */ /* 0x000fc8000f8e02ff */
[----:B------:R-:W-:-:S04]  /*e7b0*/  IMAD R0, R37, UR5, R0 ;  /* 0x0000000525007c24 */ /* 0x000fc8000f8e0200 */
[----:B------:R-:W-:Y:S01]  /*e7c0*/  IMAD.IADD R37, R5, 0x1, R0 ;  /* 0x0000000105257824 */ /* 0x000fe200078e0200 */
[----:B--2---:R-:W-:Y:S06]  /*e7d0*/  @!P0 BRA `(.L_x_4358) ;  /* 0x0000000000408947 */ /* 0x004fec0003800000 */
        /* <DEDUP_REMOVED lines=16> */
.L_x_4358:
[----:B------:R-:W-:Y:S05]  /*e8e0*/  BSYNC B6 ;  /* 0x0000000000067941 */ /* 0x000fea0003800000 */
.L_x_4357:
[----:B------:R-:W2:Y:S01]  /*e8f0*/  LDL.LU.64 R2, [R1+0x10] ;  /* 0x0000100001027983 */ /* 0x000ea20000300a00 */
[----:B------:R-:W-:Y:S01]  /*e900*/  ULDC.64 UR4, c[0x0][0x2d8] ;  /* 0x0000b60000047ab9 */ /* 0x000fe20000000a00 */
[----:B------:R-:W0:Y:S02]  /*e910*/  LDC R21, c[0x0][0x448] ;  /* 0x00011200ff157b82 */ /* 0x000e240000000800 */
[----:B------:R-:W3:Y:S04]  /*e920*/  LDL.LU R4, [R1+0xc] ;  /* 0x00000c0001047983 */ /* 0x000ee80000300800 */
[----:B------:R-:W4:Y:S01]  /*e930*/  LDL.LU R20, [R1+0x18] ;  /* 0x0000180001147983 */ /* 0x000f220000300800 */
[----:B------:R-:W-:-:S03]  /*e940*/  IMAD R0, R26, UR4, RZ ;  /* 0x000000041a007c24 */ /* 0x000fc6000f8e02ff */
[----:B------:R0:W5:Y:S01]  /*e950*/  LDL R9, [R1] ;  /* 0x0000000001097983 */ /* 0x0001620000100800 */
[----:B------:R-:W-:-:S03]  /*e960*/  IMAD R0, R18, UR5, R0 ;  /* 0x0000000512007c24 */ /* 0x000fc6000f8e0200 */
[----:B------:R0:W5:Y:S02]  /*e970*/  LDL R7, [R1+0x2c] ;  /* 0x00002c0001077983 */ /* 0x0001640000100800 */
[----:B0-----:R-:W-:-:S13]  /*e980*/  ISETP.NE.AND P6, PT, R21, 0x1, PT ;  /* 0x000000011500780c */ /* 0x001fda0003fc5270 */
[----:B------:R-:W0:Y:S01]  /*e990*/  @P6 LDC R6, c[0x0][0x44c] ;  /* 0x00011300ff066b82 */ /* 0x000e220000000800 */
[----:B------:R-:W1:Y:S02]  /*e9a0*/  S2R R8, SR_TID.X ;  /* 0x0000000000087919 */ /* 0x000e640000002100 */
[----:B-1----:R-:W-:-:S05]  /*e9b0*/  IMAD.SHL.U32 R8, R8, 0x8, RZ ;  /* 0x0000000808087824 */ /* 0x002fca00078e00ff */
[----:B------:R-:W-:Y:S01]  /*e9c0*/  LOP3.LUT R8, R8, 0x38, RZ, 0xc0, !PT ;  /* 0x0000003808087812 */ /* 0x000fe200078ec0ff */
[----:B--2---:R-:W-:Y:S02]  /*e9d0*/  IMAD.MOV.U32 R3, RZ, RZ, R37 ;  /* 0x000000ffff037224 */ /* 0x004fe400078e0025 */
[----:B------:R-:W-:Y:S01]  /*e9e0*/  IMAD.WIDE.U32 R2, R18, UR4, R2 ;  /* 0x0000000412027c25 */ /* 0x000fe2000f8e0002 */
        /* <DEDUP_REMOVED lines=9> */
[----:B-1----:R-:W-:-:S05]  /*ea80*/  IMAD.SHL.U32 R20, R20, 0x10, RZ ;  /* 0x0000001014147824 */ /* 0x002fca00078e00ff */
[----:B------:R-:W-:-:S05]  /*ea90*/  LOP3.LUT R20, R36, 0x70, R20, 0xf8, !PT ;  /* 0x0000007024147812 */ /* 0x000fca00078ef814 */
[----:B------:R-:W-:-:S04]  /*eaa0*/  IMAD R5, R17, 0x40, R20 ;  /* 0x0000004011057824 */ /* 0x000fc800078e0214 */
[----:B0-----:R-:W-:-:S04]  /*eab0*/  @P6 IMAD.HI.U32 R6, R5, R6, RZ ;  /* 0x0000000605066227 */ /* 0x001fc800078e00ff */
[----:B------:R-:W-:Y:S01]  /*eac0*/  IMAD.MOV.U32 R4, RZ, RZ, R5 ;  /* 0x000000ffff047224 */ /* 0x000fe200078e0005 */
[----:B--2---:R-:W-:Y:S02]  /*ead0*/  @P6 SHF.R.U32.HI R4, RZ, R0, R6 ;  /* 0x00000000ff046219 */ /* 0x004fe40000011606 */
[----:B------:R-:W0:Y:S03]  /*eae0*/  LDC R6, c[0x0][0x448] ;  /* 0x00011200ff067b82 */ /* 0x000e260000000800 */
[----:B------:R-:W-:Y:S02]  /*eaf0*/  IMAD.MOV R0, RZ, RZ, -R4 ;  /* 0x000000ffff007224 */ /* 0x000fe400078e0a04 */
[----:B------:R-:W-:-:S04]  /*eb00*/  IMAD.WIDE.U32 R2, R4, UR4, R2 ;  /* 0x0000000404027c25 */ /* 0x000fc8000f8e0002 */
[----:B0-----:R-:W-:Y:S01]  /*eb10*/  IMAD R0, R6, R0, R5 ;  /* 0x0000000006007224 */ /* 0x001fe200078e0205 */
[----:B------:R-:W-:-:S05]  /*eb20*/  SHF.R.S32.HI R5, RZ, 0x1f, R4 ;  /* 0x0000001fff057819 */ /* 0x000fca0000011404 */
        /* <DEDUP_REMOVED lines=10> */
[----:B------:R-:W-:Y:S01]  /*ebd0*/  ULDC UR4, c[0x0][0x2b8] ;  /* 0x0000ae0000047ab9 */ /* 0x000fe20000000800 */
[----:B------:R-:W-:-:S04]  /*ebe0*/  IADD3 R4, R3, R4, RZ ;  /* 0x0000000403047210 */ /* 0x000fc80007ffe0ff */
        /* <DEDUP_REMOVED lines=38> */
.L_x_4437:
[----:B------:R-:W-:-:S05]  /*ee50*/  VIADD R17, R17, 0x30 ;  /* 0x0000003011117836 */ /* 0x000fca0000000000 */
[----:B------:R-:W-:-:S13]  /*ee60*/  ISETP.GE.AND P0, PT, R17, R5, PT ;  /* 0x000000051100720c */ /* 0x000fda0003f06270 */
[----:B0-----:R-:W-:-:S05]  /*ee70*/  @!P0 LEA R2, P2, R8, R0, 0x1 ;  /* 0x0000000008028211 */ /* 0x001fca00078408ff */
[----:B------:R-:W-:-:S05]  /*ee80*/  @!P0 IMAD.X R3, RZ, RZ, R4, P2 ;  /* 0x000000ffff038224 */ /* 0x000fca00010e0604 */
[----:B------:R-:W-:Y:S01]  /*ee90*/  @!PT LDS RZ, [RZ] ;  /* 0x00000000fffff984 */ /* 0x000fe20000000800 */
[----:B------:R-:W-:Y:S01]  /*eea0*/  @!PT LDS RZ, [RZ] ;  /* 0x00000000fffff984 */ /* 0x000fe20000000800 */
[----:B------:R-:W-:Y:S01]  /*eeb0*/  @!PT LDS RZ, [RZ] ;  /* 0x00000000fffff984 */ /* 0x000fe20000000800 */
[----:B------:R0:W-:Y:S01]  /*eec0*/  @!P0 LDGSTS.E.BYPASS.LTC128B.128 [R7+0x21c00], desc[UR50][R2.64], !P1 ;  /* 0x21c0000002078fae */ /* 0x0001e2000c901d72 */
[----:B------:R-:W-:Y:S01]  /*eed0*/  PLOP3.LUT P0, PT, PT, PT, PT, 0x80, 0x0 ;  /* 0x000000000000781c */ /* 0x000fe20003f0f070 */
[----:B------:R-:W-:-:S12]  /*eee0*/  NOP ;  /* 0x0000000000007918 */ /* 0x000fd80000000000 */
.L_x_4360:
        /* <DEDUP_REMOVED lines=16> */
[----:B------:R-:W1:Y:S03]  /*eff0*/  SYNCS.PHASECHK.TRANS64.TRYWAIT P0, [R23+URZ+0x28c20], R0 ;  /* 0x028c2000170075a7 */ /* 0x000e66000800017f */
[----:B01----:R-:W-:Y:S05]  /*f000*/  @!P0 BRA `(.L_x_4362) ;  /* 0x0000003800748947 */ /* 0x003fea0003800000 */
.L_x_4438:
[----:B------:R-:W-:Y:S05]  /*f010*/  BSYNC B0 ;  /* 0x0000000000007941 */ /* 0x000fea0003800000 */
.L_x_4361:
[----:B------:R-:W-:-:S05]  /*f020*/  IMAD.U32 R2, RZ, RZ, UR36 ;  /* 0x00000024ff027e24 */ /* 0x000fca000f8e00ff */
[----:B------:R-:W-:-:S13]  /*f030*/  ISETP.NE.AND P0, PT, R2, 0x3, PT ;  /* 0x000000030200780c */ /* 0x000fda0003f05270 */
[----:B------:R-:W-:Y:S05]  /*f040*/  @!P0 BRA `(.L_x_4363) ;  /* 0x0000000000048947 */ /* 0x000fea0003800000 */
[----:B------:R-:W-:Y:S01]  /*f050*/  BPT.TRAP 0x1 ;  /* 0x000000040000795c */ /* 0x000fe20000300000 */
.L_x_4363:
[----:B0-----:R-:W-:Y:S01]  /*f060*/  SHF.L.U32 R0, R25, 0x1f, RZ ;  /* 0x0000001f19007819 */ /* 0x001fe200000006ff */
[----:B------:R-:W-:Y:S03]  /*f070*/  BSSY B0, `(.L_x_4364) ;  /* 0x0000003000007945 */ /* 0x000fe60003800000 */
[----:B------:R-:W0:Y:S02]  /*f080*/  SYNCS.PHASECHK.TRANS64.TRYWAIT P0, [R27+URZ+0x28c60], R0 ;  /* 0x028c60001b0075a7 */ /* 0x000e24000800017f */
[----:B0-----:R-:W-:Y:S05]  /*f090*/  @!P0 BRA `(.L_x_4365) ;  /* 0x0000003800648947 */ /* 0x001fea0003800000 */
.L_x_4439:
[----:B------:R-:W-:Y:S05]  /*f0a0*/  BSYNC B0 ;  /* 0x0000000000007941 */ /* 0x000fea0003800000 */
.L_x_4364:
        /* <DEDUP_REMOVED lines=111> */
.L_x_4449:
        /* <DEDUP_REMOVED lines=34> */
.L_x_4367:
        /* <DEDUP_REMOVED lines=11> */
.L_x_4368:
[----:B------:R-:W2:Y:S01]  /*fa70*/  LDL R2, [R1+0x8] ;  /* 0x0000080001027983 */ /* 0x000ea20000100800 */
[----:B------:R1:W-:Y:S01]  /*fa80*/  SYNCS.ARRIVE.TRANS64.A1T0 RZ, [R27+URZ+0x28c50], RZ ;  /* 0x028c50ff1bff79a7 */ /* 0x0003e2000810003f */
[----:B------:R-:W-:Y:S01]  /*fa90*/  BSSY B0, `(.L_x_4369) ;  /* 0x00000f5000007945 */ /* 0x000fe20003800000 */
[----:B--2---:R-:W-:-:S13]  /*faa0*/  ISETP.GE.AND P0, PT, R2, 0x2, PT ;  /* 0x000000020200780c */ /* 0x004fda0003f06270 */
[----:B-1----:R-:W-:Y:S05]  /*fab0*/  @!P0 BRA `(.L_x_4370) ;  /* 0x0000000c00c88947 */ /* 0x002fea0003800000 */
[----:B0-----:R-:W2:Y:S04]  /*fac0*/  LDL.LU R4, [R1+0x28] ;  /* 0x0000280001047983 */ /* 0x001ea80000300800 */
[----:B------:R-:W3:Y:S01]  /*fad0*/  LDL.LU R3, [R1+0x4] ;  /* 0x0000040001037983 */ /* 0x000ee20000300800 */
[----:B------:R-:W-:Y:S01]  /*fae0*/  VIADD R7, R2, 0xfffffffe ;  /* 0xfffffffe02077836 */ /* 0x000fe20000000000 */
[----:B--2---:R-:W-:Y:S02]  /*faf0*/  LOP3.LUT R30, R4, 0x40, RZ, 0xc0, !PT ;  /* 0x00000040041e7812 */ /* 0x004fe400078ec0ff */
[----:B---3--:R-:W-:Y:S02]  /*fb00*/  LOP3.LUT R29, R3, 0x80, RZ, 0xc0, !PT ;  /* 0x00000080031d7812 */ /* 0x008fe400078ec0ff */
[----:B------:R-:W-:-:S02]  /*fb10*/  SHF.R.U32.HI R30, RZ, 0x2, R30 ;  /* 0x00000002ff1e7819 */ /* 0x000fc4000001161e */
[----:B------:R-:W-:-:S07]  /*fb20*/  SHF.R.U32.HI R29, RZ, 0x3, R29 ;  /* 0x00000003ff1d7819 */ /* 0x000fce000001161d */
.L_x_4383:
        /* <DEDUP_REMOVED lines=26> */
[----:B------:R-:W-:Y:S01]  /*fcd0*/  @!P1 IMAD.IADD R3, R5, 0x1, R3 ;  /* 0x0000000105039824 */ /* 0x000fe200078e0203 */
[----:B------:R-:W-:-:S04]  /*fce0*/  IADD3 R5, -R10, RZ, RZ ;  /* 0x000000ff0a057210 */ /* 0x000fc80007ffe1ff */
        /* <DEDUP_REMOVED lines=13> */
.L_x_4371:
[----:B------:R-:W-:Y:S01]  /*fdc0*/  IMAD R6, R24, 0x8, R23 ;  /* 0x0000000818067824 */ /* 0x000fe200078e0217 */
[----:B------:R-:W-:Y:S01]  /*fdd0*/  SHF.L.U32 R17, R25, 0x1f, RZ ;  /* 0x0000001f19117819 */ /* 0x000fe200000006ff */
[----:B------:R-:W-:Y:S01]  /*fde0*/  BSSY B1, `(.L_x_4372) ;  /* 0x0000004000017945 */ /* 0x000fe20003800000 */
[----:B------:R-:W-:Y:S02]  /*fdf0*/  SHF.R.S32.HI R9, RZ, 0x1f, R5 ;  /* 0x0000001fff097819 */ /* 0x000fe40000011405 */
[----:B------:R-:W0:Y:S02]  /*fe00*/  SYNCS.PHASECHK.TRANS64.TRYWAIT P0, [R6+URZ+0x28c40], R17 ;  /* 0x028c4011060075a7 */ /* 0x000e24000800017f */
[----:B0-----:R-:W-:Y:S05]  /*fe10*/  @!P0 BRA `(.L_x_4373) ;  /* 0x0000003400448947 */ /* 0x001fea0003800000 */
.L_x_4450:
[----:B------:R-:W-:Y:S05]  /*fe20*/  BSYNC B1 ;  /* 0x0000000000017941 */ /* 0x000fea0003800000 */
.L_x_4372:
        /* <DEDUP_REMOVED lines=26> */
[----:B-1----:R-:W-:-:S04]  /*ffd0*/  IADD3 R2, P0, R2, R0, RZ ;  /* 0x0000000002027210 */ /* 0x002fc80007f1e0ff */
[----:B--2---:R-:W-:-:S05]  /*ffe0*/  IADD3.X R3, RZ, R3, RZ, P0, !PT ;  /* 0x00000003ff037210 */ /* 0x004fca00007fe4ff */
        /* <DEDUP_REMOVED lines=14> */
.L_x_4460:
        /* <DEDUP_REMOVED lines=8> */
.L_x_4375:
        /* <DEDUP_REMOVED lines=11> */
.L_x_4376:
[----:B------:R2:W-:Y:S01]  /*10200*/  SYNCS.ARRIVE.TRANS64.A1T0 RZ, [R6+URZ+0x28c30], RZ ;  /* 0x028c30ff06ff79a7 */ /* 0x0005e2000810003f */
[----:B------:R-:W-:Y:S05]  /*10210*/  @!P2 BRA `(.L_x_4377) ;  /* 0x000000000004a947 */ /* 0x000fea0003800000 */
[----:B------:R-:W-:Y:S01]  /*10220*/  BPT.TRAP 0x1 ;  /* 0x000000040000795c */ /* 0x000fe20000300000 */
.L_x_4377:
[----:B------:R-:W3:Y:S01]  /*10230*/  SYNCS.PHASECHK.TRANS64.TRYWAIT P0, [R6+URZ+0x28c60], R17 ;  /* 0x028c6011060075a7 */ /* 0x000ee2000800017f */
[----:B------:R-:W-:Y:S04]  /*10240*/  BSSY B1, `(.L_x_4378) ;  /* 0x0000002000017945 */ /* 0x000fe80003800000 */
[----:B---3--:R-:W-:Y:S05]  /*10250*/  @!P0 BRA `(.L_x_4379) ;  /* 0x0000003400648947 */ /* 0x008fea0003800000 */
.L_x_4461:
[----:B------:R-:W-:Y:S05]  /*10260*/  BSYNC B1 ;  /* 0x0000000000017941 */ /* 0x000fea0003800000 */
.L_x_4378:
        /* <DEDUP_REMOVED lines=46> */
[C---:B------:R-:W-:Y:S02]  /*10550*/  LOP3.LUT P3, RZ, R22.reuse, 0x80, RZ, 0xc0, !PT ;  /* 0x0000008016ff7812 */ /* 0x040fe4000786c0ff */
[----:B-----5:R-:W-:Y:S01]  /*10560*/  IADD3.X R5, RZ, R5, RZ, P2, !PT ;  /* 0x00000005ff057210 */ /* 0x020fe200017fe4ff */
[----:B------:R-:W-:Y:S01]  /*10570*/  LDGSTS.E.BYPASS.LTC128B.128 [R17+0x6400], desc[UR50][R2.64+0x180], !P6 ;  /* 0x0640018002117fae */ /* 0x000fe2000f101d72 */
[----:B------:R-:W-:-:S03]  /*10580*/  LOP3.LUT P2, RZ, R22, 0x40, RZ, 0xc0, !PT ;  /* 0x0000004016ff7812 */ /* 0x000fc6000784c0ff */
        /* <DEDUP_REMOVED lines=31> */
.L_x_4471:
        /* <DEDUP_REMOVED lines=25> */
.L_x_4381:
        /* <DEDUP_REMOVED lines=11> */
.L_x_4382:
[----:B------:R3:W-:Y:S01]  /*109c0*/  SYNCS.ARRIVE.TRANS64.A1T0 RZ, [R6+URZ+0x28c50], RZ ;  /* 0x028c50ff06ff79a7 */ /* 0x0007e2000810003f */
[----:B------:R-:W-:Y:S05]  /*109d0*/  @P3 BRA `(.L_x_4383) ;  /* 0xfffffff000543947 */ /* 0x000fea000383ffff */
.L_x_4370:
[----:B------:R-:W-:Y:S05]  /*109e0*/  BSYNC B0 ;  /* 0x0000000000007941 */ /* 0x000fea0003800000 */
.L_x_4369:
        /* <DEDUP_REMOVED lines=21> */
.L_x_4385:
[----:B------:R-:W-:Y:S05]  /*10b40*/  BSYNC B0 ;  /* 0x0000000000007941 */ /* 0x000fea0003800000 */
.L_x_4384:
[----:B------:R-:W-:-:S07]  /*10b50*/  SEL R24, R24, RZ, P0 ;  /* 0x000000ff18187207 */ /* 0x000fce0000000000 */
.L_x_4344:
[----:B------:R-:W-:Y:S05]  /*10b60*/  BSYNC B7 ;  /* 0x0000000000077941 */ /* 0x000fea0003800000 */
.L_x_4342:
        /* <DEDUP_REMOVED lines=11> */
.L_x_4386:
        /* <DEDUP_REMOVED lines=36> */
.L_x_4481:
[----:B------:R-:W-:Y:S02]  /*10e60*/  ULDC UR4, c[0x0][0xc38] ;  /* 0x00030e0000047ab9 */ /* 0x000fe40000000800 */
[----:B------:R-:W-:-:S04]  /*10e70*/  IMAD.U32 R4, RZ, RZ, UR4 ;  /* 0x00000004ff047e24 */ /* 0x000fc8000f8e00ff */
[----:B--2---:R-:W-:-:S04]  /*10e80*/  IMAD R14, R14, R4, RZ ;  /* 0x000000040e0e7224 */ /* 0x004fc800078e02ff */
[----:B------:R-:W-:-:S05]  /*10e90*/  IMAD.IADD R5, R5, 0x1, R14 ;  /* 0x0000000105057824 */ /* 0x000fca00078e020e */
[----:B------:R-:W-:-:S13]  /*10ea0*/  ISETP.GT.AND P6, PT, R5, R0, PT ;  /* 0x000000000500720c */ /* 0x000fda0003fc4270 */
[----:B------:R-:W-:Y:S05]  /*10eb0*/  @P6 BRA `(.L_x_4389) ;  /* 0x00000000009c6947 */ /* 0x000fea0003800000 */
.L_x_4394:
        /* <DEDUP_REMOVED lines=14> */
.L_x_4392:
[----:B------:R-:W-:Y:S05]  /*10fa0*/  BSYNC B0 ;  /* 0x0000000000007941 */ /* 0x000fea0003800000 */
.L_x_4391:
        /* <DEDUP_REMOVED lines=18> */
.L_x_4489:
[----:B------:R-:W-:Y:S02]  /*110d0*/  ULDC UR4, c[0x0][0xc38] ;  /* 0x00030e0000047ab9 */ /* 0x000fe40000000800 */
[----:B------:R-:W-:-:S04]  /*110e0*/  IMAD.U32 R4, RZ, RZ, UR4 ;  /* 0x00000004ff047e24 */ /* 0x000fc8000f8e00ff */
[----:B--2---:R-:W-:-:S04]  /*110f0*/  IMAD R14, R14, R4, RZ ;  /* 0x000000040e0e7224 */ /* 0x004fc800078e02ff */
[----:B------:R-:W-:-:S05]  /*11100*/  IMAD.IADD R5, R14, 0x1, R5 ;  /* 0x000000010e057824 */ /* 0x000fca00078e0205 */
[----:B------:R-:W-:-:S13]  /*11110*/  ISETP.GT.AND P6, PT, R5, R0, PT ;  /* 0x000000000500720c */ /* 0x000fda0003fc4270 */
[----:B------:R-:W-:Y:S05]  /*11120*/  @!P6 BRA `(.L_x_4394) ;  /* 0xfffffffc0064e947 */ /* 0x000fea000383ffff */
.L_x_4389:
        /* <DEDUP_REMOVED lines=8> */
.L_x_4493:
[----:B------:R-:W-:Y:S01]  /*111b0*/  ISETP.NE.AND P0, PT, R3, RZ, PT ;  /* 0x000000ff0300720c */ /* 0x000fe20003f05270 */
[----:B------:R-:W-:-:S12]  /*111c0*/  IMAD.MOV.U32 R14, RZ, RZ, RZ ;  /* 0x000000ffff0e7224 */ /* 0x000fd800078e00ff */
[----:B------:R-:W-:Y:S05]  /*111d0*/  @!P0 BRA `(.L_x_4396) ;  /* 0x0000000000108947 */ /* 0x000fea0003800000 */
[----:B------:R-:W-:Y:S01]  /*111e0*/  UMOV UR4, 0xffffffff ;  /* 0xffffffff00047882 */ /* 0x000fe20000000000 */
[----:B------:R-:W-:Y:S02]  /*111f0*/  VIADD R12, R6, 0xffffffff ;  /* 0xffffffff060c7836 */ /* 0x000fe40000000000 */
[----:B------:R-:W-:Y:S05]  /*11200*/  BRA.DIV UR4, `(.L_x_4397) ;  /* 0x0000003604907947 */ /* 0x000fea000b800000 */
[----:B------:R4:W0:Y:S02]  /*11210*/  SHFL.IDX PT, R14, R2, R12, 0x1f ;  /* 0x00001f0c020e7589 */ /* 0x00082400000e0000 */
.L_x_4396:
        /* <DEDUP_REMOVED lines=14> */
[----:B------:R-:W-:Y:S01]  /*11300*/  IMAD.HI.U32 R2, R3, R5, R2 ;  /* 0x0000000503027227 */ /* 0x000fe200078e0002 */
[----:B------:R-:W-:Y:S02]  /*11310*/  IADD3 R5, R0, -R16, RZ ;  /* 0x8000001000057210 */ /* 0x000fe40007ffe0ff */
        /* <DEDUP_REMOVED lines=22> */
[----:B------:R-:W0:Y:S02]  /*11480*/  I2F.RP R8, R7 ;  /* 0x0000000700087306 */ /* 0x000e240000209400 */
[----:B------:R-:W-:-:S06]  /*11490*/  IADD3 R6, RZ, -R6, RZ ;  /* 0x80000006ff067210 */ /* 0x000fcc0007ffe0ff */
[----:B0-----:R-:W0:Y:S02]  /*114a0*/  MUFU.RCP R8, R8 ;  /* 0x0000000800087308 */ /* 0x001e240000001000 */
[----:B0-----:R-:W-:-:S06]  /*114b0*/  VIADD R3, R8, 0xffffffe ;  /* 0x0ffffffe08037836 */ /* 0x001fcc0000000000 */
        /* <DEDUP_REMOVED lines=24> */
.L_x_4390:
[----:B------:R-:W-:Y:S01]  /*11640*/  UMOV UR4, URZ ;  /* 0x0000003f00047c82 */ /* 0x000fe20008000000 */
[----:B------:R-:W-:Y:S01]  /*11650*/  UMOV UR5, URZ ;  /* 0x0000003f00057c82 */ /* 0x000fe20008000000 */
[----:B------:R-:W-:Y:S01]  /*11660*/  ULDC UR6, c[0x0][0xc3c] ;  /* 0x00030f0000067ab9 */ /* 0x000fe20000000800 */
[----:B------:R-:W-:Y:S01]  /*11670*/  IMAD.MOV.U32 R16, RZ, RZ, R0 ;  /* 0x000000ffff107224 */ /* 0x000fe200078e0000 */
[----:B------:R-:W-:Y:S01]  /*11680*/  MOV R19, UR6 ;  /* 0x0000000600137c02 */ /* 0x000fe20008000f00 */
[----:B------:R-:W-:Y:S02]  /*11690*/  IMAD.U32 R17, RZ, RZ, UR4 ;  /* 0x00000004ff117e24 */ /* 0x000fe4000f8e00ff */
[----:B------:R-:W-:-:S07]  /*116a0*/  IMAD.U32 R18, RZ, RZ, UR5 ;  /* 0x00000005ff127e24 */ /* 0x000fce000f8e00ff */
.L_x_4398:
        /* <DEDUP_REMOVED lines=10> */
.L_x_4387:
[----:B------:R-:W-:Y:S02]  /*11750*/  ULDC UR4, c[0x0][0xc3c] ;  /* 0x00030f0000047ab9 */ /* 0x000fe40000000800 */
[----:B0-----:R-:W-:-:S13]  /*11760*/  ISETP.GE.AND P0, PT, R19, UR4, PT ;  /* 0x0000000413007c0c */ /* 0x001fda000bf06270 */
[----:B------:R-:W-:Y:S05]  /*11770*/  @!P0 BRA `(.L_x_4399) ;  /* 0xffffffb800008947 */ /* 0x000fea000383ffff */
[----:B------:R-:W-:Y:S05]  /*11780*/  BSYNC B8 ;  /* 0x0000000000087941 */ /* 0x000fea0003800000 */
.L_x_4338:
        /* <DEDUP_REMOVED lines=12> */
.L_x_4496:
[----:B------:R-:W-:Y:S05]  /*11850*/  BSYNC B0 ;  /* 0x0000000000007941 */ /* 0x000fea0003800000 */
.L_x_4400:
[----:B------:R-:W-:-:S03]  /*11860*/  UMOV UR4, 0xffffffff ;  /* 0xffffffff00047882 */ /* 0x000fc60000000000 */
[----:B------:R-:W-:Y:S05]  /*11870*/  BRA.DIV UR4, `(.L_x_4402) ;  /* 0x00000032042c7947 */ /* 0x000fea000b800000 */
[----:B0-----:R-:W0:Y:S02]  /*11880*/  S2R R0, SR_TID.X ;  /* 0x0000000000007919 */ /* 0x001e240000002100 */
[----:B0-----:R-:W-:-:S04]  /*11890*/  SHF.R.U32.HI R0, RZ, 0x5, R0 ;  /* 0x00000005ff007819 */ /* 0x001fc80000011600 */
[----:B------:R-:W-:-:S05]  /*118a0*/  LOP3.LUT R0, R0, 0x3, RZ, 0xc0, !PT ;  /* 0x0000000300007812 */ /* 0x000fca00078ec0ff */
[----:B------:R0:W1:Y:S02]  /*118b0*/  SHFL.IDX PT, R14, R0, RZ, 0x1f ;  /* 0x00001fff000e7589 */ /* 0x00006400000e0000 */
.L_x_4499:
[----:B-1----:R-:W-:Y:S01]  /*118c0*/  ISETP.NE.AND P0, PT, R14, RZ, PT ;  /* 0x000000ff0e00720c */ /* 0x002fe20003f05270 */
[----:B------:R-:W-:-:S12]  /*118d0*/  BSSY B0, `(.L_x_4403) ;  /* 0x0000024000007945 */ /* 0x000fd80003800000 */
[----:B------:R-:W-:Y:S05]  /*118e0*/  @P0 BRA `(.L_x_4404) ;  /* 0x0000000000880947 */ /* 0x000fea0003800000 */
[----:B------:R-:W-:-:S03]  /*118f0*/  UMOV UR4, 0xffffffff ;  /* 0xffffffff00047882 */ /* 0x000fc60000000000 */
[----:B------:R-:W-:Y:S05]  /*11900*/  BRA.DIV UR4, `(.L_x_4405) ;  /* 0x00000032043c7947 */ /* 0x000fea000b800000 */
[----:B------:R-:W-:-:S13]  /*11910*/  ELECT P6, URZ, PT ;  /* 0x00000000003f782f */ /* 0x000fda00038c0000 */
.L_x_4502:
[----:B------:R-:W-:Y:S05]  /*11920*/  @!P6 BRA `(.L_x_4404) ;  /* 0x000000000078e947 */ /* 0x000fea0003800000 */
[----:B------:R-:W-:-:S06]  /*11930*/  ULOP3.LUT UR4, UR39, 0x2, URZ, 0xfc, !UPT ;  /* 0x0000000227047892 */ /* 0x000fcc000f8efc3f */
[----:B0-----:R-:W-:-:S05]  /*11940*/  IMAD.U32 R0, RZ, RZ, UR4 ;  /* 0x00000004ff007e24 */ /* 0x001fca000f8e00ff */
[----:B------:R-:W-:-:S13]  /*11950*/  ISETP.NE.AND P0, PT, R0, 0x3, PT ;  /* 0x000000030000780c */ /* 0x000fda0003f05270 */
[----:B------:R-:W-:Y:S05]  /*11960*/  @!P0 BRA `(.L_x_4406) ;  /* 0x0000000000048947 */ /* 0x000fea0003800000 */
[----:B------:R-:W-:Y:S01]  /*11970*/  BPT.TRAP 0x1 ;  /* 0x000000040000795c */ /* 0x000fe20000300000 */
.L_x_4406:
[C---:B------:R-:W-:Y:S01]  /*11980*/  IMAD R3, R24.reuse, 0x8, R5 ;  /* 0x0000000818037824 */ /* 0x040fe200078e0205 */
[----:B------:R-:W-:Y:S01]  /*11990*/  SHF.L.U32 R2, R25, 0x1f, RZ ;  /* 0x0000001f19027819 */ /* 0x000fe200000006ff */
[----:B------:R-:W-:-:S03]  /*119a0*/  VIADD R24, R24, 0x1 ;  /* 0x0000000118187836 */ /* 0x000fc60000000000 */
[----:B------:R-:W0:Y:S02]  /*119b0*/  SYNCS.PHASECHK.TRANS64.TRYWAIT P1, [R3+URZ+0x28c40], R2 ;  /* 0x028c4002030075a7 */ /* 0x000e24000802017f */
[----:B------:R-:W-:-:S04]  /*119c0*/  ISETP.NE.AND P2, PT, R24, 0x2, PT ;  /* 0x000000021800780c */ /* 0x000fc80003f45270 */
[----:B------:R-:W-:Y:S01]  /*119d0*/  SEL R0, RZ, 0x1, P2 ;  /* 0x00000001ff007807 */ /* 0x000fe20001000000 */
[----:B0-----:R-:W-:Y:S08]  /*119e0*/  @!P1 BRA `(.L_x_4407) ;  /* 0x0000003000249947 */ /* 0x001ff00003800000 */
.L_x_4503:
[----:B------:R-:W-:Y:S02]  /*119f0*/  SEL R24, R24, RZ, P2 ;  /* 0x000000ff18187207 */ /* 0x000fe40001000000 */
[----:B------:R-:W-:Y:S01]  /*11a00*/  LOP3.LUT R0, R25, R0, RZ, 0x3c, !PT ;  /* 0x0000000019007212 */ /* 0x000fe200078e3cff */
[----:B------:R-:W-:Y:S06]  /*11a10*/  @!P0 BRA `(.L_x_4408) ;  /* 0x0000000000048947 */ /* 0x000fec0003800000 */
[----:B------:R-:W-:Y:S01]  /*11a20*/  BPT.TRAP 0x1 ;  /* 0x000000040000795c */ /* 0x000fe20000300000 */
.L_x_4408:
[----:B------:R-:W-:Y:S01]  /*11a30*/  IMAD R5, R24, 0x8, R5 ;  /* 0x0000000818057824 */ /* 0x000fe200078e0205 */
[----:B------:R-:W-:-:S04]  /*11a40*/  SHF.L.U32 R0, R0, 0x1f, RZ ;  /* 0x0000001f00007819 */ /* 0x000fc800000006ff */
[----:B------:R-:W1:Y:S02]  /*11a50*/  SYNCS.PHASECHK.TRANS64.TRYWAIT P1, [R5+URZ+0x28c40], R0 ;  /* 0x028c4000050075a7 */ /* 0x000e64000802017f */
[----:B-1----:R-:W-:Y:S05]  /*11a60*/  @!P1 BRA `(.L_x_4409) ;  /* 0x0000003000189947 */ /* 0x002fea0003800000 */
.L_x_4504:
[----:B------:R-:W-:Y:S05]  /*11a70*/  @!P0 BRA `(.L_x_4410) ;  /* 0x0000000000048947 */ /* 0x000fea0003800000 */
[----:B------:R-:W-:Y:S01]  /*11a80*/  BPT.TRAP 0x1 ;  /* 0x000000040000795c */ /* 0x000fe20000300000 */
.L_x_4410:
[----:B------:R-:W5:Y:S02]  /*11a90*/  SYNCS.PHASECHK.TRANS64.TRYWAIT P1, [R3+URZ+0x28c60], R2 ;  /* 0x028c6002030075a7 */ /* 0x000f64000802017f */
[----:B-----5:R-:W-:Y:S05]  /*11aa0*/  @!P1 BRA `(.L_x_4411) ;  /* 0x00000030001c9947 */ /* 0x020fea0003800000 */
.L_x_4505:
[----:B------:R-:W-:Y:S05]  /*11ab0*/  @!P0 BRA `(.L_x_4412) ;  /* 0x0000000000048947 */ /* 0x000fea0003800000 */
[----:B------:R-:W-:Y:S01]  /*11ac0*/  BPT.TRAP 0x1 ;  /* 0x000000040000795c */ /* 0x000fe20000300000 */
.L_x_4412:
[----:B------:R0:W0:Y:S02]  /*11ad0*/  SYNCS.PHASECHK.TRANS64.TRYWAIT P0, [R5+URZ+0x28c60], R0 ;  /* 0x028c6000050075a7 */ /* 0x000024000800017f */
[----:B0-----:R-:W-:Y:S05]  /*11ae0*/  @!P0 NANOSLEEP.SYNCS 0x989680 ;  /* 0x009896800000895d */ /* 0x001fea0003900000 */
[----:B------:R-:W0:Y:S02]  /*11af0*/  @!P0 SYNCS.PHASECHK.TRANS64 P0, [R5+URZ+0x28c60], R0 ;  /* 0x028c6000050085a7 */ /* 0x000e24000800007f */
[----:B0-----:R-:W-:Y:S05]  /*11b00*/  @!P0 BRA `(.L_x_4412) ;  /* 0xfffffffc00f08947 */ /* 0x001fea000383ffff */
.L_x_4404:
[----:B------:R-:W-:Y:S05]  /*11b10*/  BSYNC B0 ;  /* 0x0000000000007941 */ /* 0x000fea0003800000 */
.L_x_4403:
[----:B------:R-:W-:Y:S05]  /*11b20*/  EXIT ;  /* 0x000000000000794d */ /* 0x000fea0003800000 */
.L_x_4271:
[----:B0-----:R-:W-:-:S04]  /*11b30*/  IMAD.U32 R4, RZ, RZ, UR21 ;  /* 0x00000015ff047e24 */ /* 0x001fc8000f8e00ff */
[----:B------:R0:W1:Y:S03]  /*11b40*/  SYNCS.PHASECHK.TRANS64.TRYWAIT P1, [R4+URZ+0x28c50], R3 ;  /* 0x028c5003040075a7 */ /* 0x000066000802017f */
[----:B-1----:R-:W-:Y:S05]  /*11b50*/  @!P1 NANOSLEEP.SYNCS 0x989680 ;  /* 0x009896800000995d */ /* 0x002fea0003900000 */
[----:B------:R-:W1:Y:S02]  /*11b60*/  @!P1 SYNCS.PHASECHK.TRANS64 P1, [R4+URZ+0x28c50], R3 ;  /* 0x028c5003040095a7 */ /* 0x000e64000802007f */
[----:B-1----:R-:W-:Y:S05]  /*11b70*/  @!P1 BRA `(.L_x_4271) ;  /* 0xfffffffc00ec9947 */ /* 0x002fea000383ffff */
[----:B------:R-:W-:Y:S05]  /*11b80*/  BRA `(.L_x_4413) ;  /* 0xfffffefc00e07947 */ /* 0x000fea000383ffff */
.L_x_4277:
[----:B-1----:R-:W-:-:S04]  /*11b90*/  IMAD.U32 R4, RZ, RZ, UR21 ;  /* 0x00000015ff047e24 */ /* 0x002fc8000f8e00ff */
[----:B------:R1:W2:Y:S03]  /*11ba0*/  SYNCS.PHASECHK.TRANS64.TRYWAIT P1, [R4+URZ+0x28c50], R3 ;  /* 0x028c5003040075a7 */ /* 0x0002a6000802017f */
[----:B--2---:R-:W-:Y:S05]  /*11bb0*/  @!P1 NANOSLEEP.SYNCS 0x989680 ;  /* 0x009896800000995d */ /* 0x004fea0003900000 */
[----:B------:R-:W2:Y:S02]  /*11bc0*/  @!P1 SYNCS.PHASECHK.TRANS64 P1, [R4+URZ+0x28c50], R3 ;  /* 0x028c5003040095a7 */ /* 0x000ea4000802007f */
[----:B--2---:R-:W-:Y:S05]  /*11bd0*/  @!P1 BRA `(.L_x_4277) ;  /* 0xfffffffc00ec9947 */ /* 0x004fea000383ffff */
[----:B------:R-:W-:Y:S05]  /*11be0*/  BRA `(.L_x_4276) ;  /* 0xffffff0800d87947 */ /* 0x000fea000383ffff */
.L_x_4281:
[----:B0-----:R-:W-:-:S04]  /*11bf0*/  IMAD.U32 R3, RZ, RZ, UR41 ;  /* 0x00000029ff037e24 */ /* 0x001fc8000f8e00ff */
[----:B------:R0:W1:Y:S03]  /*11c00*/  SYNCS.PHASECHK.TRANS64.TRYWAIT P1, [R3+URZ+0x28c00], R0 ;  /* 0x028c0000030075a7 */ /* 0x000066000802017f */
[----:B-1----:R-:W-:Y:S05]  /*11c10*/  @!P1 NANOSLEEP.SYNCS 0x989680 ;  /* 0x009896800000995d */ /* 0x002fea0003900000 */
[----:B------:R-:W1:Y:S02]  /*11c20*/  @!P1 SYNCS.PHASECHK.TRANS64 P1, [R3+URZ+0x28c00], R0 ;  /* 0x028c0000030095a7 */ /* 0x000e64000802007f */
[----:B-1----:R-:W-:Y:S05]  /*11c30*/  @!P1 BRA `(.L_x_4281) ;  /* 0xfffffffc00ec9947 */ /* 0x002fea000383ffff */
[----:B------:R-:W-:Y:S05]  /*11c40*/  BRA `(.L_x_4414) ;  /* 0xffffff1c00687947 */ /* 0x000fea000383ffff */
.L_x_4285:
[----:B--2---:R2:W3:Y:S02]  /*11c50*/  SYNCS.PHASECHK.TRANS64.TRYWAIT P1, [R7+URZ+0x28c30], R8 ;  /* 0x028c3008070075a7 */ /* 0x0044e4000802017f */
[----:B---3--:R-:W-:Y:S05]  /*11c60*/  @!P1 NANOSLEEP.SYNCS 0x989680 ;  /* 0x009896800000995d */ /* 0x008fea0003900000 */
[----:B------:R-:W3:Y:S02]  /*11c70*/  @!P1 SYNCS.PHASECHK.TRANS64 P1, [R7+URZ+0x28c30], R8 ;  /* 0x028c3008070095a7 */ /* 0x000ee4000802007f */
[----:B---3--:R-:W-:Y:S05]  /*11c80*/  @!P1 BRA `(.L_x_4285) ;  /* 0xfffffffc00f09947 */ /* 0x008fea000383ffff */
[----:B------:R-:W-:Y:S05]  /*11c90*/  BRA `(.L_x_4284) ;  /* 0xffffff1c00847947 */ /* 0x000fea000383ffff */
.L_x_4290:
[----:B---3--:R3:W0:Y:S02]  /*11ca0*/  SYNCS.PHASECHK.TRANS64.TRYWAIT P1, [R7+URZ+0x28c50], R8 ;  /* 0x028c5008070075a7 */ /* 0x008624000802017f */
[----:B0-----:R-:W-:Y:S05]  /*11cb0*/  @!P1 NANOSLEEP.SYNCS 0x989680 ;  /* 0x009896800000995d */ /* 0x001fea0003900000 */
[----:B------:R-:W0:Y:S02]  /*11cc0*/  @!P1 SYNCS.PHASECHK.TRANS64 P1, [R7+URZ+0x28c50], R8 ;  /* 0x028c5008070095a7 */ /* 0x000e24000802007f */
[----:B0-----:R-:W-:Y:S05]  /*11cd0*/  @!P1 BRA `(.L_x_4290) ;  /* 0xfffffffc00f09947 */ /* 0x001fea000383ffff */
[----:B------:R-:W-:Y:S05]  /*11ce0*/  BRA `(.L_x_4289) ;  /* 0xffffff30000c7947 */ /* 0x000fea000383ffff */
.L_x_4296:
[----:B-1----:R-:W-:-:S04]  /*11cf0*/  IMAD.U32 R6, RZ, RZ, UR23 ;  /* 0x00000017ff067e24 */ /* 0x002fc8000f8e00ff */
[----:B------:R1:W2:Y:S03]  /*11d00*/  SYNCS.PHASECHK.TRANS64.TRYWAIT P1, [R6+URZ+0x28c30], R7 ;  /* 0x028c3007060075a7 */ /* 0x0002a6000802017f */
[----:B--2---:R-:W-:Y:S05]  /*11d10*/  @!P1 NANOSLEEP.SYNCS 0x989680 ;  /* 0x009896800000995d */ /* 0x004fea0003900000 */
[----:B------:R-:W2:Y:S02]  /*11d20*/  @!P1 SYNCS.PHASECHK.TRANS64 P1, [R6+URZ+0x28c30], R7 ;  /* 0x028c3007060095a7 */ /* 0x000ea4000802007f */
[----:B--2---:R-:W-:Y:S05]  /*11d30*/  @!P1 BRA `(.L_x_4296) ;  /* 0xfffffffc00ec9947 */ /* 0x004fea000383ffff */
[----:B------:R-:W-:Y:S05]  /*11d40*/  BRA `(.L_x_4295) ;  /* 0xffffff34001c7947 */ /* 0x000fea000383ffff */
.L_x_4301:
[----:B-1----:R-:W-:-:S04]  /*11d50*/  MOV R8, UR23 ;  /* 0x0000001700087c02 */ /* 0x002fc80008000f00 */
[----:B------:R1:W2:Y:S03]  /*11d60*/  SYNCS.PHASECHK.TRANS64.TRYWAIT P1, [R8+URZ+0x28c50], R7 ;  /* 0x028c5007080075a7 */ /* 0x0002a6000802017f */
[----:B--2---:R-:W-:Y:S05]  /*11d70*/  @!P1 NANOSLEEP.SYNCS 0x989680 ;  /* 0x009896800000995d */ /* 0x004fea0003900000 */
[----:B------:R-:W2:Y:S02]  /*11d80*/  @!P1 SYNCS.PHASECHK.TRANS64 P1, [R8+URZ+0x28c50], R7 ;  /* 0x028c5007080095a7 */ /* 0x000ea4000802007f */
[----:B--2---:R-:W-:Y:S05]  /*11d90*/  @!P1 BRA `(.L_x_4301) ;  /* 0xfffffffc00ec9947 */ /* 0x004fea000383ffff */
[----:B------:R-:W-:Y:S05]  /*11da0*/  BRA `(.L_x_4300) ;  /* 0xffffff4c009c7947 */ /* 0x000fea000383ffff */
.L_x_4308:
[----:B-1----:R-:W-:-:S04]  /*11db0*/  IMAD.U32 R6, RZ, RZ, UR22 ;  /* 0x00000016ff067e24 */ /* 0x002fc8000f8e00ff */
[----:B------:R1:W2:Y:S03]  /*11dc0*/  SYNCS.PHASECHK.TRANS64.TRYWAIT P1, [R6+URZ+0x28c30], R7 ;  /* 0x028c3007060075a7 */ /* 0x0002a6000802017f */
[----:B--2---:R-:W-:Y:S05]  /*11dd0*/  @!P1 NANOSLEEP.SYNCS 0x989680 ;  /* 0x009896800000995d */ /* 0x004fea0003900000 */
[----:B------:R-:W2:Y:S02]  /*11de0*/  @!P1 SYNCS.PHASECHK.TRANS64 P1, [R6+URZ+0x28c30], R7 ;  /* 0x028c3007060095a7 */ /* 0x000ea4000802007f */
[----:B--2---:R-:W-:Y:S05]  /*11df0*/  @!P1 BRA `(.L_x_4308) ;  /* 0xfffffffc00ec9947 */ /* 0x004fea000383ffff */
[----:B------:R-:W-:Y:S05]  /*11e00*/  BRA `(.L_x_4307) ;  /* 0xffffff50008c7947 */ /* 0x000fea000383ffff */
.L_x_4313:
[----:B---3--:R-:W-:-:S04]  /*11e10*/  IMAD.U32 R8, RZ, RZ, UR22 ;  /* 0x00000016ff087e24 */ /* 0x008fc8000f8e00ff */
[----:B------:R3:W4:Y:S03]  /*11e20*/  SYNCS.PHASECHK.TRANS64.TRYWAIT P1, [R8+URZ+0x28c50], R7 ;  /* 0x028c5007080075a7 */ /* 0x000726000802017f */
[----:B----4-:R-:W-:Y:S05]  /*11e30*/  @!P1 NANOSLEEP.SYNCS 0x989680 ;  /* 0x009896800000995d */ /* 0x010fea0003900000 */
[----:B------:R-:W4:Y:S02]  /*11e40*/  @!P1 SYNCS.PHASECHK.TRANS64 P1, [R8+URZ+0x28c50], R7 ;  /* 0x028c5007080095a7 */ /* 0x000f24000802007f */
[----:B----4-:R-:W-:Y:S05]  /*11e50*/  @!P1 BRA `(.L_x_4313) ;  /* 0xfffffffc00ec9947 */ /* 0x010fea000383ffff */
[----:B------:R-:W-:Y:S05]  /*11e60*/  BRA `(.L_x_4312) ;  /* 0xffffff6400b07947 */ /* 0x000fea000383ffff */
.L_x_4350:
        /* <DEDUP_REMOVED lines=11> */
.L_x_4416:
[----:B------:R-:W-:Y:S05]  /*11f20*/  BSYNC B0 ;  /* 0x0000000000007941 */ /* 0x000fea0003800000 */
.L_x_4415:
[----:B------:R-:W-:Y:S05]  /*11f30*/  BRA `(.L_x_4417) ;  /* 0xffffffbc00887947 */ /* 0x000fea000383ffff */
.L_x_4353:
[----:B0-----:R0:W1:Y:S02]  /*11f40*/  SYNCS.PHASECHK.TRANS64.TRYWAIT P0, [R27+URZ+0x28c40], R0 ;  /* 0x028c40001b0075a7 */ /* 0x001064000800017f */
[----:B-1----:R-:W-:Y:S05]  /*11f50*/  @!P0 NANOSLEEP.SYNCS 0x989680 ;  /* 0x009896800000895d */ /* 0x002fea0003900000 */
[----:B------:R-:W1:Y:S02]  /*11f60*/  @!P0 SYNCS.PHASECHK.TRANS64 P0, [R27+URZ+0x28c40], R0 ;  /* 0x028c40001b0085a7 */ /* 0x000e64000800007f */
[----:B-1----:R-:W-:Y:S05]  /*11f70*/  @!P0 BRA `(.L_x_4353) ;  /* 0xfffffffc00f08947 */ /* 0x002fea000383ffff */
[----:B------:R-:W-:Y:S05]  /*11f80*/  BRA `(.L_x_4418) ;  /* 0xffffffc0005c7947 */ /* 0x000fea000383ffff */
.L_x_4354:
        /* <DEDUP_REMOVED lines=8> */
.L_x_4420:
[----:B------:R-:W-:Y:S05]  /*12010*/  BSYNC B0 ;  /* 0x0000000000007941 */ /* 0x000fea0003800000 */
.L_x_4419:
        /* <DEDUP_REMOVED lines=9> */
.L_x_4421:
[----:B------:R-:W-:Y:S01]  /*120b0*/  IMAD.MOV.U32 R13, RZ, RZ, R4 ;  /* 0x000000ffff0d7224 */ /* 0x000fe200078e0004 */
[----:B------:R-:W-:Y:S01]  /*120c0*/  MOV R12, 0x1 ;  /* 0x00000001000c7802 */ /* 0x000fe20000000f00 */
[----:B------:R-:W-:-:S07]  /*120d0*/  IMAD.MOV.U32 R3, RZ, RZ, R14 ;  /* 0x000000ffff037224 */ /* 0x000fce00078e000e */
[----:B------:R-:W-:Y:S05]  /*120e0*/  WARPSYNC.COLLECTIVE R15, `(.L_x_4422) ;  /* 0x000000000f087348 */ /* 0x000fea0003c00000 */
[----:B------:R0:W1:Y:S02]  /*120f0*/  SHFL.IDX P6, R14, R13, R12, R11 ;  /* 0x0000000c0d0e7389 */ /* 0x00006400000c000b */
[----:B01----:R-:W-:Y:S01]  /*12100*/  ENDCOLLECTIVE ;  /* 0x000000000000791b */ /* 0x003fe20003800000 */
.L_x_4422:
        /* <DEDUP_REMOVED lines=15> */
.L_x_4423:
[----:B------:R-:W-:Y:S02]  /*12200*/  @P0 IMAD R6, R5, 0x2, R23 ;  /* 0x0000000205060824 */ /* 0x000fe400078e0217 */
[----:B------:R-:W-:Y:S02]  /*12210*/  IMAD.MOV.U32 R13, RZ, RZ, R4 ;  /* 0x000000ffff0d7224 */ /* 0x000fe400078e0004 */
[----:B------:R-:W-:Y:S02]  /*12220*/  IMAD.MOV.U32 R12, RZ, RZ, 0x2 ;  /* 0x00000002ff0c7424 */ /* 0x000fe400078e00ff */
[----:B------:R-:W-:-:S07]  /*12230*/  IMAD.MOV.U32 R3, RZ, RZ, R14 ;  /* 0x000000ffff037224 */ /* 0x000fce00078e000e */
[----:B------:R-:W-:Y:S05]  /*12240*/  WARPSYNC.COLLECTIVE R15, `(.L_x_4424) ;  /* 0x000000000f087348 */ /* 0x000fea0003c00000 */
[----:B------:R0:W1:Y:S02]  /*12250*/  SHFL.IDX P6, R14, R13, R12, R11 ;  /* 0x0000000c0d0e7389 */ /* 0x00006400000c000b */
[----:B01----:R-:W-:Y:S01]  /*12260*/  ENDCOLLECTIVE ;  /* 0x000000000000791b */ /* 0x003fe20003800000 */
.L_x_4424:
        /* <DEDUP_REMOVED lines=15> */
.L_x_4425:
[----:B------:R-:W-:Y:S02]  /*12360*/  @P0 IMAD R6, R5, 0x2, R23 ;  /* 0x0000000205060824 */ /* 0x000fe400078e0217 */
[----:B------:R-:W-:Y:S02]  /*12370*/  IMAD.MOV.U32 R13, RZ, RZ, R4 ;  /* 0x000000ffff0d7224 */ /* 0x000fe400078e0004 */
[----:B------:R-:W-:Y:S01]  /*12380*/  IMAD.MOV.U32 R12, RZ, RZ, 0x3 ;  /* 0x00000003ff0c7424 */ /* 0x000fe200078e00ff */
[----:B------:R-:W-:-:S07]  /*12390*/  MOV R3, R14 ;  /* 0x0000000e00037202 */ /* 0x000fce0000000f00 */
[----:B------:R-:W-:Y:S05]  /*123a0*/  WARPSYNC.COLLECTIVE R15, `(.L_x_4426) ;  /* 0x000000000f087348 */ /* 0x000fea0003c00000 */
[----:B------:R0:W1:Y:S02]  /*123b0*/  SHFL.IDX P6, R14, R13, R12, R11 ;  /* 0x0000000c0d0e7389 */ /* 0x00006400000c000b */
[----:B01----:R-:W-:Y:S01]  /*123c0*/  ENDCOLLECTIVE ;  /* 0x000000000000791b */ /* 0x003fe20003800000 */
.L_x_4426:
[----:B------:R-:W-:-:S05]  /*123d0*/  @P0 LEA R3, P1, R7, R3, 0x1 ;  /* 0x0000000307030211 */ /* 0x000fca00078208ff */
[----:B------:R-:W-:-:S05]  /*123e0*/  @P0 IMAD.X R2, RZ, RZ, R2, P1 ;  /* 0x000000ffff020224 */ /* 0x000fca00008e0602 */
        /* <DEDUP_REMOVED lines=12> */
.L_x_4427:
[----:B------:R-:W-:Y:S01]  /*124b0*/  IMAD.MOV.U32 R0, RZ, RZ, R14 ;  /* 0x000000ffff007224 */ /* 0x000fe200078e000e */
[----:B------:R-:W-:Y:S06]  /*124c0*/  BRA `(.L_x_4428) ;  /* 0xffffffc000147947 */ /* 0x000fec000383ffff */
.L_x_4359:
        /* <DEDUP_REMOVED lines=9> */
.L_x_4429:
[C---:B------:R-:W-:Y:S01]  /*12560*/  VIADD R6, R17.reuse, 0x10 ;  /* 0x0000001011067836 */ /* 0x040fe20000000000 */
[----:B------:R-:W-:Y:S01]  /*12570*/  ISETP.GE.AND P0, PT, R17, R5, PT ;  /* 0x000000051100720c */ /* 0x000fe20003f06270 */
[----:B------:R-:W-:Y:S02]  /*12580*/  IMAD.MOV.U32 R13, RZ, RZ, R0 ;  /* 0x000000ffff0d7224 */ /* 0x000fe400078e0000 */
[----:B------:R-:W-:-:S10]  /*12590*/  IMAD.MOV.U32 R2, RZ, RZ, R14 ;  /* 0x000000ffff027224 */ /* 0x000fd400078e000e */
[----:B------:R-:W-:Y:S05]  /*125a0*/  WARPSYNC.COLLECTIVE R15, `(.L_x_4430) ;  /* 0x000000000f087348 */ /* 0x000fea0003c00000 */
[----:B------:R0:W1:Y:S02]  /*125b0*/  SHFL.IDX P6, R14, R13, R12, R11 ;  /* 0x0000000c0d0e7389 */ /* 0x00006400000c000b */
[----:B01----:R-:W-:Y:S01]  /*125c0*/  ENDCOLLECTIVE ;  /* 0x000000000000791b */ /* 0x003fe20003800000 */
.L_x_4430:
[----:B------:R-:W-:Y:S02]  /*125d0*/  IMAD.MOV.U32 R13, RZ, RZ, R4 ;  /* 0x000000ffff0d7224 */ /* 0x000fe400078e0004 */
[----:B------:R-:W-:Y:S02]  /*125e0*/  IMAD.MOV.U32 R12, RZ, RZ, 0x1 ;  /* 0x00000001ff0c7424 */ /* 0x000fe400078e00ff */
[----:B------:R-:W-:-:S07]  /*125f0*/  IMAD.MOV.U32 R3, RZ, RZ, R14 ;  /* 0x000000ffff037224 */ /* 0x000fce00078e000e */
[----:B------:R-:W-:Y:S05]  /*12600*/  WARPSYNC.COLLECTIVE R15, `(.L_x_4431) ;  /* 0x000000000f087348 */ /* 0x000fea0003c00000 */
[----:B------:R0:W1:Y:S02]  /*12610*/  SHFL.IDX P6, R14, R13, R12, R11 ;  /* 0x0000000c0d0e7389 */ /* 0x00006400000c000b */
[----:B01----:R-:W-:Y:S01]  /*12620*/  ENDCOLLECTIVE ;  /* 0x000000000000791b */ /* 0x003fe20003800000 */
.L_x_4431:
        /* <DEDUP_REMOVED lines=10> */
[----:B------:R-:W-:Y:S02]  /*126d0*/  ISETP.GE.AND P0, PT, R6, R5, PT ;  /* 0x000000050600720c */ /* 0x000fe40003f06270 */
[----:B0-----:R-:W-:-:S11]  /*126e0*/  MOV R2, R14 ;  /* 0x0000000e00027202 */ /* 0x001fd60000000f00 */
[----:B------:R-:W-:Y:S05]  /*126f0*/  WARPSYNC.COLLECTIVE R15, `(.L_x_4432) ;  /* 0x000000000f087348 */ /* 0x000fea0003c00000 */
[----:B------:R0:W1:Y:S02]  /*12700*/  SHFL.IDX P6, R14, R13, R12, R11 ;  /* 0x0000000c0d0e7389 */ /* 0x00006400000c000b */
[----:B01----:R-:W-:Y:S01]  /*12710*/  ENDCOLLECTIVE ;  /* 0x000000000000791b */ /* 0x003fe20003800000 */
.L_x_4432:
[----:B------:R-:W-:Y:S02]  /*12720*/  IMAD.MOV.U32 R13, RZ, RZ, R4 ;  /* 0x000000ffff0d7224 */ /* 0x000fe400078e0004 */
[----:B------:R-:W-:Y:S02]  /*12730*/  IMAD.MOV.U32 R12, RZ, RZ, 0x2 ;  /* 0x00000002ff0c7424 */ /* 0x000fe400078e00ff */
[----:B------:R-:W-:-:S07]  /*12740*/  IMAD.MOV.U32 R3, RZ, RZ, R14 ;  /* 0x000000ffff037224 */ /* 0x000fce00078e000e */
[----:B------:R-:W-:Y:S05]  /*12750*/  WARPSYNC.COLLECTIVE R15, `(.L_x_4433) ;  /* 0x000000000f087348 */ /* 0x000fea0003c00000 */
[----:B------:R0:W1:Y:S02]  /*12760*/  SHFL.IDX P6, R14, R13, R12, R11 ;  /* 0x0000000c0d0e7389 */ /* 0x00006400000c000b */
[----:B01----:R-:W-:Y:S01]  /*12770*/  ENDCOLLECTIVE ;  /* 0x000000000000791b */ /* 0x003fe20003800000 */
.L_x_4433:
        /* <DEDUP_REMOVED lines=16> */
.L_x_4434:
[----:B------:R-:W-:Y:S02]  /*12880*/  IMAD.MOV.U32 R13, RZ, RZ, R4 ;  /* 0x000000ffff0d7224 */ /* 0x000fe400078e0004 */
[----:B------:R-:W-:Y:S02]  /*12890*/  IMAD.MOV.U32 R12, RZ, RZ, 0x3 ;  /* 0x00000003ff0c7424 */ /* 0x000fe400078e00ff */
[----:B------:R-:W-:-:S07]  /*128a0*/  IMAD.MOV.U32 R3, RZ, RZ, R14 ;  /* 0x000000ffff037224 */ /* 0x000fce00078e000e */
[----:B------:R-:W-:Y:S05]  /*128b0*/  WARPSYNC.COLLECTIVE R15, `(.L_x_4435) ;  /* 0x000000000f087348 */ /* 0x000fea0003c00000 */
[----:B------:R0:W1:Y:S02]  /*128c0*/  SHFL.IDX P6, R14, R13, R12, R11 ;  /* 0x0000000c0d0e7389 */ /* 0x00006400000c000b */
[----:B01----:R-:W-:Y:S01]  /*128d0*/  ENDCOLLECTIVE ;  /* 0x000000000000791b */ /* 0x003fe20003800000 */
.L_x_4435:
[----:B------:R-:W-:-:S04]  /*128e0*/  @!P0 LEA R3, P2, R8, R3, 0x1 ;  /* 0x0000000308038211 */ /* 0x000fc800078408ff */
[----:B------:R-:W-:-:S04]  /*128f0*/  @!P0 IADD3.X R2, RZ, R2, RZ, P2, !PT ;  /* 0x00000002ff028210 */ /* 0x000fc800017fe4ff */
        /* <DEDUP_REMOVED lines=12> */
.L_x_4436:
[----:B------:R-:W-:Y:S01]  /*129c0*/  IMAD.MOV.U32 R0, RZ, RZ, R14 ;  /* 0x000000ffff007224 */ /* 0x000fe200078e000e */
[----:B------:R-:W-:Y:S06]  /*129d0*/  BRA `(.L_x_4437) ;  /* 0xffffffc4001c7947 */ /* 0x000fec000383ffff */
.L_x_4362:
[----:B0-----:R0:W1:Y:S02]  /*129e0*/  SYNCS.PHASECHK.TRANS64.TRYWAIT P0, [R23+URZ+0x28c20], R0 ;  /* 0x028c2000170075a7 */ /* 0x001064000800017f */
[----:B-1----:R-:W-:Y:S05]  /*129f0*/  @!P0 NANOSLEEP.SYNCS 0x989680 ;  /* 0x009896800000895d */ /* 0x002fea0003900000 */
[----:B------:R-:W1:Y:S02]  /*12a00*/  @!P0 SYNCS.PHASECHK.TRANS64 P0, [R23+URZ+0x28c20], R0 ;  /* 0x028c2000170085a7 */ /* 0x000e64000800007f */
[----:B-1----:R-:W-:Y:S05]  /*12a10*/  @!P0 BRA `(.L_x_4362) ;  /* 0xfffffffc00f08947 */ /* 0x002fea000383ffff */
[----:B------:R-:W-:Y:S05]  /*12a20*/  BRA `(.L_x_4438) ;  /* 0xffffffc400787947 */ /* 0x000fea000383ffff */
.L_x_4365:
[----:B0-----:R0:W1:Y:S02]  /*12a30*/  SYNCS.PHASECHK.TRANS64.TRYWAIT P0, [R27+URZ+0x28c60], R0 ;  /* 0x028c60001b0075a7 */ /* 0x001064000800017f */
[----:B-1----:R-:W-:Y:S05]  /*12a40*/  @!P0 NANOSLEEP.SYNCS 0x989680 ;  /* 0x009896800000895d */ /* 0x002fea0003900000 */
[----:B------:R-:W1:Y:S02]  /*12a50*/  @!P0 SYNCS.PHASECHK.TRANS64 P0, [R27+URZ+0x28c60], R0 ;  /* 0x028c60001b0085a7 */ /* 0x000e64000800007f */
[----:B-1----:R-:W-:Y:S05]  /*12a60*/  @!P0 BRA `(.L_x_4365) ;  /* 0xfffffffc00f08947 */ /* 0x002fea000383ffff */
[----:B------:R-:W-:Y:S05]  /*12a70*/  BRA `(.L_x_4439) ;  /* 0xffffffc400887947 */ /* 0x000fea000383ffff */
.L_x_4366:
        /* <DEDUP_REMOVED lines=8> */
.L_x_4441:
[----:B------:R-:W-:Y:S05]  /*12b00*/  BSYNC B0 ;  /* 0x0000000000007941 */ /* 0x000fea0003800000 */
.L_x_4440:
[----:B------:R0:W5:Y:S01]  /*12b10*/  LDL R8, [R1+0x4] ;  /* 0x0000040001087983 */ /* 0x0001620000100800 */
[----:B------:R-:W-:Y:S01]  /*12b20*/  IMAD.MOV.U32 R13, RZ, RZ, R4 ;  /* 0x000000ffff0d7224 */ /* 0x000fe200078e0004 */
[----:B------:R-:W-:Y:S01]  /*12b30*/  MOV R3, R14 ;  /* 0x0000000e00037202 */ /* 0x000fe20000000f00 */
[----:B------:R-:W-:Y:S01]  /*12b40*/  IMAD.MOV.U32 R12, RZ, RZ, RZ ;  /* 0x000000ffff0c7224 */ /* 0x000fe200078e00ff */
[----:B------:R-:W1:Y:S01]  /*12b50*/  S2R R7, SR_TID.X ;  /* 0x0000000000077919 */ /* 0x000e620000002100 */
[----:B------:R-:W-:Y:S01]  /*12b60*/  IMAD.MOV.U32 R11, RZ, RZ, 0x181f ;  /* 0x0000181fff0b7424 */ /* 0x000fe200078e00ff */
[C---:B------:R-:W-:Y:S01]  /*12b70*/  LOP3.LUT P5, RZ, R30.reuse, 0x2, RZ, 0xc0, !PT ;  /* 0x000000021eff7812 */ /* 0x040fe200078ac0ff */
[----:B------:R-:W-:Y:S01]  /*12b80*/  IMAD.MOV.U32 R15, RZ, RZ, -0x1 ;  /* 0xffffffffff0f7424 */ /* 0x000fe200078e00ff */
[C---:B------:R-:W-:Y:S01]  /*12b90*/  LOP3.LUT P4, RZ, R30.reuse, 0x4, RZ, 0xc0, !PT ;  /* 0x000000041eff7812 */ /* 0x040fe2000788c0ff */
[----:B------:R-:W-:Y:S01]  /*12ba0*/  IMAD R5, R5, 0x2, R23 ;  /* 0x0000000205057824 */ /* 0x000fe200078e0217 */
[----:B0-----:R-:W-:-:S13]  /*12bb0*/  LOP3.LUT P3, RZ, R30, 0x8, RZ, 0xc0, !PT ;  /* 0x000000081eff7812 */ /* 0x001fda000786c0ff */
[----:B-1---5:R-:W-:Y:S05]  /*12bc0*/  WARPSYNC.COLLECTIVE R15, `(.L_x_4442) ;  /* 0x000000000f087348 */ /* 0x022fea0003c00000 */
[----:B------:R0:W2:Y:S02]  /*12bd0*/  SHFL.IDX P6, R14, R13, R12, R11 ;  /* 0x0000000c0d0e7389 */ /* 0x0000a400000c000b */
[----:B012--5:R-:W-:Y:S01]  /*12be0*/  ENDCOLLECTIVE ;  /* 0x000000000000791b */ /* 0x027fe20003800000 */
.L_x_4442:
[----:B------:R-:W-:Y:S02]  /*12bf0*/  LOP3.LUT R22, R22, 0xfffffeff, RZ, 0xc0, !PT ;  /* 0xfffffeff16167812 */ /* 0x000fe400078ec0ff */
        /* <DEDUP_REMOVED lines=40> */
.L_x_4443:
[----:B------:R-:W-:Y:S02]  /*12e80*/  IMAD.MOV.U32 R13, RZ, RZ, R4 ;  /* 0x000000ffff0d7224 */ /* 0x000fe400078e0004 */
[----:B------:R-:W-:-:S07]  /*12e90*/  IMAD.MOV.U32 R3, RZ, RZ, R14 ;  /* 0x000000ffff037224 */ /* 0x000fce00078e000e */
[----:B------:R-:W-:Y:S05]  /*12ea0*/  WARPSYNC.COLLECTIVE R15, `(.L_x_4444) ;  /* 0x000000000f087348 */ /* 0x000fea0003c00000 */
[----:B------:R0:W1:Y:S02]  /*12eb0*/  SHFL.IDX P6, R14, R13, R12, R11 ;  /* 0x0000000c0d0e7389 */ /* 0x00006400000c000b */
[----:B01----:R-:W-:Y:S01]  /*12ec0*/  ENDCOLLECTIVE ;  /* 0x000000000000791b */ /* 0x003fe20003800000 */
.L_x_4444:
        /* <DEDUP_REMOVED lines=29> */
.L_x_4445:
[----:B------:R-:W-:Y:S02]  /*130a0*/  IMAD.MOV.U32 R13, RZ, RZ, R4 ;  /* 0x000000ffff0d7224 */ /* 0x000fe400078e0004 */
[----:B------:R-:W-:-:S07]  /*130b0*/  IMAD.MOV.U32 R7, RZ, RZ, R14 ;  /* 0x000000ffff077224 */ /* 0x000fce00078e000e */
[----:B------:R-:W-:Y:S05]  /*130c0*/  WARPSYNC.COLLECTIVE R15, `(.L_x_4446) ;  /* 0x000000000f087348 */ /* 0x000fea0003c00000 */
[----:B------:R0:W1:Y:S02]  /*130d0*/  SHFL.IDX P6, R14, R13, R12, R11 ;  /* 0x0000000c0d0e7389 */ /* 0x00006400000c000b */
[----:B01----:R-:W-:Y:S01]  /*130e0*/  ENDCOLLECTIVE ;  /* 0x000000000000791b */ /* 0x003fe20003800000 */
.L_x_4446:
        /* <DEDUP_REMOVED lines=29> */
.L_x_4447:
[----:B------:R-:W-:Y:S02]  /*132c0*/  IMAD.MOV.U32 R13, RZ, RZ, R4 ;  /* 0x000000ffff0d7224 */ /* 0x000fe400078e0004 */
[----:B------:R-:W-:-:S07]  /*132d0*/  IMAD.MOV.U32 R6, RZ, RZ, R14 ;  /* 0x000000ffff067224 */ /* 0x000fce00078e000e */
[----:B------:R-:W-:Y:S05]  /*132e0*/  WARPSYNC.COLLECTIVE R15, `(.L_x_4448) ;  /* 0x000000000f087348 */ /* 0x000fea0003c00000 */
[----:B------:R0:W1:Y:S02]  /*132f0*/  SHFL.IDX P6, R14, R13, R12, R11 ;  /* 0x0000000c0d0e7389 */ /* 0x00006400000c000b */
[----:B01----:R-:W-:Y:S01]  /*13300*/  ENDCOLLECTIVE ;  /* 0x000000000000791b */ /* 0x003fe20003800000 */
.L_x_4448:
[----:B------:R-:W-:Y:S01]  /*13310*/  IMAD.MOV.U32 R2, RZ, RZ, R14 ;  /* 0x000000ffff027224 */ /* 0x000fe200078e000e */
[----:B------:R-:W-:Y:S06]  /*13320*/  BRA `(.L_x_4449) ;  /* 0xffffffc4001c7947 */ /* 0x000fec000383ffff */
.L_x_4373:
[----:B0-----:R0:W1:Y:S02]  /*13330*/  SYNCS.PHASECHK.TRANS64.TRYWAIT P0, [R6+URZ+0x28c40], R17 ;  /* 0x028c4011060075a7 */ /* 0x001064000800017f */
[----:B-1----:R-:W-:Y:S05]  /*13340*/  @!P0 NANOSLEEP.SYNCS 0x989680 ;  /* 0x009896800000895d */ /* 0x002fea0003900000 */
[----:B------:R-:W1:Y:S02]  /*13350*/  @!P0 SYNCS.PHASECHK.TRANS64 P0, [R6+URZ+0x28c40], R17 ;  /* 0x028c4011060085a7 */ /* 0x000e64000800007f */
[----:B-1----:R-:W-:Y:S05]  /*13360*/  @!P0 BRA `(.L_x_4373) ;  /* 0xfffffffc00f08947 */ /* 0x002fea000383ffff */
[----:B------:R-:W-:Y:S05]  /*13370*/  BRA `(.L_x_4450) ;  /* 0xffffffc800a87947 */ /* 0x000fea000383ffff */
.L_x_4374:
        /* <DEDUP_REMOVED lines=8> */
.L_x_4452:
[----:B------:R-:W-:Y:S05]  /*13400*/  BSYNC B1 ;  /* 0x0000000000017941 */ /* 0x000fea0003800000 */
.L_x_4451:
        /* <DEDUP_REMOVED lines=9> */
.L_x_4453:
[----:B------:R-:W-:Y:S01]  /*134a0*/  IMAD.MOV.U32 R13, RZ, RZ, R27 ;  /* 0x000000ffff0d7224 */ /* 0x000fe200078e001b */
[----:B------:R-:W-:Y:S01]  /*134b0*/  MOV R12, 0x1 ;  /* 0x00000001000c7802 */ /* 0x000fe20000000f00 */
[----:B------:R-:W-:-:S07]  /*134c0*/  IMAD.MOV.U32 R2, RZ, RZ, R14 ;  /* 0x000000ffff027224 */ /* 0x000fce00078e000e */
[----:B------:R-:W-:Y:S05]  /*134d0*/  WARPSYNC.COLLECTIVE R15, `(.L_x_4454) ;  /* 0x000000000f087348 */ /* 0x000fea0003c00000 */
[----:B------:R0:W1:Y:S02]  /*134e0*/  SHFL.IDX P6, R14, R13, R12, R11 ;  /* 0x0000000c0d0e7389 */ /* 0x00006400000c000b */
[----:B01----:R-:W-:Y:S01]  /*134f0*/  ENDCOLLECTIVE ;  /* 0x000000000000791b */ /* 0x003fe20003800000 */
.L_x_4454:
        /* <DEDUP_REMOVED lines=11> */
.L_x_4455:
[----:B------:R-:W-:Y:S02]  /*135b0*/  IMAD.MOV.U32 R13, RZ, RZ, R27 ;  /* 0x000000ffff0d7224 */ /* 0x000fe400078e001b */
[----:B------:R-:W-:Y:S02]  /*135c0*/  IMAD.MOV.U32 R12, RZ, RZ, 0x2 ;  /* 0x00000002ff0c7424 */ /* 0x000fe400078e00ff */
[----:B------:R-:W-:-:S07]  /*135d0*/  IMAD.MOV.U32 R2, RZ, RZ, R14 ;  /* 0x000000ffff027224 */ /* 0x000fce00078e000e */
[----:B------:R-:W-:Y:S05]  /*135e0*/  WARPSYNC.COLLECTIVE R15, `(.L_x_4456) ;  /* 0x000000000f087348 */ /* 0x000fea0003c00000 */
[----:B------:R0:W1:Y:S02]  /*135f0*/  SHFL.IDX P6, R14, R13, R12, R11 ;  /* 0x0000000c0d0e7389 */ /* 0x00006400000c000b */
[----:B01----:R-:W-:Y:S01]  /*13600*/  ENDCOLLECTIVE ;  /* 0x000000000000791b */ /* 0x003fe20003800000 */
.L_x_4456:
        /* <DEDUP_REMOVED lines=11> */
.L_x_4457:
[----:B------:R-:W-:Y:S02]  /*136c0*/  IMAD.MOV.U32 R13, RZ, RZ, R27 ;  /* 0x000000ffff0d7224 */ /* 0x000fe400078e001b */
[----:B------:R-:W-:Y:S02]  /*136d0*/  IMAD.MOV.U32 R12, RZ, RZ, 0x3 ;  /* 0x00000003ff0c7424 */ /* 0x000fe400078e00ff */
[----:B------:R-:W-:-:S07]  /*136e0*/  IMAD.MOV.U32 R2, RZ, RZ, R14 ;  /* 0x000000ffff027224 */ /* 0x000fce00078e000e */
[----:B------:R-:W-:Y:S05]  /*136f0*/  WARPSYNC.COLLECTIVE R15, `(.L_x_4458) ;  /* 0x000000000f087348 */ /* 0x000fea0003c00000 */
[----:B------:R0:W1:Y:S02]  /*13700*/  SHFL.IDX P6, R14, R13, R12, R11 ;  /* 0x0000000c0d0e7389 */ /* 0x00006400000c000b */
[----:B01----:R-:W-:Y:S01]  /*13710*/  ENDCOLLECTIVE ;  /* 0x000000000000791b */ /* 0x003fe20003800000 */
.L_x_4458:
        /* <DEDUP_REMOVED lines=11> */
.L_x_4459:
[----:B------:R-:W-:Y:S01]  /*137d0*/  IMAD.MOV.U32 R2, RZ, RZ, R14 ;  /* 0x000000ffff027224 */ /* 0x000fe200078e000e */
[----:B------:R-:W-:Y:S06]  /*137e0*/  BRA `(.L_x_4460) ;  /* 0xffffffc800387947 */ /* 0x000fec000383ffff */
.L_x_4379:
[----:B---3--:R3:W4:Y:S02]  /*137f0*/  SYNCS.PHASECHK.TRANS64.TRYWAIT P0, [R6+URZ+0x28c60], R17 ;  /* 0x028c6011060075a7 */ /* 0x008724000800017f */
[----:B----4-:R-:W-:Y:S05]  /*13800*/  @!P0 NANOSLEEP.SYNCS 0x989680 ;  /* 0x009896800000895d */ /* 0x010fea0003900000 */
[----:B------:R-:W4:Y:S02]  /*13810*/  @!P0 SYNCS.PHASECHK.TRANS64 P0, [R6+URZ+0x28c60], R17 ;  /* 0x028c6011060085a7 */ /* 0x000f24000800007f */
[----:B----4-:R-:W-:Y:S05]  /*13820*/  @!P0 BRA `(.L_x_4379) ;  /* 0xfffffffc00f08947 */ /* 0x010fea000383ffff */
[----:B------:R-:W-:Y:S05]  /*13830*/  BRA `(.L_x_4461) ;  /* 0xffffffc800887947 */ /* 0x000fea000383ffff */
.L_x_4380:
        /* <DEDUP_REMOVED lines=8> */
.L_x_4463:
[----:B------:R-:W-:Y:S05]  /*138c0*/  BSYNC B1 ;  /* 0x0000000000017941 */ /* 0x000fea0003800000 */
.L_x_4462:
        /* <DEDUP_REMOVED lines=12> */
.L_x_4464:
        /* <DEDUP_REMOVED lines=18> */
.L_x_4465:
        /* <DEDUP_REMOVED lines=16> */
.L_x_4466:
        /* <DEDUP_REMOVED lines=19> */
.L_x_4467:
        /* <DEDUP_REMOVED lines=14> */
.L_x_4468:
        /* <DEDUP_REMOVED lines=16> */
.L_x_4469:
        /* <DEDUP_REMOVED lines=14> */
.L_x_4470:
[----:B------:R-:W-:Y:S05]  /*13fa0*/  BRA `(.L_x_4471) ;  /* 0xffffffc400f47947 */ /* 0x000fea000383ffff */
.L_x_4388:
        /* <DEDUP_REMOVED lines=8> */
.L_x_4473:
[----:B------:R-:W-:Y:S05]  /*14030*/  BSYNC B0 ;  /* 0x0000000000007941 */ /* 0x000fea0003800000 */
.L_x_4472:
[----:B------:R-:W-:Y:S01]  /*14040*/  IMAD.MOV.U32 R13, RZ, RZ, R16 ;  /* 0x000000ffff0d7224 */ /* 0x000fe200078e0010 */
[----:B------:R-:W-:Y:S01]  /*14050*/  MOV R15, 0xffffffff ;  /* 0xffffffff000f7802 */ /* 0x000fe20000000f00 */
[----:B------:R-:W-:Y:S02]  /*14060*/  IMAD.MOV.U32 R12, RZ, RZ, 0x1 ;  /* 0x00000001ff0c7424 */ /* 0x000fe400078e00ff */
[----:B------:R-:W-:Y:S02]  /*14070*/  IMAD.MOV.U32 R11, RZ, RZ, 0x1f ;  /* 0x0000001fff0b7424 */ /* 0x000fe400078e00ff */
[----:B------:R-:W-:Y:S02]  /*14080*/  IMAD.IADD R7, R19, 0x1, R8 ;  /* 0x0000000113077824 */ /* 0x000fe400078e0208 */
[----:B------:R-:W-:-:S07]  /*14090*/  IMAD.MOV.U32 R0, RZ, RZ, R14 ;  /* 0x000000ffff007224 */ /* 0x000fce00078e000e */
[----:B------:R-:W-:Y:S05]  /*140a0*/  WARPSYNC.COLLECTIVE R15, `(.L_x_4474) ;  /* 0x000000000f087348 */ /* 0x000fea0003c00000 */
[----:B------:R0:W1:Y:S02]  /*140b0*/  SHFL.IDX P6, R14, R13, R12, R11 ;  /* 0x0000000c0d0e7389 */ /* 0x00006400000c000b */
[----:B01----:R-:W-:Y:S01]  /*140c0*/  ENDCOLLECTIVE ;  /* 0x000000000000791b */ /* 0x003fe20003800000 */
.L_x_4474:
        /* <DEDUP_REMOVED lines=18> */
.L_x_4475:
[----:B------:R-:W-:Y:S01]  /*141f0*/  IMAD.MOV.U32 R12, RZ, RZ, 0x2 ;  /* 0x00000002ff0c7424 */ /* 0x000fe200078e00ff */
[----:B------:R-:W-:-:S05]  /*14200*/  SEL R4, R14, RZ, P1 ;  /* 0x000000ff0e047207 */ /* 0x000fca0000800000 */
[----:B------:R-:W-:-:S04]  /*14210*/  IMAD.IADD R4, R17, 0x1, R4 ;  /* 0x0000000111047824 */ /* 0x000fc800078e0204 */
[----:B------:R-:W-:-:S07]  /*14220*/  IMAD.MOV.U32 R13, RZ, RZ, R4 ;  /* 0x000000ffff0d7224 */ /* 0x000fce00078e0004 */
[----:B------:R-:W-:Y:S05]  /*14230*/  WARPSYNC.COLLECTIVE R15, `(.L_x_4476) ;  /* 0x000000000f087348 */ /* 0x000fea0003c00000 */
[----:B------:R0:W1:Y:S02]  /*14240*/  SHFL.UP P6, R14, R13, R12, R11 ;  /* 0x0400000c0d0e7389 */ /* 0x00006400000c000b */
[----:B01----:R-:W-:Y:S01]  /*14250*/  ENDCOLLECTIVE ;  /* 0x000000000000791b */ /* 0x003fe20003800000 */
.L_x_4476:
[----:B------:R-:W-:Y:S01]  /*14260*/  IMAD.MOV.U32 R12, RZ, RZ, 0x4 ;  /* 0x00000004ff0c7424 */ /* 0x000fe200078e00ff */
[----:B------:R-:W-:-:S04]  /*14270*/  SEL R3, R14, RZ, P2 ;  /* 0x000000ff0e037207 */ /* 0x000fc80001000000 */
[----:B------:R-:W-:-:S05]  /*14280*/  IADD3 R6, R4, R3, RZ ;  /* 0x0000000304067210 */ /* 0x000fca0007ffe0ff */
[----:B------:R-:W-:-:S07]  /*14290*/  IMAD.MOV.U32 R13, RZ, RZ, R6 ;  /* 0x000000ffff0d7224 */ /* 0x000fce00078e0006 */
[----:B------:R-:W-:Y:S05]  /*142a0*/  WARPSYNC.COLLECTIVE R15, `(.L_x_4477) ;  /* 0x000000000f087348 */ /* 0x000fea0003c00000 */
[----:B------:R0:W1:Y:S02]  /*142b0*/  SHFL.UP P6, R14, R13, R12, R11 ;  /* 0x0400000c0d0e7389 */ /* 0x00006400000c000b */
[----:B01----:R-:W-:Y:S01]  /*142c0*/  ENDCOLLECTIVE ;  /* 0x000000000000791b */ /* 0x003fe20003800000 */
.L_x_4477:
[----:B------:R-:W-:Y:S01]  /*142d0*/  IMAD.MOV.U32 R12, RZ, RZ, 0x8 ;  /* 0x00000008ff0c7424 */ /* 0x000fe200078e00ff */
[----:B------:R-:W-:-:S05]  /*142e0*/  SEL R3, R14, RZ, P3 ;  /* 0x000000ff0e037207 */ /* 0x000fca0001800000 */
[----:B------:R-:W-:-:S04]  /*142f0*/  IMAD.IADD R2, R6, 0x1, R3 ;  /* 0x0000000106027824 */ /* 0x000fc800078e0203 */
[----:B------:R-:W-:-:S07]  /*14300*/  IMAD.MOV.U32 R13, RZ, RZ, R2 ;  /* 0x000000ffff0d7224 */ /* 0x000fce00078e0002 */
[----:B------:R-:W-:Y:S05]  /*14310*/  WARPSYNC.COLLECTIVE R15, `(.L_x_4478) ;  /* 0x000000000f087348 */ /* 0x000fea0003c00000 */
[----:B------:R0:W1:Y:S02]  /*14320*/  SHFL.UP P6, R14, R13, R12, R11 ;  /* 0x0400000c0d0e7389 */ /* 0x00006400000c000b */
[----:B01----:R-:W-:Y:S01]  /*14330*/  ENDCOLLECTIVE ;  /* 0x000000000000791b */ /* 0x003fe20003800000 */
.L_x_4478:
[----:B------:R-:W-:Y:S01]  /*14340*/  IMAD.MOV.U32 R12, RZ, RZ, 0x10 ;  /* 0x00000010ff0c7424 */ /* 0x000fe200078e00ff */
[----:B------:R-:W-:-:S05]  /*14350*/  SEL R3, R14, RZ, P4 ;  /* 0x000000ff0e037207 */ /* 0x000fca0002000000 */
[----:B------:R-:W-:-:S04]  /*14360*/  IMAD.IADD R3, R2, 0x1, R3 ;  /* 0x0000000102037824 */ /* 0x000fc800078e0203 */
[----:B------:R-:W-:-:S07]  /*14370*/  IMAD.MOV.U32 R13, RZ, RZ, R3 ;  /* 0x000000ffff0d7224 */ /* 0x000fce00078e0003 */
[----:B------:R-:W-:Y:S05]  /*14380*/  WARPSYNC.COLLECTIVE R15, `(.L_x_4479) ;  /* 0x000000000f087348 */ /* 0x000fea0003c00000 */
[----:B------:R0:W1:Y:S02]  /*14390*/  SHFL.UP P6, R14, R13, R12, R11 ;  /* 0x0400000c0d0e7389 */ /* 0x00006400000c000b */
[----:B01----:R-:W-:Y:S01]  /*143a0*/  ENDCOLLECTIVE ;  /* 0x000000000000791b */ /* 0x003fe20003800000 */
.L_x_4479:
        /* <DEDUP_REMOVED lines=8> */
.L_x_4480:
[----:B------:R-:W-:Y:S05]  /*14430*/  BRA `(.L_x_4481) ;  /* 0xffffffc800887947 */ /* 0x000fea000383ffff */
.L_x_4393:
        /* <DEDUP_REMOVED lines=8> */
.L_x_4483:
[----:B------:R-:W-:Y:S05]  /*144c0*/  BSYNC B0 ;  /* 0x0000000000007941 */ /* 0x000fea0003800000 */
.L_x_4482:
[----:B------:R-:W-:Y:S01]  /*144d0*/  SEL R14, R14, RZ, P1 ;  /* 0x000000ff0e0e7207 */ /* 0x000fe20000800000 */
[----:B------:R-:W-:Y:S01]  /*144e0*/  IMAD.MOV.U32 R12, RZ, RZ, 0x2 ;  /* 0x00000002ff0c7424 */ /* 0x000fe200078e00ff */
[----:B------:R-:W-:Y:S01]  /*144f0*/  MOV R15, 0xffffffff ;  /* 0xffffffff000f7802 */ /* 0x000fe20000000f00 */
[----:B------:R-:W-:Y:S02]  /*14500*/  IMAD.MOV.U32 R11, RZ, RZ, RZ ;  /* 0x000000ffff0b7224 */ /* 0x000fe400078e00ff */
[----:B------:R-:W-:-:S07]  /*14510*/  IMAD.IADD R13, R17, 0x1, R14 ;  /* 0x00000001110d7824 */ /* 0x000fce00078e020e */
[----:B------:R-:W-:Y:S05]  /*14520*/  WARPSYNC.COLLECTIVE R15, `(.L_x_4484) ;  /* 0x000000000f087348 */ /* 0x000fea0003c00000 */
[----:B------:R0:W1:Y:S02]  /*14530*/  SHFL.UP P6, R14, R13, R12, R11 ;  /* 0x0400000c0d0e7389 */ /* 0x00006400000c000b */
[----:B01----:R-:W-:Y:S01]  /*14540*/  ENDCOLLECTIVE ;  /* 0x000000000000791b */ /* 0x003fe20003800000 */
.L_x_4484:
[----:B------:R-:W-:Y:S01]  /*14550*/  IMAD.MOV.U32 R12, RZ, RZ, 0x4 ;  /* 0x00000004ff0c7424 */ /* 0x000fe200078e00ff */
[----:B------:R-:W-:-:S05]  /*14560*/  SEL R2, R14, RZ, P2 ;  /* 0x000000ff0e027207 */ /* 0x000fca0001000000 */
[----:B------:R-:W-:-:S04]  /*14570*/  IMAD.IADD R2, R13, 0x1, R2 ;  /* 0x000000010d027824 */ /* 0x000fc800078e0202 */
[----:B------:R-:W-:-:S07]  /*14580*/  IMAD.MOV.U32 R13, RZ, RZ, R2 ;  /* 0x000000ffff0d7224 */ /* 0x000fce00078e0002 */
[----:B------:R-:W-:Y:S05]  /*14590*/  WARPSYNC.COLLECTIVE R15, `(.L_x_4485) ;  /* 0x000000000f087348 */ /* 0x000fea0003c00000 */
[----:B------:R0:W1:Y:S02]  /*145a0*/  SHFL.UP P6, R14, R13, R12, R11 ;  /* 0x0400000c0d0e7389 */ /* 0x00006400000c000b */
[----:B01----:R-:W-:Y:S01]  /*145b0*/  ENDCOLLECTIVE ;  /* 0x000000000000791b */ /* 0x003fe20003800000 */
.L_x_4485:
[----:B------:R-:W-:Y:S01]  /*145c0*/  IMAD.MOV.U32 R12, RZ, RZ, 0x8 ;  /* 0x00000008ff0c7424 */ /* 0x000fe200078e00ff */
[----:B------:R-:W-:-:S05]  /*145d0*/  SEL R3, R14, RZ, P3 ;  /* 0x000000ff0e037207 */ /* 0x000fca0001800000 */
[----:B------:R-:W-:-:S04]  /*145e0*/  IMAD.IADD R3, R2, 0x1, R3 ;  /* 0x0000000102037824 */ /* 0x000fc800078e0203 */
[----:B------:R-:W-:-:S07]  /*145f0*/  IMAD.MOV.U32 R13, RZ, RZ, R3 ;  /* 0x000000ffff0d7224 */ /* 0x000fce00078e0003 */
[----:B------:R-:W-:Y:S05]  /*14600*/  WARPSYNC.COLLECTIVE R15, `(.L_x_4486) ;  /* 0x000000000f087348 */ /* 0x000fea0003c00000 */
[----:B------:R0:W1:Y:S02]  /*14610*/  SHFL.UP P6, R14, R13, R12, R11 ;  /* 0x0400000c0d0e7389 */ /* 0x00006400000c000b */
[----:B01----:R-:W-:Y:S01]  /*14620*/  ENDCOLLECTIVE ;  /* 0x000000000000791b */ /* 0x003fe20003800000 */
.L_x_4486:
[----:B------:R-:W-:Y:S01]  /*14630*/  IMAD.MOV.U32 R12, RZ, RZ, 0x10 ;  /* 0x00000010ff0c7424 */ /* 0x000fe200078e00ff */
[----:B------:R-:W-:-:S05]  /*14640*/  SEL R4, R14, RZ, P4 ;  /* 0x000000ff0e047207 */ /* 0x000fca0002000000 */
[----:B------:R-:W-:-:S04]  /*14650*/  IMAD.IADD R4, R3, 0x1, R4 ;  /* 0x0000000103047824 */ /* 0x000fc800078e0204 */
[----:B------:R-:W-:-:S07]  /*14660*/  IMAD.MOV.U32 R13, RZ, RZ, R4 ;  /* 0x000000ffff0d7224 */ /* 0x000fce00078e0004 */
[----:B------:R-:W-:Y:S05]  /*14670*/  WARPSYNC.COLLECTIVE R15, `(.L_x_4487) ;  /* 0x000000000f087348 */ /* 0x000fea0003c00000 */
[----:B------:R0:W1:Y:S02]  /*14680*/  SHFL.UP P6, R14, R13, R12, R11 ;  /* 0x0400000c0d0e7389 */ /* 0x00006400000c000b */
[----:B01----:R-:W-:Y:S01]  /*14690*/  ENDCOLLECTIVE ;  /* 0x000000000000791b */ /* 0x003fe20003800000 */
.L_x_4487:
[----:B------:R-:W-:Y:S02]  /*146a0*/  IMAD.MOV.U32 R12, RZ, RZ, 0x1f ;  /* 0x0000001fff0c7424 */ /* 0x000fe400078e00ff */
[----:B------:R-:W-:Y:S01]  /*146b0*/  IMAD.MOV.U32 R11, RZ, RZ, 0x1f ;  /* 0x0000001fff0b7424 */ /* 0x000fe200078e00ff */
[----:B------:R-:W-:-:S04]  /*146c0*/  SEL R3, R14, RZ, P5 ;  /* 0x000000ff0e037207 */ /* 0x000fc80002800000 */
[----:B------:R-:W-:-:S05]  /*146d0*/  IADD3 R2, R4, R3, RZ ;  /* 0x0000000304027210 */ /* 0x000fca0007ffe0ff */
[----:B------:R-:W-:-:S07]  /*146e0*/  IMAD.MOV.U32 R13, RZ, RZ, R2 ;  /* 0x000000ffff0d7224 */ /* 0x000fce00078e0002 */
[----:B------:R-:W-:Y:S05]  /*146f0*/  WARPSYNC.COLLECTIVE R15, `(.L_x_4488) ;  /* 0x000000000f087348 */ /* 0x000fea0003c00000 */
[----:B------:R0:W1:Y:S02]  /*14700*/  SHFL.IDX P6, R14, R13, R12, R11 ;  /* 0x0000000c0d0e7389 */ /* 0x00006400000c000b */
[----:B01----:R-:W-:Y:S01]  /*14710*/  ENDCOLLECTIVE ;  /* 0x000000000000791b */ /* 0x003fe20003800000 */
.L_x_4488:
[----:B------:R-:W-:Y:S05]  /*14720*/  BRA `(.L_x_4489) ;  /* 0xffffffc800687947 */ /* 0x000fea000383ffff */
.L_x_4395:
[----:B------:R-:W-:Y:S01]  /*14730*/  BSSY B0, `(.L_x_4490) ;  /* 0x0000006000007945 */ /* 0x000fe20003800000 */
[----:B------:R-:W-:Y:S01]  /*14740*/  PLOP3.LUT P6, PT, P6, PT, PT, 0x8, 0x0 ;  /* 0x000000000000781c */ /* 0x000fe200037ce170 */
[----:B------:R-:W-:-:S12]  /*14750*/  IMAD.MOV.U32 R15, RZ, RZ, -0x1 ;  /* 0xffffffffff0f7424 */ /* 0x000fd800078e00ff */
[----:B01----:R-:W-:Y:S05]  /*14760*/  WARPSYNC.COLLECTIVE R15, `(.L_x_4491) ;  /* 0x000000000f087348 */ /* 0x003fea0003c00000 */
[----:B------:R-:W-:Y:S01]  /*14770*/  VOTE.ANY R14, PT, P6 ;  /* 0x00000000000e7806 */ /* 0x000fe200030e0100 */
[----:B01----:R-:W-:Y:S06]  /*14780*/  ENDCOLLECTIVE ;  /* 0x000000000000791b */ /* 0x003fec0003800000 */
.L_x_4491:
[----:B------:R-:W-:Y:S05]  /*14790*/  BSYNC B0 ;  /* 0x0000000000007941 */ /* 0x000fea0003800000 */
.L_x_4490:
        /* <DEDUP_REMOVED lines=9> */
.L_x_4492:
[----:B------:R-:W-:Y:S01]  /*14830*/  MOV R17, R14 ;  /* 0x0000000e00117202 */ /* 0x000fe20000000f00 */
[----:B------:R-:W-:Y:S06]  /*14840*/  BRA `(.L_x_4493) ;  /* 0xffffffc800587947 */ /* 0x000fec000383ffff */
.L_x_4397:
[----:B------:R-:W-:Y:S01]  /*14850*/  BSSY B0, `(.L_x_4494) ;  /* 0x0000007000007945 */ /* 0x000fe20003800000 */
[----:B------:R-:W-:Y:S02]  /*14860*/  IMAD.MOV.U32 R13, RZ, RZ, R2 ;  /* 0x000000ffff0d7224 */ /* 0x000fe400078e0002 */
[----:B------:R-:W-:Y:S02]  /*14870*/  IMAD.MOV.U32 R11, RZ, RZ, 0x1f ;  /* 0x0000001fff0b7424 */ /* 0x000fe400078e00ff */
[----:B------:R-:W-:-:S07]  /*14880*/  IMAD.MOV.U32 R15, RZ, RZ, -0x1 ;  /* 0xffffffffff0f7424 */ /* 0x000fce00078e00ff */
[----:B0123--:R-:W-:Y:S05]  /*14890*/  WARPSYNC.COLLECTIVE R15, `(.L_x_4495) ;  /* 0x000000000f087348 */ /* 0x00ffea0003c00000 */
[----:B------:R4:W0:Y:S02]  /*148a0*/  SHFL.IDX P6, R14, R13, R12, R11 ;  /* 0x0000000c0d0e7389 */ /* 0x00082400000c000b */
[----:B01234-:R-:W-:Y:S01]  /*148b0*/  ENDCOLLECTIVE ;  /* 0x000000000000791b */ /* 0x01ffe20003800000 */
.L_x_4495:
[----:B------:R-:W-:Y:S05]  /*148c0*/  BSYNC B0 ;  /* 0x0000000000007941 */ /* 0x000fea0003800000 */
.L_x_4494:
[----:B------:R-:W-:Y:S05]  /*148d0*/  BRA `(.L_x_4396) ;  /* 0xffffffc800507947 */ /* 0x000fea000383ffff */
.L_x_4401:
[----:B0-----:R0:W1:Y:S02]  /*148e0*/  SYNCS.PHASECHK.TRANS64.TRYWAIT P0, [R5+URZ+0x28c20], R0 ;  /* 0x028c2000050075a7 */ /* 0x001064000800017f */
[----:B-1----:R-:W-:Y:S05]  /*148f0*/  @!P0 NANOSLEEP.SYNCS 0x989680 ;  /* 0x009896800000895d */ /* 0x002fea0003900000 */
[----:B------:R-:W1:Y:S02]  /*14900*/  @!P0 SYNCS.PHASECHK.TRANS64 P0, [R5+URZ+0x28c20], R0 ;  /* 0x028c2000050085a7 */ /* 0x000e64000800007f */
[----:B-1----:R-:W-:Y:S05]  /*14910*/  @!P0 BRA `(.L_x_4401) ;  /* 0xfffffffc00f08947 */ /* 0x002fea000383ffff */
[----:B------:R-:W-:Y:S05]  /*14920*/  BRA `(.L_x_4496) ;  /* 0xffffffcc00c87947 */ /* 0x000fea000383ffff */
.L_x_4402:
        /* <DEDUP_REMOVED lines=11> */
.L_x_4498:
[----:B------:R-:W-:Y:S05]  /*149e0*/  BSYNC B0 ;  /* 0x0000000000007941 */ /* 0x000fea0003800000 */
.L_x_4497:
[----:B------:R-:W-:Y:S05]  /*149f0*/  BRA `(.L_x_4499) ;  /* 0xffffffcc00b07947 */ /* 0x000fea000383ffff */
.L_x_4405:
[----:B------:R-:W-:Y:S01]  /*14a00*/  BSSY B1, `(.L_x_4500) ;  /* 0x0000006000017945 */ /* 0x000fe20003800000 */
[----:B------:R-:W-:-:S07]  /*14a10*/  IMAD.MOV.U32 R15, RZ, RZ, -0x1 ;  /* 0xffffffffff0f7424 */ /* 0x000fce00078e00ff */
[----:B0-234-:R-:W-:Y:S05]  /*14a20*/  WARPSYNC.COLLECTIVE R15, `(.L_x_4501) ;  /* 0x000000000f0c7348 */ /* 0x01dfea0003c00000 */
[----:B------:R-:W-:Y:S02]  /*14a30*/  ELECT P6, UR62, PT ;  /* 0x00000000003e782f */ /* 0x000fe400038c0000 */
[----:B------:R-:W-:Y:S01]  /*14a40*/  MOV R14, UR62 ;  /* 0x0000003e000e7c02 */ /* 0x000fe20008000f00 */
[----:B0-234-:R-:W-:Y:S10]  /*14a50*/  ENDCOLLECTIVE ;  /* 0x000000000000791b */ /* 0x01dff40003800000 */
.L_x_4501:
[----:B------:R-:W-:Y:S05]  /*14a60*/  BSYNC B1 ;  /* 0x0000000000017941 */ /* 0x000fea0003800000 */
.L_x_4500:
[----:B------:R-:W-:Y:S05]  /*14a70*/  BRA `(.L_x_4502) ;  /* 0xffffffcc00a87947 */ /* 0x000fea000383ffff */
.L_x_4407:
[----:B0-----:R0:W1:Y:S02]  /*14a80*/  SYNCS.PHASECHK.TRANS64.TRYWAIT P1, [R3+URZ+0x28c40], R2 ;  /* 0x028c4002030075a7 */ /* 0x001064000802017f */
[----:B-1----:R-:W-:Y:S05]  /*14a90*/  @!P1 NANOSLEEP.SYNCS 0x989680 ;  /* 0x009896800000995d */ /* 0x002fea0003900000 */
[----:B------:R-:W1:Y:S02]  /*14aa0*/  @!P1 SYNCS.PHASECHK.TRANS64 P1, [R3+URZ+0x28c40], R2 ;  /* 0x028c4002030095a7 */ /* 0x000e64000802007f */
[----:B-1----:R-:W-:Y:S05]  /*14ab0*/  @!P1 BRA `(.L_x_4407) ;  /* 0xfffffffc00f09947 */ /* 0x002fea000383ffff */
[----:B------:R-:W-:Y:S05]  /*14ac0*/  BRA `(.L_x_4503) ;  /* 0xffffffcc00c87947 */ /* 0x000fea000383ffff */
.L_x_4409:
[----:B-1----:R1:W0:Y:S02]  /*14ad0*/  SYNCS.PHASECHK.TRANS64.TRYWAIT P1, [R5+URZ+0x28c40], R0 ;  /* 0x028c4000050075a7 */ /* 0x002224000802017f */
[----:B0-----:R-:W-:Y:S05]  /*14ae0*/  @!P1 NANOSLEEP.SYNCS 0x989680 ;  /* 0x009896800000995d */ /* 0x001fea0003900000 */
[----:B------:R-:W0:Y:S02]  /*14af0*/  @!P1 SYNCS.PHASECHK.TRANS64 P1, [R5+URZ+0x28c40], R0 ;  /* 0x028c4000050095a7 */ /* 0x000e24000802007f */
[----:B0-----:R-:W-:Y:S05]  /*14b00*/  @!P1 BRA `(.L_x_4409) ;  /* 0xfffffffc00f09947 */ /* 0x001fea000383ffff */
[----:B------:R-:W-:Y:S05]  /*14b10*/  BRA `(.L_x_4504) ;  /* 0xffffffcc00d47947 */ /* 0x000fea000383ffff */
.L_x_4411:
[----:B------:R0:W0:Y:S02]  /*14b20*/  SYNCS.PHASECHK.TRANS64.TRYWAIT P1, [R3+URZ+0x28c60], R2 ;  /* 0x028c6002030075a7 */ /* 0x000024000802017f */
[----:B0-----:R-:W-:Y:S05]  /*14b30*/  @!P1 NANOSLEEP.SYNCS 0x989680 ;  /* 0x009896800000995d */ /* 0x001fea0003900000 */
[----:B------:R-:W0:Y:S02]  /*14b40*/  @!P1 SYNCS.PHASECHK.TRANS64 P1, [R3+URZ+0x28c60], R2 ;  /* 0x028c6002030095a7 */ /* 0x000e24000802007f */
[----:B0-----:R-:W-:Y:S05]  /*14b50*/  @!P1 BRA `(.L_x_4411) ;  /* 0xfffffffc00f09947 */ /* 0x001fea000383ffff */
[----:B------:R-:W-:Y:S05]  /*14b60*/  BRA `(.L_x_4505) ;  /* 0xffffffcc00d07947 */ /* 0x000fea000383ffff */
.L_x_4506:
        /* <DEDUP_REMOVED lines=9> */
.L_x_5647:


//--------------------- .text._ZN7cutlass13device_kernelIN5flash11enable_sm90INS1_16FlashAttnFwdSm90INS1_25CollectiveMainloopFwdSm90ILi2EN4cute5tupleIJNS5_1CILi1EEES8_S8_EEENS6_IJNS7_ILi64EEESA_SA_EEELi512ENS_6half_tEfNS_4arch4Sm90ELb1ELb0ELb0ELb1ELb1ELb1ELb0ELb0ELb0ELb1ELb0ELb0EEENS1_21CollectiveEpilogueFwdINS6_IJSA_NS7_ILi512EEESA_EEES9_SC_SE_Li256ELb1ELb1ELb0ELb0EEENS1_36VarlenDynamicPersistentTileSchedulerILi64ELi64ELi256ELi128ELb0ELb1ELb1ELb1ELb1ELb1EEEEEEEEEvNT_6ParamsE --------------------------
	.section	.text._ZN7cutlass13device_kernelIN5flash11enable_sm90INS1_16FlashAttnFwdSm90INS1_25CollectiveMainloopFwdSm90ILi2EN4cute5tupleIJNS5_1CILi1EEES8_S8_EEENS6_IJNS7_ILi64EEESA_SA_EEELi512ENS_6half_tEfNS_4arch4Sm90ELb1ELb0ELb0ELb1ELb1ELb1ELb0ELb0ELb0ELb1ELb0ELb0EEENS1_21CollectiveEpilogueFwdINS6_IJSA_NS7_ILi512EEESA_EEES9_SC_SE_Li256ELb1ELb1ELb0ELb0EEENS1_36VarlenDynamicPersistentTileSchedulerILi64ELi64ELi256ELi128ELb0ELb1ELb1ELb1ELb1ELb1EEEEEEEEEvNT_6ParamsE,"ax",@progbits
	.align	128
.text._ZN7cutlass13device_kernelIN5flash11enable_sm90INS1_16FlashAttnFwdSm90INS1_25CollectiveMainloopFwdSm90ILi2EN4cute5tupleIJNS5_1CILi1EEES8_S8_EEENS6_IJNS7_ILi64EEESA_SA_EEELi512ENS_6half_tEfNS_4arch4Sm90ELb1ELb0ELb0ELb1ELb1ELb1ELb0ELb0ELb0ELb1ELb0ELb0EEENS1_21CollectiveEpilogueFwdINS6_IJSA_NS7_ILi512EEESA_EEES9_SC_SE_Li256ELb1ELb1ELb0ELb0EEENS1_36VarlenDynamicPersistentTileSchedulerILi64ELi64ELi256ELi128ELb0ELb1ELb1ELb1ELb1ELb1EEEEEEEEEvNT_6ParamsE:
        .type           _ZN7cutlass13device_kernelIN5flash11enable_sm90INS1_16FlashAttnFwdSm90INS1_25CollectiveMainloopFwdSm90ILi2EN4cute5tupleIJNS5_1CILi1EEES8_S8_EEENS6_IJNS7_ILi64EEESA_SA_EEELi512ENS_6half_tEfNS_4arch4Sm90ELb1ELb0ELb0ELb1ELb1ELb1ELb0ELb0ELb0ELb1ELb0ELb0EEENS1_21CollectiveEpilogueFwdINS6_IJSA_NS7_ILi512EEESA_EEES9_SC_SE_Li256ELb1ELb1ELb0ELb0EEENS1_36VarlenDynamicPersistentTileSchedulerILi64ELi64ELi256ELi128ELb0ELb1ELb1ELb1ELb1ELb1EEEEEEEEEvNT_6ParamsE,@function
        .size           _ZN7cutlass13device_kernelIN5flash11enable_sm90INS1_16FlashAttnFwdSm90INS1_25CollectiveMainloopFwdSm90ILi2EN4cute5tupleIJNS5_1CILi1EEES8_S8_EEENS6_IJNS7_ILi64EEESA_SA_EEELi512ENS_6half_tEfNS_4arch4Sm90ELb1ELb0ELb0ELb1ELb1ELb1ELb0ELb0ELb0ELb1ELb0ELb0EEENS1_21CollectiveEpilogueFwdINS6_IJSA_NS7_ILi512EEESA_EEES9_SC_SE_Li256ELb1ELb1ELb0ELb0EEENS1_36VarlenDynamicPersistentTileSchedulerILi64ELi64ELi256ELi128ELb0ELb1ELb1ELb1ELb1ELb1EEEEEEEEEvNT_6ParamsE,(.L_x_5648 - _ZN7cutlass13device_kernelIN5flash11enable_sm90INS1_16FlashAttnFwdSm90INS1_25CollectiveMainloopFwdSm90ILi2EN4cute5tupleIJNS5_1CILi1EEES8_S8_EEENS6_IJNS7_ILi64EEESA_SA_EEELi512ENS_6half_tEfNS_4arch4Sm90ELb1ELb0ELb0ELb1ELb1ELb1ELb0ELb0ELb0ELb1ELb0ELb0EEENS1_21CollectiveEpilogueFwdINS6_IJSA_NS7_ILi512EEESA_EEES9_SC_SE_Li256ELb1ELb1ELb0ELb0EEENS1_36VarlenDynamicPersistentTileSchedulerILi64ELi64ELi256ELi128ELb0ELb1ELb1ELb1ELb1ELb1EEEEEEEEEvNT_6ParamsE)
        .other          _ZN7cutlass13device_kernelIN5flash11enable_sm90INS1_16FlashAttnFwdSm90INS1_25CollectiveMainloopFwdSm90ILi2EN4cute5tupleIJNS5_1CILi1EEES8_S8_EEENS6_IJNS7_ILi64EEESA_SA_EEELi512ENS_6half_tEfNS_4arch4Sm90ELb1ELb0ELb0ELb1ELb1ELb1ELb0ELb0ELb0ELb1ELb0ELb0EEENS1_21CollectiveEpilogueFwdINS6_IJSA_NS7_ILi512EEESA_EEES9_SC_SE_Li256ELb1ELb1ELb0ELb0EEENS1_36VarlenDynamicPersistentTileSchedulerILi64ELi64ELi256ELi128ELb0ELb1ELb1ELb1ELb1ELb1EEEEEEEEEvNT_6ParamsE,@"STO_CUDA_ENTRY STV_DEFAULT"
_ZN7cutlass13device_kernelIN5flash11enable_sm90INS1_16FlashAttnFwdSm90INS1_25CollectiveMainloopFwdSm90ILi2EN4cute5tupleIJNS5_1CILi1EEES8_S8_EEENS6_IJNS7_ILi64EEESA_SA_EEELi512ENS_6half_tEfNS_4arch4Sm90ELb1ELb0ELb0ELb1ELb1ELb1ELb0ELb0ELb0ELb1ELb0ELb0EEENS1_21CollectiveEpilogueFwdINS6_IJSA_NS7_ILi512EEESA_EEES9_SC_SE_Li256ELb1ELb1ELb0ELb0EEENS1_36VarlenDynamicPersistentTileSchedulerILi64ELi64ELi256ELi128ELb0ELb1ELb1ELb1ELb1ELb1EEEEEEEEEvNT_6ParamsE:
        /* <DEDUP_REMOVED lines=17> */
.L_x_4508:
[----:B------:R-:W-:Y:S05]  /*0110*/  BSYNC B0 ;  /* 0x0000000000007941 */ /* 0x000fea0003800000 */
.L_x_4507:
[----:B------:R-:W0:Y:S01]  /*0120*/  SHFL.IDX PT, R3, R2, RZ, 0x1f ;  /* 0x00001fff02037589 */ /* 0x000e2200000e0000 */
[----:B------:R-:W-:Y:S01]  /*0130*/  VOTEU.ANY UP0, P0 ;  /* 0x00000000003f7886 */ /* 0x000fe20000000100 */
[----:B------:R-:W-:Y:S01]  /*0140*/  UMOV UR4, 0x80 ;  /* 0x0000008000047882 */ /* 0x000fe20000000000 */
[----:B------:R-:W-:Y:S01]  /*0150*/  UMOV UR7, 0x100 ;  /* 0x0000010000077882 */ /* 0x000fe20000000000 */
[----:B------:R-:W-:Y:S02]  /*0160*/  VOTEU.ANY UP1, P0 ;  /* 0x00000000003f7886 */ /* 0x000fe40000020100 */
[----:B------:R-:W1:Y:S01]  /*0170*/  @UP0 S2UR UR8, SR_CgaCtaId ;  /* 0x00000000000809c3 */ /* 0x000e620000008800 */
[----:B------:R-:W-:Y:S01]  /*0180*/  @UP0 UMOV UR6, 0x400 ;  /* 0x0000040000060882 */ /* 0x000fe20000000000 */
[----:B------:R-:W-:-:S04]  /*0190*/  @UP0 UIADD3 UR4, -UR4, 0x100000, URZ ;  /* 0x0010000004040890 */ /* 0x000fc8000fffe13f */
[----:B------:R-:W-:Y:S02]  /*01a0*/  @UP0 USHF.L.U32 UR5, UR4, 0xb, URZ ;  /* 0x0000000b04050899 */ /* 0x000fe4000800063f */
[----:B------:R-:W-:Y:S01]  /*01b0*/  @UP0 USHF.L.U32 UR4, UR4, 0x1, URZ ;  /* 0x0000000104040899 */ /* 0x000fe2000800063f */
[----:B0-----:R-:W-:Y:S02]  /*01c0*/  ISETP.NE.AND P1, PT, R3, RZ, PT ;  /* 0x000000ff0300720c */ /* 0x001fe40003f25270 */
[----:B------:R-:W-:Y:S01]  /*01d0*/  SHF.R.U32.HI R3, RZ, 0x7, R0 ;  /* 0x00000007ff037819 */ /* 0x000fe20000011600 */
[----:B-1----:R-:W-:-:S04]  /*01e0*/  @UP0 ULEA UR8, UR8, UR6, 0x18 ;  /* 0x0000000608080291 */ /* 0x002fc8000f8ec03f */
[----:B------:R-:W0:Y:S01]  /*01f0*/  SHFL.IDX PT, R5, R3, RZ, 0x1f ;  /* 0x00001fff03057589 */ /* 0x000e2200000e0000 */
[----:B------:R-:W-:-:S04]  /*0200*/  @UP0 UIADD3 UR6, -UR7, 0x100000, URZ ;  /* 0x0010000007060890 */ /* 0x000fc8000fffe13f */
[----:B------:R-:W-:Y:S02]  /*0210*/  @UP0 USHF.L.U32 UR7, UR6, 0xb, URZ ;  /* 0x0000000b06070899 */ /* 0x000fe4000800063f */
[----:B------:R-:W-:Y:S01]  /*0220*/  @UP0 USHF.L.U32 UR6, UR6, 0x1, URZ ;  /* 0x0000000106060899 */ /* 0x000fe2000800063f */
[----:B------:R-:W-:Y:S01]  /*0230*/  VOTEU.ANY UP0, P0 ;  /* 0x00000000003f7886 */ /* 0x000fe20000000100 */
[----:B------:R-:W1:Y:S04]  /*0240*/  FENCE.VIEW.ASYNC.S ;  /* 0x00000000000073c6 */ /* 0x000e680000000000 */
[----:B-1----:R1:W2:Y:S01]  /*0250*/  @UP0 SYNCS.EXCH.64 URZ, [UR8+0x28c00], UR4 ;  /* 0x028c0004083f05b2 */ /* 0x0022a20008000100 */
[----:B0-----:R1:W-:Y:S05]  /*0260*/  STL [R1+0x54], R5 ;  /* 0x0000540501007387 */ /* 0x0013ea0000100800 */
[----:B------:R1:W0:Y:S01]  /*0270*/  @UP1 SYNCS.EXCH.64 URZ, [UR8+0x28c20], UR6 ;  /* 0x028c2006083f15b2 */ /* 0x0002220008000100 */
[----:B------:R-:W-:Y:S05]  /*0280*/  @P1 BRA `(.L_x_4509) ;  /* 0x0000000000381947 */ /* 0x000fea0003800000 */
[----:B-1----:R-:W1:Y:S01]  /*0290*/  S2UR UR5, SR_CgaCtaId ;  /* 0x00000000000579c3 */ /* 0x002e620000008800 */
[----:B------:R-:W-:Y:S01]  /*02a0*/  UMOV UR4, 0x400 ;  /* 0x0000040000047882 */ /* 0x000fe20000000000 */
[----:B------:R-:W-:Y:S01]  /*02b0*/  UMOV UR7, 0x80 ;  /* 0x0000008000077882 */ /* 0x000fe20000000000 */
[----:B------:R-:W-:Y:S01]  /*02c0*/  ELECT P0, URZ, PT ;  /* 0x00000000003f782f */ /* 0x000fe20003800000 */
[----:B-1----:R-:W-:Y:S02]  /*02d0*/  ULEA UR6, UR5, UR4, 0x18 ;  /* 0x0000000405067291 */ /* 0x002fe4000f8ec03f */
[----:B------:R-:W-:-:S04]  /*02e0*/  UIADD3 UR4, -UR7, 0x100000, URZ ;  /* 0x0010000007047890 */ /* 0x000fc8000fffe13f */
[----:B------:R-:W-:Y:S02]  /*02f0*/  USHF.L.U32 UR5, UR4, 0xb, URZ ;  /* 0x0000000b04057899 */ /* 0x000fe4000800063f */
[----:B------:R-:W-:Y:S01]  /*0300*/  USHF.L.U32 UR4, UR4, 0x1, URZ ;  /* 0x0000000104047899 */ /* 0x000fe2000800063f */
[----:B------:R-:W1:Y:S11]  /*0310*/  FENCE.VIEW.ASYNC.S ;  /* 0x00000000000073c6 */ /* 0x000e760000000000 */
[----:B-1----:R3:W4:Y:S01]  /*0320*/  SYNCS.EXCH.64 URZ, [UR6+0x28c30], UR4 ;  /* 0x028c3004063f75b2 */ /* 0x0027220008000100 */
[----:B------:R3:W1:Y:S01]  /*0330*/  SYNCS.EXCH.64 URZ, [UR6+0x28c40], UR4 ;  /* 0x028c4004063f75b2 */ /* 0x0006620008000100 */
[----:B------:R3:W0:Y:S01]  /*0340*/  SYNCS.EXCH.64 URZ, [UR6+0x28c38], UR4 ;  /* 0x028c3804063f75b2 */ /* 0x0006220008000100 */
[----:B------:R3:W0:Y:S02]  /*0350*/  SYNCS.EXCH.64 URZ, [UR6+0x28c48], UR4 ;  /* 0x028c4804063f75b2 */ /* 0x0006240008000100 */
[----:B---3--:R-:W-:Y:S01]  /*0360*/  NOP ;  /* 0x0000000000007918 */ /* 0x008fe20000000000 */
.L_x_4509:
[----:B------:R-:W3:Y:S01]  /*0370*/  SHFL.IDX PT, R4, R2, RZ, 0x1f ;  /* 0x00001fff02047589 */ /* 0x000ee200000e0000 */
[----:B------:R-:W-:Y:S01]  /*0380*/  NOP ;  /* 0x0000000000007918 */ /* 0x000fe20000000000 */
[----:B---3--:R-:W-:-:S13]  /*0390*/  ISETP.NE.AND P0, PT, R4, RZ, PT ;  /* 0x000000ff0400720c */ /* 0x008fda0003f05270 */
[----:B------:R-:W-:Y:S05]  /*03a0*/  @P0 BRA `(.L_x_4510) ;  /* 0x0000000000480947 */ /* 0x000fea0003800000 */
[----:B-1----:R-:W1:Y:S01]  /*03b0*/  S2UR UR5, SR_CgaCtaId ;  /* 0x00000000000579c3 */ /* 0x002e620000008800 */
[----:B------:R-:W-:Y:S01]  /*03c0*/  UMOV UR4, 0x400 ;  /* 0x0000040000047882 */ /* 0x000fe20000000000 */
[----:B------:R-:W-:Y:S01]  /*03d0*/  UMOV UR6, 0x80 ;  /* 0x0000008000067882 */ /* 0x000fe20000000000 */
[----:B------:R-:W-:Y:S01]  /*03e0*/  UMOV UR7, 0x100 ;  /* 0x0000010000077882 */ /* 0x000fe20000000000 */
[----:B------:R-:W-:Y:S01]  /*03f0*/  ELECT P0, URZ, PT ;  /* 0x00000000003f782f */ /* 0x000fe20003800000 */
[----:B-1----:R-:W-:Y:S02]  /*0400*/  ULEA UR8, UR5, UR4, 0x18 ;  /* 0x0000000405087291 */ /* 0x002fe4000f8ec03f */
[----:B------:R-:W-:-:S04]  /*0410*/  UIADD3 UR4, -UR6, 0x100000, URZ ;  /* 0x0010000006047890 */ /* 0x000fc8000fffe13f */
[----:B------:R-:W-:Y:S02]  /*0420*/  USHF.L.U32 UR5, UR4, 0xb, URZ ;  /* 0x0000000b04057899 */ /* 0x000fe4000800063f */
[----:B------:R-:W-:Y:S02]  /*0430*/  USHF.L.U32 UR4, UR4, 0x1, URZ ;  /* 0x0000000104047899 */ /* 0x000fe4000800063f */
[----:B------:R-:W-:-:S04]  /*0440*/  UIADD3 UR6, -UR7, 0x100000, URZ ;  /* 0x0010000007067890 */ /* 0x000fc8000fffe13f */
[----:B------:R-:W-:Y:S02]  /*0450*/  USHF.L.U32 UR7, UR6, 0xb, URZ ;  /* 0x0000000b06077899 */ /* 0x000fe4000800063f */
[----:B------:R-:W-:Y:S01]  /*0460*/  USHF.L.U32 UR6, UR6, 0x1, URZ ;  /* 0x0000000106067899 */ /* 0x000fe2000800063f */
[----:B------:R-:W1:Y:S03]  /*0470*/  FENCE.VIEW.ASYNC.S ;  /* 0x00000000000073c6 */ /* 0x000e660000000000 */
[----:B-1----:R3:W1:Y:S08]  /*0480*/  SYNCS.EXCH.64 URZ, [UR8+0x28c50], UR4 ;  /* 0x028c5004083f75b2 */ /* 0x0026700008000100 */
[----:B------:R3:W0:Y:S01]  /*0490*/  SYNCS.EXCH.64 URZ, [UR8+0x28c60], UR6 ;  /* 0x028c6006083f75b2 */ /* 0x0006220008000100 */
[----:B------:R3:W0:Y:S01]  /*04a0*/  SYNCS.EXCH.64 URZ, [UR8+0x28c58], UR4 ;  /* 0x028c5804083f75b2 */ /* 0x0006220008000100 */
[----:B------:R3:W0:Y:S02]  /*04b0*/  SYNCS.EXCH.64 URZ, [UR8+0x28c68], UR6 ;  /* 0x028c6806083f75b2 */ /* 0x0006240008000100 */
[----:B---3--:R-:W-:Y:S01]  /*04c0*/  NOP ;  /* 0x0000000000007918 */ /* 0x008fe20000000000 */
.L_x_4510:
[----:B------:R-:W3:Y:S01]  /*04d0*/  SHFL.IDX PT, R4, R2, RZ, 0x1f ;  /* 0x00001fff02047589 */ /* 0x000ee200000e0000 */
[----:B------:R-:W-:Y:S01]  /*04e0*/  NOP ;  /* 0x0000000000007918 */ /* 0x000fe20000000000 */
[----:B---3--:R-:W-:-:S13]  /*04f0*/  ISETP.NE.AND P0, PT, R4, RZ, PT ;  /* 0x000000ff0400720c */ /* 0x008fda0003f05270 */
        /* <DEDUP_REMOVED lines=10> */
[----:B-1----:R3:W1:Y:S01]  /*05a0*/  SYNCS.EXCH.64 URZ, [UR6+0x28c70], UR4 ;  /* 0x028c7004063f75b2 */ /* 0x0026620008000100 */
[----:B------:R3:W0:Y:S01]  /*05b0*/  SYNCS.EXCH.64 URZ, [UR6+0x28c80], UR4 ;  /* 0x028c8004063f75b2 */ /* 0x0006220008000100 */
[----:B------:R3:W0:Y:S01]  /*05c0*/  SYNCS.EXCH.64 URZ, [UR6+0x28c78], UR4 ;  /* 0x028c7804063f75b2 */ /* 0x0006220008000100 */
[----:B------:R3:W0:Y:S02]  /*05d0*/  SYNCS.EXCH.64 URZ, [UR6+0x28c88], UR4 ;  /* 0x028c8804063f75b2 */ /* 0x0006240008000100 */
[----:B---3--:R-:W-:Y:S01]  /*05e0*/  NOP ;  /* 0x0000000000007918 */ /* 0x008fe20000000000 */
.L_x_4511:
        /* <DEDUP_REMOVED lines=22> */
.L_x_4512:
        /* <DEDUP_REMOVED lines=22> */
.L_x_4513:
[----:B------:R-:W-:Y:S01]  /*08b0*/  ISETP.NE.AND P0, PT, R5, RZ, PT ;  /* 0x000000ff0500720c */ /* 0x000fe20003f05270 */
[----:B------:R-:W-:Y:S01]  /*08c0*/  IMAD.MOV.U32 R37, RZ, RZ, 0x1 ;  /* 0x00000001ff257424 */ /* 0x000fe200078e00ff */
[----:B------:R-:W-:Y:S01]  /*08d0*/  NOP ;  /* 0x0000000000007918 */ /* 0x000fe20000000000 */
[----:B------:R-:W-:Y:S01]  /*08e0*/  ULDC.64 UR40, c[0x0][0x208] ;  /* 0x0000820000287ab9 */ /* 0x000fe20000000a00 */
[----:B------:R-:W-:Y:S02]  /*08f0*/  BSSY B9, `(.L_x_4514) ;  /* 0x00019d5000097945 */ /* 0x000fe40003800000 */
[----:B------:R-:W-:Y:S01]  /*0900*/  SEL R37, R37, 0x2, !P0 ;  /* 0x0000000225257807 */ /* 0x000fe20004000000 */
[----:B012-4-:R-:W-:Y:S06]  /*0910*/  BAR.SYNC.DEFER_BLOCKING 0x0 ;  /* 0x0000000000007b1d */ /* 0x017fec0000010000 */
[----:B------:R-:W-:Y:S05]  /*0920*/  @!P0 BRA `(.L_x_4515) ;  /* 0x0000012400cc8947 */ /* 0x000fea0003800000 */
.L_x_4516:
        /* <DEDUP_REMOVED lines=43> */
[----:B------:R-:W-:Y:S02]  /*0be0*/  SHF.R.S32.HI R8, RZ, 0x1f, R6 ;  /* 0x0000001fff087819 */ /* 0x000fe40000011406 */
[----:B------:R-:W-:Y:S02]  /*0bf0*/  SHF.R.S32.HI R15, RZ, 0x7, R3 ;  /* 0x00000007ff0f7819 */ /* 0x000fe40000011403 */
[----:B------:R-:W-:-:S02]  /*0c00*/  LOP3.LUT R16, R13, 0x3ffffc, RZ, 0xc0, !PT ;  /* 0x003ffffc0d107812 */ /* 0x000fc400078ec0ff */
[----:B------:R-:W-:Y:S01]  /*0c10*/  LEA.HI R8, R8, R7, RZ, 0x3 ;  /* 0x0000000708087211 */ /* 0x000fe200078f18ff */
[----:B------:R-:W-:Y:S01]  /*0c20*/  IMAD R13, R15, 0x100, R9 ;  /* 0x000001000f0d7824 */ /* 0x000fe200078e0209 */
[----:B------:R-:W-:Y:S01]  /*0c30*/  IADD3 R14, R11, -R14, RZ ;  /* 0x8000000e0b0e7210 */ /* 0x000fe20007ffe0ff */
[----:B------:R-:W-:Y:S01]  /*0c40*/  IMAD.IADD R16, R227, 0x1, -R16 ;  /* 0x00000001e3107824 */ /* 0x000fe200078e0a10 */
[C---:B------:R-:W-:Y:S01]  /*0c50*/  LOP3.LUT R12, R10.reuse, 0xfffffff8, RZ, 0xc0, !PT ;  /* 0xfffffff80a0c7812 */ /* 0x040fe200078ec0ff */
[----:B------:R-:W-:Y:S01]  /*0c60*/  IMAD.SHL.U32 R10, R10, 0x40, RZ ;  /* 0x000000400a0a7824 */ /* 0x000fe200078e00ff */
[----:B------:R-:W-:Y:S01]  /*0c70*/  LOP3.LUT R8, R8, 0xfffffff8, RZ, 0xc0, !PT ;  /* 0xfffffff808087812 */ /* 0x000fe200078ec0ff */
[----:B------:R-:W-:Y:S01]  /*0c80*/  IMAD R13, R16, 0x10, R13 ;  /* 0x00000010100d7824 */ /* 0x000fe200078e020d */
[----:B------:R-:W-:Y:S01]  /*0c90*/  LEA.HI R5, R5, R4, RZ, 0x5 ;  /* 0x0000000405057211 */ /* 0x000fe200078f28ff */
[----:B------:R-:W-:Y:S01]  /*0ca0*/  IMAD.SHL.U32 R14, R14, 0x8, RZ ;  /* 0x000000080e0e7824 */ /* 0x000fe200078e00ff */
[----:B------:R-:W-:Y:S01]  /*0cb0*/  LOP3.LUT R10, R10, 0x7ffffe00, RZ, 0xc0, !PT ;  /* 0x7ffffe000a0a7812 */ /* 0x000fe200078ec0ff */
[----:B------:R-:W-:Y:S01]  /*0cc0*/  IMAD.IADD R12, R9, 0x1, -R12 ;  /* 0x00000001090c7824 */ /* 0x000fe200078e0a0c */
[----:B------:R-:W-:Y:S01]  /*0cd0*/  SHF.R.S32.HI R5, RZ, 0x5, R5 ;  /* 0x00000005ff057819 */ /* 0x000fe20000011405 */
[----:B------:R-:W-:Y:S01]  /*0ce0*/  IMAD.IADD R8, R7, 0x1, -R8 ;  /* 0x0000000107087824 */ /* 0x000fe200078e0a08 */
[----:B------:R-:W-:Y:S01]  /*0cf0*/  LEA.HI R3, R3, R15, RZ, 0x1 ;  /* 0x0000000f03037211 */ /* 0x000fe200078f08ff */
[----:B------:R-:W-:Y:S01]  /*0d00*/  IMAD.U32 R7, R13, 0x40, R14 ;  /* 0x000000400d077824 */ /* 0x000fe200078e000e */
[C---:B------:R-:W-:Y:S01]  /*0d10*/  R2P PR, R12.reuse, 0x6 ;  /* 0x000000060c007804 */ /* 0x040fe20000000000 */
[----:B------:R-:W-:Y:S01]  /*0d20*/  IMAD.SHL.U32 R9, R12, 0x40, RZ ;  /* 0x000000400c097824 */ /* 0x000fe200078e00ff */
[----:B------:R-:W-:Y:S01]  /*0d30*/  LOP3.LUT R3, R3, 0xfffffe, RZ, 0xc0, !PT ;  /* 0x00fffffe03037812 */ /* 0x000fe200078ec0ff */
[----:B------:R-:W-:Y:S01]  /*0d40*/  IMAD R10, R227, 0x400, R10 ;  /* 0x00000400e30a7824 */ /* 0x000fe200078e020a */
[----:B------:R0:W-:Y:S01]  /*0d50*/  STL [R1+0x5c], R7 ;  /* 0x00005c0701007387 */ /* 0x0001e20000100800 */
[----:B------:R-:W-:Y:S01]  /*0d60*/  IMAD R197, R5, 0x10, R8 ;  /* 0x0000001005c57824 */ /* 0x000fe200078e0208 */
[----:B------:R-:W-:Y:S01]  /*0d70*/  LOP3.LUT R9, R9, 0x1c0, RZ, 0xc0, !PT ;  /* 0x000001c009097812 */ /* 0x000fe200078ec0ff */
[----:B------:R-:W-:Y:S01]  /*0d80*/  IMAD.IADD R3, R15, 0x1, -R3 ;  /* 0x000000010f037824 */ /* 0x000fe200078e0a03 */
[----:B------:R-:W-:Y:S01]  /*0d90*/  STL [R1+0x44], RZ ;  /* 0x000044ff01007387 */ /* 0x000fe20000100800 */
[----:B------:R-:W-:-:S02]  /*0da0*/  SEL R221, R221, 0xffffffc0, !P2 ;  /* 0xffffffc0dddd7807 */ /* 0x000fc40005000000 */
[----:B------:R-:W-:Y:S01]  /*0db0*/  LOP3.LUT R14, R9, 0x8, R14, 0xf8, !PT ;  /* 0x00000008090e7812 */ /* 0x000fe200078ef80e */
[----:B------:R-:W-:Y:S01]  /*0dc0*/  IMAD.SHL.U32 R215, R3, 0x100, RZ ;  /* 0x0000010003d77824 */ /* 0x000fe200078e00ff */
[----:B------:R-:W-:Y:S02]  /*0dd0*/  SHF.R.U32.HI R9, RZ, 0x3, R9 ;  /* 0x00000003ff097819 */ /* 0x000fe40000011609 */
[----:B0-----:R-:W-:Y:S02]  /*0de0*/  LOP3.LUT R7, R6, 0x7ffffffc, RZ, 0xc0, !PT ;  /* 0x7ffffffc06077812 */ /* 0x001fe400078ec0ff */
[----:B------:R-:W-:-:S03]  /*0df0*/  LOP3.LUT R9, R14, R9, RZ, 0x3c, !PT ;  /* 0x000000090e097212 */ /* 0x000fc600078e3cff */
[----:B------:R-:W-:Y:S01]  /*0e00*/  IMAD.IADD R7, R4, 0x1, -R7 ;  /* 0x0000000104077824 */ /* 0x000fe200078e0a07 */
[CC--:B------:R-:W-:Y:S02]  /*0e10*/  LEA.HI R4, R0.reuse, R20.reuse, RZ, 0x3 ;  /* 0x0000001400047211 */ /* 0x0c0fe400078f18ff */
[----:B------:R-:W-:Y:S01]  /*0e20*/  LEA.HI R0, R0, R20, RZ, 0x2 ;  /* 0x0000001400007211 */ /* 0x000fe200078f10ff */
[----:B------:R-:W-:Y:S01]  /*0e30*/  IMAD.SHL.U32 R196, R7, 0x2, RZ ;  /* 0x0000000207c47824 */ /* 0x000fe200078e00ff */
[----:B------:R-:W-:Y:S02]  /*0e40*/  SHF.R.S32.HI R5, RZ, 0x3, R4 ;  /* 0x00000003ff057819 */ /* 0x000fe40000011404 */
[--C-:B------:R-:W-:Y:S02]  /*0e50*/  SHF.R.S32.HI R190, RZ, 0x2, R0.reuse ;  /* 0x00000002ffbe7819 */ /* 0x100fe40000011400 */
[----:B------:R-:W-:Y:S02]  /*0e60*/  SHF.R.S32.HI R5, RZ, 0x1f, R0 ;  /* 0x0000001fff057819 */ /* 0x000fe40000011400 */
[----:B------:R-:W-:-:S02]  /*0e70*/  LOP3.LUT R4, R4, 0xfffffff8, RZ, 0xc0, !PT ;  /* 0xfffffff804047812 */ /* 0x000fc400078ec0ff */
[----:B------:R-:W-:Y:S02]  /*0e80*/  LOP3.LUT R0, R0, 0xfffffffc, RZ, 0xc0, !PT ;  /* 0xfffffffc00007812 */ /* 0x000fe400078ec0ff */
[----:B------:R-:W-:Y:S01]  /*0e90*/  IADD3 R9, R10, R9, RZ ;  /* 0x000000090a097210 */ /* 0x000fe20007ffe0ff */
[----:B------:R-:W-:Y:S01]  /*0ea0*/  VIADD R10, R190, 0x20 ;  /* 0x00000020be0a7836 */ /* 0x000fe20000000000 */
[----:B------:R-:W-:Y:S01]  /*0eb0*/  LEA.HI R5, R5, R190, RZ, 0x3 ;  /* 0x000000be05057211 */ /* 0x000fe200078f18ff */
[C---:B------:R-:W-:Y:S02]  /*0ec0*/  IMAD.IADD R11, R20.reuse, 0x1, -R4 ;  /* 0x00000001140b7824 */ /* 0x040fe400078e0a04 */
[----:B------:R-:W-:Y:S01]  /*0ed0*/  IMAD.IADD R8, R20, 0x1, -R0 ;  /* 0x0000000114087824 */ /* 0x000fe200078e0a00 */
[----:B------:R-:W-:Y:S01]  /*0ee0*/  SHF.R.S32.HI R6, RZ, 0x1f, R10 ;  /* 0x0000001fff067819 */ /* 0x000fe2000001140a */
[----:B------:R-:W-:Y:S01]  /*0ef0*/  IMAD.SHL.U32 R4, R10, 0x40, RZ ;  /* 0x000000400a047824 */ /* 0x000fe200078e00ff */
[----:B------:R-:W-:Y:S01]  /*0f00*/  LOP3.LUT R5, R5, 0xfffffff8, RZ, 0xc0, !PT ;  /* 0xfffffff805057812 */ /* 0x000fe200078ec0ff */
[----:B------:R-:W-:Y:S01]  /*0f10*/  IMAD.SHL.U32 R16, R8, 0x8, RZ ;  /* 0x0000000808107824 */ /* 0x000fe200078e00ff */
[----:B------:R-:W-:Y:S01]  /*0f20*/  LEA.HI R6, R6, R10, RZ, 0x3 ;  /* 0x0000000a06067211 */ /* 0x000fe200078f18ff */
[----:B------:R-:W-:Y:S01]  /*0f30*/  IMAD.SHL.U32 R200, R11, 0x8, RZ ;  /* 0x000000080bc87824 */ /* 0x000fe200078e00ff */
[----:B------:R-:W-:Y:S01]  /*0f40*/  SHF.L.U32 R192, R8, 0x2, RZ ;  /* 0x0000000208c07819 */ /* 0x000fe200000006ff */
[----:B------:R-:W-:Y:S01]  /*0f50*/  VIADD R212, R16, 0x60 ;  /* 0x0000006010d47836 */ /* 0x000fe20000000000 */
[----:B------:R-:W-:Y:S01]  /*0f60*/  LOP3.LUT R4, R4, 0x1c0, RZ, 0xc0, !PT ;  /* 0x000001c004047812 */ /* 0x000fe200078ec0ff */
[----:B------:R-:W-:Y:S01]  /*0f70*/  VIADD R35, R200, 0x40 ;  /* 0x00000040c8237836 */ /* 0x000fe20000000000 */
[----:B------:R-:W-:Y:S01]  /*0f80*/  LEA.HI R0, R8, R8, RZ, 0x1 ;  /* 0x0000000808007211 */ /* 0x000fe200078f08ff */
[----:B------:R-:W-:Y:S01]  /*0f90*/  VIADD R211, R16, 0x80 ;  /* 0x0000008010d37836 */ /* 0x000fe20000000000 */
[----:B------:R-:W-:Y:S01]  /*0fa0*/  IADD3 R199, R192, 0x10, RZ ;  /* 0x00000010c0c77810 */ /* 0x000fe20007ffe0ff */
[----:B------:R-:W-:Y:S01]  /*0fb0*/  VIADD R34, R200, 0x80 ;  /* 0x00000080c8227836 */ /* 0x000fe20000000000 */
[----:B------:R-:W-:Y:S01]  /*0fc0*/  LOP3.LUT R3, R4, 0x38, R16, 0xf8, !PT ;  /* 0x0000003804037812 */ /* 0x000fe200078ef810 */
[----:B------:R-:W-:Y:S01]  /*0fd0*/  IMAD.SHL.U32 R6, R6, 0x40, RZ ;  /* 0x0000004006067824 */ /* 0x000fe200078e00ff */
[----:B------:R-:W-:Y:S01]  /*0fe0*/  SHF.R.U32.HI R22, RZ, 0x3, R4 ;  /* 0x00000003ff167819 */ /* 0x000fe20000011604 */
[----:B------:R-:W-:Y:S01]  /*0ff0*/  IMAD.IADD R195, R190, 0x1, -R5 ;  /* 0x00000001bec37824 */ /* 0x000fe200078e0a05 */
[----:B------:R-:W-:Y:S01]  /*1000*/  SHF.R.S32.HI R5, RZ, 0x1f, R212 ;  /* 0x0000001fff057819 */ /* 0x000fe200000114d4 */
[C---:B------:R-:W-:Y:S01]  /*1010*/  VIADD R210, R16.reuse, 0xa0 ;  /* 0x000000a010d27836 */ /* 0x040fe20000000000 */
[----:B------:R-:W-:Y:S01]  /*1020*/  SHF.R.S32.HI R36, RZ, 0x1f, R35 ;  /* 0x0000001fff247819 */ /* 0x000fe20000011423 */
[----:B------:R-:W-:Y:S01]  /*1030*/  VIADD R209, R16, 0xc0 ;  /* 0x000000c010d17836 */ /* 0x000fe20000000000 */
[----:B------:R-:W-:Y:S01]  /*1040*/  LOP3.LUT R0, R0, 0x1ffffffe, RZ, 0xc0, !PT ;  /* 0x1ffffffe00007812 */ /* 0x000fe200078ec0ff */
[C---:B------:R-:W-:Y:S01]  /*1050*/  VIADD R208, R16.reuse, 0xe0 ;  /* 0x000000e010d07836 */ /* 0x040fe20000000000 */
[----:B------:R-:W-:Y:S01]  /*1060*/  SHF.R.S32.HI R4, RZ, 0x1f, R211 ;  /* 0x0000001fff047819 */ /* 0x000fe200000114d3 */
[----:B------:R-:W-:Y:S01]  /*1070*/  VIADD R207, R16, 0x100 ;  /* 0x0000010010cf7836 */ /* 0x000fe20000000000 */
[----:B------:R-:W-:Y:S01]  /*1080*/  SHF.R.S32.HI R35, RZ, 0x1f, R34 ;  /* 0x0000001fff237819 */ /* 0x000fe20000011422 */
[----:B------:R-:W-:Y:S01]  /*1090*/  IMAD.IADD R0, R8, 0x1, -R0 ;  /* 0x0000000108007824 */ /* 0x000fe200078e0a00 */
[----:B------:R-:W-:Y:S01]  /*10a0*/  SHF.R.S32.HI R34, RZ, 0x1f, R199 ;  /* 0x0000001fff227819 */ /* 0x000fe200000114c7 */
[----:B------:R-:W-:Y:S01]  /*10b0*/  VIADD R205, R16, 0x140 ;  /* 0x0000014010cd7836 */ /* 0x000fe20000000000 */
[----:B------:R-:W-:Y:S01]  /*10c0*/  LOP3.LUT R6, R6, 0xfffffe00, RZ, 0xc0, !PT ;  /* 0xfffffe0006067812 */ /* 0x000fe200078ec0ff */
[----:B------:R-:W-:Y:S01]  /*10d0*/  VIADD R204, R16, 0x160 ;  /* 0x0000016010cc7836 */ /* 0x000fe20000000000 */
[----:B------:R-:W-:Y:S01]  /*10e0*/  SHF.L.U64.HI R5, R212, 0x1, R5 ;  /* 0x00000001d4057819 */ /* 0x000fe20000010205 */
[----:B------:R-:W-:Y:S01]  /*10f0*/  STL [R1+0x4c], R34 ;  /* 0x00004c2201007387 */ /* 0x000fe20000100800 */
[----:B------:R-:W-:Y:S01]  /*1100*/  SHF.L.U64.HI R4, R211, 0x1, R4 ;  /* 0x00000001d3047819 */ /* 0x000fe20000010204 */
[C---:B------:R-:W-:Y:S01]  /*1110*/  VIADD R203, R16.reuse, 0x180 ;  /* 0x0000018010cb7836 */ /* 0x040fe20000000000 */
[----:B------:R-:W-:Y:S01]  /*1120*/  SHF.R.S32.HI R11, RZ, 0x1f, R210 ;  /* 0x0000001fff0b7819 */ /* 0x000fe200000114d2 */
[----:B------:R-:W-:Y:S01]  /*1130*/  STL [R1+0x58], R6 ;  /* 0x0000580601007387 */ /* 0x000fe20000100800 */
[----:B------:R-:W-:Y:S01]  /*1140*/  SHF.R.S32.HI R8, RZ, 0x1f, R209 ;  /* 0x0000001fff087819 */ /* 0x000fe200000114d1 */
[C---:B------:R-:W-:Y:S01]  /*1150*/  VIADD R202, R16.reuse, 0x1a0 ;  /* 0x000001a010ca7836 */ /* 0x040fe20000000000 */
[C---:B------:R-:W-:Y:S01]  /*1160*/  IADD3 R206, R16.reuse, 0x120, RZ ;  /* 0x0000012010ce7810 */ /* 0x040fe20007ffe0ff */
[----:B------:R0:W-:Y:S01]  /*1170*/  STL [R1], R5 ;  /* 0x0000000501007387 */ /* 0x0001e20000100800 */
[----:B------:R-:W-:Y:S01]  /*1180*/  SHF.R.S32.HI R13, RZ, 0x1f, R208 ;  /* 0x0000001fff0d7819 */ /* 0x000fe200000114d0 */
[C---:B------:R-:W-:Y:S01]  /*1190*/  VIADD R226, R16.reuse, 0x1c0 ;  /* 0x000001c010e27836 */ /* 0x040fe20000000000 */
[----:B------:R-:W-:Y:S01]  /*11a0*/  SHF.R.S32.HI R10, RZ, 0x1f, R207 ;  /* 0x0000001fff0a7819 */ /* 0x000fe200000114cf */
[----:B------:R1:W-:Y:S01]  /*11b0*/  STL [R1+0x4], R4 ;  /* 0x0000040401007387 */ /* 0x0003e20000100800 */
[----:B------:R-:W-:Y:S01]  /*11c0*/  SHF.R.S32.HI R15, RZ, 0x1f, R206 ;  /* 0x0000001fff0f7819 */ /* 0x000fe200000114ce */
[C---:B------:R-:W-:Y:S01]  /*11d0*/  VIADD R223, R16.reuse, 0x1e0 ;  /* 0x000001e010df7836 */ /* 0x040fe20000000000 */
        /* <DEDUP_REMOVED lines=10> */
[----:B------:R-:W-:Y:S01]  /*1280*/  SHF.L.U64.HI R8, R208, 0x1, R13 ;  /* 0x00000001d0087819 */ /* 0x000fe2000001020d */
[C---:B------:R-:W-:Y:S01]  /*1290*/  VIADD R32, R200.reuse, 0x100 ;  /* 0x00000100c8207836 */ /* 0x040fe20000000000 */
[----:B------:R-:W-:Y:S01]  /*12a0*/  SHF.R.S32.HI R29, RZ, 0x1f, R202 ;  /* 0x0000001fff1d7819 */ /* 0x000fe200000114ca */
[----:B------:R1:W-:Y:S01]  /*12b0*/  STL [R1+0xc], R4 ;  /* 0x00000c0401007387 */ /* 0x0003e20000100800 */
[----:B------:R-:W-:Y:S01]  /*12c0*/  SHF.R.S32.HI R31, RZ, 0x1f, R226 ;  /* 0x0000001fff1f7819 */ /* 0x000fe200000114e2 */
[----:B------:R-:W-:Y:S01]  /*12d0*/  VIADD R30, R200, 0x140 ;  /* 0x00000140c81e7836 */ /* 0x000fe20000000000 */
[----:B------:R-:W-:Y:S01]  /*12e0*/  SHF.R.S32.HI R20, RZ, 0x1f, R223 ;  /* 0x0000001fff147819 */ /* 0x000fe200000114df */
[----:B------:R2:W-:Y:S01]  /*12f0*/  STL [R1+0x10], R8 ;  /* 0x0000100801007387 */ /* 0x0005e20000100800 */
[----:B------:R-:W-:Y:S01]  /*1300*/  LOP3.LUT R3, R6, R3, R22, 0xf6, !PT ;  /* 0x0000000306037212 */ /* 0x000fe200078ef616 */
[C---:B------:R-:W-:Y:S01]  /*1310*/  VIADD R28, R200.reuse, 0x180 ;  /* 0x00000180c81c7836 */ /* 0x040fe20000000000 */
[----:B0-----:R-:W-:Y:S01]  /*1320*/  SHF.L.U64.HI R5, R207, 0x1, R10 ;  /* 0x00000001cf057819 */ /* 0x001fe2000001020a */
[----:B------:R-:W-:Y:S01]  /*1330*/  VIADD R24, R200, 0x1c0 ;  /* 0x000001c0c8187836 */ /* 0x000fe20000000000 */
[----:B------:R-:W-:Y:S01]  /*1340*/  IADD3 R222, R216, 0x26800, RZ ;  /* 0x00026800d8de7810 */ /* 0x000fe20007ffe0ff */
[----:B------:R-:W-:Y:S01]  /*1350*/  IMAD R3, R3, 0x2, R2 ;  /* 0x0000000203037824 */ /* 0x000fe200078e0202 */
[----:B-1----:R-:W-:Y:S01]  /*1360*/  SHF.L.U64.HI R4, R206, 0x1, R15 ;  /* 0x00000001ce047819 */ /* 0x002fe2000001020f */
[----:B------:R0:W-:Y:S01]  /*1370*/  STL [R1+0x14], R5 ;  /* 0x0000140501007387 */ /* 0x0001e20000100800 */
[----:B------:R-:W-:Y:S01]  /*1380*/  VIADD R218, R216, 0x26820 ;  /* 0x00026820d8da7836 */ /* 0x000fe20000000000 */
[----:B--2---:R-:W-:Y:S01]  /*1390*/  SHF.L.U64.HI R8, R205, 0x1, R12 ;  /* 0x00000001cd087819 */ /* 0x004fe2000001020c */
[C---:B------:R-:W-:Y:S01]  /*13a0*/  @P1 VIADD R218, R222.reuse, 0xffffffe0 ;  /* 0xffffffe0deda1836 */ /* 0x040fe20000000000 */
[----:B------:R1:W-:Y:S01]  /*13b0*/  STL [R1+0x18], R4 ;  /* 0x0000180401007387 */ /* 0x0003e20000100800 */
[----:B------:R-:W-:Y:S01]  /*13c0*/  SHF.R.S32.HI R229, RZ, 0x1f, R214 ;  /* 0x0000001fffe57819 */ /* 0x000fe200000114d6 */
[----:B------:R-:W-:Y:S01]  /*13d0*/  IMAD.IADD R222, R222, 0x1, R221 ;  /* 0x00000001dede7824 */ /* 0x000fe200078e02dd */
[----:B------:R-:W-:Y:S01]  /*13e0*/  SHF.R.S32.HI R17, RZ, 0x1f, R16 ;  /* 0x0000001fff117819 */ /* 0x000fe20000011410 */
[----:B------:R2:W-:Y:S01]  /*13f0*/  STL [R1+0x1c], R8 ;  /* 0x00001c0801007387 */ /* 0x0005e20000100800 */
[----:B------:R-:W-:Y:S01]  /*1400*/  SHF.R.S32.HI R198, RZ, 0x1f, R23 ;  /* 0x0000001fffc67819 */ /* 0x000fe20000011417 */
[----:B------:R-:W-:Y:S01]  /*1410*/  IMAD R228, R0, 0x8, R197 ;  /* 0x0000000800e47824 */ /* 0x000fe200078e02c5 */
[----:B0-----:R-:W-:Y:S01]  /*1420*/  SHF.L.U64.HI R5, R204, 0x1, R21 ;  /* 0x00000001cc057819 */ /* 0x001fe20000010215 */
[----:B------:R-:W-:Y:S01]  /*1430*/  IMAD.IADD R221, R221, 0x1, R218 ;  /* 0x00000001dddd7824 */ /* 0x000fe200078e02da */
[----:B------:R-:W-:-:S02]  /*1440*/  SHF.R.S32.HI R33, RZ, 0x1f, R33 ;  /* 0x0000001fff217819 */ /* 0x000fc40000011421 */
[----:B-1----:R-:W-:Y:S01]  /*1450*/  SHF.L.U64.HI R4, R203, 0x1, R14 ;  /* 0x00000001cb047819 */ /* 0x002fe2000001020e */
[----:B------:R0:W-:Y:S01]  /*1460*/  STL [R1+0x20], R5 ;  /* 0x0000200501007387 */ /* 0x0001e20000100800 */
[----:B------:R-:W-:Y:S02]  /*1470*/  SHF.R.S32.HI R32, RZ, 0x1f, R32 ;  /* 0x0000001fff207819 */ /* 0x000fe40000011420 */
[----:B--2---:R-:W-:Y:S01]  /*1480*/  SHF.L.U64.HI R8, R202, 0x1, R29 ;  /* 0x00000001ca087819 */ /* 0x004fe2000001021d */
[----:B------:R1:W-:Y:S01]  /*1490*/  STL [R1+0x24], R4 ;  /* 0x0000240401007387 */ /* 0x0003e20000100800 */
[----:B------:R-:W-:Y:S02]  /*14a0*/  SHF.R.S32.HI R30, RZ, 0x1f, R30 ;  /* 0x0000001fff1e7819 */ /* 0x000fe4000001141e */
[----:B------:R-:W-:Y:S01]  /*14b0*/  SHF.R.S32.HI R28, RZ, 0x1f, R28 ;  /* 0x0000001fff1c7819 */ /* 0x000fe2000001141c */
[----:B------:R2:W-:Y:S01]  /*14c0*/  STL [R1+0x28], R8 ;  /* 0x0000280801007387 */ /* 0x0005e20000100800 */
[----:B------:R-:W-:-:S02]  /*14d0*/  SHF.R.S32.HI R24, RZ, 0x1f, R24 ;  /* 0x0000001fff187819 */ /* 0x000fc40000011418 */
[----:B0-----:R-:W-:Y:S02]  /*14e0*/  SHF.L.U64.HI R5, R226, 0x1, R31 ;  /* 0x00000001e2057819 */ /* 0x001fe4000001021f */
[----:B------:R-:W-:Y:S02]  /*14f0*/  SHF.L.U64.HI R229, R214, 0x1, R229 ;  /* 0x00000001d6e57819 */ /* 0x000fe400000102e5 */
[----:B-1----:R-:W-:Y:S01]  /*1500*/  SHF.L.U64.HI R4, R223, 0x1, R20 ;  /* 0x00000001df047819 */ /* 0x002fe20000010214 */
[----:B------:R2:W-:Y:S04]  /*1510*/  STL [R1+0x2c], R5 ;  /* 0x00002c0501007387 */ /* 0x0005e80000100800 */
[----:B------:R2:W-:Y:S04]  /*1520*/  STL [R1+0x30], R4 ;  /* 0x0000300401007387 */ /* 0x0005e80000100800 */
[----:B------:R2:W-:Y:S02]  /*1530*/  STL [R1+0x50], R3 ;  /* 0x0000500301007387 */ /* 0x0005e40000100800 */
.L_x_4664:
[----:B01234-:R-:W0:Y:S01]  /*1540*/  LDC.64 R4, c[0x0][0xc88] ;  /* 0x00032200ff047b82 */ /* 0x01fe220000000a00 */
[----:B------:R-:W-:Y:S01]  /*1550*/  ULDC.64 UR4, c[0x0][0xa28] ;  /* 0x00028a0000047ab9 */ /* 0x000fe20000000a00 */
[----:B------:R-:W-:Y:S01]  /*1560*/  ULDC.64 UR8, c[0x0][0xa18] ;  /* 0x0002860000087ab9 */ /* 0x000fe20000000a00 */
[----:B------:R-:W-:Y:S01]  /*1570*/  ULDC.64 UR6, c[0x0][0xa08] ;  /* 0x0002820000067ab9 */ /* 0x000fe20000000a00 */
[----:B0-----:R-:W-:-:S05]  /*1580*/  IMAD.WIDE R4, R27, 0x4, R4 ;  /* 0x000000041b047825 */ /* 0x001fca00078e0204 */
[----:B------:R-:W2:Y:S01]  /*1590*/  LDG.E R0, desc[UR40][R4.64] ;  /* 0x0000002804007981 */ /* 0x000ea2000c1e1900 */
[----:B------:R-:W-:Y:S02]  /*15a0*/  ISETP.NE.U32.AND P2, PT, RZ, UR4, PT ;  /* 0x00000004ff007c0c */ /* 0x000fe4000bf45070 */
[----:B------:R-:W-:Y:S02]  /*15b0*/  ISETP.NE.U32.AND P1, PT, RZ, UR8, PT ;  /* 0x00000008ff007c0c */ /* 0x000fe4000bf25070 */
[----:B------:R-:W-:Y:S02]  /*15c0*/  ISETP.NE.AND.EX P2, PT, RZ, UR5, PT, P2 ;  /* 0x00000005ff007c0c */ /* 0x000fe4000bf45320 */
[----:B------:R-:W-:Y:S02]  /*15d0*/  ISETP.NE.AND.EX P1, PT, RZ, UR9, PT, P1 ;  /* 0x00000009ff007c0c */ /* 0x000fe4000bf25310 */
[----:B------:R-:W-:Y:S02]  /*15e0*/  ISETP.NE.U32.AND P0, PT, RZ, UR6, PT ;  /* 0x00000006ff007c0c */ /* 0x000fe4000bf05070 */
[----:B------:R-:W-:-:S02]  /*15f0*/  MOV R29, RZ ;  /* 0x000000ff001d7202 */ /* 0x000fc40000000f00 */
        /* <DEDUP_REMOVED lines=10> */
[----:B------:R1:W-:Y:S01]  /*16a0*/  STL [R1+0x38], R31 ;  /* 0x0000381f01007387 */ /* 0x0003e20000100800 */
        /* <DEDUP_REMOVED lines=8> */
[----:B------:R-:W-:-:S03]  /*1730*/  @P1 IADD3.X R7, R30, UR9, RZ, P2, !PT ;  /* 0x000000091e071c10 */ /* 0x000fc600097fe4ff */
[----:B------:R1:W-:Y:S01]  /*1740*/  STL [R1+0x34], R26 ;  /* 0x0000341a01007387 */ /* 0x0003e20000100800 */
[----:B------:R-:W-:Y:S01]  /*1750*/  UISETP.NE.U32.AND UP0, UPT, UR4, URZ, UPT ;  /* 0x0000003f0400728c */ /* 0x000fe2000bf05070 */
[----:B------:R-:W-:Y:S02]  /*1760*/  ULDC.64 UR8, c[0x0][0xa20] ;  /* 0x0002880000087ab9 */ /* 0x000fe40000000a00 */
[----:B------:R1:W5:Y:S01]  /*1770*/  @P1 LDG.E R184, desc[UR40][R6.64] ;  /* 0x0000002806b81981 */ /* 0x000362000c1e1900 */
[----:B------:R-:W-:Y:S01]  /*1780*/  UISETP.NE.AND.EX UP0, UPT, UR5, URZ, UPT, UP0 ;  /* 0x0000003f0500728c */ /* 0x000fe2000bf05300 */
[----:B------:R-:W-:Y:S01]  /*1790*/  ISETP.NE.U32.AND P2, PT, RZ, UR8, PT ;  /* 0x00000008ff007c0c */ /* 0x000fe2000bf45070 */
[----:B------:R-:W-:Y:S01]  /*17a0*/  ULDC UR4, c[0x0][0x424] ;  /* 0x0001090000047ab9 */ /* 0x000fe20000000800 */
[----:B------:R-:W-:Y:S01]  /*17b0*/  ULDC UR5, c[0x0][0x2f0] ;  /* 0x0000bc0000057ab9 */ /* 0x000fe20000000800 */
[----:B------:R-:W-:Y:S01]  /*17c0*/  USEL UR4, UR4, 0x1, UP0 ;  /* 0x0000000104047887 */ /* 0x000fe20008000000 */
[----:B------:R-:W-:Y:S01]  /*17d0*/  ISETP.NE.AND.EX P2, PT, RZ, UR9, PT, P2 ;  /* 0x00000009ff007c0c */ /* 0x000fe2000bf45320 */
[----:B------:R-:W-:-:S02]  /*17e0*/  IMAD.MOV.U32 R38, RZ, RZ, R0 ;  /* 0x000000ffff267224 */ /* 0x000fc400078e0000 */
[----:B------:R-:W-:-:S03]  /*17f0*/  UIMAD UR4, UR4, UR5, URZ ;  /* 0x00000005040472a4 */ /* 0x000fc6000f8e023f */
[----:B------:R-:W-:Y:S01]  /*1800*/  ULDC UR5, c[0x0][0x348] ;  /* 0x0000d20000057ab9 */ /* 0x000fe20000000800 */
[----:B-1----:R-:W-:Y:S08]  /*1810*/  @P1 BRA `(.L_x_4518) ;  /* 0x0000000000241947 */ /* 0x002ff00003800000 */
        /* <DEDUP_REMOVED lines=9> */
.L_x_4518:
[----:B------:R-:W-:Y:S02]  /*18b0*/  IMAD.U32 R27, RZ, RZ, UR5 ;  /* 0x00000005ff1b7e24 */ /* 0x000fe4000f8e00ff */
[----:B------:R-:W-:Y:S01]  /*18c0*/  IMAD.U32 R28, RZ, RZ, UR4 ;  /* 0x00000004ff1c7e24 */ /* 0x000fe2000f8e00ff */
[----:B------:R-:W-:Y:S06]  /*18d0*/  @!P2 BRA `(.L_x_4519) ;  /* 0x000000000010a947 */ /* 0x000fec0003800000 */
[----:B------:R-:W-:-:S04]  /*18e0*/  IADD3 R4, P0, R31, UR8, RZ ;  /* 0x000000081f047c10 */ /* 0x000fc8000ff1e0ff */
[----:B------:R-:W-:-:S05]  /*18f0*/  IADD3.X R5, R30, UR9, RZ, P0, !PT ;  /* 0x000000091e057c10 */ /* 0x000fca00087fe4ff */
[----:B------:R0:W5:Y:S01]  /*1900*/  LDG.E R28, desc[UR40][R4.64] ;  /* 0x00000028041c7981 */ /* 0x000162000c1e1900 */
[----:B------:R-:W-:Y:S05]  /*1910*/  BRA `(.L_x_4520) ;  /* 0x0000000000107947 */ /* 0x000fea0003800000 */
.L_x_4519:
[----:B------:R-:W-:Y:S05]  /*1920*/  @!P0 BRA `(.L_x_4520) ;  /* 0x00000000000c8947 */ /* 0x000fea0003800000 */
[----:B------:R-:W2:Y:S04]  /*1930*/  LDG.E R5, desc[UR40][R8.64] ;  /* 0x0000002808057981 */ /* 0x000ea8000c1e1900 */
[----:B------:R-:W2:Y:S02]  /*1940*/  LDG.E R28, desc[UR40][R8.64+0x4] ;  /* 0x00000428081c7981 */ /* 0x000ea4000c1e1900 */
[----:B--2---:R-:W-:-:S07]  /*1950*/  IMAD.IADD R28, R28, 0x1, -R5 ;  /* 0x000000011c1c7824 */ /* 0x004fce00078e0a05 */
.L_x_4520:
[----:B------:R-:W-:Y:S01]  /*1960*/  ULDC.64 UR4, c[0x0][0xa10] ;  /* 0x0002840000047ab9 */ /* 0x000fe20000000a00 */
[----:B------:R-:W1:Y:S01]  /*1970*/  LDC R8, c[0x0][0x448] ;  /* 0x00011200ff087b82 */ /* 0x000e620000000800 */
[----:B------:R-:W-:-:S04]  /*1980*/  ISETP.NE.U32.AND P0, PT, RZ, UR4, PT ;  /* 0x00000004ff007c0c */ /* 0x000fc8000bf05070 */
[----:B------:R-:W-:Y:S01]  /*1990*/  ISETP.NE.AND.EX P0, PT, RZ, UR5, PT, P0 ;  /* 0x00000005ff007c0c */ /* 0x000fe2000bf05300 */
[----:B------:R-:W-:-:S12]  /*19a0*/  ULDC.64 UR4, c[0x0][0xa30] ;  /* 0x00028c0000047ab9 */ /* 0x000fd80000000a00 */
[----:B0-----:R-:W0:Y:S02]  /*19b0*/  @P0 LDC.64 R4, c[0x0][0xa10] ;  /* 0x00028400ff040b82 */ /* 0x001e240000000a00 */
[----:B0-----:R-:W-:-:S05]  /*19c0*/  @P0 IMAD.WIDE R4, R38, 0x4, R4 ;  /* 0x0000000426040825 */ /* 0x001fca00078e0204 */
[----:B------:R-:W2:Y:S04]  /*19d0*/  @P0 LDG.E R0, desc[UR40][R4.64] ;  /* 0x0000002804000981 */ /* 0x000ea8000c1e1900 */
[----:B------:R0:W2:Y:S01]  /*19e0*/  @P0 LDG.E R9, desc[UR40][R4.64+0x4] ;  /* 0x0000042804090981 */ /* 0x0000a2000c1e1900 */
[----:B------:R-:W-:Y:S01]  /*19f0*/  ISETP.NE.U32.AND P1, PT, RZ, UR4, PT ;  /* 0x00000004ff007c0c */ /* 0x000fe2000bf25070 */
[----:B-----5:R-:W-:-:S03]  /*1a00*/  IMAD.MOV.U32 R24, RZ, RZ, R28 ;  /* 0x000000ffff187224 */ /* 0x020fc600078e001c */
[----:B------:R-:W-:-:S13]  /*1a10*/  ISETP.NE.AND.EX P1, PT, RZ, UR5, PT, P1 ;  /* 0x00000005ff007c0c */ /* 0x000fda000bf25310 */
[----:B------:R-:W-:-:S04]  /*1a20*/  @P1 IADD3 R6, P2, R31, UR4, RZ ;  /* 0x000000041f061c10 */ /* 0x000fc8000ff5e0ff */
[----:B------:R-:W-:-:S05]  /*1a30*/  @P1 IADD3.X R7, R30, UR5, RZ, P2, !PT ;  /* 0x000000051e071c10 */ /* 0x000fca00097fe4ff */
[----:B------:R3:W5:Y:S01]  /*1a40*/  @P1 LDG.E R24, desc[UR40][R6.64] ;  /* 0x0000002806181981 */ /* 0x000762000c1e1900 */
[----:B-1----:R-:W-:Y:S01]  /*1a50*/  ISETP.NE.AND P1, PT, R8, 0x1, PT ;  /* 0x000000010800780c */ /* 0x002fe20003f25270 */
[----:B------:R-:W-:Y:S02]  /*1a60*/  IMAD.SHL.U32 R201, R25, 0x40, RZ ;  /* 0x0000004019c97824 */ /* 0x000fe400078e00ff */
[----:B------:R-:W-:Y:S02]  /*1a70*/  IMAD.IADD R8, R28, 0x1, -R3 ;  /* 0x000000011c087824 */ /* 0x000fe400078e0a03 */
[----:B0-----:R-:W-:Y:S02]  /*1a80*/  VIADD R4, R201, 0x3f ;  /* 0x0000003fc9047836 */ /* 0x001fe40000000000 */
[----:B------:R-:W-:-:S05]  /*1a90*/  IMAD.MOV R39, RZ, RZ, -R8 ;  /* 0x000000ffff277224 */ /* 0x000fca00078e0a08 */
[----:B------:R-:W-:Y:S01]  /*1aa0*/  VIMNMX R39, RZ, R39, !PT ;  /* 0x00000027ff277248 */ /* 0x000fe20007fe0100 */
[----:B------:R-:W0:Y:S08]  /*1ab0*/  @P1 LDC R11, c[0x0][0x44c] ;  /* 0x00011300ff0b1b82 */ /* 0x000e300000000800 */
[----:B------:R-:W1:Y:S01]  /*1ac0*/  @P1 LDC R5, c[0x0][0x450] ;  /* 0x00011400ff051b82 */ /* 0x000e620000000800 */
[----:B--2---:R-:W-:Y:S01]  /*1ad0*/  @P0 IADD3 R27, -R0, R9, RZ ;  /* 0x00000009001b0210 */ /* 0x004fe20007ffe1ff */
[----:B0-----:R-:W-:-:S04]  /*1ae0*/  @P1 IMAD.HI.U32 R0, R4, R11, RZ ;  /* 0x0000000b04001227 */ /* 0x001fc800078e00ff */
[----:B------:R-:W-:Y:S01]  /*1af0*/  IMAD.IADD R185, R8, 0x1, R27 ;  /* 0x0000000108b97824 */ /* 0x000fe200078e021b */
[----:B-1----:R-:W-:-:S03]  /*1b00*/  @P1 SHF.R.U32.HI R4, RZ, R5, R0 ;  /* 0x00000005ff041219 */ /* 0x002fc60000011600 */
[C---:B------:R-:W-:Y:S01]  /*1b10*/  VIADD R0, R185.reuse, 0x3f ;  /* 0x0000003fb9007836 */ /* 0x040fe20000000000 */
[----:B------:R-:W-:-:S04]  /*1b20*/  IADD3 R40, R185, 0x40, -R184 ;  /* 0x00000040b9287810 */ /* 0x000fc80007ffe8b8 */
[----:B------:R-:W-:Y:S01]  /*1b30*/  SHF.R.S32.HI R3, RZ, 0x1f, R0 ;  /* 0x0000001fff037819 */ /* 0x000fe20000011400 */
[----:B------:R-:W-:-:S03]  /*1b40*/  IMAD.IADD R4, R40, 0x1, R4 ;  /* 0x0000000128047824 */ /* 0x000fc600078e0204 */
[----:B------:R-:W-:Y:S02]  /*1b50*/  LEA.HI R3, R3, R0, RZ, 0x6 ;  /* 0x0000000003037211 */ /* 0x000fe400078f30ff */
[----:B------:R-:W-:Y:S02]  /*1b60*/  SHF.R.S32.HI R5, RZ, 0x1f, R4 ;  /* 0x0000001fff057819 */ /* 0x000fe40000011404 */
[----:B------:R-:W-:Y:S02]  /*1b70*/  SHF.R.S32.HI R213, RZ, 0x6, R3 ;  /* 0x00000006ffd57819 */ /* 0x000fe40000011403 */
[----:B------:R-:W-:-:S04]  /*1b80*/  LEA.HI R5, R5, R4, RZ, 0x6 ;  /* 0x0000000405057211 */ /* 0x000fc800078f30ff */
[----:B------:R-:W-:-:S04]  /*1b90*/  SHF.R.S32.HI R0, RZ, 0x6, R5 ;  /* 0x00000006ff007819 */ /* 0x000fc80000011405 */
[----:B------:R-:W-:-:S05]  /*1ba0*/  VIMNMX R0, R213, R0, PT ;  /* 0x00000000d5007248 */ /* 0x000fca0003fe0100 */
[----:B------:R-:W-:-:S05]  /*1bb0*/  IMAD R0, R0, 0x40, -R8 ;  /* 0x0000004000007824 */ /* 0x000fca00078e0a08 */
[----:B------:R-:W-:-:S04]  /*1bc0*/  VIMNMX R0, R0, R27, PT ;  /* 0x0000001b00007248 */ /* 0x000fc80003fe0100 */
        /* <DEDUP_REMOVED lines=9> */
[----:B---3--:R-:W-:Y:S05]  /*1c60*/  @!P1 BRA `(.L_x_4521) ;  /* 0x0000002c00549947 */ /* 0x008fea0003800000 */
[----:B------:R-:W-:Y:S01]  /*1c70*/  VIADD R0, R2, 0x22400 ;  /* 0x0002240002007836 */ /* 0x000fe20000000000 */
[----:B------:R-:W-:Y:S04]  /*1c80*/  BSSY B6, `(.L_x_4522) ;  /* 0x0000013000067945 */ /* 0x000fe80003800000 */
[----:B------:R-:W-:-:S13]  /*1c90*/  LOP3.LUT P0, RZ, R0, 0x3ff, RZ, 0xc0, !PT ;  /* 0x000003ff00ff7812 */ /* 0x000fda000780c0ff */
[----:B------:R-:W-:Y:S05]  /*1ca0*/  @!P0 BRA `(.L_x_4523) ;  /* 0x0000000000408947 */ /* 0x000fea0003800000 */
[----:B------:R-:W-:Y:S01]  /*1cb0*/  MOV R0, 0x0 ;  /* 0x0000000000007802 */ /* 0x000fe20000000f00 */
[----:B------:R-:W-:Y:S01]  /*1cc0*/  ULDC.64 UR4, c[0x4][0x90] ;  /* 0x0100240000047ab9 */ /* 0x000fe20000000a00 */
[----:B------:R-:W-:Y:S01]  /*1cd0*/  ULDC.64 UR6, c[0x4][0x30] ;  /* 0x01000c0000067ab9 */ /* 0x000fe20000000a00 */
[----:B------:R-:W-:Y:S01]  /*1ce0*/  MOV R4, UR4 ;  /* 0x0000000400047c02 */ /* 0x000fe20008000f00 */
        /* <DEDUP_REMOVED lines=12> */
.L_x_4523:
[----:B------:R-:W-:Y:S05]  /*1db0*/  BSYNC B6 ;  /* 0x0000000000067941 */ /* 0x000fea0003800000 */
.L_x_4522:
        /* <DEDUP_REMOVED lines=20> */
.L_x_4525:
[----:B------:R-:W-:Y:S05]  /*1f00*/  BSYNC B6 ;  /* 0x0000000000067941 */ /* 0x000fea0003800000 */
.L_x_4524:
        /* <DEDUP_REMOVED lines=9> */
[----:B------:R-:W-:Y:S01]  /*1fa0*/  @P0 IADD3.X R7, R30, UR5, RZ, P1, !PT ;  /* 0x000000051e070c10 */ /* 0x000fe20008ffe4ff */
[----:B------:R-:W-:-:S04]  /*1fb0*/  ULDC UR4, c[0x0][0x2f4] ;  /* 0x0000bd0000047ab9 */ /* 0x000fc80000000800 */
[----:B------:R4:W3:Y:S01]  /*1fc0*/  @P0 LDG.E R38, desc[UR40][R6.64] ;  /* 0x0000002806260981 */ /* 0x0008e2000c1e1900 */
[CC--:B0-----:R-:W-:Y:S01]  /*1fd0*/  IMAD R0, R3.reuse, R42.reuse, RZ ;  /* 0x0000002a03007224 */ /* 0x0c1fe200078e02ff */
[----:B------:R-:W-:Y:S01]  /*1fe0*/  SHF.R.S32.HI R193, RZ, 0x1f, R192 ;  /* 0x0000001fffc17819 */ /* 0x000fe200000114c0 */
[----:B------:R-:W-:Y:S01]  /*1ff0*/  IMAD.WIDE.U32 R32, R190, R42, R16 ;  /* 0x0000002abe207225 */ /* 0x000fe200078e0010 */
[----:B------:R-:W0:Y:S01]  /*2000*/  S2R R30, SR_TID.X ;  /* 0x00000000001e7919 */ /* 0x000e220000002100 */
[----:B------:R-:W-:Y:S02]  /*2010*/  SHF.L.U64.HI R41, R42, 0x6, R43 ;  /* 0x000000062a297819 */ /* 0x000fe4000001022b */
[----:B-1----:R-:W-:Y:S01]  /*2020*/  IMAD R3, R3, R4, RZ ;  /* 0x0000000403037224 */ /* 0x002fe200078e02ff */
[----:B------:R-:W-:Y:S01]  /*2030*/  SHF.L.U64.HI R44, R4, 0x6, R5 ;  /* 0x00000006042c7819 */ /* 0x000fe20000010205 */
[C---:B------:R-:W-:Y:S01]  /*2040*/  IMAD R9, R190.reuse, R43, R0 ;  /* 0x0000002bbe097224 */ /* 0x040fe200078e0200 */
[----:B----45:R-:W-:Y:S01]  /*2050*/  SHF.R.S32.HI R7, RZ, 0x1f, R24 ;  /* 0x0000001fff077819 */ /* 0x030fe20000011418 */
[C---:B------:R-:W-:Y:S01]  /*2060*/  IMAD R11, R190.reuse, R5, R3 ;  /* 0x00000005be0b7224 */ /* 0x040fe200078e0203 */
[----:B------:R-:W-:Y:S01]  /*2070*/  IADD3 R0, R29, R28, RZ ;  /* 0x0000001c1d007210 */ /* 0x000fe20007ffe0ff */
[----:B------:R-:W-:Y:S01]  /*2080*/  IMAD.WIDE.U32 R34, R190, R4, R192 ;  /* 0x00000004be227225 */ /* 0x000fe200078e00c0 */
[----:B--2---:R-:W-:-:S02]  /*2090*/  ISETP.GE.AND P3, PT, R16, R13, PT ;  /* 0x0000000d1000720c */ /* 0x004fc40003f66270 */
[----:B------:R-:W-:Y:S01]  /*20a0*/  SHF.R.S32.HI R47, RZ, 0x1f, R26 ;  /* 0x0000001fff2f7819 */ /* 0x000fe2000001141a */
[----:B------:R-:W-:Y:S01]  /*20b0*/  IMAD R8, R7, R42, RZ ;  /* 0x0000002a07087224 */ /* 0x000fe200078e02ff */
[----:B------:R-:W-:Y:S01]  /*20c0*/  SEL R3, R13, RZ, P3 ;  /* 0x000000ff0d037207 */ /* 0x000fe20001800000 */
[-C--:B------:R-:W-:Y:S01]  /*20d0*/  IMAD.WIDE.U32 R36, R190, R4.reuse, R16 ;  /* 0x00000004be247225 */ /* 0x080fe200078e0010 */
[C---:B------:R-:W-:Y:S02]  /*20e0*/  ISETP.GE.AND P2, PT, R16.reuse, UR4, PT ;  /* 0x0000000410007c0c */ /* 0x040fe4000bf46270 */
[----:B------:R-:W-:Y:S01]  /*20f0*/  ISETP.GE.AND P1, PT, R23, UR4, PT ;  /* 0x0000000417007c0c */ /* 0x000fe2000bf26270 */
[----:B------:R-:W-:Y:S02]  /*2100*/  IMAD.IADD R3, R16, 0x1, R3 ;  /* 0x0000000110037824 */ /* 0x000fe400078e0203 */
[----:B------:R-:W-:Y:S01]  /*2110*/  IMAD R53, R24, R43, R8 ;  /* 0x0000002b18357224 */ /* 0x000fe200078e0208 */
[----:B---3--:R-:W-:Y:S01]  /*2120*/  LEA.HI R49, R49, 0x8, RZ, 0x19 ;  /* 0x0000000831317811 */ /* 0x008fe200078fc8ff */
[----:B------:R-:W-:Y:S01]  /*2130*/  IMAD R7, R7, R4, RZ ;  /* 0x0000000407077224 */ /* 0x000fe200078e02ff */
[----:B------:R-:W-:Y:S01]  /*2140*/  SHF.R.S32.HI R6, RZ, 0x1f, R3 ;  /* 0x0000001fff067819 */ /* 0x000fe20000011403 */
[----:B------:R-:W-:-:S02]  /*2150*/  IMAD.IADD R35, R35, 0x1, R11 ;  /* 0x0000000123237824 */ /* 0x000fc400078e020b */
[----:B------:R-:W-:Y:S01]  /*2160*/  IMAD.IADD R37, R11, 0x1, R37 ;  /* 0x000000010b257824 */ /* 0x000fe200078e0225 */
[----:B------:R-:W-:Y:S01]  /*2170*/  LEA.HI R3, R6, R3, RZ, 0x3 ;  /* 0x0000000306037211 */ /* 0x000fe200078f18ff */
[----:B------:R-:W-:Y:S02]  /*2180*/  IMAD.SHL.U32 R6, R195, 0x40, RZ ;  /* 0x00000040c3067824 */ /* 0x000fe400078e00ff */
[----:B------:R-:W-:Y:S01]  /*2190*/  IMAD R7, R24, R5, R7 ;  /* 0x0000000518077224 */ /* 0x000fe200078e0207 */
[----:B------:R-:W-:Y:S01]  /*21a0*/  LOP3.LUT R55, R3, 0xfffffff8, RZ, 0xc0, !PT ;  /* 0xfffffff803377812 */ /* 0x000fe200078ec0ff */
[----:B0-----:R-:W-:Y:S01]  /*21b0*/  VIADD R30, R30, 0xffffff80 ;  /* 0xffffff801e1e7836 */ /* 0x001fe20000000000 */
[----:B------:R-:W-:Y:S01]  /*21c0*/  LOP3.LUT R43, R6, 0x1c0, RZ, 0xc0, !PT ;  /* 0x000001c0062b7812 */ /* 0x000fe200078ec0ff */
[----:B------:R-:W-:Y:S01]  /*21d0*/  IMAD.WIDE.U32 R20, R190, R42, R192 ;  /* 0x0000002abe147225 */ /* 0x000fe200078e00c0 */
[----:B------:R-:W-:Y:S02]  /*21e0*/  SHF.R.S32.HI R60, RZ, 0x1f, R55 ;  /* 0x0000001fff3c7819 */ /* 0x000fe40000011437 */
[----:B------:R-:W-:Y:S01]  /*21f0*/  SHF.R.S32.HI R10, RZ, 0x1f, R30 ;  /* 0x0000001fff0a7819 */ /* 0x000fe2000001141e */
[----:B------:R-:W-:Y:S01]  /*2200*/  IMAD.WIDE.U32 R34, R24, R4, R34 ;  /* 0x0000000418227225 */ /* 0x000fe200078e0022 */
[----:B------:R-:W-:-:S02]  /*2210*/  SHF.R.U32.HI R46, RZ, 0x3, R43 ;  /* 0x00000003ff2e7819 */ /* 0x000fc4000001162b */
[----:B------:R-:W-:Y:S01]  /*2220*/  LOP3.LUT R5, R43, 0x18, R16, 0xf8, !PT ;  /* 0x000000182b057812 */ /* 0x000fe200078ef810 */
[----:B------:R-:W-:Y:S01]  /*2230*/  IMAD.WIDE.U32 R36, R24, R4, R36 ;  /* 0x0000000418247225 */ /* 0x000fe200078e0024 */
[----:B------:R-:W-:-:S03]  /*2240*/  LEA.HI R10, R10, R30, RZ, 0x2 ;  /* 0x0000001e0a0a7211 */ /* 0x000fc600078f10ff */
[----:B------:R-:W-:Y:S01]  /*2250*/  IMAD.SHL.U32 R45, R4, 0x40, RZ ;  /* 0x00000040042d7824 */ /* 0x000fe200078e00ff */
[----:B------:R-:W-:Y:S01]  /*2260*/  LOP3.LUT R4, R5, R46, RZ, 0x3c, !PT ;  /* 0x0000002e05047212 */ /* 0x000fe200078e3cff */
[----:B------:R-:W-:Y:S01]  /*2270*/  IMAD.IADD R21, R21, 0x1, R9 ;  /* 0x0000000115157824 */ /* 0x000fe200078e0209 */
[----:B------:R-:W-:Y:S01]  /*2280*/  LOP3.LUT R10, R10, 0xfffffffc, RZ, 0xc0, !PT ;  /* 0xfffffffc0a0a7812 */ /* 0x000fe200078ec0ff */
[----:B------:R-:W-:Y:S01]  /*2290*/  IMAD.IADD R33, R9, 0x1, R33 ;  /* 0x0000000109217824 */ /* 0x000fe200078e0221 */
[----:B------:R-:W-:Y:S01]  /*22a0*/  LOP3.LUT R5, R43, 0x38, R3, 0xf8, !PT ;  /* 0x000000382b057812 */ /* 0x000fe200078ef803 */
[----:B------:R-:W-:Y:S02]  /*22b0*/  IMAD R51, R227, 0x200, R4 ;  /* 0x00000200e3337824 */ /* 0x000fe400078e0204 */
[----:B------:R-:W-:Y:S01]  /*22c0*/  IMAD.WIDE.U32 R20, R24, R42, R20 ;  /* 0x0000002a18147225 */ /* 0x000fe200078e0014 */
[----:B------:R-:W-:-:S03]  /*22d0*/  LOP3.LUT R4, R5, R46, RZ, 0x3c, !PT ;  /* 0x0000002e05047212 */ /* 0x000fc600078e3cff */
[----:B------:R-:W-:Y:S02]  /*22e0*/  IMAD.IADD R10, R30, 0x1, -R10 ;  /* 0x000000011e0a7824 */ /* 0x000fe400078e0a0a */
[----:B------:R-:W-:-:S03]  /*22f0*/  IMAD.WIDE.U32 R32, R24, R42, R32 ;  /* 0x0000002a18207225 */ /* 0x000fc600078e0020 */
[----:B------:R-:W-:Y:S01]  /*2300*/  LEA R48, R10, R190, 0x6 ;  /* 0x000000be0a307211 */ /* 0x000fe200078e30ff */
[----:B------:R-:W-:Y:S02]  /*2310*/  IMAD.IADD R52, R21, 0x1, R53 ;  /* 0x0000000115347824 */ /* 0x000fe400078e0235 */
[----:B------:R-:W-:Y:S02]  /*2320*/  IMAD.SHL.U32 R42, R42, 0x40, RZ ;  /* 0x000000402a2a7824 */ /* 0x000fe400078e00ff */
[----:B------:R-:W-:Y:S02]  /*2330*/  IMAD.SHL.U32 R50, R13, 0x2, RZ ;  /* 0x000000020d327824 */ /* 0x000fe400078e00ff */
[----:B------:R-:W-:Y:S02]  /*2340*/  IMAD.IADD R53, R53, 0x1, R33 ;  /* 0x0000000135357824 */ /* 0x000fe400078e0221 */
[----:B------:R-:W-:Y:S02]  /*2350*/  IMAD.IADD R54, R35, 0x1, R7 ;  /* 0x0000000123367824 */ /* 0x000fe400078e0207 */
[----:B------:R-:W-:-:S02]  /*2360*/  IMAD.IADD R58, R7, 0x1, R37 ;  /* 0x00000001073a7824 */ /* 0x000fc400078e0225 */
[----:B------:R-:W-:Y:S01]  /*2370*/  IMAD R61, R227, 0x200, R4 ;  /* 0x00000200e33d7824 */ /* 0x000fe200078e0204 */
[----:B------:R-:W-:-:S07]  /*2380*/  SHF.R.S32.HI R59, RZ, 0x1f, R38 ;  /* 0x0000001fff3b7819 */ /* 0x000fce0000011426 */
.L_x_4558:
[----:B0-----:R-:W0:Y:S01]  /*2390*/  LDC R64, c[0x0][0x430] ;  /* 0x00010c00ff407b82 */ /* 0x001e220000000800 */
[----:B------:R-:W-:Y:S02]  /*23a0*/  VIADD R25, R25, 0xffffffff ;  /* 0xffffffff19197836 */ /* 0x000fe40000000000 */
[----:B------:R-:W-:Y:S02]  /*23b0*/  IMAD.MOV.U32 R63, RZ, RZ, RZ ;  /* 0x000000ffff3f7224 */ /* 0x000fe400078e00ff */
[----:B------:R-:W-:-:S03]  /*23c0*/  IMAD R4, R25, 0x40, R48 ;  /* 0x0000004019047824 */ /* 0x000fc600078e0230 */
[----:B-1----:R-:W1:Y:S02]  /*23d0*/  LDC R75, c[0x0][0x3f4] ;  /* 0x0000fd00ff4b7b82 */ /* 0x002e640000000800 */
[----:B------:R-:W-:Y:S02]  /*23e0*/  ISETP.GE.AND P0, PT, R4, R27, PT ;  /* 0x0000001b0400720c */ /* 0x000fe40003f06270 */
[----:B------:R-:W-:Y:S02]  /*23f0*/  IADD3 R12, R0, R4, RZ ;  /* 0x00000004000c7210 */ /* 0x000fe40007ffe0ff */
[----:B------:R-:W-:-:S03]  /*2400*/  ISETP.GT.OR P0, PT, R48, 0x3f, P0 ;  /* 0x0000003f3000780c */ /* 0x000fc60000704670 */
[----:B------:R-:W-:Y:S01]  /*2410*/  IMAD.MOV.U32 R8, RZ, RZ, R12 ;  /* 0x000000ffff087224 */ /* 0x000fe200078e000c */
[----:B0-----:R-:W-:-:S09]  /*2420*/  ISETP.NE.AND P4, PT, R64, 0x1, PT ;  /* 0x000000014000780c */ /* 0x001fd20003f85270 */
        /* <DEDUP_REMOVED lines=46> */
[----:B------:R-:W-:Y:S01]  /*2710*/  IMAD.WIDE.U32 R4, R42, R25, RZ ;  /* 0x000000192a047225 */ /* 0x000fe200078e00ff */
[----:B------:R-:W-:Y:S02]  /*2720*/  LEA R69, P5, R6, UR4, 0x1 ;  /* 0x0000000406457c11 */ /* 0x000fe4000f8a08ff */
[----:B------:R-:W-:Y:S01]  /*2730*/  IADD3 R7, R7, R9, RZ ;  /* 0x0000000907077210 */ /* 0x000fe20007ffe0ff */
[----:B------:R-:W-:-:S03]  /*2740*/  IMAD.IADD R11, R5, 0x1, R11 ;  /* 0x00000001050b7824 */ /* 0x000fc600078e020b */
[----:B------:R-:W-:Y:S01]  /*2750*/  LEA.HI.X R68, R6, UR5, R7, 0x1, P5 ;  /* 0x0000000506447c11 */ /* 0x000fe2000a8f0c07 */
        /* <DEDUP_REMOVED lines=11> */
[----:B------:R-:W-:Y:S01]  /*2810*/  ULDC.64 UR4, c[0x0][0x3e8] ;  /* 0x0000fa0000047ab9 */ /* 0x000fe20000000a00 */
[----:B------:R-:W-:Y:S01]  /*2820*/  IMAD.MOV.U32 R6, RZ, RZ, R34 ;  /* 0x000000ffff067224 */ /* 0x000fe200078e0022 */
[----:B------:R-:W-:Y:S01]  /*2830*/  ULDC.64 UR6, c[0x0][0x400] ;  /* 0x0001000000067ab9 */ /* 0x000fe20000000a00 */
[----:B------:R-:W-:Y:S01]  /*2840*/  IMAD.MOV.U32 R7, RZ, RZ, R54 ;  /* 0x000000ffff077224 */ /* 0x000fe200078e0036 */
[----:B------:R-:W-:Y:S01]  /*2850*/  CS2R R28, SRZ ;  /* 0x00000000001c7805 */ /* 0x000fe2000001ff00 */
[-C--:B------:R-:W-:Y:S02]  /*2860*/  IMAD R5, R10, R45.reuse, R8 ;  /* 0x0000002d0a057224 */ /* 0x080fe400078e0208 */
[----:B------:R-:W-:Y:S01]  /*2870*/  IMAD.WIDE.U32 R8, R25, R45, R6 ;  /* 0x0000002d19087225 */ /* 0x000fe200078e0006 */
[----:B------:R-:W-:-:S03]  /*2880*/  IADD3 R7, P5, R20, R4, RZ ;  /* 0x0000000414077210 */ /* 0x000fc60007fbe0ff */
[----:B------:R-:W-:Y:S01]  /*2890*/  IMAD.IADD R5, R9, 0x1, R5 ;  /* 0x0000000109057824 */ /* 0x000fe200078e0205 */
[C---:B------:R-:W-:Y:S01]  /*28a0*/  LEA R4, P6, R8.reuse, UR6, 0x1 ;  /* 0x0000000608047c11 */ /* 0x040fe2000f8c08ff */
[----:B------:R-:W-:Y:S01]  /*28b0*/  IMAD.X R10, R11, 0x1, R52, P5 ;  /* 0x000000010b0a7824 */ /* 0x000fe200028e0634 */
[C---:B------:R-:W-:Y:S02]  /*28c0*/  LEA R6, P5, R7.reuse, UR4, 0x1 ;  /* 0x0000000407067c11 */ /* 0x040fe4000f8a08ff */
[----:B------:R-:W-:Y:S02]  /*28d0*/  LEA.HI.X R5, R8, UR7, R5, 0x1, P6 ;  /* 0x0000000708057c11 */ /* 0x000fe4000b0f0c05 */
[----:B------:R-:W-:Y:S02]  /*28e0*/  CS2R R8, SRZ ;  /* 0x0000000000087805 */ /* 0x000fe4000001ff00 */
[----:B------:R-:W-:Y:S02]  /*28f0*/  LEA.HI.X R7, R7, UR5, R10, 0x1, P5 ;  /* 0x0000000507077c11 */ /* 0x000fe4000a8f0c0a */
[----:B------:R-:W-:-:S02]  /*2900*/  ISETP.GE.AND P6, PT, R192, R75, PT ;  /* 0x0000004bc000720c */ /* 0x000fc40003fc6270 */
[----:B------:R-:W-:-:S11]  /*2910*/  ISETP.GE.AND P5, PT, R199, R75, PT ;  /* 0x0000004bc700720c */ /* 0x000fd60003fa6270 */
[----:B------:R0:W5:Y:S04]  /*2920*/  @!P6 LDG.E.64 R30, desc[UR40][R6.64] ;  /* 0x00000028061ee981 */ /* 0x000168000c1e1b00 */
[----:B------:R0:W5:Y:S04]  /*2930*/  @!P5 LDG.E.64 R8, desc[UR40][R6.64+0x20] ;  /* 0x000020280608d981 */ /* 0x000168000c1e1b00 */
[----:B------:R0:W5:Y:S04]  /*2940*/  @!P6 LDG.E.64 R56, desc[UR40][R4.64] ;  /* 0x000000280438e981 */ /* 0x000168000c1e1b00 */
[----:B------:R0:W5:Y:S02]  /*2950*/  @!P5 LDG.E.64 R28, desc[UR40][R4.64+0x20] ;  /* 0x00002028041cd981 */ /* 0x000164000c1e1b00 */
.L_x_4530:
[----:B------:R-:W-:Y:S05]  /*2960*/  BSYNC B1 ;  /* 0x0000000000017941 */ /* 0x000fea0003800000 */
.L_x_4529:
[----:B------:R-:W-:Y:S01]  /*2970*/  ISETP.NE.AND P5, PT, R189, 0x3, PT ;  /* 0x00000003bd00780c */ /* 0x000fe20003fa5270 */
[----:B0----5:R-:W-:Y:S02]  /*2980*/  IMAD.MOV.U32 R4, RZ, RZ, R8 ;  /* 0x000000ffff047224 */ /* 0x021fe400078e0008 */
[----:B------:R-:W-:Y:S02]  /*2990*/  IMAD.MOV.U32 R5, RZ, RZ, R9 ;  /* 0x000000ffff057224 */ /* 0x000fe400078e0009 */
[----:B------:R-:W-:Y:S02]  /*29a0*/  IMAD.MOV.U32 R6, RZ, RZ, R30 ;  /* 0x000000ffff067224 */ /* 0x000fe400078e001e */
[----:B------:R-:W-:Y:S01]  /*29b0*/  IMAD.MOV.U32 R7, RZ, RZ, R31 ;  /* 0x000000ffff077224 */ /* 0x000fe200078e001f */
[----:B------:R-:W-:Y:S01]  /*29c0*/  PRMT R74, R4, 0x5410, R5 ;  /* 0x00005410044a7816 */ /* 0x000fe20000000005 */
[----:B------:R-:W-:Y:S01]  /*29d0*/  IMAD.MOV.U32 R5, RZ, RZ, R29 ;  /* 0x000000ffff057224 */ /* 0x000fe200078e001d */
[----:B------:R-:W-:-:S02]  /*29e0*/  MOV R4, R28 ;  /* 0x0000001c00047202 */ /* 0x000fc40000000f00 */
[----:B------:R-:W-:Y:S01]  /*29f0*/  PRMT R76, R6, 0x5410, R7 ;  /* 0x00005410064c7816 */ /* 0x000fe20000000007 */
[----:B------:R-:W-:Y:S01]  /*2a00*/  IMAD.MOV.U32 R6, RZ, RZ, R56 ;  /* 0x000000ffff067224 */ /* 0x000fe200078e0038 */
[----:B------:R-:W-:Y:S01]  /*2a10*/  PRMT R78, R4, 0x5410, R5 ;  /* 0x00005410044e7816 */ /* 0x000fe20000000005 */
[----:B------:R-:W-:-:S05]  /*2a20*/  IMAD.MOV.U32 R7, RZ, RZ, R57 ;  /* 0x000000ffff077224 */ /* 0x000fca00078e0039 */
[----:B------:R-:W-:Y:S01]  /*2a30*/  PRMT R79, R6, 0x5410, R7 ;  /* 0x00005410064f7816 */ /* 0x000fe20000000007 */
[----:B------:R-:W-:Y:S06]  /*2a40*/  @!P5 BRA `(.L_x_4531) ;  /* 0x000000000004d947 */ /* 0x000fec0003800000 */
[----:B------:R-:W-:Y:S01]  /*2a50*/  BPT.TRAP 0x1 ;  /* 0x000000040000795c */ /* 0x000fe20000300000 */
.L_x_4531:
[----:B------:R-:W-:Y:S01]  /*2a60*/  IMAD R62, R188, 0x8, R2 ;  /* 0x00000008bc3e7824 */ /* 0x000fe200078e0202 */
[----:B------:R-:W-:Y:S01]  /*2a70*/  SHF.L.U32 R73, R194, 0x1f, RZ ;  /* 0x0000001fc2497819 */ /* 0x000fe200000006ff */
[----:B------:R-:W-:Y:S03]  /*2a80*/  BSSY B1, `(.L_x_4532) ;  /* 0x0000003000017945 */ /* 0x000fe60003800000 */
[----:B------:R-:W0:Y:S02]  /*2a90*/  SYNCS.PHASECHK.TRANS64.TRYWAIT P6, [R62+URZ+0x28c90], R73 ;  /* 0x028c90493e0075a7 */ /* 0x000e2400080c017f */
[----:B0-----:R-:W-:Y:S05]  /*2aa0*/  @!P6 BRA `(.L_x_4533) ;  /* 0x0000017800ece947 */ /* 0x001fea0003800000 */
.L_x_4793:
[----:B------:R-:W-:Y:S05]  /*2ab0*/  BSYNC B1 ;  /* 0x0000000000017941 */ /* 0x000fea0003800000 */
.L_x_4532:
[----:B------:R-:W-:-:S03]  /*2ac0*/  UMOV UR4, 0xffffffff ;  /* 0xffffffff00047882 */ /* 0x000fc60000000000 */
[----:B------:R-:W-:Y:S05]  /*2ad0*/  BRA.DIV UR4, `(.L_x_4534) ;  /* 0x0000017a04f47947 */ /* 0x000fea000b800000 */
[----:B------:R1:W2:Y:S04]  /*2ae0*/  SHFL.IDX PT, R71, R68, RZ, 0x1c1f ;  /* 0x001c1fff44477589 */ /* 0x0002a800000e0000 */
[----:B------:R1:W3:Y:S02]  /*2af0*/  SHFL.IDX PT, R14, R69, RZ, 0x1c1f ;  /* 0x001c1fff450e7589 */ /* 0x0002e400000e0000 */
.L_x_4797:
        /* <DEDUP_REMOVED lines=50> */
.L_x_4539:
[----:B------:R-:W-:Y:S05]  /*2e20*/  BSYNC B2 ;  /* 0x0000000000027941 */ /* 0x000fea0003800000 */
.L_x_4538:
[----:B0-----:R4:W-:Y:S02]  /*2e30*/  ST.E.128 desc[UR40][R10.64], R4 ;  /* 0x000000040a007985 */ /* 0x0019e4000c101d28 */
.L_x_4537:
[----:B------:R-:W-:Y:S05]  /*2e40*/  BSYNC B1 ;  /* 0x0000000000017941 */ /* 0x000fea0003800000 */
.L_x_4536:
[----:B------:R-:W-:Y:S05]  /*2e50*/  @P1 BRA `(.L_x_4535) ;  /* 0x0000001000481947 */ /* 0x000fea0003800000 */
[----:B----4-:R-:W-:Y:S01]  /*2e60*/  IMAD.MOV.U32 R5, RZ, RZ, 0x20 ;  /* 0x00000020ff057424 */ /* 0x010fe200078e00ff */
[----:B------:R-:W-:Y:S01]  /*2e70*/  LOP3.LUT P0, RZ, R195, 0x4, RZ, 0xc0, !PT ;  /* 0x00000004c3ff7812 */ /* 0x000fe2000780c0ff */
[----:B------:R-:W-:Y:S01]  /*2e80*/  BSSY B1, `(.L_x_4540) ;  /* 0x0000032000017945 */ /* 0x000fe20003800000 */
[----:B------:R-:W-:Y:S02]  /*2e90*/  ISETP.GE.AND P6, PT, R199, R75, PT ;  /* 0x0000004bc700720c */ /* 0x000fe40003fc6270 */
[----:B------:R-:W-:Y:S02]  /*2ea0*/  SEL R5, R5, 0xffffffe0, !P0 ;  /* 0xffffffe005057807 */ /* 0x000fe40004000000 */
[----:B---3--:R-:W-:Y:S02]  /*2eb0*/  LEA R10, P0, R23, R14, 0x1 ;  /* 0x0000000e170a7211 */ /* 0x008fe400078008ff */
        /* <DEDUP_REMOVED lines=46> */
.L_x_4541:
[----:B------:R-:W-:Y:S05]  /*31a0*/  BSYNC B1 ;  /* 0x0000000000017941 */ /* 0x000fea0003800000 */
.L_x_4540:
[----:B--2---:R2:W-:Y:S01]  /*31b0*/  ST.E.128 desc[UR40][R10.64], R4 ;  /* 0x000000040a007985 */ /* 0x0045e2000c101d28 */
[----:B------:R-:W-:Y:S05]  /*31c0*/  BRA `(.L_x_4535) ;  /* 0x0000000c006c7947 */ /* 0x000fea0003800000 */
.L_x_4528:
        /* <DEDUP_REMOVED lines=8> */
[----:B------:R-:W-:Y:S01]  /*3250*/  @!P5 IMAD R15, R10, R45, R4 ;  /* 0x0000002d0a0fd224 */ /* 0x000fe200078e0204 */
[----:B------:R-:W-:Y:S01]  /*3260*/  @!P5 MOV R4, R36 ;  /* 0x000000240004d202 */ /* 0x000fe20000000f00 */
[----:B------:R-:W1:Y:S01]  /*3270*/  @!P5 LDC.64 R8, c[0x0][0x400] ;  /* 0x00010000ff08db82 */ /* 0x000e620000000a00 */
[----:B------:R-:W-:-:S03]  /*3280*/  @!P5 IMAD.X R7, R11, 0x1, R53, P6 ;  /* 0x000000010b07d824 */ /* 0x000fc600030e0635 */
        /* <DEDUP_REMOVED lines=23> */
[----:B------:R-:W-:-:S02]  /*3400*/  MOV R11, R29 ;  /* 0x0000001d000b7202 */ /* 0x000fc40000000f00 */
[----:B------:R-:W-:Y:S02]  /*3410*/  PRMT R79, R8, 0x7610, R79 ;  /* 0x00007610084f7816 */ /* 0x000fe4000000004f */
[----:B------:R-:W-:Y:S02]  /*3420*/  PRMT R84, R10, 0x5410, R9 ;  /* 0x000054100a547816 */ /* 0x000fe40000000009 */
[----:B------:R-:W-:Y:S01]  /*3430*/  PRMT R74, R11, 0x7610, R74 ;  /* 0x000076100b4a7816 */ /* 0x000fe2000000004a */
[----:B------:R-:W-:Y:S06]  /*3440*/  @!P5 BRA `(.L_x_4542) ;  /* 0x000000000004d947 */ /* 0x000fec0003800000 */
[----:B------:R-:W-:Y:S01]  /*3450*/  BPT.TRAP 0x1 ;  /* 0x000000040000795c */ /* 0x000fe20000300000 */
.L_x_4542:
[----:B------:R-:W-:Y:S01]  /*3460*/  IMAD R62, R188, 0x8, R2 ;  /* 0x00000008bc3e7824 */ /* 0x000fe200078e0202 */
[----:B------:R-:W-:Y:S01]  /*3470*/  SHF.L.U32 R73, R194, 0x1f, RZ ;  /* 0x0000001fc2497819 */ /* 0x000fe200000006ff */
[----:B------:R-:W-:Y:S03]  /*3480*/  BSSY B1, `(.L_x_4543) ;  /* 0x0000003000017945 */ /* 0x000fe60003800000 */
[----:B------:R-:W0:Y:S02]  /*3490*/  SYNCS.PHASECHK.TRANS64.TRYWAIT P6, [R62+URZ+0x28c90], R73 ;  /* 0x028c90493e0075a7 */ /* 0x000e2400080c017f */
[----:B0-----:R-:W-:Y:S05]  /*34a0*/  @!P6 BRA `(.L_x_4544) ;  /* 0x0000017000c8e947 */ /* 0x001fea0003800000 */
.L_x_4798:
[----:B------:R-:W-:Y:S05]  /*34b0*/  BSYNC B1 ;  /* 0x0000000000017941 */ /* 0x000fea0003800000 */
.L_x_4543:
[----:B------:R-:W-:-:S03]  /*34c0*/  UMOV UR4, 0xffffffff ;  /* 0xffffffff00047882 */ /* 0x000fc60000000000 */
[----:B------:R-:W-:Y:S05]  /*34d0*/  BRA.DIV UR4, `(.L_x_4545) ;  /* 0x0000017204d07947 */ /* 0x000fea000b800000 */
[----:B------:R-:W1:Y:S04]  /*34e0*/  SHFL.IDX PT, R68, R68, RZ, 0x1c1f ;  /* 0x001c1fff44447589 */ /* 0x000e6800000e0000 */
[----:B------:R-:W2:Y:S02]  /*34f0*/  SHFL.IDX PT, R69, R69, RZ, 0x1c1f ;  /* 0x001c1fff45457589 */ /* 0x000ea400000e0000 */
.L_x_4802:
        /* <DEDUP_REMOVED lines=14> */
[----:B------:R-:W-:Y:S01]  /*35e0*/  LOP3.LUT R8, R9, R46, RZ, 0x3c, !PT ;  /* 0x0000002e09087212 */ /* 0x000fe200078e3cff */
[----:B------:R-:W-:-:S04]  /*35f0*/  IMAD.IADD R9, R61, 0x1, R70 ;  /* 0x000000013d097824 */ /* 0x000fc800078e0246 */
[----:B------:R-:W-:Y:S02]  /*3600*/  IMAD R11, R227, 0x200, R8 ;  /* 0x00000200e30b7824 */ /* 0x000fe400078e0208 */
[----:B------:R-:W-:Y:S02]  /*3610*/  IMAD R9, R9, 0x2, R2 ;  /* 0x0000000209097824 */ /* 0x000fe400078e0202 */
[----:B------:R-:W-:-:S04]  /*3620*/  IMAD.IADD R11, R70, 0x1, R11 ;  /* 0x00000001460b7824 */ /* 0x000fc800078e020b */
[----:B------:R-:W-:Y:S02]  /*3630*/  IMAD R12, R11, 0x2, R2 ;  /* 0x000000020b0c7824 */ /* 0x000fe400078e0202 */
[----:B------:R-:W1:Y:S04]  /*3640*/  LDS.128 R8, [R9+0x22400] ;  /* 0x0224000009087984 */ /* 0x000e680000000c00 */
[----:B------:R-:W2:Y:S01]  /*3650*/  LDS.128 R12, [R12+0x22400] ;  /* 0x022400000c0c7984 */ /* 0x000ea20000000c00 */
[----:B------:R-:W-:Y:S05]  /*3660*/  @P0 BRA `(.L_x_4547) ;  /* 0x0000000400480947 */ /* 0x000fea0003800000 */
[--C-:B------:R-:W-:Y:S02]  /*3670*/  SHF.R.U64 R82, R28, 0x10, R29.reuse ;  /* 0x000000101c527819 */ /* 0x100fe4000000121d */
[----:B------:R-:W-:Y:S01]  /*3680*/  SHF.R.U32.HI R28, RZ, 0x10, R29 ;  /* 0x00000010ff1c7819 */ /* 0x000fe2000001161d */
[----:B------:R-:W-:Y:S01]  /*3690*/  HADD2.F32 R29, -RZ, R74.H0_H0 ;  /* 0x2000004aff1d7230 */ /* 0x000fe20000004100 */
[--C-:B------:R-:W-:Y:S02]  /*36a0*/  SHF.R.U64 R83, R4, 0x10, R5.reuse ;  /* 0x0000001004537819 */ /* 0x100fe40000001205 */
[----:B------:R-:W-:Y:S01]  /*36b0*/  SHF.R.U32.HI R70, RZ, 0x10, R5 ;  /* 0x00000010ff467819 */ /* 0x000fe20000011605 */
[----:B-1----:R-:W-:Y:S01]  /*36c0*/  HADD2.F32 R5, -RZ, R9.H0_H0 ;  /* 0x20000009ff057230 */ /* 0x002fe20000004100 */
[----:B------:R-:W-:Y:S01]  /*36d0*/  SHF.R.U64 R4, R6, 0x10, R7 ;  /* 0x0000001006047819 */ /* 0x000fe20000001207 */
[--C-:B--2---:R-:W-:Y:S01]  /*36e0*/  HADD2.F32 R6, -RZ, R13.reuse.H0_H0 ;  /* 0x2000000dff067230 */ /* 0x104fe20000004100 */
[----:B------:R-:W-:Y:S01]  /*36f0*/  SHF.R.U64 R77, R30, 0x10, R31 ;  /* 0x000000101e4d7819 */ /* 0x000fe2000000121f */
[----:B------:R-:W-:Y:S01]  /*3700*/  HADD2.F32 R13, -RZ, R13.H1_H1 ;  /* 0x3000000dff0d7230 */ /* 0x000fe20000004100 */
[----:B------:R-:W-:Y:S01]  /*3710*/  SHF.R.U32.HI R78, RZ, 0x10, R7 ;  /* 0x00000010ff4e7819 */ /* 0x000fe20000011607 */
[----:B------:R-:W-:Y:S01]  /*3720*/  HADD2.F32 R30, -RZ, R28.H0_H0 ;  /* 0x2000001cff1e7230 */ /* 0x000fe20000004100 */
[----:B------:R-:W-:Y:S01]  /*3730*/  SHF.R.U32.HI R76, RZ, 0x10, R31 ;  /* 0x00000010ff4c7819 */ /* 0x000fe2000001161f */
[----:B------:R-:W-:-:S02]  /*3740*/  HADD2.F32 R9, -RZ, R9.H1_H1 ;  /* 0x30000009ff097230 */ /* 0x000fc40000004100 */
[----:B------:R-:W-:Y:S02]  /*3750*/  HADD2.F32 R28, -RZ, R70.H0_H0 ;  /* 0x20000046ff1c7230 */ /* 0x000fe40000004100 */
[CC--:B------:R-:W-:Y:S01]  /*3760*/  FMUL.FTZ R70, R6.reuse, R29.reuse ;  /* 0x0000001d06467220 */ /* 0x0c0fe20000410000 */
[----:B------:R-:W-:Y:S02]  /*3770*/  HADD2.F32 R7, -RZ, R74.H1_H1 ;  /* 0x3000004aff077230 */ /* 0x000fe40000004100 */
[----:B------:R-:W-:Y:S01]  /*3780*/  FMUL.FTZ R29, R5, R29 ;  /* 0x0000001d051d7220 */ /* 0x000fe20000410000 */
[-C--:B------:R-:W-:Y:S01]  /*3790*/  FMUL.FTZ R74, R13, R30.reuse ;  /* 0x0000001e0d4a7220 */ /* 0x080fe20000410000 */
[C---:B------:R-:W-:Y:S02]  /*37a0*/  FMUL.FTZ R30, R9.reuse, R30 ;  /* 0x0000001e091e7220 */ /* 0x040fe40000410000 */
[-C--:B------:R-:W-:Y:S01]  /*37b0*/  FFMA.FTZ R31, R6, R7.reuse, R29 ;  /* 0x00000007061f7223 */ /* 0x080fe2000001001d */
[-C--:B------:R-:W-:Y:S01]  /*37c0*/  FFMA.FTZ R75, R9, R28.reuse, -R74 ;  /* 0x0000001c094b7223 */ /* 0x080fe2000001084a */
[----:B------:R-:W-:Y:S01]  /*37d0*/  FFMA.FTZ R70, R5, R7, -R70 ;  /* 0x0000000705467223 */ /* 0x000fe20000010846 */
[----:B------:R-:W-:Y:S01]  /*37e0*/  FFMA.FTZ R74, R13, R28, R30 ;  /* 0x0000001c0d4a7223 */ /* 0x000fe2000001001e */
[----:B------:R-:W-:-:S02]  /*37f0*/  HADD2.F32 R9, -RZ, R79.H0_H0 ;  /* 0x2000004fff097230 */ /* 0x000fc40000004100 */
[--C-:B------:R-:W-:Y:S02]  /*3800*/  HADD2.F32 R6, -RZ, R15.reuse.H0_H0 ;  /* 0x2000000fff067230 */ /* 0x100fe40000004100 */
[----:B------:R-:W-:Y:S01]  /*3810*/  HADD2.F32 R15, -RZ, R15.H1_H1 ;  /* 0x3000000fff0f7230 */ /* 0x000fe20000004100 */
[----:B------:R-:W-:Y:S01]  /*3820*/  F2FP.F16.F32.PACK_AB R31, R74, R31 ;  /* 0x0000001f4a1f723e */ /* 0x000fe200000000ff */
[--C-:B------:R-:W-:Y:S02]  /*3830*/  HADD2.F32 R5, -RZ, R11.reuse.H0_H0 ;  /* 0x2000000bff057230 */ /* 0x100fe40000004100 */
[----:B------:R-:W-:Y:S02]  /*3840*/  HADD2.F32 R30, -RZ, R76.H0_H0 ;  /* 0x2000004cff1e7230 */ /* 0x000fe40000004100 */
[-C--:B------:R-:W-:Y:S01]  /*3850*/  FMUL.FTZ R76, R6, R9.reuse ;  /* 0x00000009064c7220 */ /* 0x080fe20000410000 */
[----:B------:R-:W-:Y:S02]  /*3860*/  HADD2.F32 R11, -RZ, R11.H1_H1 ;  /* 0x3000000bff0b7230 */ /* 0x000fe40000004100 */
[----:B------:R-:W-:Y:S01]  /*3870*/  FMUL.FTZ R9, R5, R9 ;  /* 0x0000000905097220 */ /* 0x000fe20000410000 */
[----:B------:R-:W-:-:S02]  /*3880*/  HADD2.F32 R7, -RZ, R79.H1_H1 ;  /* 0x3000004fff077230 */ /* 0x000fc40000004100 */
[----:B------:R-:W-:Y:S02]  /*3890*/  HADD2.F32 R28, -RZ, R78.H0_H0 ;  /* 0x2000004eff1c7230 */ /* 0x000fe40000004100 */
[-C--:B------:R-:W-:Y:S01]  /*38a0*/  FMUL.FTZ R78, R15, R30.reuse ;  /* 0x0000001e0f4e7220 */ /* 0x080fe20000410000 */
[----:B------:R-:W-:Y:S01]  /*38b0*/  FMUL.FTZ R80, R11, R30 ;  /* 0x0000001e0b507220 */ /* 0x000fe20000410000 */
[-C--:B------:R-:W-:Y:S01]  /*38c0*/  FFMA.FTZ R30, R6, R7.reuse, R9 ;  /* 0x00000007061e7223 */ /* 0x080fe20000010009 */
[----:B------:R-:W-:Y:S01]  /*38d0*/  FFMA.FTZ R76, R5, R7, -R76 ;  /* 0x00000007054c7223 */ /* 0x000fe2000001084c */
[-C--:B------:R-:W-:Y:S01]  /*38e0*/  FFMA.FTZ R79, R11, R28.reuse, -R78 ;  /* 0x0000001c0b4f7223 */ /* 0x080fe2000001084e */
[----:B------:R-:W-:Y:S02]  /*38f0*/  HADD2.F32 R11, -RZ, R84.H1_H1 ;  /* 0x30000054ff0b7230 */ /* 0x000fe40000004100 */
[----:B------:R-:W-:Y:S01]  /*3900*/  FFMA.FTZ R81, R15, R28, R80 ;  /* 0x0000001c0f517223 */ /* 0x000fe20000010050 */
[----:B------:R-:W-:-:S02]  /*3910*/  HADD2.F32 R6, -RZ, R12.H0_H0 ;  /* 0x2000000cff067230 */ /* 0x000fc40000004100 */
[----:B------:R-:W-:Y:S02]  /*3920*/  HADD2.F32 R5, -RZ, R8.H0_H0 ;  /* 0x20000008ff057230 */ /* 0x000fe40000004100 */
[----:B------:R-:W-:Y:S02]  /*3930*/  HADD2.F32 R13, -RZ, R82.H0_H0 ;  /* 0x20000052ff0d7230 */ /* 0x000fe40000004100 */
[-C--:B------:R-:W-:Y:S01]  /*3940*/  FMUL.FTZ R28, R6, R11.reuse ;  /* 0x0000000b061c7220 */ /* 0x080fe20000410000 */
[----:B------:R-:W-:Y:S02]  /*3950*/  HADD2.F32 R12, -RZ, R12.H1_H1 ;  /* 0x3000000cff0c7230 */ /* 0x000fe40000004100 */
[----:B------:R-:W-:Y:S01]  /*3960*/  FMUL.FTZ R11, R5, R11 ;  /* 0x0000000b050b7220 */ /* 0x000fe20000410000 */
[----:B------:R-:W-:Y:S01]  /*3970*/  HADD2.F32 R8, -RZ, R8.H1_H1 ;  /* 0x30000008ff087230 */ /* 0x000fe20000004100 */
[----:B------:R-:W-:Y:S01]  /*3980*/  F2FP.F16.F32.PACK_AB R30, R81, R30 ;  /* 0x0000001e511e723e */ /* 0x000fe200000000ff */
[----:B------:R-:W-:-:S02]  /*3990*/  HADD2.F32 R7, -RZ, R85.H1_H1 ;  /* 0x30000055ff077230 */ /* 0x000fc40000004100 */
[-C--:B------:R-:W-:Y:S01]  /*39a0*/  FMUL.FTZ R15, R12, R13.reuse ;  /* 0x0000000d0c0f7220 */ /* 0x080fe20000410000 */
[----:B------:R-:W-:Y:S02]  /*39b0*/  HADD2.F32 R9, -RZ, R83.H0_H0 ;  /* 0x20000053ff097230 */ /* 0x000fe40000004100 */
[----:B------:R-:W-:Y:S01]  /*39c0*/  FMUL.FTZ R29, R8, R13 ;  /* 0x0000000d081d7220 */ /* 0x000fe20000410000 */
        /* <DEDUP_REMOVED lines=24> */
[----:B------:R-:W-:Y:S02]  /*3b50*/  F2FP.F16.F32.PACK_AB R11, R79, R76 ;  /* 0x0000004c4f0b723e */ /* 0x000fe400000000ff */
[----:B------:R-:W-:-:S02]  /*3b60*/  F2FP.F16.F32.PACK_AB R10, R77, R4 ;  /* 0x000000044d0a723e */ /* 0x000fc400000000ff */
[----:B------:R-:W-:Y:S02]  /*3b70*/  F2FP.F16.F32.PACK_AB R14, R14, R29 ;  /* 0x0000001d0e0e723e */ /* 0x000fe400000000ff */
[----:B------:R-:W-:-:S07]  /*3b80*/  MOV R15, R30 ;  /* 0x0000001e000f7202 */ /* 0x000fce0000000f00 */
.L_x_4547:
[----:B------:R-:W-:Y:S05]  /*3b90*/  BSYNC B1 ;  /* 0x0000000000017941 */ /* 0x000fea0003800000 */
.L_x_4546:
        /* <DEDUP_REMOVED lines=8> */
.L_x_4527:
[----:B------:R-:W-:-:S13]  /*3c20*/  ISETP.NE.AND P5, PT, R189, 0x3, PT ;  /* 0x00000003bd00780c */ /* 0x000fda0003fa5270 */
[----:B------:R-:W-:Y:S05]  /*3c30*/  @!P5 BRA `(.L_x_4548) ;  /* 0x000000000004d947 */ /* 0x000fea0003800000 */
[----:B------:R-:W-:Y:S01]  /*3c40*/  BPT.TRAP 0x1 ;  /* 0x000000040000795c */ /* 0x000fe20000300000 */
.L_x_4548:
[----:B------:R-:W-:Y:S01]  /*3c50*/  IMAD R62, R188, 0x8, R2 ;  /* 0x00000008bc3e7824 */ /* 0x000fe200078e0202 */
[----:B------:R-:W-:Y:S01]  /*3c60*/  SHF.L.U32 R73, R194, 0x1f, RZ ;  /* 0x0000001fc2497819 */ /* 0x000fe200000006ff */
[----:B------:R-:W-:Y:S01]  /*3c70*/  BSSY B1, `(.L_x_4549) ;  /* 0x0000004000017945 */ /* 0x000fe20003800000 */
[----:B------:R-:W-:Y:S02]  /*3c80*/  SHF.R.S32.HI R66, RZ, 0x1f, R64 ;  /* 0x0000001fff427819 */ /* 0x000fe40000011440 */
[----:B------:R-:W0:Y:S02]  /*3c90*/  SYNCS.PHASECHK.TRANS64.TRYWAIT P0, [R62+URZ+0x28c90], R73 ;  /* 0x028c90493e0075a7 */ /* 0x000e24000800017f */
[----:B0-----:R-:W-:Y:S05]  /*3ca0*/  @!P0 BRA `(.L_x_4550) ;  /* 0x0000016c00288947 */ /* 0x001fea0003800000 */
.L_x_4803:
[----:B------:R-:W-:Y:S05]  /*3cb0*/  BSYNC B1 ;  /* 0x0000000000017941 */ /* 0x000fea0003800000 */
.L_x_4549:
        /* <DEDUP_REMOVED lines=26> */
.L_x_4807:
        /* <DEDUP_REMOVED lines=14> */
[----:B------:R-:W-:-:S04]  /*3f40*/  LEA.HI.X R9, R23, R29, R198, 0x1, P0 ;  /* 0x0000001d17097211 */ /* 0x000fc800000f0cc6 */
[----:B------:R-:W-:-:S06]  /*3f50*/  LEA R5, R5, R2, 0x1 ;  /* 0x0000000205057211 */ /* 0x000fcc00078e08ff */
[----:B------:R-:W1:Y:S04]  /*3f60*/  LDS.128 R4, [R5+0x22400] ;  /* 0x0224000005047984 */ /* 0x000e680000000c00 */
[----:B-1----:R1:W-:Y:S02]  /*3f70*/  ST.E.128 desc[UR40][R8.64], R4 ;  /* 0x0000000408007985 */ /* 0x0023e4000c101d28 */
.L_x_4535:
[----:B------:R-:W-:Y:S05]  /*3f80*/  BSYNC B0 ;  /* 0x0000000000007941 */ /* 0x000fea0003800000 */
.L_x_4526:
        /* <DEDUP_REMOVED lines=17> */
.L_x_4553:
[----:B------:R-:W-:Y:S05]  /*40a0*/  BSYNC B0 ;  /* 0x0000000000007941 */ /* 0x000fea0003800000 */
.L_x_4552:
[----:B------:R-:W2:Y:S01]  /*40b0*/  SYNCS.PHASECHK.TRANS64.TRYWAIT P5, [R62+URZ+0x28cb0], R73 ;  /* 0x028cb0493e0075a7 */ /* 0x000ea200080a017f */
[----:B------:R-:W-:Y:S04]  /*40c0*/  BSSY B0, `(.L_x_4554) ;  /* 0x0000002000007945 */ /* 0x000fe80003800000 */
[----:B--2---:R-:W-:Y:S05]  /*40d0*/  @!P5 BRA `(.L_x_4555) ;  /* 0x000001680074d947 */ /* 0x004fea0003800000 */
.L_x_4808:
[----:B------:R-:W-:Y:S05]  /*40e0*/  BSYNC B0 ;  /* 0x0000000000007941 */ /* 0x000fea0003800000 */
.L_x_4554:
        /* <DEDUP_REMOVED lines=21> */
[----:B------:R-:W4:Y:S08]  /*4240*/  SHFL.IDX PT, R10, R10, RZ, 0x1c1f ;  /* 0x001c1fff0a0a7589 */ /* 0x000f3000000e0000 */
[----:B------:R-:W-:Y:S05]  /*4250*/  @!P5 BRA `(.L_x_4557) ;  /* 0x000000040090d947 */ /* 0x000fea0003800000 */
[----:B------:R-:W5:Y:S01]  /*4260*/  LDL R31, [R1] ;  /* 0x00000000011f7983 */ /* 0x000f620000100800 */
[----:B------:R-:W-:-:S03]  /*4270*/  ULDC UR4, c[0x0][0x320] ;  /* 0x0000c80000047ab9 */ /* 0x000fc60000000800 */
[----:B------:R-:W2:Y:S04]  /*4280*/  LDL R30, [R1+0x4] ;  /* 0x00000400011e7983 */ /* 0x000ea80000100800 */
[----:B------:R-:W2:Y:S04]  /*4290*/  LDL R29, [R1+0x8] ;  /* 0x00000800011d7983 */ /* 0x000ea80000100800 */
[----:B------:R-:W2:Y:S01]  /*42a0*/  LDL R28, [R1+0xc] ;  /* 0x00000c00011c7983 */ /* 0x000ea20000100800 */
[----:B------:R-:W-:Y:S01]  /*42b0*/  ISETP.GE.AND P6, PT, R16, UR4, PT ;  /* 0x0000000410007c0c */ /* 0x000fe2000bfc6270 */
[----:B------:R-:W-:-:S02]  /*42c0*/  IMAD R9, R188, 0x8000, R51 ;  /* 0x00008000bc097824 */ /* 0x000fc400078e0233 */
[----:B------:R-:W2:Y:S02]  /*42d0*/  LDL R15, [R1+0x10] ;  /* 0x00001000010f7983 */ /* 0x000ea40000100800 */
[----:B------:R-:W-:Y:S01]  /*42e0*/  IMAD R12, R9, 0x2, R2 ;  /* 0x00000002090c7824 */ /* 0x000fe200078e0202 */
[----:B------:R-:W-:Y:S01]  /*42f0*/  LOP3.LUT P5, RZ, R195, 0x4, RZ, 0xc0, !PT ;  /* 0x00000004c3ff7812 */ /* 0x000fe200078ac0ff */
[----:B---3--:R-:W3:Y:S01]  /*4300*/  LDL R14, [R1+0x14] ;  /* 0x00001400010e7983 */ /* 0x008ee20000100800 */
[----:B------:R-:W-:-:S03]  /*4310*/  VIADD R13, R9, 0x20 ;  /* 0x00000020090d7836 */ /* 0x000fc60000000000 */
[----:B------:R-:W3:Y:S04]  /*4320*/  LDL R56, [R1+0x18] ;  /* 0x0000180001387983 */ /* 0x000ee80000100800 */
[----:B------:R-:W0:Y:S04]  /*4330*/  @!P6 LDS.128 R4, [R12+0x400] ;  /* 0x000400000c04e984 */ /* 0x000e280000000c00 */
[----:B------:R-:W-:Y:S01]  /*4340*/  @P5 VIADD R13, R9, 0xffffffe0 ;  /* 0xffffffe0090d5836 */ /* 0x000fe20000000000 */
[----:B-1----:R-:W-:-:S03]  /*4350*/  @!P6 LEA R8, P5, R16, R11, 0x1 ;  /* 0x0000000b1008e211 */ /* 0x002fc600078a08ff */
[----:B------:R-:W-:Y:S01]  /*4360*/  IMAD R13, R13, 0x2, R2 ;  /* 0x000000020d0d7824 */ /* 0x000fe200078e0202 */
[----:B----4-:R-:W-:Y:S02]  /*4370*/  @!P6 LEA.HI.X R9, R16, R10, R17, 0x1, P5 ;  /* 0x0000000a1009e211 */ /* 0x010fe400028f0c11 */
        /* <DEDUP_REMOVED lines=14> */
[----:B-----5:R-:W-:Y:S01]  /*4460*/  @!P5 IMAD.X R9, R10, 0x1, R31, P6 ;  /* 0x000000010a09d824 */ /* 0x020fe200030e061f */
[C---:B------:R-:W-:Y:S01]  /*4470*/  ISETP.GE.AND P6, PT, R211.reuse, UR4, PT ;  /* 0x00000004d3007c0c */ /* 0x040fe2000bfc6270 */
[----:B------:R-:W4:Y:S04]  /*4480*/  LDL R31, [R1+0x1c] ;  /* 0x00001c00011f7983 */ /* 0x000f280000100800 */
        /* <DEDUP_REMOVED lines=47> */
[----:B0-----:R-:W-:-:S04]  /*4780*/  @!P6 LEA R8, P5, R203, R11, 0x1 ;  /* 0x0000000bcb08e211 */ /* 0x001fc800078a08ff */
[----:B-----5:R-:W-:Y:S02]  /*4790*/  @!P6 IADD3.X R9, R10, R29, RZ, P5, !PT ;  /* 0x0000001d0a09e210 */ /* 0x020fe40002ffe4ff */
        /* <DEDUP_REMOVED lines=14> */
[----:B---3--:R-:W-:-:S05]  /*4880*/  @!P5 IMAD.X R9, R10, 0x1, R14, P6 ;  /* 0x000000010a09d824 */ /* 0x008fca00030e060e */
[----:B-1----:R0:W-:Y:S03]  /*4890*/  @!P5 ST.E.128 desc[UR40][R8.64], R4 ;  /* 0x000000040800d985 */ /* 0x0021e6000c101d28 */
.L_x_4557:
[----:B------:R-:W-:Y:S05]  /*48a0*/  BSYNC B0 ;  /* 0x0000000000007941 */ /* 0x000fea0003800000 */
.L_x_4556:
        /* <DEDUP_REMOVED lines=11> */
[----:B------:R-:W-:Y:S02]  /*4960*/  SEL R5, RZ, 0x1, P5 ;  /* 0x00000001ff057807 */ /* 0x000fe40002800000 */
[----:B------:R-:W-:Y:S02]  /*4970*/  SEL R188, R188, RZ, P5 ;  /* 0x000000ffbcbc7207 */ /* 0x000fe40002800000 */
[----:B------:R-:W-:Y:S01]  /*4980*/  LOP3.LUT R194, R194, R5, RZ, 0x3c, !PT ;  /* 0x00000005c2c27212 */ /* 0x000fe200078e3cff */
[----:B------:R0:W-:Y:S01]  /*4990*/  @!P0 SYNCS.ARRIVE.TRANS64.RED.A1T0 RZ, [R62+URZ], RZ ;  /* 0x000000ff3eff89a7 */ /* 0x0001e2000810043f */
[----:B------:R-:W-:Y:S01]  /*49a0*/  PLOP3.LUT P0, PT, PT, PT, PT, 0x8, 0x0 ;  /* 0x000000000000781c */ /* 0x000fe20003f0e170 */
[----:B------:R-:W-:-:S12]  /*49b0*/  @P4 BRA `(.L_x_4558) ;  /* 0xffffffd800744947 */ /* 0x000fd8000383ffff */
.L_x_4521:
[----:B------:R-:W2:Y:S01]  /*49c0*/  LDL R4, [R1+0x54] ;  /* 0x0000540001047983 */ /* 0x000ea20000100800 */
[----:B------:R-:W-:Y:S01]  /*49d0*/  BSSY B0, `(.L_x_4559) ;  /* 0x0000005000007945 */ /* 0x000fe20003800000 */
[----:B--2---:R-:W-:-:S03]  /*49e0*/  ISETP.NE.AND P1, PT, R4, 0x1, PT ;  /* 0x000000010400780c */ /* 0x004fc60003f25270 */
[----:B------:R-:W-:Y:S10]  /*49f0*/  @P0 BRA `(.L_x_4560) ;  /* 0x0000000000080947 */ /* 0x000ff40003800000 */
[----:B------:R-:W2:Y:S02]  /*4a00*/  FENCE.VIEW.ASYNC.G ;  /* 0x00000000000073c6 */ /* 0x000ea40000000100 */
[----:B--2---:R-:W-:Y:S06]  /*4a10*/  BAR.ARV 0xc, 0x180 ;  /* 0x0306000000007b1d */ /* 0x004fec0000002000 */
.L_x_4560:
[----:B------:R-:W-:Y:S05]  /*4a20*/  BSYNC B0 ;  /* 0x0000000000007941 */ /* 0x000fea0003800000 */
.L_x_4559:
[----:B------:R-:W-:Y:S04]  /*4a30*/  BSSY B7, `(.L_x_4561) ;  /* 0x0000b37000077945 */ /* 0x000fe80003800000 */
[----:B------:R-:W-:Y:S05]  /*4a40*/  @!P1 BRA `(.L_x_4562) ;  /* 0x0000002000009947 */ /* 0x000fea0003800000 */
[----:B------:R-:W2:Y:S01]  /*4a50*/  LDC R0, c[0x0][0x448] ;  /* 0x00011200ff007b82 */ /* 0x000ea20000000800 */
[----:B------:R-:W-:Y:S01]  /*4a60*/  VIADD R3, R201, 0x3f ;  /* 0x0000003fc9037836 */ /* 0x000fe20000000000 */
        /* <DEDUP_REMOVED lines=22> */
[----:B--2---:R-:W-:-:S02]  /*4bd0*/  ISETP.NE.AND P0, PT, R0, 0x1, PT ;  /* 0x000000010000780c */ /* 0x004fc40003f05270 */
[----:B------:R-:W-:Y:S02]  /*4be0*/  CS2R R106, SRZ ;  /* 0x00000000006a7805 */ /* 0x000fe4000001ff00 */
[----:B------:R-:W-:Y:S02]  /*4bf0*/  CS2R R104, SRZ ;  /* 0x0000000000687805 */ /* 0x000fe4000001ff00 */
[----:B------:R-:W-:Y:S02]  /*4c00*/  CS2R R102, SRZ ;  /* 0x0000000000667805 */ /* 0x000fe4000001ff00 */
[----:B------:R-:W-:Y:S02]  /*4c10*/  CS2R R100, SRZ ;  /* 0x0000000000647805 */ /* 0x000fe4000001ff00 */
[----:B------:R-:W-:Y:S01]  /*4c20*/  MOV R99, RZ ;  /* 0x000000ff00637202 */ /* 0x000fe20000000f00 */
[----:B------:R-:W-:Y:S01]  /*4c30*/  IMAD.MOV.U32 R96, RZ, RZ, RZ ;  /* 0x000000ffff607224 */ /* 0x000fe200078e00ff */
[----:B------:R-:W-:-:S02]  /*4c40*/  CS2R R94, SRZ ;  /* 0x00000000005e7805 */ /* 0x000fc4000001ff00 */
[----:B------:R-:W-:Y:S01]  /*4c50*/  CS2R R92, SRZ ;  /* 0x00000000005c7805 */ /* 0x000fe2000001ff00 */
[----:B------:R-:W-:Y:S01]  /*4c60*/  IMAD.MOV.U32 R91, RZ, RZ, RZ ;  /* 0x000000ffff5b7224 */ /* 0x000fe200078e00ff */
[----:B------:R-:W-:Y:S02]  /*4c70*/  CS2R R36, SRZ ;  /* 0x0000000000247805 */ /* 0x000fe4000001ff00 */
[----:B------:R-:W-:Y:S02]  /*4c80*/  CS2R R88, SRZ ;  /* 0x0000000000587805 */ /* 0x000fe4000001ff00 */
[----:B------:R-:W-:Y:S01]  /*4c90*/  CS2R R86, SRZ ;  /* 0x0000000000567805 */ /* 0x000fe2000001ff00 */
[----:B------:R-:W2:Y:S01]  /*4ca0*/  @P0 LDC R0, c[0x0][0x44c] ;  /* 0x00011300ff000b82 */ /* 0x000ea20000000800 */
[----:B------:R-:W-:Y:S01]  /*4cb0*/  CS2R R84, SRZ ;  /* 0x0000000000547805 */ /* 0x000fe2000001ff00 */
[----:B------:R-:W-:Y:S01]  /*4cc0*/  IMAD.MOV.U32 R83, RZ, RZ, RZ ;  /* 0x000000ffff537224 */ /* 0x000fe200078e00ff */
[----:B------:R-:W-:-:S02]  /*4cd0*/  CS2R R32, SRZ ;  /* 0x0000000000207805 */ /* 0x000fc4000001ff00 */
[----:B------:R-:W-:Y:S02]  /*4ce0*/  CS2R R80, SRZ ;  /* 0x0000000000507805 */ /* 0x000fe4000001ff00 */
[----:B------:R-:W-:Y:S02]  /*4cf0*/  CS2R R78, SRZ ;  /* 0x00000000004e7805 */ /* 0x000fe4000001ff00 */
[----:B------:R-:W-:Y:S01]  /*4d00*/  CS2R R76, SRZ ;  /* 0x00000000004c7805 */ /* 0x000fe2000001ff00 */
[----:B------:R-:W-:Y:S01]  /*4d10*/  IMAD.MOV.U32 R75, RZ, RZ, RZ ;  /* 0x000000ffff4b7224 */ /* 0x000fe200078e00ff */
[----:B------:R-:W1:Y:S01]  /*4d20*/  @P0 LDC R5, c[0x0][0x450] ;  /* 0x00011400ff050b82 */ /* 0x000e620000000800 */
[----:B------:R-:W-:Y:S02]  /*4d30*/  CS2R R28, SRZ ;  /* 0x00000000001c7805 */ /* 0x000fe4000001ff00 */
[----:B------:R-:W-:Y:S01]  /*4d40*/  CS2R R72, SRZ ;  /* 0x0000000000487805 */ /* 0x000fe2000001ff00 */
[----:B------:R-:W-:Y:S01]  /*4d50*/  IMAD.MOV.U32 R71, RZ, RZ, RZ ;  /* 0x000000ffff477224 */ /* 0x000fe200078e00ff */
[----:B---3--:R-:W-:-:S02]  /*4d60*/  CS2R R14, SRZ ;  /* 0x00000000000e7805 */ /* 0x008fc4000001ff00 */
[----:B------:R-:W-:Y:S01]  /*4d70*/  CS2R R68, SRZ ;  /* 0x0000000000447805 */ /* 0x000fe2000001ff00 */
[----:B------:R-:W-:Y:S01]  /*4d80*/  IMAD.MOV.U32 R67, RZ, RZ, RZ ;  /* 0x000000ffff437224 */ /* 0x000fe200078e00ff */
[----:B------:R-:W-:Y:S01]  /*4d90*/  CS2R R64, SRZ ;  /* 0x0000000000407805 */ /* 0x000fe2000001ff00 */
[----:B------:R-:W-:Y:S01]  /*4da0*/  IMAD.MOV.U32 R13, RZ, RZ, RZ ;  /* 0x000000ffff0d7224 */ /* 0x000fe200078e00ff */
[----:B0-----:R-:W-:Y:S02]  /*4db0*/  CS2R R62, SRZ ;  /* 0x00000000003e7805 */ /* 0x001fe4000001ff00 */
[----:B------:R-:W-:Y:S02]  /*4dc0*/  CS2R R60, SRZ ;  /* 0x00000000003c7805 */ /* 0x000fe4000001ff00 */
[----:B------:R-:W-:Y:S02]  /*4dd0*/  CS2R R58, SRZ ;  /* 0x00000000003a7805 */ /* 0x000fe4000001ff00 */
[----:B------:R-:W-:-:S02]  /*4de0*/  CS2R R158, SRZ ;  /* 0x00000000009e7805 */ /* 0x000fc4000001ff00 */
[----:B------:R-:W-:Y:S02]  /*4df0*/  CS2R R160, SRZ ;  /* 0x0000000000a07805 */ /* 0x000fe4000001ff00 */
[----:B------:R-:W-:Y:S02]  /*4e00*/  CS2R R54, SRZ ;  /* 0x0000000000367805 */ /* 0x000fe4000001ff00 */
[----:B------:R-:W-:Y:S01]  /*4e10*/  CS2R R162, SRZ ;  /* 0x0000000000a27805 */ /* 0x000fe2000001ff00 */
[----:B--2---:R-:W-:Y:S01]  /*4e20*/  @P0 IMAD.HI.U32 R0, R3, R0, RZ ;  /* 0x0000000003000227 */ /* 0x004fe200078e00ff */
[----:B------:R-:W-:Y:S02]  /*4e30*/  CS2R R50, SRZ ;  /* 0x0000000000327805 */ /* 0x000fe4000001ff00 */
[----:B------:R-:W-:Y:S02]  /*4e40*/  CS2R R46, SRZ ;  /* 0x00000000002e7805 */ /* 0x000fe4000001ff00 */
[----:B------:R-:W-:-:S02]  /*4e50*/  CS2R R152, SRZ ;  /* 0x0000000000987805 */ /* 0x000fc4000001ff00 */
[----:B------:R-:W-:Y:S02]  /*4e60*/  CS2R R156, SRZ ;  /* 0x00000000009c7805 */ /* 0x000fe4000001ff00 */
[----:B------:R-:W-:Y:S02]  /*4e70*/  CS2R R42, SRZ ;  /* 0x00000000002a7805 */ /* 0x000fe4000001ff00 */
[----:B------:R-:W-:Y:S01]  /*4e80*/  CS2R R154, SRZ ;  /* 0x00000000009a7805 */ /* 0x000fe2000001ff00 */
[----:B------:R-:W-:Y:S01]  /*4e90*/  IMAD.MOV.U32 R39, RZ, RZ, RZ ;  /* 0x000000ffff277224 */ /* 0x000fe200078e00ff */
[----:B-1----:R-:W-:Y:S02]  /*4ea0*/  @P0 SHF.R.U32.HI R3, RZ, R5, R0 ;  /* 0x00000005ff030219 */ /* 0x002fe40000011600 */
[----:B----4-:R-:W-:Y:S02]  /*4eb0*/  CS2R R10, SRZ ;  /* 0x00000000000a7805 */ /* 0x010fe4000001ff00 */
[----:B------:R-:W-:Y:S01]  /*4ec0*/  PLOP3.LUT P0, PT, PT, PT, PT, 0x80, 0x0 ;  /* 0x000000000000781c */ /* 0x000fe20003f0f070 */
[----:B------:R-:W-:Y:S01]  /*4ed0*/  IMAD.MOV.U32 R35, RZ, RZ, RZ ;  /* 0x000000ffff237224 */ /* 0x000fe200078e00ff */
[----:B------:R-:W-:Y:S01]  /*4ee0*/  CS2R R8, SRZ ;  /* 0x0000000000087805 */ /* 0x000fe2000001ff00 */
[----:B------:R-:W-:Y:S01]  /*4ef0*/  IMAD.IADD R3, R40, 0x1, R3 ;  /* 0x0000000128037824 */ /* 0x000fe200078e0203 */
[----:B------:R-:W-:-:S02]  /*4f00*/  CS2R R40, SRZ ;  /* 0x0000000000287805 */ /* 0x000fc4000001ff00 */
[----:B------:R-:W-:Y:S02]  /*4f10*/  MOV R31, RZ ;  /* 0x000000ff001f7202 */ /* 0x000fe40000000f00 */
        /* <DEDUP_REMOVED lines=20> */
[----:B------:R-:W-:-:S04]  /*5060*/  IMAD R3, R3, 0x8000, R2 ;  /* 0x0000800003037824 */ /* 0x000fc800078e0202 */
[----:B------:R-:W-:-:S05]  /*5070*/  VIADD R3, R3, 0x400 ;  /* 0x0000040003037836 */ /* 0x000fca0000000000 */
[----:B------:R-:W-:-:S04]  /*5080*/  SHF.R.U32.HI R3, RZ, 0x4, R3 ;  /* 0x00000004ff037819 */ /* 0x000fc80000011603 */
[----:B------:R-:W-:-:S04]  /*5090*/  LOP3.LUT R0, R3, 0x3fff, RZ, 0xc0, !PT ;  /* 0x00003fff03007812 */ /* 0x000fc800078ec0ff */
[----:B------:R-:W-:Y:S01]  /*50a0*/  LOP3.LUT R0, R0, 0x2000000, RZ, 0xfc, !PT ;  /* 0x0200000000007812 */ /* 0x000fe200078efcff */
[----:B------:R-:W-:Y:S06]  /*50b0*/  @!P0 BRA `(.L_x_4564) ;  /* 0x0000000000048947 */ /* 0x000fec0003800000 */
[----:B------:R-:W-:Y:S01]  /*50c0*/  BPT.TRAP 0x1 ;  /* 0x000000040000795c */ /* 0x000fe20000300000 */
.L_x_4564:
        /* <DEDUP_REMOVED lines=11> */
.L_x_4809:
[----:B------:R-:W-:Y:S05]  /*5180*/  BSYNC B0 ;  /* 0x0000000000007941 */ /* 0x000fea0003800000 */
.L_x_4565:
[----:B------:R-:W-:Y:S01]  /*5190*/  BAR.SYNC.DEFER_BLOCKING 0xe, 0x100 ;  /* 0x0384000000007b1d */ /* 0x000fe20000010000 */
[----:B------:R-:W-:Y:S01]  /*51a0*/  MOV R5, 0x40000040 ;  /* 0x4000004000057802 */ /* 0x000fe20000000f00 */
[C---:B0-----:R-:W-:Y:S01]  /*51b0*/  VIADD R8, R6.reuse, 0x80 ;  /* 0x0000008006087836 */ /* 0x041fe20000000000 */
[----:B------:R-:W-:Y:S01]  /*51c0*/  R2UR UR6, R6 ;  /* 0x00000000060672ca */ /* 0x000fe200000e0000 */
[----:B------:R-:W-:Y:S01]  /*51d0*/  IMAD.MOV.U32 R9, RZ, RZ, 0x40000040 ;  /* 0x40000040ff097424 */ /* 0x000fe200078e00ff */
[----:B------:R-:W-:Y:S01]  /*51e0*/  R2UR UR7, R7 ;  /* 0x00000000070772ca */ /* 0x000fe200000e0000 */
[C---:B------:R-:W-:Y:S01]  /*51f0*/  VIADD R10, R4.reuse, 0x2 ;  /* 0x00000002040a7836 */ /* 0x040fe20000000000 */
[----:B------:R-:W-:Y:S01]  /*5200*/  R2UR UR4, R4 ;  /* 0x00000000040472ca */ /* 0x000fe200000e0000 */
[----:B------:R-:W-:Y:S01]  /*5210*/  IMAD.MOV.U32 R11, RZ, RZ, 0x40000040 ;  /* 0x40000040ff0b7424 */ /* 0x000fe200078e00ff */
[----:B------:R-:W-:Y:S01]  /*5220*/  R2UR UR5, R5 ;  /* 0x00000000050572ca */ /* 0x000fe200000e0000 */
[----:B------:R-:W-:Y:S01]  /*5230*/  IMAD.MOV.U32 R7, RZ, RZ, 0x40000040 ;  /* 0x40000040ff077424 */ /* 0x000fe200078e00ff */
[----:B-----5:R-:W-:-:S11]  /*5240*/  WARPGROUP.ARRIVE ;  /* 0x00000000000079c5 */ /* 0x020fd60000000000 */
[----:B------:R-:W-:Y:S01]  /*5250*/  HGMMA.64x256x16.F32 R24, gdesc[UR4].tnspB, RZ, !UPT, gsb0 ;  /* 0x43e00000041879f0 */ /* 0x000fe2000c0008ff */
[----:B------:R-:W-:Y:S01]  /*5260*/  R2UR UR6, R8 ;  /* 0x00000000080672ca */ /* 0x000fe200000e0000 */
[----:B------:R-:W-:Y:S01]  /*5270*/  VIADD R8, R6, 0x100 ;  /* 0x0000010006087836 */ /* 0x000fe20000000000 */
[----:B------:R-:W-:Y:S01]  /*5280*/  R2UR UR7, R9 ;  /* 0x00000000090772ca */ /* 0x000fe200000e0000 */
[----:B------:R-:W-:Y:S01]  /*5290*/  IMAD.MOV.U32 R9, RZ, RZ, 0x40000040 ;  /* 0x40000040ff097424 */ /* 0x000fe200078e00ff */
[----:B------:R-:W-:Y:S01]  /*52a0*/  R2UR UR4, R10 ;  /* 0x000000000a0472ca */ /* 0x000fe200000e0000 */
[----:B------:R-:W-:Y:S01]  /*52b0*/  VIADD R6, R6, 0x180 ;  /* 0x0000018006067836 */ /* 0x000fe20000000000 */
[----:B------:R-:W-:Y:S02]  /*52c0*/  R2UR UR5, R11 ;  /* 0x000000000b0572ca */ /* 0x000fe400000e0000 */
[----:B------:R-:W-:Y:S01]  /*52d0*/  R2UR UR10, R8 ;  /* 0x00000000080a72ca */ /* 0x000fe200000e0000 */
[----:B------:R-:W-:Y:S01]  /*52e0*/  VIADD R8, R4, 0x4 ;  /* 0x0000000404087836 */ /* 0x000fe20000000000 */
[----:B------:R-:W-:-:S02]  /*52f0*/  R2UR UR11, R9 ;  /* 0x00000000090b72ca */ /* 0x000fc400000e0000 */
[----:B------:R-:W-:Y:S02]  /*5300*/  MOV R9, 0x40000040 ;  /* 0x4000004000097802 */ /* 0x000fe40000000f00 */
[----:B------:R-:W-:Y:S02]  /*5310*/  R2UR UR8, R8 ;  /* 0x00000000080872ca */ /* 0x000fe400000e0000 */
[----:B------:R-:W-:Y:S01]  /*5320*/  R2UR UR9, R9 ;  /* 0x00000000090972ca */ /* 0x000fe200000e0000 */
[----:B------:R-:W-:Y:S02]  /*5330*/  WARPGROUP.DEPBAR.LE gsb0, 0x0 ;  /* 0x00008000000079c5 */ /* 0x000fe40000010000 */
[----:B------:R-:W-:-:S08]  /*5340*/  WARPGROUP.ARRIVE ;  /* 0x00000000000079c5 */ /* 0x000fd00000000000 */
        /* <DEDUP_REMOVED lines=19> */
.L_x_4567:
[----:B------:R-:W-:Y:S01]  /*5480*/  ISETP.GE.AND P1, PT, R12, 0x2, PT ;  /* 0x000000020c00780c */ /* 0x000fe20003f26270 */
[----:B------:R-:W-:Y:S01]  /*5490*/  VIADD R14, R3, 0x28c60 ;  /* 0x00028c60030e7836 */ /* 0x000fe20000000000 */
[----:B------:R-:W-:Y:S04]  /*54a0*/  BSSY B0, `(.L_x_4568) ;  /* 0x00000cb000007945 */ /* 0x000fe80003800000 */
[----:B------:R-:W-:-:S04]  /*54b0*/  PRMT R14, R191, 0x654, R14 ;  /* 0x00000654bf0e7816 */ /* 0x000fc8000000000e */
[----:B------:R0:W-:Y:S03]  /*54c0*/  SYNCS.ARRIVE.TRANS64.RED.A1T0 RZ, [R14+URZ], RZ ;  /* 0x000000ff0eff79a7 */ /* 0x0001e6000810043f */
[----:B------:R-:W-:Y:S05]  /*54d0*/  @!P1 BRA `(.L_x_4569) ;  /* 0x0000000c001c9947 */ /* 0x000fea0003800000 */
[----:B------:R-:W-:-:S07]  /*54e0*/  VIADD R3, R12, 0xfffffffe ;  /* 0xfffffffe0c037836 */ /* 0x000fce0000000000 */
.L_x_4576:
        /* <DEDUP_REMOVED lines=8> */
[----:B-1----:R-:W1:Y:S04]  /*5570*/  LDS R13, [R12+0x28800] ;  /* 0x028800000c0d7984 */ /* 0x002e680000000800 */
[----:B------:R-:W2:Y:S01]  /*5580*/  LDS R12, [R12+0x28820] ;  /* 0x028820000c0c7984 */ /* 0x000ea20000000800 */
[-C--:B-1----:R-:W-:Y:S01]  /*5590*/  FMUL.FTZ R24, R24, R13.reuse ;  /* 0x0000000d18187220 */ /* 0x082fe20000410000 */
[-C--:B------:R-:W-:Y:S01]  /*55a0*/  FMUL.FTZ R25, R25, R13.reuse ;  /* 0x0000000d19197220 */ /* 0x080fe20000410000 */
[-C--:B------:R-:W-:Y:S01]  /*55b0*/  FMUL.FTZ R28, R28, R13.reuse ;  /* 0x0000000d1c1c7220 */ /* 0x080fe20000410000 */
[-C--:B------:R-:W-:Y:S01]  /*55c0*/  FMUL.FTZ R29, R29, R13.reuse ;  /* 0x0000000d1d1d7220 */ /* 0x080fe20000410000 */
        /* <DEDUP_REMOVED lines=128> */
.L_x_4570:
[----:B------:R-:W-:Y:S01]  /*5dd0*/  IMAD R20, R18, 0x8, R2 ;  /* 0x0000000812147824 */ /* 0x000fe200078e0202 */
[----:B------:R-:W-:-:S04]  /*5de0*/  SHF.L.U32 R12, R19, 0x1f, RZ ;  /* 0x0000001f130c7819 */ /* 0x000fc800000006ff */
[----:B------:R1:W2:Y:S01]  /*5df0*/  SYNCS.PHASECHK.TRANS64.TRYWAIT P1, [R20+URZ+0x28c50], R12 ;  /* 0x028c500c140075a7 */ /* 0x0002a2000802017f */
[----:B------:R-:W-:Y:S05]  /*5e00*/  @!P0 BRA `(.L_x_4571) ;  /* 0x0000000000048947 */ /* 0x000fea0003800000 */
[----:B------:R-:W-:Y:S01]  /*5e10*/  BPT.TRAP 0x1 ;  /* 0x000000040000795c */ /* 0x000fe20000300000 */
.L_x_4571:
[----:B------:R-:W-:Y:S04]  /*5e20*/  BSSY B1, `(.L_x_4572) ;  /* 0x0000004000017945 */ /* 0x000fe80003800000 */
[----:B--2---:R-:W-:Y:S05]  /*5e30*/  @P1 BRA `(.L_x_4573) ;  /* 0x0000000000081947 */ /* 0x004fea0003800000 */
[----:B------:R-:W2:Y:S02]  /*5e40*/  SYNCS.PHASECHK.TRANS64.TRYWAIT P1, [R20+URZ+0x28c50], R12 ;  /* 0x028c500c140075a7 */ /* 0x000ea4000802017f */
[----:B--2---:R-:W-:Y:S05]  /*5e50*/  @!P1 BRA `(.L_x_4574) ;  /* 0x0000014c003c9947 */ /* 0x004fea0003800000 */
.L_x_4573:
[----:B------:R-:W-:Y:S05]  /*5e60*/  BSYNC B1 ;  /* 0x0000000000017941 */ /* 0x000fea0003800000 */
.L_x_4572:
[----:B------:R-:W-:Y:S01]  /*5e70*/  IMAD.MOV.U32 R13, RZ, RZ, 0x40000040 ;  /* 0x40000040ff0d7424 */ /* 0x000fe200078e00ff */
[----:B-12---:R-:W-:Y:S01]  /*5e80*/  LEA R12, R18, R0, 0xc ;  /* 0x00000000120c7211 */ /* 0x006fe200078e60ff */
[----:B------:R-:W-:Y:S01]  /*5e90*/  WARPGROUP.ARRIVE ;  /* 0x00000000000079c5 */ /* 0x000fe20000000000 */
[----:B------:R-:W-:Y:S01]  /*5ea0*/  R2UR UR4, R4 ;  /* 0x00000000040472ca */ /* 0x000fe200000e0000 */
[----:B------:R-:W-:Y:S01]  /*5eb0*/  IMAD.MOV.U32 R15, RZ, RZ, 0x40000040 ;  /* 0x40000040ff0f7424 */ /* 0x000fe200078e00ff */
[C---:B------:R-:W-:Y:S01]  /*5ec0*/  R2UR UR6, R12.reuse ;  /* 0x000000000c0672ca */ /* 0x040fe200000e0000 */
[----:B0-----:R-:W-:Y:S01]  /*5ed0*/  VIADD R14, R12, 0x80 ;  /* 0x000000800c0e7836 */ /* 0x001fe20000000000 */
[----:B------:R-:W-:Y:S01]  /*5ee0*/  R2UR UR7, R13 ;  /* 0x000000000d0772ca */ /* 0x000fe200000e0000 */
[----:B------:R-:W-:Y:S01]  /*5ef0*/  IMAD.MOV.U32 R13, RZ, RZ, 0x40000040 ;  /* 0x40000040ff0d7424 */ /* 0x000fe200078e00ff */
[----:B------:R-:W-:-:S13]  /*5f00*/  R2UR UR5, R5 ;  /* 0x00000000050572ca */ /* 0x000fda00000e0000 */
        /* <DEDUP_REMOVED lines=32> */
.L_x_4575:
[----:B------:R-:W-:-:S05]  /*6110*/  VIADD R20, R20, 0x28c60 ;  /* 0x00028c6014147836 */ /* 0x000fca0000000000 */
[----:B------:R-:W-:-:S04]  /*6120*/  PRMT R20, R191, 0x654, R20 ;  /* 0x00000654bf147816 */ /* 0x000fc80000000014 */
[----:B------:R1:W-:Y:S01]  /*6130*/  SYNCS.ARRIVE.TRANS64.RED.A1T0 RZ, [R20+URZ], RZ ;  /* 0x000000ff14ff79a7 */ /* 0x0003e2000810043f */
[----:B------:R-:W-:Y:S05]  /*6140*/  @P2 BRA `(.L_x_4576) ;  /* 0xfffffff000e82947 */ /* 0x000fea000383ffff */
.L_x_4569:
[----:B------:R-:W-:Y:S05]  /*6150*/  BSYNC B0 ;  /* 0x0000000000007941 */ /* 0x000fea0003800000 */
.L_x_4568:
[----:B------:R-:W-:Y:S01]  /*6160*/  BAR.SYNC.DEFER_BLOCKING 0xe, 0x100 ;  /* 0x0384000000007b1d */ /* 0x000fe20000010000 */
[C---:B------:R-:W-:Y:S01]  /*6170*/  IMAD R3, R18.reuse, 0x40, R197 ;  /* 0x0000004012037824 */ /* 0x040fe200078e02c5 */
[----:B------:R-:W-:Y:S01]  /*6180*/  PLOP3.LUT P0, PT, PT, PT, PT, 0x8, 0x0 ;  /* 0x000000000000781c */ /* 0x000fe20003f0e170 */
[----:B------:R-:W-:-:S03]  /*6190*/  VIADD R18, R18, 0x1 ;  /* 0x0000000112127836 */ /* 0x000fc60000000000 */
[----:B------:R-:W-:Y:S02]  /*61a0*/  LEA R3, R3, R2, 0x2 ;  /* 0x0000000203037211 */ /* 0x000fe400078e10ff */
[----:B------:R-:W-:-:S04]  /*61b0*/  ISETP.NE.AND P1, PT, R18, 0x2, PT ;  /* 0x000000021200780c */ /* 0x000fc80003f25270 */
[----:B------:R-:W-:Y:S01]  /*61c0*/  SEL R18, R18, RZ, P1 ;  /* 0x000000ff12127207 */ /* 0x000fe20000800000 */
[----:B------:R-:W2:Y:S04]  /*61d0*/  LDS R2, [R3+0x28800] ;  /* 0x0288000003027984 */ /* 0x000ea80000000800 */
[----:B------:R3:W4:Y:S02]  /*61e0*/  LDS R0, [R3+0x28820] ;  /* 0x0288200003007984 */ /* 0x0007240000000800 */
[----:B---3--:R-:W-:Y:S02]  /*61f0*/  IMAD.MOV.U32 R3, RZ, RZ, RZ ;  /* 0x000000ffff037224 */ /* 0x008fe400078e00ff */
[-C--:B--2---:R-:W-:Y:S01]  /*6200*/  FMUL.FTZ R154, R28, R2.reuse ;  /* 0x000000021c9a7220 */ /* 0x084fe20000410000 */
[-C--:B------:R-:W-:Y:S01]  /*6210*/  FMUL.FTZ R152, R29, R2.reuse ;  /* 0x000000021d987220 */ /* 0x080fe20000410000 */
[-C--:B0-----:R-:W-:Y:S01]  /*6220*/  FMUL.FTZ R14, R33, R2.reuse ;  /* 0x00000002210e7220 */ /* 0x081fe20000410000 */
[-C--:B------:R-:W-:Y:S01]  /*6230*/  FMUL.FTZ R28, R37, R2.reuse ;  /* 0x00000002251c7220 */ /* 0x080fe20000410000 */
[----:B------:R-:W-:Y:S01]  /*6240*/  FMUL.FTZ R155, R41, R2 ;  /* 0x00000002299b7220 */ /* 0x000fe20000410000 */
        /* <DEDUP_REMOVED lines=128> */
.L_x_4562:
        /* <DEDUP_REMOVED lines=33> */
[----:B------:R-:W-:Y:S02]  /*6c60*/  MOV R91, RZ ;  /* 0x000000ff005b7202 */ /* 0x000fe40000000f00 */
        /* <DEDUP_REMOVED lines=54> */
[----:B------:R-:W-:Y:S01]  /*6fd0*/  BSSY B6, `(.L_x_4577) ;  /* 0x0000020000067945 */ /* 0x000fe20003800000 */
[----:B0-----:R-:W-:-:S04]  /*6fe0*/  IADD3 R12, R12, -0x80, RZ ;  /* 0xffffff800c0c7810 */ /* 0x001fc80007ffe0ff */
        /* <DEDUP_REMOVED lines=30> */
.L_x_4578:
[----:B------:R-:W-:Y:S05]  /*71d0*/  BSYNC B6 ;  /* 0x0000000000067941 */ /* 0x000fea0003800000 */
.L_x_4577:
        /* <DEDUP_REMOVED lines=13> */
.L_x_4582:
[----:B-1----:R1:W2:Y:S02]  /*72b0*/  SYNCS.PHASECHK.TRANS64.TRYWAIT P0, [R2+URZ+0x28c00], R3 ;  /* 0x028c0003020075a7 */ /* 0x0022a4000800017f */
[----:B--2---:R-:W-:Y:S05]  /*72c0*/  @!P0 NANOSLEEP.SYNCS 0x989680 ;  /* 0x009896800000895d */ /* 0x004fea0003900000 */
[----:B------:R-:W2:Y:S02]  /*72d0*/  @!P0 SYNCS.PHASECHK.TRANS64 P0, [R2+URZ+0x28c00], R3 ;  /* 0x028c0003020085a7 */ /* 0x000ea4000800007f */
[----:B--2---:R-:W-:Y:S05]  /*72e0*/  @!P0 BRA `(.L_x_4582) ;  /* 0xfffffffc00f08947 */ /* 0x004fea000383ffff */
.L_x_4581:
[----:B------:R-:W-:Y:S05]  /*72f0*/  BSYNC B0 ;  /* 0x0000000000007941 */ /* 0x000fea0003800000 */
.L_x_4580:
[----:B------:R-:W-:Y:S05]  /*7300*/  BRA `(.L_x_4583) ;  /* 0x0000002c00407947 */ /* 0x000fea0003800000 */
.L_x_4579:
        /* <DEDUP_REMOVED lines=31> */
.L_x_4585:
[----:B------:R-:W-:Y:S05]  /*7500*/  BSYNC B6 ;  /* 0x0000000000067941 */ /* 0x000fea0003800000 */
.L_x_4584:
        /* <DEDUP_REMOVED lines=20> */
[----:B------:R-:W-:-:S05]  /*7650*/  IMAD.IADD R20, R28, 0x1, -R20 ;  /* 0x000000011c147824 */ /* 0x000fca00078e0a14 */
[----:B------:R-:W-:-:S05]  /*7660*/  LEA R3, R20, R37, 0x5 ;  /* 0x0000002514037211 */ /* 0x000fca00078e28ff */
        /* <DEDUP_REMOVED lines=23> */
.L_x_4815:
        /* <DEDUP_REMOVED lines=13> */
[----:B------:R-:W-:Y:S02]  /*78b0*/  ISETP.GE.AND P2, PT, R192, UR4, PT ;  /* 0x00000004c0007c0c */ /* 0x000fe4000bf46270 */
[----:B------:R-:W-:Y:S02]  /*78c0*/  CS2R R28, SRZ ;  /* 0x00000000001c7805 */ /* 0x000fe4000001ff00 */
[----:B---3--:R-:W-:-:S07]  /*78d0*/  MOV R15, R5 ;  /* 0x00000005000f7202 */ /* 0x008fce0000000f00 */
[C---:B------:R-:W-:Y:S01]  /*78e0*/  @!P3 IMAD.SHL.U32 R33, R199.reuse, 0x2, RZ ;  /* 0x00000002c721b824 */ /* 0x040fe200078e00ff */
        /* <DEDUP_REMOVED lines=14> */
.L_x_4590:
[----:B------:R-:W-:Y:S05]  /*79d0*/  BSYNC B1 ;  /* 0x0000000000017941 */ /* 0x000fea0003800000 */
.L_x_4589:
[----:B-1---5:R-:W-:Y:S01]  /*79e0*/  IMAD.MOV.U32 R3, RZ, RZ, R27 ;  /* 0x000000ffff037224 */ /* 0x022fe200078e001b */
[----:B------:R-:W-:Y:S01]  /*79f0*/  UMOV UR4, 0xffffffff ;  /* 0xffffffff00047882 */ /* 0x000fe20000000000 */
[----:B---3--:R-:W-:Y:S02]  /*7a00*/  IMAD.MOV.U32 R5, RZ, RZ, R24 ;  /* 0x000000ffff057224 */ /* 0x008fe400078e0018 */
[----:B--2---:R-:W-:Y:S02]  /*7a10*/  IMAD.MOV.U32 R0, RZ, RZ, R26 ;  /* 0x000000ffff007224 */ /* 0x004fe400078e001a */
[----:B------:R-:W-:Y:S01]  /*7a20*/  IMAD.MOV.U32 R8, RZ, RZ, R25 ;  /* 0x000000ffff087224 */ /* 0x000fe200078e0019 */
[----:B------:R-:W-:Y:S01]  /*7a30*/  PRMT R42, R3, 0x5410, R5 ;  /* 0x00005410032a7816 */ /* 0x000fe20000000005 */
[----:B------:R-:W-:Y:S01]  /*7a40*/  IMAD.MOV.U32 R5, RZ, RZ, R20 ;  /* 0x000000ffff057224 */ /* 0x000fe200078e0014 */
[----:B------:R-:W-:Y:S01]  /*7a50*/  PRMT R38, R0, 0x7610, R38 ;  /* 0x0000761000267816 */ /* 0x000fe20000000026 */
[----:B------:R-:W-:Y:S01]  /*7a60*/  IMAD.MOV.U32 R0, RZ, RZ, R28 ;  /* 0x000000ffff007224 */ /* 0x000fe200078e001c */
[----:B------:R-:W-:Y:S01]  /*7a70*/  PRMT R44, R8, 0x7610, R44 ;  /* 0x00007610082c7816 */ /* 0x000fe2000000002c */
[----:B------:R-:W-:Y:S01]  /*7a80*/  IMAD.MOV.U32 R3, RZ, RZ, R29 ;  /* 0x000000ffff037224 */ /* 0x000fe200078e001d */
[----:B------:R-:W-:-:S02]  /*7a90*/  MOV R8, R21 ;  /* 0x0000001500087202 */ /* 0x000fc40000000f00 */
[----:B------:R-:W-:Y:S02]  /*7aa0*/  PRMT R38, R38, 0x5410, R0 ;  /* 0x0000541026267816 */ /* 0x000fe40000000000 */
[----:B------:R-:W-:Y:S02]  /*7ab0*/  PRMT R45, R5, 0x5410, R8 ;  /* 0x00005410052d7816 */ /* 0x000fe40000000008 */
[----:B------:R-:W-:Y:S02]  /*7ac0*/  CS2R R8, SRZ ;  /* 0x0000000000087805 */ /* 0x000fe4000001ff00 */
[----:B------:R-:W-:Y:S01]  /*7ad0*/  PRMT R44, R44, 0x5410, R3 ;  /* 0x000054102c2c7816 */ /* 0x000fe20000000003 */
[----:B------:R-:W-:Y:S06]  /*7ae0*/  BRA.DIV UR4, `(.L_x_4591) ;  /* 0x00000132049c7947 */ /* 0x000fec000b800000 */
[----:B------:R1:W2:Y:S04]  /*7af0*/  SHFL.IDX PT, R3, R6, 0x1, 0x1c1f ;  /* 0x003c1f0006037f89 */ /* 0x0002a800000e0000 */
[----:B------:R1:W3:Y:S04]  /*7b00*/  SHFL.IDX PT, R0, R4, 0x1, 0x1c1f ;  /* 0x003c1f0004007f89 */ /* 0x0002e800000e0000 */
[----:B------:R1:W0:Y:S04]  /*7b10*/  SHFL.IDX PT, R5, R10, 0x1, 0x1c1f ;  /* 0x003c1f000a057f89 */ /* 0x00022800000e0000 */
[----:B----4-:R1:W4:Y:S02]  /*7b20*/  SHFL.IDX PT, R14, R7, 0x1, 0x1c1f ;  /* 0x003c1f00070e7f89 */ /* 0x01032400000e0000 */
.L_x_4821:
        /* <DEDUP_REMOVED lines=15> */
[----:B---3--:R-:W-:Y:S01]  /*7c20*/  IMAD.MOV.U32 R6, RZ, RZ, R0 ;  /* 0x000000ffff067224 */ /* 0x008fe200078e0000 */
[----:B------:R-:W-:Y:S01]  /*7c30*/  ISETP.GE.AND P2, PT, R192, UR4, PT ;  /* 0x00000004c0007c0c */ /* 0x000fe2000bf46270 */
[----:B--2---:R-:W-:Y:S01]  /*7c40*/  IMAD.MOV.U32 R7, RZ, RZ, R3 ;  /* 0x000000ffff077224 */ /* 0x004fe200078e0003 */
[----:B------:R-:W-:Y:S02]  /*7c50*/  ISETP.GE.AND P3, PT, R199, UR4, PT ;  /* 0x00000004c7007c0c */ /* 0x000fe4000bf66270 */
[----:B------:R-:W-:-:S09]  /*7c60*/  CS2R R30, SRZ ;  /* 0x00000000001e7805 */ /* 0x000fd2000001ff00 */
        /* <DEDUP_REMOVED lines=16> */
.L_x_4593:
[----:B------:R-:W-:Y:S05]  /*7d70*/  BSYNC B1 ;  /* 0x0000000000017941 */ /* 0x000fea0003800000 */
.L_x_4592:
[----:B------:R-:W1:Y:S01]  /*7d80*/  SYNCS.PHASECHK.TRANS64.TRYWAIT P0, [R2+URZ+0x28c00], R35 ;  /* 0x028c0023020075a7 */ /* 0x000e62000800017f */
[----:B--2---:R-:W-:Y:S01]  /*7d90*/  LOP3.LUT R3, R36, 0x1c0, RZ, 0xc0, !PT ;  /* 0x000001c024037812 */ /* 0x004fe200078ec0ff */
[----:B0----5:R-:W-:Y:S01]  /*7da0*/  IMAD.MOV.U32 R6, RZ, RZ, R30 ;  /* 0x000000ffff067224 */ /* 0x021fe200078e001e */
[----:B------:R-:W-:Y:S01]  /*7db0*/  MOV R4, R8 ;  /* 0x0000000800047202 */ /* 0x000fe20000000f00 */
[----:B------:R-:W-:Y:S01]  /*7dc0*/  IMAD.MOV.U32 R5, RZ, RZ, R11 ;  /* 0x000000ffff057224 */ /* 0x000fe200078e000b */
[----:B---3--:R-:W-:Y:S01]  /*7dd0*/  LOP3.LUT R0, R3, 0x18, R16, 0xf8, !PT ;  /* 0x0000001803007812 */ /* 0x008fe200078ef810 */
[----:B------:R-:W-:Y:S01]  /*7de0*/  BSSY B1, `(.L_x_4594) ;  /* 0x0000015000017945 */ /* 0x000fe20003800000 */
[----:B------:R-:W-:Y:S02]  /*7df0*/  SHF.R.U32.HI R3, RZ, 0x3, R3 ;  /* 0x00000003ff037819 */ /* 0x000fe40000011603 */
[----:B------:R-:W-:Y:S01]  /*7e00*/  PRMT R15, R15, 0x5410, R4 ;  /* 0x000054100f0f7816 */ /* 0x000fe20000000004 */
[----:B------:R-:W-:Y:S01]  /*7e10*/  IMAD.MOV.U32 R4, RZ, RZ, R10 ;  /* 0x000000ffff047224 */ /* 0x000fe200078e000a */
[----:B------:R-:W-:Y:S01]  /*7e20*/  LOP3.LUT R0, R0, R3, RZ, 0x3c, !PT ;  /* 0x0000000300007212 */ /* 0x000fe200078e3cff */
[----:B------:R-:W-:Y:S01]  /*7e30*/  IMAD.MOV.U32 R3, RZ, RZ, R9 ;  /* 0x000000ffff037224 */ /* 0x000fe200078e0009 */
[----:B------:R-:W-:-:S02]  /*7e40*/  VIADDMNMX R43, R34, -R201, 0x40, PT ;  /* 0x00000040222b7446 */ /* 0x000fc400038009c9 */
[----:B------:R-:W-:Y:S01]  /*7e50*/  PRMT R15, R4, 0x7610, R15 ;  /* 0x00007610040f7816 */ /* 0x000fe2000000000f */
[----:B------:R-:W-:Y:S01]  /*7e60*/  IMAD.MOV.U32 R4, RZ, RZ, R12 ;  /* 0x000000ffff047224 */ /* 0x000fe200078e000c */
[----:B------:R-:W-:Y:S01]  /*7e70*/  PRMT R46, R3, 0x5410, R6 ;  /* 0x00005410032e7816 */ /* 0x000fe20000000006 */
[----:B------:R-:W-:Y:S01]  /*7e80*/  IMAD R3, R227, 0x200, R0 ;  /* 0x00000200e3037824 */ /* 0x000fe200078e0200 */
[----:B----4-:R-:W-:Y:S01]  /*7e90*/  PRMT R14, R5, 0x7610, R14 ;  /* 0x00007610050e7816 */ /* 0x010fe2000000000e */
[----:B------:R-:W-:Y:S01]  /*7ea0*/  IMAD.MOV.U32 R0, RZ, RZ, R31 ;  /* 0x000000ffff007224 */ /* 0x000fe200078e001f */
[----:B------:R-:W-:Y:S01]  /*7eb0*/  LOP3.LUT P2, RZ, R195, 0x4, RZ, 0xc0, !PT ;  /* 0x00000004c3ff7812 */ /* 0x000fe2000784c0ff */
[----:B------:R-:W-:Y:S01]  /*7ec0*/  IMAD R3, R3, 0x2, R2 ;  /* 0x0000000203037824 */ /* 0x000fe200078e0202 */
[----:B------:R-:W-:Y:S01]  /*7ed0*/  ISETP.GE.AND P1, PT, R190, R43, PT ;  /* 0x0000002bbe00720c */ /* 0x000fe20003f26270 */
[----:B------:R-:W-:Y:S01]  /*7ee0*/  IMAD.MOV.U32 R5, RZ, RZ, R13 ;  /* 0x000000ffff057224 */ /* 0x000fe200078e000d */
[----:B------:R-:W-:Y:S01]  /*7ef0*/  PRMT R47, R0, 0x5410, R4 ;  /* 0x00005410002f7816 */ /* 0x000fe20000000004 */
[C---:B------:R-:W-:Y:S01]  /*7f00*/  VIADD R0, R3.reuse, 0x20440 ;  /* 0x0002044003007836 */ /* 0x040fe20000000000 */
[----:B------:R-:W-:Y:S01]  /*7f10*/  IADD3 R4, R3, 0x20400, RZ ;  /* 0x0002040003047810 */ /* 0x000fe20007ffe0ff */
[----:B-1----:R-:W-:Y:S08]  /*7f20*/  @!P0 BRA `(.L_x_4595) ;  /* 0x0000012c00fc8947 */ /* 0x002ff00003800000 */
.L_x_4822:
[----:B------:R-:W-:Y:S05]  /*7f30*/  BSYNC B1 ;  /* 0x0000000000017941 */ /* 0x000fea0003800000 */
.L_x_4594:
        /* <DEDUP_REMOVED lines=11> */
[--C-:B------:R-:W-:Y:S01]  /*7ff0*/  HADD2.F32 R34, -RZ, R38.reuse.H0_H0 ;  /* 0x20000026ff227230 */ /* 0x100fe20000004100 */
[----:B0-----:R-:W-:Y:S01]  /*8000*/  SHF.R.U32.HI R35, RZ, 0x10, R27 ;  /* 0x00000010ff237819 */ /* 0x001fe2000001161b */
[----:B------:R-:W-:Y:S01]  /*8010*/  HADD2.F32 R32, -RZ, R38.H1_H1 ;  /* 0x30000026ff207230 */ /* 0x000fe20000004100 */
[----:B------:R-:W-:Y:S01]  /*8020*/  SHF.R.U64 R41, R28, 0x10, R29 ;  /* 0x000000101c297819 */ /* 0x000fe2000000121d */
[----:B------:R-:W-:Y:S01]  /*8030*/  HADD2.F32 R33, -RZ, R33.H0_H0 ;  /* 0x20000021ff217230 */ /* 0x000fe20000004100 */
[----:B------:R-:W-:Y:S01]  /*8040*/  SHF.R.U64 R39, R26, 0x10, R27 ;  /* 0x000000101a277819 */ /* 0x000fe2000000121b */
[----:B------:R-:W-:Y:S02]  /*8050*/  HADD2.F32 R35, -RZ, R35.H0_H0 ;  /* 0x20000023ff237230 */ /* 0x000fe40000004100 */
[----:B-1----:R-:W-:-:S02]  /*8060*/  HADD2.F32 R28, -RZ, R7.H0_H0 ;  /* 0x20000007ff1c7230 */ /* 0x002fc40000004100 */
        /* <DEDUP_REMOVED lines=13> */
[----:B------:R-:W-:Y:S02]  /*8140*/  HADD2.F32 R32, -RZ, R42.H0_H0 ;  /* 0x2000002aff207230 */ /* 0x000fe40000004100 */
[----:B------:R-:W-:Y:S01]  /*8150*/  FFMA.FTZ R33, R7, R34, R38 ;  /* 0x0000002207217223 */ /* 0x000fe20000010026 */
[----:B------:R-:W-:Y:S02]  /*8160*/  HADD2.F32 R5, -RZ, R5.H1_H1 ;  /* 0x30000005ff057230 */ /* 0x000fe40000004100 */
[----:B------:R-:W-:-:S02]  /*8170*/  HADD2.F32 R28, -RZ, R44.H1_H1 ;  /* 0x3000002cff1c7230 */ /* 0x000fc40000004100 */
        /* <DEDUP_REMOVED lines=15> */
.L_x_4599:
[----:B------:R-:W-:Y:S05]  /*8270*/  BSYNC B2 ;  /* 0x0000000000027941 */ /* 0x000fea0003800000 */
.L_x_4598:
[----:B------:R-:W-:Y:S05]  /*8280*/  @P1 BRA `(.L_x_4597) ;  /* 0x0000000000a81947 */ /* 0x000fea0003800000 */
[----:B-1----:R-:W1:Y:S01]  /*8290*/  LDS.128 R4, [R0] ;  /* 0x0000000000047984 */ /* 0x002e620000000c00 */
[----:B------:R-:W-:Y:S01]  /*82a0*/  SHF.R.U32.HI R27, RZ, 0x10, R21 ;  /* 0x00000010ff1b7819 */ /* 0x000fe20000011615 */
[----:B------:R-:W-:Y:S01]  /*82b0*/  HADD2.F32 R28, -RZ, R42.H1_H1 ;  /* 0x3000002aff1c7230 */ /* 0x000fe20000004100 */
[--C-:B------:R-:W-:Y:S01]  /*82c0*/  SHF.R.U32.HI R29, RZ, 0x10, R25.reuse ;  /* 0x00000010ff1d7819 */ /* 0x100fe20000011619 */
[----:B------:R-:W-:Y:S01]  /*82d0*/  HADD2.F32 R26, -RZ, R45.H0_H0 ;  /* 0x2000002dff1a7230 */ /* 0x000fe20000004100 */
[----:B0-----:R-:W-:Y:S01]  /*82e0*/  SHF.R.U64 R35, R24, 0x10, R25 ;  /* 0x0000001018237819 */ /* 0x001fe20000001219 */
        /* <DEDUP_REMOVED lines=35> */
[----:B------:R2:W-:Y:S02]  /*8520*/  STS.128 [R0], R4 ;  /* 0x0000000400007388 */ /* 0x0005e40000000c00 */
.L_x_4597:
[----:B------:R-:W-:Y:S05]  /*8530*/  BSYNC B1 ;  /* 0x0000000000017941 */ /* 0x000fea0003800000 */
.L_x_4596:
        /* <DEDUP_REMOVED lines=10> */
[----:B------:R-:W-:Y:S01]  /*85e0*/  HADD2.F32 R26, -RZ, R15.H1_H1 ;  /* 0x3000000fff1a7230 */ /* 0x000fe20000004100 */
[----:B------:R-:W-:Y:S01]  /*85f0*/  SHF.R.U32.HI R27, RZ, 0x10, R9 ;  /* 0x00000010ff1b7819 */ /* 0x000fe20000011609 */
        /* <DEDUP_REMOVED lines=38> */
.L_x_4602:
[----:B------:R-:W-:Y:S05]  /*8860*/  BSYNC B1 ;  /* 0x0000000000017941 */ /* 0x000fea0003800000 */
.L_x_4601:
[----:B------:R-:W-:Y:S05]  /*8870*/  @P1 BRA `(.L_x_4600) ;  /* 0x0000001400c01947 */ /* 0x000fea0003800000 */
[----:B-1----:R-:W1:Y:S01]  /*8880*/  LDS.128 R4, [R0+0x1000] ;  /* 0x0010000000047984 */ /* 0x002e620000000c00 */
[--C-:B------:R-:W-:Y:S01]  /*8890*/  SHF.R.U64 R26, R12, 0x10, R13.reuse ;  /* 0x000000100c1a7819 */ /* 0x100fe2000000120d */
[----:B------:R-:W-:Y:S01]  /*88a0*/  HADD2.F32 R15, -RZ, R15.H0_H0 ;  /* 0x2000000fff0f7230 */ /* 0x000fe20000004100 */
[----:B------:R-:W-:Y:S02]  /*88b0*/  SHF.R.U32.HI R12, RZ, 0x10, R13 ;  /* 0x00000010ff0c7819 */ /* 0x000fe4000001160d */
[--C-:B------:R-:W-:Y:S02]  /*88c0*/  SHF.R.U32.HI R13, RZ, 0x10, R11.reuse ;  /* 0x00000010ff0d7819 */ /* 0x100fe4000001160b */
[----:B------:R-:W-:Y:S01]  /*88d0*/  SHF.R.U64 R25, R10, 0x10, R11 ;  /* 0x000000100a197819 */ /* 0x000fe2000000120b */
[----:B------:R-:W-:Y:S02]  /*88e0*/  HADD2.F32 R12, -RZ, R12.H0_H0 ;  /* 0x2000000cff0c7230 */ /* 0x000fe40000004100 */
[----:B------:R-:W-:-:S02]  /*88f0*/  HADD2.F32 R13, -RZ, R13.H0_H0 ;  /* 0x2000000dff0d7230 */ /* 0x000fc40000004100 */
[----:B------:R-:W-:Y:S02]  /*8900*/  HADD2.F32 R11, -RZ, R47.H1_H1 ;  /* 0x3000002fff0b7230 */ /* 0x000fe40000004100 */
        /* <DEDUP_REMOVED lines=34> */
.L_x_4587:
[----:B------:R-:W0:Y:S01]  /*8b30*/  S2R R0, SR_TID.X ;  /* 0x0000000000007919 */ /* 0x000e220000002100 */
[----:B------:R-:W1:Y:S01]  /*8b40*/  LDC R21, c[0x0][0x448] ;  /* 0x00011200ff157b82 */ /* 0x000e620000000800 */
[----:B------:R-:W-:Y:S01]  /*8b50*/  ULDC.64 UR4, c[0x0][0x3f8] ;  /* 0x0000fe0000047ab9 */ /* 0x000fe20000000a00 */
[----:B------:R-:W-:Y:S01]  /*8b60*/  ULDC.64 UR6, c[0x0][0x408] ;  /* 0x0001020000067ab9 */ /* 0x000fe20000000a00 */
[----:B------:R-:W-:Y:S01]  /*8b70*/  MOV R7, R31 ;  /* 0x0000001f00077202 */ /* 0x000fe20000000f00 */
        /* <DEDUP_REMOVED lines=42> */
[----:B--2---:R-:W-:-:S05]  /*8e20*/  @!P1 IMAD.X R7, R0, 0x1, R21, P2 ;  /* 0x0000000100079824 */ /* 0x004fca00010e0615 */
        /* <DEDUP_REMOVED lines=13> */
[----:B------:R-:W-:Y:S01]  /*8f00*/  @!P1 IMAD.MOV.U32 R32, RZ, RZ, R10 ;  /* 0x000000ffff209224 */ /* 0x000fe200078e000a */
[----:B------:R-:W-:Y:S01]  /*8f10*/  MOV R3, R31 ;  /* 0x0000001f00037202 */ /* 0x000fe20000000f00 */
[----:B------:R-:W-:Y:S02]  /*8f20*/  IMAD.MOV.U32 R0, RZ, RZ, R30 ;  /* 0x000000ffff007224 */ /* 0x000fe400078e001e */
[----:B------:R-:W-:Y:S01]  /*8f30*/  @!P1 IMAD.MOV.U32 R33, RZ, RZ, R11 ;  /* 0x000000ffff219224 */ /* 0x000fe200078e000b */
[----:B------:R-:W-:Y:S01]  /*8f40*/  PRMT R38, R38, 0x5410, R3 ;  /* 0x0000541026267816 */ /* 0x000fe20000000003 */
[----:B------:R-:W-:Y:S01]  /*8f50*/  IMAD.MOV.U32 R8, RZ, RZ, R32 ;  /* 0x000000ffff087224 */ /* 0x000fe200078e0020 */
[----:B------:R-:W-:Y:S01]  /*8f60*/  PRMT R51, R51, 0x5410, R0 ;  /* 0x0000541033337816 */ /* 0x000fe20000000000 */
[----:B------:R0:W2:Y:S01]  /*8f70*/  SHFL.IDX PT, R3, R25, 0x1, 0x1c1f ;  /* 0x003c1f0019037f89 */ /* 0x0000a200000e0000 */
[----:B------:R-:W-:-:S02]  /*8f80*/  IMAD.MOV.U32 R9, RZ, RZ, R33 ;  /* 0x000000ffff097224 */ /* 0x000fc400078e0021 */
[----:B---3--:R-:W-:Y:S01]  /*8f90*/  @!P1 IMAD.MOV.U32 R20, RZ, RZ, R4 ;  /* 0x000000ffff149224 */ /* 0x008fe200078e0004 */
[----:B------:R0:W3:Y:S01]  /*8fa0*/  SHFL.IDX PT, R0, R26, 0x1, 0x1c1f ;  /* 0x003c1f001a007f89 */ /* 0x0000e200000e0000 */
[----:B------:R-:W-:Y:S01]  /*8fb0*/  @!P1 IMAD.MOV.U32 R21, RZ, RZ, R5 ;  /* 0x000000ffff159224 */ /* 0x000fe200078e0005 */
[----:B------:R-:W-:Y:S01]  /*8fc0*/  PRMT R35, R8, 0x5410, R9 ;  /* 0x0000541008237816 */ /* 0x000fe20000000009 */
[----:B------:R-:W-:Y:S02]  /*8fd0*/  @!P1 IMAD.MOV.U32 R29, RZ, RZ, R7 ;  /* 0x000000ffff1d9224 */ /* 0x000fe400078e0007 */
[----:B------:R-:W-:Y:S01]  /*8fe0*/  @!P1 IMAD.MOV.U32 R28, RZ, RZ, R6 ;  /* 0x000000ffff1c9224 */ /* 0x000fe200078e0006 */
[----:B------:R-:W-:Y:S01]  /*8ff0*/  MOV R5, R21 ;  /* 0x0000001500057202 */ /* 0x000fe20000000f00 */
[----:B------:R-:W-:Y:S02]  /*9000*/  IMAD.MOV.U32 R4, RZ, RZ, R20 ;  /* 0x000000ffff047224 */ /* 0x000fe400078e0014 */
[----:B------:R-:W-:Y:S01]  /*9010*/  IMAD.MOV.U32 R7, RZ, RZ, R29 ;  /* 0x000000ffff077224 */ /* 0x000fe200078e001d */
[----:B------:R-:W-:Y:S01]  /*9020*/  PRMT R38, R5, 0x7610, R38 ;  /* 0x0000761005267816 */ /* 0x000fe20000000026 */
[----:B------:R-:W-:-:S03]  /*9030*/  IMAD.MOV.U32 R6, RZ, RZ, R28 ;  /* 0x000000ffff067224 */ /* 0x000fc600078e001c */
[----:B------:R-:W-:Y:S02]  /*9040*/  PRMT R44, R4, 0x5410, R7 ;  /* 0x00005410042c7816 */ /* 0x000fe40000000007 */
[----:B------:R-:W-:Y:S02]  /*9050*/  CS2R R4, SRZ ;  /* 0x0000000000047805 */ /* 0x000fe4000001ff00 */
[----:B01--4-:R-:W-:-:S07]  /*9060*/  PRMT R51, R6, 0x7610, R51 ;  /* 0x0000761006337816 */ /* 0x013fce0000000033 */
.L_x_4832:
[----:B------:R-:W4:Y:S01]  /*9070*/  LDL R7, [R1+0x44] ;  /* 0x0000440001077983 */ /* 0x000f220000100800 */
[----:B------:R-:W-:Y:S01]  /*9080*/  VIADD R37, R37, 0x20 ;  /* 0x0000002025257836 */ /* 0x000fe20000000000 */
[----:B------:R-:W-:Y:S01]  /*9090*/  BSSY B1, `(.L_x_4604) ;  /* 0x0000016000017945 */ /* 0x000fe20003800000 */
[----:B------:R-:W-:Y:S02]  /*90a0*/  CS2R R8, SRZ ;  /* 0x0000000000087805 */ /* 0x000fe4000001ff00 */
[----:B------:R-:W-:Y:S02]  /*90b0*/  CS2R R10, SRZ ;  /* 0x00000000000a7805 */ /* 0x000fe4000001ff00 */
[----:B------:R-:W-:Y:S02]  /*90c0*/  ISETP.GE.AND P1, PT, R37, R34, PT ;  /* 0x000000222500720c */ /* 0x000fe40003f26270 */
[----:B----4-:R-:W-:-:S04]  /*90d0*/  LEA.HI R6, R7, R7, RZ, 0x1 ;  /* 0x0000000707067211 */ /* 0x010fc800078f08ff */
        /* <DEDUP_REMOVED lines=11> */
[-C--:B--2---:R-:W-:Y:S02]  /*9190*/  IADD3 R8, P1, R3, R4.reuse, RZ ;  /* 0x0000000403087210 */ /* 0x084fe40007f3e0ff */
[----:B------:R-:W-:-:S03]  /*91a0*/  IADD3 R4, P2, R14, R4, RZ ;  /* 0x000000040e047210 */ /* 0x000fc60007f5e0ff */
[--C-:B---3--:R-:W-:Y:S02]  /*91b0*/  IMAD.X R9, R0, 0x1, R5.reuse, P1 ;  /* 0x0000000100097824 */ /* 0x108fe400008e0605 */
[----:B------:R-:W-:-:S04]  /*91c0*/  IMAD.X R5, R24, 0x1, R5, P2 ;  /* 0x0000000118057824 */ /* 0x000fc800010e0605 */
[----:B------:R-:W5:Y:S04]  /*91d0*/  LD.E.128 R8, desc[UR40][R8.64] ;  /* 0x0000002808087980 */ /* 0x000f68000c101d00 */
[----:B------:R-:W5:Y:S02]  /*91e0*/  LD.E.128 R4, desc[UR40][R4.64] ;  /* 0x0000002804047980 */ /* 0x000f64000c101d00 */
.L_x_4605:
[----:B------:R-:W-:Y:S05]  /*91f0*/  BSYNC B1 ;  /* 0x0000000000017941 */ /* 0x000fea0003800000 */
.L_x_4604:
[----:B------:R-:W0:Y:S01]  /*9200*/  SYNCS.PHASECHK.TRANS64.TRYWAIT P1, [R2+URZ+0x28c00], R13 ;  /* 0x028c000d020075a7 */ /* 0x000e22000802017f */
[----:B--2---:R-:W-:Y:S01]  /*9210*/  VIADDMNMX R3, R34, -R201, 0x40, PT ;  /* 0x0000004022037446 */ /* 0x004fe200038009c9 */
[C---:B------:R-:W-:Y:S01]  /*9220*/  VIADD R14, R190.reuse, 0x20 ;  /* 0x00000020be0e7836 */ /* 0x040fe20000000000 */
[----:B-----5:R-:W-:Y:S01]  /*9230*/  MOV R12, R5 ;  /* 0x00000005000c7202 */ /* 0x020fe20000000f00 */
[----:B---3--:R-:W-:Y:S01]  /*9240*/  IMAD.MOV.U32 R0, RZ, RZ, R4 ;  /* 0x000000ffff007224 */ /* 0x008fe200078e0004 */
[-C--:B------:R-:W-:Y:S01]  /*9250*/  ISETP.GE.OR P2, PT, R190, R3.reuse, P0 ;  /* 0x00000003be00720c */ /* 0x080fe20000746670 */
[----:B------:R-:W-:Y:S01]  /*9260*/  BSSY B1, `(.L_x_4606) ;  /* 0x000000b000017945 */ /* 0x000fe20003800000 */
[----:B------:R-:W-:Y:S01]  /*9270*/  ISETP.GE.OR P0, PT, R14, R3, P0 ;  /* 0x000000030e00720c */ /* 0x000fe20000706670 */
[----:B------:R-:W-:Y:S01]  /*9280*/  IMAD.MOV.U32 R3, RZ, RZ, R7 ;  /* 0x000000ffff037224 */ /* 0x000fe200078e0007 */
[----:B------:R-:W-:Y:S01]  /*9290*/  PRMT R52, R0, 0x5410, R12 ;  /* 0x0000541000347816 */ /* 0x000fe2000000000c */
[----:B------:R-:W-:-:S02]  /*92a0*/  IMAD.MOV.U32 R0, RZ, RZ, R6 ;  /* 0x000000ffff007224 */ /* 0x000fc400078e0006 */
[----:B------:R-:W-:Y:S02]  /*92b0*/  IMAD.MOV.U32 R12, RZ, RZ, R8 ;  /* 0x000000ffff0c7224 */ /* 0x000fe400078e0008 */
[----:B------:R-:W-:Y:S01]  /*92c0*/  IMAD.MOV.U32 R14, RZ, RZ, R9 ;  /* 0x000000ffff0e7224 */ /* 0x000fe200078e0009 */
[----:B------:R-:W-:Y:S01]  /*92d0*/  PRMT R0, R3, 0x5410, R0 ;  /* 0x0000541003007816 */ /* 0x000fe20000000000 */
[----:B------:R-:W-:-:S03]  /*92e0*/  IMAD.IADD R3, R16, 0x1, R39 ;  /* 0x0000000110037824 */ /* 0x000fc600078e0227 */
[----:B------:R-:W-:Y:S01]  /*92f0*/  PRMT R53, R12, 0x5410, R14 ;  /* 0x000054100c357816 */ /* 0x000fe2000000000e */
[----:B0-----:R-:W-:Y:S06]  /*9300*/  @!P1 BRA `(.L_x_4607) ;  /* 0x0000012000809947 */ /* 0x001fec0003800000 */
.L_x_4833:
[----:B------:R-:W-:Y:S05]  /*9310*/  BSYNC B1 ;  /* 0x0000000000017941 */ /* 0x000fea0003800000 */
.L_x_4606:
[----:B------:R-:W-:Y:S01]  /*9320*/  BSSY B1, `(.L_x_4608) ;  /* 0x0000063000017945 */ /* 0x000fe20003800000 */
[----:B------:R-:W-:Y:S01]  /*9330*/  IMAD.MOV.U32 R54, RZ, RZ, R10 ;  /* 0x000000ffff367224 */ /* 0x000fe200078e000a */
[----:B------:R-:W-:Y:S01]  /*9340*/  LOP3.LUT R3, R3, 0x38, RZ, 0xc0, !PT ;  /* 0x0000003803037812 */ /* 0x000fe200078ec0ff */
[----:B------:R-:W-:Y:S01]  /*9350*/  IMAD.MOV.U32 R55, RZ, RZ, R11 ;  /* 0x000000ffff377224 */ /* 0x000fe200078e000b */
[----:B------:R-:W-:Y:S06]  /*9360*/  @P2 BRA `(.L_x_4609) ;  /* 0x0000000400782947 */ /* 0x000fec0003800000 */
        /* <DEDUP_REMOVED lines=8> */
[----:B------:R-:W-:Y:S02]  /*93f0*/  SHF.R.U32.HI R15, RZ, 0x3, R24 ;  /* 0x00000003ff0f7819 */ /* 0x000fe40000011618 */
[----:B------:R-:W-:-:S02]  /*9400*/  LOP3.LUT R12, R24, 0x38, R16, 0xf8, !PT ;  /* 0x00000038180c7812 */ /* 0x000fc400078ef810 */
[----:B------:R-:W-:Y:S02]  /*9410*/  LOP3.LUT R24, R15, R3, R24, 0x1e, !PT ;  /* 0x000000030f187212 */ /* 0x000fe400078e1e18 */
[----:B------:R-:W-:Y:S02]  /*9420*/  LOP3.LUT R12, R12, R15, RZ, 0x3c, !PT ;  /* 0x0000000f0c0c7212 */ /* 0x000fe400078e3cff */
[----:B------:R-:W-:Y:S01]  /*9430*/  SHF.R.U32.HI R36, RZ, 0x10, R31 ;  /* 0x00000010ff247819 */ /* 0x000fe2000001161f */
[C---:B------:R-:W-:Y:S01]  /*9440*/  IMAD R25, R227.reuse, 0x200, R24 ;  /* 0x00000200e3197824 */ /* 0x040fe200078e0218 */
[----:B0-----:R-:W-:Y:S02]  /*9450*/  LEA R13, R227, R12, 0x9 ;  /* 0x0000000ce30d7211 */ /* 0x001fe400078e48ff */
[----:B------:R-:W-:Y:S01]  /*9460*/  SHF.R.U64 R49, R32, 0x10, R33 ;  /* 0x0000001020317819 */ /* 0x000fe20000001221 */
[--C-:B------:R-:W-:Y:S01]  /*9470*/  IMAD R46, R25, 0x2, R2.reuse ;  /* 0x00000002192e7824 */ /* 0x100fe200078e0202 */
[--C-:B------:R-:W-:Y:S01]  /*9480*/  SHF.R.U32.HI R40, RZ, 0x10, R29.reuse ;  /* 0x00000010ff287819 */ /* 0x100fe2000001161d */
[----:B------:R-:W-:Y:S01]  /*9490*/  IMAD R45, R13, 0x2, R2 ;  /* 0x000000020d2d7824 */ /* 0x000fe200078e0202 */
[----:B------:R-:W-:-:S02]  /*94a0*/  SHF.R.U64 R47, R28, 0x10, R29 ;  /* 0x000000101c2f7819 */ /* 0x000fc4000000121d */
[----:B------:R-:W0:Y:S01]  /*94b0*/  LDS.128 R24, [R46+0x20400] ;  /* 0x020400002e187984 */ /* 0x000e220000000c00 */
[----:B------:R-:W-:-:S03]  /*94c0*/  SHF.R.U32.HI R42, RZ, 0x10, R33 ;  /* 0x00000010ff2a7819 */ /* 0x000fc60000011621 */
[----:B------:R-:W1:Y:S01]  /*94d0*/  LDS.128 R12, [R45+0x20400] ;  /* 0x020400002d0c7984 */ /* 0x000e620000000c00 */
[--C-:B0-----:R-:W-:Y:S02]  /*94e0*/  HADD2.F32 R30, -RZ, R25.reuse.H0_H0 ;  /* 0x20000019ff1e7230 */ /* 0x101fe40000004100 */
[----:B------:R-:W-:Y:S02]  /*94f0*/  HADD2.F32 R31, -RZ, R25.H1_H1 ;  /* 0x30000019ff1f7230 */ /* 0x000fe40000004100 */
[--C-:B-1----:R-:W-:Y:S02]  /*9500*/  HADD2.F32 R20, -RZ, R13.reuse.H0_H0 ;  /* 0x2000000dff147230 */ /* 0x102fe40000004100 */
[C---:B------:R-:W-:Y:S01]  /*9510*/  FMUL.FTZ R41, R30.reuse, R39 ;  /* 0x000000271e297220 */ /* 0x040fe20000410000 */
[-C--:B------:R-:W-:Y:S01]  /*9520*/  FMUL.FTZ R43, R30, R37.reuse ;  /* 0x000000251e2b7220 */ /* 0x080fe20000410000 */
[----:B------:R-:W-:Y:S02]  /*9530*/  HADD2.F32 R30, -RZ, R36.H0_H0 ;  /* 0x20000024ff1e7230 */ /* 0x000fe40000004100 */
[----:B------:R-:W-:Y:S01]  /*9540*/  FMUL.FTZ R36, R31, R34 ;  /* 0x000000221f247220 */ /* 0x000fe20000410000 */
[----:B------:R-:W-:Y:S01]  /*9550*/  FFMA.FTZ R38, R20, R37, -R41 ;  /* 0x0000002514267223 */ /* 0x000fe20000010829 */
[----:B------:R-:W-:-:S02]  /*9560*/  HADD2.F32 R21, -RZ, R13.H1_H1 ;  /* 0x3000000dff157230 */ /* 0x000fc40000004100 */
[----:B------:R-:W-:Y:S01]  /*9570*/  FFMA.FTZ R43, R20, R39, R43 ;  /* 0x00000027142b7223 */ /* 0x000fe2000001002b */
[----:B------:R-:W-:Y:S02]  /*9580*/  HADD2.F32 R32, -RZ, R27.H0_H0 ;  /* 0x2000001bff207230 */ /* 0x000fe40000004100 */
[-C--:B------:R-:W-:Y:S01]  /*9590*/  FMUL.FTZ R20, R31, R30.reuse ;  /* 0x0000001e1f147220 */ /* 0x080fe20000410000 */
[----:B------:R-:W-:Y:S02]  /*95a0*/  HADD2.F32 R41, -RZ, R44.H1_H1 ;  /* 0x3000002cff297230 */ /* 0x000fe40000004100 */
[----:B------:R-:W-:Y:S01]  /*95b0*/  FFMA.FTZ R39, R21, R30, -R36 ;  /* 0x0000001e15277223 */ /* 0x000fe20000010824 */
[----:B------:R-:W-:Y:S02]  /*95c0*/  HADD2.F32 R37, -RZ, R35.H1_H1 ;  /* 0x30000023ff257230 */ /* 0x000fe40000004100 */
[----:B------:R-:W-:Y:S02]  /*95d0*/  HADD2.F32 R28, -RZ, R15.H0_H0 ;  /* 0x2000000fff1c7230 */ /* 0x000fe40000004100 */
[----:B------:R-:W-:Y:S01]  /*95e0*/  FMUL.FTZ R31, R32, R41 ;  /* 0x00000029201f7220 */ /* 0x000fe20000410000 */
[----:B------:R-:W-:-:S02]  /*95f0*/  HADD2.F32 R33, -RZ, R27.H1_H1 ;  /* 0x3000001bff217230 */ /* 0x000fc40000004100 */
[-C--:B------:R-:W-:Y:S01]  /*9600*/  FMUL.FTZ R32, R32, R37.reuse ;  /* 0x0000002520207220 */ /* 0x080fe20000410000 */
[----:B------:R-:W-:Y:S02]  /*9610*/  HADD2.F32 R36, -RZ, R40.H0_H0 ;  /* 0x20000028ff247230 */ /* 0x000fe40000004100 */
[C---:B------:R-:W-:Y:S01]  /*9620*/  FFMA.FTZ R37, R28.reuse, R37, -R31 ;  /* 0x000000251c257223 */ /* 0x040fe2000001081f */
[----:B------:R-:W-:Y:S02]  /*9630*/  HADD2.F32 R29, -RZ, R15.H1_H1 ;  /* 0x3000000fff1d7230 */ /* 0x000fe40000004100 */
[----:B------:R-:W-:Y:S01]  /*9640*/  FFMA.FTZ R41, R28, R41, R32 ;  /* 0x000000291c297223 */ /* 0x000fe20000010020 */
[----:B------:R-:W-:Y:S02]  /*9650*/  HADD2.F32 R30, -RZ, R42.H0_H0 ;  /* 0x2000002aff1e7230 */ /* 0x000fe40000004100 */
[----:B------:R-:W-:Y:S01]  /*9660*/  FFMA.FTZ R40, R21, R34, R20 ;  /* 0x0000002215287223 */ /* 0x000fe20000010014 */
[----:B------:R-:W-:-:S02]  /*9670*/  HADD2.F32 R25, -RZ, R24.H0_H0 ;  /* 0x20000018ff197230 */ /* 0x000fc40000004100 */
[C---:B------:R-:W-:Y:S01]  /*9680*/  FMUL.FTZ R28, R33.reuse, R36 ;  /* 0x00000024211c7220 */ /* 0x040fe20000410000 */
[----:B------:R-:W-:Y:S02]  /*9690*/  HADD2.F32 R32, -RZ, R44.H0_H0 ;  /* 0x2000002cff207230 */ /* 0x000fe40000004100 */
[-C--:B------:R-:W-:Y:S01]  /*96a0*/  FMUL.FTZ R44, R33, R30.reuse ;  /* 0x0000001e212c7220 */ /* 0x080fe20000410000 */
[----:B------:R-:W-:Y:S02]  /*96b0*/  HADD2.F32 R20, -RZ, R51.H1_H1 ;  /* 0x30000033ff147230 */ /* 0x000fe40000004100 */
[----:B------:R-:W-:Y:S01]  /*96c0*/  FFMA.FTZ R42, R29, R30, -R28 ;  /* 0x0000001e1d2a7223 */ /* 0x000fe2000001081c */
[----:B------:R-:W-:Y:S02]  /*96d0*/  HADD2.F32 R13, -RZ, R12.H0_H0 ;  /* 0x2000000cff0d7230 */ /* 0x000fe40000004100 */
[----:B------:R-:W-:Y:S01]  /*96e0*/  FMUL.FTZ R34, R25, R32 ;  /* 0x0000002019227220 */ /* 0x000fe20000410000 */
[----:B------:R-:W-:-:S02]  /*96f0*/  HADD2.F32 R27, -RZ, R26.H0_H0 ;  /* 0x2000001aff1b7230 */ /* 0x000fc40000004100 */
[----:B------:R-:W-:Y:S01]  /*9700*/  FMUL.FTZ R25, R25, R20 ;  /* 0x0000001419197220 */ /* 0x000fe20000410000 */
[----:B------:R-:W-:Y:S02]  /*9710*/  HADD2.F32 R30, -RZ, R51.H0_H0 ;  /* 0x20000033ff1e7230 */ /* 0x000fe40000004100 */
[----:B------:R-:W-:Y:S01]  /*9720*/  FFMA.FTZ R44, R29, R36, R44 ;  /* 0x000000241d2c7223 */ /* 0x000fe2000001002c */
[----:B------:R-:W-:Y:S02]  /*9730*/  HADD2.F32 R28, -RZ, R35.H0_H0 ;  /* 0x20000023ff1c7230 */ /* 0x000fe40000004100 */
[----:B------:R-:W-:Y:S01]  /*9740*/  FFMA.FTZ R34, R13, R20, -R34 ;  /* 0x000000140d227223 */ /* 0x000fe20000010822 */
[----:B------:R-:W-:Y:S02]  /*9750*/  HADD2.F32 R15, -RZ, R14.H0_H0 ;  /* 0x2000000eff0f7230 */ /* 0x000fe40000004100 */
[----:B------:R-:W-:Y:S01]  /*9760*/  FMUL.FTZ R36, R27, R30 ;  /* 0x0000001e1b247220 */ /* 0x000fe20000410000 */
[----:B------:R-:W-:Y:S01]  /*9770*/  FFMA.FTZ R32, R13, R32, R25 ;  /* 0x000000200d207223 */ /* 0x000fe20000010019 */
[----:B------:R-:W-:Y:S01]  /*9780*/  FMUL.FTZ R20, R27, R28 ;  /* 0x0000001c1b147220 */ /* 0x000fe20000410000 */
[----:B------:R-:W-:-:S02]  /*9790*/  HADD2.F32 R24, -RZ, R24.H1_H1 ;  /* 0x30000018ff187230 */ /* 0x000fc40000004100 */
[C---:B------:R-:W-:Y:S01]  /*97a0*/  FFMA.FTZ R36, R15.reuse, R28, -R36 ;  /* 0x0000001c0f247223 */ /* 0x040fe20000010824 */
[----:B------:R-:W-:Y:S02]  /*97b0*/  HADD2.F32 R26, -RZ, R26.H1_H1 ;  /* 0x3000001aff1a7230 */ /* 0x000fe40000004100 */
[----:B------:R-:W-:Y:S01]  /*97c0*/  FFMA.FTZ R20, R15, R30, R20 ;  /* 0x0000001e0f147223 */ /* 0x000fe20000010014 */
[----:B------:R-:W-:Y:S02]  /*97d0*/  HADD2.F32 R25, -RZ, R48.H0_H0 ;  /* 0x20000030ff197230 */ /* 0x000fe40000004100 */
[----:B------:R-:W-:Y:S02]  /*97e0*/  HADD2.F32 R27, -RZ, R47.H0_H0 ;  /* 0x2000002fff1b7230 */ /* 0x000fe40000004100 */
[----:B------:R-:W-:Y:S02]  /*97f0*/  HADD2.F32 R13, -RZ, R50.H0_H0 ;  /* 0x20000032ff0d7230 */ /* 0x000fe40000004100 */
[----:B------:R-:W-:Y:S01]  /*9800*/  FMUL.FTZ R15, R24, R25 ;  /* 0x00000019180f7220 */ /* 0x000fe20000410000 */
[----:B------:R-:W-:-:S02]  /*9810*/  HADD2.F32 R21, -RZ, R49.H0_H0 ;  /* 0x20000031ff157230 */ /* 0x000fc40000004100 */
[----:B------:R-:W-:Y:S01]  /*9820*/  FMUL.FTZ R33, R26, R27 ;  /* 0x0000001b1a217220 */ /* 0x000fe20000410000 */
[----:B------:R-:W-:Y:S02]  /*9830*/  HADD2.F32 R12, -RZ, R12.H1_H1 ;  /* 0x3000000cff0c7230 */ /* 0x000fe40000004100 */
[----:B------:R-:W-:Y:S01]  /*9840*/  FMUL.FTZ R24, R24, R13 ;  /* 0x0000000d18187220 */ /* 0x000fe20000410000 */
[----:B------:R-:W-:Y:S02]  /*9850*/  HADD2.F32 R14, -RZ, R14.H1_H1 ;  /* 0x3000000eff0e7230 */ /* 0x000fe40000004100 */
[----:B------:R-:W-:Y:S01]  /*9860*/  FMUL.FTZ R26, R26, R21 ;  /* 0x000000151a1a7220 */ /* 0x000fe20000410000 */
        /* <DEDUP_REMOVED lines=14> */
.L_x_4609:
[----:B------:R-:W-:Y:S05]  /*9950*/  BSYNC B1 ;  /* 0x0000000000017941 */ /* 0x000fea0003800000 */
.L_x_4608:
        /* <DEDUP_REMOVED lines=12> */
[----:B------:R-:W-:Y:S01]  /*9a20*/  HADD2.F32 R28, -RZ, R52.H1_H1 ;  /* 0x30000034ff1c7230 */ /* 0x000fe20000004100 */
        /* <DEDUP_REMOVED lines=23> */
[----:B------:R-:W-:-:S02]  /*9ba0*/  HADD2.F32 R9, -RZ, R52.H0_H0 ;  /* 0x20000034ff097230 */ /* 0x000fc40000004100 */
        /* <DEDUP_REMOVED lines=13> */
[--C-:B------:R-:W-:Y:S02]  /*9c80*/  HADD2.F32 R21, -RZ, R0.reuse.H1_H1 ;  /* 0x30000000ff157230 */ /* 0x100fe40000004100 */
        /* <DEDUP_REMOVED lines=47> */
.L_x_4600:
[----:B------:R-:W-:Y:S05]  /*9f80*/  BSYNC B0 ;  /* 0x0000000000007941 */ /* 0x000fea0003800000 */
.L_x_4586:
        /* <DEDUP_REMOVED lines=8> */
.L_x_4583:
[----:B------:R-:W-:-:S13]  /*a010*/  ISETP.NE.AND P0, PT, R189, 0x3, PT ;  /* 0x00000003bd00780c */ /* 0x000fda0003f05270 */
[----:B------:R-:W-:Y:S05]  /*a020*/  @!P0 BRA `(.L_x_4610) ;  /* 0x0000000000048947 */ /* 0x000fea0003800000 */
[----:B------:R-:W-:Y:S01]  /*a030*/  BPT.TRAP 0x1 ;  /* 0x000000040000795c */ /* 0x000fe20000300000 */
.L_x_4610:
[----:B------:R-:W-:Y:S01]  /*a040*/  IMAD R21, R18, 0x8, R2 ;  /* 0x0000000812157824 */ /* 0x000fe200078e0202 */
[----:B------:R-:W-:-:S04]  /*a050*/  SHF.L.U32 R58, R19, 0x1f, RZ ;  /* 0x0000001f133a7819 */ /* 0x000fc800000006ff */
[----:B------:R4:W0:Y:S01]  /*a060*/  SYNCS.PHASECHK.TRANS64.TRYWAIT P1, [R21+URZ+0x28c30], R58 ;  /* 0x028c303a150075a7 */ /* 0x000822000802017f */
[----:B------:R-:W-:Y:S05]  /*a070*/  @!P0 BRA `(.L_x_4611) ;  /* 0x0000000000048947 */ /* 0x000fea0003800000 */
[----:B------:R-:W-:Y:S01]  /*a080*/  BPT.TRAP 0x1 ;  /* 0x000000040000795c */ /* 0x000fe20000300000 */
.L_x_4611:
[C---:B--2---:R-:W-:Y:S02]  /*a090*/  VIADD R0, R2.reuse, 0x22400 ;  /* 0x0002240002007836 */ /* 0x044fe40000000000 */
        /* <DEDUP_REMOVED lines=9> */
.L_x_4612:
        /* <DEDUP_REMOVED lines=13> */
[----:B------:R-:W-:Y:S01]  /*a200*/  MOV R11, 0x40000040 ;  /* 0x40000040000b7802 */ /* 0x000fe20000000f00 */
[----:B------:R-:W-:Y:S01]  /*a210*/  VIADD R8, R4, 0x4 ;  /* 0x0000000404087836 */ /* 0x000fe20000000000 */
[----:B------:R-:W-:Y:S01]  /*a220*/  MOV R13, 0x40000040 ;  /* 0x40000040000d7802 */ /* 0x000fe20000000f00 */
[----:B------:R-:W-:-:S08]  /*a230*/  IMAD.MOV.U32 R9, RZ, RZ, 0x40000040 ;  /* 0x40000040ff097424 */ /* 0x000fd000078e00ff */
[----:B------:R-:W-:Y:S01]  /*a240*/  HGMMA.64x64x16.F32 R24, gdesc[UR4], RZ, !UPT, gsb0 ;  /* 0x00e00000041879f0 */ /* 0x000fe2000c0008ff */
[----:B------:R-:W-:Y:S02]  /*a250*/  R2UR UR4, R10 ;  /* 0x000000000a0472ca */ /* 0x000fe400000e0000 */
[----:B------:R-:W-:Y:S02]  /*a260*/  R2UR UR5, R11 ;  /* 0x000000000b0572ca */ /* 0x000fe400000e0000 */
[----:B------:R-:W-:Y:S01]  /*a270*/  R2UR UR6, R6 ;  /* 0x00000000060672ca */ /* 0x000fe200000e0000 */
[C---:B------:R-:W-:Y:S01]  /*a280*/  VIADD R6, R12.reuse, 0x4 ;  /* 0x000000040c067836 */ /* 0x040fe20000000000 */
[----:B------:R-:W-:Y:S01]  /*a290*/  R2UR UR7, R7 ;  /* 0x00000000070772ca */ /* 0x000fe200000e0000 */
[----:B------:R-:W-:Y:S02]  /*a2a0*/  IMAD.MOV.U32 R7, RZ, RZ, 0x40000040 ;  /* 0x40000040ff077424 */ /* 0x000fe400078e00ff */
[----:B------:R-:W-:Y:S01]  /*a2b0*/  VIADD R12, R12, 0x6 ;  /* 0x000000060c0c7836 */ /* 0x000fe20000000000 */
[----:B------:R-:W-:-:S02]  /*a2c0*/  WARPGROUP.DEPBAR.LE gsb0, 0x0 ;  /* 0x00008000000079c5 */ /* 0x000fc40000010000 */
[----:B------:R-:W-:-:S07]  /*a2d0*/  WARPGROUP.ARRIVE ;  /* 0x00000000000079c5 */ /* 0x000fce0000000000 */
        /* <DEDUP_REMOVED lines=20> */
.L_x_4614:
[----:B------:R-:W1:Y:S01]  /*a420*/  LDC R0, c[0x0][0x448] ;  /* 0x00011200ff007b82 */ /* 0x000e620000000800 */
[----:B------:R-:W-:Y:S01]  /*a430*/  LOP3.LUT R22, R22, 0xffffffef, RZ, 0xc0, !PT ;  /* 0xffffffef16167812 */ /* 0x000fe200078ec0ff */
[----:B------:R-:W-:Y:S01]  /*a440*/  ULDC UR4, c[0x0][0x988] ;  /* 0x0002620000047ab9 */ /* 0x000fe20000000800 */
[----:B-1----:R-:W-:Y:S01]  /*a450*/  ISETP.NE.AND P1, PT, R0, 0x1, PT ;  /* 0x000000010000780c */ /* 0x002fe20003f25270 */
[----:B------:R-:W-:-:S12]  /*a460*/  IMAD.IADD R0, R228, 0x1, R201 ;  /* 0x00000001e4007824 */ /* 0x000fd800078e02c9 */
[----:B------:R-:W1:Y:S01]  /*a470*/  @P1 LDC R3, c[0x0][0x44c] ;  /* 0x00011300ff031b82 */ /* 0x000e620000000800 */
[----:B------:R-:W-:-:S07]  /*a480*/  @P1 LOP3.LUT R22, R22, 0x10, RZ, 0xfc, !PT ;  /* 0x0000001016161812 */ /* 0x000fce00078efcff */
[----:B------:R-:W2:Y:S01]  /*a490*/  @P1 LDC R12, c[0x0][0x450] ;  /* 0x00011400ff0c1b82 */ /* 0x000ea20000000800 */
[----:B-1----:R-:W-:-:S05]  /*a4a0*/  @P1 IMAD.HI.U32 R3, R0, R3, RZ ;  /* 0x0000000300031227 */ /* 0x002fca00078e00ff */
[----:B--2---:R-:W-:Y:S01]  /*a4b0*/  @P1 SHF.R.U32.HI R0, RZ, R12, R3 ;  /* 0x0000000cff001219 */ /* 0x004fe20000011603 */
[----:B------:R-:W-:-:S04]  /*a4c0*/  IMAD.MOV.U32 R12, RZ, RZ, -0x40 ;  /* 0xffffffc0ff0c7424 */ /* 0x000fc800078e00ff */
[----:B------:R-:W1:Y:S01]  /*a4d0*/  SHFL.IDX PT, R13, R0, 0x1, 0x1c1f ;  /* 0x003c1f00000d7f89 */ /* 0x000e6200000e0000 */
[----:B------:R-:W-:-:S03]  /*a4e0*/  IMAD R12, R213, R12, 0x40 ;  /* 0x00000040d50c7424 */ /* 0x000fc600078e020c */
[----:B------:R-:W2:Y:S02]  /*a4f0*/  SHFL.IDX PT, R0, R0, RZ, 0x1c1f ;  /* 0x001c1fff00007589 */ /* 0x000ea400000e0000 */
[----:B------:R-:W-:Y:S02]  /*a500*/  IADD3 R3, R185, 0x1, R12 ;  /* 0x00000001b9037810 */ /* 0x000fe40007ffe00c */
[----:B------:R-:W-:Y:S02]  /*a510*/  IADD3 R12, -R196, R12, R185 ;  /* 0x0000000cc40c7210 */ /* 0x000fe40007ffe1b9 */
[----:B------:R-:W-:-:S04]  /*a520*/  IADD3 R3, -R184, R3, -R196 ;  /* 0x00000003b8037210 */ /* 0x000fc80007ffe9c4 */
[----:B-1----:R-:W-:-:S04]  /*a530*/  VIADDMNMX R13, R13, R3, R12, PT ;  /* 0x000000030d0d7246 */ /* 0x002fc8000380010c */
        /* <DEDUP_REMOVED lines=46> */
[----:B--2---:R-:W-:Y:S02]  /*a820*/  VIADDMNMX R3, R0, R3, R12, PT ;  /* 0x0000000300037246 */ /* 0x004fe4000380010c */
[----:B------:R-:W-:-:S02]  /*a830*/  FMNMX.FTZ R26, R55, R26, !PT ;  /* 0x0000001a371a7209 */ /* 0x000fc40007810000 */
[C---:B------:R-:W-:Y:S02]  /*a840*/  ISETP.GT.AND P1, PT, R3.reuse, RZ, PT ;  /* 0x000000ff0300720c */ /* 0x040fe40003f24270 */
[C---:B------:R-:W-:Y:S01]  /*a850*/  ISETP.GT.AND P2, PT, R3.reuse, 0x1, PT ;  /* 0x000000010300780c */ /* 0x040fe20003f44270 */
[----:B------:R-:W1:Y:S01]  /*a860*/  SHFL.BFLY PT, R13, R26, 0x2, 0x1f ;  /* 0x0c401f001a0d7f89 */ /* 0x000e6200000e0000 */
        /* <DEDUP_REMOVED lines=15> */
[----:B------:R-:W1:Y:S01]  /*a960*/  SHFL.BFLY PT, R12, R13, 0x1, 0x1f ;  /* 0x0c201f000d0c7f89 */ /* 0x000e6200000e0000 */
        /* <DEDUP_REMOVED lines=19> */
[----:B-1----:R-:W-:Y:S01]  /*aaa0*/  FMNMX.FTZ R13, R13, R12, !PT ;  /* 0x0000000c0d0d7209 */ /* 0x002fe20007810000 */
[----:B------:R-:W-:Y:S01]  /*aab0*/  IMAD.U32 R12, RZ, RZ, UR4 ;  /* 0x00000004ff0c7e24 */ /* 0x000fe2000f8e00ff */
[----:B------:R-:W-:Y:S02]  /*aac0*/  ISETP.GT.AND P2, PT, R3, 0x31, PT ;  /* 0x000000310300780c */ /* 0x000fe40003f44270 */
[----:B------:R-:W-:Y:S01]  /*aad0*/  FSEL R51, R48, -INF , P1 ;  /* 0xff80000030337808 */ /* 0x000fe20000800000 */
[----:B------:R-:W-:Y:S01]  /*aae0*/  FMUL.FTZ R24, R13, R12 ;  /* 0x0000000c0d187220 */ /* 0x000fe20000410000 */
[----:B------:R-:W-:Y:S02]  /*aaf0*/  FMNMX.FTZ R0, R45, R0, !PT ;  /* 0x000000002d007209 */ /* 0x000fe40007810000 */
[----:B------:R-:W-:Y:S02]  /*ab00*/  ISETP.GT.AND P1, PT, R3, 0x38, PT ;  /* 0x000000380300780c */ /* 0x000fe40003f24270 */
[----:B------:R-:W-:-:S02]  /*ab10*/  FSEL R49, R49, -INF , P2 ;  /* 0xff80000031317808 */ /* 0x000fc40001000000 */
[----:B------:R-:W-:Y:S02]  /*ab20*/  FMNMX.FTZ R0, R51, R0, !PT ;  /* 0x0000000033007209 */ /* 0x000fe40007810000 */
[----:B------:R-:W-:Y:S02]  /*ab30*/  FSETP.NEU.FTZ.AND P4, PT, R13, -INF , PT ;  /* 0xff8000000d00780b */ /* 0x000fe40003f9d000 */
[----:B------:R-:W-:Y:S02]  /*ab40*/  ISETP.GT.AND P2, PT, R3, 0x39, PT ;  /* 0x000000390300780c */ /* 0x000fe40003f44270 */
[----:B------:R-:W-:Y:S02]  /*ab50*/  FSEL R3, R52, -INF , P1 ;  /* 0xff80000034037808 */ /* 0x000fe40000800000 */
[----:B------:R-:W-:Y:S02]  /*ab60*/  FMNMX.FTZ R0, R49, R0, !PT ;  /* 0x0000000031007209 */ /* 0x000fe40007810000 */
[----:B------:R-:W-:-:S02]  /*ab70*/  FSEL R24, R24, RZ, P4 ;  /* 0x000000ff18187208 */ /* 0x000fc40002000000 */
[----:B------:R-:W-:Y:S02]  /*ab80*/  FSEL R53, R53, -INF , P2 ;  /* 0xff80000035357808 */ /* 0x000fe40001000000 */
        /* <DEDUP_REMOVED lines=9> */
[-CC-:B------:R-:W-:Y:S01]  /*ac20*/  FFMA.FTZ R65, R65, R12.reuse, -R24.reuse ;  /* 0x0000000c41417223 */ /* 0x180fe20000010818 */
[-CC-:B------:R-:W-:Y:S01]  /*ac30*/  FFMA.FTZ R67, R67, R12.reuse, -R24.reuse ;  /* 0x0000000c43437223 */ /* 0x180fe20000010818 */
[-CC-:B------:R-:W-:Y:S01]  /*ac40*/  FFMA.FTZ R69, R69, R12.reuse, -R24.reuse ;  /* 0x0000000c45457223 */ /* 0x180fe20000010818 */
[-CC-:B------:R-:W-:Y:S01]  /*ac50*/  FFMA.FTZ R71, R71, R12.reuse, -R24.reuse ;  /* 0x0000000c47477223 */ /* 0x180fe20000010818 */
[----:B------:R2:W-:Y:S01]  /*ac60*/  MUFU.EX2 R26, R14 ;  /* 0x0000000e001a7308 */ /* 0x0005e20000000800 */
[----:B-1----:R-:W2:Y:S01]  /*ac70*/  SHFL.BFLY PT, R15, R0, 0x2, 0x1f ;  /* 0x0c401f00000f7f89 */ /* 0x002ea200000e0000 */
[-CC-:B------:R-:W-:Y:S01]  /*ac80*/  FFMA.FTZ R73, R73, R12.reuse, -R24.reuse ;  /* 0x0000000c49497223 */ /* 0x180fe20000010818 */
[-CC-:B------:R-:W-:Y:S01]  /*ac90*/  FFMA.FTZ R75, R75, R12.reuse, -R24.reuse ;  /* 0x0000000c4b4b7223 */ /* 0x180fe20000010818 */
[-CC-:B------:R-:W-:Y:S01]  /*aca0*/  FFMA.FTZ R77, R77, R12.reuse, -R24.reuse ;  /* 0x0000000c4d4d7223 */ /* 0x180fe20000010818 */
[-CC-:B------:R-:W-:Y:S01]  /*acb0*/  FFMA.FTZ R79, R79, R12.reuse, -R24.reuse ;  /* 0x0000000c4f4f7223 */ /* 0x180fe20000010818 */
[-CC-:B------:R-:W-:Y:S01]  /*acc0*/  FFMA.FTZ R81, R81, R12.reuse, -R24.reuse ;  /* 0x0000000c51517223 */ /* 0x180fe20000010818 */
[----:B------:R-:W-:Y:S01]  /*acd0*/  FFMA.FTZ R24, R55, R12, -R24 ;  /* 0x0000000c37187223 */ /* 0x000fe20000010818 */
[----:B------:R-:W-:Y:S08]  /*ace0*/  MUFU.EX2 R57, R57 ;  /* 0x0000003900397308 */ /* 0x000ff00000000800 */
[----:B------:R-:W1:Y:S08]  /*acf0*/  MUFU.EX2 R28, R59 ;  /* 0x0000003b001c7308 */ /* 0x000e700000000800 */
[----:B------:R-:W-:Y:S01]  /*ad00*/  MUFU.EX2 R61, R61 ;  /* 0x0000003d003d7308 */ /* 0x000fe20000000800 */
[----:B--2---:R-:W-:-:S05]  /*ad10*/  FMNMX.FTZ R14, R0, R15, !PT ;  /* 0x0000000f000e7209 */ /* 0x004fca0007810000 */
[----:B------:R-:W2:Y:S02]  /*ad20*/  SHFL.BFLY PT, R15, R14, 0x1, 0x1f ;  /* 0x0c201f000e0f7f89 */ /* 0x000ea400000e0000 */
[----:B------:R-:W3:Y:S01]  /*ad30*/  MUFU.EX2 R30, R63 ;  /* 0x0000003f001e7308 */ /* 0x000ee20000000800 */
[----:B-1----:R-:W-:-:S07]  /*ad40*/  F2FP.F16.F32.PACK_AB R167, R28, R57 ;  /* 0x000000391ca7723e */ /* 0x002fce00000000ff */
[----:B------:R-:W-:Y:S08]  /*ad50*/  MUFU.EX2 R65, R65 ;  /* 0x0000004100417308 */ /* 0x000ff00000000800 */
[----:B------:R-:W1:Y:S01]  /*ad60*/  MUFU.EX2 R32, R67 ;  /* 0x0000004300207308 */ /* 0x000e620000000800 */
[----:B---3--:R-:W-:Y:S02]  /*ad70*/  F2FP.F16.F32.PACK_AB R161, R30, R61 ;  /* 0x0000003d1ea1723e */ /* 0x008fe400000000ff */
[----:B--2---:R-:W-:-:S05]  /*ad80*/  FMNMX.FTZ R15, R14, R15, !PT ;  /* 0x0000000f0e0f7209 */ /* 0x004fca0007810000 */
[----:B------:R-:W-:Y:S01]  /*ad90*/  MUFU.EX2 R69, R69 ;  /* 0x0000004500457308 */ /* 0x000fe20000000800 */
[C---:B------:R-:W-:Y:S01]  /*ada0*/  FSETP.NEU.FTZ.AND P1, PT, R15.reuse, -INF , PT ;  /* 0xff8000000f00780b */ /* 0x040fe20003f3d000 */
[----:B------:R-:W-:-:S05]  /*adb0*/  FMUL.FTZ R0, R15, R12 ;  /* 0x0000000c0f007220 */ /* 0x000fca0000410000 */
[----:B------:R-:W-:Y:S01]  /*adc0*/  FSEL R14, R0, RZ, P1 ;  /* 0x000000ff000e7208 */ /* 0x000fe20000800000 */
[----:B------:R-:W-:Y:S01]  /*add0*/  FADD.FTZ R0, R165, R26 ;  /* 0x0000001aa5007221 */ /* 0x000fe20000010000 */
[----:B------:R-:W2:Y:S01]  /*ade0*/  MUFU.EX2 R34, R71 ;  /* 0x0000004700227308 */ /* 0x000ea20000000800 */
[----:B------:R-:W-:Y:S02]  /*adf0*/  F2FP.F16.F32.PACK_AB R165, R26, R165 ;  /* 0x000000a51aa5723e */ /* 0x000fe400000000ff */
[-CC-:B------:R-:W-:Y:S01]  /*ae00*/  FFMA.FTZ R27, R27, R12.reuse, -R14.reuse ;  /* 0x0000000c1b1b7223 */ /* 0x180fe2000001080e */
[-CC-:B------:R-:W-:Y:S01]  /*ae10*/  FFMA.FTZ R25, R25, R12.reuse, -R14.reuse ;  /* 0x0000000c19197223 */ /* 0x180fe2000001080e */
[-CC-:B------:R-:W-:Y:S01]  /*ae20*/  FFMA.FTZ R31, R31, R12.reuse, -R14.reuse ;  /* 0x0000000c1f1f7223 */ /* 0x180fe2000001080e */
[-CC-:B------:R-:W-:Y:S01]  /*ae30*/  FFMA.FTZ R29, R29, R12.reuse, -R14.reuse ;  /* 0x0000000c1d1d7223 */ /* 0x180fe2000001080e */
[-CC-:B------:R-:W-:Y:S01]  /*ae40*/  FFMA.FTZ R35, R35, R12.reuse, -R14.reuse ;  /* 0x0000000c23237223 */ /* 0x180fe2000001080e */
[----:B------:R3:W-:Y:S01]  /*ae50*/  MUFU.EX2 R164, R25 ;  /* 0x0000001900a47308 */ /* 0x0007e20000000800 */
[-CC-:B------:R-:W-:Y:S01]  /*ae60*/  FFMA.FTZ R33, R33, R12.reuse, -R14.reuse ;  /* 0x0000000c21217223 */ /* 0x180fe2000001080e */
[-CC-:B------:R-:W-:Y:S01]  /*ae70*/  FFMA.FTZ R39, R39, R12.reuse, -R14.reuse ;  /* 0x0000000c27277223 */ /* 0x180fe2000001080e */
[-CC-:B------:R-:W-:Y:S01]  /*ae80*/  FFMA.FTZ R37, R37, R12.reuse, -R14.reuse ;  /* 0x0000000c25257223 */ /* 0x180fe2000001080e */
[-CC-:B------:R-:W-:Y:S01]  /*ae90*/  FFMA.FTZ R43, R43, R12.reuse, -R14.reuse ;  /* 0x0000000c2b2b7223 */ /* 0x180fe2000001080e */
[-CC-:B------:R-:W-:Y:S01]  /*aea0*/  FFMA.FTZ R41, R41, R12.reuse, -R14.reuse ;  /* 0x0000000c29297223 */ /* 0x180fe2000001080e */
[-CC-:B------:R-:W-:Y:S01]  /*aeb0*/  FFMA.FTZ R47, R47, R12.reuse, -R14.reuse ;  /* 0x0000000c2f2f7223 */ /* 0x180fe2000001080e */
[----:B------:R-:W-:Y:S01]  /*aec0*/  FFMA.FTZ R45, R45, R12, -R14 ;  /* 0x0000000c2d2d7223 */ /* 0x000fe2000001080e */
[----:B------:R-:W5:Y:S01]  /*aed0*/  MUFU.EX2 R27, R27 ;  /* 0x0000001b001b7308 */ /* 0x000f620000000800 */
[----:B---3--:R-:W-:Y:S01]  /*aee0*/  FADD.FTZ R25, R57, R0 ;  /* 0x0000000039197221 */ /* 0x008fe20000010000 */
[----:B------:R-:W-:-:S02]  /*aef0*/  VIADD R0, R21, 0x28c40 ;  /* 0x00028c4015007836 */ /* 0x000fc40000000000 */
[-CC-:B------:R-:W-:Y:S01]  /*af00*/  FFMA.FTZ R51, R51, R12.reuse, -R14.reuse ;  /* 0x0000000c33337223 */ /* 0x180fe2000001080e */
[-CC-:B------:R-:W-:Y:S01]  /*af10*/  FFMA.FTZ R49, R49, R12.reuse, -R14.reuse ;  /* 0x0000000c31317223 */ /* 0x180fe2000001080e */
[----:B------:R-:W-:Y:S01]  /*af20*/  FADD.FTZ R44, R28, R25 ;  /* 0x000000191c2c7221 */ /* 0x000fe20000010000 */
[-C--:B------:R-:W-:Y:S01]  /*af30*/  FFMA.FTZ R3, R3, R12.reuse, -R14 ;  /* 0x0000000c03037223 */ /* 0x080fe2000001080e */
[----:B------:R-:W-:Y:S01]  /*af40*/  PRMT R0, R191, 0x654, R0 ;  /* 0x00000654bf007816 */ /* 0x000fe20000000000 */
[----:B------:R-:W3:Y:S01]  /*af50*/  MUFU.EX2 R31, R31 ;  /* 0x0000001f001f7308 */ /* 0x000ee20000000800 */
[----:B------:R-:W-:Y:S01]  /*af60*/  FFMA.FTZ R14, R53, R12, -R14 ;  /* 0x0000000c350e7223 */ /* 0x000fe2000001080e */
[----:B-1----:R-:W-:Y:S01]  /*af70*/  F2FP.F16.F32.PACK_AB R163, R32, R65 ;  /* 0x0000004120a3723e */ /* 0x002fe200000000ff */
[----:B------:R1:W-:Y:S01]  /*af80*/  SYNCS.ARRIVE.TRANS64.RED.A1T0 RZ, [R0+URZ], RZ ;  /* 0x000000ff00ff79a7 */ /* 0x0003e2000810043f */
[----:B--2---:R-:W-:-:S04]  /*af90*/  F2FP.F16.F32.PACK_AB R157, R34, R69 ;  /* 0x00000045229d723e */ /* 0x004fc800000000ff */
[----:B------:R2:W0:Y:S01]  /*afa0*/  MUFU.EX2 R166, R29 ;  /* 0x0000001d00a67308 */ /* 0x0004220000000800 */
[----:B-----5:R-:W-:Y:S01]  /*afb0*/  FADD.FTZ R42, R27, R164 ;  /* 0x000000a41b2a7221 */ /* 0x020fe20000010000 */
[----:B------:R-:W-:-:S06]  /*afc0*/  F2FP.F16.F32.PACK_AB R164, R164, R27 ;  /* 0x0000001ba4a4723e */ /* 0x000fcc00000000ff */
[----:B------:R-:W5:Y:S01]  /*afd0*/  MUFU.EX2 R35, R35 ;  /* 0x0000002300237308 */ /* 0x000f620000000800 */
[----:B---3--:R-:W-:Y:S01]  /*afe0*/  FADD.FTZ R25, R31, R42 ;  /* 0x0000002a1f197221 */ /* 0x008fe20000010000 */
[----:B--2---:R-:W-:-:S04]  /*aff0*/  FADD.FTZ R29, R61, R44 ;  /* 0x0000002c3d1d7221 */ /* 0x004fc80000010000 */
[----:B------:R-:W-:Y:S02]  /*b000*/  FADD.FTZ R44, R30, R29 ;  /* 0x0000001d1e2c7221 */ /* 0x000fe40000010000 */
[----:B------:R-:W2:Y:S01]  /*b010*/  MUFU.EX2 R160, R33 ;  /* 0x0000002100a07308 */ /* 0x000ea20000000800 */
[C---:B0-----:R-:W-:Y:S01]  /*b020*/  FADD.FTZ R42, R166.reuse, R25 ;  /* 0x00000019a62a7221 */ /* 0x041fe20000010000 */
[----:B------:R-:W-:Y:S01]  /*b030*/  FADD.FTZ R29, R65, R44 ;  /* 0x0000002c411d7221 */ /* 0x000fe20000010000 */
[----:B------:R-:W-:Y:S01]  /*b040*/  F2FP.F16.F32.PACK_AB R166, R166, R31 ;  /* 0x0000001fa6a6723e */ /* 0x000fe200000000ff */
[----:B------:R-:W-:Y:S01]  /*b050*/  BAR.SYNC.DEFER_BLOCKING 0xf, 0x100 ;  /* 0x03c4000000007b1d */ /* 0x000fe20000010000 */
[----:B-----5:R-:W-:-:S05]  /*b060*/  FADD.FTZ R25, R35, R42 ;  /* 0x0000002a23197221 */ /* 0x020fca0000010000 */
[----:B------:R-:W0:Y:S01]  /*b070*/  MUFU.EX2 R39, R39 ;  /* 0x0000002700277308 */ /* 0x000e220000000800 */
[----:B------:R-:W-:-:S04]  /*b080*/  FADD.FTZ R42, R32, R29 ;  /* 0x0000001d202a7221 */ /* 0x000fc80000010000 */
[----:B------:R-:W-:Y:S01]  /*b090*/  FADD.FTZ R29, R69, R42 ;  /* 0x0000002a451d7221 */ /* 0x000fe20000010000 */
[----:B--2---:R-:W-:Y:S02]  /*b0a0*/  FADD.FTZ R26, R160, R25 ;  /* 0x00000019a01a7221 */ /* 0x004fe40000010000 */
[----:B------:R-:W2:Y:S01]  /*b0b0*/  MUFU.EX2 R162, R37 ;  /* 0x0000002500a27308 */ /* 0x000ea20000000800 */
[----:B------:R-:W-:Y:S01]  /*b0c0*/  FADD.FTZ R28, R34, R29 ;  /* 0x0000001d221c7221 */ /* 0x000fe20000010000 */
[----:B------:R-:W-:-:S06]  /*b0d0*/  F2FP.F16.F32.PACK_AB R160, R160, R35 ;  /* 0x00000023a0a0723e */ /* 0x000fcc00000000ff */
[----:B------:R-:W3:Y:S01]  /*b0e0*/  MUFU.EX2 R43, R43 ;  /* 0x0000002b002b7308 */ /* 0x000ee20000000800 */
[----:B0-----:R-:W-:Y:S01]  /*b0f0*/  FADD.FTZ R25, R39, R26 ;  /* 0x0000001a27197221 */ /* 0x001fe20000010000 */
[----:B------:R0:W-:Y:S06]  /*b100*/  STSM.16.M88.4 [R216+0x26800], R164 ;  /* 0x026800a4d8007844 */ /* 0x0001ec0000000200 */
[----:B------:R-:W5:Y:S01]  /*b110*/  MUFU.EX2 R156, R41 ;  /* 0x00000029009c7308 */ /* 0x000f620000000800 */
[C---:B--2---:R-:W-:Y:S01]  /*b120*/  FADD.FTZ R26, R162.reuse, R25 ;  /* 0x00000019a21a7221 */ /* 0x044fe20000010000 */
[----:B------:R-:W-:-:S05]  /*b130*/  F2FP.F16.F32.PACK_AB R162, R162, R39 ;  /* 0x00000027a2a2723e */ /* 0x000fca00000000ff */
[----:B------:R0:W-:Y:S01]  /*b140*/  STSM.16.M88.4 [R218], R160 ;  /* 0x000000a0da007844 */ /* 0x0001e20000000200 */
[----:B------:R-:W2:Y:S01]  /*b150*/  MUFU.EX2 R73, R73 ;  /* 0x0000004900497308 */ /* 0x000ea20000000800 */
[----:B---3--:R-:W-:-:S07]  /*b160*/  FADD.FTZ R25, R43, R26 ;  /* 0x0000001a2b197221 */ /* 0x008fce0000010000 */
[----:B------:R-:W3:Y:S01]  /*b170*/  MUFU.EX2 R47, R47 ;  /* 0x0000002f002f7308 */ /* 0x000ee20000000800 */
[C---:B-----5:R-:W-:Y:S01]  /*b180*/  FADD.FTZ R26, R156.reuse, R25 ;  /* 0x000000199c1a7221 */ /* 0x060fe20000010000 */
[----:B------:R-:W-:-:S06]  /*b190*/  F2FP.F16.F32.PACK_AB R156, R156, R43 ;  /* 0x0000002b9c9c723e */ /* 0x000fcc00000000ff */
[----:B------:R-:W-:Y:S01]  /*b1a0*/  MUFU.EX2 R40, R24 ;  /* 0x0000001800287308 */ /* 0x000fe20000000800 */
[----:B--2---:R-:W-:-:S07]  /*b1b0*/  FADD.FTZ R27, R73, R28 ;  /* 0x0000001c491b7221 */ /* 0x004fce0000010000 */
[----:B------:R-:W2:Y:S01]  /*b1c0*/  MUFU.EX2 R36, R75 ;  /* 0x0000004b00247308 */ /* 0x000ea20000000800 */
[----:B---3--:R-:W-:-:S07]  /*b1d0*/  FADD.FTZ R25, R47, R26 ;  /* 0x0000001a2f197221 */ /* 0x008fce0000010000 */
[----:B------:R-:W3:Y:S08]  /*b1e0*/  MUFU.EX2 R24, R45 ;  /* 0x0000002d00187308 */ /* 0x000ef00000000800 */
[----:B------:R-:W-:Y:S01]  /*b1f0*/  MUFU.EX2 R77, R77 ;  /* 0x0000004d004d7308 */ /* 0x000fe20000000800 */
[C---:B--2---:R-:W-:Y:S01]  /*b200*/  F2FP.F16.F32.PACK_AB R159, R36.reuse, R73 ;  /* 0x00000049249f723e */ /* 0x044fe200000000ff */
[----:B------:R-:W-:-:S06]  /*b210*/  FADD.FTZ R36, R36, R27 ;  /* 0x0000001b24247221 */ /* 0x000fcc0000010000 */
[----:B------:R-:W2:Y:S01]  /*b220*/  MUFU.EX2 R38, R79 ;  /* 0x0000004f00267308 */ /* 0x000ea20000000800 */
[C---:B---3--:R-:W-:Y:S01]  /*b230*/  F2FP.F16.F32.PACK_AB R158, R24.reuse, R47 ;  /* 0x0000002f189e723e */ /* 0x048fe200000000ff */
[----:B------:R-:W-:-:S04]  /*b240*/  FADD.FTZ R24, R24, R25 ;  /* 0x0000001918187221 */ /* 0x000fc80000010000 */
[----:B------:R0:W-:Y:S02]  /*b250*/  STSM.16.M88.4 [R222], R156 ;  /* 0x0000009cde007844 */ /* 0x0001e40000000200 */
[----:B------:R-:W-:Y:S08]  /*b260*/  MUFU.EX2 R51, R51 ;  /* 0x0000003300337308 */ /* 0x000ff00000000800 */
[----:B-1----:R-:W1:Y:S01]  /*b270*/  MUFU.EX2 R0, R49 ;  /* 0x0000003100007308 */ /* 0x002e620000000800 */
[----:B--2---:R-:W-:Y:S01]  /*b280*/  F2FP.F16.F32.PACK_AB R153, R38, R77 ;  /* 0x0000004d2699723e */ /* 0x004fe200000000ff */
[----:B------:R-:W-:-:S04]  /*b290*/  FADD.FTZ R77, R77, R36 ;  /* 0x000000244d4d7221 */ /* 0x000fc80000010000 */
[----:B------:R-:W-:Y:S02]  /*b2a0*/  FADD.FTZ R38, R38, R77 ;  /* 0x0000004d26267221 */ /* 0x000fe40000010000 */
[----:B------:R-:W2:Y:S08]  /*b2b0*/  MUFU.EX2 R81, R81 ;  /* 0x0000005100517308 */ /* 0x000eb00000000800 */
[----:B------:R-:W3:Y:S01]  /*b2c0*/  MUFU.EX2 R3, R3 ;  /* 0x0000000300037308 */ /* 0x000ee20000000800 */
[----:B-1----:R-:W-:Y:S01]  /*b2d0*/  F2FP.F16.F32.PACK_AB R152, R0, R51 ;  /* 0x000000330098723e */ /* 0x002fe200000000ff */
[----:B------:R-:W-:-:S04]  /*b2e0*/  FADD.FTZ R51, R51, R24 ;  /* 0x0000001833337221 */ /* 0x000fc80000010000 */
[----:B------:R-:W-:Y:S02]  /*b2f0*/  FADD.FTZ R0, R0, R51 ;  /* 0x0000003300007221 */ /* 0x000fe40000010000 */
[----:B------:R-:W1:Y:S01]  /*b300*/  MUFU.EX2 R14, R14 ;  /* 0x0000000e000e7308 */ /* 0x000e620000000800 */
[----:B--2---:R-:W-:Y:S01]  /*b310*/  F2FP.F16.F32.PACK_AB R155, R40, R81 ;  /* 0x00000051289b723e */ /* 0x004fe200000000ff */
[----:B------:R-:W-:Y:S01]  /*b320*/  FADD.FTZ R81, R81, R38 ;  /* 0x0000002651517221 */ /* 0x000fe20000010000 */
[----:B---3--:R-:W-:Y:S01]  /*b330*/  FADD.FTZ R25, R3, R0 ;  /* 0x0000000003197221 */ /* 0x008fe20000010000 */
[----:B-1----:R-:W-:Y:S02]  /*b340*/  F2FP.F16.F32.PACK_AB R154, R14, R3 ;  /* 0x000000030e9a723e */ /* 0x002fe400000000ff */
[----:B------:R-:W-:Y:S01]  /*b350*/  FADD.FTZ R3, R40, R81 ;  /* 0x0000005128037221 */ /* 0x000fe20000010000 */
[----:B------:R-:W-:Y:S02]  /*b360*/  FADD.FTZ R0, R14, R25 ;  /* 0x000000190e007221 */ /* 0x000fe40000010000 */
[----:B------:R0:W-:Y:S01]  /*b370*/  STSM.16.M88.4 [R221], R152 ;  /* 0x00000098dd007844 */ /* 0x0001e20000000200 */
[----:B------:R-:W-:Y:S05]  /*b380*/  @!P0 BRA `(.L_x_4615) ;  /* 0x0000000000048947 */ /* 0x000fea0003800000 */
[----:B------:R-:W-:Y:S01]  /*b390*/  BPT.TRAP 0x1 ;  /* 0x000000040000795c */ /* 0x000fe20000300000 */
.L_x_4615:
[----:B------:R1:W2:Y:S01]  /*b3a0*/  SYNCS.PHASECHK.TRANS64.TRYWAIT P1, [R21+URZ+0x28c50], R58 ;  /* 0x028c503a150075a7 */ /* 0x0002a2000802017f */
[----:B------:R-:W-:Y:S05]  /*b3b0*/  @!P0 BRA `(.L_x_4616) ;  /* 0x0000000000048947 */ /* 0x000fea0003800000 */
[----:B------:R-:W-:Y:S01]  /*b3c0*/  BPT.TRAP 0x1 ;  /* 0x000000040000795c */ /* 0x000fe20000300000 */
.L_x_4616:
[----:B------:R-:W-:Y:S01]  /*b3d0*/  LOP3.LUT R14, R56, 0x2000000, RZ, 0xfc, !PT ;  /* 0x02000000380e7812 */ /* 0x000fe200078efcff */
[----:B------:R-:W-:Y:S01]  /*b3e0*/  ULDC UR36, c[0x0][0x988] ;  /* 0x0002620000247ab9 */ /* 0x000fe20000000800 */
[----:B------:R-:W-:Y:S01]  /*b3f0*/  ULDC UR37, c[0x0][0x988] ;  /* 0x0002620000257ab9 */ /* 0x000fe20000000800 */
[----:B------:R-:W-:Y:S01]  /*b400*/  BSSY B0, `(.L_x_4617) ;  /* 0x0000006000007945 */ /* 0x000fe20003800000 */
[----:B------:R-:W-:Y:S02]  /*b410*/  IMAD.MOV.U32 R29, RZ, RZ, 0x40000040 ;  /* 0x40000040ff1d7424 */ /* 0x000fe400078e00ff */
[----:B------:R-:W-:Y:S01]  /*b420*/  IMAD R28, R18, 0x1000, R14 ;  /* 0x00001000121c7824 */ /* 0x000fe200078e020e */
[----:B--2---:R-:W-:Y:S06]  /*b430*/  @P1 BRA `(.L_x_4618) ;  /* 0x0000000000081947 */ /* 0x004fec0003800000 */
[----:B------:R-:W2:Y:S02]  /*b440*/  SYNCS.PHASECHK.TRANS64.TRYWAIT P1, [R21+URZ+0x28c50], R58 ;  /* 0x028c503a150075a7 */ /* 0x000ea4000802017f */
[----:B--2---:R-:W-:Y:S05]  /*b450*/  @!P1 BRA `(.L_x_4619) ;  /* 0x0000010000549947 */ /* 0x004fea0003800000 */
.L_x_4618:
[----:B------:R-:W-:Y:S05]  /*b460*/  BSYNC B0 ;  /* 0x0000000000007941 */ /* 0x000fea0003800000 */
.L_x_4617:
[C---:B------:R-:W-:Y:S01]  /*b470*/  R2UR UR6, R28.reuse ;  /* 0x000000001c0672ca */ /* 0x040fe200000e0000 */
[C---:B------:R-:W-:Y:S01]  /*b480*/  VIADD R26, R28.reuse, 0x80 ;  /* 0x000000801c1a7836 */ /* 0x040fe20000000000 */
[----:B------:R-:W-:Y:S01]  /*b490*/  R2UR UR7, R29 ;  /* 0x000000001d0772ca */ /* 0x000fe200000e0000 */
[C---:B------:R-:W-:Y:S01]  /*b4a0*/  VIADD R24, R28.reuse, 0x100 ;  /* 0x000001001c187836 */ /* 0x040fe20000000000 */
[----:B------:R-:W-:Y:S01]  /*b4b0*/  IADD3 R28, R28, 0x180, RZ ;  /* 0x000001801c1c7810 */ /* 0x000fe20007ffe0ff */
        /* <DEDUP_REMOVED lines=9> */
[----:B-12-4-:R-:W-:-:S06]  /*b550*/  WARPGROUP.ARRIVE ;  /* 0x00000000000079c5 */ /* 0x016fcc0000000000 */
        /* <DEDUP_REMOVED lines=22> */
[----:B------:R-:W-:Y:S05]  /*b6c0*/  @!P0 BRA `(.L_x_4620) ;  /* 0x0000000000048947 */ /* 0x000fea0003800000 */
[----:B------:R-:W-:Y:S01]  /*b6d0*/  BPT.TRAP 0x1 ;  /* 0x000000040000795c */ /* 0x000fe20000300000 */
.L_x_4620:
[----:B0-----:R-:W0:Y:S01]  /*b6e0*/  LDC R152, c[0x0][0x448] ;  /* 0x00011200ff987b82 */ /* 0x001e220000000800 */
[----:B------:R-:W-:Y:S01]  /*b6f0*/  VIADD R21, R21, 0x28c60 ;  /* 0x00028c6015157836 */ /* 0x000fe20000000000 */
[----:B------:R-:W-:Y:S01]  /*b700*/  BSSY B1, `(.L_x_4621) ;  /* 0x0000217000017945 */ /* 0x000fe20003800000 */
[----:B------:R-:W-:Y:S02]  /*b710*/  IMAD.MOV.U32 R153, RZ, RZ, R201 ;  /* 0x000000ffff997224 */ /* 0x000fe400078e00c9 */
[----:B------:R-:W-:Y:S01]  /*b720*/  VIADD R213, R213, 0xfffffffe ;  /* 0xfffffffed5d57836 */ /* 0x000fe20000000000 */
[----:B------:R-:W-:-:S04]  /*b730*/  PRMT R21, R191, 0x654, R21 ;  /* 0x00000654bf157816 */ /* 0x000fc80000000015 */
[----:B------:R1:W-:Y:S01]  /*b740*/  SYNCS.ARRIVE.TRANS64.RED.A1T0 RZ, [R21+URZ], RZ ;  /* 0x000000ff15ff79a7 */ /* 0x0003e2000810043f */
[----:B0-----:R-:W-:-:S13]  /*b750*/  ISETP.NE.AND P1, PT, R152, 0x1, PT ;  /* 0x000000019800780c */ /* 0x001fda0003f25270 */
[----:B------:R-:W0:Y:S08]  /*b760*/  @P1 LDC R152, c[0x0][0x44c] ;  /* 0x00011300ff981b82 */ /* 0x000e300000000800 */
[----:B-1----:R-:W1:Y:S01]  /*b770*/  @P1 LDC R21, c[0x0][0x450] ;  /* 0x00011400ff151b82 */ /* 0x002e620000000800 */
[----:B0-----:R-:W-:-:S05]  /*b780*/  @P1 IMAD.HI.U32 R152, R201, R152, RZ ;  /* 0x00000098c9981227 */ /* 0x001fca00078e00ff */
[----:B-1----:R-:W-:-:S04]  /*b790*/  @P1 SHF.R.U32.HI R153, RZ, R21, R152 ;  /* 0x00000015ff991219 */ /* 0x002fc80000011698 */
[----:B------:R-:W-:-:S04]  /*b7a0*/  IADD3 R21, R153, R185, -R184 ;  /* 0x000000b999157210 */ /* 0x000fc80007ffe8b8 */
[----:B------:R-:W-:-:S04]  /*b7b0*/  SHF.R.S32.HI R152, RZ, 0x1f, R21 ;  /* 0x0000001fff987819 */ /* 0x000fc80000011415 */
[----:B------:R-:W-:-:S04]  /*b7c0*/  LEA.HI R21, R152, R21, RZ, 0x6 ;  /* 0x0000001598157211 */ /* 0x000fc800078f30ff */
[----:B------:R-:W-:-:S04]  /*b7d0*/  SHF.R.S32.HI R21, RZ, 0x6, R21 ;  /* 0x00000006ff157819 */ /* 0x000fc80000011415 */
[----:B------:R-:W-:-:S04]  /*b7e0*/  VIMNMX R21, RZ, R21, !PT ;  /* 0x00000015ff157248 */ /* 0x000fc80007fe0100 */
[----:B------:R-:W-:-:S13]  /*b7f0*/  ISETP.GE.AND P1, PT, R213, R21, PT ;  /* 0x00000015d500720c */ /* 0x000fda0003f26270 */
[----:B------:R-:W-:Y:S05]  /*b800*/  @!P1 BRA `(.L_x_4622) ;  /* 0x0000002000189947 */ /* 0x000fea0003800000 */
[----:B------:R-:W-:Y:S01]  /*b810*/  BSSY B0, `(.L_x_4623) ;  /* 0x0000204000007945 */ /* 0x000fe20003800000 */
[----:B------:R-:W-:Y:S01]  /*b820*/  IMAD.MOV.U32 R220, RZ, RZ, R13 ;  /* 0x000000ffffdc7224 */ /* 0x000fe200078e000d */
[----:B------:R-:W-:Y:S01]  /*b830*/  MOV R186, R213 ;  /* 0x000000d500ba7202 */ /* 0x000fe20000000f00 */
[----:B------:R-:W-:Y:S02]  /*b840*/  IMAD.MOV.U32 R217, RZ, RZ, R15 ;  /* 0x000000ffffd97224 */ /* 0x000fe400078e000f */
[----:B------:R-:W-:-:S07]  /*b850*/  IMAD.MOV.U32 R219, RZ, RZ, R18 ;  /* 0x000000ffffdb7224 */ /* 0x000fce00078e0012 */
.L_x_4636:
[----:B------:R-:W-:-:S05]  /*b860*/  VIADD R18, R219, 0x1 ;  /* 0x00000001db127836 */ /* 0x000fca0000000000 */
[----:B------:R-:W-:-:S04]  /*b870*/  ISETP.NE.AND P1, PT, R18, 0x2, PT ;  /* 0x000000021200780c */ /* 0x000fc80003f25270 */
[----:B------:R-:W-:Y:S02]  /*b880*/  SEL R12, RZ, 0x1, P1 ;  /* 0x00000001ff0c7807 */ /* 0x000fe40000800000 */
[----:B------:R-:W-:Y:S02]  /*b890*/  SEL R18, R18, RZ, P1 ;  /* 0x000000ff12127207 */ /* 0x000fe40000800000 */
[----:B------:R-:W-:Y:S01]  /*b8a0*/  LOP3.LUT R19, R19, R12, RZ, 0x3c, !PT ;  /* 0x0000000c13137212 */ /* 0x000fe200078e3cff */
[----:B0-----:R-:W-:Y:S06]  /*b8b0*/  @!P0 BRA `(.L_x_4624) ;  /* 0x0000000000048947 */ /* 0x001fec0003800000 */
[----:B------:R-:W-:Y:S01]  /*b8c0*/  BPT.TRAP 0x1 ;  /* 0x000000040000795c */ /* 0x000fe20000300000 */
.L_x_4624:
[----:B------:R-:W-:Y:S01]  /*b8d0*/  IMAD R187, R18, 0x8, R2 ;  /* 0x0000000812bb7824 */ /* 0x000fe200078e0202 */
[----:B------:R-:W-:-:S04]  /*b8e0*/  SHF.L.U32 R213, R19, 0x1f, RZ ;  /* 0x0000001f13d57819 */ /* 0x000fc800000006ff */
[----:B------:R0:W1:Y:S01]  /*b8f0*/  SYNCS.PHASECHK.TRANS64.TRYWAIT P1, [R187+URZ+0x28c30], R213 ;  /* 0x028c30d5bb0075a7 */ /* 0x000062000802017f */
[----:B------:R-:W-:Y:S05]  /*b900*/  @!P0 BRA `(.L_x_4625) ;  /* 0x0000000000048947 */ /* 0x000fea0003800000 */
[----:B------:R-:W-:Y:S01]  /*b910*/  BPT.TRAP 0x1 ;  /* 0x000000040000795c */ /* 0x000fe20000300000 */
.L_x_4625:
[----:B------:R-:W-:Y:S01]  /*b920*/  BSSY B2, `(.L_x_4626) ;  /* 0x0000006000027945 */ /* 0x000fe20003800000 */
[----:B------:R-:W-:Y:S02]  /*b930*/  IMAD R154, R18, 0x200, R20 ;  /* 0x00000200129a7824 */ /* 0x000fe400078e0214 */
[----:B------:R-:W-:Y:S01]  /*b940*/  IMAD.MOV.U32 R155, RZ, RZ, 0x40000040 ;  /* 0x40000040ff9b7424 */ /* 0x000fe200078e00ff */
[----:B-1----:R-:W-:Y:S06]  /*b950*/  @P1 BRA `(.L_x_4627) ;  /* 0x0000000000081947 */ /* 0x002fec0003800000 */
[----:B------:R-:W1:Y:S02]  /*b960*/  SYNCS.PHASECHK.TRANS64.TRYWAIT P1, [R187+URZ+0x28c30], R213 ;  /* 0x028c30d5bb0075a7 */ /* 0x000e64000802017f */
[----:B-1----:R-:W-:Y:S05]  /*b970*/  @!P1 BRA `(.L_x_4628) ;  /* 0x000000fc00209947 */ /* 0x002fea0003800000 */
.L_x_4627:
[----:B------:R-:W-:Y:S05]  /*b980*/  BSYNC B2 ;  /* 0x0000000000027941 */ /* 0x000fea0003800000 */
.L_x_4626:
        /* <DEDUP_REMOVED lines=8> */
[----:B------:R-:W-:Y:S01]  /*ba10*/  MOV R153, 0x40000040 ;  /* 0x4000004000997802 */ /* 0x000fe20000000f00 */
        /* <DEDUP_REMOVED lines=27> */
.L_x_4629:
[----:B------:R-:W2:Y:S01]  /*bbd0*/  LDC R12, c[0x0][0x448] ;  /* 0x00011200ff0c7b82 */ /* 0x000ea20000000800 */
[----:B------:R-:W-:-:S04]  /*bbe0*/  LOP3.LUT R22, R22, 0xffffdfff, RZ, 0xc0, !PT ;  /* 0xffffdfff16167812 */ /* 0x000fc800078ec0ff */
[----:B------:R-:W-:-:S04]  /*bbf0*/  @P0 LOP3.LUT R22, R22, 0x2000, RZ, 0xfc, !PT ;  /* 0x0000200016160812 */ /* 0x000fc800078efcff */
[----:B------:R-:W-:Y:S02]  /*bc00*/  LOP3.LUT R22, R22, 0xffffbfff, RZ, 0xc0, !PT ;  /* 0xffffbfff16167812 */ /* 0x000fe400078ec0ff */
[----:B--2---:R-:W-:Y:S01]  /*bc10*/  ISETP.NE.AND P1, PT, R12, 0x1, PT ;  /* 0x000000010c00780c */ /* 0x004fe20003f25270 */
[----:B------:R-:W-:-:S12]  /*bc20*/  IMAD.IADD R12, R228, 0x1, R201 ;  /* 0x00000001e40c7824 */ /* 0x000fd800078e02c9 */
[----:B------:R-:W2:Y:S08]  /*bc30*/  @P1 LDC R15, c[0x0][0x44c] ;  /* 0x00011300ff0f1b82 */ /* 0x000eb00000000800 */
[----:B------:R-:W3:Y:S01]  /*bc40*/  @P1 LDC R13, c[0x0][0x450] ;  /* 0x00011400ff0d1b82 */ /* 0x000ee20000000800 */
[----:B--2---:R-:W-:-:S05]  /*bc50*/  @P1 IMAD.HI.U32 R15, R12, R15, RZ ;  /* 0x0000000f0c0f1227 */ /* 0x004fca00078e00ff */
[----:B---3--:R-:W-:Y:S01]  /*bc60*/  @P1 SHF.R.U32.HI R12, RZ, R13, R15 ;  /* 0x0000000dff0c1219 */ /* 0x008fe2000001160f */
[----:B------:R-:W-:-:S04]  /*bc70*/  IMAD.MOV.U32 R13, RZ, RZ, -0x40 ;  /* 0xffffffc0ff0d7424 */ /* 0x000fc800078e00ff */
[----:B------:R-:W2:Y:S01]  /*bc80*/  SHFL.IDX PT, R15, R12, RZ, 0x1c1f ;  /* 0x001c1fff0c0f7589 */ /* 0x000ea200000e0000 */
[----:B------:R-:W-:-:S03]  /*bc90*/  IMAD R13, R186, R13, 0x1 ;  /* 0x00000001ba0d7424 */ /* 0x000fc600078e020d */
[----:B------:R-:W3:Y:S02]  /*bca0*/  SHFL.IDX PT, R12, R12, 0x1, 0x1c1f ;  /* 0x003c1f000c0c7f89 */ /* 0x000ee400000e0000 */
[----:B------:R-:W-:-:S05]  /*bcb0*/  IADD3 R13, R185, R13, -R196 ;  /* 0x0000000db90d7210 */ /* 0x000fca0007ffe8c4 */
[----:B------:R-:W-:-:S04]  /*bcc0*/  IMAD.IADD R13, R13, 0x1, -R184 ;  /* 0x000000010d0d7824 */ /* 0x000fc800078e0ab8 */
[C---:B--2---:R-:W-:Y:S02]  /*bcd0*/  IMAD.IADD R15, R13.reuse, 0x1, R15 ;  /* 0x000000010d0f7824 */ /* 0x044fe400078e020f */
[----:B---3--:R-:W-:-:S03]  /*bce0*/  IMAD.IADD R12, R13, 0x1, R12 ;  /* 0x000000010d0c7824 */ /* 0x008fc600078e020c */
[C---:B------:R-:W-:Y:S02]  /*bcf0*/  ISETP.GT.AND P0, PT, R15.reuse, 0x21, PT ;  /* 0x000000210f00780c */ /* 0x040fe40003f04270 */
[----:B------:R-:W-:Y:S02]  /*bd00*/  ISETP.GT.AND P5, PT, R15, 0x8, PT ;  /* 0x000000080f00780c */ /* 0x000fe40003fa4270 */
[----:B------:R-:W-:Y:S02]  /*bd10*/  ISETP.GT.AND P6, PT, R12, RZ, PT ;  /* 0x000000ff0c00720c */ /* 0x000fe40003fc4270 */
[----:B------:R-:W-:Y:S02]  /*bd20*/  FSEL R156, R156, -INF , P5 ;  /* 0xff8000009c9c7808 */ /* 0x000fe40002800000 */
[----:B------:R-:W-:Y:S02]  /*bd30*/  FSEL R154, R154, -INF , P6 ;  /* 0xff8000009a9a7808 */ /* 0x000fe40003000000 */
[----:B------:R-:W-:-:S02]  /*bd40*/  ISETP.GT.AND P6, PT, R12, 0x1, PT ;  /* 0x000000010c00780c */ /* 0x000fc40003fc4270 */
[----:B------:R-:W-:Y:S02]  /*bd50*/  ISETP.GT.AND P5, PT, R15, 0x29, PT ;  /* 0x000000290f00780c */ /* 0x000fe40003fa4270 */
[----:B------:R-:W-:Y:S02]  /*bd60*/  FSEL R155, R155, -INF , P6 ;  /* 0xff8000009b9b7808 */ /* 0x000fe40003000000 */
[----:B------:R-:W-:Y:S02]  /*bd70*/  ISETP.GT.AND P6, PT, R12, 0x8, PT ;  /* 0x000000080c00780c */ /* 0x000fe40003fc4270 */
[----:B------:R-:W-:Y:S02]  /*bd80*/  ISETP.GT.AND P1, PT, R15, 0x1, PT ;  /* 0x000000010f00780c */ /* 0x000fe40003f24270 */
[----:B------:R-:W-:Y:S02]  /*bd90*/  FSEL R158, R158, -INF , P6 ;  /* 0xff8000009e9e7808 */ /* 0x000fe40003000000 */
[----:B------:R-:W-:-:S02]  /*bda0*/  ISETP.GT.AND P6, PT, R12, 0x9, PT ;  /* 0x000000090c00780c */ /* 0x000fc40003fc4270 */
[----:B------:R-:W-:Y:S02]  /*bdb0*/  ISETP.GT.AND P2, PT, R15, RZ, PT ;  /* 0x000000ff0f00720c */ /* 0x000fe40003f44270 */
[----:B------:R-:W-:Y:S02]  /*bdc0*/  FSEL R159, R159, -INF , P6 ;  /* 0xff8000009f9f7808 */ /* 0x000fe40003000000 */
[----:B------:R-:W-:Y:S02]  /*bdd0*/  ISETP.GT.AND P6, PT, R12, 0x10, PT ;  /* 0x000000100c00780c */ /* 0x000fe40003fc4270 */
[----:B------:R-:W-:Y:S02]  /*bde0*/  @P0 LOP3.LUT R22, R22, 0x4000, RZ, 0xfc, !PT ;  /* 0x0000400016160812 */ /* 0x000fe400078efcff */
[----:B------:R-:W-:Y:S02]  /*bdf0*/  FSEL R162, R162, -INF , P6 ;  /* 0xff800000a2a27808 */ /* 0x000fe40003000000 */
[----:B------:R-:W-:-:S02]  /*be00*/  ISETP.GT.AND P6, PT, R12, 0x11, PT ;  /* 0x000000110c00780c */ /* 0x000fc40003fc4270 */
[----:B------:R-:W-:Y:S02]  /*be10*/  FSEL R224, R153, -INF , P1 ;  /* 0xff80000099e07808 */ /* 0x000fe40000800000 */
[----:B------:R-:W-:Y:S02]  /*be20*/  FSEL R163, R163, -INF , P6 ;  /* 0xff800000a3a37808 */ /* 0x000fe40003000000 */
[----:B------:R-:W-:Y:S02]  /*be30*/  ISETP.GT.AND P6, PT, R12, 0x18, PT ;  /* 0x000000180c00780c */ /* 0x000fe40003fc4270 */
        /* <DEDUP_REMOVED lines=15> */
[----:B------:R-:W-:Y:S02]  /*bf30*/  LOP3.LUT R22, R22, 0xffff7fff, RZ, 0xc0, !PT ;  /* 0xffff7fff16167812 */ /* 0x000fe400078ec0ff */
[----:B------:R-:W-:Y:S02]  /*bf40*/  FSEL R175, R175, -INF , P6 ;  /* 0xff800000afaf7808 */ /* 0x000fe40003000000 */
[----:B------:R-:W-:Y:S02]  /*bf50*/  ISETP.GT.AND P6, PT, R12, 0x30, PT ;  /* 0x000000300c00780c */ /* 0x000fe40003fc4270 */
[----:B------:R-:W-:Y:S02]  /*bf60*/  FSEL R157, R157, -INF , P4 ;  /* 0xff8000009d9d7808 */ /* 0x000fe40002000000 */
        /* <DEDUP_REMOVED lines=8> */
[----:B------:R-:W-:Y:S02]  /*bff0*/  FMNMX.FTZ R12, R154, R220, !PT ;  /* 0x000000dc9a0c7209 */ /* 0x000fe40007810000 */
[----:B------:R-:W-:Y:S02]  /*c000*/  FSEL R183, R183, -INF , P6 ;  /* 0xff800000b7b77808 */ /* 0x000fe40003000000 */
[----:B------:R-:W-:Y:S02]  /*c010*/  FMNMX.FTZ R12, R155, R12, !PT ;  /* 0x0000000c9b0c7209 */ /* 0x000fe40007810000 */
[----:B------:R-:W-:Y:S02]  /*c020*/  FSEL R164, R164, -INF , P1 ;  /* 0xff800000a4a47808 */ /* 0x000fe40000800000 */
[----:B------:R-:W-:Y:S02]  /*c030*/  FMNMX.FTZ R12, R158, R12, !PT ;  /* 0x0000000c9e0c7209 */ /* 0x000fe40007810000 */
[----:B------:R-:W-:-:S02]  /*c040*/  @P5 LOP3.LUT R22, R22, 0x8000, RZ, 0xfc, !PT ;  /* 0x0000800016165812 */ /* 0x000fc400078efcff */
[----:B------:R-:W-:Y:S02]  /*c050*/  FMNMX.FTZ R12, R159, R12, !PT ;  /* 0x0000000c9f0c7209 */ /* 0x000fe40007810000 */
[C---:B------:R-:W-:Y:S02]  /*c060*/  ISETP.GT.AND P4, PT, R15.reuse, 0x30, PT ;  /* 0x000000300f00780c */ /* 0x040fe40003f84270 */
[----:B------:R-:W-:Y:S02]  /*c070*/  FMNMX.FTZ R12, R162, R12, !PT ;  /* 0x0000000ca20c7209 */ /* 0x000fe40007810000 */
[----:B------:R-:W-:Y:S02]  /*c080*/  ISETP.GT.AND P3, PT, R15, 0x31, PT ;  /* 0x000000310f00780c */ /* 0x000fe40003f64270 */
[----:B------:R-:W-:Y:S02]  /*c090*/  FMNMX.FTZ R12, R163, R12, !PT ;  /* 0x0000000ca30c7209 */ /* 0x000fe40007810000 */
[----:B------:R-:W-:-:S02]  /*c0a0*/  ISETP.GT.AND P2, PT, R15, 0x38, PT ;  /* 0x000000380f00780c */ /* 0x000fc40003f44270 */
[----:B------:R-:W-:Y:S02]  /*c0b0*/  FMNMX.FTZ R12, R166, R12, !PT ;  /* 0x0000000ca60c7209 */ /* 0x000fe40007810000 */
[----:B------:R-:W-:Y:S02]  /*c0c0*/  ISETP.GT.AND P1, PT, R15, 0x39, PT ;  /* 0x000000390f00780c */ /* 0x000fe40003f24270 */
[----:B------:R-:W-:Y:S02]  /*c0d0*/  FMNMX.FTZ R12, R167, R12, !PT ;  /* 0x0000000ca70c7209 */ /* 0x000fe40007810000 */
[C---:B------:R-:W-:Y:S02]  /*c0e0*/  ISETP.GT.AND P5, PT, R15.reuse, 0x19, PT ;  /* 0x000000190f00780c */ /* 0x040fe40003fa4270 */
[----:B------:R-:W-:Y:S02]  /*c0f0*/  FMNMX.FTZ R12, R170, R12, !PT ;  /* 0x0000000caa0c7209 */ /* 0x000fe40007810000 */
[----:B------:R-:W-:-:S02]  /*c100*/  ISETP.GT.AND P0, PT, R15, 0x20, PT ;  /* 0x000000200f00780c */ /* 0x000fc40003f04270 */
[----:B------:R-:W-:Y:S02]  /*c110*/  FMNMX.FTZ R12, R171, R12, !PT ;  /* 0x0000000cab0c7209 */ /* 0x000fe40007810000 */
[----:B------:R-:W-:Y:S02]  /*c120*/  FSEL R165, R165, -INF , P5 ;  /* 0xff800000a5a57808 */ /* 0x000fe40002800000 */
[----:B------:R-:W-:Y:S02]  /*c130*/  FMNMX.FTZ R12, R174, R12, !PT ;  /* 0x0000000cae0c7209 */ /* 0x000fe40007810000 */
[----:B------:R-:W-:Y:S02]  /*c140*/  FSEL R168, R168, -INF , P0 ;  /* 0xff800000a8a87808 */ /* 0x000fe40000000000 */
[----:B------:R-:W-:Y:S02]  /*c150*/  FMNMX.FTZ R12, R175, R12, !PT ;  /* 0x0000000caf0c7209 */ /* 0x000fe40007810000 */
[----:B------:R-:W-:-:S02]  /*c160*/  LOP3.LUT P0, RZ, R22, 0x4000, RZ, 0xc0, !PT ;  /* 0x0000400016ff7812 */ /* 0x000fc4000780c0ff */
[----:B------:R-:W-:Y:S02]  /*c170*/  FMNMX.FTZ R12, R178, R12, !PT ;  /* 0x0000000cb20c7209 */ /* 0x000fe40007810000 */
[----:B------:R-:W-:Y:S02]  /*c180*/  FSEL R169, R169, -INF , P0 ;  /* 0xff800000a9a97808 */ /* 0x000fe40000000000 */
[----:B------:R-:W-:Y:S02]  /*c190*/  FMNMX.FTZ R12, R179, R12, !PT ;  /* 0x0000000cb30c7209 */ /* 0x000fe40007810000 */
[----:B------:R-:W-:Y:S02]  /*c1a0*/  LOP3.LUT P5, RZ, R22, 0x8000, RZ, 0xc0, !PT ;  /* 0x0000800016ff7812 */ /* 0x000fe400078ac0ff */
[----:B------:R-:W-:Y:S02]  /*c1b0*/  FMNMX.FTZ R12, R182, R12, !PT ;  /* 0x0000000cb60c7209 */ /* 0x000fe40007810000 */
[----:B------:R-:W-:-:S02]  /*c1c0*/  FSEL R176, R176, -INF , P4 ;  /* 0xff800000b0b07808 */ /* 0x000fc40002000000 */
[----:B------:R-:W-:Y:S02]  /*c1d0*/  FMNMX.FTZ R12, R183, R12, !PT ;  /* 0x0000000cb70c7209 */ /* 0x000fe40007810000 */
[----:B------:R-:W-:Y:S02]  /*c1e0*/  FSEL R177, R177, -INF , P3 ;  /* 0xff800000b1b17808 */ /* 0x000fe40001800000 */
[----:B------:R-:W-:Y:S01]  /*c1f0*/  FSEL R180, R180, -INF , P2 ;  /* 0xff800000b4b47808 */ /* 0x000fe20001000000 */
[----:B------:R-:W2:Y:S01]  /*c200*/  SHFL.BFLY PT, R13, R12, 0x2, 0x1f ;  /* 0x0c401f000c0d7f89 */ /* 0x000ea200000e0000 */
[----:B------:R-:W-:Y:S02]  /*c210*/  FSEL R181, R181, -INF , P1 ;  /* 0xff800000b5b57808 */ /* 0x000fe40000800000 */
[----:B------:R-:W-:Y:S02]  /*c220*/  LOP3.LUT P0, RZ, R22, 0x2000, RZ, 0xc0, !PT ;  /* 0x0000200016ff7812 */ /* 0x000fe4000780c0ff */
[----:B--2---:R-:W-:-:S05]  /*c230*/  FMNMX.FTZ R13, R12, R13, !PT ;  /* 0x0000000d0c0d7209 */ /* 0x004fca0007810000 */
[----:B------:R-:W2:Y:S02]  /*c240*/  SHFL.BFLY PT, R12, R13, 0x1, 0x1f ;  /* 0x0c201f000d0c7f89 */ /* 0x000ea400000e0000 */
[----:B--2---:R-:W-:-:S04]  /*c250*/  FMNMX.FTZ R13, R13, R12, !PT ;  /* 0x0000000c0d0d7209 */ /* 0x004fc80007810000 */
[----:B------:R-:W-:-:S04]  /*c260*/  FSETP.NEU.FTZ.AND P6, PT, R13, -INF , PT ;  /* 0xff8000000d00780b */ /* 0x000fc80003fdd000 */
[----:B------:R-:W-:-:S05]  /*c270*/  FSEL R12, R13, RZ, P6 ;  /* 0x000000ff0d0c7208 */ /* 0x000fca0003000000 */
[----:B------:R-:W-:Y:S01]  /*c280*/  FADD.FTZ R220, -R12, R220 ;  /* 0x000000dc0cdc7221 */ /* 0x000fe20000010100 */
[----:B------:R-:W-:-:S04]  /*c290*/  IMAD.U32 R12, RZ, RZ, UR37 ;  /* 0x00000025ff0c7e24 */ /* 0x000fc8000f8e00ff */
[----:B------:R-:W-:-:S05]  /*c2a0*/  FMUL.FTZ R153, R13, R12 ;  /* 0x0000000c0d997220 */ /* 0x000fca0000410000 */
[----:B------:R-:W-:Y:S02]  /*c2b0*/  FSEL R153, R153, RZ, P6 ;  /* 0x000000ff99997208 */ /* 0x000fe40003000000 */
[----:B------:R-:W-:Y:S02]  /*c2c0*/  ISETP.GT.AND P6, PT, R15, 0x28, PT ;  /* 0x000000280f00780c */ /* 0x000fe40003fc4270 */
[----:B------:R-:W-:Y:S01]  /*c2d0*/  IADD3 R15, R187, 0x28c40, RZ ;  /* 0x00028c40bb0f7810 */ /* 0x000fe20007ffe0ff */
[-CC-:B------:R-:W-:Y:S01]  /*c2e0*/  FFMA.FTZ R154, R154, R12.reuse, -R153.reuse ;  /* 0x0000000c9a9a7223 */ /* 0x180fe20000010899 */
[-C--:B------:R-:W-:Y:S01]  /*c2f0*/  FFMA.FTZ R225, R170, R12.reuse, -R153 ;  /* 0x0000000caae17223 */ /* 0x080fe20000010899 */
[----:B------:R-:W-:Y:S01]  /*c300*/  FSEL R172, R172, -INF , P6 ;  /* 0xff800000acac7808 */ /* 0x000fe20003000000 */
[-C--:B------:R-:W-:Y:S01]  /*c310*/  FMUL.FTZ R170, R220, R12.reuse ;  /* 0x0000000cdcaa7220 */ /* 0x080fe20000410000 */
[----:B------:R-:W-:Y:S01]  /*c320*/  PRMT R15, R191, 0x654, R15 ;  /* 0x00000654bf0f7816 */ /* 0x000fe2000000000f */
[-CC-:B------:R-:W-:Y:S01]  /*c330*/  FFMA.FTZ R155, R155, R12.reuse, -R153.reuse ;  /* 0x0000000c9b9b7223 */ /* 0x180fe20000010899 */
[-CC-:B------:R-:W-:Y:S01]  /*c340*/  FFMA.FTZ R158, R158, R12.reuse, -R153.reuse ;  /* 0x0000000c9e9e7223 */ /* 0x180fe20000010899 */
[-CC-:B------:R-:W-:Y:S01]  /*c350*/  FFMA.FTZ R159, R159, R12.reuse, -R153.reuse ;  /* 0x0000000c9f9f7223 */ /* 0x180fe20000010899 */
[----:B------:R2:W-:Y:S01]  /*c360*/  SYNCS.ARRIVE.TRANS64.RED.A1T0 RZ, [R15+URZ], RZ ;  /* 0x000000ff0fff79a7 */ /* 0x0005e2000810043f */
[-CC-:B------:R-:W-:Y:S01]  /*c370*/  FFMA.FTZ R162, R162, R12.reuse, -R153.reuse ;  /* 0x0000000ca2a27223 */ /* 0x180fe20000010899 */
[-CC-:B------:R-:W-:Y:S01]  /*c380*/  FFMA.FTZ R163, R163, R12.reuse, -R153.reuse ;  /* 0x0000000ca3a37223 */ /* 0x180fe20000010899 */
[-CC-:B------:R-:W-:Y:S01]  /*c390*/  FFMA.FTZ R166, R166, R12.reuse, -R153.reuse ;  /* 0x0000000ca6a67223 */ /* 0x180fe20000010899 */
[-CC-:B------:R-:W-:Y:S01]  /*c3a0*/  FFMA.FTZ R167, R167, R12.reuse, -R153.reuse ;  /* 0x0000000ca7a77223 */ /* 0x180fe20000010899 */
[-CC-:B------:R-:W-:Y:S01]  /*c3b0*/  FFMA.FTZ R171, R171, R12.reuse, -R153.reuse ;  /* 0x0000000cabab7223 */ /* 0x180fe20000010899 */
[-CC-:B------:R-:W-:Y:S01]  /*c3c0*/  FFMA.FTZ R174, R174, R12.reuse, -R153.reuse ;  /* 0x0000000caeae7223 */ /* 0x180fe20000010899 */
[-CC-:B------:R-:W-:Y:S01]  /*c3d0*/  FFMA.FTZ R175, R175, R12.reuse, -R153.reuse ;  /* 0x0000000cafaf7223 */ /* 0x180fe20000010899 */
[----:B--2---:R-:W-:Y:S01]  /*c3e0*/  FMNMX.FTZ R15, R152, R217, !PT ;  /* 0x000000d9980f7209 */ /* 0x004fe20007810000 */
[-CC-:B------:R-:W-:Y:S01]  /*c3f0*/  FFMA.FTZ R178, R178, R12.reuse, -R153.reuse ;  /* 0x0000000cb2b27223 */ /* 0x180fe20000010899 */
[-CC-:B------:R-:W-:Y:S01]  /*c400*/  FFMA.FTZ R179, R179, R12.reuse, -R153.reuse ;  /* 0x0000000cb3b37223 */ /* 0x180fe20000010899 */
[-CC-:B------:R-:W-:Y:S01]  /*c410*/  FFMA.FTZ R182, R182, R12.reuse, -R153.reuse ;  /* 0x0000000cb6b67223 */ /* 0x180fe20000010899 */
[----:B------:R-:W-:Y:S01]  /*c420*/  FMNMX.FTZ R15, R224, R15, !PT ;  /* 0x0000000fe00f7209 */ /* 0x000fe20007810000 */
[----:B------:R-:W-:Y:S01]  /*c430*/  FFMA.FTZ R183, R183, R12, -R153 ;  /* 0x0000000cb7b77223 */ /* 0x000fe20000010899 */
[----:B------:R-:W2:Y:S02]  /*c440*/  MUFU.EX2 R170, R170 ;  /* 0x000000aa00aa7308 */ /* 0x000ea40000000800 */
[----:B------:R-:W-:-:S04]  /*c450*/  FMNMX.FTZ R15, R156, R15, !PT ;  /* 0x0000000f9c0f7209 */ /* 0x000fc80007810000 */
[----:B------:R-:W-:Y:S02]  /*c460*/  FMNMX.FTZ R15, R157, R15, !PT ;  /* 0x0000000f9d0f7209 */ /* 0x000fe40007810000 */
[----:B------:R3:W4:Y:S02]  /*c470*/  MUFU.EX2 R153, R154 ;  /* 0x0000009a00997308 */ /* 0x0007240000000800 */
[----:B------:R-:W-:-:S04]  /*c480*/  FMNMX.FTZ R15, R160, R15, !PT ;  /* 0x0000000fa00f7209 */ /* 0x000fc80007810000 */
[----:B------:R-:W-:Y:S02]  /*c490*/  FMNMX.FTZ R15, R161, R15, !PT ;  /* 0x0000000fa10f7209 */ /* 0x000fe40007810000 */
[----:B------:R-:W5:Y:S01]  /*c4a0*/  MUFU.EX2 R155, R155 ;  /* 0x0000009b009b7308 */ /* 0x000f620000000800 */
[----:B---3--:R-:W-:Y:S01]  /*c4b0*/  FSEL R154, R173, -INF , P5 ;  /* 0xff800000ad9a7808 */ /* 0x008fe20002800000 */
[-C--:B--2---:R-:W-:Y:S01]  /*c4c0*/  FMUL.FTZ R26, R26, R170.reuse ;  /* 0x000000aa1a1a7220 */ /* 0x084fe20000410000 */
[----:B------:R-:W-:Y:S01]  /*c4d0*/  FMNMX.FTZ R15, R164, R15, !PT ;  /* 0x0000000fa40f7209 */ /* 0x000fe20007810000 */
[-C--:B------:R-:W-:Y:S01]  /*c4e0*/  FMUL.FTZ R27, R27, R170.reuse ;  /* 0x000000aa1b1b7220 */ /* 0x080fe20000410000 */
[-C--:B------:R-:W-:Y:S01]  /*c4f0*/  FMUL.FTZ R30, R30, R170.reuse ;  /* 0x000000aa1e1e7220 */ /* 0x080fe20000410000 */
[-C--:B------:R-:W-:Y:S01]  /*c500*/  FMUL.FTZ R31, R31, R170.reuse ;  /* 0x000000aa1f1f7220 */ /* 0x080fe20000410000 */
[----:B------:R-:W-:Y:S01]  /*c510*/  FMNMX.FTZ R15, R165, R15, !PT ;  /* 0x0000000fa50f7209 */ /* 0x000fe20007810000 */
[----:B------:R-:W-:Y:S01]  /*c520*/  MUFU.EX2 R159, R159 ;  /* 0x0000009f009f7308 */ /* 0x000fe20000000800 */
[----:B----4-:R-:W-:Y:S01]  /*c530*/  FFMA.FTZ R3, R170, R3, R153 ;  /* 0x00000003aa037223 */ /* 0x010fe20000010099 */
[-C--:B------:R-:W-:Y:S01]  /*c540*/  FMUL.FTZ R34, R34, R170.reuse ;  /* 0x000000aa22227220 */ /* 0x080fe20000410000 */
[----:B------:R-:W-:Y:S01]  /*c550*/  FMNMX.FTZ R15, R168, R15, !PT ;  /* 0x0000000fa80f7209 */ /* 0x000fe20007810000 */
[-C--:B------:R-:W-:Y:S01]  /*c560*/  FMUL.FTZ R35, R35, R170.reuse ;  /* 0x000000aa23237220 */ /* 0x080fe20000410000 */
[-C--:B------:R-:W-:Y:S01]  /*c570*/  FMUL.FTZ R38, R38, R170.reuse ;  /* 0x000000aa26267220 */ /* 0x080fe20000410000 */
[-C--:B------:R-:W-:Y:S01]  /*c580*/  FMUL.FTZ R39, R39, R170.reuse ;  /* 0x000000aa27277220 */ /* 0x080fe20000410000 */
[----:B------:R-:W-:Y:S01]  /*c590*/  FMNMX.FTZ R15, R169, R15, !PT ;  /* 0x0000000fa90f7209 */ /* 0x000fe20007810000 */
[----:B------:R-:W-:Y:S01]  /*c5a0*/  MUFU.EX2 R162, R162 ;  /* 0x000000a200a27308 */ /* 0x000fe20000000800 */
[C---:B-----5:R-:W-:Y:S01]  /*c5b0*/  FADD.FTZ R3, R155.reuse, R3 ;  /* 0x000000039b037221 */ /* 0x060fe20000010000 */
[----:B------:R-:W-:Y:S01]  /*c5c0*/  F2FP.F16.F32.PACK_AB R153, R155, R153 ;  /* 0x000000999b99723e */ /* 0x000fe200000000ff */
[-C--:B------:R-:W-:Y:S01]  /*c5d0*/  FMUL.FTZ R42, R42, R170.reuse ;  /* 0x000000aa2a2a7220 */ /* 0x080fe20000410000 */
[----:B------:R-:W-:Y:S01]  /*c5e0*/  FMNMX.FTZ R15, R172, R15, !PT ;  /* 0x0000000fac0f7209 */ /* 0x000fe20007810000 */
[-C--:B------:R-:W-:Y:S01]  /*c5f0*/  FMUL.FTZ R43, R43, R170.reuse ;  /* 0x000000aa2b2b7220 */ /* 0x080fe20000410000 */
[-C--:B------:R-:W-:Y:S01]  /*c600*/  FMUL.FTZ R46, R46, R170.reuse ;  /* 0x000000aa2e2e7220 */ /* 0x080fe20000410000 */
[-C--:B------:R-:W-:Y:S01]  /*c610*/  FMUL.FTZ R47, R47, R170.reuse ;  /* 0x000000aa2f2f7220 */ /* 0x080fe20000410000 */
[----:B------:R-:W-:Y:S01]  /*c620*/  FMNMX.FTZ R15, R154, R15, !PT ;  /* 0x0000000f9a0f7209 */ /* 0x000fe20007810000 */
[----:B------:R-:W2:Y:S01]  /*c630*/  MUFU.EX2 R155, R158 ;  /* 0x0000009e009b7308 */ /* 0x000ea20000000800 */
        /* <DEDUP_REMOVED lines=16> */
[----:B--2---:R-:W-:Y:S01]  /*c740*/  FADD.FTZ R3, R155, R3 ;  /* 0x000000039b037221 */ /* 0x004fe20000010000 */
[C---:B------:R-:W-:Y:S01]  /*c750*/  F2FP.F16.F32.PACK_AB R155, R159.reuse, R155 ;  /* 0x0000009b9f9b723e */ /* 0x040fe200000000ff */
[-C--:B------:R-:W-:Y:S01]  /*c760*/  FMUL.FTZ R70, R70, R170.reuse ;  /* 0x000000aa46467220 */ /* 0x080fe20000410000 */
[----:B------:R-:W2:Y:S01]  /*c770*/  SHFL.BFLY PT, R158, R15, 0x2, 0x1f ;  /* 0x0c401f000f9e7f89 */ /* 0x000ea200000e0000 */
[----:B------:R-:W-:Y:S01]  /*c780*/  FADD.FTZ R3, R159, R3 ;  /* 0x000000039f037221 */ /* 0x000fe20000010000 */
[-C--:B------:R-:W-:Y:S01]  /*c790*/  FMUL.FTZ R71, R71, R170.reuse ;  /* 0x000000aa47477220 */ /* 0x080fe20000410000 */
[-C--:B------:R-:W-:Y:S01]  /*c7a0*/  FMUL.FTZ R74, R74, R170.reuse ;  /* 0x000000aa4a4a7220 */ /* 0x080fe20000410000 */
[----:B------:R-:W-:Y:S01]  /*c7b0*/  MUFU.EX2 R171, R171 ;  /* 0x000000ab00ab7308 */ /* 0x000fe20000000800 */
[----:B------:R-:W-:Y:S01]  /*c7c0*/  FADD.FTZ R3, R162, R3 ;  /* 0x00000003a2037221 */ /* 0x000fe20000010000 */
        /* <DEDUP_REMOVED lines=19> */
[-C--:B------:R-:W-:Y:S01]  /*c900*/  FMUL.FTZ R107, R107, R170.reuse ;  /* 0x000000aa6b6b7220 */ /* 0x080fe20000410000 */
[-C--:B------:R-:W-:Y:S01]  /*c910*/  FMUL.FTZ R110, R110, R170.reuse ;  /* 0x000000aa6e6e7220 */ /* 0x080fe20000410000 */
[-C--:B------:R-:W-:Y:S01]  /*c920*/  FMUL.FTZ R111, R111, R170.reuse ;  /* 0x000000aa6f6f7220 */ /* 0x080fe20000410000 */
[----:B------:R2:W3:Y:S01]  /*c930*/  MUFU.EX2 R158, R163 ;  /* 0x000000a3009e7308 */ /* 0x0004e20000000800 */
[----:B------:R-:W4:Y:S01]  /*c940*/  SHFL.BFLY PT, R159, R15, 0x1, 0x1f ;  /* 0x0c201f000f9f7f89 */ /* 0x000f2200000e0000 */
[-C--:B------:R-:W-:Y:S01]  /*c950*/  FMUL.FTZ R114, R114, R170.reuse ;  /* 0x000000aa72727220 */ /* 0x080fe20000410000 */
[-C--:B------:R-:W-:Y:S01]  /*c960*/  FMUL.FTZ R115, R115, R170.reuse ;  /* 0x000000aa73737220 */ /* 0x080fe20000410000 */
[-C--:B------:R-:W-:Y:S01]  /*c970*/  FMUL.FTZ R118, R118, R170.reuse ;  /* 0x000000aa76767220 */ /* 0x080fe20000410000 */
[-C--:B------:R-:W-:Y:S01]  /*c980*/  FMUL.FTZ R119, R119, R170.reuse ;  /* 0x000000aa77777220 */ /* 0x080fe20000410000 */
[-C--:B------:R-:W-:Y:S01]  /*c990*/  FMUL.FTZ R122, R122, R170.reuse ;  /* 0x000000aa7a7a7220 */ /* 0x080fe20000410000 */
[----:B------:R-:W-:Y:S01]  /*c9a0*/  FMUL.FTZ R123, R123, R170 ;  /* 0x000000aa7b7b7220 */ /* 0x000fe20000410000 */
[----:B------:R-:W-:Y:S01]  /*c9b0*/  MUFU.EX2 R179, R179 ;  /* 0x000000b300b37308 */ /* 0x000fe20000000800 */
[----:B--2---:R-:W-:-:S02]  /*c9c0*/  IMAD.MOV R163, RZ, RZ, -R215 ;  /* 0x000000ffffa37224 */ /* 0x004fc400078e0ad7 */
[-C--:B------:R-:W-:Y:S01]  /*c9d0*/  FMUL.FTZ R126, R126, R170.reuse ;  /* 0x000000aa7e7e7220 */ /* 0x080fe20000410000 */
[-C--:B------:R-:W-:Y:S01]  /*c9e0*/  FMUL.FTZ R127, R127, R170.reuse ;  /* 0x000000aa7f7f7220 */ /* 0x080fe20000410000 */
[-C--:B------:R-:W-:Y:S01]  /*c9f0*/  FMUL.FTZ R130, R130, R170.reuse ;  /* 0x000000aa82827220 */ /* 0x080fe20000410000 */
[-C--:B------:R-:W-:Y:S01]  /*ca00*/  FMUL.FTZ R131, R131, R170.reuse ;  /* 0x000000aa83837220 */ /* 0x080fe20000410000 */
[----:B------:R-:W-:Y:S01]  /*ca10*/  ISETP.NE.AND P1, PT, R196, R163, PT ;  /* 0x000000a3c400720c */ /* 0x000fe20003f25270 */
[-C--:B------:R-:W-:Y:S01]  /*ca20*/  FMUL.FTZ R134, R134, R170.reuse ;  /* 0x000000aa86867220 */ /* 0x080fe20000410000 */
[----:B------:R-:W-:Y:S01]  /*ca30*/  MUFU.EX2 R182, R182 ;  /* 0x000000b600b67308 */ /* 0x000fe20000000800 */
        /* <DEDUP_REMOVED lines=8> */
[----:B----4-:R-:W-:Y:S01]  /*cac0*/  FMNMX.FTZ R15, R15, R159, !PT ;  /* 0x0000009f0f0f7209 */ /* 0x010fe20007810000 */
[-C--:B------:R-:W-:Y:S01]  /*cad0*/  FMUL.FTZ R150, R150, R170.reuse ;  /* 0x000000aa96967220 */ /* 0x080fe20000410000 */
[----:B------:R2:W3:Y:S01]  /*cae0*/  MUFU.EX2 R159, R166 ;  /* 0x000000a6009f7308 */ /* 0x0004e20000000800 */
[----:B------:R-:W-:Y:S01]  /*caf0*/  FMUL.FTZ R151, R151, R170 ;  /* 0x000000aa97977220 */ /* 0x000fe20000410000 */
[----:B------:R-:W-:-:S04]  /*cb00*/  FSETP.NEU.FTZ.AND P2, PT, R15, -INF , PT ;  /* 0xff8000000f00780b */ /* 0x000fc80003f5d000 */
[----:B------:R-:W-:Y:S01]  /*cb10*/  FSEL R163, R15, RZ, P2 ;  /* 0x000000ff0fa37208 */ /* 0x000fe20001000000 */
[----:B--2---:R-:W-:-:S04]  /*cb20*/  @!P1 IMAD R166, R219, 0x40, R197 ;  /* 0x00000040dba69824 */ /* 0x004fc800078e02c5 */
[----:B------:R-:W-:Y:S01]  /*cb30*/  FADD.FTZ R163, -R163, R217 ;  /* 0x000000d9a3a37221 */ /* 0x000fe20000010100 */
[-C--:B------:R-:W-:Y:S01]  /*cb40*/  FMUL.FTZ R217, R15, R12.reuse ;  /* 0x0000000c0fd97220 */ /* 0x080fe20000410000 */
[----:B------:R-:W-:Y:S02]  /*cb50*/  @!P1 IMAD R166, R166, 0x4, R2 ;  /* 0x00000004a6a69824 */ /* 0x000fe400078e0202 */
[-C--:B------:R-:W-:Y:S02]  /*cb60*/  FMUL.FTZ R163, R163, R12.reuse ;  /* 0x0000000ca3a37220 */ /* 0x080fe40000410000 */
[----:B------:R-:W-:Y:S01]  /*cb70*/  FSEL R217, R217, RZ, P2 ;  /* 0x000000ffd9d97208 */ /* 0x000fe20001000000 */
[----:B------:R-:W-:Y:S01]  /*cb80*/  @!P1 STS [R166+0x28820], R170 ;  /* 0x028820aaa6009388 */ /* 0x000fe20000000800 */
[----:B------:R-:W2:Y:S01]  /*cb90*/  MUFU.EX2 R173, R163 ;  /* 0x000000a300ad7308 */ /* 0x000ea20000000800 */
[----:B---3--:R-:W-:Y:S01]  /*cba0*/  FADD.FTZ R3, R159, R3 ;  /* 0x000000039f037221 */ /* 0x008fe20000010000 */
[----:B------:R-:W-:Y:S01]  /*cbb0*/  F2FP.F16.F32.PACK_AB R159, R167, R159 ;  /* 0x0000009fa79f723e */ /* 0x000fe200000000ff */
        /* <DEDUP_REMOVED lines=10> */
[-CC-:B------:R-:W-:Y:S01]  /*cc60*/  FFMA.FTZ R169, R169, R12.reuse, -R217.reuse ;  /* 0x0000000ca9a97223 */ /* 0x180fe200000108d9 */
[-CC-:B------:R-:W-:Y:S01]  /*cc70*/  FFMA.FTZ R172, R172, R12.reuse, -R217.reuse ;  /* 0x0000000cacac7223 */ /* 0x180fe200000108d9 */
[-CC-:B------:R-:W-:Y:S01]  /*cc80*/  FFMA.FTZ R154, R154, R12.reuse, -R217.reuse ;  /* 0x0000000c9a9a7223 */ /* 0x180fe200000108d9 */
[-CC-:B------:R-:W-:Y:S01]  /*cc90*/  FFMA.FTZ R176, R176, R12.reuse, -R217.reuse ;  /* 0x0000000cb0b07223 */ /* 0x180fe200000108d9 */
[----:B------:R-:W4:Y:S01]  /*cca0*/  MUFU.EX2 R224, R224 ;  /* 0x000000e000e07308 */ /* 0x000f220000000800 */
[----:B--2---:R2:W-:Y:S01]  /*ccb0*/  @!P1 STS [R166+0x28800], R173 ;  /* 0x028800ada6009388 */ /* 0x0045e20000000800 */
[-CC-:B------:R-:W-:Y:S01]  /*ccc0*/  FFMA.FTZ R177, R177, R12.reuse, -R217.reuse ;  /* 0x0000000cb1b17223 */ /* 0x180fe200000108d9 */
[-CC-:B------:R-:W-:Y:S01]  /*ccd0*/  FFMA.FTZ R181, R181, R12.reuse, -R217.reuse ;  /* 0x0000000cb5b57223 */ /* 0x180fe200000108d9 */
[----:B------:R-:W-:Y:S01]  /*cce0*/  FFMA.FTZ R180, R180, R12, -R217 ;  /* 0x0000000cb4b47223 */ /* 0x000fe200000108d9 */
[-C--:B------:R-:W-:Y:S01]  /*ccf0*/  FMUL.FTZ R24, R24, R173.reuse ;  /* 0x000000ad18187220 */ /* 0x080fe20000410000 */
[-C--:B------:R-:W-:Y:S01]  /*cd00*/  FMUL.FTZ R25, R25, R173.reuse ;  /* 0x000000ad19197220 */ /* 0x080fe20000410000 */
[-C--:B------:R-:W-:Y:S01]  /*cd10*/  FMUL.FTZ R28, R28, R173.reuse ;  /* 0x000000ad1c1c7220 */ /* 0x080fe20000410000 */
[----:B------:R-:W5:Y:S01]  /*cd20*/  MUFU.EX2 R156, R156 ;  /* 0x0000009c009c7308 */ /* 0x000f620000000800 */
[-C--:B------:R-:W-:Y:S01]  /*cd30*/  FMUL.FTZ R29, R29, R173.reuse ;  /* 0x000000ad1d1d7220 */ /* 0x080fe20000410000 */
[-C--:B------:R-:W-:Y:S01]  /*cd40*/  FMUL.FTZ R32, R32, R173.reuse ;  /* 0x000000ad20207220 */ /* 0x080fe20000410000 */
[-C--:B------:R-:W-:Y:S01]  /*cd50*/  FMUL.FTZ R33, R33, R173.reuse ;  /* 0x000000ad21217220 */ /* 0x080fe20000410000 */
[-C--:B------:R-:W-:Y:S01]  /*cd60*/  FMUL.FTZ R36, R36, R173.reuse ;  /* 0x000000ad24247220 */ /* 0x080fe20000410000 */
[-C--:B------:R-:W-:Y:S01]  /*cd70*/  FMUL.FTZ R37, R37, R173.reuse ;  /* 0x000000ad25257220 */ /* 0x080fe20000410000 */
[-C--:B------:R-:W-:Y:S01]  /*cd80*/  FMUL.FTZ R40, R40, R173.reuse ;  /* 0x000000ad28287220 */ /* 0x080fe20000410000 */
[-C--:B------:R-:W-:Y:S01]  /*cd90*/  FMUL.FTZ R41, R41, R173.reuse ;  /* 0x000000ad29297220 */ /* 0x080fe20000410000 */
[----:B--2---:R2:W0:Y:S01]  /*cda0*/  MUFU.EX2 R166, R157 ;  /* 0x0000009d00a67308 */ /* 0x0044220000000800 */
        /* <DEDUP_REMOVED lines=9> */
[----:B---3--:R-:W-:Y:S01]  /*ce40*/  FFMA.FTZ R158, R173, R0, R152 ;  /* 0x00000000ad9e7223 */ /* 0x008fe20000010098 */
[----:B------:R-:W-:Y:S01]  /*ce50*/  FADD.FTZ R0, R167, R3 ;  /* 0x00000003a7007221 */ /* 0x000fe20000010000 */
[C---:B----4-:R-:W-:Y:S01]  /*ce60*/  F2FP.F16.F32.PACK_AB R152, R224.reuse, R152 ;  /* 0x00000098e098723e */ /* 0x050fe200000000ff */
[-C--:B------:R-:W-:Y:S01]  /*ce70*/  FMUL.FTZ R57, R57, R173.reuse ;  /* 0x000000ad39397220 */ /* 0x080fe20000410000 */
[----:B------:R-:W-:Y:S01]  /*ce80*/  FADD.FTZ R158, R224, R158 ;  /* 0x0000009ee09e7221 */ /* 0x000fe20000010000 */
[-C--:B------:R-:W-:Y:S01]  /*ce90*/  FMUL.FTZ R60, R60, R173.reuse ;  /* 0x000000ad3c3c7220 */ /* 0x080fe20000410000 */
[----:B------:R-:W2:Y:S01]  /*cea0*/  MUFU.EX2 R161, R161 ;  /* 0x000000a100a17308 */ /* 0x000ea20000000800 */
[-C--:B------:R-:W-:Y:S01]  /*ceb0*/  FMUL.FTZ R61, R61, R173.reuse ;  /* 0x000000ad3d3d7220 */ /* 0x080fe20000410000 */
[----:B-----5:R-:W-:Y:S01]  /*cec0*/  FADD.FTZ R158, R156, R158 ;  /* 0x0000009e9c9e7221 */ /* 0x020fe20000010000 */
[-C--:B------:R-:W-:Y:S01]  /*ced0*/  FMUL.FTZ R64, R64, R173.reuse ;  /* 0x000000ad40407220 */ /* 0x080fe20000410000 */
[-C--:B------:R-:W-:Y:S01]  /*cee0*/  FMUL.FTZ R65, R65, R173.reuse ;  /* 0x000000ad41417220 */ /* 0x080fe20000410000 */
[-C--:B------:R-:W-:Y:S01]  /*cef0*/  FMUL.FTZ R68, R68, R173.reuse ;  /* 0x000000ad44447220 */ /* 0x080fe20000410000 */
[----:B0-----:R-:W-:Y:S01]  /*cf00*/  FADD.FTZ R158, R166, R158 ;  /* 0x0000009ea69e7221 */ /* 0x001fe20000010000 */
[-C--:B------:R-:W-:Y:S01]  /*cf10*/  FMUL.FTZ R69, R69, R173.reuse ;  /* 0x000000ad45457220 */ /* 0x080fe20000410000 */
[----:B------:R-:W0:Y:S01]  /*cf20*/  MUFU.EX2 R164, R164 ;  /* 0x000000a400a47308 */ /* 0x000e220000000800 */
[-C--:B------:R-:W-:Y:S01]  /*cf30*/  FMUL.FTZ R72, R72, R173.reuse ;  /* 0x000000ad48487220 */ /* 0x080fe20000410000 */
[----:B-1----:R-:W-:Y:S01]  /*cf40*/  FADD.FTZ R158, R160, R158 ;  /* 0x0000009ea09e7221 */ /* 0x002fe20000010000 */
[-C--:B------:R-:W-:Y:S01]  /*cf50*/  FMUL.FTZ R73, R73, R173.reuse ;  /* 0x000000ad49497220 */ /* 0x080fe20000410000 */
[-C--:B------:R-:W-:Y:S01]  /*cf60*/  FMUL.FTZ R76, R76, R173.reuse ;  /* 0x000000ad4c4c7220 */ /* 0x080fe20000410000 */
[-C--:B------:R-:W-:Y:S01]  /*cf70*/  FMUL.FTZ R77, R77, R173.reuse ;  /* 0x000000ad4d4d7220 */ /* 0x080fe20000410000 */
        /* <DEDUP_REMOVED lines=35> */
[-C--:B------:R-:W-:Y:S01]  /*d1b0*/  FMUL.FTZ R136, R136, R173.reuse ;  /* 0x000000ad88887220 */ /* 0x080fe20000410000 */
[-C--:B------:R-:W-:Y:S01]  /*d1c0*/  FMUL.FTZ R137, R137, R173.reuse ;  /* 0x000000ad89897220 */ /* 0x080fe20000410000 */
[-C--:B------:R-:W-:Y:S01]  /*d1d0*/  FMUL.FTZ R140, R140, R173.reuse ;  /* 0x000000ad8c8c7220 */ /* 0x080fe20000410000 */
[-C--:B------:R-:W-:Y:S01]  /*d1e0*/  FMUL.FTZ R141, R141, R173.reuse ;  /* 0x000000ad8d8d7220 */ /* 0x080fe20000410000 */
[-C--:B------:R-:W-:Y:S01]  /*d1f0*/  FMUL.FTZ R144, R144, R173.reuse ;  /* 0x000000ad90907220 */ /* 0x080fe20000410000 */
[-C--:B------:R-:W-:Y:S01]  /*d200*/  FMUL.FTZ R145, R145, R173.reuse ;  /* 0x000000ad91917220 */ /* 0x080fe20000410000 */
[-C--:B------:R-:W-:Y:S01]  /*d210*/  FMUL.FTZ R148, R148, R173.reuse ;  /* 0x000000ad94947220 */ /* 0x080fe20000410000 */
[----:B------:R5:W4:Y:S01]  /*d220*/  MUFU.EX2 R3, R154 ;  /* 0x0000009a00037308 */ /* 0x000b220000000800 */
[----:B------:R-:W-:-:S07]  /*d230*/  FMUL.FTZ R149, R149, R173 ;  /* 0x000000ad95957220 */ /* 0x000fce0000410000 */
[----:B------:R-:W4:Y:S01]  /*d240*/  MUFU.EX2 R176, R176 ;  /* 0x000000b000b07308 */ /* 0x000f220000000800 */
[----:B-----5:R-:W-:Y:S01]  /*d250*/  F2FP.F16.F32.PACK_AB R154, R166, R156 ;  /* 0x0000009ca69a723e */ /* 0x020fe200000000ff */
[----:B------:R-:W-:Y:S01]  /*d260*/  BAR.SYNC.DEFER_BLOCKING 0xf, 0x100 ;  /* 0x03c4000000007b1d */ /* 0x000fe20000010000 */
[----:B------:R-:W-:Y:S01]  /*d270*/  F2FP.F16.F32.PACK_AB R156, R161, R160 ;  /* 0x000000a0a19c723e */ /* 0x000fe200000000ff */
[----:B-1----:R-:W-:Y:S01]  /*d280*/  FADD.FTZ R160, R165, R158 ;  /* 0x0000009ea5a07221 */ /* 0x002fe20000010000 */
[----:B------:R-:W-:Y:S01]  /*d290*/  FADD.FTZ R161, R225, R0 ;  /* 0x00000000e1a17221 */ /* 0x000fe20000010000 */
[----:B------:R-:W-:Y:S02]  /*d2a0*/  F2FP.F16.F32.PACK_AB R158, R165, R164 ;  /* 0x000000a4a59e723e */ /* 0x000fe400000000ff */
[----:B--2---:R-:W-:Y:S01]  /*d2b0*/  FADD.FTZ R160, R168, R160 ;  /* 0x000000a0a8a07221 */ /* 0x004fe20000010000 */
[C---:B------:R-:W-:Y:S01]  /*d2c0*/  FADD.FTZ R164, R171.reuse, R161 ;  /* 0x000000a1aba47221 */ /* 0x040fe20000010000 */
[----:B------:R-:W1:Y:S01]  /*d2d0*/  MUFU.EX2 R177, R177 ;  /* 0x000000b100b17308 */ /* 0x000e620000000800 */
[----:B------:R-:W-:Y:S01]  /*d2e0*/  F2FP.F16.F32.PACK_AB R161, R171, R225 ;  /* 0x000000e1aba1723e */ /* 0x000fe200000000ff */
[----:B0-----:R-:W-:Y:S01]  /*d2f0*/  FADD.FTZ R0, R169, R160 ;  /* 0x000000a0a9007221 */ /* 0x001fe20000010000 */
[----:B---3--:R-:W-:Y:S01]  /*d300*/  FADD.FTZ R164, R163, R164 ;  /* 0x000000a4a3a47221 */ /* 0x008fe20000010000 */
[----:B------:R-:W-:-:S02]  /*d310*/  F2FP.F16.F32.PACK_AB R160, R169, R168 ;  /* 0x000000a8a9a0723e */ /* 0x000fc400000000ff */
[----:B----4-:R-:W-:Y:S01]  /*d320*/  FADD.FTZ R0, R162, R0 ;  /* 0x00000000a2007221 */ /* 0x010fe20000010000 */
[----:B------:R-:W-:Y:S01]  /*d330*/  FADD.FTZ R164, R175, R164 ;  /* 0x000000a4afa47221 */ /* 0x000fe20000010000 */
[----:B------:R-:W0:Y:S01]  /*d340*/  MUFU.EX2 R166, R180 ;  /* 0x000000b400a67308 */ /* 0x000e220000000800 */
[C---:B------:R-:W-:Y:S01]  /*d350*/  F2FP.F16.F32.PACK_AB R162, R3.reuse, R162 ;  /* 0x000000a203a2723e */ /* 0x040fe200000000ff */
[----:B------:R-:W-:Y:S01]  /*d360*/  FADD.FTZ R0, R3, R0 ;  /* 0x0000000003007221 */ /* 0x000fe20000010000 */
[----:B------:R-:W-:Y:S01]  /*d370*/  FADD.FTZ R3, R178, R164 ;  /* 0x000000a4b2037221 */ /* 0x000fe20000010000 */
[----:B------:R-:W-:Y:S02]  /*d380*/  F2FP.F16.F32.PACK_AB R163, R175, R163 ;  /* 0x000000a3afa3723e */ /* 0x000fe400000000ff */
[----:B------:R-:W-:Y:S01]  /*d390*/  FADD.FTZ R0, R176, R0 ;  /* 0x00000000b0007221 */ /* 0x000fe20000010000 */
[----:B------:R-:W-:Y:S01]  /*d3a0*/  FADD.FTZ R3, R179, R3 ;  /* 0x00000003b3037221 */ /* 0x000fe20000010000 */
[----:B------:R-:W2:Y:S01]  /*d3b0*/  MUFU.EX2 R167, R183 ;  /* 0x000000b700a77308 */ /* 0x000ea20000000800 */
[C---:B-1----:R-:W-:Y:S01]  /*d3c0*/  F2FP.F16.F32.PACK_AB R164, R177.reuse, R176 ;  /* 0x000000b0b1a4723e */ /* 0x042fe200000000ff */
[----:B------:R-:W-:Y:S01]  /*d3d0*/  FADD.FTZ R0, R177, R0 ;  /* 0x00000000b1007221 */ /* 0x000fe20000010000 */
[----:B------:R-:W-:Y:S01]  /*d3e0*/  FADD.FTZ R3, R182, R3 ;  /* 0x00000003b6037221 */ /* 0x000fe20000010000 */
[----:B------:R-:W-:Y:S01]  /*d3f0*/  F2FP.F16.F32.PACK_AB R165, R179, R178 ;  /* 0x000000b2b3a5723e */ /* 0x000fe200000000ff */
[----:B------:R1:W-:Y:S03]  /*d400*/  STSM.16.M88.4 [R216+0x26800], R152 ;  /* 0x02680098d8007844 */ /* 0x0003e60000000200 */
[----:B------:R-:W3:Y:S01]  /*d410*/  MUFU.EX2 R181, R181 ;  /* 0x000000b500b57308 */ /* 0x000ee20000000800 */
[----:B0-----:R-:W-:Y:S01]  /*d420*/  FADD.FTZ R0, R166, R0 ;  /* 0x00000000a6007221 */ /* 0x001fe20000010000 */
[----:B------:R1:W-:Y:S04]  /*d430*/  STSM.16.M88.4 [R218], R156 ;  /* 0x0000009cda007844 */ /* 0x0003e80000000200 */
[----:B------:R1:W-:Y:S01]  /*d440*/  STSM.16.M88.4 [R222], R160 ;  /* 0x000000a0de007844 */ /* 0x0003e20000000200 */
[C---:B--2---:R-:W-:Y:S01]  /*d450*/  FADD.FTZ R3, R167.reuse, R3 ;  /* 0x00000003a7037221 */ /* 0x044fe20000010000 */
[----:B------:R-:W-:-:S02]  /*d460*/  F2FP.F16.F32.PACK_AB R167, R167, R182 ;  /* 0x000000b6a7a7723e */ /* 0x000fc400000000ff */
[C---:B---3--:R-:W-:Y:S01]  /*d470*/  F2FP.F16.F32.PACK_AB R166, R181.reuse, R166 ;  /* 0x000000a6b5a6723e */ /* 0x048fe200000000ff */
[----:B------:R-:W-:-:S04]  /*d480*/  FADD.FTZ R0, R181, R0 ;  /* 0x00000000b5007221 */ /* 0x000fc80000010000 */
[----:B------:R1:W-:Y:S01]  /*d490*/  STSM.16.M88.4 [R221], R164 ;  /* 0x000000a4dd007844 */ /* 0x0003e20000000200 */
[----:B------:R-:W-:Y:S05]  /*d4a0*/  @!P0 BRA `(.L_x_4630) ;  /* 0x0000000000048947 */ /* 0x000fea0003800000 */
[----:B------:R-:W-:Y:S01]  /*d4b0*/  BPT.TRAP 0x1 ;  /* 0x000000040000795c */ /* 0x000fe20000300000 */
.L_x_4630:
[----:B------:R0:W2:Y:S01]  /*d4c0*/  SYNCS.PHASECHK.TRANS64.TRYWAIT P1, [R187+URZ+0x28c50], R213 ;  /* 0x028c50d5bb0075a7 */ /* 0x0000a2000802017f */
[----:B------:R-:W-:Y:S05]  /*d4d0*/  @!P0 BRA `(.L_x_4631) ;  /* 0x0000000000048947 */ /* 0x000fea0003800000 */
[----:B------:R-:W-:Y:S01]  /*d4e0*/  BPT.TRAP 0x1 ;  /* 0x000000040000795c */ /* 0x000fe20000300000 */
.L_x_4631:
[----:B------:R-:W-:Y:S04]  /*d4f0*/  BSSY B2, `(.L_x_4632) ;  /* 0x0000004000027945 */ /* 0x000fe80003800000 */
[----:B--2---:R-:W-:Y:S05]  /*d500*/  @P1 BRA `(.L_x_4633) ;  /* 0x0000000000081947 */ /* 0x004fea0003800000 */
[----:B------:R-:W2:Y:S02]  /*d510*/  SYNCS.PHASECHK.TRANS64.TRYWAIT P1, [R187+URZ+0x28c50], R213 ;  /* 0x028c50d5bb0075a7 */ /* 0x000ea4000802017f */
[----:B--2---:R-:W-:Y:S05]  /*d520*/  @!P1 BRA `(.L_x_4634) ;  /* 0x000000e000489947 */ /* 0x004fea0003800000 */
.L_x_4633:
[----:B------:R-:W-:Y:S05]  /*d530*/  BSYNC B2 ;  /* 0x0000000000027941 */ /* 0x000fea0003800000 */
.L_x_4632:
        /* <DEDUP_REMOVED lines=14> */
[----:B------:R-:W-:Y:S01]  /*d620*/  VIADD R168, R168, 0x180 ;  /* 0x00000180a8a87836 */ /* 0x000fe20000000000 */
[----:B------:R-:W-:-:S14]  /*d630*/  MOV R153, 0x40000040 ;  /* 0x4000004000997802 */ /* 0x000fdc0000000f00 */
        /* <DEDUP_REMOVED lines=24> */
.L_x_4635:
[C---:B------:R-:W-:Y:S01]  /*d7c0*/  ISETP.GT.AND P1, PT, R186.reuse, R21, PT ;  /* 0x00000015ba00720c */ /* 0x040fe20003f24270 */
[----:B0-2---:R-:W-:Y:S02]  /*d7d0*/  VIADD R187, R187, 0x28c60 ;  /* 0x00028c60bbbb7836 */ /* 0x005fe40000000000 */
        /* <DEDUP_REMOVED lines=8> */
.L_x_4623:
[----:B------:R-:W-:-:S07]  /*d860*/  IMAD.MOV.U32 R213, RZ, RZ, R186 ;  /* 0x000000ffffd57224 */ /* 0x000fce00078e00ba */
.L_x_4622:
[----:B------:R-:W-:Y:S05]  /*d870*/  BSYNC B1 ;  /* 0x0000000000017941 */ /* 0x000fea0003800000 */
.L_x_4621:
[----:B------:R-:W-:Y:S01]  /*d880*/  ISETP.GE.AND P1, PT, R213, RZ, PT ;  /* 0x000000ffd500720c */ /* 0x000fe20003f26270 */
[----:B------:R-:W-:-:S12]  /*d890*/  BSSY B0, `(.L_x_4637) ;  /* 0x00001a7000007945 */ /* 0x000fd80003800000 */
[----:B------:R-:W-:Y:S05]  /*d8a0*/  @!P1 BRA `(.L_x_4638) ;  /* 0x0000001800949947 */ /* 0x000fea0003800000 */
[----:B------:R-:W-:Y:S01]  /*d8b0*/  MOV R185, R13 ;  /* 0x0000000d00b97202 */ /* 0x000fe20000000f00 */
[----:B------:R-:W-:Y:S02]  /*d8c0*/  IMAD.MOV.U32 R184, RZ, RZ, R15 ;  /* 0x000000ffffb87224 */ /* 0x000fe400078e000f */
[----:B0-----:R-:W-:-:S07]  /*d8d0*/  IMAD.MOV.U32 R187, RZ, RZ, R18 ;  /* 0x000000ffffbb7224 */ /* 0x001fce00078e0012 */
.L_x_4651:
[----:B------:R-:W-:-:S05]  /*d8e0*/  VIADD R18, R187, 0x1 ;  /* 0x00000001bb127836 */ /* 0x000fca0000000000 */
[----:B------:R-:W-:-:S04]  /*d8f0*/  ISETP.NE.AND P1, PT, R18, 0x2, PT ;  /* 0x000000021200780c */ /* 0x000fc80003f25270 */
[----:B------:R-:W-:Y:S02]  /*d900*/  SEL R12, RZ, 0x1, P1 ;  /* 0x00000001ff0c7807 */ /* 0x000fe40000800000 */
[----:B------:R-:W-:Y:S02]  /*d910*/  SEL R18, R18, RZ, P1 ;  /* 0x000000ff12127207 */ /* 0x000fe40000800000 */
[----:B------:R-:W-:Y:S01]  /*d920*/  LOP3.LUT R19, R19, R12, RZ, 0x3c, !PT ;  /* 0x0000000c13137212 */ /* 0x000fe200078e3cff */
[----:B-1----:R-:W-:Y:S06]  /*d930*/  @!P0 BRA `(.L_x_4639) ;  /* 0x0000000000048947 */ /* 0x002fec0003800000 */
[----:B------:R-:W-:Y:S01]  /*d940*/  BPT.TRAP 0x1 ;  /* 0x000000040000795c */ /* 0x000fe20000300000 */
.L_x_4639:
[----:B------:R-:W-:Y:S01]  /*d950*/  IMAD R21, R18, 0x8, R2 ;  /* 0x0000000812157824 */ /* 0x000fe200078e0202 */
[----:B------:R-:W-:-:S04]  /*d960*/  SHF.L.U32 R217, R19, 0x1f, RZ ;  /* 0x0000001f13d97819 */ /* 0x000fc800000006ff */
[----:B------:R0:W1:Y:S01]  /*d970*/  SYNCS.PHASECHK.TRANS64.TRYWAIT P1, [R21+URZ+0x28c30], R217 ;  /* 0x028c30d9150075a7 */ /* 0x000062000802017f */
[----:B------:R-:W-:Y:S05]  /*d980*/  @!P0 BRA `(.L_x_4640) ;  /* 0x0000000000048947 */ /* 0x000fea0003800000 */
[----:B------:R-:W-:Y:S01]  /*d990*/  BPT.TRAP 0x1 ;  /* 0x000000040000795c */ /* 0x000fe20000300000 */
.L_x_4640:
[----:B------:R-:W-:Y:S01]  /*d9a0*/  BSSY B1, `(.L_x_4641) ;  /* 0x0000006000017945 */ /* 0x000fe20003800000 */
[----:B------:R-:W-:Y:S02]  /*d9b0*/  IMAD R154, R18, 0x200, R20 ;  /* 0x00000200129a7824 */ /* 0x000fe400078e0214 */
[----:B------:R-:W-:Y:S01]  /*d9c0*/  IMAD.MOV.U32 R155, RZ, RZ, 0x40000040 ;  /* 0x40000040ff9b7424 */ /* 0x000fe200078e00ff */
[----:B-1----:R-:W-:Y:S06]  /*d9d0*/  @P1 BRA `(.L_x_4642) ;  /* 0x0000000000081947 */ /* 0x002fec0003800000 */
[----:B------:R-:W1:Y:S02]  /*d9e0*/  SYNCS.PHASECHK.TRANS64.TRYWAIT P1, [R21+URZ+0x28c30], R217 ;  /* 0x028c30d9150075a7 */ /* 0x000e64000802017f */
[----:B-1----:R-:W-:Y:S05]  /*d9f0*/  @!P1 BRA `(.L_x_4643) ;  /* 0x000000dc00289947 */ /* 0x002fea0003800000 */
.L_x_4642:
[----:B------:R-:W-:Y:S05]  /*da00*/  BSYNC B1 ;  /* 0x0000000000017941 */ /* 0x000fea0003800000 */
.L_x_4641:
        /* <DEDUP_REMOVED lines=8> */
[----:B------:R-:W-:Y:S01]  /*da90*/  IADD3 R154, R154, 0x6, RZ ;  /* 0x000000069a9a7810 */ /* 0x000fe20007ffe0ff */
        /* <DEDUP_REMOVED lines=27> */
.L_x_4644:
        /* <DEDUP_REMOVED lines=17> */
[----:B--2---:R-:W-:Y:S01]  /*dd60*/  FMNMX.FTZ R13, R12, R13, !PT ;  /* 0x0000000d0c0d7209 */ /* 0x004fe20007810000 */
[----:B------:R-:W-:-:S04]  /*dd70*/  IMAD.U32 R12, RZ, RZ, UR36 ;  /* 0x00000024ff0c7e24 */ /* 0x000fc8000f8e00ff */
[----:B------:R-:W2:Y:S02]  /*dd80*/  SHFL.BFLY PT, R15, R13, 0x1, 0x1f ;  /* 0x0c201f000d0f7f89 */ /* 0x000ea400000e0000 */
[----:B--2---:R-:W-:-:S05]  /*dd90*/  FMNMX.FTZ R15, R13, R15, !PT ;  /* 0x0000000f0d0f7209 */ /* 0x004fca0007810000 */
        /* <DEDUP_REMOVED lines=32> */
[-C--:B------:R-:W-:Y:S01]  /*dfa0*/  FMUL.FTZ R25, R25, R164.reuse ;  /* 0x000000a419197220 */ /* 0x080fe20000410000 */
[----:B------:R-:W-:Y:S01]  /*dfb0*/  FMNMX.FTZ R13, R158, R13, !PT ;  /* 0x0000000d9e0d7209 */ /* 0x000fe20007810000 */
[-C--:B------:R-:W-:Y:S01]  /*dfc0*/  FMUL.FTZ R28, R28, R164.reuse ;  /* 0x000000a41c1c7220 */ /* 0x080fe20000410000 */
[----:B------:R-:W-:Y:S01]  /*dfd0*/  FMUL.FTZ R29, R29, R164 ;  /* 0x000000a41d1d7220 */ /* 0x000fe20000410000 */
[----:B------:R-:W2:Y:S01]  /*dfe0*/  MUFU.EX2 R157, R157 ;  /* 0x0000009d009d7308 */ /* 0x000ea20000000800 */
[----:B------:R-:W-:Y:S01]  /*dff0*/  FMNMX.FTZ R13, R159, R13, !PT ;  /* 0x0000000d9f0d7209 */ /* 0x000fe20007810000 */
[C---:B----4-:R-:W-:Y:S01]  /*e000*/  FADD.FTZ R0, R153.reuse, R0 ;  /* 0x0000000099007221 */ /* 0x050fe20000010000 */
[----:B------:R-:W-:Y:S01]  /*e010*/  F2FP.F16.F32.PACK_AB R184, R153, R152 ;  /* 0x0000009899b8723e */ /* 0x000fe200000000ff */
[-C--:B------:R-:W-:Y:S01]  /*e020*/  FMUL.FTZ R32, R32, R164.reuse ;  /* 0x000000a420207220 */ /* 0x080fe20000410000 */
[----:B------:R-:W-:Y:S01]  /*e030*/  FMNMX.FTZ R13, R162, R13, !PT ;  /* 0x0000000da20d7209 */ /* 0x000fe20007810000 */
[-C--:B------:R-:W-:Y:S01]  /*e040*/  FMUL.FTZ R33, R33, R164.reuse ;  /* 0x000000a421217220 */ /* 0x080fe20000410000 */
[-C--:B------:R-:W-:Y:S01]  /*e050*/  FMUL.FTZ R36, R36, R164.reuse ;  /* 0x000000a424247220 */ /* 0x080fe20000410000 */
[----:B------:R-:W4:Y:S01]  /*e060*/  MUFU.EX2 R152, R160 ;  /* 0x000000a000987308 */ /* 0x000f220000000800 */
[----:B------:R-:W-:Y:S01]  /*e070*/  FMNMX.FTZ R13, R163, R13, !PT ;  /* 0x0000000da30d7209 */ /* 0x000fe20007810000 */
[----:B---3--:R-:W-:Y:S01]  /*e080*/  FADD.FTZ R0, R156, R0 ;  /* 0x000000009c007221 */ /* 0x008fe20000010000 */
[-C--:B------:R-:W-:Y:S01]  /*e090*/  FMUL.FTZ R37, R37, R164.reuse ;  /* 0x000000a425257220 */ /* 0x080fe20000410000 */
[-C--:B------:R-:W-:Y:S01]  /*e0a0*/  FMUL.FTZ R40, R40, R164.reuse ;  /* 0x000000a428287220 */ /* 0x080fe20000410000 */
[----:B------:R-:W-:Y:S01]  /*e0b0*/  FMNMX.FTZ R13, R166, R13, !PT ;  /* 0x0000000da60d7209 */ /* 0x000fe20007810000 */
[-C--:B------:R-:W-:Y:S01]  /*e0c0*/  FMUL.FTZ R41, R41, R164.reuse ;  /* 0x000000a429297220 */ /* 0x080fe20000410000 */
[----:B------:R-:W-:Y:S01]  /*e0d0*/  FMUL.FTZ R44, R44, R164 ;  /* 0x000000a42c2c7220 */ /* 0x000fe20000410000 */
[----:B------:R-:W3:Y:S01]  /*e0e0*/  MUFU.EX2 R219, R219 ;  /* 0x000000db00db7308 */ /* 0x000ee20000000800 */
[----:B------:R-:W-:Y:S01]  /*e0f0*/  FMNMX.FTZ R13, R167, R13, !PT ;  /* 0x0000000da70d7209 */ /* 0x000fe20007810000 */
[C---:B--2---:R-:W-:Y:S01]  /*e100*/  FADD.FTZ R0, R157.reuse, R0 ;  /* 0x000000009d007221 */ /* 0x044fe20000010000 */
[----:B------:R-:W-:Y:S01]  /*e110*/  F2FP.F16.F32.PACK_AB R186, R157, R156 ;  /* 0x0000009c9dba723e */ /* 0x000fe200000000ff */
[-C--:B------:R-:W-:Y:S01]  /*e120*/  FMUL.FTZ R45, R45, R164.reuse ;  /* 0x000000a42d2d7220 */ /* 0x080fe20000410000 */
[----:B------:R-:W-:Y:S01]  /*e130*/  FMNMX.FTZ R13, R170, R13, !PT ;  /* 0x0000000daa0d7209 */ /* 0x000fe20007810000 */
[-C--:B------:R-:W-:Y:S01]  /*e140*/  FMUL.FTZ R48, R48, R164.reuse ;  /* 0x000000a430307220 */ /* 0x080fe20000410000 */
[-C--:B------:R-:W-:Y:S01]  /*e150*/  FMUL.FTZ R49, R49, R164.reuse ;  /* 0x000000a431317220 */ /* 0x080fe20000410000 */
[----:B------:R-:W-:Y:S01]  /*e160*/  MUFU.EX2 R157, R165 ;  /* 0x000000a5009d7308 */ /* 0x000fe20000000800 */
[----:B------:R-:W-:Y:S01]  /*e170*/  FMNMX.FTZ R13, R171, R13, !PT ;  /* 0x0000000dab0d7209 */ /* 0x000fe20007810000 */
[----:B----4-:R-:W-:Y:S01]  /*e180*/  FADD.FTZ R0, R152, R0 ;  /* 0x0000000098007221 */ /* 0x010fe20000010000 */
[-C--:B------:R-:W-:Y:S01]  /*e190*/  FMUL.FTZ R52, R52, R164.reuse ;  /* 0x000000a434347220 */ /* 0x080fe20000410000 */
[-C--:B------:R-:W-:Y:S01]  /*e1a0*/  FMUL.FTZ R53, R53, R164.reuse ;  /* 0x000000a435357220 */ /* 0x080fe20000410000 */
[----:B------:R-:W-:Y:S01]  /*e1b0*/  FMNMX.FTZ R13, R174, R13, !PT ;  /* 0x0000000dae0d7209 */ /* 0x000fe20007810000 */
[-C--:B------:R-:W-:Y:S01]  /*e1c0*/  FMUL.FTZ R56, R56, R164.reuse ;  /* 0x000000a438387220 */ /* 0x080fe20000410000 */
[----:B------:R-:W-:Y:S01]  /*e1d0*/  FMUL.FTZ R57, R57, R164 ;  /* 0x000000a439397220 */ /* 0x000fe20000410000 */
[----:B------:R-:W2:Y:S01]  /*e1e0*/  MUFU.EX2 R161, R161 ;  /* 0x000000a100a17308 */ /* 0x000ea20000000800 */
[----:B------:R-:W-:Y:S01]  /*e1f0*/  FMNMX.FTZ R13, R175, R13, !PT ;  /* 0x0000000daf0d7209 */ /* 0x000fe20007810000 */
[C---:B---3--:R-:W-:Y:S01]  /*e200*/  FADD.FTZ R0, R219.reuse, R0 ;  /* 0x00000000db007221 */ /* 0x048fe20000010000 */
[----:B------:R-:W-:Y:S01]  /*e210*/  F2FP.F16.F32.PACK_AB R152, R219, R152 ;  /* 0x00000098db98723e */ /* 0x000fe200000000ff */
[-C--:B------:R-:W-:Y:S01]  /*e220*/  FMUL.FTZ R60, R60, R164.reuse ;  /* 0x000000a43c3c7220 */ /* 0x080fe20000410000 */
[----:B------:R-:W-:Y:S01]  /*e230*/  FMNMX.FTZ R13, R178, R13, !PT ;  /* 0x0000000db20d7209 */ /* 0x000fe20007810000 */
[-C--:B------:R-:W-:Y:S01]  /*e240*/  FMUL.FTZ R61, R61, R164.reuse ;  /* 0x000000a43d3d7220 */ /* 0x080fe20000410000 */
[-C--:B------:R-:W-:Y:S01]  /*e250*/  FMUL.FTZ R64, R64, R164.reuse ;  /* 0x000000a440407220 */ /* 0x080fe20000410000 */
[----:B------:R-:W3:Y:S01]  /*e260*/  MUFU.EX2 R156, R168 ;  /* 0x000000a8009c7308 */ /* 0x000ee20000000800 */
[----:B------:R-:W-:Y:S01]  /*e270*/  FMNMX.FTZ R13, R179, R13, !PT ;  /* 0x0000000db30d7209 */ /* 0x000fe20007810000 */
[-C--:B------:R-:W-:Y:S01]  /*e280*/  FMUL.FTZ R65, R65, R164.reuse ;  /* 0x000000a441417220 */ /* 0x080fe20000410000 */
[-C--:B------:R-:W-:Y:S01]  /*e290*/  FMUL.FTZ R68, R68, R164.reuse ;  /* 0x000000a444447220 */ /* 0x080fe20000410000 */
[-C--:B------:R-:W-:Y:S01]  /*e2a0*/  FMUL.FTZ R69, R69, R164.reuse ;  /* 0x000000a445457220 */ /* 0x080fe20000410000 */
[----:B------:R-:W-:Y:S01]  /*e2b0*/  FMNMX.FTZ R13, R182, R13, !PT ;  /* 0x0000000db60d7209 */ /* 0x000fe20007810000 */
[-C--:B------:R-:W-:Y:S01]  /*e2c0*/  FMUL.FTZ R72, R72, R164.reuse ;  /* 0x000000a448487220 */ /* 0x080fe20000410000 */
[-C--:B------:R-:W-:Y:S01]  /*e2d0*/  FMUL.FTZ R73, R73, R164.reuse ;  /* 0x000000a449497220 */ /* 0x080fe20000410000 */
        /* <DEDUP_REMOVED lines=30> */
[----:B--2---:R-:W-:Y:S01]  /*e4c0*/  FMNMX.FTZ R13, R13, R153, !PT ;  /* 0x000000990d0d7209 */ /* 0x004fe20007810000 */
[-C--:B------:R-:W-:Y:S01]  /*e4d0*/  FMUL.FTZ R112, R112, R164.reuse ;  /* 0x000000a470707220 */ /* 0x080fe20000410000 */
[----:B------:R-:W2:Y:S01]  /*e4e0*/  MUFU.EX2 R177, R177 ;  /* 0x000000b100b17308 */ /* 0x000ea20000000800 */
        /* <DEDUP_REMOVED lines=25> */
[-C--:B------:R-:W-:Y:S01]  /*e680*/  FMUL.FTZ R148, R148, R164.reuse ;  /* 0x000000a494947220 */ /* 0x080fe20000410000 */
[----:B---3--:R-:W-:Y:S01]  /*e690*/  FMNMX.FTZ R13, R13, R153, !PT ;  /* 0x000000990d0d7209 */ /* 0x008fe20007810000 */
[----:B------:R-:W-:-:S04]  /*e6a0*/  FMUL.FTZ R149, R149, R164 ;  /* 0x000000a495957220 */ /* 0x000fc80000410000 */
[----:B------:R-:W-:Y:S01]  /*e6b0*/  FADD.FTZ R153, -R13, R185 ;  /* 0x000000b90d997221 */ /* 0x000fe20000010100 */
[----:B----4-:R-:W-:-:S03]  /*e6c0*/  FADD.FTZ R0, R181, R0 ;  /* 0x00000000b5007221 */ /* 0x010fc60000010000 */
[----:B------:R-:W-:-:S04]  /*e6d0*/  FMUL.FTZ R153, R153, R12 ;  /* 0x0000000c99997220 */ /* 0x000fc80000410000 */
[----:B------:R2:W3:Y:S02]  /*e6e0*/  MUFU.EX2 R165, R153 ;  /* 0x0000009900a57308 */ /* 0x0004e40000000800 */
[----:B--2---:R-:W-:-:S04]  /*e6f0*/  @!P1 IMAD R153, R187, 0x40, R197 ;  /* 0x00000040bb999824 */ /* 0x004fc800078e02c5 */
[----:B------:R-:W-:Y:S02]  /*e700*/  @!P1 IMAD R153, R153, 0x4, R2 ;  /* 0x0000000499999824 */ /* 0x000fe400078e0202 */
[----:B---3--:R-:W-:-:S03]  /*e710*/  FMUL.FTZ R26, R26, R165 ;  /* 0x000000a51a1a7220 */ /* 0x008fc60000410000 */
        /* <DEDUP_REMOVED lines=14> */
[-C--:B--2---:R-:W-:Y:S01]  /*e800*/  FMUL.FTZ R153, R13, R12.reuse ;  /* 0x0000000c0d997220 */ /* 0x084fe20000410000 */
[-C--:B------:R-:W-:Y:S01]  /*e810*/  FMUL.FTZ R51, R51, R165.reuse ;  /* 0x000000a533337220 */ /* 0x080fe20000410000 */
[-C--:B------:R-:W-:Y:S01]  /*e820*/  FMUL.FTZ R54, R54, R165.reuse ;  /* 0x000000a536367220 */ /* 0x080fe20000410000 */
[-C--:B------:R-:W-:Y:S01]  /*e830*/  FMUL.FTZ R55, R55, R165.reuse ;  /* 0x000000a537377220 */ /* 0x080fe20000410000 */
        /* <DEDUP_REMOVED lines=91> */
[----:B------:R-:W-:-:S04]  /*edf0*/  FMUL.FTZ R151, R151, R165 ;  /* 0x000000a597977220 */ /* 0x000fc80000410000 */
        /* <DEDUP_REMOVED lines=22> */
.L_x_4645:
[----:B------:R3:W4:Y:S01]  /*ef60*/  SYNCS.PHASECHK.TRANS64.TRYWAIT P1, [R21+URZ+0x28c50], R217 ;  /* 0x028c50d9150075a7 */ /* 0x000722000802017f */
[----:B------:R-:W-:Y:S05]  /*ef70*/  @!P0 BRA `(.L_x_4646) ;  /* 0x0000000000048947 */ /* 0x000fea0003800000 */
[----:B------:R-:W-:Y:S01]  /*ef80*/  BPT.TRAP 0x1 ;  /* 0x000000040000795c */ /* 0x000fe20000300000 */
.L_x_4646:
[----:B------:R-:W-:Y:S04]  /*ef90*/  BSSY B1, `(.L_x_4647) ;  /* 0x0000004000017945 */ /* 0x000fe80003800000 */
[----:B----4-:R-:W-:Y:S05]  /*efa0*/  @P1 BRA `(.L_x_4648) ;  /* 0x0000000000081947 */ /* 0x010fea0003800000 */
[----:B------:R-:W4:Y:S02]  /*efb0*/  SYNCS.PHASECHK.TRANS64.TRYWAIT P1, [R21+URZ+0x28c50], R217 ;  /* 0x028c50d9150075a7 */ /* 0x000f24000802017f */
[----:B----4-:R-:W-:Y:S05]  /*efc0*/  @!P1 BRA `(.L_x_4649) ;  /* 0x000000c400c89947 */ /* 0x010fea0003800000 */
.L_x_4648:
[----:B------:R-:W-:Y:S05]  /*efd0*/  BSYNC B1 ;  /* 0x0000000000017941 */ /* 0x000fea0003800000 */
.L_x_4647:
[----:B------:R-:W-:Y:S01]  /*efe0*/  IMAD.MOV.U32 R165, RZ, RZ, 0x40000040 ;  /* 0x40000040ffa57424 */ /* 0x000fe200078e00ff */
[----:B------:R-:W-:Y:S01]  /*eff0*/  LEA R164, R18, R14, 0xc ;  /* 0x0000000e12a47211 */ /* 0x000fe200078e60ff */
[----:B------:R-:W-:Y:S01]  /*f000*/  WARPGROUP.ARRIVE ;  /* 0x00000000000079c5 */ /* 0x000fe20000000000 */
[----:B------:R-:W-:Y:S02]  /*f010*/  IMAD.MOV.U32 R167, RZ, RZ, 0x40000040 ;  /* 0x40000040ffa77424 */ /* 0x000fe400078e00ff */
[C---:B------:R-:W-:Y:S01]  /*f020*/  R2UR UR6, R164.reuse ;  /* 0x00000000a40672ca */ /* 0x040fe200000e0000 */
[----:B------:R-:W-:Y:S01]  /*f030*/  VIADD R166, R164, 0x80 ;  /* 0x00000080a4a67836 */ /* 0x000fe20000000000 */
        /* <DEDUP_REMOVED lines=35> */
.L_x_4650:
[----:B------:R-:W-:Y:S01]  /*f270*/  ISETP.GT.AND P1, PT, R213, RZ, PT ;  /* 0x000000ffd500720c */ /* 0x000fe20003f24270 */
[----:B01-34-:R-:W-:Y:S01]  /*f280*/  VIADD R21, R21, 0x28c60 ;  /* 0x00028c6015157836 */ /* 0x01bfe20000000000 */
[----:B------:R-:W-:Y:S01]  /*f290*/  IADD3 R213, R213, -0x1, RZ ;  /* 0xffffffffd5d57810 */ /* 0x000fe20007ffe0ff */
[----:B------:R-:W-:Y:S02]  /*f2a0*/  IMAD.MOV.U32 R185, RZ, RZ, R13 ;  /* 0x000000ffffb97224 */ /* 0x000fe400078e000d */
[----:B------:R-:W-:Y:S01]  /*f2b0*/  IMAD.MOV.U32 R184, RZ, RZ, R15 ;  /* 0x000000ffffb87224 */ /* 0x000fe200078e000f */
[----:B------:R-:W-:Y:S01]  /*f2c0*/  PRMT R21, R191, 0x654, R21 ;  /* 0x00000654bf157816 */ /* 0x000fe20000000015 */
[----:B------:R-:W-:-:S03]  /*f2d0*/  IMAD.MOV.U32 R187, RZ, RZ, R18 ;  /* 0x000000ffffbb7224 */ /* 0x000fc600078e0012 */
[----:B------:R1:W-:Y:S03]  /*f2e0*/  SYNCS.ARRIVE.TRANS64.RED.A1T0 RZ, [R21+URZ], RZ ;  /* 0x000000ff15ff79a7 */ /* 0x0003e6000810043f */
[----:B------:R-:W-:Y:S05]  /*f2f0*/  @P1 BRA `(.L_x_4651) ;  /* 0xffffffe400781947 */ /* 0x000fea000383ffff */
.L_x_4638:
[----:B------:R-:W-:Y:S05]  /*f300*/  BSYNC B0 ;  /* 0x0000000000007941 */ /* 0x000fea0003800000 */
.L_x_4637:
[----:B-1----:R-:W2:Y:S04]  /*f310*/  LDL.LU R21, [R1+0x44] ;  /* 0x0000440001157983 */ /* 0x002ea80000300800 */
[----:B------:R-:W1:Y:S04]  /*f320*/  SHFL.BFLY PT, R5, R0, 0x2, 0x1f ;  /* 0x0c401f0000057f89 */ /* 0x000e6800000e0000 */
[----:B------:R-:W3:Y:S01]  /*f330*/  SHFL.BFLY PT, R4, R3, 0x2, 0x1f ;  /* 0x0c401f0003047f89 */ /* 0x000ee200000e0000 */
[----:B-1----:R-:W-:Y:S01]  /*f340*/  FADD.FTZ R5, R5, R0 ;  /* 0x0000000005057221 */ /* 0x002fe20000010000 */
[----:B------:R-:W-:-:S02]  /*f350*/  IMAD.MOV.U32 R0, RZ, RZ, -0x800000 ;  /* 0xff800000ff007424 */ /* 0x000fc400078e00ff */
[----:B---3--:R-:W-:Y:S02]  /*f360*/  FADD.FTZ R4, R4, R3 ;  /* 0x0000000304047221 */ /* 0x008fe40000010000 */
        /* <DEDUP_REMOVED lines=8> */
[----:B------:R-:W1:Y:S02]  /*f3f0*/  @P0 MUFU.LG2 R8, R6 ;  /* 0x0000000600080308 */ /* 0x000e640000000c00 */
[----:B------:R-:W-:-:S06]  /*f400*/  @P1 FMUL.FTZ R5, R12, 0.69314718246459960938 ;  /* 0x3f3172180c051820 */ /* 0x000fcc0000410000 */
[----:B------:R-:W3:Y:S01]  /*f410*/  @P1 MUFU.LG2 R9, R7 ;  /* 0x0000000700091308 */ /* 0x000ee20000000c00 */
[----:B-1----:R-:W-:Y:S01]  /*f420*/  @P0 FMUL.FTZ R3, R8, 0.69314718246459960938 ;  /* 0x3f31721808030820 */ /* 0x002fe20000410000 */
[----:B------:R-:W-:-:S04]  /*f430*/  @P0 FMUL.FTZ R8, R12, 0.69314718246459960938 ;  /* 0x3f3172180c080820 */ /* 0x000fc80000410000 */
[----:B------:R-:W-:Y:S01]  /*f440*/  @P0 FFMA.FTZ R0, R8, R15, R3 ;  /* 0x0000000f08000223 */ /* 0x000fe20000010003 */
[----:B------:R-:W-:Y:S02]  /*f450*/  IMAD.MOV.U32 R3, RZ, RZ, -0x800000 ;  /* 0xff800000ff037424 */ /* 0x000fe400078e00ff */
[----:B---3--:R-:W-:-:S04]  /*f460*/  @P1 FMUL.FTZ R4, R9, 0.69314718246459960938 ;  /* 0x3f31721809041820 */ /* 0x008fc80000410000 */
[----:B------:R-:W-:Y:S01]  /*f470*/  @P1 FFMA.FTZ R3, R5, R13, R4 ;  /* 0x0000000d05031223 */ /* 0x000fe20000010004 */
[----:B------:R-:W-:-:S05]  /*f480*/  IMAD.MOV R5, RZ, RZ, -R215 ;  /* 0x000000ffff057224 */ /* 0x000fca00078e0ad7 */
[----:B------:R-:W-:Y:S02]  /*f490*/  ISETP.NE.AND P2, PT, R196, R5, PT ;  /* 0x00000005c400720c */ /* 0x000fe40003f45270 */
[----:B------:R-:W-:-:S06]  /*f4a0*/  CS2R R4, SRZ ;  /* 0x0000000000047805 */ /* 0x000fcc000001ff00 */
[----:B------:R-:W1:Y:S01]  /*f4b0*/  @P0 MUFU.RCP R5, R6 ;  /* 0x0000000600050308 */ /* 0x000e620000001000 */
[----:B------:R-:W-:-:S04]  /*f4c0*/  PLOP3.LUT P0, PT, PT, PT, PT, 0x8, 0x0 ;  /* 0x000000000000781c */ /* 0x000fc80003f0e170 */
[C---:B------:R-:W-:Y:S01]  /*f4d0*/  @!P2 IMAD R9, R18.reuse, 0x40, R197 ;  /* 0x000000401209a824 */ /* 0x040fe200078e02c5 */
[----:B------:R-:W-:Y:S02]  /*f4e0*/  IADD3 R18, R18, 0x1, RZ ;  /* 0x0000000112127810 */ /* 0x000fe40007ffe0ff */
[----:B------:R-:W3:Y:S01]  /*f4f0*/  @P1 MUFU.RCP R4, R7 ;  /* 0x0000000700041308 */ /* 0x000ee20000001000 */
[----:B------:R-:W-:Y:S01]  /*f500*/  @!P2 IMAD R9, R9, 0x4, R2 ;  /* 0x000000040909a824 */ /* 0x000fe200078e0202 */
[----:B------:R-:W-:-:S04]  /*f510*/  ISETP.NE.AND P1, PT, R18, 0x2, PT ;  /* 0x000000021200780c */ /* 0x000fc80003f25270 */
[----:B------:R-:W-:Y:S01]  /*f520*/  SEL R2, RZ, 0x1, P1 ;  /* 0x00000001ff027807 */ /* 0x000fe20000800000 */
        /* <DEDUP_REMOVED lines=8> */
[----:B---3--:R3:W-:Y:S01]  /*f5b0*/  @!P2 STS [R9+0x28820], R4 ;  /* 0x028820040900a388 */ /* 0x0087e20000000800 */
        /* <DEDUP_REMOVED lines=126> */
.L_x_4563:
[----:B------:R-:W-:Y:S05]  /*fda0*/  BSYNC B7 ;  /* 0x0000000000077941 */ /* 0x000fea0003800000 */
.L_x_4561:
        /* <DEDUP_REMOVED lines=10> */
[----:B------:R-:W0:Y:S01]  /*fe50*/  S2R R45, SR_SWINHI ;  /* 0x00000000002d7919 */ /* 0x000e220000002f00 */
[----:B------:R-:W-:Y:S01]  /*fe60*/  F2FP.F16.F32.PACK_AB R7, R31, R7 ;  /* 0x000000071f07723e */ /* 0x000fe200000000ff */
[----:B------:R-:W-:Y:S01]  /*fe70*/  ULDC.64 UR4, c[0x0][0xc00] ;  /* 0x0003000000047ab9 */ /* 0x000fe20000000a00 */
[----:B------:R-:W-:Y:S01]  /*fe80*/  F2FP.F16.F32.PACK_AB R4, R8, R10 ;  /* 0x0000000a0804723e */ /* 0x000fe200000000ff */
[----:B------:R-:W2:Y:S04]  /*fe90*/  LDL.LU R82, [R1+0x38] ;  /* 0x0000380001527983 */ /* 0x000ea80000300800 */
[----:B------:R-:W2:Y:S01]  /*fea0*/  LDL.LU R74, [R1+0x3c] ;  /* 0x00003c00014a7983 */ /* 0x000ea20000300800 */
[----:B-1----:R-:W-:-:S02]  /*feb0*/  MOV R20, R2 ;  /* 0x0000000200147202 */ /* 0x002fc40000000f00 */
[----:B0-----:R-:W-:Y:S02]  /*fec0*/  MOV R21, R45 ;  /* 0x0000002d00157202 */ /* 0x001fe40000000f00 */
        /* <DEDUP_REMOVED lines=13> */
[----:B------:R-:W-:Y:S01]  /*ffa0*/  IMAD.MOV.U32 R80, RZ, RZ, RZ ;  /* 0x000000ffff507224 */ /* 0x000fe200078e00ff */
[----:B------:R-:W-:Y:S01]  /*ffb0*/  BAR.SYNC.DEFER_BLOCKING 0x1, 0x100 ;  /* 0x0044000000007b1d */ /* 0x000fe20000010000 */
[----:B----4-:R-:W-:-:S03]  /*ffc0*/  IMAD.WIDE R44, R12, 0x2, R20 ;  /* 0x000000020c2c7825 */ /* 0x010fc600078e0214 */
[----:B------:R-:W-:Y:S01]  /*ffd0*/  LOP3.LUT R49, R44, 0x380, RZ, 0xc0, !PT ;  /* 0x000003802c317812 */ /* 0x000fe200078ec0ff */
[----:B------:R-:W-:-:S03]  /*ffe0*/  IMAD.MOV.U32 R31, RZ, RZ, R45 ;  /* 0x000000ffff1f7224 */ /* 0x000fc600078e002d */
[----:B------:R-:W-:-:S04]  /*fff0*/  SHF.R.U64 R49, R49, 0x3, RZ ;  /* 0x0000000331317819 */ /* 0x000fc800000012ff */
[----:B------:R-:W-:-:S04]  /*10000*/  LOP3.LUT R30, R49, R44, RZ, 0x3c, !PT ;  /* 0x0000002c311e7212 */ /* 0x000fc800078e3cff */
[----:B------:R-:W-:Y:S02]  /*10010*/  MOV R30, R30 ;  /* 0x0000001e001e7202 */ /* 0x000fe40000000f00 */
[----:B------:R-:W-:-:S04]  /*10020*/  IADD3 R31, P0, R44, 0x20, RZ ;  /* 0x000000202c1f7810 */ /* 0x000fc80007f1e0ff */
[----:B------:R-:W-:Y:S01]  /*10030*/  LOP3.LUT R10, R31, 0x380, RZ, 0xc0, !PT ;  /* 0x000003801f0a7812 */ /* 0x000fe200078ec0ff */
[----:B------:R0:W-:Y:S03]  /*10040*/  STSM.16.M88.4 [R30], R4 ;  /* 0x000000041e007844 */ /* 0x0001e60000000200 */
[----:B------:R-:W-:Y:S01]  /*10050*/  SHF.R.U64 R10, R10, 0x3, RZ ;  /* 0x000000030a0a7819 */ /* 0x000fe200000012ff */
[----:B0-----:R-:W-:-:S03]  /*10060*/  IMAD.X R5, RZ, RZ, R45, P0 ;  /* 0x000000ffff057224 */ /* 0x001fc600000e062d */
[----:B------:R-:W-:-:S04]  /*10070*/  LOP3.LUT R4, R10, R31, RZ, 0x3c, !PT ;  /* 0x0000001f0a047212 */ /* 0x000fc800078e3cff */
[----:B------:R-:W-:Y:S02]  /*10080*/  MOV R12, R4 ;  /* 0x00000004000c7202 */ /* 0x000fe40000000f00 */
[----:B------:R-:W-:-:S04]  /*10090*/  IADD3 R5, P0, R44, 0x40, RZ ;  /* 0x000000402c057810 */ /* 0x000fc80007f1e0ff */
[----:B------:R-:W-:Y:S02]  /*100a0*/  LOP3.LUT R4, R5, 0x380, RZ, 0xc0, !PT ;  /* 0x0000038005047812 */ /* 0x000fe400078ec0ff */
[----:B------:R-:W-:Y:S02]  /*100b0*/  IADD3 R6, P4, R44, 0x60, RZ ;  /* 0x000000602c067810 */ /* 0x000fe40007f9e0ff */
[----:B------:R-:W-:-:S04]  /*100c0*/  SHF.R.U64 R4, R4, 0x3, RZ ;  /* 0x0000000304047819 */ /* 0x000fc800000012ff */
[----:B------:R-:W-:Y:S02]  /*100d0*/  LOP3.LUT R4, R4, R5, RZ, 0x3c, !PT ;  /* 0x0000000504047212 */ /* 0x000fe400078e3cff */
[----:B------:R-:W-:Y:S02]  /*100e0*/  LOP3.LUT R5, R6, 0x380, RZ, 0xc0, !PT ;  /* 0x0000038006057812 */ /* 0x000fe400078ec0ff */
[----:B------:R-:W-:Y:S02]  /*100f0*/  F2FP.F16.F32.PACK_AB R10, R28, R36 ;  /* 0x000000241c0a723e */ /* 0x000fe400000000ff */
[----:B------:R-:W-:Y:S02]  /*10100*/  SHF.R.U64 R5, R5, 0x3, RZ ;  /* 0x0000000305057819 */ /* 0x000fe400000012ff */
[----:B------:R-:W-:Y:S01]  /*10110*/  IADD3 R14, P5, R44, 0x2000, RZ ;  /* 0x000020002c0e7810 */ /* 0x000fe20007fbe0ff */
[----:B------:R0:W-:Y:S03]  /*10120*/  STSM.16.M88.4 [R12], R8 ;  /* 0x000000080c007844 */ /* 0x0001e60000000200 */
[----:B------:R-:W-:-:S04]  /*10130*/  LOP3.LUT R7, R14, 0x380, RZ, 0xc0, !PT ;  /* 0x000003800e077812 */ /* 0x000fc800078ec0ff */
[----:B------:R-:W-:Y:S02]  /*10140*/  SHF.R.U64 R7, R7, 0x3, RZ ;  /* 0x0000000307077819 */ /* 0x000fe400000012ff */
[----:B0-----:R-:W-:Y:S01]  /*10150*/  LOP3.LUT R8, R5, R6, RZ, 0x3c, !PT ;  /* 0x0000000605087212 */ /* 0x001fe200078e3cff */
[----:B------:R-:W-:Y:S01]  /*10160*/  IMAD.X R5, RZ, RZ, R45, P0 ;  /* 0x000000ffff057224 */ /* 0x000fe200000e062d */
[----:B------:R-:W-:-:S04]  /*10170*/  IADD3 R57, P0, R44, 0x2040, RZ ;  /* 0x000020402c397810 */ /* 0x000fc80007f1e0ff */
[----:B------:R-:W-:Y:S02]  /*10180*/  LOP3.LUT R56, R57, 0x380, RZ, 0xc0, !PT ;  /* 0x0000038039387812 */ /* 0x000fe400078ec0ff */
[----:B------:R-:W-:Y:S02]  /*10190*/  LOP3.LUT R10, R7, R14, RZ, 0x3c, !PT ;  /* 0x0000000e070a7212 */ /* 0x000fe400078e3cff */
[----:B------:R-:W-:Y:S02]  /*101a0*/  MOV R9, R4 ;  /* 0x0000000400097202 */ /* 0x000fe40000000f00 */
[----:B------:R-:W-:Y:S02]  /*101b0*/  F2FP.F16.F32.PACK_AB R4, R155, R157 ;  /* 0x0000009d9b04723e */ /* 0x000fe400000000ff */
[----:B------:R-:W-:Y:S02]  /*101c0*/  IADD3 R31, P6, R44, 0x2020, RZ ;  /* 0x000020202c1f7810 */ /* 0x000fe40007fde0ff */
[----:B------:R-:W-:-:S02]  /*101d0*/  F2FP.F16.F32.PACK_AB R5, R43, R42 ;  /* 0x0000002a2b05723e */ /* 0x000fc400000000ff */
[----:B------:R-:W-:Y:S02]  /*101e0*/  F2FP.F16.F32.PACK_AB R6, R153, R156 ;  /* 0x0000009c9906723e */ /* 0x000fe400000000ff */
[----:B------:R-:W-:Y:S02]  /*101f0*/  F2FP.F16.F32.PACK_AB R7, R47, R46 ;  /* 0x0000002e2f07723e */ /* 0x000fe400000000ff */
[----:B------:R-:W-:Y:S02]  /*10200*/  SHF.R.U64 R56, R56, 0x3, RZ ;  /* 0x0000000338387819 */ /* 0x000fe400000012ff */
[C---:B------:R-:W-:Y:S02]  /*10210*/  IADD3 R53, P1, R44.reuse, 0x2060, RZ ;  /* 0x000020602c357810 */ /* 0x040fe40007f3e0ff */
[----:B------:R-:W-:Y:S01]  /*10220*/  IADD3 R49, P2, R44, 0x4000, RZ ;  /* 0x000040002c317810 */ /* 0x000fe20007f5e0ff */
[----:B------:R0:W-:Y:S01]  /*10230*/  STSM.16.M88.4 [R9], R4 ;  /* 0x0000000409007844 */ /* 0x0001e20000000200 */
[----:B------:R-:W-:-:S02]  /*10240*/  LOP3.LUT R30, R31, 0x380, RZ, 0xc0, !PT ;  /* 0x000003801f1e7812 */ /* 0x000fc400078ec0ff */
[----:B------:R-:W-:Y:S02]  /*10250*/  LOP3.LUT R56, R56, R57, RZ, 0x3c, !PT ;  /* 0x0000003938387212 */ /* 0x000fe400078e3cff */
[----:B------:R-:W-:Y:S02]  /*10260*/  LOP3.LUT R52, R53, 0x380, RZ, 0xc0, !PT ;  /* 0x0000038035347812 */ /* 0x000fe400078ec0ff */
[----:B------:R-:W-:Y:S02]  /*10270*/  LOP3.LUT R48, R49, 0x380, RZ, 0xc0, !PT ;  /* 0x0000038031307812 */ /* 0x000fe400078ec0ff */
[----:B------:R-:W-:Y:S02]  /*10280*/  IADD3.X R57, RZ, R45, RZ, P0, !PT ;  /* 0x0000002dff397210 */ /* 0x000fe400007fe4ff */
[----:B------:R-:W-:Y:S02]  /*10290*/  SHF.R.U64 R30, R30, 0x3, RZ ;  /* 0x000000031e1e7819 */ /* 0x000fe400000012ff */
[----:B------:R-:W-:-:S02]  /*102a0*/  SHF.R.U64 R52, R52, 0x3, RZ ;  /* 0x0000000334347819 */ /* 0x000fc400000012ff */
[----:B0-----:R-:W-:Y:S02]  /*102b0*/  IADD3 R7, P0, R44, 0x6020, RZ ;  /* 0x000060202c077810 */ /* 0x001fe40007f1e0ff */
[----:B------:R-:W-:Y:S02]  /*102c0*/  SHF.R.U64 R48, R48, 0x3, RZ ;  /* 0x0000000330307819 */ /* 0x000fe400000012ff */
[----:B------:R-:W-:Y:S01]  /*102d0*/  LOP3.LUT R6, R7, 0x380, RZ, 0xc0, !PT ;  /* 0x0000038007067812 */ /* 0x000fe200078ec0ff */
[--C-:B------:R-:W-:Y:S01]  /*102e0*/  IMAD.X R9, RZ, RZ, R45.reuse, P4 ;  /* 0x000000ffff097224 */ /* 0x100fe200020e062d */
[----:B------:R-:W-:Y:S01]  /*102f0*/  LOP3.LUT R30, R30, R31, RZ, 0x3c, !PT ;  /* 0x0000001f1e1e7212 */ /* 0x000fe200078e3cff */
[--C-:B------:R-:W-:Y:S01]  /*10300*/  IMAD.X R11, RZ, RZ, R45.reuse, P5 ;  /* 0x000000ffff0b7224 */ /* 0x100fe200028e062d */
[----:B------:R-:W-:Y:S01]  /*10310*/  LOP3.LUT R52, R52, R53, RZ, 0x3c, !PT ;  /* 0x0000003534347212 */ /* 0x000fe200078e3cff */
[--C-:B------:R-:W-:Y:S01]  /*10320*/  IMAD.X R31, RZ, RZ, R45.reuse, P6 ;  /* 0x000000ffff1f7224 */ /* 0x100fe200030e062d */
[----:B------:R-:W-:Y:S01]  /*10330*/  LOP3.LUT R48, R48, R49, RZ, 0x3c, !PT ;  /* 0x0000003130307212 */ /* 0x000fe200078e3cff */
[--C-:B------:R-:W-:Y:S01]  /*10340*/  IMAD.X R53, RZ, RZ, R45.reuse, P1 ;  /* 0x000000ffff357224 */ /* 0x100fe200008e062d */
[C---:B------:R-:W-:Y:S01]  /*10350*/  IADD3 R35, P3, R44.reuse, 0x4020, RZ ;  /* 0x000040202c237810 */ /* 0x040fe20007f7e0ff */
[----:B------:R-:W-:Y:S01]  /*10360*/  IMAD.X R49, RZ, RZ, R45, P2 ;  /* 0x000000ffff317224 */ /* 0x000fe200010e062d */
[----:B------:R-:W-:-:S02]  /*10370*/  IADD3 R47, P4, R44, 0x4040, RZ ;  /* 0x000040402c2f7810 */ /* 0x000fc40007f9e0ff */
[C---:B------:R-:W-:Y:S02]  /*10380*/  IADD3 R43, P5, R44.reuse, 0x4060, RZ ;  /* 0x000040602c2b7810 */ /* 0x040fe40007fbe0ff */
[----:B------:R-:W-:Y:S02]  /*10390*/  IADD3 R39, P6, R44, 0x6000, RZ ;  /* 0x000060002c277810 */ /* 0x000fe40007fde0ff */
[----:B------:R-:W-:Y:S02]  /*103a0*/  SHF.R.U64 R6, R6, 0x3, RZ ;  /* 0x0000000306067819 */ /* 0x000fe400000012ff */
[C---:B------:R-:W-:Y:S02]  /*103b0*/  IADD3 R4, P1, R44.reuse, 0x6040, RZ ;  /* 0x000060402c047810 */ /* 0x040fe40007f3e0ff */
[----:B------:R-:W-:Y:S02]  /*103c0*/  IADD3 R44, P2, R44, 0x6060, RZ ;  /* 0x000060602c2c7810 */ /* 0x000fe40007f5e0ff */
[----:B------:R-:W-:-:S02]  /*103d0*/  LOP3.LUT R46, R47, 0x380, RZ, 0xc0, !PT ;  /* 0x000003802f2e7812 */ /* 0x000fc400078ec0ff */
[----:B------:R-:W-:Y:S02]  /*103e0*/  LOP3.LUT R6, R6, R7, RZ, 0x3c, !PT ;  /* 0x0000000706067212 */ /* 0x000fe400078e3cff */
[----:B------:R-:W-:Y:S02]  /*103f0*/  LOP3.LUT R7, R4, 0x380, RZ, 0xc0, !PT ;  /* 0x0000038004077812 */ /* 0x000fe400078ec0ff */
[----:B------:R-:W-:Y:S02]  /*10400*/  LOP3.LUT R5, R44, 0x380, RZ, 0xc0, !PT ;  /* 0x000003802c057812 */ /* 0x000fe400078ec0ff */
[----:B------:R-:W-:Y:S02]  /*10410*/  SHF.R.U64 R46, R46, 0x3, RZ ;  /* 0x000000032e2e7819 */ /* 0x000fe400000012ff */
[----:B------:R-:W-:Y:S02]  /*10420*/  SHF.R.U64 R7, R7, 0x3, RZ ;  /* 0x0000000307077819 */ /* 0x000fe400000012ff */
[----:B------:R-:W-:-:S02]  /*10430*/  SHF.R.U64 R5, R5, 0x3, RZ ;  /* 0x0000000305057819 */ /* 0x000fc400000012ff */
[----:B------:R-:W-:Y:S02]  /*10440*/  LOP3.LUT R34, R35, 0x380, RZ, 0xc0, !PT ;  /* 0x0000038023227812 */ /* 0x000fe400078ec0ff */
[----:B------:R-:W-:Y:S02]  /*10450*/  LOP3.LUT R38, R39, 0x380, RZ, 0xc0, !PT ;  /* 0x0000038027267812 */ /* 0x000fe400078ec0ff */
[----:B------:R-:W-:Y:S02]  /*10460*/  LOP3.LUT R42, R43, 0x380, RZ, 0xc0, !PT ;  /* 0x000003802b2a7812 */ /* 0x000fe400078ec0ff */
        /* <DEDUP_REMOVED lines=8> */
[----:B------:R-:W-:Y:S02]  /*104f0*/  SHF.R.U64 R42, R42, 0x3, RZ ;  /* 0x000000032a2a7819 */ /* 0x000fe400000012ff */
[----:B------:R-:W-:Y:S01]  /*10500*/  LOP3.LUT R34, R34, R35, RZ, 0x3c, !PT ;  /* 0x0000002322227212 */ /* 0x000fe200078e3cff */
[--C-:B------:R-:W-:Y:S01]  /*10510*/  IMAD.X R35, RZ, RZ, R45.reuse, P3 ;  /* 0x000000ffff237224 */ /* 0x100fe200018e062d */
[----:B------:R-:W-:Y:S02]  /*10520*/  MOV R47, R46 ;  /* 0x0000002e002f7202 */ /* 0x000fe40000000f00 */
[----:B------:R-:W-:Y:S01]  /*10530*/  LOP3.LUT R38, R38, R39, RZ, 0x3c, !PT ;  /* 0x0000002726267212 */ /* 0x000fe200078e3cff */
[----:B------:R-:W-:Y:S01]  /*10540*/  IMAD.X R39, RZ, RZ, R45, P6 ;  /* 0x000000ffff277224 */ /* 0x000fe200030e062d */
[----:B---3--:R-:W-:-:S02]  /*10550*/  MOV R24, R6 ;  /* 0x0000000600187202 */ /* 0x008fc40000000f00 */
[----:B------:R-:W-:Y:S02]  /*10560*/  MOV R46, R4 ;  /* 0x00000004002e7202 */ /* 0x000fe40000000f00 */
[----:B------:R-:W-:Y:S01]  /*10570*/  LOP3.LUT R42, R42, R43, RZ, 0x3c, !PT ;  /* 0x0000002b2a2a7212 */ /* 0x000fe200078e3cff */
[----:B------:R-:W-:Y:S01]  /*10580*/  IMAD.X R43, RZ, RZ, R45, P5 ;  /* 0x000000ffff2b7224 */ /* 0x000fe200028e062d */
[----:B------:R-:W-:Y:S02]  /*10590*/  MOV R36, R8 ;  /* 0x0000000800247202 */ /* 0x000fe40000000f00 */
[----:B------:R-:W-:Y:S02]  /*105a0*/  F2FP.F16.F32.PACK_AB R4, R161, R163 ;  /* 0x000000a3a104723e */ /* 0x000fe400000000ff */
[----:B------:R-:W-:Y:S02]  /*105b0*/  F2FP.F16.F32.PACK_AB R5, R51, R50 ;  /* 0x000000323305723e */ /* 0x000fe400000000ff */
[----:B------:R-:W-:-:S02]  /*105c0*/  F2FP.F16.F32.PACK_AB R6, R159, R162 ;  /* 0x000000a29f06723e */ /* 0x000fc400000000ff */
[----:B------:R-:W-:Y:S02]  /*105d0*/  F2FP.F16.F32.PACK_AB R7, R55, R54 ;  /* 0x000000363707723e */ /* 0x000fe400000000ff */
[----:B------:R-:W-:Y:S02]  /*105e0*/  MOV R66, R10 ;  /* 0x0000000a00427202 */ /* 0x000fe40000000f00 */
[----:B------:R-:W-:Y:S02]  /*105f0*/  F2FP.F16.F32.PACK_AB R8, R158, R160 ;  /* 0x000000a09e08723e */ /* 0x000fe400000000ff */
[----:B------:R-:W-:Y:S02]  /*10600*/  F2FP.F16.F32.PACK_AB R9, R59, R58 ;  /* 0x0000003a3b09723e */ /* 0x000fe400000000ff */
[----:B------:R-:W-:Y:S02]  /*10610*/  F2FP.F16.F32.PACK_AB R10, R61, R60 ;  /* 0x0000003c3d0a723e */ /* 0x000fe400000000ff */
[----:B------:R-:W-:-:S02]  /*10620*/  F2FP.F16.F32.PACK_AB R11, R63, R62 ;  /* 0x0000003e3f0b723e */ /* 0x000fc400000000ff */
[----:B------:R-:W-:Y:S02]  /*10630*/  MOV R70, R30 ;  /* 0x0000001e00467202 */ /* 0x000fe40000000f00 */
[----:B------:R-:W-:Y:S02]  /*10640*/  MOV R56, R56 ;  /* 0x0000003800387202 */ /* 0x000fe40000000f00 */
[----:B------:R-:W-:Y:S02]  /*10650*/  MOV R48, R48 ;  /* 0x0000003000307202 */ /* 0x000fe40000000f00 */
[----:B------:R-:W-:Y:S02]  /*10660*/  F2FP.F16.F32.PACK_AB R12, R65, R64 ;  /* 0x00000040410c723e */ /* 0x000fe400000000ff */
[----:B------:R-:W-:Y:S01]  /*10670*/  F2FP.F16.F32.PACK_AB R14, R69, R68 ;  /* 0x00000044450e723e */ /* 0x000fe200000000ff */
[----:B------:R0:W-:Y:S01]  /*10680*/  STSM.16.M88.4 [R36], R4 ;  /* 0x0000000424007844 */ /* 0x0001e20000000200 */
[----:B------:R-:W-:-:S02]  /*10690*/  MOV R57, R52 ;  /* 0x0000003400397202 */ /* 0x000fc40000000f00 */
[----:B------:R-:W-:Y:S02]  /*106a0*/  MOV R49, R34 ;  /* 0x0000002200317202 */ /* 0x000fe40000000f00 */
[----:B------:R-:W-:Y:S02]  /*106b0*/  F2FP.F16.F32.PACK_AB R28, R73, R72 ;  /* 0x00000048491c723e */ /* 0x000fe400000000ff */
[----:B------:R-:W-:Y:S02]  /*106c0*/  F2FP.F16.F32.PACK_AB R30, R77, R76 ;  /* 0x0000004c4d1e723e */ /* 0x000fe400000000ff */
[----:B------:R-:W-:Y:S02]  /*106d0*/  F2FP.F16.F32.PACK_AB R31, R79, R78 ;  /* 0x0000004e4f1f723e */ /* 0x000fe400000000ff */
[----:B------:R-:W-:Y:S02]  /*106e0*/  MOV R53, R38 ;  /* 0x0000002600357202 */ /* 0x000fe40000000f00 */
[----:B------:R-:W-:-:S02]  /*106f0*/  F2FP.F16.F32.PACK_AB R34, R85, R84 ;  /* 0x000000545522723e */ /* 0x000fc400000000ff */
[----:B------:R-:W-:Y:S01]  /*10700*/  F2FP.F16.F32.PACK_AB R35, R87, R86 ;  /* 0x000000565723723e */ /* 0x000fe200000000ff */
[----:B------:R1:W-:Y:S01]  /*10710*/  STSM.16.M88.4 [R66], R8 ;  /* 0x0000000842007844 */ /* 0x0003e20000000200 */
[----:B------:R-:W-:Y:S02]  /*10720*/  MOV R52, R42 ;  /* 0x0000002a00347202 */ /* 0x000fe40000000f00 */
[----:B0-----:R-:W-:Y:S02]  /*10730*/  F2FP.F16.F32.PACK_AB R36, R89, R88 ;  /* 0x000000585924723e */ /* 0x001fe400000000ff */
[----:B------:R-:W-:Y:S02]  /*10740*/  F2FP.F16.F32.PACK_AB R38, R93, R92 ;  /* 0x0000005c5d26723e */ /* 0x000fe400000000ff */
[----:B------:R-:W-:Y:S01]  /*10750*/  F2FP.F16.F32.PACK_AB R39, R95, R94 ;  /* 0x0000005e5f27723e */ /* 0x000fe200000000ff */
[----:B------:R0:W-:Y:S01]  /*10760*/  STSM.16.M88.4 [R70], R12 ;  /* 0x0000000c46007844 */ /* 0x0001e20000000200 */
[----:B------:R-:W-:-:S02]  /*10770*/  F2FP.F16.F32.PACK_AB R42, R101, R100 ;  /* 0x00000064652a723e */ /* 0x000fc400000000ff */
[----:B------:R-:W-:Y:S01]  /*10780*/  F2FP.F16.F32.PACK_AB R43, R103, R102 ;  /* 0x00000066672b723e */ /* 0x000fe200000000ff */
[----:B------:R-:W-:Y:S01]  /*10790*/  STSM.16.M88.4 [R56], R28 ;  /* 0x0000001c38007844 */ /* 0x000fe20000000200 */
[----:B------:R-:W-:Y:S02]  /*107a0*/  F2FP.F16.F32.PACK_AB R4, R105, R104 ;  /* 0x000000686904723e */ /* 0x000fe400000000ff */
[----:B------:R-:W-:Y:S02]  /*107b0*/  F2FP.F16.F32.PACK_AB R5, R107, R106 ;  /* 0x0000006a6b05723e */ /* 0x000fe400000000ff */
[----:B------:R-:W-:Y:S02]  /*107c0*/  F2FP.F16.F32.PACK_AB R6, R109, R108 ;  /* 0x0000006c6d06723e */ /* 0x000fe400000000ff */
[----:B------:R-:W-:Y:S01]  /*107d0*/  F2FP.F16.F32.PACK_AB R7, R111, R110 ;  /* 0x0000006e6f07723e */ /* 0x000fe200000000ff */
[----:B------:R3:W-:Y:S01]  /*107e0*/  STSM.16.M88.4 [R57], R32 ;  /* 0x0000002039007844 */ /* 0x0007e20000000200 */
[----:B-1----:R-:W-:-:S02]  /*107f0*/  F2FP.F16.F32.PACK_AB R8, R113, R112 ;  /* 0x000000707108723e */ /* 0x002fc400000000ff */
[----:B------:R-:W-:Y:S02]  /*10800*/  F2FP.F16.F32.PACK_AB R9, R115, R114 ;  /* 0x000000727309723e */ /* 0x000fe400000000ff */
[----:B------:R-:W-:Y:S02]  /*10810*/  F2FP.F16.F32.PACK_AB R10, R117, R116 ;  /* 0x00000074750a723e */ /* 0x000fe400000000ff */
[----:B------:R-:W-:Y:S01]  /*10820*/  F2FP.F16.F32.PACK_AB R11, R119, R118 ;  /* 0x00000076770b723e */ /* 0x000fe200000000ff */
[----:B------:R-:W-:Y:S01]  /*10830*/  STSM.16.M88.4 [R48], R36 ;  /* 0x0000002430007844 */ /* 0x000fe20000000200 */
[----:B------:R-:W-:-:S03]  /*10840*/  IADD3.X R45, RZ, R45, RZ, P2, !PT ;  /* 0x0000002dff2d7210 */ /* 0x000fc600017fe4ff */
[----:B------:R-:W-:Y:S01]  /*10850*/  STSM.16.M88.4 [R49], R40 ;  /* 0x0000002831007844 */ /* 0x000fe20000000200 */
[----:B0-----:R-:W-:-:S03]  /*10860*/  F2FP.F16.F32.PACK_AB R12, R121, R120 ;  /* 0x00000078790c723e */ /* 0x001fc600000000ff */
[----:B------:R-:W-:Y:S01]  /*10870*/  STSM.16.M88.4 [R47], R4 ;  /* 0x000000042f007844 */ /* 0x000fe20000000200 */
[----:B------:R-:W-:Y:S02]  /*10880*/  F2FP.F16.F32.PACK_AB R13, R123, R122 ;  /* 0x0000007a7b0d723e */ /* 0x000fe400000000ff */
[----:B------:R-:W-:Y:S01]  /*10890*/  F2FP.F16.F32.PACK_AB R14, R125, R124 ;  /* 0x0000007c7d0e723e */ /* 0x000fe200000000ff */
[----:B------:R2:W-:Y:S01]  /*108a0*/  STSM.16.M88.4 [R52], R8 ;  /* 0x0000000834007844 */ /* 0x0005e20000000200 */
[----:B------:R-:W-:Y:S02]  /*108b0*/  F2FP.F16.F32.PACK_AB R15, R127, R126 ;  /* 0x0000007e7f0f723e */ /* 0x000fe400000000ff */
[----:B------:R-:W-:Y:S02]  /*108c0*/  ISETP.NE.U32.AND P0, PT, RZ, UR4, PT ;  /* 0x00000004ff007c0c */ /* 0x000fe4000bf05070 */
[----:B---3--:R-:W-:Y:S02]  /*108d0*/  F2FP.F16.F32.PACK_AB R32, R129, R128 ;  /* 0x000000808120723e */ /* 0x008fe400000000ff */
        /* <DEDUP_REMOVED lines=22> */
[----:B------:R-:W-:Y:S09]  /*10a40*/  BAR.SYNC.DEFER_BLOCKING 0x1, 0x100 ;  /* 0x0044000000007b1d */ /* 0x000ff20000010000 */
[----:B0-----:R-:W-:Y:S01]  /*10a50*/  @P6 IADD3 R4, P4, R82, UR4, RZ ;  /* 0x0000000452046c10 */ /* 0x001fe2000ff9e0ff */
[----:B------:R-:W-:-:S02]  /*10a60*/  ULDC UR4, c[0x0][0xa88] ;  /* 0x0002a20000047ab9 */ /* 0x000fc40000000800 */
[----:B------:R-:W-:Y:S01]  /*10a70*/  IMAD.U32 R24, RZ, RZ, UR4 ;  /* 0x00000004ff187e24 */ /* 0x000fe2000f8e00ff */
[----:B------:R-:W-:Y:S01]  /*10a80*/  @P6 IADD3.X R5, R74, UR5, RZ, P4, !PT ;  /* 0x000000054a056c10 */ /* 0x000fe2000a7fe4ff */
[----:B------:R0:W5:Y:S04]  /*10a90*/  @P0 LDG.E R80, desc[UR40][R8.64] ;  /* 0x0000002808500981 */ /* 0x000168000c1e1900 */
[----:B------:R0:W5:Y:S01]  /*10aa0*/  @P6 LDG.E R24, desc[UR40][R4.64] ;  /* 0x0000002804186981 */ /* 0x000162000c1e1900 */
[----:B------:R-:W1:Y:S02]  /*10ab0*/  S2R R90, SR_TID.X ;  /* 0x00000000005a7919 */ /* 0x000e640000002100 */
[----:B-1----:R-:W-:-:S05]  /*10ac0*/  VIADD R90, R90, 0xffffff80 ;  /* 0xffffff805a5a7836 */ /* 0x002fca0000000000 */
        /* <DEDUP_REMOVED lines=54> */
[----:B--2---:R-:W-:-:S07]  /*10e30*/  IADD3 R24, -R5, R24, RZ ;  /* 0x0000001805187210 */ /* 0x004fce0007ffe1ff */
.L_x_4654:
[----:B------:R-:W2:Y:S01]  /*10e40*/  LDL.LU R9, [R1+0x40] ;  /* 0x0000400001097983 */ /* 0x000ea20000300800 */
[----:B------:R-:W-:-:S03]  /*10e50*/  ISETP.NE.AND P6, PT, R6, RZ, PT ;  /* 0x000000ff0600720c */ /* 0x000fc60003fc5270 */
[----:B------:R-:W3:Y:S01]  /*10e60*/  LDL.LU R8, [R1+0x48] ;  /* 0x0000480001087983 */ /* 0x000ee20000300800 */
[----:B------:R-:W0:Y:S01]  /*10e70*/  S2R R5, SR_TID.X ;  /* 0x0000000000057919 */ /* 0x000e220000002100 */
[--C-:B------:R-:W-:Y:S02]  /*10e80*/  IMAD.X R57, RZ, RZ, R21.reuse, P5 ;  /* 0x000000ffff397224 */ /* 0x100fe400028e0615 */
[----:B------:R-:W-:Y:S01]  /*10e90*/  IMAD.X R37, RZ, RZ, R21, P6 ;  /* 0x000000ffff257224 */ /* 0x000fe200030e0615 */
[----:B------:R-:W4:Y:S01]  /*10ea0*/  LDL R84, [R1+0x34] ;  /* 0x0000340001547983 */ /* 0x000f220000100800 */
        /* <DEDUP_REMOVED lines=30> */
[----:B------:R-:W-:Y:S02]  /*11090*/  LOP3.LUT R64, R64, R65, RZ, 0x3c, !PT ;  /* 0x0000004140407212 */ /* 0x000fe400078e3cff */
[----:B------:R-:W-:Y:S01]  /*110a0*/  LOP3.LUT R68, R68, R69, RZ, 0x3c, !PT ;  /* 0x0000004544447212 */ /* 0x000fe200078e3cff */
[--C-:B------:R-:W-:Y:S01]  /*110b0*/  IMAD.X R69, RZ, RZ, R21.reuse, P2 ;  /* 0x000000ffff457224 */ /* 0x100fe200010e0615 */
[----:B------:R-:W-:Y:S01]  /*110c0*/  LOP3.LUT R72, R72, R73, RZ, 0x3c, !PT ;  /* 0x0000004948487212 */ /* 0x000fe200078e3cff */
[--C-:B------:R-:W-:Y:S01]  /*110d0*/  IMAD.X R73, RZ, RZ, R21.reuse, P3 ;  /* 0x000000ffff497224 */ /* 0x100fe200018e0615 */
[----:B------:R-:W-:Y:S01]  /*110e0*/  LOP3.LUT R4, R5, R20, RZ, 0x3c, !PT ;  /* 0x0000001405047212 */ /* 0x000fe200078e3cff */
[----:B------:R-:W-:Y:S01]  /*110f0*/  IMAD.MOV.U32 R5, RZ, RZ, R21 ;  /* 0x000000ffff057224 */ /* 0x000fe200078e0015 */
[----:B------:R-:W-:-:S02]  /*11100*/  IADD3.X R65, RZ, R21, RZ, P1, !PT ;  /* 0x00000015ff417210 */ /* 0x000fc40000ffe4ff */
[----:B------:R-:W-:Y:S02]  /*11110*/  LOP3.LUT R76, R6, R7, RZ, 0x3c, !PT ;  /* 0x00000007064c7212 */ /* 0x000fe400078e3cff */
[----:B-----5:R-:W-:Y:S02]  /*11120*/  SHF.R.S32.HI R21, RZ, 0x1f, R80 ;  /* 0x0000001fff157819 */ /* 0x020fe40000011450 */
[----:B--2---:R-:W-:Y:S02]  /*11130*/  SEL R81, R9, RZ, !P0 ;  /* 0x000000ff09517207 */ /* 0x004fe40004000000 */
[----:B---3--:R-:W-:Y:S02]  /*11140*/  SEL R82, R8, RZ, !P0 ;  /* 0x000000ff08527207 */ /* 0x008fe40004000000 */
[----:B----4-:R-:W-:Y:S01]  /*11150*/  SHF.R.S32.HI R83, RZ, 0x1f, R84 ;  /* 0x0000001fff537819 */ /* 0x010fe20000011454 */
[----:B------:R-:W-:Y:S06]  /*11160*/  @P5 BRA `(.L_x_4655) ;  /* 0x0000000000b85947 */ /* 0x000fec0003800000 */
[----:B------:R-:W0:Y:S01]  /*11170*/  LDC R35, c[0x0][0xbe8] ;  /* 0x0002fa00ff237b82 */ /* 0x000e220000000800 */
[----:B------:R-:W-:Y:S01]  /*11180*/  ULDC.64 UR4, c[0x0][0xb90] ;  /* 0x0002e40000047ab9 */ /* 0x000fe20000000a00 */
[----:B------:R-:W-:Y:S02]  /*11190*/  IMAD.IADD R20, R228, 0x1, R201 ;  /* 0x00000001e4147824 */ /* 0x000fe400078e02c9 */
[----:B------:R-:W-:Y:S02]  /*111a0*/  IMAD R8, R83, UR4, RZ ;  /* 0x0000000453087c24 */ /* 0x000fe4000f8e02ff */
[----:B------:R-:W-:Y:S02]  /*111b0*/  IMAD.MOV.U32 R6, RZ, RZ, R80 ;  /* 0x000000ffff067224 */ /* 0x000fe400078e0050 */
[----:B------:R-:W-:Y:S02]  /*111c0*/  IMAD.MOV.U32 R7, RZ, RZ, R21 ;  /* 0x000000ffff077224 */ /* 0x000fe400078e0015 */
[----:B------:R-:W-:-:S02]  /*111d0*/  IMAD R15, R84, UR5, R8 ;  /* 0x00000005540f7c24 */ /* 0x000fc4000f8e0208 */
[----:B------:R-:W-:Y:S01]  /*111e0*/  IMAD.WIDE.U32 R6, R84, UR4, R6 ;  /* 0x0000000454067c25 */ /* 0x000fe2000f8e0006 */
[----:B------:R-:W-:-:S03]  /*111f0*/  ULDC.64 UR4, c[0x0][0xb98] ;  /* 0x0002e60000047ab9 */ /* 0x000fc60000000a00 */
[----:B------:R-:W-:Y:S01]  /*11200*/  IMAD.IADD R30, R197, 0x1, R201 ;  /* 0x00000001c51e7824 */ /* 0x000fe200078e02c9 */
[----:B------:R-:W-:-:S03]  /*11210*/  IADD3 R7, R7, R15, RZ ;  /* 0x0000000f07077210 */ /* 0x000fc60007ffe0ff */
        /* <DEDUP_REMOVED lines=35> */
.L_x_4655:
[----:B------:R-:W1:Y:S01]  /*11450*/  LDC R87, c[0x0][0xbe8] ;  /* 0x0002fa00ff577b82 */ /* 0x000e620000000800 */
[----:B------:R-:W-:Y:S01]  /*11460*/  ULDC.64 UR4, c[0x0][0xaa0] ;  /* 0x0002a80000047ab9 */ /* 0x000fe20000000a00 */
[----:B0-----:R-:W5:Y:S01]  /*11470*/  LD.E.128 R4, desc[UR40][R4.64] ;  /* 0x0000002804047980 */ /* 0x001f62000c101d00 */
[----:B------:R-:W-:Y:S01]  /*11480*/  IMAD R21, R21, UR4, RZ ;  /* 0x0000000415157c24 */ /* 0x000fe2000f8e02ff */
[----:B------:R-:W-:Y:S02]  /*11490*/  SHF.R.S32.HI R0, RZ, 0x1f, R90 ;  /* 0x0000001fff007819 */ /* 0x000fe4000001145a */
[----:B------:R-:W5:Y:S01]  /*114a0*/  LD.E.128 R8, desc[UR40][R10.64] ;  /* 0x000000280a087980 */ /* 0x000f62000c101d00 */
[C---:B------:R-:W-:Y:S02]  /*114b0*/  IMAD R3, R80.reuse, UR5, R21 ;  /* 0x0000000550037c24 */ /* 0x040fe4000f8e0215 */
[----:B------:R-:W-:Y:S01]  /*114c0*/  IMAD.WIDE.U32 R20, R80, UR4, RZ ;  /* 0x0000000450147c25 */ /* 0x000fe2000f8e00ff */
[----:B------:R-:W-:Y:S01]  /*114d0*/  LEA.HI R0, R0, R90, RZ, 0x3 ;  /* 0x0000005a00007211 */ /* 0x000fe200078f18ff */
        /* <DEDUP_REMOVED lines=8> */
[----:B------:R-:W-:Y:S01]  /*11560*/  LOP3.LUT R0, R0, 0xfffffff8, RZ, 0xc0, !PT ;  /* 0xfffffff800007812 */ /* 0x000fe200078ec0ff */
[----:B------:R-:W-:Y:S01]  /*11570*/  IMAD R83, R83, UR4, RZ ;  /* 0x0000000453537c24 */ /* 0x000fe2000f8e02ff */
[----:B------:R-:W5:Y:S04]  /*11580*/  LD.E.128 R40, desc[UR40][R40.64] ;  /* 0x0000002828287980 */ /* 0x000f68000c101d00 */
[----:B------:R-:W5:Y:S02]  /*11590*/  LD.E.128 R44, desc[UR40][R44.64] ;  /* 0x000000282c2c7980 */ /* 0x000f64000c101d00 */
[----:B------:R-:W1:Y:S01]  /*115a0*/  @P1 LDC R85, c[0x0][0xbec] ;  /* 0x0002fb00ff551b82 */ /* 0x000e620000000800 */
[----:B------:R-:W-:Y:S01]  /*115b0*/  IMAD.IADD R0, R90, 0x1, -R0 ;  /* 0x000000015a007824 */ /* 0x000fe200078e0a00 */
[----:B------:R-:W5:Y:S04]  /*115c0*/  LD.E.128 R48, desc[UR40][R48.64] ;  /* 0x0000002830307980 */ /* 0x000f68000c101d00 */
[----:B------:R-:W5:Y:S02]  /*115d0*/  LD.E.128 R52, desc[UR40][R52.64] ;  /* 0x0000002834347980 */ /* 0x000f64000c101d00 */
[----:B------:R-:W2:Y:S01]  /*115e0*/  @P1 LDC R89, c[0x0][0xbf0] ;  /* 0x0002fc00ff591b82 */ /* 0x000ea20000000800 */
[C---:B------:R-:W-:Y:S01]  /*115f0*/  IMAD R83, R84.reuse, UR5, R83 ;  /* 0x0000000554537c24 */ /* 0x040fe2000f8e0253 */
[----:B------:R-:W5:Y:S01]  /*11600*/  LD.E.128 R56, desc[UR40][R56.64] ;  /* 0x0000002838387980 */ /* 0x000f62000c101d00 */
[----:B------:R-:W-:Y:S01]  /*11610*/  IMAD.WIDE.U32 R20, R84, UR4, R20 ;  /* 0x0000000454147c25 */ /* 0x000fe2000f8e0014 */
[----:B------:R-:W-:Y:S01]  /*11620*/  ULDC.64 UR4, c[0x0][0xaf0] ;  /* 0x0002bc0000047ab9 */ /* 0x000fe20000000a00 */
[----:B------:R-:W-:Y:S01]  /*11630*/  LEA R0, R0, R98, 0x5 ;  /* 0x0000006200007211 */ /* 0x000fe200078e28ff */
[----:B------:R-:W5:Y:S01]  /*11640*/  LD.E.128 R60, desc[UR40][R60.64] ;  /* 0x000000283c3c7980 */ /* 0x000f62000c101d00 */
[----:B------:R-:W-:-:S02]  /*11650*/  IMAD R82, R82, UR4, RZ ;  /* 0x0000000452527c24 */ /* 0x000fc4000f8e02ff */
[----:B------:R-:W-:Y:S01]  /*11660*/  IMAD.IADD R21, R21, 0x1, R83 ;  /* 0x0000000115157824 */ /* 0x000fe200078e0253 */
[----:B------:R-:W5:Y:S01]  /*11670*/  LD.E.128 R64, desc[UR40][R64.64] ;  /* 0x0000002840407980 */ /* 0x000f62000c101d00 */
[----:B------:R-:W-:Y:S02]  /*11680*/  IMAD R83, R81, UR5, R82 ;  /* 0x0000000551537c24 */ /* 0x000fe4000f8e0252 */
[C---:B------:R-:W-:Y:S01]  /*11690*/  VIADD R99, R200.reuse, 0x40 ;  /* 0x00000040c8637836 */ /* 0x040fe20000000000 */
[----:B------:R-:W5:Y:S01]  /*116a0*/  LD.E.128 R68, desc[UR40][R68.64] ;  /* 0x0000002844447980 */ /* 0x000f62000c101d00 */
[----:B------:R-:W-:Y:S02]  /*116b0*/  IMAD.IADD R82, R201, 0x1, R0 ;  /* 0x00000001c9527824 */ /* 0x000fe400078e0200 */
[----:B------:R-:W-:Y:S01]  /*116c0*/  VIADD R97, R200, 0x80 ;  /* 0x00000080c8617836 */ /* 0x000fe20000000000 */
[----:B0-----:R-:W-:Y:S01]  /*116d0*/  ISETP.GE.AND P0, PT, R99, R3, PT ;  /* 0x000000036300720c */ /* 0x001fe20003f06270 */
[----:B-1----:R-:W-:Y:S01]  /*116e0*/  @P1 IMAD.HI.U32 R0, R82, R85, RZ ;  /* 0x0000005552001227 */ /* 0x002fe200078e00ff */
[----:B------:R-:W5:Y:S02]  /*116f0*/  LD.E.128 R72, desc[UR40][R72.64] ;  /* 0x0000002848487980 */ /* 0x000f64000c101d00 */
[----:B------:R-:W-:Y:S01]  /*11700*/  SEL R80, RZ, 0xffffffff, P0 ;  /* 0xffffffffff507807 */ /* 0x000fe20000000000 */
[----:B------:R-:W-:Y:S01]  /*11710*/  IMAD.WIDE.U32 R20, R81, UR4, R20 ;  /* 0x0000000451147c25 */ /* 0x000fe2000f8e0014 */
[----:B------:R-:W-:Y:S01]  /*11720*/  ISETP.GE.AND P0, PT, R97, R3, PT ;  /* 0x000000036100720c */ /* 0x000fe20003f06270 */
[----:B------:R-:W-:Y:S01]  /*11730*/  ULDC.64 UR4, c[0x0][0xae0] ;  /* 0x0002b80000047ab9 */ /* 0x000fe20000000a00 */
[----:B------:R-:W5:Y:S01]  /*11740*/  LD.E.128 R76, desc[UR40][R76.64] ;  /* 0x000000284c4c7980 */ /* 0x000f62000c101d00 */
[----:B------:R-:W-:Y:S01]  /*11750*/  IMAD.MOV.U32 R81, RZ, RZ, R82 ;  /* 0x000000ffff517224 */ /* 0x000fe200078e0052 */
[----:B--2---:R-:W-:Y:S01]  /*11760*/  @P1 SHF.R.U32.HI R81, RZ, R89, R0 ;  /* 0x00000059ff511219 */ /* 0x004fe20000011600 */
[C---:B------:R-:W-:Y:S01]  /*11770*/  VIADD R95, R200.reuse, 0xc0 ;  /* 0x000000c0c85f7836 */ /* 0x040fe20000000000 */
[-C--:B------:R-:W-:Y:S01]  /*11780*/  ISETP.GE.AND P1, PT, R200, R3.reuse, PT ;  /* 0x00000003c800720c */ /* 0x080fe20003f26270 */
[----:B------:R-:W-:Y:S01]  /*11790*/  IMAD.SHL.U32 R85, R80, 0x2, RZ ;  /* 0x0000000250557824 */ /* 0x000fe200078e00ff */
[----:B------:R-:W-:Y:S01]  /*117a0*/  SEL R80, RZ, 0xffffffff, P0 ;  /* 0xffffffffff507807 */ /* 0x000fe20000000000 */
[----:B------:R-:W-:Y:S01]  /*117b0*/  IMAD.IADD R21, R21, 0x1, R83 ;  /* 0x0000000115157824 */ /* 0x000fe200078e0253 */
[----:B------:R-:W-:Y:S01]  /*117c0*/  SEL R0, RZ, 0x1, P1 ;  /* 0x00000001ff007807 */ /* 0x000fe20000800000 */
[--C-:B------:R-:W-:Y:S01]  /*117d0*/  IMAD.MOV R83, RZ, RZ, -R81.reuse ;  /* 0x000000ffff537224 */ /* 0x100fe200078e0a51 */
[----:B------:R-:W-:Y:S01]  /*117e0*/  ISETP.GE.AND P0, PT, R95, R3, PT ;  /* 0x000000035f00720c */ /* 0x000fe20003f06270 */
[C---:B------:R-:W-:Y:S01]  /*117f0*/  VIADD R91, R200.reuse, 0x140 ;  /* 0x00000140c85b7836 */ /* 0x040fe20000000000 */
[----:B------:R-:W-:Y:S01]  /*11800*/  IADD3 R93, R200, 0x100, RZ ;  /* 0x00000100c85d7810 */ /* 0x000fe20007ffe0ff */
[----:B------:R-:W-:Y:S01]  /*11810*/  IMAD R83, R87, R83, R82 ;  /* 0x0000005357537224 */ /* 0x000fe200078e0252 */
[----:B------:R-:W-:Y:S01]  /*11820*/  LOP3.LUT R0, R85, 0x2, R0, 0xe2, !PT ;  /* 0x0000000255007812 */ /* 0x000fe200078ee200 */
[----:B------:R-:W-:Y:S01]  /*11830*/  IMAD.SHL.U32 R85, R80, 0x4, RZ ;  /* 0x0000000450557824 */ /* 0x000fe200078e00ff */
[----:B------:R-:W-:Y:S01]  /*11840*/  SEL R80, RZ, 0xffffffff, P0 ;  /* 0xffffffffff507807 */ /* 0x000fe20000000000 */
[----:B------:R-:W-:Y:S01]  /*11850*/  @!PT LDS RZ, [RZ] ;  /* 0x00000000fffff984 */ /* 0x000fe20000000800 */
[----:B------:R-:W-:Y:S01]  /*11860*/  @!PT LDS RZ, [RZ] ;  /* 0x00000000fffff984 */ /* 0x000fe20000000800 */
[----:B------:R-:W-:Y:S01]  /*11870*/  @!PT LDS RZ, [RZ] ;  /* 0x00000000fffff984 */ /* 0x000fe20000000800 */
[----:B------:R-:W-:Y:S01]  /*11880*/  @!PT LDS RZ, [RZ] ;  /* 0x00000000fffff984 */ /* 0x000fe20000000800 */
[----:B------:R0:W-:Y:S06]  /*11890*/  MEMBAR.ALL.CTA ;  /* 0x0000000000007992 */ /* 0x0001ec0000008000 */
[----:B0-----:R-:W0:Y:S01]  /*118a0*/  FENCE.VIEW.ASYNC.S ;  /* 0x00000000000073c6 */ /* 0x001e220000000000 */
[-C--:B------:R-:W-:Y:S01]  /*118b0*/  ISETP.GE.AND P0, PT, R93, R3.reuse, PT ;  /* 0x000000035d00720c */ /* 0x080fe20003f06270 */
[----:B------:R-:W-:Y:S01]  /*118c0*/  VIADD R90, R200, 0x180 ;  /* 0x00000180c85a7836 */ /* 0x000fe20000000000 */
[----:B------:R-:W-:Y:S01]  /*118d0*/  LOP3.LUT R0, R85, 0x4, R0, 0xe2, !PT ;  /* 0x0000000455007812 */ /* 0x000fe200078ee200 */
[----:B------:R-:W-:Y:S01]  /*118e0*/  IMAD.SHL.U32 R85, R80, 0x8, RZ ;  /* 0x0000000850557824 */ /* 0x000fe200078e00ff */
[----:B------:R-:W-:Y:S01]  /*118f0*/  SHF.R.S32.HI R82, RZ, 0x1f, R81 ;  /* 0x0000001fff527819 */ /* 0x000fe20000011451 */
[----:B------:R-:W-:Y:S01]  /*11900*/  IMAD.WIDE.U32 R20, R81, UR4, R20 ;  /* 0x0000000451147c25 */ /* 0x000fe2000f8e0014 */
[----:B------:R-:W-:Y:S01]  /*11910*/  SEL R80, RZ, 0xffffffff, P0 ;  /* 0xffffffffff507807 */ /* 0x000fe20000000000 */
[----:B------:R-:W-:Y:S01]  /*11920*/  BSSY B1, `(.L_x_4656) ;  /* 0x0000051000017945 */ /* 0x000fe20003800000 */
[-C--:B------:R-:W-:Y:S01]  /*11930*/  ISETP.GE.AND P0, PT, R91, R3.reuse, PT ;  /* 0x000000035b00720c */ /* 0x080fe20003f06270 */
[----:B------:R-:W-:Y:S01]  /*11940*/  IMAD R82, R82, UR4, RZ ;  /* 0x0000000452527c24 */ /* 0x000fe2000f8e02ff */
        /* <DEDUP_REMOVED lines=9> */
[----:B------:R-:W-:Y:S01]  /*119e0*/  IMAD R87, R24, R87, RZ ;  /* 0x0000005718577224 */ /* 0x000fe200078e02ff */
[----:B------:R-:W-:Y:S01]  /*119f0*/  IADD3 R201, R98, R201, RZ ;  /* 0x000000c962c97210 */ /* 0x000fe20007ffe0ff */
[----:B------:R-:W-:Y:S01]  /*11a00*/  IMAD.IADD R21, R21, 0x1, R85 ;  /* 0x0000000115157824 */ /* 0x000fe200078e0255 */
[----:B------:R-:W-:Y:S01]  /*11a10*/  LOP3.LUT R0, R89, 0x20, R0, 0xe2, !PT ;  /* 0x0000002059007812 */ /* 0x000fe200078ee200 */
[----:B------:R-:W-:Y:S01]  /*11a20*/  IMAD R24, R81, UR4, RZ ;  /* 0x0000000451187c24 */ /* 0x000fe2000f8e02ff */
[----:B------:R-:W-:Y:S01]  /*11a30*/  SEL R81, RZ, 0x40, P0 ;  /* 0x00000040ff517807 */ /* 0x000fe20000000000 */
[----:B------:R-:W-:Y:S01]  /*11a40*/  VIADD R86, R200, 0x1c0 ;  /* 0x000001c0c8567836 */ /* 0x000fe20000000000 */
[----:B------:R-:W-:Y:S01]  /*11a50*/  ISETP.GE.AND P1, PT, R201, R87, PT ;  /* 0x00000057c900720c */ /* 0x000fe20003f26270 */
[C---:B------:R-:W-:Y:S01]  /*11a60*/  IMAD R85, R83.reuse, UR5, R24 ;  /* 0x0000000553557c24 */ /* 0x040fe2000f8e0218 */
[----:B------:R-:W-:Y:S01]  /*11a70*/  LOP3.LUT R24, R0, R81, RZ, 0xfc, !PT ;  /* 0x0000005100187212 */ /* 0x000fe200078efcff */
[----:B------:R-:W-:Y:S01]  /*11a80*/  IMAD.WIDE.U32 R20, R83, UR4, R20 ;  /* 0x0000000453147c25 */ /* 0x000fe2000f8e0014 */
[----:B------:R-:W-:Y:S01]  /*11a90*/  ULDC.64 UR4, c[0x0][0xa80] ;  /* 0x0002a00000047ab9 */ /* 0x000fe20000000a00 */
[----:B------:R-:W-:-:S02]  /*11aa0*/  ISETP.GE.AND P0, PT, R86, R3, PT ;  /* 0x000000035600720c */ /* 0x000fc40003f06270 */
[----:B------:R-:W-:Y:S01]  /*11ab0*/  VIADD R0, R2, 0x28c20 ;  /* 0x00028c2002007836 */ /* 0x000fe20000000000 */
[----:B------:R-:W-:Y:S01]  /*11ac0*/  LEA R84, P2, R20, UR4, 0x1 ;  /* 0x0000000414547c11 */ /* 0x000fe2000f8408ff */
[----:B------:R-:W-:Y:S01]  /*11ad0*/  IMAD.IADD R81, R21, 0x1, R85 ;  /* 0x0000000115517824 */ /* 0x000fe200078e0255 */
[----:B------:R-:W-:Y:S01]  /*11ae0*/  SEL R21, RZ, 0x80, P0 ;  /* 0x00000080ff157807 */ /* 0x000fe20000000000 */
[C---:B------:R-:W-:Y:S01]  /*11af0*/  VIADD R88, R200.reuse, 0x1c0 ;  /* 0x000001c0c8587836 */ /* 0x040fe20000000000 */
[----:B------:R-:W-:Y:S01]  /*11b00*/  PRMT R0, RZ, 0x654, R0 ;  /* 0x00000654ff007816 */ /* 0x000fe20000000000 */
[----:B------:R-:W-:Y:S01]  /*11b10*/  VIADD R89, R200, 0x180 ;  /* 0x00000180c8597836 */ /* 0x000fe20000000000 */
[----:B------:R-:W-:Y:S01]  /*11b20*/  LEA.HI.X R85, R20, UR5, R81, 0x1, P2 ;  /* 0x0000000514557c11 */ /* 0x000fe200090f0c51 */
[C---:B------:R-:W-:Y:S01]  /*11b30*/  VIADD R92, R200.reuse, 0x140 ;  /* 0x00000140c85c7836 */ /* 0x040fe20000000000 */
[----:B0-----:R0:W-:Y:S01]  /*11b40*/  SYNCS.ARRIVE.TRANS64.RED.A1T0 RZ, [R0+URZ], RZ ;  /* 0x000000ff00ff79a7 */ /* 0x0011e2000810043f */
[C---:B------:R-:W-:Y:S01]  /*11b50*/  VIADD R94, R200.reuse, 0x100 ;  /* 0x00000100c85e7836 */ /* 0x040fe20000000000 */
[C---:B------:R-:W-:Y:S01]  /*11b60*/  IADD3 R100, R200.reuse, 0x40, RZ ;  /* 0x00000040c8647810 */ /* 0x040fe20007ffe0ff */
[C---:B------:R-:W-:Y:S01]  /*11b70*/  VIADD R96, R200.reuse, 0xc0 ;  /* 0x000000c0c8607836 */ /* 0x040fe20000000000 */
[----:B------:R1:W2:Y:S01]  /*11b80*/  SHFL.IDX PT, R20, R84, RZ, 0x181f ;  /* 0x00181fff54147589 */ /* 0x0002a200000e0000 */
[----:B------:R-:W-:Y:S01]  /*11b90*/  VIADD R98, R200, 0x80 ;  /* 0x00000080c8627836 */ /* 0x000fe20000000000 */
[----:B------:R-:W-:-:S02]  /*11ba0*/  SHF.R.S32.HI R88, RZ, 0x1f, R88 ;  /* 0x0000001fff587819 */ /* 0x000fc40000011458 */
[----:B0-----:R-:W-:Y:S02]  /*11bb0*/  LOP3.LUT R0, R24, R21, RZ, 0xfc, !PT ;  /* 0x0000001518007212 */ /* 0x001fe400078efcff */
[----:B------:R1:W0:Y:S01]  /*11bc0*/  SHFL.IDX PT, R21, R85, RZ, 0x181f ;  /* 0x00181fff55157589 */ /* 0x00022200000e0000 */
[----:B------:R-:W-:Y:S02]  /*11bd0*/  SHF.R.S32.HI R89, RZ, 0x1f, R89 ;  /* 0x0000001fff597819 */ /* 0x000fe40000011459 */
[----:B------:R-:W-:Y:S02]  /*11be0*/  SHF.R.S32.HI R92, RZ, 0x1f, R92 ;  /* 0x0000001fff5c7819 */ /* 0x000fe4000001145c */
[----:B------:R-:W-:Y:S02]  /*11bf0*/  SHF.R.S32.HI R94, RZ, 0x1f, R94 ;  /* 0x0000001fff5e7819 */ /* 0x000fe4000001145e */
[----:B------:R-:W-:Y:S02]  /*11c00*/  SHF.R.S32.HI R96, RZ, 0x1f, R96 ;  /* 0x0000001fff607819 */ /* 0x000fe40000011460 */
[----:B------:R-:W-:-:S02]  /*11c10*/  SHF.R.S32.HI R98, RZ, 0x1f, R98 ;  /* 0x0000001fff627819 */ /* 0x000fc40000011462 */
[----:B------:R-:W-:Y:S01]  /*11c20*/  SHF.R.S32.HI R100, RZ, 0x1f, R100 ;  /* 0x0000001fff647819 */ /* 0x000fe20000011464 */
[----:B-1----:R-:W-:Y:S06]  /*11c30*/  @P1 BRA `(.L_x_4657) ;  /* 0x00000000007c1947 */ /* 0x002fec0003800000 */
[-C--:B------:R-:W-:Y:S02]  /*11c40*/  ISETP.GE.AND P1, PT, R99, R3.reuse, PT ;  /* 0x000000036300720c */ /* 0x080fe40003f26270 */
[-C--:B------:R-:W-:Y:S02]  /*11c50*/  ISETP.GE.AND P0, PT, R200, R3.reuse, PT ;  /* 0x00000003c800720c */ /* 0x080fe40003f06270 */
[-C--:B------:R-:W-:Y:S02]  /*11c60*/  ISETP.GE.AND P5, PT, R97, R3.reuse, PT ;  /* 0x000000036100720c */ /* 0x080fe40003fa6270 */
[----:B------:R-:W-:-:S07]  /*11c70*/  ISETP.GE.AND P3, PT, R95, R3, PT ;  /* 0x000000035f00720c */ /* 0x000fce0003f66270 */
[C---:B--2---:R-:W-:Y:S02]  /*11c80*/  @!P1 LEA R80, P2, R99.reuse, R20, 0x1 ;  /* 0x0000001463509211 */ /* 0x044fe400078408ff */
[----:B0-----:R-:W-:Y:S02]  /*11c90*/  @!P0 IMAD.WIDE R82, R200, 0x2, R20 ;  /* 0x00000002c8528825 */ /* 0x001fe400078e0214 */
        /* <DEDUP_REMOVED lines=13> */
[-C--:B-1----:R-:W-:Y:S01]  /*11d70*/  @!P1 LEA R12, P6, R91, R20.reuse, 0x1 ;  /* 0x000000145b0c9211 */ /* 0x082fe200078c08ff */
        /* <DEDUP_REMOVED lines=11> */
.L_x_4657:
[----:B------:R-:W-:Y:S05]  /*11e30*/  BSYNC B1 ;  /* 0x0000000000017941 */ /* 0x000fea0003800000 */
.L_x_4656:
[----:B---3-5:R-:W-:Y:S01]  /*11e40*/  VIADD R6, R201, 0x20 ;  /* 0x00000020c9067836 */ /* 0x028fe20000000000 */
[----:B------:R1:W3:Y:S04]  /*11e50*/  SHFL.IDX PT, R5, R85, 0x1, 0x181f ;  /* 0x00381f0055057f89 */ /* 0x0002e800000e0000 */
        /* <DEDUP_REMOVED lines=21> */
[-C--:B0-----:R-:W-:Y:S02]  /*11fb0*/  @!P2 LEA.HI.X R21, R95, R5.reuse, R96, 0x1, P5 ;  /* 0x000000055f15a211 */ /* 0x081fe400028f0c60 */
        /* <DEDUP_REMOVED lines=14> */
.L_x_4653:
[----:B------:R-:W4:Y:S01]  /*120a0*/  LDL.LU R6, [R1+0x38] ;  /* 0x0000380001067983 */ /* 0x000f220000300800 */
[----:B------:R-:W-:Y:S01]  /*120b0*/  ULDC.64 UR4, c[0x0][0xc00] ;  /* 0x0003000000047ab9 */ /* 0x000fe20000000a00 */
[----:B------:R-:W-:Y:S01]  /*120c0*/  IMAD.MOV.U32 R3, RZ, RZ, RZ ;  /* 0x000000ffff037224 */ /* 0x000fe200078e00ff */
[----:B-1----:R-:W1:Y:S01]  /*120d0*/  LDC R21, c[0x0][0xbe8] ;  /* 0x0002fa00ff157b82 */ /* 0x002e620000000800 */
[----:B------:R-:W2:Y:S01]  /*120e0*/  LDL.LU R0, [R1+0x3c] ;  /* 0x00003c0001007983 */ /* 0x000ea20000300800 */
[----:B------:R-:W-:-:S04]  /*120f0*/  ISETP.NE.U32.AND P0, PT, RZ, UR4, PT ;  /* 0x00000004ff007c0c */ /* 0x000fc8000bf05070 */
[----:B------:R-:W-:Y:S02]  /*12100*/  ISETP.NE.AND.EX P0, PT, RZ, UR5, PT, P0 ;  /* 0x00000005ff007c0c */ /* 0x000fe4000bf05300 */
[----:B----4-:R-:W-:-:S04]  /*12110*/  IADD3 R4, P1, R6, UR4, RZ ;  /* 0x0000000406047c10 */ /* 0x010fc8000ff3e0ff */
[----:B--2---:R-:W-:Y:S01]  /*12120*/  IADD3.X R5, R0, UR5, RZ, P1, !PT ;  /* 0x0000000500057c10 */ /* 0x004fe20008ffe4ff */
[----:B------:R-:W-:Y:S02]  /*12130*/  ULDC.64 UR4, c[0x0][0xc08] ;  /* 0x0003020000047ab9 */ /* 0x000fe40000000a00 */
[----:B------:R-:W-:-:S04]  /*12140*/  ISETP.NE.U32.AND P1, PT, RZ, UR4, PT ;  /* 0x00000004ff007c0c */ /* 0x000fc8000bf25070 */
[----:B------:R2:W5:Y:S01]  /*12150*/  @P0 LDG.E R3, desc[UR40][R4.64] ;  /* 0x0000002804030981 */ /* 0x000562000c1e1900 */
[----:B------:R-:W-:Y:S01]  /*12160*/  ISETP.NE.AND.EX P1, PT, RZ, UR5, PT, P1 ;  /* 0x00000005ff007c0c */ /* 0x000fe2000bf25310 */
[----:B---3--:R-:W3:-:S12]  /*12170*/  S2R R24, SR_TID.X ;  /* 0x0000000000187919 */ /* 0x008ed80000002100 */
[----:B------:R-:W-:Y:S01]  /*12180*/  @P1 IADD3 R6, P2, R6, UR4, RZ ;  /* 0x0000000406061c10 */ /* 0x000fe2000ff5e0ff */
[----:B------:R-:W-:-:S03]  /*12190*/  ULDC UR4, c[0x0][0xa88] ;  /* 0x0002a20000047ab9 */ /* 0x000fc60000000800 */
[----:B------:R-:W-:Y:S01]  /*121a0*/  @P1 IADD3.X R7, R0, UR5, RZ, P2, !PT ;  /* 0x0000000500071c10 */ /* 0x000fe200097fe4ff */
[----:B------:R-:W-:-:S06]  /*121b0*/  IMAD.U32 R0, RZ, RZ, UR4 ;  /* 0x00000004ff007e24 */ /* 0x000fcc000f8e00ff */
[----:B------:R2:W5:Y:S01]  /*121c0*/  @P1 LDG.E R0, desc[UR40][R6.64] ;  /* 0x0000002806001981 */ /* 0x000562000c1e1900 */
[----:B---3--:R-:W-:-:S05]  /*121d0*/  VIADD R24, R24, 0xffffff80 ;  /* 0xffffff8018187836 */ /* 0x008fca0000000000 */
[----:B------:R-:W-:Y:S01]  /*121e0*/  ISETP.GE.AND P2, PT, R24, 0x40, PT ;  /* 0x000000401800780c */ /* 0x000fe20003f46270 */
[----:B-12---:R-:W-:-:S12]  /*121f0*/  @P1 BRA `(.L_x_4659) ;  /* 0x0000000000101947 */ /* 0x006fd80003800000 */
[----:B------:R-:W-:Y:S05]  /*12200*/  @!P0 BRA `(.L_x_4659) ;  /* 0x00000000000c8947 */ /* 0x000fea0003800000 */
[----:B------:R-:W2:Y:S04]  /*12210*/  LDG.E R7, desc[UR40][R4.64] ;  /* 0x0000002804077981 */ /* 0x000ea8000c1e1900 */
[----:B-----5:R-:W2:Y:S02]  /*12220*/  LDG.E R0, desc[UR40][R4.64+0x4] ;  /* 0x0000042804007981 */ /* 0x020ea4000c1e1900 */
[----:B--2---:R-:W-:-:S07]  /*12230*/  IMAD.IADD R0, R0, 0x1, -R7 ;  /* 0x0000000100007824 */ /* 0x004fce00078e0a07 */
.L_x_4659:
[----:B------:R-:W2:Y:S04]  /*12240*/  LDL.LU R5, [R1+0x40] ;  /* 0x0000400001057983 */ /* 0x000ea80000300800 */
[----:B------:R-:W3:Y:S04]  /*12250*/  LDL.LU R4, [R1+0x48] ;  /* 0x0000480001047983 */ /* 0x000ee80000300800 */
[----:B------:R-:W4:Y:S01]  /*12260*/  LDL R28, [R1+0x34] ;  /* 0x00003400011c7983 */ /* 0x000f220000100800 */
[----:B------:R-:W-:Y:S01]  /*12270*/  BSSY B1, `(.L_x_4660) ;  /* 0x000002d000017945 */ /* 0x000fe20003800000 */
[----:B-----5:R-:W-:-:S02]  /*12280*/  SHF.R.S32.HI R10, RZ, 0x1f, R3 ;  /* 0x0000001fff0a7819 */ /* 0x020fc40000011403 */
[----:B--2---:R-:W-:Y:S02]  /*12290*/  SEL R13, R5, RZ, !P0 ;  /* 0x000000ff050d7207 */ /* 0x004fe40004000000 */
[----:B---3--:R-:W-:Y:S02]  /*122a0*/  SEL R14, R4, RZ, !P0 ;  /* 0x000000ff040e7207 */ /* 0x008fe40004000000 */
[----:B----4-:R-:W-:Y:S01]  /*122b0*/  SHF.R.S32.HI R12, RZ, 0x1f, R28 ;  /* 0x0000001fff0c7819 */ /* 0x010fe2000001141c */
[----:B------:R-:W-:Y:S06]  /*122c0*/  @P2 BRA `(.L_x_4661) ;  /* 0x00000000009c2947 */ /* 0x000fec0003800000 */
[----:B------:R-:W1:Y:S01]  /*122d0*/  S2R R6, SR_TID.X ;  /* 0x0000000000067919 */ /* 0x000e620000002100 */
        /* <DEDUP_REMOVED lines=14> */
[----:B------:R-:W-:-:S04]  /*123c0*/  ULDC.64 UR4, c[0x0][0xb98] ;  /* 0x0002e60000047ab9 */ /* 0x000fc80000000a00 */
[----:B------:R-:W-:Y:S02]  /*123d0*/  IADD3 R5, R5, R9, RZ ;  /* 0x0000000905057210 */ /* 0x000fe40007ffe0ff */
[----:B------:R-:W2:Y:S01]  /*123e0*/  @P0 LDC R15, c[0x0][0xbf0] ;  /* 0x0002fc00ff0f0b82 */ /* 0x000ea20000000800 */
[----:B------:R-:W-:-:S04]  /*123f0*/  IMAD.WIDE.U32 R4, R13, UR4, R4 ;  /* 0x000000040d047c25 */ /* 0x000fc8000f8e0004 */
[----:B-1----:R-:W-:-:S05]  /*12400*/  @P0 IMAD.HI.U32 R6, R11, R6, RZ ;  /* 0x000000060b060227 */ /* 0x002fca00078e00ff */
[----:B--2---:R-:W-:Y:S01]  /*12410*/  @P0 SHF.R.U32.HI R7, RZ, R15, R6 ;  /* 0x0000000fff070219 */ /* 0x004fe20000011606 */
        /* <DEDUP_REMOVED lines=18> */
.L_x_4661:
[----:B------:R-:W-:Y:S05]  /*12540*/  BSYNC B1 ;  /* 0x0000000000017941 */ /* 0x000fea0003800000 */
.L_x_4660:
[----:B------:R-:W-:Y:S01]  /*12550*/  ISETP.NE.AND P0, PT, R21, 0x1, PT ;  /* 0x000000011500780c */ /* 0x000fe20003f05270 */
[----:B------:R-:W2:Y:S01]  /*12560*/  LDC R29, c[0x0][0xac8] ;  /* 0x0002b200ff1d7b82 */ /* 0x000ea20000000800 */
[----:B------:R-:W-:Y:S01]  /*12570*/  ULDC.64 UR4, c[0x0][0xaa0] ;  /* 0x0002a80000047ab9 */ /* 0x000fe20000000a00 */
[--C-:B------:R-:W-:Y:S01]  /*12580*/  SHF.R.S32.HI R8, RZ, 0x1f, R24.reuse ;  /* 0x0000001fff087819 */ /* 0x100fe20000011418 */
[----:B-1----:R-:W-:Y:S01]  /*12590*/  IMAD R6, R10, UR4, RZ ;  /* 0x000000040a067c24 */ /* 0x002fe2000f8e02ff */
[----:B------:R-:W-:Y:S01]  /*125a0*/  SHF.R.S32.HI R15, RZ, 0x1f, R24 ;  /* 0x0000001fff0f7819 */ /* 0x000fe20000011418 */
[----:B------:R-:W-:Y:S01]  /*125b0*/  IMAD.WIDE.U32 R4, R3, UR4, RZ ;  /* 0x0000000403047c25 */ /* 0x000fe2000f8e00ff */
[-C--:B------:R-:W-:Y:S01]  /*125c0*/  LEA.HI R8, R8, R24.reuse, RZ, 0x3 ;  /* 0x0000001808087211 */ /* 0x080fe200078f18ff */
[----:B------:R-:W-:Y:S01]  /*125d0*/  BSSY B1, `(.L_x_4662) ;  /* 0x000007f000017945 */ /* 0x000fe20003800000 */
[----:B------:R-:W-:Y:S01]  /*125e0*/  LEA.HI R15, R15, R24, RZ, 0x3 ;  /* 0x000000180f0f7211 */ /* 0x000fe200078f18ff */
[----:B------:R-:W-:Y:S01]  /*125f0*/  IMAD R3, R3, UR5, R6 ;  /* 0x0000000503037c24 */ /* 0x000fe2000f8e0206 */
[----:B------:R-:W-:Y:S01]  /*12600*/  ULDC.64 UR4, c[0x0][0xae8] ;  /* 0x0002ba0000047ab9 */ /* 0x000fe20000000a00 */
[----:B------:R-:W-:Y:S01]  /*12610*/  LOP3.LUT R8, R8, 0xfffffff8, RZ, 0xc0, !PT ;  /* 0xfffffff808087812 */ /* 0x000fe200078ec0ff */
[----:B------:R-:W1:Y:S01]  /*12620*/  @P0 LDC R7, c[0x0][0xbec] ;  /* 0x0002fb00ff070b82 */ /* 0x000e620000000800 */
[----:B------:R-:W-:Y:S01]  /*12630*/  IMAD.IADD R5, R5, 0x1, R3 ;  /* 0x0000000105057824 */ /* 0x000fe200078e0203 */
[----:B------:R-:W-:Y:S01]  /*12640*/  SHF.R.S32.HI R15, RZ, 0x3, R15 ;  /* 0x00000003ff0f7819 */ /* 0x000fe2000001140f */
[----:B------:R-:W-:Y:S01]  /*12650*/  IMAD R3, R12, UR4, RZ ;  /* 0x000000040c037c24 */ /* 0x000fe2000f8e02ff */
[C---:B------:R-:W-:Y:S01]  /*12660*/  IADD3 R32, R200.reuse, 0x1c0, RZ ;  /* 0x000001c0c8207810 */ /* 0x040fe20007ffe0ff */
[----:B------:R-:W-:-:S02]  /*12670*/  VIADD R43, R200, 0x40 ;  /* 0x00000040c82b7836 */ /* 0x000fc40000000000 */
[----:B------:R-:W-:Y:S01]  /*12680*/  IMAD.IADD R8, R24, 0x1, -R8 ;  /* 0x0000000118087824 */ /* 0x000fe200078e0a08 */
[----:B------:R-:W3:Y:S01]  /*12690*/  @P0 LDC R9, c[0x0][0xbf0] ;  /* 0x0002fc00ff090b82 */ /* 0x000ee20000000800 */
[C---:B------:R-:W-:Y:S01]  /*126a0*/  IMAD R3, R28.reuse, UR5, R3 ;  /* 0x000000051c037c24 */ /* 0x040fe2000f8e0203 */
[----:B------:R-:W-:Y:S01]  /*126b0*/  SHF.R.S32.HI R32, RZ, 0x1f, R32 ;  /* 0x0000001fff207819 */ /* 0x000fe20000011420 */
[----:B------:R-:W-:Y:S01]  /*126c0*/  IMAD.WIDE.U32 R4, R28, UR4, R4 ;  /* 0x000000041c047c25 */ /* 0x000fe2000f8e0004 */
[----:B------:R-:W-:Y:S01]  /*126d0*/  ULDC.64 UR4, c[0x0][0xaf0] ;  /* 0x0002bc0000047ab9 */ /* 0x000fe20000000a00 */
[-C--:B--2---:R-:W-:Y:S02]  /*126e0*/  ISETP.GE.AND P1, PT, R43, R29.reuse, PT ;  /* 0x0000001d2b00720c */ /* 0x084fe40003f26270 */
        /* <DEDUP_REMOVED lines=9> */
[----:B------:R-:W-:Y:S01]  /*12780*/  VIADD R41, R200, 0x80 ;  /* 0x00000080c8297836 */ /* 0x000fe20000000000 */
[----:B------:R-:W-:Y:S01]  /*12790*/  IADD3 R5, R5, R3, RZ ;  /* 0x0000000305057210 */ /* 0x000fe20007ffe0ff */
[----:B-1----:R-:W-:Y:S01]  /*127a0*/  @P0 IMAD.HI.U32 R6, R8, R7, RZ ;  /* 0x0000000708060227 */ /* 0x002fe200078e00ff */
[----:B------:R-:W-:Y:S02]  /*127b0*/  SEL R7, RZ, 0x1, P2 ;  /* 0x00000001ff077807 */ /* 0x000fe40001000000 */
[----:B------:R-:W-:Y:S01]  /*127c0*/  ISETP.GE.AND P2, PT, R41, R29, PT ;  /* 0x0000001d2900720c */ /* 0x000fe20003f46270 */
[----:B------:R-:W-:Y:S02]  /*127d0*/  IMAD.SHL.U32 R10, R10, 0x2, RZ ;  /* 0x000000020a0a7824 */ /* 0x000fe400078e00ff */
[----:B------:R-:W-:Y:S01]  /*127e0*/  IMAD.MOV.U32 R3, RZ, RZ, R8 ;  /* 0x000000ffff037224 */ /* 0x000fe200078e0008 */
[----:B---3--:R-:W-:Y:S01]  /*127f0*/  @P0 SHF.R.U32.HI R3, RZ, R9, R6 ;  /* 0x00000009ff030219 */ /* 0x008fe20000011606 */
[----:B------:R-:W-:Y:S01]  /*12800*/  VIADD R39, R200, 0xc0 ;  /* 0x000000c0c8277836 */ /* 0x000fe20000000000 */
[----:B------:R-:W-:Y:S01]  /*12810*/  LOP3.LUT R9, R10, 0x2, R7, 0xe2, !PT ;  /* 0x000000020a097812 */ /* 0x000fe200078ee207 */
[----:B------:R-:W-:Y:S01]  /*12820*/  VIADD R37, R200, 0x100 ;  /* 0x00000100c8257836 */ /* 0x000fe20000000000 */
[----:B------:R-:W-:Y:S01]  /*12830*/  SEL R10, RZ, 0xffffffff, P2 ;  /* 0xffffffffff0a7807 */ /* 0x000fe20001000000 */
[--C-:B------:R-:W-:Y:S01]  /*12840*/  IMAD.MOV R7, RZ, RZ, -R3.reuse ;  /* 0x000000ffff077224 */ /* 0x100fe200078e0a03 */
[----:B------:R-:W-:Y:S01]  /*12850*/  ISETP.GE.AND P1, PT, R39, R29, PT ;  /* 0x0000001d2700720c */ /* 0x000fe20003f26270 */
[----:B------:R-:W-:Y:S01]  /*12860*/  IMAD R31, R0, R21, RZ ;  /* 0x00000015001f7224 */ /* 0x000fe200078e02ff */
[----:B------:R-:W-:Y:S01]  /*12870*/  SHF.R.S32.HI R6, RZ, 0x1f, R3 ;  /* 0x0000001fff067819 */ /* 0x000fe20000011403 */
[----:B------:R-:W-:Y:S01]  /*12880*/  IMAD.SHL.U32 R10, R10, 0x4, RZ ;  /* 0x000000040a0a7824 */ /* 0x000fe200078e00ff */
[----:B------:R-:W-:Y:S01]  /*12890*/  SEL R11, RZ, 0xffffffff, P1 ;  /* 0xffffffffff0b7807 */ /* 0x000fe20000800000 */
[----:B------:R-:W-:Y:S01]  /*128a0*/  IMAD R7, R21, R7, R8 ;  /* 0x0000000715077224 */ /* 0x000fe200078e0208 */
[-C--:B------:R-:W-:Y:S01]  /*128b0*/  ISETP.GE.AND P0, PT, R37, R29.reuse, PT ;  /* 0x0000001d2500720c */ /* 0x080fe20003f06270 */
[----:B------:R-:W-:Y:S01]  /*128c0*/  IMAD R6, R6, UR4, RZ ;  /* 0x0000000406067c24 */ /* 0x000fe2000f8e02ff */
[----:B------:R-:W-:Y:S01]  /*128d0*/  LOP3.LUT R0, R10, 0x4, R9, 0xe2, !PT ;  /* 0x000000040a007812 */ /* 0x000fe200078ee209 */
[C---:B------:R-:W-:Y:S01]  /*128e0*/  VIADD R35, R200.reuse, 0x140 ;  /* 0x00000140c8237836 */ /* 0x040fe20000000000 */
[----:B------:R-:W-:Y:S01]  /*128f0*/  SHF.L.U32 R11, R11, 0x3, RZ ;  /* 0x000000030b0b7819 */ /* 0x000fe200000006ff */
        /* <DEDUP_REMOVED lines=76> */
.L_x_4663:
[----:B------:R-:W-:Y:S05]  /*12dc0*/  BSYNC B1 ;  /* 0x0000000000017941 */ /* 0x000fea0003800000 */
.L_x_4662:
        /* <DEDUP_REMOVED lines=36> */
.L_x_4658:
[----:B------:R-:W-:Y:S05]  /*13010*/  BSYNC B0 ;  /* 0x0000000000007941 */ /* 0x000fea0003800000 */
.L_x_4652:
[----:B------:R-:W-:Y:S02]  /*13020*/  ULDC UR4, c[0x0][0xc3c] ;  /* 0x00030f0000047ab9 */ /* 0x000fe40000000800 */
[----:B------:R-:W-:-:S13]  /*13030*/  ISETP.GE.AND P0, PT, R27, UR4, PT ;  /* 0x000000041b007c0c */ /* 0x000fda000bf06270 */
[----:B------:R-:W-:Y:S05]  /*13040*/  @!P0 BRA `(.L_x_4664) ;  /* 0xfffffee4003c8947 */ /* 0x000fea000383ffff */
[----:B------:R-:W-:Y:S05]  /*13050*/  BRA `(.L_x_4517) ;  /* 0x0000007400787947 */ /* 0x000fea0003800000 */
.L_x_4515:
        /* <DEDUP_REMOVED lines=16> */
.L_x_4665:
        /* <DEDUP_REMOVED lines=41> */
.L_x_4671:
[----:B------:R-:W-:Y:S01]  /*133f0*/  UIADD3 UR4, UR4, 0x1f, URZ ;  /* 0x0000001f04047890 */ /* 0x000fe2000fffe03f */
[----:B------:R-:W-:-:S05]  /*13400*/  IMAD.U32 R19, RZ, RZ, UR7 ;  /* 0x00000007ff137e24 */ /* 0x000fca000f8e00ff */
[----:B0-----:R-:W-:-:S13]  /*13410*/  ISETP.LE.AND P6, PT, R10, UR4, PT ;  /* 0x000000040a007c0c */ /* 0x001fda000bfc3270 */
[----:B------:R-:W-:Y:S05]  /*13420*/  @P6 BRA `(.L_x_4668) ;  /* 0x0000000400b06947 */ /* 0x000fea0003800000 */
[----:B------:R-:W-:Y:S01]  /*13430*/  IADD3 R7, R5, UR4, RZ ;  /* 0x0000000405077c10 */ /* 0x000fe2000fffe0ff */
[----:B------:R-:W-:Y:S01]  /*13440*/  BSSY B0, `(.L_x_4669) ;  /* 0x0000007000007945 */ /* 0x000fe20003800000 */
[----:B------:R-:W-:Y:S02]  /*13450*/  IMAD.MOV.U32 R4, RZ, RZ, RZ ;  /* 0x000000ffff047224 */ /* 0x000fe400078e00ff */
[----:B------:R-:W-:-:S13]  /*13460*/  ISETP.GE.OR P6, PT, R7, R10, !P0 ;  /* 0x0000000a0700720c */ /* 0x000fda00047c6670 */
[----:B------:R-:W-:Y:S05]  /*13470*/  @P6 BRA `(.L_x_4670) ;  /* 0x00000000000c6947 */ /* 0x000fea0003800000 */
[----:B------:R-:W0:Y:S02]  /*13480*/  LDC.64 R2, c[0x0][0xc80] ;  /* 0x00032000ff027b82 */ /* 0x000e240000000a00 */
[----:B0-----:R-:W-:-:S05]  /*13490*/  IMAD.WIDE R2, R7, 0x4, R2 ;  /* 0x0000000407027825 */ /* 0x001fca00078e0202 */
[----:B------:R0:W5:Y:S02]  /*134a0*/  LDG.E R4, desc[UR40][R2.64] ;  /* 0x0000002802047981 */ /* 0x000164000c1e1900 */
.L_x_4670:
[----:B------:R-:W-:Y:S05]  /*134b0*/  BSYNC B0 ;  /* 0x0000000000007941 */ /* 0x000fea0003800000 */
.L_x_4669:
        /* <DEDUP_REMOVED lines=20> */
.L_x_4667:
[----:B------:R-:W-:-:S04]  /*13600*/  IMAD.IADD R13, R6, 0x1, -R3 ;  /* 0x00000001060d7824 */ /* 0x000fc800078e0a03 */
[----:B------:R-:W-:-:S05]  /*13610*/  IMAD R2, R8, UR5, R13 ;  /* 0x0000000508027c24 */ /* 0x000fca000f8e020d */
[----:B------:R-:W-:Y:S02]  /*13620*/  ISETP.GT.AND P0, PT, R2, UR6, PT ;  /* 0x0000000602007c0c */ /* 0x000fe4000bf04270 */
[----:B------:R-:W0:Y:S11]  /*13630*/  LDC.64 R2, c[0x0][0xc90] ;  /* 0x00032400ff027b82 */ /* 0x000e360000000a00 */
[----:B------:R-:W-:-:S04]  /*13640*/  VOTE.ANY R9, PT, !P0 ;  /* 0x0000000000097806 */ /* 0x000fc800040e0100 */
[----:B------:R-:W1:Y:S02]  /*13650*/  POPC R15, R9 ;  /* 0x00000009000f7309 */ /* 0x000e640000000000 */
[----:B-1----:R-:W-:-:S05]  /*13660*/  IADD3 R19, R15, UR4, RZ ;  /* 0x000000040f137c10 */ /* 0x002fca000fffe0ff */
        /* <DEDUP_REMOVED lines=13> */
.L_x_4672:
        /* <DEDUP_REMOVED lines=14> */
[----:B------:R-:W-:Y:S01]  /*13820*/  @!P1 IMAD.IADD R3, R3, 0x1, -R12 ;  /* 0x0000000103039824 */ /* 0x000fe200078e0a0c */
[----:B------:R-:W-:Y:S02]  /*13830*/  @!P1 IADD3 R2, R2, 0x1, RZ ;  /* 0x0000000102029810 */ /* 0x000fe40007ffe0ff */
        /* <DEDUP_REMOVED lines=12> */
[----:B------:R-:W-:-:S04]  /*13900*/  VIADDMNMX R18, R10, UR5, R7, PT ;  /* 0x000000050a127c46 */ /* 0x000fc8000b800107 */
[-C--:B------:R-:W-:Y:S02]  /*13910*/  IABS R10, R18.reuse ;  /* 0x00000012000a7213 */ /* 0x080fe40000000000 */
[----:B------:R-:W-:Y:S02]  /*13920*/  IABS R6, R18 ;  /* 0x0000001200067213 */ /* 0x000fe40000000000 */
        /* <DEDUP_REMOVED lines=22> */
[----:B------:R-:W-:Y:S01]  /*13a90*/  @!P1 LOP3.LUT R2, RZ, R18, RZ, 0x33, !PT ;  /* 0x00000012ff029212 */ /* 0x000fe200078e33ff */
[----:B------:R-:W-:-:S03]  /*13aa0*/  IMAD.MOV R18, RZ, RZ, -R18 ;  /* 0x000000ffff127224 */ /* 0x000fc600078e0a12 */
[----:B------:R-:W-:Y:S01]  /*13ab0*/  LOP3.LUT R17, RZ, R2, RZ, 0x33, !PT ;  /* 0x00000002ff117212 */ /* 0x000fe200078e33ff */
[----:B------:R-:W-:-:S04]  /*13ac0*/  IMAD R18, R2, R18, R3 ;  /* 0x0000001202127224 */ /* 0x000fc800078e0203 */
[----:B------:R-:W-:Y:S01]  /*13ad0*/  IMAD.IADD R17, R4, 0x1, R17 ;  /* 0x0000000104117824 */ /* 0x000fe200078e0211 */
[----:B------:R-:W-:Y:S06]  /*13ae0*/  BRA `(.L_x_4673) ;  /* 0x00000000000c7947 */ /* 0x000fec0003800000 */
.L_x_4668:
[----:B------:R-:W-:Y:S01]  /*13af0*/  IMAD.MOV.U32 R17, RZ, RZ, RZ ;  /* 0x000000ffff117224 */ /* 0x000fe200078e00ff */
[----:B------:R-:W-:Y:S01]  /*13b00*/  MOV R16, UR6 ;  /* 0x0000000600107c02 */ /* 0x000fe20008000f00 */
[----:B------:R-:W-:-:S07]  /*13b10*/  IMAD.MOV.U32 R18, RZ, RZ, RZ ;  /* 0x000000ffff127224 */ /* 0x000fce00078e00ff */
.L_x_4673:
[----:B------:R-:W-:-:S13]  /*13b20*/  ISETP.NE.AND P0, PT, R5, RZ, PT ;  /* 0x000000ff0500720c */ /* 0x000fda0003f05270 */
[----:B------:R-:W0:Y:S01]  /*13b30*/  @!P0 S2R R3, SR_CgaCtaId ;  /* 0x0000000000038919 */ /* 0x000e220000008800 */
[----:B------:R-:W-:-:S04]  /*13b40*/  @!P0 MOV R2, 0x400 ;  /* 0x0000040000028802 */ /* 0x000fc80000000f00 */
[----:B0-----:R-:W-:-:S05]  /*13b50*/  @!P0 LEA R2, R3, R2, 0x18 ;  /* 0x0000000203028211 */ /* 0x001fca00078ec0ff */
[----:B------:R0:W-:Y:S01]  /*13b60*/  @!P0 STS.128 [R2+0x28cd0], R16 ;  /* 0x028cd01002008388 */ /* 0x0001e20000000c00 */
[----:B------:R-:W-:Y:S06]  /*13b70*/  BAR.ARV 0x5, 0x180 ;  /* 0x0146000000007b1d */ /* 0x000fec0000002000 */
.L_x_4666:
        /* <DEDUP_REMOVED lines=12> */
[C---:B------:R-:W-:Y:S01]  /*13c40*/  LOP3.LUT R3, R2.reuse, 0x1f8, RZ, 0xc0, !PT ;  /* 0x000001f802037812 */ /* 0x040fe200078ec0ff */
[----:B------:R-:W-:Y:S01]  /*13c50*/  IMAD.SHL.U32 R35, R5, 0x8, RZ ;  /* 0x0000000805237824 */ /* 0x000fe200078e00ff */
[----:B------:R-:W-:Y:S01]  /*13c60*/  LOP3.LUT R2, R2, 0x38, RZ, 0xc0, !PT ;  /* 0x0000003802027812 */ /* 0x000fe200078ec0ff */
[----:B------:R-:W-:Y:S01]  /*13c70*/  IMAD.MOV.U32 R26, RZ, RZ, 0x1 ;  /* 0x00000001ff1a7424 */ /* 0x000fe200078e00ff */
[----:B------:R-:W-:Y:S01]  /*13c80*/  LOP3.LUT R4, R3, 0x38, R0, 0x78, !PT ;  /* 0x0000003803047812 */ /* 0x000fe200078e7800 */
[----:B------:R-:W-:Y:S01]  /*13c90*/  IMAD.SHL.U32 R0, R0, 0x10, RZ ;  /* 0x0000001000007824 */ /* 0x000fe200078e00ff */
[----:B------:R-:W-:-:S02]  /*13ca0*/  SHF.R.U32.HI R3, RZ, 0x3, R5 ;  /* 0x00000003ff037819 */ /* 0x000fc40000011605 */
[----:B------:R-:W-:Y:S02]  /*13cb0*/  CS2R R24, SRZ ;  /* 0x0000000000187805 */ /* 0x000fe4000001ff00 */
[----:B------:R-:W-:Y:S01]  /*13cc0*/  LOP3.LUT R35, R4, 0x200, R35, 0xf8, !PT ;  /* 0x0000020004237812 */ /* 0x000fe200078ef823 */
[----:B------:R-:W-:Y:S01]  /*13cd0*/  IMAD.MOV.U32 R28, RZ, RZ, 0x1 ;  /* 0x00000001ff1c7424 */ /* 0x000fe200078e00ff */
[----:B------:R-:W-:Y:S01]  /*13ce0*/  LOP3.LUT R0, R3, 0x70, R0, 0xf8, !PT ;  /* 0x0000007003007812 */ /* 0x000fe200078ef800 */
[----:B------:R-:W-:Y:S01]  /*13cf0*/  ULDC.64 UR38, c[0x0][0x198] ;  /* 0x0000660000267ab9 */ /* 0x000fe20000000a00 */
[C---:B------:R-:W-:Y:S01]  /*13d00*/  LOP3.LUT R0, R2.reuse, 0xc0, RZ, 0xfc, !PT ;  /* 0x000000c002007812 */ /* 0x040fe200078efcff */
[----:B------:R-:W-:Y:S01]  /*13d10*/  ULDC UR36, c[0x0][0xc] ;  /* 0x0000030000247ab9 */ /* 0x000fe20000000800 */
[C---:B------:R-:W-:Y:S02]  /*13d20*/  LOP3.LUT R0, R2.reuse, 0x140, RZ, 0xfc, !PT ;  /* 0x0000014002007812 */ /* 0x040fe400078efcff */
[----:B------:R-:W-:Y:S01]  /*13d30*/  LOP3.LUT R3, R2, 0x40, RZ, 0xfc, !PT ;  /* 0x0000004002037812 */ /* 0x000fe200078efcff */
[----:B-1----:R-:W-:Y:S01]  /*13d40*/  ULEA UR4, UR5, UR4, 0x18 ;  /* 0x0000000405047291 */ /* 0x002fe2000f8ec03f */
[----:B------:R-:W-:-:S02]  /*13d50*/  LOP3.LUT R4, R37, 0x2, RZ, 0xfc, !PT ;  /* 0x0000000225047812 */ /* 0x000fc400078efcff */
[C---:B------:R-:W-:Y:S02]  /*13d60*/  LOP3.LUT R3, R2.reuse, 0x100, RZ, 0xfc, !PT ;  /* 0x0000010002037812 */ /* 0x040fe400078efcff */
[C---:B------:R-:W-:Y:S02]  /*13d70*/  LOP3.LUT R4, R2.reuse, 0x80, RZ, 0xfc, !PT ;  /* 0x0000008002047812 */ /* 0x040fe400078efcff */
[----:B------:R-:W-:Y:S02]  /*13d80*/  MOV R23, UR4 ;  /* 0x0000000400177c02 */ /* 0x000fe40008000f00 */
[C---:B------:R-:W-:Y:S02]  /*13d90*/  LOP3.LUT R3, R2.reuse, 0x180, RZ, 0xfc, !PT ;  /* 0x0000018002037812 */ /* 0x040fe400078efcff */
[----:B------:R-:W-:Y:S01]  /*13da0*/  LOP3.LUT R2, R2, 0x1c0, RZ, 0xfc, !PT ;  /* 0x000001c002027812 */ /* 0x000fe200078efcff */
[----:B------:R-:W-:-:S05]  /*13db0*/  IMAD R0, R35, 0x2, R23 ;  /* 0x0000000223007824 */ /* 0x000fca00078e0217 */
[----:B------:R0:W-:Y:S02]  /*13dc0*/  STL [R1+0x38], R0 ;  /* 0x0000380001007387 */ /* 0x0001e40000100800 */
.L_x_4781:
[----:B-1----:R-:W1:Y:S02]  /*13dd0*/  LDC.64 R32, c[0x0][0xc88] ;  /* 0x00032200ff207b82 */ /* 0x002e640000000a00 */
[----:B-1----:R-:W-:-:S06]  /*13de0*/  IMAD.WIDE R32, R19, 0x4, R32 ;  /* 0x0000000413207825 */ /* 0x002fcc00078e0220 */
[----:B------:R1:W0:Y:S01]  /*13df0*/  LDG.E R32, desc[UR40][R32.64] ;  /* 0x0000002820207981 */ /* 0x000222000c1e1900 */
[----:B------:R-:W-:Y:S05]  /*13e00*/  YIELD ;  /* 0x0000000000007946 */ /* 0x000fea0003800000 */
[----:B------:R-:W-:Y:S01]  /*13e10*/  ULDC.64 UR4, c[0x0][0xa28] ;  /* 0x00028a0000047ab9 */ /* 0x000fe20000000a00 */
[----:B--23--:R-:W-:Y:S01]  /*13e20*/  IMAD.MOV.U32 R6, RZ, RZ, RZ ;  /* 0x000000ffff067224 */ /* 0x00cfe200078e00ff */
[----:B------:R-:W-:Y:S01]  /*13e30*/  ISETP.NE.U32.AND P0, PT, RZ, UR4, PT ;  /* 0x00000004ff007c0c */ /* 0x000fe2000bf05070 */
[----:B------:R-:W-:Y:S01]  /*13e40*/  ULDC.64 UR8, c[0x0][0xa18] ;  /* 0x0002860000087ab9 */ /* 0x000fe20000000a00 */
[----:B-1----:R-:W-:Y:S01]  /*13e50*/  IMAD.MOV.U32 R33, RZ, RZ, RZ ;  /* 0x000000ffff217224 */ /* 0x002fe200078e00ff */
[----:B------:R-:W-:Y:S01]  /*13e60*/  ULDC.64 UR6, c[0x0][0xa10] ;  /* 0x0002840000067ab9 */ /* 0x000fe20000000a00 */
[----:B------:R-:W-:-:S02]  /*13e70*/  ISETP.NE.AND.EX P0, PT, RZ, UR5, PT, P0 ;  /* 0x00000005ff007c0c */ /* 0x000fc4000bf05300 */
[----:B0-----:R-:W-:-:S11]  /*13e80*/  SHF.R.S32.HI R0, RZ, 0x1f, R32 ;  /* 0x0000001fff007819 */ /* 0x001fd60000011420 */
        /* <DEDUP_REMOVED lines=34> */
[----:B0-----:R-:W-:Y:S01]  /*140b0*/  IMAD.U32 R6, RZ, RZ, UR5 ;  /* 0x00000005ff067e24 */ /* 0x001fe2000f8e00ff */
[----:B------:R-:W-:Y:S01]  /*140c0*/  MOV R7, UR4 ;  /* 0x0000000400077c02 */ /* 0x000fe20008000f00 */
[----:B--2---:R0:W-:Y:S01]  /*140d0*/  STL [R1+0x10], R8 ;  /* 0x0000100801007387 */ /* 0x0041e20000100800 */
[----:B------:R-:W-:Y:S01]  /*140e0*/  IMAD.MOV.U32 R9, RZ, RZ, R8 ;  /* 0x000000ffff097224 */ /* 0x000fe200078e0008 */
[----:B----4-:R-:W-:Y:S06]  /*140f0*/  @P2 BRA `(.L_x_4675) ;  /* 0x0000000000142947 */ /* 0x010fec0003800000 */
[----:B------:R-:W-:Y:S05]  /*14100*/  @!P0 BRA `(.L_x_4675) ;  /* 0x0000000000108947 */ /* 0x000fea0003800000 */
[----:B0-----:R-:W2:Y:S04]  /*14110*/  LDG.E R8, desc[UR40][R2.64] ;  /* 0x0000002802087981 */ /* 0x001ea8000c1e1900 */
[----:B------:R-:W2:Y:S02]  /*14120*/  LDG.E R2, desc[UR40][R2.64+0x4] ;  /* 0x0000042802027981 */ /* 0x000ea4000c1e1900 */
[----:B--2---:R-:W-:-:S05]  /*14130*/  IMAD.IADD R9, R2, 0x1, -R8 ;  /* 0x0000000102097824 */ /* 0x004fca00078e0a08 */
[----:B------:R1:W-:Y:S02]  /*14140*/  STL [R1+0x10], R9 ;  /* 0x0000100901007387 */ /* 0x0003e40000100800 */
.L_x_4675:
        /* <DEDUP_REMOVED lines=9> */
.L_x_4676:
        /* <DEDUP_REMOVED lines=9> */
.L_x_4677:
[----:B--2---:R-:W2:Y:S01]  /*14270*/  @P1 LDG.E R2, desc[UR40][R4.64] ;  /* 0x0000002804021981 */ /* 0x004ea2000c1e1900 */
[----:B------:R-:W3:Y:S03]  /*14280*/  LDC R3, c[0x0][0x448] ;  /* 0x00011200ff037b82 */ /* 0x000ee60000000800 */
[----:B------:R4:W2:Y:S01]  /*14290*/  @P1 LDG.E R5, desc[UR40][R4.64+0x4] ;  /* 0x0000042804051981 */ /* 0x0008a2000c1e1900 */
[----:B-----5:R-:W-:Y:S01]  /*142a0*/  IMAD.IADD R7, R7, 0x1, -R33 ;  /* 0x0000000107077824 */ /* 0x020fe200078e0a21 */
[----:B------:R-:W-:Y:S01]  /*142b0*/  BSSY B0, `(.L_x_4678) ;  /* 0x00001ba000007945 */ /* 0x000fe20003800000 */
[----:B---3--:R-:W-:-:S13]  /*142c0*/  ISETP.NE.AND P0, PT, R3, 0x1, PT ;  /* 0x000000010300780c */ /* 0x008fda0003f05270 */
[----:B----4-:R-:W3:Y:S08]  /*142d0*/  @P0 LDC R4, c[0x0][0x44c] ;  /* 0x00011300ff040b82 */ /* 0x010ef00000000800 */
[----:B------:R-:W4:Y:S01]  /*142e0*/  @P0 LDC R3, c[0x0][0x450] ;  /* 0x00011400ff030b82 */ /* 0x000f220000000800 */
[----:B--2---:R-:W-:Y:S02]  /*142f0*/  @P1 IMAD.IADD R6, R5, 0x1, -R2 ;  /* 0x0000000105061824 */ /* 0x004fe400078e0a02 */
[----:B------:R-:W-:-:S02]  /*14300*/  IMAD.SHL.U32 R2, R17, 0x40, RZ ;  /* 0x0000004011027824 */ /* 0x000fc400078e00ff */
[----:B------:R-:W-:Y:S02]  /*14310*/  IMAD.IADD R31, R7, 0x1, R6 ;  /* 0x00000001071f7824 */ /* 0x000fe400078e0206 */
[----:B------:R-:W-:-:S03]  /*14320*/  VIADD R2, R2, 0x3f ;  /* 0x0000003f02027836 */ /* 0x000fc60000000000 */
[----:B------:R-:W-:Y:S01]  /*14330*/  IADD3 R5, R31, 0x3f, RZ ;  /* 0x0000003f1f057810 */ /* 0x000fe20007ffe0ff */
[----:B---3--:R-:W-:-:S05]  /*14340*/  @P0 IMAD.HI.U32 R4, R2, R4, RZ ;  /* 0x0000000402040227 */ /* 0x008fca00078e00ff */
[----:B----4-:R-:W-:Y:S02]  /*14350*/  @P0 SHF.R.U32.HI R2, RZ, R3, R4 ;  /* 0x00000003ff020219 */ /* 0x010fe40000011604 */
[----:B------:R-:W-:Y:S02]  /*14360*/  IADD3 R4, R31, 0x40, -R9 ;  /* 0x000000401f047810 */ /* 0x000fe40007ffe809 */
[----:B------:R-:W-:-:S03]  /*14370*/  SHF.R.S32.HI R3, RZ, 0x1f, R5 ;  /* 0x0000001fff037819 */ /* 0x000fc60000011405 */
[----:B------:R-:W-:Y:S01]  /*14380*/  IMAD.IADD R2, R4, 0x1, R2 ;  /* 0x0000000104027824 */ /* 0x000fe200078e0202 */
[----:B------:R-:W-:-:S04]  /*14390*/  LEA.HI R5, R3, R5, RZ, 0x6 ;  /* 0x0000000503057211 */ /* 0x000fc800078f30ff */
[----:B------:R-:W-:Y:S02]  /*143a0*/  SHF.R.S32.HI R3, RZ, 0x1f, R2 ;  /* 0x0000001fff037819 */ /* 0x000fe40000011402 */
[----:B------:R-:W-:Y:S02]  /*143b0*/  SHF.R.S32.HI R5, RZ, 0x6, R5 ;  /* 0x00000006ff057819 */ /* 0x000fe40000011405 */
[----:B------:R-:W-:-:S04]  /*143c0*/  LEA.HI R3, R3, R2, RZ, 0x6 ;  /* 0x0000000203037211 */ /* 0x000fc800078f30ff */
[----:B------:R-:W-:-:S04]  /*143d0*/  SHF.R.S32.HI R3, RZ, 0x6, R3 ;  /* 0x00000006ff037819 */ /* 0x000fc80000011403 */
[----:B------:R-:W-:-:S05]  /*143e0*/  VIMNMX R2, R5, R3, PT ;  /* 0x0000000305027248 */ /* 0x000fca0003fe0100 */
[--C-:B------:R-:W-:Y:S02]  /*143f0*/  IMAD R2, R2, 0x40, -R7.reuse ;  /* 0x0000004002027824 */ /* 0x100fe400078e0a07 */
[----:B------:R-:W-:-:S03]  /*14400*/  IMAD.MOV R7, RZ, RZ, -R7 ;  /* 0x000000ffff077224 */ /* 0x000fc600078e0a07 */
[----:B------:R-:W-:Y:S02]  /*14410*/  VIMNMX R2, R2, R6, PT ;  /* 0x0000000602027248 */ /* 0x000fe40003fe0100 */
[----:B------:R-:W-:-:S04]  /*14420*/  VIMNMX R7, RZ, R7, !PT ;  /* 0x00000007ff077248 */ /* 0x000fc80007fe0100 */
        /* <DEDUP_REMOVED lines=13> */
[----:B------:R-:W2:Y:S02]  /*14500*/  S2R R3, SR_TID.X ;  /* 0x0000000000037919 */ /* 0x000ea40000002100 */
[----:B--2---:R-:W-:-:S04]  /*14510*/  SHF.R.U32.HI R3, RZ, 0x5, R3 ;  /* 0x00000005ff037819 */ /* 0x004fc80000011603 */
[----:B------:R-:W-:-:S05]  /*14520*/  LOP3.LUT R3, R3, 0x3, RZ, 0xc0, !PT ;  /* 0x0000000303037812 */ /* 0x000fca00078ec0ff */
[----:B------:R2:W3:Y:S02]  /*14530*/  SHFL.IDX PT, R14, R3, RZ, 0x1f ;  /* 0x00001fff030e7589 */ /* 0x0004e400000e0000 */
.L_x_4836:
[----:B---3--:R-:W-:Y:S02]  /*14540*/  ISETP.NE.AND P0, PT, R14, RZ, PT ;  /* 0x000000ff0e00720c */ /* 0x008fe40003f05270 */
[----:B------:R-:W-:-:S11]  /*14550*/  PLOP3.LUT P6, PT, PT, PT, PT, 0x8, 0x0 ;  /* 0x000000000000781c */ /* 0x000fd60003fce170 */
[----:B------:R-:W-:Y:S05]  /*14560*/  @P0 BRA `(.L_x_4681) ;  /* 0x00000000000c0947 */ /* 0x000fea0003800000 */
[----:B------:R-:W-:-:S03]  /*14570*/  UMOV UR4, 0xffffffff ;  /* 0xffffffff00047882 */ /* 0x000fc60000000000 */
[----:B------:R-:W-:Y:S05]  /*14580*/  BRA.DIV UR4, `(.L_x_4682) ;  /* 0x0000007204a07947 */ /* 0x000fea000b800000 */
[----:B------:R-:W-:-:S13]  /*14590*/  ELECT P6, URZ, PT ;  /* 0x00000000003f782f */ /* 0x000fda00038c0000 */
.L_x_4681:
[----:B--2---:R-:W2:Y:S01]  /*145a0*/  LDL R3, [R1+0x20] ;  /* 0x0000200001037983 */ /* 0x004ea20000100800 */
[----:B------:R-:W-:Y:S01]  /*145b0*/  BSSY B1, `(.L_x_4683) ;  /* 0x0000008000017945 */ /* 0x000fe20003800000 */
[----:B--2---:R-:W-:-:S05]  /*145c0*/  VIADD R3, R3, 0x1 ;  /* 0x0000000103037836 */ /* 0x004fca0000000000 */
[----:B0-----:R-:W-:-:S04]  /*145d0*/  LEA.HI R8, R3, R3, RZ, 0x1 ;  /* 0x0000000303087211 */ /* 0x001fc800078f08ff */
[----:B------:R-:W-:-:S05]  /*145e0*/  LOP3.LUT R8, R8, 0xfffffffe, RZ, 0xc0, !PT ;  /* 0xfffffffe08087812 */ /* 0x000fca00078ec0ff */
[----:B------:R-:W-:-:S05]  /*145f0*/  IMAD.IADD R3, R3, 0x1, -R8 ;  /* 0x0000000103037824 */ /* 0x000fca00078e0a08 */
[----:B------:R-:W-:-:S04]  /*14600*/  SHF.L.U32 R3, R3, 0x1f, RZ ;  /* 0x0000001f03037819 */ /* 0x000fc800000006ff */
[----:B------:R-:W0:Y:S02]  /*14610*/  SYNCS.PHASECHK.TRANS64.TRYWAIT P0, [R23+URZ+0x28c20], R3 ;  /* 0x028c2003170075a7 */ /* 0x000e24000800017f */
[----:B0-----:R-:W-:Y:S05]  /*14620*/  @!P0 BRA `(.L_x_4684) ;  /* 0x0000007000988947 */ /* 0x001fea0003800000 */
.L_x_4839:
[----:B------:R-:W-:Y:S05]  /*14630*/  BSYNC B1 ;  /* 0x0000000000017941 */ /* 0x000fea0003800000 */
.L_x_4683:
[----:B------:R-:W-:Y:S04]  /*14640*/  BSSY B1, `(.L_x_4685) ;  /* 0x00000b7000017945 */ /* 0x000fe80003800000 */
[----:B------:R-:W-:Y:S05]  /*14650*/  @!P6 BRA `(.L_x_4686) ;  /* 0x0000000800d4e947 */ /* 0x000fea0003800000 */
[----:B0-----:R-:W-:Y:S01]  /*14660*/  IMAD R3, R24, 0x8, R23 ;  /* 0x0000000818037824 */ /* 0x001fe200078e0217 */
[----:B------:R-:W-:Y:S01]  /*14670*/  SHF.L.U32 R8, R28, 0x1f, RZ ;  /* 0x0000001f1c087819 */ /* 0x000fe200000006ff */
[----:B-1----:R-:W0:Y:S01]  /*14680*/  S2R R9, SR_TID.X ;  /* 0x0000000000097919 */ /* 0x002e220000002100 */
[----:B------:R-:W-:Y:S02]  /*14690*/  BSSY B2, `(.L_x_4687) ;  /* 0x0000005000027945 */ /* 0x000fe40003800000 */
[----:B------:R-:W1:Y:S01]  /*146a0*/  SYNCS.PHASECHK.TRANS64.TRYWAIT P0, [R3+URZ+0x28ca0], R8 ;  /* 0x028ca008030075a7 */ /* 0x000e62000800017f */
[----:B0-----:R-:W-:-:S04]  /*146b0*/  LOP3.LUT R9, R9, 0x7f, RZ, 0xc0, !PT ;  /* 0x0000007f09097812 */ /* 0x001fc800078ec0ff */
[----:B------:R-:W-:Y:S01]  /*146c0*/  ISETP.NE.AND P1, PT, R9, RZ, PT ;  /* 0x000000ff0900720c */ /* 0x000fe20003f25270 */
[----:B-1----:R-:W-:-:S12]  /*146d0*/  @!P0 BRA `(.L_x_4688) ;  /* 0x0000007000808947 */ /* 0x002fd80003800000 */
.L_x_4840:
[----:B------:R-:W-:Y:S05]  /*146e0*/  BSYNC B2 ;  /* 0x0000000000027941 */ /* 0x000fea0003800000 */
.L_x_4687:
[----:B------:R-:W-:Y:S04]  /*146f0*/  BSSY B2, `(.L_x_4689) ;  /* 0x0000009000027945 */ /* 0x000fe80003800000 */
[----:B------:R-:W-:Y:S05]  /*14700*/  @P1 BRA `(.L_x_4690) ;  /* 0x00000000001c1947 */ /* 0x000fea0003800000 */
[----:B------:R-:W1:Y:S01]  /*14710*/  S2R R10, SR_TID.X ;  /* 0x00000000000a7919 */ /* 0x000e620000002100 */
[----:B------:R-:W-:-:S04]  /*14720*/  MOV R9, 0x2000 ;  /* 0x0000200000097802 */ /* 0x000fc80000000f00 */
[----:B------:R2:W-:Y:S01]  /*14730*/  SYNCS.ARRIVE.TRANS64 RZ, [R3+URZ+0x28c90], R9 ;  /* 0x028c900903ff79a7 */ /* 0x0005e2000800003f */
[----:B-1----:R-:W-:-:S04]  /*14740*/  LOP3.LUT R10, R10, 0x1f, RZ, 0xc0, !PT ;  /* 0x0000001f0a0a7812 */ /* 0x002fc800078ec0ff */
[----:B------:R-:W-:-:S13]  /*14750*/  ISETP.NE.AND P0, PT, R10, RZ, PT ;  /* 0x000000ff0a00720c */ /* 0x000fda0003f05270 */
[----:B--2---:R-:W-:Y:S05]  /*14760*/  @!P0 BRA `(.L_x_4690) ;  /* 0x0000000000048947 */ /* 0x004fea0003800000 */
[----:B------:R-:W-:Y:S01]  /*14770*/  BPT.TRAP 0x1 ;  /* 0x000000040000795c */ /* 0x000fe20000300000 */
.L_x_4690:
[----:B------:R-:W-:Y:S05]  /*14780*/  BSYNC B2 ;  /* 0x0000000000027941 */ /* 0x000fea0003800000 */
.L_x_4689:
        /* <DEDUP_REMOVED lines=12> */
.L_x_4691:
        /* <DEDUP_REMOVED lines=13> */
.L_x_4841:
[----:B------:R-:W-:Y:S05]  /*14920*/  BSYNC B2 ;  /* 0x0000000000027941 */ /* 0x000fea0003800000 */
.L_x_4692:
[----:B------:R-:W-:Y:S01]  /*14930*/  BSSY B2, `(.L_x_4694) ;  /* 0x000000b000027945 */ /* 0x000fe20003800000 */
[----:B------:R-:W-:Y:S02]  /*14940*/  IMAD.MOV.U32 R12, RZ, RZ, 0x0 ;  /* 0x00000000ff0c7424 */ /* 0x000fe400078e00ff */
[----:B------:R-:W-:Y:S01]  /*14950*/  IMAD.MOV.U32 R13, RZ, RZ, 0x12f00000 ;  /* 0x12f00000ff0d7424 */ /* 0x000fe200078e00ff */
[----:B------:R-:W-:Y:S06]  /*14960*/  @P1 BRA `(.L_x_4695) ;  /* 0x00000000001c1947 */ /* 0x000fec0003800000 */
[----:B------:R-:W2:Y:S01]  /*14970*/  S2R R10, SR_TID.X ;  /* 0x00000000000a7919 */ /* 0x000ea20000002100 */
[----:B01----:R-:W-:-:S04]  /*14980*/  MOV R8, 0x10000 ;  /* 0x0001000000087802 */ /* 0x003fc80000000f00 */
[----:B------:R3:W-:Y:S01]  /*14990*/  SYNCS.ARRIVE.TRANS64 RZ, [R3+URZ+0x28cb0], R8 ;  /* 0x028cb00803ff79a7 */ /* 0x0007e2000800003f */
[----:B--2---:R-:W-:-:S04]  /*149a0*/  LOP3.LUT R10, R10, 0x1f, RZ, 0xc0, !PT ;  /* 0x0000001f0a0a7812 */ /* 0x004fc800078ec0ff */
[----:B------:R-:W-:-:S13]  /*149b0*/  ISETP.NE.AND P0, PT, R10, RZ, PT ;  /* 0x000000ff0a00720c */ /* 0x000fda0003f05270 */
[----:B---3--:R-:W-:Y:S05]  /*149c0*/  @!P0 BRA `(.L_x_4695) ;  /* 0x0000000000048947 */ /* 0x008fea0003800000 */
[----:B------:R-:W-:Y:S01]  /*149d0*/  BPT.TRAP 0x1 ;  /* 0x000000040000795c */ /* 0x000fe20000300000 */
.L_x_4695:
[----:B------:R-:W-:Y:S05]  /*149e0*/  BSYNC B2 ;  /* 0x0000000000027941 */ /* 0x000fea0003800000 */
.L_x_4694:
        /* <DEDUP_REMOVED lines=9> */
.L_x_4696:
        /* <DEDUP_REMOVED lines=15> */
.L_x_4697:
        /* <DEDUP_REMOVED lines=15> */
.L_x_4698:
        /* <DEDUP_REMOVED lines=15> */
.L_x_4699:
        /* <DEDUP_REMOVED lines=15> */
.L_x_4700:
        /* <DEDUP_REMOVED lines=15> */
.L_x_4701:
        /* <DEDUP_REMOVED lines=15> */
.L_x_4702:
        /* <DEDUP_REMOVED lines=15> */
.L_x_4703:
        /* <DEDUP_REMOVED lines=10> */
.L_x_4686:
[----:B------:R-:W-:Y:S05]  /*151b0*/  BSYNC B1 ;  /* 0x0000000000017941 */ /* 0x000fea0003800000 */
.L_x_4685:
        /* <DEDUP_REMOVED lines=9> */
.L_x_4723:
[----:B------:R-:W-:Y:S05]  /*15250*/  YIELD ;  /* 0x0000000000007946 */ /* 0x000fea0003800000 */
[----:B------:R-:W-:Y:S04]  /*15260*/  BSSY B1, `(.L_x_4704) ;  /* 0x00000b6000017945 */ /* 0x000fe80003800000 */
[----:B------:R-:W-:Y:S05]  /*15270*/  @!P6 BRA `(.L_x_4705) ;  /* 0x0000000800d0e947 */ /* 0x000fea0003800000 */
[----:B------:R-:W-:Y:S01]  /*15280*/  IMAD R8, R24, 0x8, R23 ;  /* 0x0000000818087824 */ /* 0x000fe200078e0217 */
[----:B------:R-:W-:Y:S01]  /*15290*/  SHF.L.U32 R2, R28, 0x1f, RZ ;  /* 0x0000001f1c027819 */ /* 0x000fe200000006ff */
[----:B0-----:R-:W0:Y:S01]  /*152a0*/  S2R R3, SR_TID.X ;  /* 0x0000000000037919 */ /* 0x001e220000002100 */
[----:B------:R-:W-:Y:S02]  /*152b0*/  BSSY B2, `(.L_x_4706) ;  /* 0x0000005000027945 */ /* 0x000fe40003800000 */
[----:B------:R-:W2:Y:S01]  /*152c0*/  SYNCS.PHASECHK.TRANS64.TRYWAIT P1, [R8+URZ+0x28ca0], R2 ;  /* 0x028ca002080075a7 */ /* 0x000ea2000802017f */
[----:B0-----:R-:W-:-:S04]  /*152d0*/  LOP3.LUT R3, R3, 0x7f, RZ, 0xc0, !PT ;  /* 0x0000007f03037812 */ /* 0x001fc800078ec0ff */
[----:B------:R-:W-:Y:S01]  /*152e0*/  ISETP.NE.AND P2, PT, R3, RZ, PT ;  /* 0x000000ff0300720c */ /* 0x000fe20003f45270 */
[----:B--2---:R-:W-:-:S12]  /*152f0*/  @!P1 BRA `(.L_x_4707) ;  /* 0x0000006400a09947 */ /* 0x004fd80003800000 */
.L_x_4842:
[----:B------:R-:W-:Y:S05]  /*15300*/  BSYNC B2 ;  /* 0x0000000000027941 */ /* 0x000fea0003800000 */
.L_x_4706:
[----:B------:R-:W-:Y:S04]  /*15310*/  BSSY B2, `(.L_x_4708) ;  /* 0x0000009000027945 */ /* 0x000fe80003800000 */
[----:B------:R-:W-:Y:S05]  /*15320*/  @P2 BRA `(.L_x_4709) ;  /* 0x00000000001c2947 */ /* 0x000fea0003800000 */
[----:B-1----:R-:W1:Y:S01]  /*15330*/  S2R R9, SR_TID.X ;  /* 0x0000000000097919 */ /* 0x002e620000002100 */
[----:B------:R-:W-:-:S04]  /*15340*/  IMAD.MOV.U32 R3, RZ, RZ, 0x2000 ;  /* 0x00002000ff037424 */ /* 0x000fc800078e00ff */
[----:B------:R2:W-:Y:S01]  /*15350*/  SYNCS.ARRIVE.TRANS64 RZ, [R8+URZ+0x28c90], R3 ;  /* 0x028c900308ff79a7 */ /* 0x0005e2000800003f */
[----:B-1----:R-:W-:-:S04]  /*15360*/  LOP3.LUT R9, R9, 0x1f, RZ, 0xc0, !PT ;  /* 0x0000001f09097812 */ /* 0x002fc800078ec0ff */
[----:B------:R-:W-:-:S13]  /*15370*/  ISETP.NE.AND P1, PT, R9, RZ, PT ;  /* 0x000000ff0900720c */ /* 0x000fda0003f25270 */
[----:B--2---:R-:W-:Y:S05]  /*15380*/  @!P1 BRA `(.L_x_4709) ;  /* 0x0000000000049947 */ /* 0x004fea0003800000 */
[----:B------:R-:W-:Y:S01]  /*15390*/  BPT.TRAP 0x1 ;  /* 0x000000040000795c */ /* 0x000fe20000300000 */
.L_x_4709:
[----:B------:R-:W-:Y:S05]  /*153a0*/  BSYNC B2 ;  /* 0x0000000000027941 */ /* 0x000fea0003800000 */
.L_x_4708:
[----:B------:R-:W-:Y:S01]  /*153b0*/  IMAD.MOV.U32 R12, RZ, RZ, RZ ;  /* 0x000000ffff0c7224 */ /* 0x000fe200078e00ff */
[----:B------:R-:W-:Y:S01]  /*153c0*/  UIADD3 UR4, UP0, UR38, 0x570, URZ ;  /* 0x0000057026047890 */ /* 0x000fe2000ff1e03f */
[----:B------:R-:W-:Y:S01]  /*153d0*/  IMAD R3, R24, 0x2000, R23 ;  /* 0x0000200018037824 */ /* 0x000fe200078e0217 */
[----:B------:R-:W-:Y:S01]  /*153e0*/  PLOP3.LUT P1, PT, PT, PT, PT, 0x80, 0x0 ;  /* 0x000000000000781c */ /* 0x000fe20003f2f070 */
[----:B-1----:R-:W-:Y:S01]  /*153f0*/  VIADD R9, R8, 0x28c90 ;  /* 0x00028c9008097836 */ /* 0x002fe20000000000 */
[----:B------:R-:W-:Y:S01]  /*15400*/  R2UR UR10, R12 ;  /* 0x000000000c0a72ca */ /* 0x000fe200000e0000 */
[----:B------:R-:W-:Y:S01]  /*15410*/  VIADD R3, R3, 0x22400 ;  /* 0x0002240003037836 */ /* 0x000fe20000000000 */
[----:B------:R-:W-:Y:S01]  /*15420*/  LEA R10, R11, R0, 0x6 ;  /* 0x000000000b0a7211 */ /* 0x000fe200078e30ff */
[----:B------:R-:W-:Y:S01]  /*15430*/  UIADD3.X UR5, URZ, UR39, URZ, UP0, !UPT ;  /* 0x000000273f057290 */ /* 0x000fe200087fe43f */
[----:B------:R-:W-:Y:S01]  /*15440*/  UMOV UR6, 0x0 ;  /* 0x0000000000067882 */ /* 0x000fe20000000000 */
[----:B------:R-:W-:-:S10]  /*15450*/  UMOV UR7, 0x12f00000 ;  /* 0x12f0000000077882 */ /* 0x000fd40000000000 */
.L_x_4710:
        /* <DEDUP_REMOVED lines=13> */
.L_x_4843:
[----:B------:R-:W-:Y:S05]  /*15530*/  BSYNC B2 ;  /* 0x0000000000027941 */ /* 0x000fea0003800000 */
.L_x_4711:
        /* <DEDUP_REMOVED lines=11> */
.L_x_4714:
[----:B------:R-:W-:Y:S05]  /*155f0*/  BSYNC B2 ;  /* 0x0000000000027941 */ /* 0x000fea0003800000 */
.L_x_4713:
        /* <DEDUP_REMOVED lines=9> */
.L_x_4715:
        /* <DEDUP_REMOVED lines=15> */
.L_x_4716:
        /* <DEDUP_REMOVED lines=15> */
.L_x_4717:
        /* <DEDUP_REMOVED lines=15> */
.L_x_4718:
        /* <DEDUP_REMOVED lines=15> */
.L_x_4719:
        /* <DEDUP_REMOVED lines=15> */
.L_x_4720:
        /* <DEDUP_REMOVED lines=15> */
.L_x_4721:
        /* <DEDUP_REMOVED lines=15> */
.L_x_4722:
        /* <DEDUP_REMOVED lines=10> */
.L_x_4705:
[----:B------:R-:W-:Y:S05]  /*15dc0*/  BSYNC B1 ;  /* 0x0000000000017941 */ /* 0x000fea0003800000 */
.L_x_4704:
        /* <DEDUP_REMOVED lines=8> */
.L_x_4679:
[----:B------:R-:W-:Y:S05]  /*15e50*/  BSYNC B0 ;  /* 0x0000000000007941 */ /* 0x000fea0003800000 */
.L_x_4678:
[----:B------:R-:W2:Y:S01]  /*15e60*/  LDC R0, c[0x0][0x448] ;  /* 0x00011200ff007b82 */ /* 0x000ea20000000800 */
[----:B------:R-:W-:Y:S01]  /*15e70*/  LEA R2, R17, 0x3f, 0x6 ;  /* 0x0000003f11027811 */ /* 0x000fe200078e30ff */
[----:B------:R-:W-:Y:S05]  /*15e80*/  @!P0 WARPSYNC.ALL ;  /* 0x0000000000008948 */ /* 0x000fea0003800000 */
[----:B------:R-:W-:Y:S01]  /*15e90*/  BSSY B7, `(.L_x_4724) ;  /* 0x0000382000077945 */ /* 0x000fe20003800000 */
[----:B------:R-:W-:Y:S01]  /*15ea0*/  @!P0 BAR.SYNC.DEFER_BLOCKING 0xc, 0x180 ;  /* 0x0306000000008b1d */ /* 0x000fe20000010000 */
[----:B--2---:R-:W-:-:S13]  /*15eb0*/  ISETP.NE.AND P1, PT, R0, 0x1, PT ;  /* 0x000000010000780c */ /* 0x004fda0003f25270 */
[----:B0-----:R-:W0:Y:S08]  /*15ec0*/  @P1 LDC R3, c[0x0][0x44c] ;  /* 0x00011300ff031b82 */ /* 0x001e300000000800 */
[----:B------:R-:W2:Y:S01]  /*15ed0*/  @P1 LDC R0, c[0x0][0x450] ;  /* 0x00011400ff001b82 */ /* 0x000ea20000000800 */
[----:B0-----:R-:W-:-:S05]  /*15ee0*/  @P1 IMAD.HI.U32 R3, R2, R3, RZ ;  /* 0x0000000302031227 */ /* 0x001fca00078e00ff */
[----:B--2---:R-:W-:-:S05]  /*15ef0*/  @P1 SHF.R.U32.HI R2, RZ, R0, R3 ;  /* 0x00000000ff021219 */ /* 0x004fca0000011603 */
[----:B------:R-:W-:-:S05]  /*15f00*/  IMAD.IADD R2, R4, 0x1, R2 ;  /* 0x0000000104027824 */ /* 0x000fca00078e0202 */
        /* <DEDUP_REMOVED lines=13> */
[----:B------:R-:W2:Y:S01]  /*15fe0*/  LDC.64 R2, c[0x0][0xc60] ;  /* 0x00031800ff027b82 */ /* 0x000ea20000000a00 */
[----:B------:R-:W0:Y:S02]  /*15ff0*/  FLO.U32 R0, UR4 ;  /* 0x0000000400007d00 */ /* 0x000e2400080e0000 */
[----:B0-----:R-:W-:-:S06]  /*16000*/  ISETP.EQ.U32.AND P0, PT, R0, R5, PT ;  /* 0x000000050000720c */ /* 0x001fcc0003f02070 */
        /* <DEDUP_REMOVED lines=8> */
.L_x_4725:
        /* <DEDUP_REMOVED lines=20> */
.L_x_4728:
[----:B------:R-:W-:Y:S05]  /*161d0*/  BSYNC B6 ;  /* 0x0000000000067941 */ /* 0x000fea0003800000 */
.L_x_4727:
        /* <DEDUP_REMOVED lines=19> */
[----:B-12---:R-:W-:Y:S05]  /*16310*/  CALL.ABS.NOINC R2 ;  /* 0x0000000002007343 */ /* 0x006fea0003c00000 */
.L_x_4731:
        /* <DEDUP_REMOVED lines=15> */
.L_x_4730:
[----:B------:R-:W-:Y:S05]  /*16410*/  BSYNC B6 ;  /* 0x0000000000067941 */ /* 0x000fea0003800000 */
.L_x_4729:
[----:B------:R-:W2:Y:S01]  /*16420*/  LDL R21, [R1+0x14] ;  /* 0x0000140001157983 */ /* 0x000ea20000100800 */
[----:B------:R-:W-:Y:S01]  /*16430*/  ULDC.64 UR4, c[0x0][0x9f8] ;  /* 0x00027e0000047ab9 */ /* 0x000fe20000000a00 */
[----:B------:R-:W0:Y:S01]  /*16440*/  LDC R10, c[0x0][0x430] ;  /* 0x00010c00ff0a7b82 */ /* 0x000e220000000800 */
[----:B------:R-:W-:Y:S01]  /*16450*/  ISETP.NE.U32.AND P0, PT, RZ, UR4, PT ;  /* 0x00000004ff007c0c */ /* 0x000fe2000bf05070 */
[----:B------:R-:W3:Y:S03]  /*16460*/  S2R R20, SR_TID.X ;  /* 0x0000000000147919 */ /* 0x000ee60000002100 */
[----:B------:R-:W-:-:S13]  /*16470*/  ISETP.NE.AND.EX P0, PT, RZ, UR5, PT, P0 ;  /* 0x00000005ff007c0c */ /* 0x000fda000bf05300 */
[----:B------:R-:W-:Y:S01]  /*16480*/  @P0 IADD3 R2, P1, R27, UR4, RZ ;  /* 0x000000041b020c10 */ /* 0x000fe2000ff3e0ff */
[----:B------:R-:W4:Y:S01]  /*16490*/  S2R R11, SR_TID.X ;  /* 0x00000000000b7919 */ /* 0x000f220000002100 */
[----:B------:R-:W-:Y:S02]  /*164a0*/  ULDC UR4, c[0x0][0x320] ;  /* 0x0000c80000047ab9 */ /* 0x000fe40000000800 */
[----:B------:R-:W-:-:S05]  /*164b0*/  @P0 IADD3.X R3, R29, UR5, RZ, P1, !PT ;  /* 0x000000051d030c10 */ /* 0x000fca0008ffe4ff */
[----:B------:R1:W2:Y:S01]  /*164c0*/  @P0 LDG.E R30, desc[UR40][R2.64] ;  /* 0x00000028021e0981 */ /* 0x0002a2000c1e1900 */
[----:B---3--:R-:W-:-:S04]  /*164d0*/  LOP3.LUT R20, R20, 0x7f, RZ, 0xc0, !PT ;  /* 0x0000007f14147812 */ /* 0x008fc800078ec0ff */
[----:B------:R-:W-:Y:S02]  /*164e0*/  SHF.R.U32.HI R34, RZ, 0x3, R20 ;  /* 0x00000003ff227819 */ /* 0x000fe40000011614 */
[----:B------:R-:W3:Y:S01]  /*164f0*/  S2R R20, SR_TID.X ;  /* 0x0000000000147919 */ /* 0x000ee20000002100 */
[----:B0-----:R-:W-:-:S13]  /*16500*/  ISETP.NE.AND P1, PT, R10, 0x1, PT ;  /* 0x000000010a00780c */ /* 0x001fda0003f25270 */
[----:B-1----:R-:W0:Y:S08]  /*16510*/  @P1 LDC R3, c[0x0][0x434] ;  /* 0x00010d00ff031b82 */ /* 0x002e300000000800 */
[----:B------:R-:W1:Y:S01]  /*16520*/  @P1 LDC R2, c[0x0][0x438] ;  /* 0x00010e00ff021b82 */ /* 0x000e620000000800 */
[----:B---3--:R-:W-:-:S05]  /*16530*/  IMAD.SHL.U32 R20, R20, 0x10, RZ ;  /* 0x0000001014147824 */ /* 0x008fca00078e00ff */
[----:B------:R-:W-:Y:S01]  /*16540*/  LOP3.LUT R20, R34, 0x70, R20, 0xf8, !PT ;  /* 0x0000007022147812 */ /* 0x000fe200078ef814 */
[----:B----4-:R-:W-:-:S05]  /*16550*/  IMAD.SHL.U32 R11, R11, 0x8, RZ ;  /* 0x000000080b0b7824 */ /* 0x010fca00078e00ff */
[----:B------:R-:W-:Y:S02]  /*16560*/  LOP3.LUT R11, R11, 0x38, RZ, 0xc0, !PT ;  /* 0x000000380b0b7812 */ /* 0x000fe400078ec0ff */
[----:B------:R-:W-:Y:S01]  /*16570*/  LOP3.LUT R22, R22, 0xffffffbf, RZ, 0xc0, !PT ;  /* 0xffffffbf16167812 */ /* 0x000fe200078ec0ff */
[----:B------:R-:W-:Y:S01]  /*16580*/  IMAD.MOV.U32 R36, RZ, RZ, RZ ;  /* 0x000000ffff247224 */ /* 0x000fe200078e00ff */
[----:B------:R-:W-:Y:S02]  /*16590*/  LOP3.LUT R13, R11, 0x1c0, RZ, 0xfc, !PT ;  /* 0x000001c00b0d7812 */ /* 0x000fe400078efcff */
[----:B--2---:R-:W-:Y:S02]  /*165a0*/  LEA R27, R21, 0xffffffc0, 0x6 ;  /* 0xffffffc0151b7811 */ /* 0x004fe400078e30ff */
[----:B------:R-:W2:Y:S02]  /*165b0*/  S2R R21, SR_TID.X ;  /* 0x0000000000157919 */ /* 0x000ea40000002100 */
[----:B--2---:R-:W-:-:S05]  /*165c0*/  IMAD.SHL.U32 R21, R21, 0x8, RZ ;  /* 0x0000000815157824 */ /* 0x004fca00078e00ff */
[----:B------:R-:W-:-:S04]  /*165d0*/  LOP3.LUT R21, R21, 0x38, RZ, 0xc0, !PT ;  /* 0x0000003815157812 */ /* 0x000fc800078ec0ff */
[----:B------:R-:W-:-:S04]  /*165e0*/  LOP3.LUT R21, R21, 0x40, RZ, 0xfc, !PT ;  /* 0x0000004015157812 */ /* 0x000fc800078efcff */
[----:B------:R-:W-:Y:S02]  /*165f0*/  ISETP.GE.AND P2, PT, R21, UR4, PT ;  /* 0x0000000415007c0c */ /* 0x000fe4000bf46270 */
[----:B------:R-:W2:Y:S01]  /*16600*/  S2R R21, SR_TID.X ;  /* 0x0000000000157919 */ /* 0x000ea20000002100 */
[----:B------:R-:W-:-:S04]  /*16610*/  IMAD.IADD R4, R20, 0x1, R27 ;  /* 0x0000000114047824 */ /* 0x000fc800078e021b */
[----:B------:R-:W-:-:S04]  /*16620*/  IMAD.IADD R0, R4, 0x1, R33 ;  /* 0x0000000104007824 */ /* 0x000fc800078e0221 */
[----:B0-----:R-:W-:Y:S01]  /*16630*/  @P1 IMAD.HI.U32 R3, R0, R3, RZ ;  /* 0x0000000300031227 */ /* 0x001fe200078e00ff */
[----:B------:R-:W-:-:S03]  /*16640*/  ISETP.GE.AND P0, PT, R4, R31, PT ;  /* 0x0000001f0400720c */ /* 0x000fc60003f06270 */
[----:B------:R-:W-:Y:S01]  /*16650*/  IMAD.MOV.U32 R8, RZ, RZ, R0 ;  /* 0x000000ffff087224 */ /* 0x000fe200078e0000 */
[----:B-1----:R-:W-:Y:S02]  /*16660*/  @P1 SHF.R.U32.HI R8, RZ, R2, R3 ;  /* 0x00000002ff081219 */ /* 0x002fe40000011603 */
[----:B------:R-:W-:Y:S02]  /*16670*/  ISETP.GE.AND P1, PT, R11, UR4, PT ;  /* 0x000000040b007c0c */ /* 0x000fe4000bf26270 */
[----:B------:R-:W-:Y:S02]  /*16680*/  ISETP.GT.U32.OR P0, PT, R20, 0x3f, P0 ;  /* 0x0000003f1400780c */ /* 0x000fe40000704470 */
[----:B------:R-:W-:Y:S02]  /*16690*/  @P2 LOP3.LUT R22, R22, 0x40, RZ, 0xfc, !PT ;  /* 0x0000004016162812 */ /* 0x000fe400078efcff */
[----:B--2---:R-:W-:-:S09]  /*166a0*/  SHF.L.U32 R21, R21, 0x3, RZ ;  /* 0x0000000315157819 */ /* 0x004fd200000006ff */
[----:B------:R-:W0:Y:S01]  /*166b0*/  @!P0 LDC.64 R2, c[0x0][0x428] ;  /* 0x00010a00ff028b82 */ /* 0x000e220000000a00 */
[----:B------:R-:W-:Y:S02]  /*166c0*/  LOP3.LUT R21, R21, 0x38, RZ, 0xc0, !PT ;  /* 0x0000003815157812 */ /* 0x000fe400078ec0ff */
[----:B------:R-:W-:Y:S02]  /*166d0*/  LOP3.LUT R22, R22, 0xffffff7f, RZ, 0xc0, !PT ;  /* 0xffffff7f16167812 */ /* 0x000fe400078ec0ff */
[C---:B------:R-:W-:Y:S02]  /*166e0*/  LOP3.LUT R34, R21.reuse, 0x80, RZ, 0xfc, !PT ;  /* 0x0000008015227812 */ /* 0x040fe400078efcff */
[----:B------:R-:W-:Y:S02]  /*166f0*/  LOP3.LUT R21, R21, 0xc0, RZ, 0xfc, !PT ;  /* 0x000000c015157812 */ /* 0x000fe400078efcff */
[----:B------:R-:W-:Y:S02]  /*16700*/  @P1 LOP3.LUT R22, R22, 0x80, RZ, 0xfc, !PT ;  /* 0x0000008016161812 */ /* 0x000fe400078efcff */
[----:B------:R-:W-:-:S02]  /*16710*/  SEL R4, RZ, 0x1, P1 ;  /* 0x00000001ff047807 */ /* 0x000fc40000800000 */
[----:B------:R-:W-:Y:S02]  /*16720*/  ISETP.GE.AND P1, PT, R21, UR4, PT ;  /* 0x0000000415007c0c */ /* 0x000fe4000bf26270 */
[----:B------:R-:W-:Y:S01]  /*16730*/  SEL R9, RZ, 0xffffffff, P2 ;  /* 0xffffffffff097807 */ /* 0x000fe20001000000 */
[----:B------:R-:W1:Y:S04]  /*16740*/  S2R R21, SR_TID.X ;  /* 0x0000000000157919 */ /* 0x000e680000002100 */
[----:B------:R-:W-:Y:S01]  /*16750*/  IMAD.SHL.U32 R9, R9, 0x2, RZ ;  /* 0x0000000209097824 */ /* 0x000fe200078e00ff */
[----:B------:R-:W-:-:S04]  /*16760*/  ISETP.GE.AND P2, PT, R34, UR4, PT ;  /* 0x0000000422007c0c */ /* 0x000fc8000bf46270 */
[----:B------:R-:W-:Y:S02]  /*16770*/  LOP3.LUT R9, R9, 0x2, R4, 0xe2, !PT ;  /* 0x0000000209097812 */ /* 0x000fe400078ee204 */
[----:B------:R-:W2:Y:S01]  /*16780*/  @!P0 LDC.64 R4, c[0x0][0x418] ;  /* 0x00010600ff048b82 */ /* 0x000ea20000000a00 */
[----:B------:R-:W-:Y:S02]  /*16790*/  SEL R6, RZ, 0x4, P2 ;  /* 0x00000004ff067807 */ /* 0x000fe40001000000 */
[----:B------:R-:W-:Y:S02]  /*167a0*/  SEL R7, RZ, 0x8, P1 ;  /* 0x00000008ff077807 */ /* 0x000fe40000800000 */
[----:B------:R-:W-:Y:S02]  /*167b0*/  SHF.R.S32.HI R34, RZ, 0x1f, R30 ;  /* 0x0000001fff227819 */ /* 0x000fe4000001141e */
[----:B------:R-:W-:Y:S01]  /*167c0*/  LOP3.LUT R9, R7, R9, R6, 0xfe, !PT ;  /* 0x0000000907097212 */ /* 0x000fe200078efe06 */
[--C-:B------:R-:W-:Y:S01]  /*167d0*/  @!P0 IMAD.MOV.U32 R6, RZ, RZ, R8.reuse ;  /* 0x000000ffff068224 */ /* 0x100fe200078e0008 */
[----:B------:R-:W-:-:S02]  /*167e0*/  @!P0 SHF.R.S32.HI R7, RZ, 0x1f, R8 ;  /* 0x0000001fff078819 */ /* 0x000fc40000011408 */
[----:B------:R-:W-:Y:S01]  /*167f0*/  LOP3.LUT R22, R22, 0xffffffdf, RZ, 0xc0, !PT ;  /* 0xffffffdf16167812 */ /* 0x000fe200078ec0ff */
[----:B0-----:R-:W-:-:S03]  /*16800*/  @!P0 IMAD.WIDE.U32 R6, R30, R2, R6 ;  /* 0x000000021e068225 */ /* 0x001fc600078e0006 */
[----:B------:R-:W-:Y:S01]  /*16810*/  @P2 LOP3.LUT R22, R22, 0x20, RZ, 0xfc, !PT ;  /* 0x0000002016162812 */ /* 0x000fe200078efcff */
[----:B------:R-:W-:-:S03]  /*16820*/  @!P0 IMAD R2, R34, R2, RZ ;  /* 0x0000000222028224 */ /* 0x000fc600078e02ff */
[----:B------:R-:W-:Y:S01]  /*16830*/  LOP3.LUT R22, R22, 0xffffffef, RZ, 0xc0, !PT ;  /* 0xffffffef16167812 */ /* 0x000fe200078ec0ff */
[----:B------:R-:W-:Y:S02]  /*16840*/  @!P0 IMAD R3, R30, R3, R2 ;  /* 0x000000031e038224 */ /* 0x000fe400078e0202 */
[----:B-1----:R-:W-:Y:S01]  /*16850*/  IMAD.SHL.U32 R21, R21, 0x8, RZ ;  /* 0x0000000815157824 */ /* 0x002fe200078e00ff */
[----:B------:R-:W-:Y:S01]  /*16860*/  @P1 LOP3.LUT R22, R22, 0x10, RZ, 0xfc, !PT ;  /* 0x0000001016161812 */ /* 0x000fe200078efcff */
[----:B------:R-:W-:Y:S01]  /*16870*/  @!P0 IMAD.IADD R3, R7, 0x1, R3 ;  /* 0x0000000107038824 */ /* 0x000fe200078e0203 */
[C---:B--2---:R-:W-:Y:S02]  /*16880*/  @!P0 LEA R4, P1, R6.reuse, R4, 0x2 ;  /* 0x0000000406048211 */ /* 0x044fe400078210ff */
        /* <DEDUP_REMOVED lines=12> */
[----:B------:R-:W-:-:S04]  /*16950*/  LOP3.LUT R4, R5, R9, R4, 0xfe, !PT ;  /* 0x0000000905047212 */ /* 0x000fc800078efe04 */
[----:B------:R-:W-:Y:S01]  /*16960*/  LOP3.LUT R6, R4, R3, RZ, 0xfc, !PT ;  /* 0x0000000304067212 */ /* 0x000fe200078efcff */
[----:B------:R-:W-:-:S04]  /*16970*/  IMAD.MOV R3, RZ, RZ, -R8 ;  /* 0x000000ffff037224 */ /* 0x000fc800078e0a08 */
[----:B------:R-:W-:Y:S01]  /*16980*/  IMAD R0, R10, R3, R0 ;  /* 0x000000030a007224 */ /* 0x000fe200078e0200 */
        /* <DEDUP_REMOVED lines=10> */
.L_x_4846:
        /* <DEDUP_REMOVED lines=12> */
.L_x_4733:
[----:B------:R-:W0:Y:S01]  /*16af0*/  S2R R0, SR_TID.X ;  /* 0x0000000000007919 */ /* 0x000e220000002100 */
[----:B------:R-:W-:Y:S01]  /*16b00*/  BSSY B0, `(.L_x_4734) ;  /* 0x0000008000007945 */ /* 0x000fe20003800000 */
[----:B0-----:R-:W-:-:S04]  /*16b10*/  LOP3.LUT R0, R0, 0x7f, RZ, 0xc0, !PT ;  /* 0x0000007f00007812 */ /* 0x001fc800078ec0ff */
[----:B------:R-:W-:-:S04]  /*16b20*/  SHF.R.U32.HI R0, RZ, 0x3, R0 ;  /* 0x00000003ff007819 */ /* 0x000fc80000011600 */
[----:B------:R-:W-:Y:S01]  /*16b30*/  IADD3 R27, -R0, R31, -R27 ;  /* 0x0000001f001b7210 */ /* 0x000fe20007ffe91b */
[----:B------:R-:W-:Y:S01]  /*16b40*/  IMAD R31, R25, 0x8, R23 ;  /* 0x00000008191f7824 */ /* 0x000fe200078e0217 */
[----:B------:R-:W-:-:S04]  /*16b50*/  SHF.L.U32 R0, R26, 0x1f, RZ ;  /* 0x0000001f1a007819 */ /* 0x000fc800000006ff */
[----:B------:R-:W0:Y:S02]  /*16b60*/  SYNCS.PHASECHK.TRANS64.TRYWAIT P0, [R31+URZ+0x28c40], R0 ;  /* 0x028c40001f0075a7 */ /* 0x000e24000800017f */
[----:B0-----:R-:W-:Y:S05]  /*16b70*/  @!P0 BRA `(.L_x_4735) ;  /* 0x0000004c00dc8947 */ /* 0x001fea0003800000 */
.L_x_4847:
[----:B------:R-:W-:Y:S05]  /*16b80*/  BSYNC B0 ;  /* 0x0000000000007941 */ /* 0x000fea0003800000 */
.L_x_4734:
        /* <DEDUP_REMOVED lines=24> */
[----:B------:R-:W-:-:S04]  /*16d10*/  ULDC.64 UR4, c[0x0][0x2e8] ;  /* 0x0000ba0000047ab9 */ /* 0x000fc80000000a00 */
[----:B-1----:R-:W-:Y:S02]  /*16d20*/  IADD3 R4, R3, R0, RZ ;  /* 0x0000000003047210 */ /* 0x002fe40007ffe0ff */
        /* <DEDUP_REMOVED lines=40> */
.L_x_4857:
[----:B------:R-:W-:-:S13]  /*16fb0*/  ISETP.GE.AND P0, PT, R27, 0x31, PT ;  /* 0x000000311b00780c */ /* 0x000fda0003f06270 */
[----:B01----:R-:W-:Y:S01]  /*16fc0*/  @P0 LEA R2, P1, R7, R0, 0x1 ;  /* 0x0000000007020211 */ /* 0x003fe200078208ff */
        /* <DEDUP_REMOVED lines=8> */
.L_x_4737:
        /* <DEDUP_REMOVED lines=11> */
.L_x_4738:
        /* <DEDUP_REMOVED lines=21> */
[----:B------:R-:W-:Y:S01]  /*17250*/  IMAD.IADD R0, R5, 0x1, R0 ;  /* 0x0000000105007824 */ /* 0x000fe200078e0200 */
[----:B------:R0:W-:Y:S01]  /*17260*/  STL.64 [R1+0x18], R4 ;  /* 0x0000180401007387 */ /* 0x0001e20000100a00 */
[----:B--2---:R-:W-:-:S03]  /*17270*/  VIADD R2, R23, 0x20400 ;  /* 0x0002040017027836 */ /* 0x004fc60000000000 */
[----:B------:R0:W-:Y:S02]  /*17280*/  STL [R1+0x8], R0 ;  /* 0x0000080001007387 */ /* 0x0001e40000100800 */
[----:B------:R-:W-:-:S13]  /*17290*/  LOP3.LUT P0, RZ, R2, 0x3ff, RZ, 0xc0, !PT ;  /* 0x000003ff02ff7812 */ /* 0x000fda000780c0ff */
[----:B0-----:R-:W-:Y:S05]  /*172a0*/  @!P0 BRA `(.L_x_4740) ;  /* 0x0000000000408947 */ /* 0x001fea0003800000 */
        /* <DEDUP_REMOVED lines=16> */
.L_x_4740:
[----:B------:R-:W-:Y:S05]  /*173b0*/  BSYNC B6 ;  /* 0x0000000000067941 */ /* 0x000fea0003800000 */
.L_x_4739:
        /* <DEDUP_REMOVED lines=30> */
[----:B0-----:R-:W-:Y:S01]  /*175a0*/  @P0 IMAD.HI.U32 R5, R0, R5, RZ ;  /* 0x0000000500050227 */ /* 0x001fe200078e00ff */
[----:B------:R-:W-:-:S04]  /*175b0*/  MOV R4, R0 ;  /* 0x0000000000047202 */ /* 0x000fc80000000f00 */
        /* <DEDUP_REMOVED lines=17> */
[----:B------:R-:W-:Y:S01]  /*176d0*/  IMAD.IADD R3, R3, 0x1, R4 ;  /* 0x0000000103037824 */ /* 0x000fe200078e0204 */
[----:B------:R-:W-:Y:S02]  /*176e0*/  ULDC UR4, c[0x0][0x2b8] ;  /* 0x0000ae0000047ab9 */ /* 0x000fe40000000800 */
        /* <DEDUP_REMOVED lines=29> */
[----:B0-----:R-:W-:Y:S02]  /*178c0*/  IADD3 R4, R17, 0x20, RZ ;  /* 0x0000002011047810 */ /* 0x001fe40007ffe0ff */
[----:B------:R-:W0:Y:S02]  /*178d0*/  SHFL.IDX PT, R5, R0, 0x2, 0x181f ;  /* 0x00581f0000057f89 */ /* 0x000e2400000e0000 */
[----:B------:R-:W-:Y:S02]  /*178e0*/  ISETP.GE.AND P0, PT, R4, R3, PT ;  /* 0x000000030400720c */ /* 0x000fe40003f06270 */
[----:B------:R-:W-:Y:S04]  /*178f0*/  SHFL.IDX PT, R0, R0, 0x3, 0x181f ;  /* 0x00781f0000007f89 */ /* 0x000fe800000e0000 */
[----:B------:R-:W1:Y:S07]  /*17900*/  SHFL.IDX PT, R4, R2, 0x2, 0x181f ;  /* 0x00581f0002047f89 */ /* 0x000e6e00000e0000 */
[----:B0-----:R-:W-:-:S05]  /*17910*/  @!P0 LEA R5, P2, R9, R5, 0x1 ;  /* 0x0000000509058211 */ /* 0x001fca00078408ff */
[----:B-1----:R-:W-:-:S05]  /*17920*/  @!P0 IMAD.X R4, RZ, RZ, R4, P2 ;  /* 0x000000ffff048224 */ /* 0x002fca00010e0604 */
[----:B------:R-:W-:-:S04]  /*17930*/  @!P0 LOP3.LUT R5, R5, R4, RZ, 0x3c, !PT ;  /* 0x0000000405058212 */ /* 0x000fc800078e3cff */
[----:B------:R-:W-:-:S04]  /*17940*/  @!P0 LOP3.LUT R4, R5, R4, RZ, 0x3c, !PT ;  /* 0x0000000405048212 */ /* 0x000fc800078e3cff */
[----:B------:R-:W-:-:S05]  /*17950*/  @!P0 LOP3.LUT R5, R5, R4, RZ, 0x3c, !PT ;  /* 0x0000000405058212 */ /* 0x000fca00078e3cff */
[----:B------:R0:W-:Y:S04]  /*17960*/  @!P0 LDGSTS.E.BYPASS.LTC128B.128 [R8+0x21400], desc[UR40][R4.64], !P1 ;  /* 0x2140000004088fae */ /* 0x0001e8000c901d68 */
[----:B0-----:R0:W1:Y:S02]  /*17970*/  SHFL.IDX PT, R4, R2, 0x3, 0x181f ;  /* 0x00781f0002047f89 */ /* 0x00106400000e0000 */
.L_x_4866:
        /* <DEDUP_REMOVED lines=10> */
.L_x_4742:
        /* <DEDUP_REMOVED lines=18> */
.L_x_4867:
[----:B------:R-:W-:Y:S05]  /*17b40*/  BSYNC B0 ;  /* 0x0000000000007941 */ /* 0x000fea0003800000 */
.L_x_4743:
[----:B------:R-:W-:-:S04]  /*17b50*/  LOP3.LUT R2, R37, 0x2, RZ, 0xfc, !PT ;  /* 0x0000000225027812 */ /* 0x000fc800078efcff */
[----:B------:R-:W-:-:S13]  /*17b60*/  ISETP.NE.AND P0, PT, R2, 0x3, PT ;  /* 0x000000030200780c */ /* 0x000fda0003f05270 */
[----:B------:R-:W-:Y:S05]  /*17b70*/  @!P0 BRA `(.L_x_4745) ;  /* 0x0000000000048947 */ /* 0x000fea0003800000 */
[----:B------:R-:W-:Y:S01]  /*17b80*/  BPT.TRAP 0x1 ;  /* 0x000000040000795c */ /* 0x000fe20000300000 */
.L_x_4745:
[----:B0-----:R-:W-:Y:S01]  /*17b90*/  SHF.L.U32 R0, R26, 0x1f, RZ ;  /* 0x0000001f1a007819 */ /* 0x001fe200000006ff */
[----:B------:R-:W-:Y:S03]  /*17ba0*/  BSSY B0, `(.L_x_4746) ;  /* 0x0000003000007945 */ /* 0x000fe60003800000 */
[----:B------:R-:W0:Y:S02]  /*17bb0*/  SYNCS.PHASECHK.TRANS64.TRYWAIT P0, [R31+URZ+0x28c60], R0 ;  /* 0x028c60001f0075a7 */ /* 0x000e24000800017f */
[----:B0-----:R-:W-:Y:S05]  /*17bc0*/  @!P0 BRA `(.L_x_4747) ;  /* 0x0000004800848947 */ /* 0x001fea0003800000 */
.L_x_4868:
[----:B------:R-:W-:Y:S05]  /*17bd0*/  BSYNC B0 ;  /* 0x0000000000007941 */ /* 0x000fea0003800000 */
.L_x_4746:
        /* <DEDUP_REMOVED lines=9> */
[----:B---3--:R-:W-:Y:S01]  /*17c70*/  IMAD R0, R4, UR4, RZ ;  /* 0x0000000404007c24 */ /* 0x008fe2000f8e02ff */
[----:B------:R-:W-:Y:S01]  /*17c80*/  LEA R4, R25, R35, 0xf ;  /* 0x0000002319047211 */ /* 0x000fe200078e78ff */
        /* <DEDUP_REMOVED lines=101> */
.L_x_4878:
        /* <DEDUP_REMOVED lines=34> */
.L_x_4749:
        /* <DEDUP_REMOVED lines=11> */
.L_x_4750:
[----:B------:R-:W2:Y:S01]  /*185b0*/  LDL R2, [R1+0x14] ;  /* 0x0000140001027983 */ /* 0x000ea20000100800 */
[----:B------:R1:W-:Y:S01]  /*185c0*/  SYNCS.ARRIVE.TRANS64.A1T0 RZ, [R31+URZ+0x28c50], RZ ;  /* 0x028c50ff1fff79a7 */ /* 0x0003e2000810003f */
[----:B------:R-:W-:Y:S01]  /*185d0*/  BSSY B0, `(.L_x_4751) ;  /* 0x00000f6000007945 */ /* 0x000fe20003800000 */
[----:B--2---:R-:W-:-:S13]  /*185e0*/  ISETP.GE.AND P0, PT, R2, 0x2, PT ;  /* 0x000000020200780c */ /* 0x004fda0003f06270 */
[----:B-1----:R-:W-:Y:S05]  /*185f0*/  @!P0 BRA `(.L_x_4752) ;  /* 0x0000000c00cc8947 */ /* 0x002fea0003800000 */
[----:B------:R-:W2:Y:S04]  /*18600*/  LDL.LU R4, [R1+0x34] ;  /* 0x0000340001047983 */ /* 0x000ea80000300800 */
[----:B------:R-:W3:Y:S01]  /*18610*/  LDL.LU R3, [R1+0xc] ;  /* 0x00000c0001037983 */ /* 0x000ee20000300800 */
[----:B------:R-:W-:Y:S02]  /*18620*/  IADD3 R7, R2, -0x2, RZ ;  /* 0xfffffffe02077810 */ /* 0x000fe40007ffe0ff */
[----:B--2---:R-:W-:Y:S02]  /*18630*/  LOP3.LUT R32, R4, 0x40, RZ, 0xc0, !PT ;  /* 0x0000004004207812 */ /* 0x004fe400078ec0ff */
[----:B---3--:R-:W-:Y:S02]  /*18640*/  LOP3.LUT R31, R3, 0x80, RZ, 0xc0, !PT ;  /* 0x00000080031f7812 */ /* 0x008fe400078ec0ff */
[----:B------:R-:W-:-:S02]  /*18650*/  SHF.R.U32.HI R32, RZ, 0x2, R32 ;  /* 0x00000002ff207819 */ /* 0x000fc40000011620 */
[----:B------:R-:W-:-:S07]  /*18660*/  SHF.R.U32.HI R31, RZ, 0x3, R31 ;  /* 0x00000003ff1f7819 */ /* 0x000fce000001161f */
.L_x_4765:
        /* <DEDUP_REMOVED lines=35> */
[----:B------:R-:W-:Y:S02]  /*188a0*/  LOP3.LUT R26, R26, R2, RZ, 0x3c, !PT ;  /* 0x000000021a1a7212 */ /* 0x000fe400078e3cff */
[----:B------:R-:W-:Y:S01]  /*188b0*/  MOV R2, R7 ;  /* 0x0000000700027202 */ /* 0x000fe20000000f00 */
[----:B------:R-:W-:Y:S01]  /*188c0*/  VIADD R7, R7, 0xffffffff ;  /* 0xffffffff07077836 */ /* 0x000fe20000000000 */
[----:B------:R-:W-:-:S02]  /*188d0*/  SEL R25, R25, RZ, P0 ;  /* 0x000000ff19197207 */ /* 0x000fc40000000000 */
[----:B------:R-:W-:Y:S01]  /*188e0*/  ISETP.GT.AND P3, PT, R2, RZ, PT ;  /* 0x000000ff0200720c */ /* 0x000fe20003f64270 */
[----:B0-----:R-:W-:-:S12]  /*188f0*/  @!P1 BRA `(.L_x_4753) ;  /* 0x0000000000049947 */ /* 0x001fd80003800000 */
[----:B------:R-:W-:Y:S01]  /*18900*/  BPT.TRAP 0x1 ;  /* 0x000000040000795c */ /* 0x000fe20000300000 */
.L_x_4753:
[----:B------:R-:W-:Y:S01]  /*18910*/  IMAD R6, R25, 0x8, R23 ;  /* 0x0000000819067824 */ /* 0x000fe200078e0217 */
[----:B------:R-:W-:Y:S01]  /*18920*/  SHF.L.U32 R17, R26, 0x1f, RZ ;  /* 0x0000001f1a117819 */ /* 0x000fe200000006ff */
[----:B------:R-:W-:Y:S01]  /*18930*/  BSSY B1, `(.L_x_4754) ;  /* 0x0000004000017945 */ /* 0x000fe20003800000 */
[----:B------:R-:W-:Y:S02]  /*18940*/  SHF.R.S32.HI R9, RZ, 0x1f, R5 ;  /* 0x0000001fff097819 */ /* 0x000fe40000011405 */
[----:B------:R-:W0:Y:S02]  /*18950*/  SYNCS.PHASECHK.TRANS64.TRYWAIT P0, [R6+URZ+0x28c40], R17 ;  /* 0x028c4011060075a7 */ /* 0x000e24000800017f */
[----:B0-----:R-:W-:Y:S05]  /*18960*/  @!P0 BRA `(.L_x_4755) ;  /* 0x00000044005c8947 */ /* 0x001fea0003800000 */
.L_x_4879:
[----:B------:R-:W-:Y:S05]  /*18970*/  BSYNC B1 ;  /* 0x0000000000017941 */ /* 0x000fea0003800000 */
.L_x_4754:
        /* <DEDUP_REMOVED lines=32> */
[----:B-1----:R-:W-:-:S04]  /*18b80*/  IADD3 R2, P0, R2, R0, RZ ;  /* 0x0000000002027210 */ /* 0x002fc80007f1e0ff */
[----:B--2---:R-:W-:-:S05]  /*18b90*/  IADD3.X R3, RZ, R3, RZ, P0, !PT ;  /* 0x00000003ff037210 */ /* 0x004fca00007fe4ff */
        /* <DEDUP_REMOVED lines=8> */
.L_x_4889:
        /* <DEDUP_REMOVED lines=8> */
.L_x_4757:
        /* <DEDUP_REMOVED lines=11> */
.L_x_4758:
[----:B------:R2:W-:Y:S01]  /*18d50*/  SYNCS.ARRIVE.TRANS64.A1T0 RZ, [R6+URZ+0x28c30], RZ ;  /* 0x028c30ff06ff79a7 */ /* 0x0005e2000810003f */
[----:B------:R-:W-:Y:S05]  /*18d60*/  @!P2 BRA `(.L_x_4759) ;  /* 0x000000000004a947 */ /* 0x000fea0003800000 */
[----:B------:R-:W-:Y:S01]  /*18d70*/  BPT.TRAP 0x1 ;  /* 0x000000040000795c */ /* 0x000fe20000300000 */
.L_x_4759:
[----:B------:R-:W3:Y:S01]  /*18d80*/  SYNCS.PHASECHK.TRANS64.TRYWAIT P0, [R6+URZ+0x28c60], R17 ;  /* 0x028c6011060075a7 */ /* 0x000ee2000800017f */
[----:B------:R-:W-:Y:S04]  /*18d90*/  BSSY B1, `(.L_x_4760) ;  /* 0x0000002000017945 */ /* 0x000fe80003800000 */
[----:B---3--:R-:W-:Y:S05]  /*18da0*/  @!P0 BRA `(.L_x_4761) ;  /* 0x00000044007c8947 */ /* 0x008fea0003800000 */
.L_x_4890:
[----:B------:R-:W-:Y:S05]  /*18db0*/  BSYNC B1 ;  /* 0x0000000000017941 */ /* 0x000fea0003800000 */
.L_x_4760:
        /* <DEDUP_REMOVED lines=52> */
[----:B------:R-:W-:Y:S04]  /*19100*/  LDGSTS.E.BYPASS.LTC128B.128 [R17+0xc400], desc[UR40][R2.64+0x300], P0 ;  /* 0x0c40030002117fae */ /* 0x000fe80008101d68 */
[----:B------:R-:W0:Y:S04]  /*19110*/  SHFL.IDX PT, R14, R9, 0x2, 0x181f ;  /* 0x00581f00090e7f89 */ /* 0x000e2800000e0000 */
[----:B------:R0:W-:Y:S04]  /*19120*/  LDGSTS.E.BYPASS.LTC128B.128 [R17+0xe400], desc[UR40][R2.64+0x380], P1 ;  /* 0x0e40038002117fae */ /* 0x0001e80008901d68 */
[----:B------:R3:W-:Y:S01]  /*19130*/  LDGSTS.E.BYPASS.LTC128B.128 [R17+0xc00], desc[UR40][R4.64], !P3 ;  /* 0x00c0000004117fae */ /* 0x0007e2000d901d68 */
[----:B------:R-:W-:-:S02]  /*19140*/  LOP3.LUT P3, RZ, R22, 0x8000, RZ, 0xc0, !PT ;  /* 0x0000800016ff7812 */ /* 0x000fc4000786c0ff */
[----:B------:R-:W-:Y:S01]  /*19150*/  LOP3.LUT R22, R22, 0xffffbfff, RZ, 0xc0, !PT ;  /* 0xffffbfff16167812 */ /* 0x000fe200078ec0ff */
[----:B------:R3:W-:Y:S10]  /*19160*/  LDGSTS.E.BYPASS.LTC128B.128 [R17+0x2c00], desc[UR40][R4.64+0x80], !P2 ;  /* 0x02c0008004117fae */ /* 0x0007f4000d101d68 */
[----:B------:R-:W-:Y:S01]  /*19170*/  @P3 LOP3.LUT R22, R22, 0x4000, RZ, 0xfc, !PT ;  /* 0x0000400016163812 */ /* 0x000fe200078efcff */
[----:B------:R3:W-:Y:S01]  /*19180*/  LDGSTS.E.BYPASS.LTC128B.128 [R17+0x4c00], desc[UR40][R4.64+0x100], !P3 ;  /* 0x04c0010004117fae */ /* 0x0007e2000d901d68 */
[----:B0-----:R-:W-:-:S02]  /*19190*/  IADD3 R2, P2, R14, R0, RZ ;  /* 0x000000000e027210 */ /* 0x001fc40007f5e0ff */
[C---:B------:R-:W-:Y:S01]  /*191a0*/  LOP3.LUT P3, RZ, R22.reuse, 0x80, RZ, 0xc0, !PT ;  /* 0x0000008016ff7812 */ /* 0x040fe2000786c0ff */
[----:B------:R3:W-:Y:S01]  /*191b0*/  LDGSTS.E.BYPASS.LTC128B.128 [R17+0x6c00], desc[UR40][R4.64+0x180], !P6 ;  /* 0x06c0018004117fae */ /* 0x0007e2000f101d68 */
[----:B------:R-:W-:Y:S02]  /*191c0*/  IADD3.X R3, RZ, R8, RZ, P2, !PT ;  /* 0x00000008ff037210 */ /* 0x000fe400017fe4ff */
[C---:B------:R-:W-:Y:S01]  /*191d0*/  LOP3.LUT P2, RZ, R22.reuse, 0x40, RZ, 0xc0, !PT ;  /* 0x0000004016ff7812 */ /* 0x040fe2000784c0ff */
        /* <DEDUP_REMOVED lines=15> */
.L_x_4900:
        /* <DEDUP_REMOVED lines=25> */
.L_x_4763:
        /* <DEDUP_REMOVED lines=11> */
.L_x_4764:
[----:B------:R3:W-:Y:S01]  /*19510*/  SYNCS.ARRIVE.TRANS64.A1T0 RZ, [R6+URZ+0x28c50], RZ ;  /* 0x028c50ff06ff79a7 */ /* 0x0007e2000810003f */
[----:B------:R-:W-:Y:S05]  /*19520*/  @P3 BRA `(.L_x_4765) ;  /* 0xfffffff000503947 */ /* 0x000fea000383ffff */
.L_x_4752:
[----:B------:R-:W-:Y:S05]  /*19530*/  BSYNC B0 ;  /* 0x0000000000007941 */ /* 0x000fea0003800000 */
.L_x_4751:
        /* <DEDUP_REMOVED lines=21> */
.L_x_4767:
[----:B------:R-:W-:Y:S05]  /*19690*/  BSYNC B0 ;  /* 0x0000000000007941 */ /* 0x000fea0003800000 */
.L_x_4766:
[----:B------:R-:W-:-:S07]  /*196a0*/  SEL R25, R25, RZ, P0 ;  /* 0x000000ff19197207 */ /* 0x000fce0000000000 */
.L_x_4726:
[----:B------:R-:W-:Y:S05]  /*196b0*/  BSYNC B7 ;  /* 0x0000000000077941 */ /* 0x000fea0003800000 */
.L_x_4724:
        /* <DEDUP_REMOVED lines=11> */
.L_x_4768:
        /* <DEDUP_REMOVED lines=23> */
[----:B------:R-:W0:Y:S02]  /*198e0*/  SHFL.UP PT, R14, R4, 0x2, RZ ;  /* 0x04400000040e7989 */ /* 0x000e2400000e00ff */
[----:B0-----:R-:W-:-:S05]  /*198f0*/  SEL R5, R14, RZ, P2 ;  /* 0x000000ff0e057207 */ /* 0x001fca0001000000 */
[----:B------:R-:W-:-:S05]  /*19900*/  IMAD.IADD R5, R4, 0x1, R5 ;  /* 0x0000000104057824 */ /* 0x000fca00078e0205 */
[----:B------:R-:W2:Y:S02]  /*19910*/  SHFL.UP PT, R14, R5, 0x4, RZ ;  /* 0x04800000050e7989 */ /* 0x000ea400000e00ff */
[----:B--23--:R-:W-:-:S04]  /*19920*/  SEL R6, R14, RZ, P3 ;  /* 0x000000ff0e067207 */ /* 0x00cfc80001800000 */
        /* <DEDUP_REMOVED lines=8> */
.L_x_4910:
[----:B------:R-:W-:Y:S02]  /*199b0*/  ULDC UR4, c[0x0][0xc38] ;  /* 0x00030e0000047ab9 */ /* 0x000fe40000000800 */
[----:B------:R-:W-:-:S04]  /*199c0*/  IMAD.U32 R4, RZ, RZ, UR4 ;  /* 0x00000004ff047e24 */ /* 0x000fc8000f8e00ff */
[----:B--2---:R-:W-:-:S04]  /*199d0*/  IMAD R5, R14, R4, RZ ;  /* 0x000000040e057224 */ /* 0x004fc800078e02ff */
[----:B------:R-:W-:-:S05]  /*199e0*/  IMAD.IADD R16, R16, 0x1, R5 ;  /* 0x0000000110107824 */ /* 0x000fca00078e0205 */
[----:B------:R-:W-:-:S13]  /*199f0*/  ISETP.GT.AND P6, PT, R16, R0, PT ;  /* 0x000000001000720c */ /* 0x000fda0003fc4270 */
[----:B------:R-:W-:Y:S05]  /*19a00*/  @P6 BRA `(.L_x_4771) ;  /* 0x00000000009c6947 */ /* 0x000fea0003800000 */
.L_x_4776:
[----:B------:R-:W2:Y:S01]  /*19a10*/  LDC R4, c[0x0][0xc3c] ;  /* 0x00030f00ff047b82 */ /* 0x000ea20000000800 */
[----:B------:R-:W-:-:S05]  /*19a20*/  VIADD R19, R19, 0x1f ;  /* 0x0000001f13137836 */ /* 0x000fca0000000000 */
[----:B--2---:R-:W-:-:S13]  /*19a30*/  ISETP.GE.AND P6, PT, R19, R4, PT ;  /* 0x000000041300720c */ /* 0x004fda0003fc6270 */
[----:B------:R-:W-:Y:S05]  /*19a40*/  @P6 BRA `(.L_x_4772) ;  /* 0x0000000400d06947 */ /* 0x000fea0003800000 */
[----:B------:R-:W2:Y:S01]  /*19a50*/  S2R R2, SR_TID.X ;  /* 0x0000000000027919 */ /* 0x000ea20000002100 */
[----:B------:R-:W-:Y:S01]  /*19a60*/  BSSY B0, `(.L_x_4773) ;  /* 0x0000009000007945 */ /* 0x000fe20003800000 */
[----:B--2---:R-:W-:-:S05]  /*19a70*/  LOP3.LUT R2, R2, 0x1f, RZ, 0xc0, !PT ;  /* 0x0000001f02027812 */ /* 0x004fca00078ec0ff */
[----:B------:R-:W-:Y:S02]  /*19a80*/  IMAD.IADD R5, R19, 0x1, R2 ;  /* 0x0000000113057824 */ /* 0x000fe400078e0202 */
[----:B------:R-:W-:-:S03]  /*19a90*/  IMAD.MOV.U32 R2, RZ, RZ, RZ ;  /* 0x000000ffff027224 */ /* 0x000fc600078e00ff */
[----:B------:R-:W-:-:S13]  /*19aa0*/  ISETP.GE.OR P6, PT, R5, R4, !P0 ;  /* 0x000000040500720c */ /* 0x000fda00047c6670 */
[----:B------:R-:W-:Y:S05]  /*19ab0*/  @P6 BRA `(.L_x_4774) ;  /* 0x00000000000c6947 */ /* 0x000fea0003800000 */
[----:B0-----:R-:W0:Y:S02]  /*19ac0*/  LDC.64 R2, c[0x0][0xc80] ;  /* 0x00032000ff027b82 */ /* 0x001e240000000a00 */
[----:B0-----:R-:W-:-:S06]  /*19ad0*/  IMAD.WIDE R2, R5, 0x4, R2 ;  /* 0x0000000405027825 */ /* 0x001fcc00078e0202 */
[----:B------:R2:W5:Y:S02]  /*19ae0*/  LDG.E R2, desc[UR40][R2.64] ;  /* 0x0000002802027981 */ /* 0x000564000c1e1900 */
.L_x_4774:
[----:B------:R-:W-:Y:S05]  /*19af0*/  BSYNC B0 ;  /* 0x0000000000007941 */ /* 0x000fea0003800000 */
.L_x_4773:
[----:B------:R-:W-:-:S03]  /*19b00*/  UMOV UR4, 0xffffffff ;  /* 0xffffffff00047882 */ /* 0x000fc60000000000 */
[----:B------:R-:W-:Y:S05]  /*19b10*/  BRA.DIV UR4, `(.L_x_4775) ;  /* 0x0000004604347947 */ /* 0x000fea000b800000 */
[----:B-----5:R-:W3:Y:S02]  /*19b20*/  SHFL.UP PT, R14, R2, 0x1, RZ ;  /* 0x04200000020e7989 */ /* 0x020ee400000e00ff */
[----:B---3--:R-:W-:-:S05]  /*19b30*/  SEL R13, R14, RZ, P1 ;  /* 0x000000ff0e0d7207 */ /* 0x008fca0000800000 */
[----:B------:R-:W-:-:S05]  /*19b40*/  IMAD.IADD R13, R2, 0x1, R13 ;  /* 0x00000001020d7824 */ /* 0x000fca00078e020d */
[----:B------:R-:W3:Y:S02]  /*19b50*/  SHFL.UP PT, R14, R13, 0x2, RZ ;  /* 0x044000000d0e7989 */ /* 0x000ee400000e00ff */
[----:B---3--:R-:W-:-:S04]  /*19b60*/  SEL R14, R14, RZ, P2 ;  /* 0x000000ff0e0e7207 */ /* 0x008fc80001000000 */
[----:B0-2---:R-:W-:-:S05]  /*19b70*/  IADD3 R3, R13, R14, RZ ;  /* 0x0000000e0d037210 */ /* 0x005fca0007ffe0ff */
        /* <DEDUP_REMOVED lines=10> */
.L_x_4918:
[----:B------:R-:W-:Y:S02]  /*19c20*/  ULDC UR4, c[0x0][0xc38] ;  /* 0x00030e0000047ab9 */ /* 0x000fe40000000800 */
[----:B------:R-:W-:-:S04]  /*19c30*/  IMAD.U32 R4, RZ, RZ, UR4 ;  /* 0x00000004ff047e24 */ /* 0x000fc8000f8e00ff */
[----:B--2---:R-:W-:-:S04]  /*19c40*/  IMAD R5, R14, R4, RZ ;  /* 0x000000040e057224 */ /* 0x004fc800078e02ff */
[----:B------:R-:W-:-:S05]  /*19c50*/  IMAD.IADD R16, R5, 0x1, R16 ;  /* 0x0000000105107824 */ /* 0x000fca00078e0210 */
[----:B------:R-:W-:-:S13]  /*19c60*/  ISETP.GT.AND P6, PT, R16, R0, PT ;  /* 0x000000001000720c */ /* 0x000fda0003fc4270 */
[----:B------:R-:W-:Y:S05]  /*19c70*/  @!P6 BRA `(.L_x_4776) ;  /* 0xfffffffc0064e947 */ /* 0x000fea000383ffff */
.L_x_4771:
        /* <DEDUP_REMOVED lines=8> */
.L_x_4922:
[----:B------:R-:W-:Y:S01]  /*19d00*/  ISETP.NE.AND P0, PT, R6, RZ, PT ;  /* 0x000000ff0600720c */ /* 0x000fe20003f05270 */
[----:B------:R-:W-:-:S12]  /*19d10*/  IMAD.MOV.U32 R6, RZ, RZ, RZ ;  /* 0x000000ffff067224 */ /* 0x000fd800078e00ff */
[----:B------:R-:W-:Y:S05]  /*19d20*/  @!P0 BRA `(.L_x_4778) ;  /* 0x0000000000108947 */ /* 0x000fea0003800000 */
[----:B------:R-:W-:Y:S01]  /*19d30*/  UMOV UR4, 0xffffffff ;  /* 0xffffffff00047882 */ /* 0x000fe20000000000 */
[----:B------:R-:W-:Y:S02]  /*19d40*/  VIADD R12, R5, 0xffffffff ;  /* 0xffffffff050c7836 */ /* 0x000fe40000000000 */
[----:B------:R-:W-:Y:S05]  /*19d50*/  BRA.DIV UR4, `(.L_x_4779) ;  /* 0x0000004604a87947 */ /* 0x000fea000b800000 */
[----:B------:R4:W0:Y:S02]  /*19d60*/  SHFL.IDX PT, R6, R3, R12, 0x1f ;  /* 0x00001f0c03067589 */ /* 0x00082400000e0000 */
.L_x_4778:
[----:B0-2-4-:R-:W0:Y:S01]  /*19d70*/  LDC.64 R2, c[0x0][0xc90] ;  /* 0x00032400ff027b82 */ /* 0x015e220000000a00 */
[----:B------:R-:W-:-:S05]  /*19d80*/  IADD3 R19, R5, R19, RZ ;  /* 0x0000001305137210 */ /* 0x000fca0007ffe0ff */
[----:B0-----:R-:W-:-:S05]  /*19d90*/  IMAD.WIDE R2, R19, 0x4, R2 ;  /* 0x0000000413027825 */ /* 0x001fca00078e0202 */
[----:B------:R0:W3:Y:S01]  /*19da0*/  LDG.E R7, desc[UR40][R2.64] ;  /* 0x0000002802077981 */ /* 0x0000e2000c1e1900 */
[----:B------:R-:W-:-:S04]  /*19db0*/  IMAD R16, R6, R4, R16 ;  /* 0x0000000406107224 */ /* 0x000fc800078e0210 */
[----:B------:R-:W-:Y:S02]  /*19dc0*/  IMAD.IADD R0, R0, 0x1, -R16 ;  /* 0x0000000100007824 */ /* 0x000fe400078e0a10 */
[----:B0-----:R-:W-:Y:S02]  /*19dd0*/  IMAD.MOV.U32 R2, RZ, RZ, RZ ;  /* 0x000000ffff027224 */ /* 0x001fe400078e00ff */
[----:B---3--:R-:W-:-:S05]  /*19de0*/  IMAD R5, R17, R7, RZ ;  /* 0x0000000711057224 */ /* 0x008fca00078e02ff */
[-C--:B------:R-:W-:Y:S02]  /*19df0*/  IABS R8, R5.reuse ;  /* 0x0000000500087213 */ /* 0x080fe40000000000 */
[----:B------:R-:W-:Y:S02]  /*19e00*/  IABS R6, R5 ;  /* 0x0000000500067213 */ /* 0x000fe40000000000 */
[----:B-1----:R-:W0:Y:S03]  /*19e10*/  I2F.RP R9, R8 ;  /* 0x0000000800097306 */ /* 0x002e260000209400 */
[----:B------:R-:W-:-:S05]  /*19e20*/  IMAD.MOV R6, RZ, RZ, -R6 ;  /* 0x000000ffff067224 */ /* 0x000fca00078e0a06 */
[----:B0-----:R-:W0:Y:S02]  /*19e30*/  MUFU.RCP R9, R9 ;  /* 0x0000000900097308 */ /* 0x001e240000001000 */
[----:B0-----:R-:W-:-:S06]  /*19e40*/  VIADD R10, R9, 0xffffffe ;  /* 0x0ffffffe090a7836 */ /* 0x001fcc0000000000 */
[----:B------:R-:W0:Y:S02]  /*19e50*/  F2I.FTZ.U32.TRUNC.NTZ R3, R10 ;  /* 0x0000000a00037305 */ /* 0x000e24000021f000 */
        /* <DEDUP_REMOVED lines=14> */
[----:B------:R-:W-:Y:S02]  /*19f40*/  @!P2 IADD3 R2, -R2, RZ, RZ ;  /* 0x000000ff0202a210 */ /* 0x000fe40007ffe1ff */
[----:B------:R-:W-:-:S05]  /*19f50*/  @!P1 LOP3.LUT R2, RZ, R5, RZ, 0x33, !PT ;  /* 0x00000005ff029212 */ /* 0x000fca00078e33ff */
[----:B------:R-:W-:Y:S02]  /*19f60*/  IMAD R6, R7, R2, RZ ;  /* 0x0000000207067224 */ /* 0x000fe400078e02ff */
[----:B------:R-:W-:Y:S02]  /*19f70*/  IMAD.MOV R2, RZ, RZ, -R2 ;  /* 0x000000ffff027224 */ /* 0x000fe400078e0a02 */
[----:B------:R-:W-:Y:S02]  /*19f80*/  IMAD.MOV R3, RZ, RZ, -R6 ;  /* 0x000000ffff037224 */ /* 0x000fe400078e0a06 */
[----:B------:R-:W-:Y:S02]  /*19f90*/  IMAD R5, R5, R2, R0 ;  /* 0x0000000205057224 */ /* 0x000fe400078e0200 */
[----:B------:R-:W-:Y:S01]  /*19fa0*/  IMAD.MOV.U32 R2, RZ, RZ, RZ ;  /* 0x000000ffff027224 */ /* 0x000fe200078e00ff */
[----:B------:R-:W-:-:S04]  /*19fb0*/  VIADDMNMX R4, R3, R4, R7, PT ;  /* 0x0000000403047246 */ /* 0x000fc80003800107 */
[----:B------:R-:W-:-:S04]  /*19fc0*/  IABS R7, R4 ;  /* 0x0000000400077213 */ /* 0x000fc80000000000 */
[----:B------:R-:W0:Y:S08]  /*19fd0*/  I2F.RP R8, R7 ;  /* 0x0000000700087306 */ /* 0x000e300000209400 */
[----:B0-----:R-:W0:Y:S02]  /*19fe0*/  MUFU.RCP R8, R8 ;  /* 0x0000000800087308 */ /* 0x001e240000001000 */
[----:B0-----:R-:W-:-:S06]  /*19ff0*/  VIADD R3, R8, 0xffffffe ;  /* 0x0ffffffe08037836 */ /* 0x001fcc0000000000 */
[----:B------:R-:W0:Y:S02]  /*1a000*/  F2I.FTZ.U32.TRUNC.NTZ R3, R3 ;  /* 0x0000000300037305 */ /* 0x000e24000021f000 */
[----:B0-----:R-:W-:-:S04]  /*1a010*/  IMAD.MOV R0, RZ, RZ, -R3 ;  /* 0x000000ffff007224 */ /* 0x001fc800078e0a03 */
[----:B------:R-:W-:Y:S01]  /*1a020*/  IMAD R9, R0, R7, RZ ;  /* 0x0000000700097224 */ /* 0x000fe200078e02ff */
[----:B------:R-:W-:-:S03]  /*1a030*/  IABS R0, R4 ;  /* 0x0000000400007213 */ /* 0x000fc60000000000 */
[----:B------:R-:W-:Y:S01]  /*1a040*/  IMAD.HI.U32 R2, R3, R9, R2 ;  /* 0x0000000903027227 */ /* 0x000fe200078e0002 */
[----:B------:R-:W-:-:S03]  /*1a050*/  IABS R9, R5 ;  /* 0x0000000500097213 */ /* 0x000fc60000000000 */
        /* <DEDUP_REMOVED lines=8> */
[C---:B------:R-:W-:Y:S01]  /*1a0e0*/  LOP3.LUT R0, R5.reuse, R4, RZ, 0x3c, !PT ;  /* 0x0000000405007212 */ /* 0x040fe200078e3cff */
[----:B------:R-:W-:-:S03]  /*1a0f0*/  IMAD.IADD R5, R5, 0x1, R6 ;  /* 0x0000000105057824 */ /* 0x000fc600078e0206 */
[----:B------:R-:W-:-:S07]  /*1a100*/  ISETP.GE.AND P2, PT, R0, RZ, PT ;  /* 0x000000ff0000720c */ /* 0x000fce0003f46270 */
[----:B------:R-:W-:-:S06]  /*1a110*/  @P0 IADD3 R2, R2, 0x1, RZ ;  /* 0x0000000102020810 */ /* 0x000fcc0007ffe0ff */
[----:B------:R-:W-:Y:S01]  /*1a120*/  @!P2 IMAD.MOV R2, RZ, RZ, -R2 ;  /* 0x000000ffff02a224 */ /* 0x000fe200078e0a02 */
[----:B------:R-:W-:Y:S01]  /*1a130*/  @!P1 LOP3.LUT R2, RZ, R4, RZ, 0x33, !PT ;  /* 0x00000004ff029212 */ /* 0x000fe200078e33ff */
[----:B------:R-:W-:-:S04]  /*1a140*/  IMAD.MOV R4, RZ, RZ, -R4 ;  /* 0x000000ffff047224 */ /* 0x000fc800078e0a04 */
[----:B------:R-:W-:Y:S01]  /*1a150*/  IMAD R18, R2, R4, R5 ;  /* 0x0000000402127224 */ /* 0x000fe200078e0205 */
[----:B------:R-:W-:-:S05]  /*1a160*/  LOP3.LUT R2, RZ, R2, RZ, 0x33, !PT ;  /* 0x00000002ff027212 */ /* 0x000fca00078e33ff */
[----:B------:R-:W-:Y:S01]  /*1a170*/  IMAD.IADD R17, R17, 0x1, R2 ;  /* 0x0000000111117824 */ /* 0x000fe200078e0202 */
[----:B------:R-:W-:Y:S06]  /*1a180*/  BRA `(.L_x_4780) ;  /* 0x00000000001c7947 */ /* 0x000fec0003800000 */
.L_x_4772:
[----:B------:R-:W-:Y:S01]  /*1a190*/  UMOV UR4, URZ ;  /* 0x0000003f00047c82 */ /* 0x000fe20008000000 */
[----:B------:R-:W-:Y:S01]  /*1a1a0*/  UMOV UR5, URZ ;  /* 0x0000003f00057c82 */ /* 0x000fe20008000000 */
[----:B------:R-:W-:Y:S01]  /*1a1b0*/  ULDC UR6, c[0x0][0xc3c] ;  /* 0x00030f0000067ab9 */ /* 0x000fe20000000800 */
[----:B------:R-:W-:Y:S02]  /*1a1c0*/  IMAD.MOV.U32 R16, RZ, RZ, R0 ;  /* 0x000000ffff107224 */ /* 0x000fe400078e0000 */
[----:B------:R-:W-:Y:S02]  /*1a1d0*/  IMAD.U32 R17, RZ, RZ, UR4 ;  /* 0x00000004ff117e24 */ /* 0x000fe4000f8e00ff */
[----:B------:R-:W-:Y:S02]  /*1a1e0*/  IMAD.U32 R18, RZ, RZ, UR5 ;  /* 0x00000005ff127e24 */ /* 0x000fe4000f8e00ff */
[----:B------:R-:W-:-:S07]  /*1a1f0*/  IMAD.U32 R19, RZ, RZ, UR6 ;  /* 0x00000006ff137e24 */ /* 0x000fce000f8e00ff */
.L_x_4780:
        /* <DEDUP_REMOVED lines=10> */
.L_x_4769:
[----:B------:R-:W-:Y:S02]  /*1a2a0*/  ULDC UR4, c[0x0][0xc3c] ;  /* 0x00030f0000047ab9 */ /* 0x000fe40000000800 */
[----:B0-----:R-:W-:-:S13]  /*1a2b0*/  ISETP.GE.AND P0, PT, R19, UR4, PT ;  /* 0x0000000413007c0c */ /* 0x001fda000bf06270 */
[----:B------:R-:W-:Y:S05]  /*1a2c0*/  @!P0 BRA `(.L_x_4781) ;  /* 0xffffff9800c08947 */ /* 0x000fea000383ffff */
[----:B------:R-:W-:Y:S05]  /*1a2d0*/  BSYNC B8 ;  /* 0x0000000000087941 */ /* 0x000fea0003800000 */
.L_x_4674:
[----:B------:R-:W5:Y:S01]  /*1a2e0*/  LDL.LU R0, [R1+0x20] ;  /* 0x0000200001007983 */ /* 0x000f620000300800 */
[----:B------:R-:W-:Y:S01]  /*1a2f0*/  BSSY B0, `(.L_x_4782) ;  /* 0x000000b000007945 */ /* 0x000fe20003800000 */
[----:B------:R-:W1:Y:S01]  /*1a300*/  S2R R5, SR_CgaCtaId ;  /* 0x0000000000057919 */ /* 0x000e620000008800 */
[----:B-----5:R-:W-:-:S04]  /*1a310*/  IADD3 R0, R0, 0x1, RZ ;  /* 0x0000000100007810 */ /* 0x020fc80007ffe0ff */
        /* <DEDUP_REMOVED lines=8> */
.L_x_4925:
[----:B------:R-:W-:Y:S05]  /*1a3a0*/  BSYNC B0 ;  /* 0x0000000000007941 */ /* 0x000fea0003800000 */
.L_x_4782:
[----:B------:R-:W-:-:S03]  /*1a3b0*/  UMOV UR4, 0xffffffff ;  /* 0xffffffff00047882 */ /* 0x000fc60000000000 */
[----:B------:R-:W-:Y:S05]  /*1a3c0*/  BRA.DIV UR4, `(.L_x_4784) ;  /* 0x0000004204487947 */ /* 0x000fea000b800000 */
[----:B0-----:R-:W0:Y:S02]  /*1a3d0*/  S2R R0, SR_TID.X ;  /* 0x0000000000007919 */ /* 0x001e240000002100 */
[----:B0-----:R-:W-:-:S04]  /*1a3e0*/  SHF.R.U32.HI R0, RZ, 0x5, R0 ;  /* 0x00000005ff007819 */ /* 0x001fc80000011600 */
[----:B------:R-:W-:-:S05]  /*1a3f0*/  LOP3.LUT R0, R0, 0x3, RZ, 0xc0, !PT ;  /* 0x0000000300007812 */ /* 0x000fca00078ec0ff */
[----:B------:R0:W1:Y:S02]  /*1a400*/  SHFL.IDX PT, R14, R0, RZ, 0x1f ;  /* 0x00001fff000e7589 */ /* 0x00006400000e0000 */
.L_x_4928:
[----:B-1----:R-:W-:-:S13]  /*1a410*/  ISETP.NE.AND P0, PT, R14, RZ, PT ;  /* 0x000000ff0e00720c */ /* 0x002fda0003f05270 */
[----:B------:R-:W-:Y:S05]  /*1a420*/  @P0 BRA `(.L_x_4517) ;  /* 0x0000000000840947 */ /* 0x000fea0003800000 */
[----:B------:R-:W-:-:S03]  /*1a430*/  UMOV UR4, 0xffffffff ;  /* 0xffffffff00047882 */ /* 0x000fc60000000000 */
[----:B------:R-:W-:Y:S05]  /*1a440*/  BRA.DIV UR4, `(.L_x_4785) ;  /* 0x00000042045c7947 */ /* 0x000fea000b800000 */
[----:B------:R-:W-:-:S13]  /*1a450*/  ELECT P6, URZ, PT ;  /* 0x00000000003f782f */ /* 0x000fda00038c0000 */
.L_x_4931:
[----:B------:R-:W-:Y:S05]  /*1a460*/  @!P6 BRA `(.L_x_4517) ;  /* 0x000000000074e947 */ /* 0x000fea0003800000 */
[----:B------:R-:W-:-:S04]  /*1a470*/  LOP3.LUT R37, R37, 0x2, RZ, 0xfc, !PT ;  /* 0x0000000225257812 */ /* 0x000fc800078efcff */
[----:B------:R-:W-:-:S13]  /*1a480*/  ISETP.NE.AND P0, PT, R37, 0x3, PT ;  /* 0x000000032500780c */ /* 0x000fda0003f05270 */
[----:B------:R-:W-:Y:S05]  /*1a490*/  @!P0 BRA `(.L_x_4786) ;  /* 0x0000000000048947 */ /* 0x000fea0003800000 */
[----:B------:R-:W-:Y:S01]  /*1a4a0*/  BPT.TRAP 0x1 ;  /* 0x000000040000795c */ /* 0x000fe20000300000 */
.L_x_4786:
[C---:B------:R-:W-:Y:S01]  /*1a4b0*/  IMAD R5, R25.reuse, 0x8, R4 ;  /* 0x0000000819057824 */ /* 0x040fe200078e0204 */
[----:B0-----:R-:W-:Y:S01]  /*1a4c0*/  SHF.L.U32 R0, R26, 0x1f, RZ ;  /* 0x0000001f1a007819 */ /* 0x001fe200000006ff */
[----:B------:R-:W-:-:S03]  /*1a4d0*/  VIADD R25, R25, 0x1 ;  /* 0x0000000119197836 */ /* 0x000fc60000000000 */
[----:B------:R-:W0:Y:S02]  /*1a4e0*/  SYNCS.PHASECHK.TRANS64.TRYWAIT P1, [R5+URZ+0x28c40], R0 ;  /* 0x028c4000050075a7 */ /* 0x000e24000802017f */
[----:B------:R-:W-:-:S04]  /*1a4f0*/  ISETP.NE.AND P2, PT, R25, 0x2, PT ;  /* 0x000000021900780c */ /* 0x000fc80003f45270 */
[----:B------:R-:W-:Y:S01]  /*1a500*/  SEL R3, RZ, 0x1, P2 ;  /* 0x00000001ff037807 */ /* 0x000fe20001000000 */
[----:B0-----:R-:W-:Y:S08]  /*1a510*/  @!P1 BRA `(.L_x_4787) ;  /* 0x0000004000489947 */ /* 0x001ff00003800000 */
.L_x_4932:
[----:B------:R-:W-:Y:S02]  /*1a520*/  SEL R25, R25, RZ, P2 ;  /* 0x000000ff19197207 */ /* 0x000fe40001000000 */
[----:B------:R-:W-:Y:S01]  /*1a530*/  LOP3.LUT R2, R26, R3, RZ, 0x3c, !PT ;  /* 0x000000031a027212 */ /* 0x000fe200078e3cff */
[----:B------:R-:W-:Y:S06]  /*1a540*/  @!P0 BRA `(.L_x_4788) ;  /* 0x0000000000048947 */ /* 0x000fec0003800000 */
[----:B------:R-:W-:Y:S01]  /*1a550*/  BPT.TRAP 0x1 ;  /* 0x000000040000795c */ /* 0x000fe20000300000 */
.L_x_4788:
[----:B------:R-:W-:Y:S01]  /*1a560*/  IMAD R25, R25, 0x8, R4 ;  /* 0x0000000819197824 */ /* 0x000fe200078e0204 */
[----:B------:R-:W-:-:S04]  /*1a570*/  SHF.L.U32 R2, R2, 0x1f, RZ ;  /* 0x0000001f02027819 */ /* 0x000fc800000006ff */
[----:B------:R-:W1:Y:S02]  /*1a580*/  SYNCS.PHASECHK.TRANS64.TRYWAIT P1, [R25+URZ+0x28c40], R2 ;  /* 0x028c4002190075a7 */ /* 0x000e64000802017f */
[----:B-1----:R-:W-:Y:S05]  /*1a590*/  @!P1 BRA `(.L_x_4789) ;  /* 0x00000040003c9947 */ /* 0x002fea0003800000 */
.L_x_4933:
[----:B------:R-:W-:Y:S05]  /*1a5a0*/  @!P0 BRA `(.L_x_4790) ;  /* 0x0000000000048947 */ /* 0x000fea0003800000 */
[----:B------:R-:W-:Y:S01]  /*1a5b0*/  BPT.TRAP 0x1 ;  /* 0x000000040000795c */ /* 0x000fe20000300000 */
.L_x_4790:
[----:B------:R-:W5:Y:S02]  /*1a5c0*/  SYNCS.PHASECHK.TRANS64.TRYWAIT P1, [R5+URZ+0x28c60], R0 ;  /* 0x028c6000050075a7 */ /* 0x000f64000802017f */
[----:B-----5:R-:W-:Y:S05]  /*1a5d0*/  @!P1 BRA `(.L_x_4791) ;  /* 0x0000004000409947 */ /* 0x020fea0003800000 */
.L_x_4934:
[----:B------:R-:W-:Y:S05]  /*1a5e0*/  @!P0 BRA `(.L_x_4792) ;  /* 0x0000000000048947 */ /* 0x000fea0003800000 */
[----:B------:R-:W-:Y:S01]  /*1a5f0*/  BPT.TRAP 0x1 ;  /* 0x000000040000795c */ /* 0x000fe20000300000 */
.L_x_4792:
[----:B------:R0:W0:Y:S02]  /*1a600*/  SYNCS.PHASECHK.TRANS64.TRYWAIT P0, [R25+URZ+0x28c60], R2 ;  /* 0x028c6002190075a7 */ /* 0x000024000800017f */
[----:B0-----:R-:W-:Y:S05]  /*1a610*/  @!P0 NANOSLEEP.SYNCS 0x989680 ;  /* 0x009896800000895d */ /* 0x001fea0003900000 */
[----:B------:R-:W0:Y:S02]  /*1a620*/  @!P0 SYNCS.PHASECHK.TRANS64 P0, [R25+URZ+0x28c60], R2 ;  /* 0x028c6002190085a7 */ /* 0x000e24000800007f */
[----:B0-----:R-:W-:Y:S05]  /*1a630*/  @!P0 BRA `(.L_x_4792) ;  /* 0xfffffffc00f08947 */ /* 0x001fea000383ffff */
.L_x_4517:
[----:B------:R-:W-:Y:S05]  /*1a640*/  BSYNC B9 ;  /* 0x0000000000097941 */ /* 0x000fea0003800000 */
.L_x_4514:
[----:B------:R-:W-:Y:S05]  /*1a650*/  EXIT ;  /* 0x000000000000794d */ /* 0x000fea0003800000 */
.L_x_4533:
[----:B0-----:R0:W1:Y:S02]  /*1a660*/  SYNCS.PHASECHK.TRANS64.TRYWAIT P6, [R62+URZ+0x28c90], R73 ;  /* 0x028c90493e0075a7 */ /* 0x00106400080c017f */
[----:B-1----:R-:W-:Y:S05]  /*1a670*/  @!P6 NANOSLEEP.SYNCS 0x989680 ;  /* 0x009896800000e95d */ /* 0x002fea0003900000 */
[----:B------:R-:W1:Y:S02]  /*1a680*/  @!P6 SYNCS.PHASECHK.TRANS64 P6, [R62+URZ+0x28c90], R73 ;  /* 0x028c90493e00e5a7 */ /* 0x000e6400080c007f */
[----:B-1----:R-:W-:Y:S05]  /*1a690*/  @!P6 BRA `(.L_x_4533) ;  /* 0xfffffffc00f0e947 */ /* 0x002fea000383ffff */
[----:B------:R-:W-:Y:S05]  /*1a6a0*/  BRA `(.L_x_4793) ;  /* 0xfffffe8400007947 */ /* 0x000fea000383ffff */
.L_x_4534:
        /* <DEDUP_REMOVED lines=8> */
.L_x_4795:
[----:B------:R-:W-:Y:S05]  /*1a730*/  BSYNC B1 ;  /* 0x0000000000017941 */ /* 0x000fea0003800000 */
.L_x_4794:
        /* <DEDUP_REMOVED lines=8> */
.L_x_4796:
[----:B------:R-:W-:Y:S05]  /*1a7c0*/  BRA `(.L_x_4797) ;  /* 0xfffffe8000cc7947 */ /* 0x000fea000383ffff */
.L_x_4544:
[----:B0-----:R0:W1:Y:S02]  /*1a7d0*/  SYNCS.PHASECHK.TRANS64.TRYWAIT P6, [R62+URZ+0x28c90], R73 ;  /* 0x028c90493e0075a7 */ /* 0x00106400080c017f */
[----:B-1----:R-:W-:Y:S05]  /*1a7e0*/  @!P6 NANOSLEEP.SYNCS 0x989680 ;  /* 0x009896800000e95d */ /* 0x002fea0003900000 */
[----:B------:R-:W1:Y:S02]  /*1a7f0*/  @!P6 SYNCS.PHASECHK.TRANS64 P6, [R62+URZ+0x28c90], R73 ;  /* 0x028c90493e00e5a7 */ /* 0x000e6400080c007f */
[----:B-1----:R-:W-:Y:S05]  /*1a800*/  @!P6 BRA `(.L_x_4544) ;  /* 0xfffffffc00f0e947 */ /* 0x002fea000383ffff */
[----:B------:R-:W-:Y:S05]  /*1a810*/  BRA `(.L_x_4798) ;  /* 0xfffffe8c00247947 */ /* 0x000fea000383ffff */
.L_x_4545:
        /* <DEDUP_REMOVED lines=8> */
.L_x_4800:
[----:B------:R-:W-:Y:S05]  /*1a8a0*/  BSYNC B1 ;  /* 0x0000000000017941 */ /* 0x000fea0003800000 */
.L_x_4799:
        /* <DEDUP_REMOVED lines=8> */
.L_x_4801:
[----:B------:R-:W-:Y:S01]  /*1a930*/  IMAD.MOV.U32 R69, RZ, RZ, R14 ;  /* 0x000000ffff457224 */ /* 0x000fe200078e000e */
[----:B------:R-:W-:Y:S06]  /*1a940*/  BRA `(.L_x_4802) ;  /* 0xfffffe8800ec7947 */ /* 0x000fec000383ffff */
.L_x_4550:
[----:B0-----:R0:W1:Y:S02]  /*1a950*/  SYNCS.PHASECHK.TRANS64.TRYWAIT P0, [R62+URZ+0x28c90], R73 ;  /* 0x028c90493e0075a7 */ /* 0x001064000800017f */
[----:B-1----:R-:W-:Y:S05]  /*1a960*/  @!P0 NANOSLEEP.SYNCS 0x989680 ;  /* 0x009896800000895d */ /* 0x002fea0003900000 */
[----:B------:R-:W1:Y:S02]  /*1a970*/  @!P0 SYNCS.PHASECHK.TRANS64 P0, [R62+URZ+0x28c90], R73 ;  /* 0x028c90493e0085a7 */ /* 0x000e64000800007f */
[----:B-1----:R-:W-:Y:S05]  /*1a980*/  @!P0 BRA `(.L_x_4550) ;  /* 0xfffffffc00f08947 */ /* 0x002fea000383ffff */
[----:B------:R-:W-:Y:S05]  /*1a990*/  BRA `(.L_x_4803) ;  /* 0xfffffe9000c47947 */ /* 0x000fea000383ffff */
.L_x_4551:
[----:B------:R-:W-:Y:S01]  /*1a9a0*/  BSSY B1, `(.L_x_4804) ;  /* 0x0000007000017945 */ /* 0x000fe20003800000 */
[----:B------:R-:W-:Y:S02]  /*1a9b0*/  IMAD.MOV.U32 R12, RZ, RZ, RZ ;  /* 0x000000ffff0c7224 */ /* 0x000fe400078e00ff */
[----:B------:R-:W-:Y:S02]  /*1a9c0*/  IMAD.MOV.U32 R11, RZ, RZ, 0x1c1f ;  /* 0x00001c1fff0b7424 */ /* 0x000fe400078e00ff */
[----:B------:R-:W-:-:S07]  /*1a9d0*/  IMAD.MOV.U32 R15, RZ, RZ, -0x1 ;  /* 0xffffffffff0f7424 */ /* 0x000fce00078e00ff */
[----:B0-----:R-:W-:Y:S05]  /*1a9e0*/  WARPSYNC.COLLECTIVE R15, `(.L_x_4805) ;  /* 0x000000000f087348 */ /* 0x001fea0003c00000 */
[----:B------:R1:W2:Y:S02]  /*1a9f0*/  SHFL.IDX P6, R14, R13, R12, R11 ;  /* 0x0000000c0d0e7389 */ /* 0x0002a400000c000b */
[----:B012---:R-:W-:Y:S01]  /*1aa00*/  ENDCOLLECTIVE ;  /* 0x000000000000791b */ /* 0x007fe20003800000 */
.L_x_4805:
[----:B------:R-:W-:Y:S05]  /*1aa10*/  BSYNC B1 ;  /* 0x0000000000017941 */ /* 0x000fea0003800000 */
.L_x_4804:
        /* <DEDUP_REMOVED lines=8> */
.L_x_4806:
[----:B------:R-:W-:Y:S05]  /*1aaa0*/  BRA `(.L_x_4807) ;  /* 0xfffffe9000ec7947 */ /* 0x000fea000383ffff */
.L_x_4555:
[----:B--2---:R2:W4:Y:S02]  /*1aab0*/  SYNCS.PHASECHK.TRANS64.TRYWAIT P5, [R62+URZ+0x28cb0], R73 ;  /* 0x028cb0493e0075a7 */ /* 0x00452400080a017f */
[----:B----4-:R-:W-:Y:S05]  /*1aac0*/  @!P5 NANOSLEEP.SYNCS 0x989680 ;  /* 0x009896800000d95d */ /* 0x010fea0003900000 */
[----:B------:R-:W4:Y:S02]  /*1aad0*/  @!P5 SYNCS.PHASECHK.TRANS64 P5, [R62+URZ+0x28cb0], R73 ;  /* 0x028cb0493e00d5a7 */ /* 0x000f2400080a007f */
[----:B----4-:R-:W-:Y:S05]  /*1aae0*/  @!P5 BRA `(.L_x_4555) ;  /* 0xfffffffc00f0d947 */ /* 0x010fea000383ffff */
[----:B------:R-:W-:Y:S05]  /*1aaf0*/  BRA `(.L_x_4808) ;  /* 0xfffffe9400787947 */ /* 0x000fea000383ffff */
.L_x_4566:
[----:B0-----:R0:W1:Y:S02]  /*1ab00*/  SYNCS.PHASECHK.TRANS64.TRYWAIT P1, [R3+URZ+0x28c50], R8 ;  /* 0x028c5008030075a7 */ /* 0x001064000802017f */
[----:B-1----:R-:W-:Y:S05]  /*1ab10*/  @!P1 NANOSLEEP.SYNCS 0x989680 ;  /* 0x009896800000995d */ /* 0x002fea0003900000 */
[----:B------:R-:W1:Y:S02]  /*1ab20*/  @!P1 SYNCS.PHASECHK.TRANS64 P1, [R3+URZ+0x28c50], R8 ;  /* 0x028c5008030095a7 */ /* 0x000e64000802007f */
[----:B-1----:R-:W-:Y:S05]  /*1ab30*/  @!P1 BRA `(.L_x_4566) ;  /* 0xfffffffc00f09947 */ /* 0x002fea000383ffff */
[----:B------:R-:W-:Y:S05]  /*1ab40*/  BRA `(.L_x_4809) ;  /* 0xfffffea4008c7947 */ /* 0x000fea000383ffff */
.L_x_4574:
[----:B--2---:R2:W3:Y:S02]  /*1ab50*/  SYNCS.PHASECHK.TRANS64.TRYWAIT P1, [R20+URZ+0x28c50], R12 ;  /* 0x028c500c140075a7 */ /* 0x0044e4000802017f */
[----:B---3--:R-:W-:Y:S05]  /*1ab60*/  @!P1 NANOSLEEP.SYNCS 0x989680 ;  /* 0x009896800000995d */ /* 0x008fea0003900000 */
[----:B------:R-:W3:Y:S02]  /*1ab70*/  @!P1 SYNCS.PHASECHK.TRANS64 P1, [R20+URZ+0x28c50], R12 ;  /* 0x028c500c140095a7 */ /* 0x000ee4000802007f */
[----:B---3--:R-:W-:Y:S05]  /*1ab80*/  @!P1 BRA `(.L_x_4574) ;  /* 0xfffffffc00f09947 */ /* 0x008fea000383ffff */
[----:B------:R-:W-:Y:S05]  /*1ab90*/  BRA `(.L_x_4573) ;  /* 0xfffffeb000b07947 */ /* 0x000fea000383ffff */
.L_x_4588:
        /* <DEDUP_REMOVED lines=8> */
.L_x_4811:
[----:B------:R-:W-:Y:S05]  /*1ac20*/  BSYNC B1 ;  /* 0x0000000000017941 */ /* 0x000fea0003800000 */
.L_x_4810:
        /* <DEDUP_REMOVED lines=8> */
.L_x_4812:
[----:B------:R-:W-:Y:S02]  /*1acb0*/  IMAD.MOV.U32 R13, RZ, RZ, R10 ;  /* 0x000000ffff0d7224 */ /* 0x000fe400078e000a */
[----:B------:R-:W-:-:S07]  /*1acc0*/  IMAD.MOV.U32 R0, RZ, RZ, R14 ;  /* 0x000000ffff007224 */ /* 0x000fce00078e000e */
[----:B------:R-:W-:Y:S05]  /*1acd0*/  WARPSYNC.COLLECTIVE R15, `(.L_x_4813) ;  /* 0x000000000f087348 */ /* 0x000fea0003c00000 */
[----:B------:R0:W1:Y:S02]  /*1ace0*/  SHFL.IDX P6, R14, R13, R12, R11 ;  /* 0x0000000c0d0e7389 */ /* 0x00006400000c000b */
[----:B01----:R-:W-:Y:S01]  /*1acf0*/  ENDCOLLECTIVE ;  /* 0x000000000000791b */ /* 0x003fe20003800000 */
.L_x_4813:
[----:B------:R-:W-:Y:S02]  /*1ad00*/  IMAD.MOV.U32 R13, RZ, RZ, R7 ;  /* 0x000000ffff0d7224 */ /* 0x000fe400078e0007 */
[----:B------:R-:W-:-:S07]  /*1ad10*/  IMAD.MOV.U32 R5, RZ, RZ, R14 ;  /* 0x000000ffff057224 */ /* 0x000fce00078e000e */
[----:B------:R-:W-:Y:S05]  /*1ad20*/  WARPSYNC.COLLECTIVE R15, `(.L_x_4814) ;  /* 0x000000000f087348 */ /* 0x000fea0003c00000 */
[----:B------:R0:W1:Y:S02]  /*1ad30*/  SHFL.IDX P6, R14, R13, R12, R11 ;  /* 0x0000000c0d0e7389 */ /* 0x00006400000c000b */
[----:B01----:R-:W-:Y:S01]  /*1ad40*/  ENDCOLLECTIVE ;  /* 0x000000000000791b */ /* 0x003fe20003800000 */
.L_x_4814:
[----:B------:R-:W-:Y:S05]  /*1ad50*/  BRA `(.L_x_4815) ;  /* 0xfffffec800a07947 */ /* 0x000fea000383ffff */
.L_x_4591:
[----:B------:R-:W-:Y:S01]  /*1ad60*/  BSSY B1, `(.L_x_4816) ;  /* 0x0000008000017945 */ /* 0x000fe20003800000 */
[----:B------:R-:W-:Y:S01]  /*1ad70*/  MOV R13, R6 ;  /* 0x00000006000d7202 */ /* 0x000fe20000000f00 */
[----:B------:R-:W-:Y:S02]  /*1ad80*/  IMAD.MOV.U32 R12, RZ, RZ, 0x1 ;  /* 0x00000001ff0c7424 */ /* 0x000fe400078e00ff */
[----:B------:R-:W-:Y:S02]  /*1ad90*/  IMAD.MOV.U32 R11, RZ, RZ, 0x1c1f ;  /* 0x00001c1fff0b7424 */ /* 0x000fe400078e00ff */
[----:B------:R-:W-:-:S07]  /*1ada0*/  IMAD.MOV.U32 R15, RZ, RZ, -0x1 ;  /* 0xffffffffff0f7424 */ /* 0x000fce00078e00ff */
[----:B0---4-:R-:W-:Y:S05]  /*1adb0*/  WARPSYNC.COLLECTIVE R15, `(.L_x_4817) ;  /* 0x000000000f087348 */ /* 0x011fea0003c00000 */
[----:B----4-:R1:W2:Y:S02]  /*1adc0*/  SHFL.IDX P6, R14, R13, R12, R11 ;  /* 0x0000000c0d0e7389 */ /* 0x0102a400000c000b */
[----:B012---:R-:W-:Y:S01]  /*1add0*/  ENDCOLLECTIVE ;  /* 0x000000000000791b */ /* 0x007fe20003800000 */
.L_x_4817:
[----:B------:R-:W-:Y:S05]  /*1ade0*/  BSYNC B1 ;  /* 0x0000000000017941 */ /* 0x000fea0003800000 */
.L_x_4816:
        /* <DEDUP_REMOVED lines=8> */
.L_x_4818:
[----:B------:R-:W-:Y:S01]  /*1ae70*/  IMAD.MOV.U32 R13, RZ, RZ, R10 ;  /* 0x000000ffff0d7224 */ /* 0x000fe200078e000a */
[----:B------:R-:W-:-:S07]  /*1ae80*/  MOV R0, R14 ;  /* 0x0000000e00007202 */ /* 0x000fce0000000f00 */
[----:B------:R-:W-:Y:S05]  /*1ae90*/  WARPSYNC.COLLECTIVE R15, `(.L_x_4819) ;  /* 0x000000000f087348 */ /* 0x000fea0003c00000 */
[----:B------:R0:W1:Y:S02]  /*1aea0*/  SHFL.IDX P6, R14, R13, R12, R11 ;  /* 0x0000000c0d0e7389 */ /* 0x00006400000c000b */
[----:B01----:R-:W-:Y:S01]  /*1aeb0*/  ENDCOLLECTIVE ;  /* 0x000000000000791b */ /* 0x003fe20003800000 */
.L_x_4819:
[----:B------:R-:W-:Y:S02]  /*1aec0*/  IMAD.MOV.U32 R13, RZ, RZ, R7 ;  /* 0x000000ffff0d7224 */ /* 0x000fe400078e0007 */
[----:B------:R-:W-:-:S07]  /*1aed0*/  IMAD.MOV.U32 R5, RZ, RZ, R14 ;  /* 0x000000ffff057224 */ /* 0x000fce00078e000e */
[----:B------:R-:W-:Y:S05]  /*1aee0*/  WARPSYNC.COLLECTIVE R15, `(.L_x_4820) ;  /* 0x000000000f087348 */ /* 0x000fea0003c00000 */
[----:B------:R0:W1:Y:S02]  /*1aef0*/  SHFL.IDX P6, R14, R13, R12, R11 ;  /* 0x0000000c0d0e7389 */ /* 0x00006400000c000b */
[----:B01----:R-:W-:Y:S01]  /*1af00*/  ENDCOLLECTIVE ;  /* 0x000000000000791b */ /* 0x003fe20003800000 */
.L_x_4820:
[----:B------:R-:W-:Y:S05]  /*1af10*/  BRA `(.L_x_4821) ;  /* 0xfffffecc00047947 */ /* 0x000fea000383ffff */
.L_x_4595:
[----:B0-----:R0:W1:Y:S02]  /*1af20*/  SYNCS.PHASECHK.TRANS64.TRYWAIT P0, [R2+URZ+0x28c00], R35 ;  /* 0x028c0023020075a7 */ /* 0x001064000800017f */
[----:B-1----:R-:W-:Y:S05]  /*1af30*/  @!P0 NANOSLEEP.SYNCS 0x989680 ;  /* 0x009896800000895d */ /* 0x002fea0003900000 */
[----:B------:R-:W1:Y:S02]  /*1af40*/  @!P0 SYNCS.PHASECHK.TRANS64 P0, [R2+URZ+0x28c00], R35 ;  /* 0x028c0023020085a7 */ /* 0x000e64000800007f */
[----:B-1----:R-:W-:Y:S05]  /*1af50*/  @!P0 BRA `(.L_x_4595) ;  /* 0xfffffffc00f08947 */ /* 0x002fea000383ffff */
[----:B------:R-:W-:Y:S05]  /*1af60*/  BRA `(.L_x_4822) ;  /* 0xfffffecc00f07947 */ /* 0x000fea000383ffff */
.L_x_4603:
        /* <DEDUP_REMOVED lines=9> */
.L_x_4824:
[----:B------:R-:W-:Y:S05]  /*1b000*/  BSYNC B1 ;  /* 0x0000000000017941 */ /* 0x000fea0003800000 */
.L_x_4823:
[----:B------:R-:W-:Y:S01]  /*1b010*/  MOV R13, R25 ;  /* 0x00000019000d7202 */ /* 0x000fe20000000f00 */
[----:B------:R-:W-:Y:S01]  /*1b020*/  IMAD.MOV.U32 R12, RZ, RZ, RZ ;  /* 0x000000ffff0c7224 */ /* 0x000fe200078e00ff */
[----:B------:R-:W-:Y:S01]  /*1b030*/  ISETP.GE.AND P0, PT, R16, R39, PT ;  /* 0x000000271000720c */ /* 0x000fe20003f06270 */
[----:B------:R-:W-:Y:S02]  /*1b040*/  IMAD.MOV.U32 R11, RZ, RZ, 0x1c1f ;  /* 0x00001c1fff0b7424 */ /* 0x000fe400078e00ff */
[----:B------:R-:W-:Y:S02]  /*1b050*/  IMAD.MOV.U32 R15, RZ, RZ, -0x1 ;  /* 0xffffffffff0f7424 */ /* 0x000fe400078e00ff */
[----:B------:R-:W-:Y:S02]  /*1b060*/  IMAD.MOV.U32 R0, RZ, RZ, R14 ;  /* 0x000000ffff007224 */ /* 0x000fe400078e000e */
[----:B------:R-:W-:-:S07]  /*1b070*/  IMAD R34, R184, R21, RZ ;  /* 0x00000015b8227224 */ /* 0x000fce00078e02ff */
[----:B------:R-:W-:Y:S05]  /*1b080*/  WARPSYNC.COLLECTIVE R15, `(.L_x_4825) ;  /* 0x000000000f087348 */ /* 0x000fea0003c00000 */
[----:B------:R0:W1:Y:S02]  /*1b090*/  SHFL.IDX P6, R14, R13, R12, R11 ;  /* 0x0000000c0d0e7389 */ /* 0x00006400000c000b */
[----:B01----:R-:W-:Y:S01]  /*1b0a0*/  ENDCOLLECTIVE ;  /* 0x000000000000791b */ /* 0x003fe20003800000 */
.L_x_4825:
        /* <DEDUP_REMOVED lines=8> */
.L_x_4826:
[----:B------:R-:W-:-:S04]  /*1b130*/  @!P1 IADD3 R6, P2, R3, R5, RZ ;  /* 0x0000000503069210 */ /* 0x000fc80007f5e0ff */
[----:B------:R-:W-:Y:S01]  /*1b140*/  @!P1 IADD3.X R7, R0, R21, RZ, P2, !PT ;  /* 0x0000001500079210 */ /* 0x000fe200017fe4ff */
[----:B------:R-:W-:Y:S02]  /*1b150*/  IMAD.MOV.U32 R13, RZ, RZ, R27 ;  /* 0x000000ffff0d7224 */ /* 0x000fe400078e001b */
[----:B------:R-:W-:-:S07]  /*1b160*/  IMAD.MOV.U32 R4, RZ, RZ, R14 ;  /* 0x000000ffff047224 */ /* 0x000fce00078e000e */
[----:B------:R-:W-:Y:S05]  /*1b170*/  WARPSYNC.COLLECTIVE R15, `(.L_x_4827) ;  /* 0x000000000f087348 */ /* 0x000fea0003c00000 */
[----:B------:R0:W1:Y:S02]  /*1b180*/  SHFL.IDX P6, R14, R13, R12, R11 ;  /* 0x0000000c0d0e7389 */ /* 0x00006400000c000b */
[----:B01----:R-:W-:Y:S01]  /*1b190*/  ENDCOLLECTIVE ;  /* 0x000000000000791b */ /* 0x003fe20003800000 */
.L_x_4827:
[----:B------:R-:W2:Y:S01]  /*1b1a0*/  @!P1 LD.E.128 R8, desc[UR40][R6.64] ;  /* 0x0000002806089980 */ /* 0x000ea2000c101d00 */
[----:B------:R-:W-:-:S05]  /*1b1b0*/  @!P1 IADD3 R14, P2, R14, R5, RZ ;  /* 0x000000050e0e9210 */ /* 0x000fca0007f5e0ff */
[----:B------:R-:W-:-:S04]  /*1b1c0*/  @!P1 IMAD.X R3, R4, 0x1, R21, P2 ;  /* 0x0000000104039824 */ /* 0x000fc800010e0615 */
[----:B------:R-:W-:-:S05]  /*1b1d0*/  @!P1 IMAD.MOV.U32 R15, RZ, RZ, R3 ;  /* 0x000000ffff0f9224 */ /* 0x000fca00078e0003 */
[----:B------:R0:W5:Y:S01]  /*1b1e0*/  @!P1 LD.E.128 R4, desc[UR40][R14.64] ;  /* 0x000000280e049980 */ /* 0x000162000c101d00 */
[----:B------:R-:W-:Y:S02]  /*1b1f0*/  CS2R R32, SRZ ;  /* 0x0000000000207805 */ /* 0x000fe4000001ff00 */
[----:B------:R-:W-:Y:S01]  /*1b200*/  MOV R13, R26 ;  /* 0x0000001a000d7202 */ /* 0x000fe20000000f00 */
[----:B------:R-:W-:Y:S01]  /*1b210*/  IMAD.MOV.U32 R12, RZ, RZ, 0x1 ;  /* 0x00000001ff0c7424 */ /* 0x000fe200078e00ff */
[----:B------:R-:W-:Y:S02]  /*1b220*/  CS2R R30, SRZ ;  /* 0x00000000001e7805 */ /* 0x000fe4000001ff00 */
[----:B------:R-:W-:Y:S02]  /*1b230*/  CS2R R20, SRZ ;  /* 0x0000000000147805 */ /* 0x000fe4000001ff00 */
[----:B------:R-:W-:Y:S01]  /*1b240*/  CS2R R28, SRZ ;  /* 0x00000000001c7805 */ /* 0x000fe2000001ff00 */
[----:B0-----:R-:W-:-:S02]  /*1b250*/  IMAD.MOV.U32 R15, RZ, RZ, -0x1 ;  /* 0xffffffffff0f7424 */ /* 0x001fc400078e00ff */
[----:B--2---:R-:W-:Y:S02]  /*1b260*/  @!P1 IMAD.MOV.U32 R33, RZ, RZ, R11 ;  /* 0x000000ffff219224 */ /* 0x004fe400078e000b */
[----:B------:R-:W-:Y:S02]  /*1b270*/  IMAD.MOV.U32 R11, RZ, RZ, 0x1c1f ;  /* 0x00001c1fff0b7424 */ /* 0x000fe400078e00ff */
[----:B------:R-:W-:Y:S02]  /*1b280*/  @!P1 IMAD.MOV.U32 R30, RZ, RZ, R8 ;  /* 0x000000ffff1e9224 */ /* 0x000fe400078e0008 */
[----:B------:R-:W-:-:S07]  /*1b290*/  @!P1 IMAD.MOV.U32 R31, RZ, RZ, R9 ;  /* 0x000000ffff1f9224 */ /* 0x000fce00078e0009 */
[----:B-----5:R-:W-:Y:S05]  /*1b2a0*/  WARPSYNC.COLLECTIVE R15, `(.L_x_4828) ;  /* 0x000000000f087348 */ /* 0x020fea0003c00000 */
[----:B------:R0:W1:Y:S02]  /*1b2b0*/  SHFL.IDX P6, R14, R13, R12, R11 ;  /* 0x0000000c0d0e7389 */ /* 0x00006400000c000b */
[----:B01---5:R-:W-:Y:S01]  /*1b2c0*/  ENDCOLLECTIVE ;  /* 0x000000000000791b */ /* 0x023fe20003800000 */
.L_x_4828:
        /* <DEDUP_REMOVED lines=17> */
.L_x_4829:
[----:B------:R-:W-:Y:S01]  /*1b3e0*/  IMAD.MOV.U32 R4, RZ, RZ, R20 ;  /* 0x000000ffff047224 */ /* 0x000fe200078e0014 */
[----:B------:R-:W-:Y:S01]  /*1b3f0*/  MOV R6, R28 ;  /* 0x0000001c00067202 */ /* 0x000fe20000000f00 */
[----:B------:R-:W-:Y:S02]  /*1b400*/  IMAD.MOV.U32 R5, RZ, RZ, R21 ;  /* 0x000000ffff057224 */ /* 0x000fe400078e0015 */
[----:B------:R-:W-:Y:S01]  /*1b410*/  IMAD.MOV.U32 R7, RZ, RZ, R29 ;  /* 0x000000ffff077224 */ /* 0x000fe200078e001d */
[----:B------:R-:W-:Y:S02]  /*1b420*/  PRMT R51, R6, 0x7610, R51 ;  /* 0x0000761006337816 */ /* 0x000fe40000000033 */
[----:B------:R-:W-:Y:S02]  /*1b430*/  PRMT R38, R5, 0x7610, R38 ;  /* 0x0000761005267816 */ /* 0x000fe40000000026 */
[----:B------:R-:W-:Y:S02]  /*1b440*/  PRMT R44, R4, 0x5410, R7 ;  /* 0x00005410042c7816 */ /* 0x000fe40000000007 */
[----:B------:R-:W-:Y:S01]  /*1b450*/  CS2R R4, SRZ ;  /* 0x0000000000047805 */ /* 0x000fe2000001ff00 */
[----:B------:R-:W-:-:S02]  /*1b460*/  IMAD.MOV.U32 R13, RZ, RZ, R24 ;  /* 0x000000ffff0d7224 */ /* 0x000fc400078e0018 */
[----:B------:R-:W-:-:S07]  /*1b470*/  IMAD.MOV.U32 R3, RZ, RZ, R14 ;  /* 0x000000ffff037224 */ /* 0x000fce00078e000e */
[----:B------:R-:W-:Y:S05]  /*1b480*/  WARPSYNC.COLLECTIVE R15, `(.L_x_4830) ;  /* 0x000000000f087348 */ /* 0x000fea0003c00000 */
[----:B------:R0:W1:Y:S02]  /*1b490*/  SHFL.IDX P6, R14, R13, R12, R11 ;  /* 0x0000000c0d0e7389 */ /* 0x00006400000c000b */
[----:B01----:R-:W-:Y:S01]  /*1b4a0*/  ENDCOLLECTIVE ;  /* 0x000000000000791b */ /* 0x003fe20003800000 */
.L_x_4830:
[----:B------:R-:W-:Y:S01]  /*1b4b0*/  MOV R13, R27 ;  /* 0x0000001b000d7202 */ /* 0x000fe20000000f00 */
[----:B------:R-:W-:-:S07]  /*1b4c0*/  IMAD.MOV.U32 R24, RZ, RZ, R14 ;  /* 0x000000ffff187224 */ /* 0x000fce00078e000e */
[----:B------:R-:W-:Y:S05]  /*1b4d0*/  WARPSYNC.COLLECTIVE R15, `(.L_x_4831) ;  /* 0x000000000f087348 */ /* 0x000fea0003c00000 */
[----:B------:R0:W1:Y:S02]  /*1b4e0*/  SHFL.IDX P6, R14, R13, R12, R11 ;  /* 0x0000000c0d0e7389 */ /* 0x00006400000c000b */
[----:B01----:R-:W-:Y:S01]  /*1b4f0*/  ENDCOLLECTIVE ;  /* 0x000000000000791b */ /* 0x003fe20003800000 */
.L_x_4831:
[----:B------:R-:W-:Y:S05]  /*1b500*/  BRA `(.L_x_4832) ;  /* 0xfffffed800d87947 */ /* 0x000fea000383ffff */
.L_x_4607:
[----:B0-----:R0:W1:Y:S02]  /*1b510*/  SYNCS.PHASECHK.TRANS64.TRYWAIT P1, [R2+URZ+0x28c00], R13 ;  /* 0x028c000d020075a7 */ /* 0x001064000802017f */
[----:B-1----:R-:W-:Y:S05]  /*1b520*/  @!P1 NANOSLEEP.SYNCS 0x989680 ;  /* 0x009896800000995d */ /* 0x002fea0003900000 */
[----:B------:R-:W1:Y:S02]  /*1b530*/  @!P1 SYNCS.PHASECHK.TRANS64 P1, [R2+URZ+0x28c00], R13 ;  /* 0x028c000d020095a7 */ /* 0x000e64000802007f */
[----:B-1----:R-:W-:Y:S05]  /*1b540*/  @!P1 BRA `(.L_x_4607) ;  /* 0xfffffffc00f09947 */ /* 0x002fea000383ffff */
[----:B------:R-:W-:Y:S05]  /*1b550*/  BRA `(.L_x_4833) ;  /* 0xfffffedc006c7947 */ /* 0x000fea000383ffff */
.L_x_4613:
[----:B0-----:R0:W1:Y:S02]  /*1b560*/  SYNCS.PHASECHK.TRANS64.TRYWAIT P1, [R21+URZ+0x28c30], R58 ;  /* 0x028c303a150075a7 */ /* 0x001064000802017f */
[----:B-1----:R-:W-:Y:S05]  /*1b570*/  @!P1 NANOSLEEP.SYNCS 0x989680 ;  /* 0x009896800000995d */ /* 0x002fea0003900000 */
[----:B------:R-:W1:Y:S02]  /*1b580*/  @!P1 SYNCS.PHASECHK.TRANS64 P1, [R21+URZ+0x28c30], R58 ;  /* 0x028c303a150095a7 */ /* 0x000e64000802007f */
[----:B-1----:R-:W-:Y:S05]  /*1b590*/  @!P1 BRA `(.L_x_4613) ;  /* 0xfffffffc00f09947 */ /* 0x002fea000383ffff */
[----:B------:R-:W-:Y:S05]  /*1b5a0*/  BRA `(.L_x_4612) ;  /* 0xfffffee800e07947 */ /* 0x000fea000383ffff */
.L_x_4619:
[----:B--2---:R2:W3:Y:S02]  /*1b5b0*/  SYNCS.PHASECHK.TRANS64.TRYWAIT P1, [R21+URZ+0x28c50], R58 ;  /* 0x028c503a150075a7 */ /* 0x0044e4000802017f */
[----:B---3--:R-:W-:Y:S05]  /*1b5c0*/  @!P1 NANOSLEEP.SYNCS 0x989680 ;  /* 0x009896800000995d */ /* 0x008fea0003900000 */
[----:B------:R-:W3:Y:S02]  /*1b5d0*/  @!P1 SYNCS.PHASECHK.TRANS64 P1, [R21+URZ+0x28c50], R58 ;  /* 0x028c503a150095a7 */ /* 0x000ee4000802007f */
[----:B---3--:R-:W-:Y:S05]  /*1b5e0*/  @!P1 BRA `(.L_x_4619) ;  /* 0xfffffffc00f09947 */ /* 0x008fea000383ffff */
[----:B------:R-:W-:Y:S05]  /*1b5f0*/  BRA `(.L_x_4618) ;  /* 0xfffffefc00987947 */ /* 0x000fea000383ffff */
.L_x_4628:
[----:B-1----:R1:W2:Y:S02]  /*1b600*/  SYNCS.PHASECHK.TRANS64.TRYWAIT P1, [R187+URZ+0x28c30], R213 ;  /* 0x028c30d5bb0075a7 */ /* 0x0022a4000802017f */
[----:B--2---:R-:W-:Y:S05]  /*1b610*/  @!P1 NANOSLEEP.SYNCS 0x989680 ;  /* 0x009896800000995d */ /* 0x004fea0003900000 */
[----:B------:R-:W2:Y:S02]  /*1b620*/  @!P1 SYNCS.PHASECHK.TRANS64 P1, [R187+URZ+0x28c30], R213 ;  /* 0x028c30d5bb0095a7 */ /* 0x000ea4000802007f */
[----:B--2---:R-:W-:Y:S05]  /*1b630*/  @!P1 BRA `(.L_x_4628) ;  /* 0xfffffffc00f09947 */ /* 0x004fea000383ffff */
[----:B------:R-:W-:Y:S05]  /*1b640*/  BRA `(.L_x_4627) ;  /* 0xffffff0000cc7947 */ /* 0x000fea000383ffff */
.L_x_4634:
[----:B--2---:R2:W3:Y:S02]  /*1b650*/  SYNCS.PHASECHK.TRANS64.TRYWAIT P1, [R187+URZ+0x28c50], R213 ;  /* 0x028c50d5bb0075a7 */ /* 0x0044e4000802017f */
[----:B---3--:R-:W-:Y:S05]  /*1b660*/  @!P1 NANOSLEEP.SYNCS 0x989680 ;  /* 0x009896800000995d */ /* 0x008fea0003900000 */
[----:B------:R-:W3:Y:S02]  /*1b670*/  @!P1 SYNCS.PHASECHK.TRANS64 P1, [R187+URZ+0x28c50], R213 ;  /* 0x028c50d5bb0095a7 */ /* 0x000ee4000802007f */
[----:B---3--:R-:W-:Y:S05]  /*1b680*/  @!P1 BRA `(.L_x_4634) ;  /* 0xfffffffc00f09947 */ /* 0x008fea000383ffff */
[----:B------:R-:W-:Y:S05]  /*1b690*/  BRA `(.L_x_4633) ;  /* 0xffffff1c00a47947 */ /* 0x000fea000383ffff */
.L_x_4643:
[----:B-1----:R1:W2:Y:S02]  /*1b6a0*/  SYNCS.PHASECHK.TRANS64.TRYWAIT P1, [R21+URZ+0x28c30], R217 ;  /* 0x028c30d9150075a7 */ /* 0x0022a4000802017f */
[----:B--2---:R-:W-:Y:S05]  /*1b6b0*/  @!P1 NANOSLEEP.SYNCS 0x989680 ;  /* 0x009896800000995d */ /* 0x004fea0003900000 */
[----:B------:R-:W2:Y:S02]  /*1b6c0*/  @!P1 SYNCS.PHASECHK.TRANS64 P1, [R21+URZ+0x28c30], R217 ;  /* 0x028c30d9150095a7 */ /* 0x000ea4000802007f */
[----:B--2---:R-:W-:Y:S05]  /*1b6d0*/  @!P1 BRA `(.L_x_4643) ;  /* 0xfffffffc00f09947 */ /* 0x004fea000383ffff */
[----:B------:R-:W-:Y:S05]  /*1b6e0*/  BRA `(.L_x_4642) ;  /* 0xffffff2000c47947 */ /* 0x000fea000383ffff */
.L_x_4649:
[----:B----4-:R4:W0:Y:S02]  /*1b6f0*/  SYNCS.PHASECHK.TRANS64.TRYWAIT P1, [R21+URZ+0x28c50], R217 ;  /* 0x028c50d9150075a7 */ /* 0x010824000802017f */
[----:B0-----:R-:W-:Y:S05]  /*1b700*/  @!P1 NANOSLEEP.SYNCS 0x989680 ;  /* 0x009896800000995d */ /* 0x001fea0003900000 */
[----:B------:R-:W0:Y:S02]  /*1b710*/  @!P1 SYNCS.PHASECHK.TRANS64 P1, [R21+URZ+0x28c50], R217 ;  /* 0x028c50d9150095a7 */ /* 0x000e24000802007f */
[----:B0-----:R-:W-:Y:S05]  /*1b720*/  @!P1 BRA `(.L_x_4649) ;  /* 0xfffffffc00f09947 */ /* 0x001fea000383ffff */
[----:B------:R-:W-:Y:S05]  /*1b730*/  BRA `(.L_x_4648) ;  /* 0xffffff3800247947 */ /* 0x000fea000383ffff */
.L_x_4680:
        /* <DEDUP_REMOVED lines=8> */
[----:B-1----:R-:W-:Y:S05]  /*1b7c0*/  WARPSYNC.COLLECTIVE R15, `(.L_x_4835) ;  /* 0x000000000f087348 */ /* 0x002fea0003c00000 */
[----:B------:R0:W2:Y:S02]  /*1b7d0*/  SHFL.IDX P6, R14, R13, R12, R11 ;  /* 0x0000000c0d0e7389 */ /* 0x0000a400000c000b */
[----:B012---:R-:W-:Y:S01]  /*1b7e0*/  ENDCOLLECTIVE ;  /* 0x000000000000791b */ /* 0x007fe20003800000 */
.L_x_4835:
[----:B------:R-:W-:Y:S05]  /*1b7f0*/  BSYNC B1 ;  /* 0x0000000000017941 */ /* 0x000fea0003800000 */
.L_x_4834:
[----:B------:R-:W-:Y:S05]  /*1b800*/  BRA `(.L_x_4836) ;  /* 0xffffff8c004c7947 */ /* 0x000fea000383ffff */
.L_x_4682:
[----:B------:R-:W-:Y:S01]  /*1b810*/  BSSY B1, `(.L_x_4837) ;  /* 0x0000006000017945 */ /* 0x000fe20003800000 */
[----:B------:R-:W-:-:S07]  /*1b820*/  IMAD.MOV.U32 R15, RZ, RZ, -0x1 ;  /* 0xffffffffff0f7424 */ /* 0x000fce00078e00ff */
[----:B012---:R-:W-:Y:S05]  /*1b830*/  WARPSYNC.COLLECTIVE R15, `(.L_x_4838) ;  /* 0x000000000f0c7348 */ /* 0x007fea0003c00000 */
[----:B------:R-:W-:Y:S02]  /*1b840*/  ELECT P6, UR62, PT ;  /* 0x00000000003e782f */ /* 0x000fe400038c0000 */
[----:B------:R-:W-:Y:S01]  /*1b850*/  MOV R14, UR62 ;  /* 0x0000003e000e7c02 */ /* 0x000fe20008000f00 */
[----:B012---:R-:W-:Y:S10]  /*1b860*/  ENDCOLLECTIVE ;  /* 0x000000000000791b */ /* 0x007ff40003800000 */
.L_x_4838:
[----:B------:R-:W-:Y:S05]  /*1b870*/  BSYNC B1 ;  /* 0x0000000000017941 */ /* 0x000fea0003800000 */
.L_x_4837:
[----:B------:R-:W-:Y:S05]  /*1b880*/  BRA `(.L_x_4681) ;  /* 0xffffff8c00447947 */ /* 0x000fea000383ffff */
.L_x_4684:
[----:B0-----:R0:W2:Y:S02]  /*1b890*/  SYNCS.PHASECHK.TRANS64.TRYWAIT P0, [R23+URZ+0x28c20], R3 ;  /* 0x028c2003170075a7 */ /* 0x0010a4000800017f */
[----:B--2---:R-:W-:Y:S05]  /*1b8a0*/  @!P0 NANOSLEEP.SYNCS 0x989680 ;  /* 0x009896800000895d */ /* 0x004fea0003900000 */
[----:B------:R-:W2:Y:S02]  /*1b8b0*/  @!P0 SYNCS.PHASECHK.TRANS64 P0, [R23+URZ+0x28c20], R3 ;  /* 0x028c2003170085a7 */ /* 0x000ea4000800007f */
[----:B--2---:R-:W-:Y:S05]  /*1b8c0*/  @!P0 BRA `(.L_x_4684) ;  /* 0xfffffffc00f08947 */ /* 0x004fea000383ffff */
[----:B------:R-:W-:Y:S05]  /*1b8d0*/  BRA `(.L_x_4839) ;  /* 0xffffff8c00547947 */ /* 0x000fea000383ffff */
.L_x_4688:
[----:B0-----:R0:W1:Y:S02]  /*1b8e0*/  SYNCS.PHASECHK.TRANS64.TRYWAIT P0, [R3+URZ+0x28ca0], R8 ;  /* 0x028ca008030075a7 */ /* 0x001064000800017f */
[----:B-1----:R-:W-:Y:S05]  /*1b8f0*/  @!P0 NANOSLEEP.SYNCS 0x989680 ;  /* 0x009896800000895d */ /* 0x002fea0003900000 */
[----:B------:R-:W1:Y:S02]  /*1b900*/  @!P0 SYNCS.PHASECHK.TRANS64 P0, [R3+URZ+0x28ca0], R8 ;  /* 0x028ca008030085a7 */ /* 0x000e64000800007f */
[----:B-1----:R-:W-:Y:S05]  /*1b910*/  @!P0 BRA `(.L_x_4688) ;  /* 0xfffffffc00f08947 */ /* 0x002fea000383ffff */
[----:B------:R-:W-:Y:S05]  /*1b920*/  BRA `(.L_x_4840) ;  /* 0xffffff8c006c7947 */ /* 0x000fea000383ffff */
.L_x_4693:
[----:B-1----:R1:W2:Y:S02]  /*1b930*/  SYNCS.PHASECHK.TRANS64.TRYWAIT P0, [R3+URZ+0x28cc0], R8 ;  /* 0x028cc008030075a7 */ /* 0x0022a4000800017f */
[----:B--2---:R-:W-:Y:S05]  /*1b940*/  @!P0 NANOSLEEP.SYNCS 0x989680 ;  /* 0x009896800000895d */ /* 0x004fea0003900000 */
[----:B------:R-:W2:Y:S02]  /*1b950*/  @!P0 SYNCS.PHASECHK.TRANS64 P0, [R3+URZ+0x28cc0], R8 ;  /* 0x028cc008030085a7 */ /* 0x000ea4000800007f */
[----:B--2---:R-:W-:Y:S05]  /*1b960*/  @!P0 BRA `(.L_x_4693) ;  /* 0xfffffffc00f08947 */ /* 0x004fea000383ffff */
[----:B------:R-:W-:Y:S05]  /*1b970*/  BRA `(.L_x_4841) ;  /* 0xffffff8c00e87947 */ /* 0x000fea000383ffff */
.L_x_4707:
[----:B0-----:R0:W2:Y:S02]  /*1b980*/  SYNCS.PHASECHK.TRANS64.TRYWAIT P1, [R8+URZ+0x28ca0], R2 ;  /* 0x028ca002080075a7 */ /* 0x0010a4000802017f */
[----:B--2---:R-:W-:Y:S05]  /*1b990*/  @!P1 NANOSLEEP.SYNCS 0x989680 ;  /* 0x009896800000995d */ /* 0x004fea0003900000 */
[----:B------:R-:W2:Y:S02]  /*1b9a0*/  @!P1 SYNCS.PHASECHK.TRANS64 P1, [R8+URZ+0x28ca0], R2 ;  /* 0x028ca002080095a7 */ /* 0x000ea4000802007f */
[----:B--2---:R-:W-:Y:S05]  /*1b9b0*/  @!P1 BRA `(.L_x_4707) ;  /* 0xfffffffc00f09947 */ /* 0x004fea000383ffff */
[----:B------:R-:W-:Y:S05]  /*1b9c0*/  BRA `(.L_x_4842) ;  /* 0xffffff98004c7947 */ /* 0x000fea000383ffff */
.L_x_4712:
[----:B-1----:R1:W2:Y:S02]  /*1b9d0*/  SYNCS.PHASECHK.TRANS64.TRYWAIT P1, [R8+URZ+0x28cc0], R2 ;  /* 0x028cc002080075a7 */ /* 0x0022a4000802017f */
[----:B--2---:R-:W-:Y:S05]  /*1b9e0*/  @!P1 NANOSLEEP.SYNCS 0x989680 ;  /* 0x009896800000995d */ /* 0x004fea0003900000 */
[----:B------:R-:W2:Y:S02]  /*1b9f0*/  @!P1 SYNCS.PHASECHK.TRANS64 P1, [R8+URZ+0x28cc0], R2 ;  /* 0x028cc002080095a7 */ /* 0x000ea4000802007f */
[----:B--2---:R-:W-:Y:S05]  /*1ba00*/  @!P1 BRA `(.L_x_4712) ;  /* 0xfffffffc00f09947 */ /* 0x004fea000383ffff */
[----:B------:R-:W-:Y:S05]  /*1ba10*/  BRA `(.L_x_4843) ;  /* 0xffffff9800c47947 */ /* 0x000fea000383ffff */
.L_x_4732:
[----:B------:R-:W0:Y:S01]  /*1ba20*/  S2R R11, SR_TID.X ;  /* 0x00000000000b7919 */ /* 0x000e220000002100 */
[----:B------:R-:W-:Y:S01]  /*1ba30*/  BSSY B0, `(.L_x_4844) ;  /* 0x000000a000007945 */ /* 0x000fe20003800000 */
[----:B------:R-:W-:Y:S02]  /*1ba40*/  IMAD.MOV.U32 R12, RZ, RZ, RZ ;  /* 0x000000ffff0c7224 */ /* 0x000fe400078e00ff */
[----:B------:R-:W-:Y:S01]  /*1ba50*/  IMAD.MOV.U32 R15, RZ, RZ, -0x1 ;  /* 0xffffffffff0f7424 */ /* 0x000fe200078e00ff */
[----:B0-----:R-:W-:-:S04]  /*1ba60*/  SHF.R.U32.HI R11, RZ, 0x5, R11 ;  /* 0x00000005ff0b7819 */ /* 0x001fc8000001160b */
[----:B------:R-:W-:-:S05]  /*1ba70*/  LOP3.LUT R11, R11, 0x3, RZ, 0xc0, !PT ;  /* 0x000000030b0b7812 */ /* 0x000fca00078ec0ff */
[----:B------:R-:W-:Y:S01]  /*1ba80*/  IMAD.MOV.U32 R13, RZ, RZ, R11 ;  /* 0x000000ffff0d7224 */ /* 0x000fe200078e000b */
[----:B------:R-:W-:-:S07]  /*1ba90*/  MOV R11, 0x1f ;  /* 0x0000001f000b7802 */ /* 0x000fce0000000f00 */
[----:B-----5:R-:W-:Y:S05]  /*1baa0*/  WARPSYNC.COLLECTIVE R15, `(.L_x_4845) ;  /* 0x000000000f087348 */ /* 0x020fea0003c00000 */
[----:B------:R0:W1:Y:S02]  /*1bab0*/  SHFL.IDX P6, R14, R13, R12, R11 ;  /* 0x0000000c0d0e7389 */ /* 0x00006400000c000b */
[----:B01---5:R-:W-:Y:S01]  /*1bac0*/  ENDCOLLECTIVE ;  /* 0x000000000000791b */ /* 0x023fe20003800000 */
.L_x_4845:
[----:B------:R-:W-:Y:S05]  /*1bad0*/  BSYNC B0 ;  /* 0x0000000000007941 */ /* 0x000fea0003800000 */
.L_x_4844:
[----:B------:R-:W-:Y:S05]  /*1bae0*/  BRA `(.L_x_4846) ;  /* 0xffffffac00d07947 */ /* 0x000fea000383ffff */
.L_x_4735:
[----:B0-----:R0:W1:Y:S02]  /*1baf0*/  SYNCS.PHASECHK.TRANS64.TRYWAIT P0, [R31+URZ+0x28c40], R0 ;  /* 0x028c40001f0075a7 */ /* 0x001064000800017f */
[----:B-1----:R-:W-:Y:S05]  /*1bb00*/  @!P0 NANOSLEEP.SYNCS 0x989680 ;  /* 0x009896800000895d */ /* 0x002fea0003900000 */
[----:B------:R-:W1:Y:S02]  /*1bb10*/  @!P0 SYNCS.PHASECHK.TRANS64 P0, [R31+URZ+0x28c40], R0 ;  /* 0x028c40001f0085a7 */ /* 0x000e64000800007f */
[----:B-1----:R-:W-:Y:S05]  /*1bb20*/  @!P0 BRA `(.L_x_4735) ;  /* 0xfffffffc00f08947 */ /* 0x002fea000383ffff */
[----:B------:R-:W-:Y:S05]  /*1bb30*/  BRA `(.L_x_4847) ;  /* 0xffffffb000107947 */ /* 0x000fea000383ffff */
.L_x_4736:
        /* <DEDUP_REMOVED lines=8> */
.L_x_4849:
[----:B------:R-:W-:Y:S05]  /*1bbc0*/  BSYNC B0 ;  /* 0x0000000000007941 */ /* 0x000fea0003800000 */
.L_x_4848:
[----:B------:R-:W-:Y:S01]  /*1bbd0*/  IMAD.MOV.U32 R13, RZ, RZ, R0 ;  /* 0x000000ffff0d7224 */ /* 0x000fe200078e0000 */
[----:B------:R-:W-:Y:S01]  /*1bbe0*/  MOV R11, 0x181f ;  /* 0x0000181f000b7802 */ /* 0x000fe20000000f00 */
[----:B------:R-:W-:Y:S02]  /*1bbf0*/  IMAD.MOV.U32 R12, RZ, RZ, RZ ;  /* 0x000000ffff0c7224 */ /* 0x000fe400078e00ff */
[----:B------:R-:W-:Y:S02]  /*1bc00*/  IMAD.MOV.U32 R15, RZ, RZ, -0x1 ;  /* 0xffffffffff0f7424 */ /* 0x000fe400078e00ff */
[----:B------:R-:W-:Y:S02]  /*1bc10*/  IMAD.MOV.U32 R2, RZ, RZ, R14 ;  /* 0x000000ffff027224 */ /* 0x000fe400078e000e */
[----:B------:R-:W-:-:S07]  /*1bc20*/  @P0 IMAD R6, R5, 0x2, R23 ;  /* 0x0000000205060824 */ /* 0x000fce00078e0217 */
[----:B------:R-:W-:Y:S05]  /*1bc30*/  WARPSYNC.COLLECTIVE R15, `(.L_x_4850) ;  /* 0x000000000f087348 */ /* 0x000fea0003c00000 */
[----:B------:R0:W1:Y:S02]  /*1bc40*/  SHFL.IDX P6, R14, R13, R12, R11 ;  /* 0x0000000c0d0e7389 */ /* 0x00006400000c000b */
[----:B01----:R-:W-:Y:S01]  /*1bc50*/  ENDCOLLECTIVE ;  /* 0x000000000000791b */ /* 0x003fe20003800000 */
.L_x_4850:
[----:B------:R-:W-:Y:S02]  /*1bc60*/  IMAD.MOV.U32 R13, RZ, RZ, R4 ;  /* 0x000000ffff0d7224 */ /* 0x000fe400078e0004 */
[----:B------:R-:W-:Y:S02]  /*1bc70*/  IMAD.MOV.U32 R12, RZ, RZ, 0x1 ;  /* 0x00000001ff0c7424 */ /* 0x000fe400078e00ff */
[----:B------:R-:W-:-:S07]  /*1bc80*/  IMAD.MOV.U32 R3, RZ, RZ, R14 ;  /* 0x000000ffff037224 */ /* 0x000fce00078e000e */
[----:B------:R-:W-:Y:S05]  /*1bc90*/  WARPSYNC.COLLECTIVE R15, `(.L_x_4851) ;  /* 0x000000000f087348 */ /* 0x000fea0003c00000 */
[----:B------:R0:W1:Y:S02]  /*1bca0*/  SHFL.IDX P6, R14, R13, R12, R11 ;  /* 0x0000000c0d0e7389 */ /* 0x00006400000c000b */
[----:B01----:R-:W-:Y:S01]  /*1bcb0*/  ENDCOLLECTIVE ;  /* 0x000000000000791b */ /* 0x003fe20003800000 */
.L_x_4851:
        /* <DEDUP_REMOVED lines=15> */
.L_x_4852:
[----:B------:R-:W-:Y:S02]  /*1bdb0*/  @P0 IMAD R6, R5, 0x2, R23 ;  /* 0x0000000205060824 */ /* 0x000fe400078e0217 */
[----:B------:R-:W-:Y:S02]  /*1bdc0*/  IMAD.MOV.U32 R13, RZ, RZ, R4 ;  /* 0x000000ffff0d7224 */ /* 0x000fe400078e0004 */
[----:B------:R-:W-:Y:S01]  /*1bdd0*/  IMAD.MOV.U32 R12, RZ, RZ, 0x2 ;  /* 0x00000002ff0c7424 */ /* 0x000fe200078e00ff */
[----:B------:R-:W-:-:S07]  /*1bde0*/  MOV R3, R14 ;  /* 0x0000000e00037202 */ /* 0x000fce0000000f00 */
[----:B------:R-:W-:Y:S05]  /*1bdf0*/  WARPSYNC.COLLECTIVE R15, `(.L_x_4853) ;  /* 0x000000000f087348 */ /* 0x000fea0003c00000 */
[----:B------:R0:W1:Y:S02]  /*1be00*/  SHFL.IDX P6, R14, R13, R12, R11 ;  /* 0x0000000c0d0e7389 */ /* 0x00006400000c000b */
[----:B01----:R-:W-:Y:S01]  /*1be10*/  ENDCOLLECTIVE ;  /* 0x000000000000791b */ /* 0x003fe20003800000 */
.L_x_4853:
        /* <DEDUP_REMOVED lines=15> */
.L_x_4854:
[----:B------:R-:W-:Y:S01]  /*1bf10*/  @P0 LEA R6, R5, R23, 0x1 ;  /* 0x0000001705060211 */ /* 0x000fe200078e08ff */
[----:B------:R-:W-:Y:S02]  /*1bf20*/  IMAD.MOV.U32 R13, RZ, RZ, R4 ;  /* 0x000000ffff0d7224 */ /* 0x000fe400078e0004 */
[----:B------:R-:W-:Y:S02]  /*1bf30*/  IMAD.MOV.U32 R12, RZ, RZ, 0x3 ;  /* 0x00000003ff0c7424 */ /* 0x000fe400078e00ff */
[----:B------:R-:W-:-:S07]  /*1bf40*/  IMAD.MOV.U32 R3, RZ, RZ, R14 ;  /* 0x000000ffff037224 */ /* 0x000fce00078e000e */
[----:B------:R-:W-:Y:S05]  /*1bf50*/  WARPSYNC.COLLECTIVE R15, `(.L_x_4855) ;  /* 0x000000000f087348 */ /* 0x000fea0003c00000 */
[----:B------:R0:W1:Y:S02]  /*1bf60*/  SHFL.IDX P6, R14, R13, R12, R11 ;  /* 0x0000000c0d0e7389 */ /* 0x00006400000c000b */
[----:B01----:R-:W-:Y:S01]  /*1bf70*/  ENDCOLLECTIVE ;  /* 0x000000000000791b */ /* 0x003fe20003800000 */
.L_x_4855:
        /* <DEDUP_REMOVED lines=10> */
.L_x_4856:
[----:B------:R-:W-:Y:S01]  /*1c020*/  @!PT LDS RZ, [RZ] ;  /* 0x00000000fffff984 */ /* 0x000fe20000000800 */
[----:B------:R-:W-:Y:S01]  /*1c030*/  @!PT LDS RZ, [RZ] ;  /* 0x00000000fffff984 */ /* 0x000fe20000000800 */
[----:B------:R-:W-:Y:S01]  /*1c040*/  @!PT LDS RZ, [RZ] ;  /* 0x00000000fffff984 */ /* 0x000fe20000000800 */
[----:B------:R0:W-:Y:S01]  /*1c050*/  @P0 LDGSTS.E.BYPASS.LTC128B.128 [R6+0x23400], desc[UR40][R2.64], !P2 ;  /* 0x2340000002060fae */ /* 0x0001e2000d101d68 */
[----:B------:R-:W-:Y:S01]  /*1c060*/  IMAD.MOV.U32 R0, RZ, RZ, R14 ;  /* 0x000000ffff007224 */ /* 0x000fe200078e000e */
[----:B------:R-:W-:Y:S06]  /*1c070*/  BRA `(.L_x_4857) ;  /* 0xffffffac00cc7947 */ /* 0x000fec000383ffff */
.L_x_4741:
        /* <DEDUP_REMOVED lines=9> */
.L_x_4858:
[C---:B------:R-:W-:Y:S01]  /*1c110*/  VIADD R6, R17.reuse, 0x10 ;  /* 0x0000001011067836 */ /* 0x040fe20000000000 */
[----:B------:R-:W-:Y:S01]  /*1c120*/  ISETP.GE.AND P0, PT, R17, R3, PT ;  /* 0x000000031100720c */ /* 0x000fe20003f06270 */
[----:B------:R-:W-:Y:S02]  /*1c130*/  IMAD.MOV.U32 R13, RZ, RZ, R0 ;  /* 0x000000ffff0d7224 */ /* 0x000fe400078e0000 */
[----:B------:R-:W-:-:S10]  /*1c140*/  IMAD.MOV.U32 R4, RZ, RZ, R14 ;  /* 0x000000ffff047224 */ /* 0x000fd400078e000e */
[----:B------:R-:W-:Y:S05]  /*1c150*/  WARPSYNC.COLLECTIVE R15, `(.L_x_4859) ;  /* 0x000000000f087348 */ /* 0x000fea0003c00000 */
[----:B------:R0:W1:Y:S02]  /*1c160*/  SHFL.IDX P6, R14, R13, R12, R11 ;  /* 0x0000000c0d0e7389 */ /* 0x00006400000c000b */
[----:B01----:R-:W-:Y:S01]  /*1c170*/  ENDCOLLECTIVE ;  /* 0x000000000000791b */ /* 0x003fe20003800000 */
.L_x_4859:
[----:B------:R-:W-:Y:S02]  /*1c180*/  IMAD.MOV.U32 R13, RZ, RZ, R2 ;  /* 0x000000ffff0d7224 */ /* 0x000fe400078e0002 */
[----:B------:R-:W-:Y:S02]  /*1c190*/  IMAD.MOV.U32 R12, RZ, RZ, 0x1 ;  /* 0x00000001ff0c7424 */ /* 0x000fe400078e00ff */
[----:B------:R-:W-:-:S07]  /*1c1a0*/  IMAD.MOV.U32 R5, RZ, RZ, R14 ;  /* 0x000000ffff057224 */ /* 0x000fce00078e000e */
[----:B------:R-:W-:Y:S05]  /*1c1b0*/  WARPSYNC.COLLECTIVE R15, `(.L_x_4860) ;  /* 0x000000000f087348 */ /* 0x000fea0003c00000 */
[----:B------:R0:W1:Y:S02]  /*1c1c0*/  SHFL.IDX P6, R14, R13, R12, R11 ;  /* 0x0000000c0d0e7389 */ /* 0x00006400000c000b */
[----:B01----:R-:W-:Y:S01]  /*1c1d0*/  ENDCOLLECTIVE ;  /* 0x000000000000791b */ /* 0x003fe20003800000 */
.L_x_4860:
        /* <DEDUP_REMOVED lines=15> */
.L_x_4861:
[----:B------:R-:W-:Y:S02]  /*1c2d0*/  IMAD.MOV.U32 R13, RZ, RZ, R2 ;  /* 0x000000ffff0d7224 */ /* 0x000fe400078e0002 */
[----:B------:R-:W-:Y:S02]  /*1c2e0*/  IMAD.MOV.U32 R12, RZ, RZ, 0x2 ;  /* 0x00000002ff0c7424 */ /* 0x000fe400078e00ff */
[----:B------:R-:W-:-:S07]  /*1c2f0*/  IMAD.MOV.U32 R5, RZ, RZ, R14 ;  /* 0x000000ffff057224 */ /* 0x000fce00078e000e */
[----:B------:R-:W-:Y:S05]  /*1c300*/  WARPSYNC.COLLECTIVE R15, `(.L_x_4862) ;  /* 0x000000000f087348 */ /* 0x000fea0003c00000 */
[----:B------:R0:W1:Y:S02]  /*1c310*/  SHFL.IDX P6, R14, R13, R12, R11 ;  /* 0x0000000c0d0e7389 */ /* 0x00006400000c000b */
[----:B01----:R-:W-:Y:S01]  /*1c320*/  ENDCOLLECTIVE ;  /* 0x000000000000791b */ /* 0x003fe20003800000 */
.L_x_4862:
        /* <DEDUP_REMOVED lines=16> */
.L_x_4863:
[----:B------:R-:W-:Y:S02]  /*1c430*/  IMAD.MOV.U32 R13, RZ, RZ, R2 ;  /* 0x000000ffff0d7224 */ /* 0x000fe400078e0002 */
[----:B------:R-:W-:Y:S01]  /*1c440*/  IMAD.MOV.U32 R12, RZ, RZ, 0x3 ;  /* 0x00000003ff0c7424 */ /* 0x000fe200078e00ff */
[----:B------:R-:W-:-:S07]  /*1c450*/  MOV R5, R14 ;  /* 0x0000000e00057202 */ /* 0x000fce0000000f00 */
[----:B------:R-:W-:Y:S05]  /*1c460*/  WARPSYNC.COLLECTIVE R15, `(.L_x_4864) ;  /* 0x000000000f087348 */ /* 0x000fea0003c00000 */
[----:B------:R0:W1:Y:S02]  /*1c470*/  SHFL.IDX P6, R14, R13, R12, R11 ;  /* 0x0000000c0d0e7389 */ /* 0x00006400000c000b */
[----:B01----:R-:W-:Y:S01]  /*1c480*/  ENDCOLLECTIVE ;  /* 0x000000000000791b */ /* 0x003fe20003800000 */
.L_x_4864:
        /* <DEDUP_REMOVED lines=14> */
.L_x_4865:
[----:B------:R-:W-:Y:S01]  /*1c570*/  IMAD.MOV.U32 R0, RZ, RZ, R14 ;  /* 0x000000ffff007224 */ /* 0x000fe200078e000e */
[----:B------:R-:W-:Y:S06]  /*1c580*/  BRA `(.L_x_4866) ;  /* 0xffffffb000fc7947 */ /* 0x000fec000383ffff */
.L_x_4744:
[----:B0-----:R0:W1:Y:S02]  /*1c590*/  SYNCS.PHASECHK.TRANS64.TRYWAIT P0, [R23+URZ+0x28c20], R0 ;  /* 0x028c2000170075a7 */ /* 0x001064000800017f */
[----:B-1----:R-:W-:Y:S05]  /*1c5a0*/  @!P0 NANOSLEEP.SYNCS 0x989680 ;  /* 0x009896800000895d */ /* 0x002fea0003900000 */
[----:B------:R-:W1:Y:S02]  /*1c5b0*/  @!P0 SYNCS.PHASECHK.TRANS64 P0, [R23+URZ+0x28c20], R0 ;  /* 0x028c2000170085a7 */ /* 0x000e64000800007f */
[----:B-1----:R-:W-:Y:S05]  /*1c5c0*/  @!P0 BRA `(.L_x_4744) ;  /* 0xfffffffc00f08947 */ /* 0x002fea000383ffff */
[----:B------:R-:W-:Y:S05]  /*1c5d0*/  BRA `(.L_x_4867) ;  /* 0xffffffb400587947 */ /* 0x000fea000383ffff */
.L_x_4747:
[----:B0-----:R0:W1:Y:S02]  /*1c5e0*/  SYNCS.PHASECHK.TRANS64.TRYWAIT P0, [R31+URZ+0x28c60], R0 ;  /* 0x028c60001f0075a7 */ /* 0x001064000800017f */
[----:B-1----:R-:W-:Y:S05]  /*1c5f0*/  @!P0 NANOSLEEP.SYNCS 0x989680 ;  /* 0x009896800000895d */ /* 0x002fea0003900000 */
[----:B------:R-:W1:Y:S02]  /*1c600*/  @!P0 SYNCS.PHASECHK.TRANS64 P0, [R31+URZ+0x28c60], R0 ;  /* 0x028c60001f0085a7 */ /* 0x000e64000800007f */
[----:B-1----:R-:W-:Y:S05]  /*1c610*/  @!P0 BRA `(.L_x_4747) ;  /* 0xfffffffc00f08947 */ /* 0x002fea000383ffff */
[----:B------:R-:W-:Y:S05]  /*1c620*/  BRA `(.L_x_4868) ;  /* 0xffffffb400687947 */ /* 0x000fea000383ffff */
.L_x_4748:
        /* <DEDUP_REMOVED lines=8> */
.L_x_4870:
[----:B------:R-:W-:Y:S05]  /*1c6b0*/  BSYNC B0 ;  /* 0x0000000000007941 */ /* 0x000fea0003800000 */
.L_x_4869:
        /* <DEDUP_REMOVED lines=15> */
.L_x_4871:
[----:B------:R-:W-:Y:S01]  /*1c7b0*/  LOP3.LUT P2, RZ, R32, 0x10, RZ, 0xc0, !PT ;  /* 0x0000001020ff7812 */ /* 0x000fe2000784c0ff */
[----:B------:R-:W-:Y:S02]  /*1c7c0*/  IMAD.MOV.U32 R13, RZ, RZ, R6 ;  /* 0x000000ffff0d7224 */ /* 0x000fe400078e0006 */
[----:B------:R-:W-:Y:S02]  /*1c7d0*/  IMAD.MOV.U32 R12, RZ, RZ, 0x1 ;  /* 0x00000001ff0c7424 */ /* 0x000fe400078e00ff */
[----:B------:R-:W-:Y:S02]  /*1c7e0*/  IMAD.SHL.U32 R7, R7, 0x8, RZ ;  /* 0x0000000807077824 */ /* 0x000fe400078e00ff */
[----:B------:R-:W-:-:S03]  /*1c7f0*/  IMAD.MOV.U32 R2, RZ, RZ, R14 ;  /* 0x000000ffff027224 */ /* 0x000fc600078e000e */
[----:B------:R-:W-:-:S04]  /*1c800*/  LOP3.LUT R7, R7, 0x38, RZ, 0xc0, !PT ;  /* 0x0000003807077812 */ /* 0x000fc800078ec0ff */
[----:B------:R-:W-:Y:S02]  /*1c810*/  SHF.L.U32 R0, R7, 0x1, RZ ;  /* 0x0000000107007819 */ /* 0x000fe400000006ff */
[----:B------:R-:W-:Y:S02]  /*1c820*/  LOP3.LUT R7, R32, 0x1, RZ, 0xc0, !PT ;  /* 0x0000000120077812 */ /* 0x000fe400078ec0ff */
        /* <DEDUP_REMOVED lines=32> */
.L_x_4872:
[----:B------:R-:W-:Y:S02]  /*1ca30*/  IMAD.MOV.U32 R13, RZ, RZ, R5 ;  /* 0x000000ffff0d7224 */ /* 0x000fe400078e0005 */
[----:B------:R-:W-:-:S07]  /*1ca40*/  IMAD.MOV.U32 R3, RZ, RZ, R14 ;  /* 0x000000ffff037224 */ /* 0x000fce00078e000e */
[----:B------:R-:W-:Y:S05]  /*1ca50*/  WARPSYNC.COLLECTIVE R15, `(.L_x_4873) ;  /* 0x000000000f087348 */ /* 0x000fea0003c00000 */
[----:B------:R0:W1:Y:S02]  /*1ca60*/  SHFL.IDX P6, R14, R13, R12, R11 ;  /* 0x0000000c0d0e7389 */ /* 0x00006400000c000b */
[----:B01----:R-:W-:Y:S01]  /*1ca70*/  ENDCOLLECTIVE ;  /* 0x000000000000791b */ /* 0x003fe20003800000 */
.L_x_4873:
        /* <DEDUP_REMOVED lines=29> */
.L_x_4874:
[----:B------:R-:W-:Y:S02]  /*1cc50*/  IMAD.MOV.U32 R13, RZ, RZ, R5 ;  /* 0x000000ffff0d7224 */ /* 0x000fe400078e0005 */
[----:B------:R-:W-:-:S07]  /*1cc60*/  IMAD.MOV.U32 R7, RZ, RZ, R14 ;  /* 0x000000ffff077224 */ /* 0x000fce00078e000e */
[----:B------:R-:W-:Y:S05]  /*1cc70*/  WARPSYNC.COLLECTIVE R15, `(.L_x_4875) ;  /* 0x000000000f087348 */ /* 0x000fea0003c00000 */
[----:B------:R0:W1:Y:S02]  /*1cc80*/  SHFL.IDX P6, R14, R13, R12, R11 ;  /* 0x0000000c0d0e7389 */ /* 0x00006400000c000b */
[----:B01----:R-:W-:Y:S01]  /*1cc90*/  ENDCOLLECTIVE ;  /* 0x000000000000791b */ /* 0x003fe20003800000 */
.L_x_4875:
        /* <DEDUP_REMOVED lines=29> */
.L_x_4876:
[----:B------:R-:W-:Y:S01]  /*1ce70*/  MOV R13, R5 ;  /* 0x00000005000d7202 */ /* 0x000fe20000000f00 */
[----:B------:R-:W-:-:S07]  /*1ce80*/  IMAD.MOV.U32 R6, RZ, RZ, R14 ;  /* 0x000000ffff067224 */ /* 0x000fce00078e000e */
[----:B------:R-:W-:Y:S05]  /*1ce90*/  WARPSYNC.COLLECTIVE R15, `(.L_x_4877) ;  /* 0x000000000f087348 */ /* 0x000fea0003c00000 */
[----:B------:R0:W1:Y:S02]  /*1cea0*/  SHFL.IDX P6, R14, R13, R12, R11 ;  /* 0x0000000c0d0e7389 */ /* 0x00006400000c000b */
[----:B01----:R-:W-:Y:S01]  /*1ceb0*/  ENDCOLLECTIVE ;  /* 0x000000000000791b */ /* 0x003fe20003800000 */
.L_x_4877:
[----:B------:R-:W-:Y:S01]  /*1cec0*/  IMAD.MOV.U32 R2, RZ, RZ, R14 ;  /* 0x000000ffff027224 */ /* 0x000fe200078e000e */
[----:B------:R-:W-:Y:S06]  /*1ced0*/  BRA `(.L_x_4878) ;  /* 0xffffffb400007947 */ /* 0x000fec000383ffff */
.L_x_4755:
[----:B0-----:R0:W1:Y:S02]  /*1cee0*/  SYNCS.PHASECHK.TRANS64.TRYWAIT P0, [R6+URZ+0x28c40], R17 ;  /* 0x028c4011060075a7 */ /* 0x001064000800017f */
[----:B-1----:R-:W-:Y:S05]  /*1cef0*/  @!P0 NANOSLEEP.SYNCS 0x989680 ;  /* 0x009896800000895d */ /* 0x002fea0003900000 */
[----:B------:R-:W1:Y:S02]  /*1cf00*/  @!P0 SYNCS.PHASECHK.TRANS64 P0, [R6+URZ+0x28c40], R17 ;  /* 0x028c4011060085a7 */ /* 0x000e64000800007f */
[----:B-1----:R-:W-:Y:S05]  /*1cf10*/  @!P0 BRA `(.L_x_4755) ;  /* 0xfffffffc00f08947 */ /* 0x002fea000383ffff */
[----:B------:R-:W-:Y:S05]  /*1cf20*/  BRA `(.L_x_4879) ;  /* 0xffffffb800907947 */ /* 0x000fea000383ffff */
.L_x_4756:
        /* <DEDUP_REMOVED lines=8> */
.L_x_4881:
[----:B------:R-:W-:Y:S05]  /*1cfb0*/  BSYNC B1 ;  /* 0x0000000000017941 */ /* 0x000fea0003800000 */
.L_x_4880:
[----:B------:R-:W-:Y:S01]  /*1cfc0*/  IMAD.MOV.U32 R13, RZ, RZ, R20 ;  /* 0x000000ffff0d7224 */ /* 0x000fe200078e0014 */
[----:B------:R-:W-:Y:S01]  /*1cfd0*/  MOV R11, 0x181f ;  /* 0x0000181f000b7802 */ /* 0x000fe20000000f00 */
[----:B------:R-:W-:Y:S02]  /*1cfe0*/  IMAD.MOV.U32 R12, RZ, RZ, RZ ;  /* 0x000000ffff0c7224 */ /* 0x000fe400078e00ff */
[----:B------:R-:W-:Y:S02]  /*1cff0*/  IMAD.MOV.U32 R15, RZ, RZ, -0x1 ;  /* 0xffffffffff0f7424 */ /* 0x000fe400078e00ff */
[----:B------:R-:W-:Y:S02]  /*1d000*/  IMAD.MOV.U32 R3, RZ, RZ, R14 ;  /* 0x000000ffff037224 */ /* 0x000fe400078e000e */
[----:B------:R-:W-:-:S07]  /*1d010*/  IMAD R21, R8, 0x2, R23 ;  /* 0x0000000208157824 */ /* 0x000fce00078e0217 */
[----:B------:R-:W-:Y:S05]  /*1d020*/  WARPSYNC.COLLECTIVE R15, `(.L_x_4882) ;  /* 0x000000000f087348 */ /* 0x000fea0003c00000 */
[----:B------:R0:W1:Y:S02]  /*1d030*/  SHFL.IDX P6, R14, R13, R12, R11 ;  /* 0x0000000c0d0e7389 */ /* 0x00006400000c000b */
[----:B01----:R-:W-:Y:S01]  /*1d040*/  ENDCOLLECTIVE ;  /* 0x000000000000791b */ /* 0x003fe20003800000 */
.L_x_4882:
[----:B------:R-:W-:Y:S02]  /*1d050*/  IMAD.MOV.U32 R13, RZ, RZ, R27 ;  /* 0x000000ffff0d7224 */ /* 0x000fe400078e001b */
[----:B------:R-:W-:Y:S02]  /*1d060*/  IMAD.MOV.U32 R12, RZ, RZ, 0x1 ;  /* 0x00000001ff0c7424 */ /* 0x000fe400078e00ff */
[----:B------:R-:W-:-:S07]  /*1d070*/  IMAD.MOV.U32 R2, RZ, RZ, R14 ;  /* 0x000000ffff027224 */ /* 0x000fce00078e000e */
[----:B------:R-:W-:Y:S05]  /*1d080*/  WARPSYNC.COLLECTIVE R15, `(.L_x_4883) ;  /* 0x000000000f087348 */ /* 0x000fea0003c00000 */
[----:B------:R0:W1:Y:S02]  /*1d090*/  SHFL.IDX P6, R14, R13, R12, R11 ;  /* 0x0000000c0d0e7389 */ /* 0x00006400000c000b */
[----:B01----:R-:W-:Y:S01]  /*1d0a0*/  ENDCOLLECTIVE ;  /* 0x000000000000791b */ /* 0x003fe20003800000 */
.L_x_4883:
        /* <DEDUP_REMOVED lines=11> */
.L_x_4884:
[----:B------:R-:W-:Y:S02]  /*1d160*/  IMAD.MOV.U32 R13, RZ, RZ, R27 ;  /* 0x000000ffff0d7224 */ /* 0x000fe400078e001b */
[----:B------:R-:W-:Y:S01]  /*1d170*/  IMAD.MOV.U32 R12, RZ, RZ, 0x2 ;  /* 0x00000002ff0c7424 */ /* 0x000fe200078e00ff */
[----:B------:R-:W-:-:S07]  /*1d180*/  MOV R2, R14 ;  /* 0x0000000e00027202 */ /* 0x000fce0000000f00 */
[----:B------:R-:W-:Y:S05]  /*1d190*/  WARPSYNC.COLLECTIVE R15, `(.L_x_4885) ;  /* 0x000000000f087348 */ /* 0x000fea0003c00000 */
[----:B------:R0:W1:Y:S02]  /*1d1a0*/  SHFL.IDX P6, R14, R13, R12, R11 ;  /* 0x0000000c0d0e7389 */ /* 0x00006400000c000b */
[----:B01----:R-:W-:Y:S01]  /*1d1b0*/  ENDCOLLECTIVE ;  /* 0x000000000000791b */ /* 0x003fe20003800000 */
.L_x_4885:
        /* <DEDUP_REMOVED lines=11> */
.L_x_4886:
[----:B------:R-:W-:Y:S01]  /*1d270*/  IMAD.MOV.U32 R13, RZ, RZ, R27 ;  /* 0x000000ffff0d7224 */ /* 0x000fe200078e001b */
[----:B------:R-:W-:Y:S01]  /*1d280*/  MOV R12, 0x3 ;  /* 0x00000003000c7802 */ /* 0x000fe20000000f00 */
[----:B------:R-:W-:-:S07]  /*1d290*/  IMAD.MOV.U32 R2, RZ, RZ, R14 ;  /* 0x000000ffff027224 */ /* 0x000fce00078e000e */
[----:B------:R-:W-:Y:S05]  /*1d2a0*/  WARPSYNC.COLLECTIVE R15, `(.L_x_4887) ;  /* 0x000000000f087348 */ /* 0x000fea0003c00000 */
[----:B------:R0:W1:Y:S02]  /*1d2b0*/  SHFL.IDX P6, R14, R13, R12, R11 ;  /* 0x0000000c0d0e7389 */ /* 0x00006400000c000b */
[----:B01----:R-:W-:Y:S01]  /*1d2c0*/  ENDCOLLECTIVE ;  /* 0x000000000000791b */ /* 0x003fe20003800000 */
.L_x_4887:
        /* <DEDUP_REMOVED lines=11> */
.L_x_4888:
[----:B------:R-:W-:Y:S01]  /*1d380*/  IMAD.MOV.U32 R2, RZ, RZ, R14 ;  /* 0x000000ffff027224 */ /* 0x000fe200078e000e */
[----:B------:R-:W-:Y:S06]  /*1d390*/  BRA `(.L_x_4889) ;  /* 0xffffffb800207947 */ /* 0x000fec000383ffff */
.L_x_4761:
[----:B---3--:R3:W4:Y:S02]  /*1d3a0*/  SYNCS.PHASECHK.TRANS64.TRYWAIT P0, [R6+URZ+0x28c60], R17 ;  /* 0x028c6011060075a7 */ /* 0x008724000800017f */
[----:B----4-:R-:W-:Y:S05]  /*1d3b0*/  @!P0 NANOSLEEP.SYNCS 0x989680 ;  /* 0x009896800000895d */ /* 0x010fea0003900000 */
[----:B------:R-:W4:Y:S02]  /*1d3c0*/  @!P0 SYNCS.PHASECHK.TRANS64 P0, [R6+URZ+0x28c60], R17 ;  /* 0x028c6011060085a7 */ /* 0x000f24000800007f */
[----:B----4-:R-:W-:Y:S05]  /*1d3d0*/  @!P0 BRA `(.L_x_4761) ;  /* 0xfffffffc00f08947 */ /* 0x010fea000383ffff */
[----:B------:R-:W-:Y:S05]  /*1d3e0*/  BRA `(.L_x_4890) ;  /* 0xffffffb800707947 */ /* 0x000fea000383ffff */
.L_x_4762:
        /* <DEDUP_REMOVED lines=8> */
.L_x_4892:
[----:B------:R-:W-:Y:S05]  /*1d470*/  BSYNC B1 ;  /* 0x0000000000017941 */ /* 0x000fea0003800000 */
.L_x_4891:
[----:B------:R-:W-:Y:S01]  /*1d480*/  MOV R13, R9 ;  /* 0x00000009000d7202 */ /* 0x000fe20000000f00 */
[----:B------:R-:W-:Y:S01]  /*1d490*/  IMAD.MOV.U32 R12, RZ, RZ, RZ ;  /* 0x000000ffff0c7224 */ /* 0x000fe200078e00ff */
[C---:B------:R-:W-:Y:S01]  /*1d4a0*/  LOP3.LUT P2, RZ, R22.reuse, 0x40, RZ, 0xc0, !PT ;  /* 0x0000004016ff7812 */ /* 0x040fe2000784c0ff */
[----:B------:R-:W-:Y:S01]  /*1d4b0*/  IMAD.MOV.U32 R11, RZ, RZ, 0x181f ;  /* 0x0000181fff0b7424 */ /* 0x000fe200078e00ff */
[C---:B------:R-:W-:Y:S01]  /*1d4c0*/  LOP3.LUT P1, RZ, R22.reuse, 0x20, RZ, 0xc0, !PT ;  /* 0x0000002016ff7812 */ /* 0x040fe2000782c0ff */
[----:B------:R-:W-:Y:S01]  /*1d4d0*/  IMAD.MOV.U32 R15, RZ, RZ, -0x1 ;  /* 0xffffffffff0f7424 */ /* 0x000fe200078e00ff */
[----:B------:R-:W-:Y:S01]  /*1d4e0*/  LOP3.LUT R22, R22, 0xffffdfff, RZ, 0xc0, !PT ;  /* 0xffffdfff16167812 */ /* 0x000fe200078ec0ff */
[----:B------:R-:W-:Y:S02]  /*1d4f0*/  IMAD.MOV.U32 R3, RZ, RZ, R14 ;  /* 0x000000ffff037224 */ /* 0x000fe400078e000e */
[----:B------:R-:W-:-:S08]  /*1d500*/  IMAD R17, R17, 0x2, R23 ;  /* 0x0000000211117824 */ /* 0x000fd000078e0217 */
[----:B------:R-:W-:Y:S05]  /*1d510*/  WARPSYNC.COLLECTIVE R15, `(.L_x_4893) ;  /* 0x000000000f087348 */ /* 0x000fea0003c00000 */
[----:B------:R0:W1:Y:S02]  /*1d520*/  SHFL.IDX P6, R14, R13, R12, R11 ;  /* 0x0000000c0d0e7389 */ /* 0x00006400000c000b */
[----:B01----:R-:W-:Y:S01]  /*1d530*/  ENDCOLLECTIVE ;  /* 0x000000000000791b */ /* 0x003fe20003800000 */
.L_x_4893:
        /* <DEDUP_REMOVED lines=18> */
.L_x_4894:
        /* <DEDUP_REMOVED lines=16> */
.L_x_4895:
        /* <DEDUP_REMOVED lines=19> */
.L_x_4896:
        /* <DEDUP_REMOVED lines=14> */
.L_x_4897:
        /* <DEDUP_REMOVED lines=16> */
.L_x_4898:
        /* <DEDUP_REMOVED lines=14> */
.L_x_4899:
[----:B------:R-:W-:Y:S05]  /*1db50*/  BRA `(.L_x_4900) ;  /* 0xffffffb400dc7947 */ /* 0x000fea000383ffff */
.L_x_4770:
        /* <DEDUP_REMOVED lines=8> */
.L_x_4902:
[----:B------:R-:W-:Y:S05]  /*1dbe0*/  BSYNC B0 ;  /* 0x0000000000007941 */ /* 0x000fea0003800000 */
.L_x_4901:
        /* <DEDUP_REMOVED lines=9> */
.L_x_4903:
        /* <DEDUP_REMOVED lines=18> */
.L_x_4904:
[----:B------:R-:W-:Y:S01]  /*1dda0*/  IMAD.MOV.U32 R12, RZ, RZ, 0x2 ;  /* 0x00000002ff0c7424 */ /* 0x000fe200078e00ff */
[----:B------:R-:W-:-:S04]  /*1ddb0*/  SEL R5, R14, RZ, P1 ;  /* 0x000000ff0e057207 */ /* 0x000fc80000800000 */
[----:B------:R-:W-:-:S05]  /*1ddc0*/  IADD3 R4, R2, R5, RZ ;  /* 0x0000000502047210 */ /* 0x000fca0007ffe0ff */
[----:B------:R-:W-:-:S07]  /*1ddd0*/  IMAD.MOV.U32 R13, RZ, RZ, R4 ;  /* 0x000000ffff0d7224 */ /* 0x000fce00078e0004 */
[----:B------:R-:W-:Y:S05]  /*1dde0*/  WARPSYNC.COLLECTIVE R15, `(.L_x_4905) ;  /* 0x000000000f087348 */ /* 0x000fea0003c00000 */
[----:B------:R0:W1:Y:S02]  /*1ddf0*/  SHFL.UP P6, R14, R13, R12, R11 ;  /* 0x0400000c0d0e7389 */ /* 0x00006400000c000b */
[----:B01----:R-:W-:Y:S01]  /*1de00*/  ENDCOLLECTIVE ;  /* 0x000000000000791b */ /* 0x003fe20003800000 */
.L_x_4905:
[----:B------:R-:W-:Y:S01]  /*1de10*/  IMAD.MOV.U32 R12, RZ, RZ, 0x4 ;  /* 0x00000004ff0c7424 */ /* 0x000fe200078e00ff */
[----:B------:R-:W-:-:S05]  /*1de20*/  SEL R5, R14, RZ, P2 ;  /* 0x000000ff0e057207 */ /* 0x000fca0001000000 */
[----:B------:R-:W-:-:S04]  /*1de30*/  IMAD.IADD R5, R4, 0x1, R5 ;  /* 0x0000000104057824 */ /* 0x000fc800078e0205 */
[----:B------:R-:W-:-:S07]  /*1de40*/  IMAD.MOV.U32 R13, RZ, RZ, R5 ;  /* 0x000000ffff0d7224 */ /* 0x000fce00078e0005 */
[----:B------:R-:W-:Y:S05]  /*1de50*/  WARPSYNC.COLLECTIVE R15, `(.L_x_4906) ;  /* 0x000000000f087348 */ /* 0x000fea0003c00000 */
[----:B------:R0:W1:Y:S02]  /*1de60*/  SHFL.UP P6, R14, R13, R12, R11 ;  /* 0x0400000c0d0e7389 */ /* 0x00006400000c000b */
[----:B01----:R-:W-:Y:S01]  /*1de70*/  ENDCOLLECTIVE ;  /* 0x000000000000791b */ /* 0x003fe20003800000 */
.L_x_4906:
[----:B------:R-:W-:Y:S01]  /*1de80*/  IMAD.MOV.U32 R12, RZ, RZ, 0x8 ;  /* 0x00000008ff0c7424 */ /* 0x000fe200078e00ff */
[----:B------:R-:W-:-:S05]  /*1de90*/  SEL R6, R14, RZ, P3 ;  /* 0x000000ff0e067207 */ /* 0x000fca0001800000 */
[----:B------:R-:W-:-:S04]  /*1dea0*/  IMAD.IADD R6, R5, 0x1, R6 ;  /* 0x0000000105067824 */ /* 0x000fc800078e0206 */
[----:B------:R-:W-:-:S07]  /*1deb0*/  IMAD.MOV.U32 R13, RZ, RZ, R6 ;  /* 0x000000ffff0d7224 */ /* 0x000fce00078e0006 */
[----:B------:R-:W-:Y:S05]  /*1dec0*/  WARPSYNC.COLLECTIVE R15, `(.L_x_4907) ;  /* 0x000000000f087348 */ /* 0x000fea0003c00000 */
[----:B------:R0:W1:Y:S02]  /*1ded0*/  SHFL.UP P6, R14, R13, R12, R11 ;  /* 0x0400000c0d0e7389 */ /* 0x00006400000c000b */
[----:B01----:R-:W-:Y:S01]  /*1dee0*/  ENDCOLLECTIVE ;  /* 0x000000000000791b */ /* 0x003fe20003800000 */
.L_x_4907:
[----:B------:R-:W-:Y:S01]  /*1def0*/  IMAD.MOV.U32 R12, RZ, RZ, 0x10 ;  /* 0x00000010ff0c7424 */ /* 0x000fe200078e00ff */
[----:B------:R-:W-:-:S04]  /*1df00*/  SEL R3, R14, RZ, P4 ;  /* 0x000000ff0e037207 */ /* 0x000fc80002000000 */
[----:B------:R-:W-:-:S05]  /*1df10*/  IADD3 R4, R6, R3, RZ ;  /* 0x0000000306047210 */ /* 0x000fca0007ffe0ff */
[----:B------:R-:W-:-:S07]  /*1df20*/  IMAD.MOV.U32 R13, RZ, RZ, R4 ;  /* 0x000000ffff0d7224 */ /* 0x000fce00078e0004 */
[----:B------:R-:W-:Y:S05]  /*1df30*/  WARPSYNC.COLLECTIVE R15, `(.L_x_4908) ;  /* 0x000000000f087348 */ /* 0x000fea0003c00000 */
[----:B------:R0:W1:Y:S02]  /*1df40*/  SHFL.UP P6, R14, R13, R12, R11 ;  /* 0x0400000c0d0e7389 */ /* 0x00006400000c000b */
[----:B01----:R-:W-:Y:S01]  /*1df50*/  ENDCOLLECTIVE ;  /* 0x000000000000791b */ /* 0x003fe20003800000 */
.L_x_4908:
        /* <DEDUP_REMOVED lines=8> */
.L_x_4909:
[----:B------:R-:W-:Y:S05]  /*1dfe0*/  BRA `(.L_x_4910) ;  /* 0xffffffb800707947 */ /* 0x000fea000383ffff */
.L_x_4775:
[----:B------:R-:W-:Y:S01]  /*1dff0*/  BSSY B0, `(.L_x_4911) ;  /* 0x0000008000007945 */ /* 0x000fe20003800000 */
[----:B-----5:R-:W-:Y:S01]  /*1e000*/  IMAD.MOV.U32 R13, RZ, RZ, R2 ;  /* 0x000000ffff0d7224 */ /* 0x020fe200078e0002 */
[----:B------:R-:W-:Y:S01]  /*1e010*/  MOV R11, RZ ;  /* 0x000000ff000b7202 */ /* 0x000fe20000000f00 */
[----:B------:R-:W-:Y:S02]  /*1e020*/  IMAD.MOV.U32 R12, RZ, RZ, 0x1 ;  /* 0x00000001ff0c7424 */ /* 0x000fe400078e00ff */
[----:B------:R-:W-:-:S07]  /*1e030*/  IMAD.MOV.U32 R15, RZ, RZ, -0x1 ;  /* 0xffffffffff0f7424 */ /* 0x000fce00078e00ff */
[----:B012---:R-:W-:Y:S05]  /*1e040*/  WARPSYNC.COLLECTIVE R15, `(.L_x_4912) ;  /* 0x000000000f087348 */ /* 0x007fea0003c00000 */
[----:B------:R3:W4:Y:S02]  /*1e050*/  SHFL.UP P6, R14, R13, R12, R11 ;  /* 0x0400000c0d0e7389 */ /* 0x00072400000c000b */
[----:B01234-:R-:W-:Y:S01]  /*1e060*/  ENDCOLLECTIVE ;  /* 0x000000000000791b */ /* 0x01ffe20003800000 */
.L_x_4912:
[----:B------:R-:W-:Y:S05]  /*1e070*/  BSYNC B0 ;  /* 0x0000000000007941 */ /* 0x000fea0003800000 */
.L_x_4911:
        /* <DEDUP_REMOVED lines=8> */
.L_x_4913:
[----:B------:R-:W-:Y:S01]  /*1e100*/  IMAD.MOV.U32 R12, RZ, RZ, 0x4 ;  /* 0x00000004ff0c7424 */ /* 0x000fe200078e00ff */
[----:B------:R-:W-:-:S05]  /*1e110*/  SEL R14, R14, RZ, P2 ;  /* 0x000000ff0e0e7207 */ /* 0x000fca0001000000 */
[----:B------:R-:W-:-:S04]  /*1e120*/  IMAD.IADD R3, R13, 0x1, R14 ;  /* 0x000000010d037824 */ /* 0x000fc800078e020e */
[----:B------:R-:W-:-:S07]  /*1e130*/  IMAD.MOV.U32 R13, RZ, RZ, R3 ;  /* 0x000000ffff0d7224 */ /* 0x000fce00078e0003 */
[----:B------:R-:W-:Y:S05]  /*1e140*/  WARPSYNC.COLLECTIVE R15, `(.L_x_4914) ;  /* 0x000000000f087348 */ /* 0x000fea0003c00000 */
[----:B------:R0:W1:Y:S02]  /*1e150*/  SHFL.UP P6, R14, R13, R12, R11 ;  /* 0x0400000c0d0e7389 */ /* 0x00006400000c000b */
[----:B01----:R-:W-:Y:S01]  /*1e160*/  ENDCOLLECTIVE ;  /* 0x000000000000791b */ /* 0x003fe20003800000 */
.L_x_4914:
[----:B------:R-:W-:Y:S01]  /*1e170*/  IMAD.MOV.U32 R12, RZ, RZ, 0x8 ;  /* 0x00000008ff0c7424 */ /* 0x000fe200078e00ff */
[----:B------:R-:W-:-:S04]  /*1e180*/  SEL R4, R14, RZ, P3 ;  /* 0x000000ff0e047207 */ /* 0x000fc80001800000 */
[----:B------:R-:W-:-:S05]  /*1e190*/  IADD3 R4, R3, R4, RZ ;  /* 0x0000000403047210 */ /* 0x000fca0007ffe0ff */
[----:B------:R-:W-:-:S07]  /*1e1a0*/  IMAD.MOV.U32 R13, RZ, RZ, R4 ;  /* 0x000000ffff0d7224 */ /* 0x000fce00078e0004 */
[----:B------:R-:W-:Y:S05]  /*1e1b0*/  WARPSYNC.COLLECTIVE R15, `(.L_x_4915) ;  /* 0x000000000f087348 */ /* 0x000fea0003c00000 */
[----:B------:R0:W1:Y:S02]  /*1e1c0*/  SHFL.UP P6, R14, R13, R12, R11 ;  /* 0x0400000c0d0e7389 */ /* 0x00006400000c000b */
[----:B01----:R-:W-:Y:S01]  /*1e1d0*/  ENDCOLLECTIVE ;  /* 0x000000000000791b */ /* 0x003fe20003800000 */
.L_x_4915:
[----:B------:R-:W-:Y:S01]  /*1e1e0*/  IMAD.MOV.U32 R12, RZ, RZ, 0x10 ;  /* 0x00000010ff0c7424 */ /* 0x000fe200078e00ff */
[----:B------:R-:W-:-:S05]  /*1e1f0*/  SEL R5, R14, RZ, P4 ;  /* 0x000000ff0e057207 */ /* 0x000fca0002000000 */
[----:B------:R-:W-:-:S04]  /*1e200*/  IMAD.IADD R5, R4, 0x1, R5 ;  /* 0x0000000104057824 */ /* 0x000fc800078e0205 */
[----:B------:R-:W-:-:S07]  /*1e210*/  IMAD.MOV.U32 R13, RZ, RZ, R5 ;  /* 0x000000ffff0d7224 */ /* 0x000fce00078e0005 */
[----:B------:R-:W-:Y:S05]  /*1e220*/  WARPSYNC.COLLECTIVE R15, `(.L_x_4916) ;  /* 0x000000000f087348 */ /* 0x000fea0003c00000 */
[----:B------:R0:W1:Y:S02]  /*1e230*/  SHFL.UP P6, R14, R13, R12, R11 ;  /* 0x0400000c0d0e7389 */ /* 0x00006400000c000b */
[----:B01----:R-:W-:Y:S01]  /*1e240*/  ENDCOLLECTIVE ;  /* 0x000000000000791b */ /* 0x003fe20003800000 */
.L_x_4916:
[----:B------:R-:W-:Y:S01]  /*1e250*/  IMAD.MOV.U32 R12, RZ, RZ, 0x1f ;  /* 0x0000001fff0c7424 */ /* 0x000fe200078e00ff */
[----:B------:R-:W-:Y:S02]  /*1e260*/  MOV R11, 0x1f ;  /* 0x0000001f000b7802 */ /* 0x000fe40000000f00 */
[----:B------:R-:W-:-:S05]  /*1e270*/  SEL R14, R14, RZ, P5 ;  /* 0x000000ff0e0e7207 */ /* 0x000fca0002800000 */
[----:B------:R-:W-:-:S04]  /*1e280*/  IMAD.IADD R3, R5, 0x1, R14 ;  /* 0x0000000105037824 */ /* 0x000fc800078e020e */
[----:B------:R-:W-:-:S07]  /*1e290*/  IMAD.MOV.U32 R13, RZ, RZ, R3 ;  /* 0x000000ffff0d7224 */ /* 0x000fce00078e0003 */
[----:B------:R-:W-:Y:S05]  /*1e2a0*/  WARPSYNC.COLLECTIVE R15, `(.L_x_4917) ;  /* 0x000000000f087348 */ /* 0x000fea0003c00000 */
[----:B------:R0:W1:Y:S02]  /*1e2b0*/  SHFL.IDX P6, R14, R13, R12, R11 ;  /* 0x0000000c0d0e7389 */ /* 0x00006400000c000b */
[----:B01----:R-:W-:Y:S01]  /*1e2c0*/  ENDCOLLECTIVE ;  /* 0x000000000000791b */ /* 0x003fe20003800000 */
.L_x_4917:
[----:B------:R-:W-:Y:S05]  /*1e2d0*/  BRA `(.L_x_4918) ;  /* 0xffffffb800507947 */ /* 0x000fea000383ffff */
.L_x_4777:
[----:B------:R-:W-:Y:S01]  /*1e2e0*/  BSSY B0, `(.L_x_4919) ;  /* 0x0000006000007945 */ /* 0x000fe20003800000 */
[----:B------:R-:W-:Y:S01]  /*1e2f0*/  PLOP3.LUT P6, PT, P6, PT, PT, 0x8, 0x0 ;  /* 0x000000000000781c */ /* 0x000fe200037ce170 */
[----:B------:R-:W-:-:S12]  /*1e300*/  IMAD.MOV.U32 R15, RZ, RZ, -0x1 ;  /* 0xffffffffff0f7424 */ /* 0x000fd800078e00ff */
[----:B01----:R-:W-:Y:S05]  /*1e310*/  WARPSYNC.COLLECTIVE R15, `(.L_x_4920) ;  /* 0x000000000f087348 */ /* 0x003fea0003c00000 */
[----:B------:R-:W-:Y:S01]  /*1e320*/  VOTE.ANY R14, PT, P6 ;  /* 0x00000000000e7806 */ /* 0x000fe200030e0100 */
[----:B01----:R-:W-:Y:S06]  /*1e330*/  ENDCOLLECTIVE ;  /* 0x000000000000791b */ /* 0x003fec0003800000 */
.L_x_4920:
[----:B------:R-:W-:Y:S05]  /*1e340*/  BSYNC B0 ;  /* 0x0000000000007941 */ /* 0x000fea0003800000 */
.L_x_4919:
        /* <DEDUP_REMOVED lines=9> */
.L_x_4921:
[----:B------:R-:W-:Y:S01]  /*1e3e0*/  IMAD.MOV.U32 R17, RZ, RZ, R14 ;  /* 0x000000ffff117224 */ /* 0x000fe200078e000e */
[----:B------:R-:W-:Y:S06]  /*1e3f0*/  BRA `(.L_x_4922) ;  /* 0xffffffb800407947 */ /* 0x000fec000383ffff */
.L_x_4779:
[----:B------:R-:W-:Y:S01]  /*1e400*/  BSSY B0, `(.L_x_4923) ;  /* 0x0000007000007945 */ /* 0x000fe20003800000 */
[----:B------:R-:W-:Y:S01]  /*1e410*/  IMAD.MOV.U32 R13, RZ, RZ, R3 ;  /* 0x000000ffff0d7224 */ /* 0x000fe200078e0003 */
[----:B------:R-:W-:Y:S01]  /*1e420*/  MOV R11, 0x1f ;  /* 0x0000001f000b7802 */ /* 0x000fe20000000f00 */
[----:B------:R-:W-:-:S07]  /*1e430*/  IMAD.MOV.U32 R15, RZ, RZ, -0x1 ;  /* 0xffffffffff0f7424 */ /* 0x000fce00078e00ff */
[----:B0123--:R-:W-:Y:S05]  /*1e440*/  WARPSYNC.COLLECTIVE R15, `(.L_x_4924) ;  /* 0x000000000f087348 */ /* 0x00ffea0003c00000 */
[----:B------:R4:W0:Y:S02]  /*1e450*/  SHFL.IDX P6, R14, R13, R12, R11 ;  /* 0x0000000c0d0e7389 */ /* 0x00082400000c000b */
[----:B01234-:R-:W-:Y:S01]  /*1e460*/  ENDCOLLECTIVE ;  /* 0x000000000000791b */ /* 0x01ffe20003800000 */
.L_x_4924:
[----:B------:R-:W-:Y:S05]  /*1e470*/  BSYNC B0 ;  /* 0x0000000000007941 */ /* 0x000fea0003800000 */
.L_x_4923:
[----:B------:R-:W-:Y:S01]  /*1e480*/  IMAD.MOV.U32 R6, RZ, RZ, R14 ;  /* 0x000000ffff067224 */ /* 0x000fe200078e000e */
[----:B------:R-:W-:Y:S06]  /*1e490*/  BRA `(.L_x_4778) ;  /* 0xffffffb800347947 */ /* 0x000fec000383ffff */
.L_x_4783:
[----:B0-----:R0:W1:Y:S02]  /*1e4a0*/  SYNCS.PHASECHK.TRANS64.TRYWAIT P0, [R4+URZ+0x28c20], R0 ;  /* 0x028c2000040075a7 */ /* 0x001064000800017f */
[----:B-1----:R-:W-:Y:S05]  /*1e4b0*/  @!P0 NANOSLEEP.SYNCS 0x989680 ;  /* 0x009896800000895d */ /* 0x002fea0003900000 */
[----:B------:R-:W1:Y:S02]  /*1e4c0*/  @!P0 SYNCS.PHASECHK.TRANS64 P0, [R4+URZ+0x28c20], R0 ;  /* 0x028c2000040085a7 */ /* 0x000e64000800007f */
[----:B-1----:R-:W-:Y:S05]  /*1e4d0*/  @!P0 BRA `(.L_x_4783) ;  /* 0xfffffffc00f08947 */ /* 0x002fea000383ffff */
[----:B------:R-:W-:Y:S05]  /*1e4e0*/  BRA `(.L_x_4925) ;  /* 0xffffffbc00ac7947 */ /* 0x000fea000383ffff */
.L_x_4784:
        /* <DEDUP_REMOVED lines=11> */
.L_x_4927:
[----:B------:R-:W-:Y:S05]  /*1e5a0*/  BSYNC B0 ;  /* 0x0000000000007941 */ /* 0x000fea0003800000 */
.L_x_4926:
[----:B------:R-:W-:Y:S05]  /*1e5b0*/  BRA `(.L_x_4928) ;  /* 0xffffffbc00947947 */ /* 0x000fea000383ffff */
.L_x_4785:
[----:B------:R-:W-:Y:S01]  /*1e5c0*/  BSSY B0, `(.L_x_4929) ;  /* 0x0000006000007945 */ /* 0x000fe20003800000 */
[----:B------:R-:W-:-:S07]  /*1e5d0*/  IMAD.MOV.U32 R15, RZ, RZ, -0x1 ;  /* 0xffffffffff0f7424 */ /* 0x000fce00078e00ff */
[----:B0-234-:R-:W-:Y:S05]  /*1e5e0*/  WARPSYNC.COLLECTIVE R15, `(.L_x_4930) ;  /* 0x000000000f0c7348 */ /* 0x01dfea0003c00000 */
[----:B------:R-:W-:Y:S02]  /*1e5f0*/  ELECT P6, UR62, PT ;  /* 0x00000000003e782f */ /* 0x000fe400038c0000 */
[----:B------:R-:W-:Y:S01]  /*1e600*/  MOV R14, UR62 ;  /* 0x0000003e000e7c02 */ /* 0x000fe20008000f00 */
[----:B0-234-:R-:W-:Y:S10]  /*1e610*/  ENDCOLLECTIVE ;  /* 0x000000000000791b */ /* 0x01dff40003800000 */
.L_x_4930:
[----:B------:R-:W-:Y:S05]  /*1e620*/  BSYNC B0 ;  /* 0x0000000000007941 */ /* 0x000fea0003800000 */
.L_x_4929:
[----:B------:R-:W-:Y:S05]  /*1e630*/  BRA `(.L_x_4931) ;  /* 0xffffffbc00887947 */ /* 0x000fea000383ffff */
.L_x_4787:
[----:B0-----:R0:W1:Y:S02]  /*1e640*/  SYNCS.PHASECHK.TRANS64.TRYWAIT P1, [R5+URZ+0x28c40], R0 ;  /* 0x028c4000050075a7 */ /* 0x001064000802017f */
[----:B-1----:R-:W-:Y:S05]  /*1e650*/  @!P1 NANOSLEEP.SYNCS 0x989680 ;  /* 0x009896800000995d */ /* 0x002fea0003900000 */
[----:B------:R-:W1:Y:S02]  /*1e660*/  @!P1 SYNCS.PHASECHK.TRANS64 P1, [R5+URZ+0x28c40], R0 ;  /* 0x028c4000050095a7 */ /* 0x000e64000802007f */
[----:B-1----:R-:W-:Y:S05]  /*1e670*/  @!P1 BRA `(.L_x_4787) ;  /* 0xfffffffc00f09947 */ /* 0x002fea000383ffff */
[----:B------:R-:W-:Y:S05]  /*1e680*/  BRA `(.L_x_4932) ;  /* 0xffffffbc00a47947 */ /* 0x000fea000383ffff */
.L_x_4789:
[----:B-1----:R1:W0:Y:S02]  /*1e690*/  SYNCS.PHASECHK.TRANS64.TRYWAIT P1, [R25+URZ+0x28c40], R2 ;  /* 0x028c4002190075a7 */ /* 0x002224000802017f */
[----:B0-----:R-:W-:Y:S05]  /*1e6a0*/  @!P1 NANOSLEEP.SYNCS 0x989680 ;  /* 0x009896800000995d */ /* 0x001fea0003900000 */
[----:B------:R-:W0:Y:S02]  /*1e6b0*/  @!P1 SYNCS.PHASECHK.TRANS64 P1, [R25+URZ+0x28c40], R2 ;  /* 0x028c4002190095a7 */ /* 0x000e24000802007f */
[----:B0-----:R-:W-:Y:S05]  /*1e6c0*/  @!P1 BRA `(.L_x_4789) ;  /* 0xfffffffc00f09947 */ /* 0x001fea000383ffff */
[----:B------:R-:W-:Y:S05]  /*1e6d0*/  BRA `(.L_x_4933) ;  /* 0xffffffbc00b07947 */ /* 0x000fea000383ffff */
.L_x_4791:
[----:B------:R0:W0:Y:S02]  /*1e6e0*/  SYNCS.PHASECHK.TRANS64.TRYWAIT P1, [R5+URZ+0x28c60], R0 ;  /* 0x028c6000050075a7 */ /* 0x000024000802017f */
[----:B0-----:R-:W-:Y:S05]  /*1e6f0*/  @!P1 NANOSLEEP.SYNCS 0x989680 ;  /* 0x009896800000995d */ /* 0x001fea0003900000 */
[----:B------:R-:W0:Y:S02]  /*1e700*/  @!P1 SYNCS.PHASECHK.TRANS64 P1, [R5+URZ+0x28c60], R0 ;  /* 0x028c6000050095a7 */ /* 0x000e24000802007f */
[----:B0-----:R-:W-:Y:S05]  /*1e710*/  @!P1 BRA `(.L_x_4791) ;  /* 0xfffffffc00f09947 */ /* 0x001fea000383ffff */
[----:B------:R-:W-:Y:S05]  /*1e720*/  BRA `(.L_x_4934) ;  /* 0xffffffbc00ac7947 */ /* 0x000fea000383ffff */
.L_x_4935:
        /* <DEDUP_REMOVED lines=13> */
.L_x_5648:


//--------------------- .text._ZN7cutlass13device_kernelIN5flash11enable_sm90INS1_16FlashAttnFwdSm90INS1_25CollectiveMainloopFwdSm90ILi2EN4cute5tupleIJNS5_1CILi1EEES8_S8_EEENS6_IJNS7_ILi64EEESA_SA_EEELi512ENS_6half_tEfNS_4arch4Sm90ELb1ELb0ELb0ELb1ELb1ELb0ELb1ELb0ELb0ELb1ELb0ELb0EEENS1_21CollectiveEpilogueFwdINS6_IJSA_NS7_ILi512EEESA_EEES9_SC_SE_Li256ELb1ELb1ELb0ELb0EEENS1_36VarlenDynamicPersistentTileSchedulerILi64ELi64ELi256ELi128ELb0ELb1ELb1ELb1ELb1ELb1EEEEEEEEEvNT_6ParamsE --------------------------
	.section	.text._ZN7cutlass13device_kernelIN5flash11enable_sm90INS1_16FlashAttnFwdSm90INS1_25CollectiveMainloopFwdSm90ILi2EN4cute5tupleIJNS5_1CILi1EEES8_S8_EEENS6_IJNS7_ILi64EEESA_SA_EEELi512ENS_6half_tEfNS_4arch4Sm90ELb1ELb0ELb0ELb1ELb1ELb0ELb1ELb0ELb0ELb1ELb0ELb0EEENS1_21CollectiveEpilogueFwdINS6_IJSA_NS7_ILi512EEESA_EEES9_SC_SE_Li256ELb1ELb1ELb0ELb0EEENS1_36VarlenDynamicPersistentTileSchedulerILi64ELi64ELi256ELi128ELb0ELb1ELb1ELb1ELb1ELb1EEEEEEEEEvNT_6ParamsE,"ax",@progbits
	.align	128
.text._ZN7cutlass13device_kernelIN5flash11enable_sm90INS1_16FlashAttnFwdSm90INS1_25CollectiveMainloopFwdSm90ILi2EN4cute5tupleIJNS5_1CILi1EEES8_S8_EEENS6_IJNS7_ILi64EEESA_SA_EEELi512ENS_6half_tEfNS_4arch4Sm90ELb1ELb0ELb0ELb1ELb1ELb0ELb1ELb0ELb0ELb1ELb0ELb0EEENS1_21CollectiveEpilogueFwdINS6_IJSA_NS7_ILi512EEESA_EEES9_SC_SE_Li256ELb1ELb1ELb0ELb0EEENS1_36VarlenDynamicPersistentTileSchedulerILi64ELi64ELi256ELi128ELb0ELb1ELb1ELb1ELb1ELb1EEEEEEEEEvNT_6ParamsE:
        .type           _ZN7cutlass13device_kernelIN5flash11enable_sm90INS1_16FlashAttnFwdSm90INS1_25CollectiveMainloopFwdSm90ILi2EN4cute5tupleIJNS5_1CILi1EEES8_S8_EEENS6_IJNS7_ILi64EEESA_SA_EEELi512ENS_6half_tEfNS_4arch4Sm90ELb1ELb0ELb0ELb1ELb1ELb0ELb1ELb0ELb0ELb1ELb0ELb0EEENS1_21CollectiveEpilogueFwdINS6_IJSA_NS7_ILi512EEESA_EEES9_SC_SE_Li256ELb1ELb1ELb0ELb0EEENS1_36VarlenDynamicPersistentTileSchedulerILi64ELi64ELi256ELi128ELb0ELb1ELb1ELb1ELb1ELb1EEEEEEEEEvNT_6ParamsE,@function
        .size           _ZN7cutlass13device_kernelIN5flash11enable_sm90INS1_16FlashAttnFwdSm90INS1_25CollectiveMainloopFwdSm90ILi2EN4cute5tupleIJNS5_1CILi1EEES8_S8_EEENS6_IJNS7_ILi64EEESA_SA_EEELi512ENS_6half_tEfNS_4arch4Sm90ELb1ELb0ELb0ELb1ELb1ELb0ELb1ELb0ELb0ELb1ELb0ELb0EEENS1_21CollectiveEpilogueFwdINS6_IJSA_NS7_ILi512EEESA_EEES9_SC_SE_Li256ELb1ELb1ELb0ELb0EEENS1_36VarlenDynamicPersistentTileSchedulerILi64ELi64ELi256ELi128ELb0ELb1ELb1ELb1ELb1ELb1EEEEEEEEEvNT_6ParamsE,(.L_x_5649 - _ZN7cutlass13device_kernelIN5flash11enable_sm90INS1_16FlashAttnFwdSm90INS1_25CollectiveMainloopFwdSm90ILi2EN4cute5tupleIJNS5_1CILi1EEES8_S8_EEENS6_IJNS7_ILi64EEESA_SA_EEELi512ENS_6half_tEfNS_4arch4Sm90ELb1ELb0ELb0ELb1ELb1ELb0ELb1ELb0ELb0ELb1ELb0ELb0EEENS1_21CollectiveEpilogueFwdINS6_IJSA_NS7_ILi512EEESA_EEES9_SC_SE_Li256ELb1ELb1ELb0ELb0EEENS1_36VarlenDynamicPersistentTileSchedulerILi64ELi64ELi256ELi128ELb0ELb1ELb1ELb1ELb1ELb1EEEEEEEEEvNT_6ParamsE)
        .other          _ZN7cutlass13device_kernelIN5flash11enable_sm90INS1_16FlashAttnFwdSm90INS1_25CollectiveMainloopFwdSm90ILi2EN4cute5tupleIJNS5_1CILi1EEES8_S8_EEENS6_IJNS7_ILi64EEESA_SA_EEELi512ENS_6half_tEfNS_4arch4Sm90ELb1ELb0ELb0ELb1ELb1ELb0ELb1ELb0ELb0ELb1ELb0ELb0EEENS1_21CollectiveEpilogueFwdINS6_IJSA_NS7_ILi512EEESA_EEES9_SC_SE_Li256ELb1ELb1ELb0ELb0EEENS1_36VarlenDynamicPersistentTileSchedulerILi64ELi64ELi256ELi128ELb0ELb1ELb1ELb1ELb1ELb1EEEEEEEEEvNT_6ParamsE,@"STO_CUDA_ENTRY STV_DEFAULT"
_ZN7cutlass13device_kernelIN5flash11enable_sm90INS1_16FlashAttnFwdSm90INS1_25CollectiveMainloopFwdSm90ILi2EN4cute5tupleIJNS5_1CILi1EEES8_S8_EEENS6_IJNS7_ILi64EEESA_SA_EEELi512ENS_6half_tEfNS_4arch4Sm90ELb1ELb0ELb0ELb1ELb1ELb0ELb1ELb0ELb0ELb1ELb0ELb0EEENS1_21CollectiveEpilogueFwdINS6_IJSA_NS7_ILi512EEESA_EEES9_SC_SE_Li256ELb1ELb1ELb0ELb0EEENS1_36VarlenDynamicPersistentTileSchedulerILi64ELi64ELi256ELi128ELb0ELb1ELb1ELb1ELb1ELb1EEEEEEEEEvNT_6ParamsE:
        /* <DEDUP_REMOVED lines=43> */
.L_x_4936:
        /* <DEDUP_REMOVED lines=22> */
.L_x_4937:
        /* <DEDUP_REMOVED lines=18> */
.L_x_4938:
        /* <DEDUP_REMOVED lines=22> */
.L_x_4939:
        /* <DEDUP_REMOVED lines=23> */
.L_x_4940:
        /* <DEDUP_REMOVED lines=8> */
.L_x_4942:
[----:B------:R-:W-:-:S08]  /*0880*/  NOP ;  /* 0x0000000000007918 */ /* 0x000fd00000000000 */
[----:B------:R-:W0:Y:S02]  /*0890*/  USETMAXREG.TRY_ALLOC.CTAPOOL UP0, 0xe8 ;  /* 0x000000e8000079c8 */ /* 0x000e240008000600 */
[----:B0-----:R-:W-:-:S13]  /*08a0*/  PLOP3.LUT P0, PT, PT, PT, UP0, 0x80, 0x0 ;  /* 0x000000000000781c */ /* 0x001fda0003f0f008 */
[----:B------:R-:W-:Y:S05]  /*08b0*/  @!P0 BRA `(.L_x_4942) ;  /* 0xfffffffc00f08947 */ /* 0x000fea000383ffff */
[----:B------:R-:W0:Y:S01]  /*08c0*/  S2R R2, SR_TID.X ;  /* 0x0000000000027919 */ /* 0x000e220000002100 */
[----:B------:R-:W-:Y:S01]  /*08d0*/  MOV R17, 0x400 ;  /* 0x0000040000117802 */ /* 0x000fe20000000f00 */
[----:B------:R-:W-:Y:S01]  /*08e0*/  ULDC UR4, c[0x0][0xd3c] ;  /* 0x00034f0000047ab9 */ /* 0x000fe20000000800 */
[----:B------:R-:W1:Y:S01]  /*08f0*/  S2R R202, SR_CgaCtaId ;  /* 0x0000000000ca7919 */ /* 0x000e620000008800 */
[----:B0-----:R-:W-:-:S04]  /*0900*/  LOP3.LUT R0, R2, 0xffffff80, RZ, 0xc0, !PT ;  /* 0xffffff8002007812 */ /* 0x001fc800078ec0ff */
[----:B------:R-:W-:Y:S02]  /*0910*/  ISETP.NE.AND P0, PT, R0, 0x80, PT ;  /* 0x000000800000780c */ /* 0x000fe40003f05270 */
[----:B-1----:R-:W-:-:S11]  /*0920*/  LEA R17, R202, R17, 0x18 ;  /* 0x00000011ca117211 */ /* 0x002fd600078ec0ff */
[----:B------:R-:W-:Y:S06]  /*0930*/  @!P0 BAR.ARV 0x8, 0x100 ;  /* 0x0204000000008b1d */ /* 0x000fec0000002000 */
[----:B------:R-:W-:-:S13]  /*0940*/  ISETP.GE.U32.AND P0, PT, R2, 0x100, PT ;  /* 0x000001000200780c */ /* 0x000fda0003f06070 */
[----:B------:R-:W-:Y:S08]  /*0950*/  @P0 BAR.ARV 0xf, 0x100 ;  /* 0x03c4000000000b1d */ /* 0x000ff00000002000 */
[----:B------:R-:W-:Y:S06]  /*0960*/  BAR.SYNC.DEFER_BLOCKING 0x5, 0x180 ;  /* 0x0146000000007b1d */ /* 0x000fec0000010000 */
[----:B------:R-:W0:Y:S02]  /*0970*/  LDS.128 R12, [R17+0x388d0] ;  /* 0x0388d000110c7984 */ /* 0x000e240000000c00 */
        /* <DEDUP_REMOVED lines=15> */
[----:B------:R-:W-:-:S03]  /*0a70*/  LEA.HI R4, R3, R2, RZ, 0x1 ;  /* 0x0000000203047211 */ /* 0x000fc600078f08ff */
[----:B------:R-:W-:Y:S01]  /*0a80*/  IMAD.IADD R6, R205, 0x1, -R6 ;  /* 0x00000001cd067824 */ /* 0x000fe200078e0a06 */
[----:B------:R-:W-:Y:S02]  /*0a90*/  LOP3.LUT R5, R4, 0x1ffffffe, RZ, 0xc0, !PT ;  /* 0x1ffffffe04057812 */ /* 0x000fe400078ec0ff */
[----:B------:R-:W-:-:S03]  /*0aa0*/  LEA.HI R4, R0, R205, RZ, 0x5 ;  /* 0x000000cd00047211 */ /* 0x000fc600078f28ff */
[----:B------:R-:W-:Y:S01]  /*0ab0*/  IMAD.IADD R8, R2, 0x1, -R5 ;  /* 0x0000000102087824 */ /* 0x000fe200078e0a05 */
[-C--:B------:R-:W-:Y:S02]  /*0ac0*/  LEA.HI R2, R0, R205.reuse, RZ, 0x7 ;  /* 0x000000cd00027211 */ /* 0x080fe400078f38ff */
[--C-:B------:R-:W-:Y:S01]  /*0ad0*/  SHF.R.S32.HI R10, RZ, 0x5, R4.reuse ;  /* 0x00000005ff0a7819 */ /* 0x100fe20000011404 */
[----:B------:R-:W-:Y:S01]  /*0ae0*/  IMAD.SHL.U32 R8, R8, 0x8, RZ ;  /* 0x0000000808087824 */ /* 0x000fe200078e00ff */
[----:B------:R-:W-:Y:S02]  /*0af0*/  SHF.R.S32.HI R3, RZ, 0x1f, R4 ;  /* 0x0000001fff037819 */ /* 0x000fe40000011404 */
        /* <DEDUP_REMOVED lines=13> */
[-C--:B------:R-:W-:Y:S01]  /*0bd0*/  LEA.HI R5, R3, R4.reuse, RZ, 0x2 ;  /* 0x0000000403057211 */ /* 0x080fe200078f10ff */
[----:B------:R-:W-:Y:S01]  /*0be0*/  IMAD R203, R11, 0x10, R14 ;  /* 0x000000100bcb7824 */ /* 0x000fe200078e020e */
[C---:B------:R-:W-:Y:S01]  /*0bf0*/  LOP3.LUT R9, R7.reuse, 0xfffffff8, RZ, 0xc0, !PT ;  /* 0xfffffff807097812 */ /* 0x040fe200078ec0ff */
[----:B------:R-:W-:Y:S01]  /*0c00*/  IMAD.SHL.U32 R7, R7, 0x40, RZ ;  /* 0x0000004007077824 */ /* 0x000fe200078e00ff */
[----:B------:R-:W-:Y:S01]  /*0c10*/  LOP3.LUT R11, R5, 0x7ffffffc, RZ, 0xc0, !PT ;  /* 0x7ffffffc050b7812 */ /* 0x000fe200078ec0ff */
[----:B------:R-:W-:Y:S01]  /*0c20*/  IMAD.U32 R203, R203, 0x40, R8 ;  /* 0x00000040cbcb7824 */ /* 0x000fe200078e0008 */
[----:B------:R-:W-:Y:S01]  /*0c30*/  LOP3.LUT R0, R198, 0xfffffff8, RZ, 0xc0, !PT ;  /* 0xfffffff8c6007812 */ /* 0x000fe200078ec0ff */
[----:B------:R-:W-:Y:S01]  /*0c40*/  IMAD.IADD R9, R6, 0x1, -R9 ;  /* 0x0000000106097824 */ /* 0x000fe200078e0a09 */
[----:B------:R-:W-:Y:S01]  /*0c50*/  LEA.HI R6, R3, R4, RZ, 0x5 ;  /* 0x0000000403067211 */ /* 0x000fe200078f28ff */
[----:B------:R-:W-:Y:S01]  /*0c60*/  IMAD.IADD R11, R4, 0x1, -R11 ;  /* 0x00000001040b7824 */ /* 0x000fe200078e0a0b */
[--C-:B------:R-:W-:Y:S01]  /*0c70*/  SHF.R.S32.HI R3, RZ, 0x2, R5.reuse ;  /* 0x00000002ff037819 */ /* 0x100fe20000011405 */
[----:B------:R-:W-:Y:S01]  /*0c80*/  IMAD.IADD R197, R205, 0x1, -R0 ;  /* 0x00000001cdc57824 */ /* 0x000fe200078e0a00 */
[----:B------:R-:W-:Y:S01]  /*0c90*/  SHF.R.S32.HI R4, RZ, 0x1f, R5 ;  /* 0x0000001fff047819 */ /* 0x000fe20000011405 */
[----:B------:R-:W-:Y:S01]  /*0ca0*/  IMAD.SHL.U32 R5, R9, 0x40, RZ ;  /* 0x0000004009057824 */ /* 0x000fe200078e00ff */
[----:B------:R-:W-:Y:S01]  /*0cb0*/  LOP3.LUT R7, R7, 0x7ffffe00, RZ, 0xc0, !PT ;  /* 0x7ffffe0007077812 */ /* 0x000fe200078ec0ff */
[----:B------:R-:W-:Y:S01]  /*0cc0*/  IMAD.SHL.U32 R23, R197, 0x8, RZ ;  /* 0x00000008c5177824 */ /* 0x000fe200078e00ff */
[----:B------:R-:W-:Y:S01]  /*0cd0*/  LEA.HI R4, R4, R3, RZ, 0x3 ;  /* 0x0000000304047211 */ /* 0x000fe200078f18ff */
[----:B------:R-:W-:Y:S01]  /*0ce0*/  IMAD.SHL.U32 R18, R11, 0x2, RZ ;  /* 0x000000020b127824 */ /* 0x000fe200078e00ff */
[----:B------:R-:W-:Y:S01]  /*0cf0*/  LOP3.LUT R5, R5, 0x1c0, RZ, 0xc0, !PT ;  /* 0x000001c005057812 */ /* 0x000fe200078ec0ff */
[----:B------:R-:W-:Y:S01]  /*0d00*/  IMAD R7, R10, 0x400, R7 ;  /* 0x000004000a077824 */ /* 0x000fe200078e0207 */
[----:B------:R-:W-:Y:S01]  /*0d10*/  R2P PR, R9, 0x6 ;  /* 0x0000000609007804 */ /* 0x000fe20000000000 */
[----:B------:R-:W-:Y:S01]  /*0d20*/  VIADD R196, R23, 0x40 ;  /* 0x0000004017c47836 */ /* 0x000fe20000000000 */
[----:B------:R-:W-:Y:S01]  /*0d30*/  LOP3.LUT R8, R5, 0x8, R8, 0xf8, !PT ;  /* 0x0000000805087812 */ /* 0x000fe200078ef808 */
[C---:B------:R-:W-:Y:S01]  /*0d40*/  VIADD R195, R23.reuse, 0x80 ;  /* 0x0000008017c37836 */ /* 0x040fe20000000000 */
[----:B------:R-:W-:Y:S01]  /*0d50*/  SHF.R.U32.HI R5, RZ, 0x3, R5 ;  /* 0x00000003ff057819 */ /* 0x000fe20000011605 */
[C---:B------:R-:W-:Y:S01]  /*0d60*/  VIADD R194, R23.reuse, 0xc0 ;  /* 0x000000c017c27836 */ /* 0x040fe20000000000 */
        /* <DEDUP_REMOVED lines=8> */
[----:B------:R-:W-:Y:S01]  /*0df0*/  LOP3.LUT R13, R13, 0x1ffffffe, RZ, 0xc0, !PT ;  /* 0x1ffffffe0d0d7812 */ /* 0x000fe200078ec0ff */
[----:B------:R-:W-:Y:S01]  /*0e00*/  IMAD.IADD R3, R3, 0x1, -R4 ;  /* 0x0000000103037824 */ /* 0x000fe200078e0a04 */
[----:B------:R-:W-:Y:S01]  /*0e10*/  SHF.R.S32.HI R6, RZ, 0x5, R6 ;  /* 0x00000005ff067819 */ /* 0x000fe20000011406 */
[----:B------:R-:W-:Y:S01]  /*0e20*/  IMAD R187, R8, 0x2, R17 ;  /* 0x0000000208bb7824 */ /* 0x000fe200078e0211 */
[----:B------:R-:W-:Y:S01]  /*0e30*/  LOP3.LUT R0, R2, 0xfffffe, RZ, 0xc0, !PT ;  /* 0x00fffffe02007812 */ /* 0x000fe200078ec0ff */
[----:B------:R-:W-:Y:S01]  /*0e40*/  VIADD R200, R23, 0x1c0 ;  /* 0x000001c017c87836 */ /* 0x000fe20000000000 */
[----:B------:R-:W-:Y:S01]  /*0e50*/  SEL R189, R189, 0xffffffc0, !P2 ;  /* 0xffffffc0bdbd7807 */ /* 0x000fe20005000000 */
[C---:B------:R-:W-:Y:S01]  /*0e60*/  VIADD R190, R187.reuse, 0x36400 ;  /* 0x00036400bbbe7836 */ /* 0x040fe20000000000 */
[----:B------:R-:W-:Y:S01]  /*0e70*/  SHF.R.S32.HI R198, RZ, 0x3, R198 ;  /* 0x00000003ffc67819 */ /* 0x000fe200000114c6 */
[----:B------:R-:W-:Y:S01]  /*0e80*/  VIADD R188, R187, 0x36420 ;  /* 0x00036420bbbc7836 */ /* 0x000fe20000000000 */
[----:B------:R-:W-:Y:S01]  /*0e90*/  SHF.R.S32.HI R212, RZ, 0x1f, R196 ;  /* 0x0000001fffd47819 */ /* 0x000fe200000114c4 */
[----:B------:R-:W-:Y:S01]  /*0ea0*/  IMAD.IADD R13, R12, 0x1, -R13 ;  /* 0x000000010c0d7824 */ /* 0x000fe200078e0a0d */
        /* <DEDUP_REMOVED lines=9> */
[----:B------:R-:W-:Y:S01]  /*0f40*/  IMAD.MOV.U32 R7, RZ, RZ, R15 ;  /* 0x000000ffff077224 */ /* 0x000fe200078e000f */
[----:B------:R-:W-:Y:S01]  /*0f50*/  SHF.R.S32.HI R206, RZ, 0x1f, R200 ;  /* 0x0000001fffce7819 */ /* 0x000fe200000114c8 */
[----:B------:R-:W-:-:S02]  /*0f60*/  IMAD.MOV.U32 R2, RZ, RZ, RZ ;  /* 0x000000ffff027224 */ /* 0x000fc400078e00ff */
[----:B------:R-:W-:Y:S02]  /*0f70*/  IMAD.SHL.U32 R184, R0, 0x100, RZ ;  /* 0x0000010000b87824 */ /* 0x000fe400078e00ff */
[----:B------:R-:W-:Y:S02]  /*0f80*/  IMAD R191, R13, 0x8, R22 ;  /* 0x000000080dbf7824 */ /* 0x000fe400078e0216 */
[----:B------:R-:W-:-:S07]  /*0f90*/  IMAD.IADD R189, R189, 0x1, R188 ;  /* 0x00000001bdbd7824 */ /* 0x000fce00078e02bc */
.L_x_5001:
[----:B0-2-4-:R-:W0:Y:S01]  /*0fa0*/  LDC.64 R4, c[0x0][0xd88] ;  /* 0x00036200ff047b82 */ /* 0x015e220000000a00 */
[----:B------:R-:W-:Y:S01]  /*0fb0*/  ULDC.64 UR8, c[0x0][0xb20] ;  /* 0x0002c80000087ab9 */ /* 0x000fe20000000a00 */
[----:B------:R-:W-:-:S06]  /*0fc0*/  ULDC.64 UR10, c[0x0][0xb10] ;  /* 0x0002c400000a7ab9 */ /* 0x000fcc0000000a00 */
[----:B-1-3--:R-:W1:Y:S08]  /*0fd0*/  LDC.64 R8, c[0x0][0x418] ;  /* 0x00010600ff087b82 */ /* 0x00ae700000000a00 */
[----:B------:R-:W2:Y:S01]  /*0fe0*/  LDC R0, c[0x0][0x424] ;  /* 0x00010900ff007b82 */ /* 0x000ea20000000800 */
[----:B0-----:R-:W-:-:S07]  /*0ff0*/  IMAD.WIDE R4, R7, 0x4, R4 ;  /* 0x0000000407047825 */ /* 0x001fce00078e0204 */
[----:B------:R-:W0:Y:S01]  /*1000*/  LDC R11, c[0x0][0x2f0] ;  /* 0x0000bc00ff0b7b82 */ /* 0x000e220000000800 */
[----:B------:R-:W3:Y:S01]  /*1010*/  LDG.E R4, desc[UR44][R4.64] ;  /* 0x0000002c04047981 */ /* 0x000ee2000c1e1900 */
[----:B------:R-:W-:Y:S01]  /*1020*/  UISETP.NE.U32.AND UP0, UPT, UR8, URZ, UPT ;  /* 0x0000003f0800728c */ /* 0x000fe2000bf05070 */
[----:B------:R-:W-:Y:S01]  /*1030*/  IMAD.MOV.U32 R3, RZ, RZ, RZ ;  /* 0x000000ffff037224 */ /* 0x000fe200078e00ff */
[----:B------:R-:W-:Y:S02]  /*1040*/  UISETP.NE.U32.AND UP1, UPT, UR10, URZ, UPT ;  /* 0x0000003f0a00728c */ /* 0x000fe4000bf25070 */
[----:B------:R-:W-:Y:S02]  /*1050*/  UISETP.NE.AND.EX UP0, UPT, UR9, URZ, UPT, UP0 ;  /* 0x0000003f0900728c */ /* 0x000fe4000bf05300 */
[----:B------:R-:W-:-:S04]  /*1060*/  UISETP.NE.AND.EX UP1, UPT, UR11, URZ, UPT, UP1 ;  /* 0x0000003f0b00728c */ /* 0x000fc8000bf25310 */
[----:B------:R-:W-:Y:S02]  /*1070*/  PLOP3.LUT P0, PT, PT, PT, UP0, 0x80, 0x0 ;  /* 0x000000000000781c */ /* 0x000fe40003f0f008 */
[----:B------:R-:W-:Y:S02]  /*1080*/  PLOP3.LUT P2, PT, PT, PT, UP1, 0x80, 0x0 ;  /* 0x000000000000781c */ /* 0x000fe40003f4f018 */
[----:B---3--:R-:W-:-:S13]  /*1090*/  R2UR UR40, R4 ;  /* 0x00000000042872ca */ /* 0x008fda00000e0000 */
[----:B------:R-:W-:Y:S02]  /*10a0*/  USHF.R.S32.HI UR39, URZ, 0x1f, UR40 ;  /* 0x0000001f3f277899 */ /* 0x000fe40008011428 */
[----:B------:R-:W-:-:S04]  /*10b0*/  @UP0 ULEA UR8, UP2, UR40, UR8, 0x2 ;  /* 0x0000000828080291 */ /* 0x000fc8000f84103f */
[----:B------:R-:W-:Y:S02]  /*10c0*/  @UP0 ULEA.HI.X UR9, UR40, UR9, UR39, 0x2, UP2 ;  /* 0x0000000928090291 */ /* 0x000fe400090f1427 */
[----:B------:R-:W-:Y:S01]  /*10d0*/  @UP1 ULEA UR10, UP0, UR40, UR10, 0x2 ;  /* 0x0000000a280a1291 */ /* 0x000fe2000f80103f */
[----:B------:R-:W-:-:S03]  /*10e0*/  IMAD.U32 R4, RZ, RZ, UR8 ;  /* 0x00000008ff047e24 */ /* 0x000fc6000f8e00ff */
[----:B------:R-:W-:Y:S01]  /*10f0*/  @UP1 ULEA.HI.X UR11, UR40, UR11, UR39, 0x2, UP0 ;  /* 0x0000000b280b1291 */ /* 0x000fe200080f1427 */
[----:B------:R-:W-:Y:S01]  /*1100*/  IMAD.U32 R5, RZ, RZ, UR9 ;  /* 0x00000009ff057e24 */ /* 0x000fe2000f8e00ff */
[----:B------:R-:W-:Y:S01]  /*1110*/  ULDC.64 UR8, c[0x0][0xb18] ;  /* 0x0002c60000087ab9 */ /* 0x000fe20000000a00 */
[----:B------:R-:W-:-:S03]  /*1120*/  IMAD.U32 R6, RZ, RZ, UR10 ;  /* 0x0000000aff067e24 */ /* 0x000fc6000f8e00ff */
[----:B------:R-:W-:Y:S01]  /*1130*/  IMAD.U32 R7, RZ, RZ, UR11 ;  /* 0x0000000bff077e24 */ /* 0x000fe2000f8e00ff */
[----:B------:R3:W5:Y:S04]  /*1140*/  @P0 LDG.E R3, desc[UR44][R4.64] ;  /* 0x0000002c04030981 */ /* 0x000768000c1e1900 */
[----:B------:R3:W5:Y:S01]  /*1150*/  @P2 LDG.E R185, desc[UR44][R6.64] ;  /* 0x0000002c06b92981 */ /* 0x000762000c1e1900 */
[----:B-1----:R-:W-:Y:S01]  /*1160*/  ISETP.NE.U32.AND P0, PT, R8, RZ, PT ;  /* 0x000000ff0800720c */ /* 0x002fe20003f05070 */
[----:B------:R-:W-:Y:S01]  /*1170*/  UMOV UR38, UR6 ;  /* 0x0000000600267c82 */ /* 0x000fe20008000000 */
[----:B------:R-:W-:Y:S02]  /*1180*/  ISETP.NE.U32.AND P1, PT, RZ, UR8, PT ;  /* 0x00000008ff007c0c */ /* 0x000fe4000bf25070 */
[----:B------:R-:W-:-:S02]  /*1190*/  ISETP.NE.AND.EX P0, PT, R9, RZ, PT, P0 ;  /* 0x000000ff0900720c */ /* 0x000fc40003f05300 */
[----:B------:R-:W-:Y:S02]  /*11a0*/  ISETP.NE.AND.EX P1, PT, RZ, UR9, PT, P1 ;  /* 0x00000009ff007c0c */ /* 0x000fe4000bf25310 */
[----:B--2---:R-:W-:Y:S01]  /*11b0*/  SEL R0, R0, 0x1, P0 ;  /* 0x0000000100007807 */ /* 0x004fe20000000000 */
[----:B0--3--:R-:W-:Y:S10]  /*11c0*/  @P2 BRA `(.L_x_4943) ;  /* 0x0000000000302947 */ /* 0x009ff40003800000 */
[----:B------:R-:W-:Y:S01]  /*11d0*/  ULDC.64 UR6, c[0x0][0xaf8] ;  /* 0x0002be0000067ab9 */ /* 0x000fe20000000a00 */
[----:B-----5:R-:W0:Y:S01]  /*11e0*/  LDC R185, c[0x0][0x288] ;  /* 0x0000a200ffb97b82 */ /* 0x020e220000000800 */
[----:B------:R-:W-:-:S04]  /*11f0*/  ISETP.NE.U32.AND P0, PT, RZ, UR6, PT ;  /* 0x00000006ff007c0c */ /* 0x000fc8000bf05070 */
[----:B------:R-:W-:-:S13]  /*1200*/  ISETP.NE.AND.EX P0, PT, RZ, UR7, PT, P0 ;  /* 0x00000007ff007c0c */ /* 0x000fda000bf05300 */
[----:B------:R-:W-:Y:S05]  /*1210*/  @!P0 BRA `(.L_x_4943) ;  /* 0x00000000001c8947 */ /* 0x000fea0003800000 */
[----:B------:R-:W-:Y:S02]  /*1220*/  ULDC.64 UR6, c[0x0][0xaf8] ;  /* 0x0002be0000067ab9 */ /* 0x000fe40000000a00 */
[----:B------:R-:W-:-:S06]  /*1230*/  UIMAD.WIDE UR6, UR40, 0x4, UR6 ;  /* 0x00000004280678a5 */ /* 0x000fcc000f8e0206 */
[----:B------:R-:W-:Y:S02]  /*1240*/  IMAD.U32 R4, RZ, RZ, UR6 ;  /* 0x00000006ff047e24 */ /* 0x000fe4000f8e00ff */
[----:B------:R-:W-:-:S05]  /*1250*/  IMAD.U32 R5, RZ, RZ, UR7 ;  /* 0x00000007ff057e24 */ /* 0x000fca000f8e00ff */
[----:B0-----:R-:W2:Y:S04]  /*1260*/  LDG.E R185, desc[UR44][R4.64] ;  /* 0x0000002c04b97981 */ /* 0x001ea8000c1e1900 */
[----:B------:R-:W2:Y:S02]  /*1270*/  LDG.E R6, desc[UR44][R4.64+0x4] ;  /* 0x0000042c04067981 */ /* 0x000ea4000c1e1900 */
[----:B--2---:R-:W-:-:S07]  /*1280*/  IMAD.IADD R185, R6, 0x1, -R185 ;  /* 0x0000000106b97824 */ /* 0x004fce00078e0ab9 */
.L_x_4943:
[----:B------:R-:W-:Y:S01]  /*1290*/  IMAD R186, R0, R11, RZ ;  /* 0x0000000b00ba7224 */ /* 0x000fe200078e02ff */
[----:B------:R-:W-:Y:S06]  /*12a0*/  @!P1 BRA `(.L_x_4944) ;  /* 0x0000000000189947 */ /* 0x000fec0003800000 */
[----:B------:R-:W-:-:S04]  /*12b0*/  ULEA UR4, UP0, UR40, UR8, 0x2 ;  /* 0x0000000828047291 */ /* 0x000fc8000f80103f */
[----:B------:R-:W-:Y:S02]  /*12c0*/  ULEA.HI.X UR6, UR40, UR9, UR39, 0x2, UP0 ;  /* 0x0000000928067291 */ /* 0x000fe400080f1427 */
[----:B------:R-:W-:-:S04]  /*12d0*/  IMAD.U32 R4, RZ, RZ, UR4 ;  /* 0x00000004ff047e24 */ /* 0x000fc8000f8e00ff */
[----:B------:R-:W-:-:S05]  /*12e0*/  IMAD.U32 R5, RZ, RZ, UR6 ;  /* 0x00000006ff057e24 */ /* 0x000fca000f8e00ff */
[----:B------:R1:W5:Y:S01]  /*12f0*/  LDG.E R186, desc[UR44][R4.64] ;  /* 0x0000002c04ba7981 */ /* 0x000362000c1e1900 */
[----:B------:R-:W-:Y:S05]  /*1300*/  BRA `(.L_x_4945) ;  /* 0x00000000002c7947 */ /* 0x000fea0003800000 */
.L_x_4944:
        /* <DEDUP_REMOVED lines=9> */
[----:B------:R-:W2:Y:S02]  /*13a0*/  LDG.E R7, desc[UR44][R4.64+0x4] ;  /* 0x0000042c04077981 */ /* 0x000ea4000c1e1900 */
[----:B--2---:R-:W-:-:S07]  /*13b0*/  IMAD.IADD R186, R7, 0x1, -R186 ;  /* 0x0000000107ba7824 */ /* 0x004fce00078e0aba */
.L_x_4945:
[----:B------:R-:W-:Y:S01]  /*13c0*/  UISETP.NE.AND UP0, UPT, UR43, 0x1, UPT ;  /* 0x000000012b00788c */ /* 0x000fe2000bf05270 */
[----:B-----5:R-:W-:Y:S01]  /*13d0*/  IMAD.IADD R186, R186, 0x1, -R3 ;  /* 0x00000001baba7824 */ /* 0x020fe200078e0a03 */
[----:B------:R-:W-:-:S03]  /*13e0*/  USHF.L.U32 UR37, UR5, 0x6, URZ ;  /* 0x0000000605257899 */ /* 0x000fc6000800063f */
[----:B------:R-:W-:Y:S01]  /*13f0*/  VIADD R0, R186, 0x3f ;  /* 0x0000003fba007836 */ /* 0x000fe20000000000 */
[----:B------:R-:W-:-:S04]  /*1400*/  PLOP3.LUT P0, PT, PT, PT, UP0, 0x80, 0x0 ;  /* 0x000000000000781c */ /* 0x000fc80003f0f008 */
[----:B------:R-:W-:-:S04]  /*1410*/  SHF.R.S32.HI R3, RZ, 0x1f, R0 ;  /* 0x0000001fff037819 */ /* 0x000fc80000011400 */
[----:B------:R-:W-:-:S04]  /*1420*/  LEA.HI R3, R3, R0, RZ, 0x6 ;  /* 0x0000000003037211 */ /* 0x000fc800078f30ff */
[----:B------:R-:W-:Y:S01]  /*1430*/  SHF.R.S32.HI R168, RZ, 0x6, R3 ;  /* 0x00000006ffa87819 */ /* 0x000fe20000011403 */
[----:B------:R-:W-:Y:S06]  /*1440*/  @!P0 BRA `(.L_x_4946) ;  /* 0x0000001c00508947 */ /* 0x000fec0003800000 */
[----:B------:R-:W2:Y:S01]  /*1450*/  LDC R0, c[0x0][0x448] ;  /* 0x00011200ff007b82 */ /* 0x000ea20000000800 */
[----:B------:R-:W-:Y:S01]  /*1460*/  UIADD3 UR4, UR37, 0x3f, URZ ;  /* 0x0000003f25047890 */ /* 0x000fe2000fffe03f */
[----:B0-----:R-:W-:Y:S02]  /*1470*/  IADD3 R185, R186, 0x40, -R185 ;  /* 0x00000040bab97810 */ /* 0x001fe40007ffe8b9 */
        /* <DEDUP_REMOVED lines=21> */
[----:B--2---:R-:W-:Y:S01]  /*15d0*/  ISETP.NE.AND P0, PT, R0, 0x1, PT ;  /* 0x000000010000780c */ /* 0x004fe20003f05270 */
        /* <DEDUP_REMOVED lines=15> */
[----:B------:R-:W-:Y:S01]  /*16d0*/  CS2R R92, SRZ ;  /* 0x00000000005c7805 */ /* 0x000fe2000001ff00 */
[----:B------:R-:W-:Y:S01]  /*16e0*/  IMAD.MOV.U32 R19, RZ, RZ, RZ ;  /* 0x000000ffff137224 */ /* 0x000fe200078e00ff */
[----:B------:R-:W-:Y:S02]  /*16f0*/  CS2R R88, SRZ ;  /* 0x0000000000587805 */ /* 0x000fe4000001ff00 */
[----:B------:R-:W-:Y:S02]  /*1700*/  CS2R R86, SRZ ;  /* 0x0000000000567805 */ /* 0x000fe4000001ff00 */
[----:B------:R-:W-:Y:S01]  /*1710*/  CS2R R84, SRZ ;  /* 0x0000000000547805 */ /* 0x000fe2000001ff00 */
[----:B-1----:R-:W1:Y:S01]  /*1720*/  @P0 LDC R4, c[0x0][0x450] ;  /* 0x00011400ff040b82 */ /* 0x002e620000000800 */
        /* <DEDUP_REMOVED lines=15> */
[----:B0-----:R-:W-:Y:S01]  /*1820*/  @P0 IMAD.HI.U32 R3, R3, UR4, RZ ;  /* 0x0000000403030c27 */ /* 0x001fe2000f8e00ff */
[----:B------:R-:W-:Y:S02]  /*1830*/  CS2R R14, SRZ ;  /* 0x00000000000e7805 */ /* 0x000fe4000001ff00 */
[----:B------:R-:W-:Y:S02]  /*1840*/  CS2R R12, SRZ ;  /* 0x00000000000c7805 */ /* 0x000fe4000001ff00 */
[----:B------:R-:W-:Y:S02]  /*1850*/  CS2R R170, SRZ ;  /* 0x0000000000aa7805 */ /* 0x000fe4000001ff00 */
[----:B------:R-:W-:Y:S01]  /*1860*/  CS2R R38, SRZ ;  /* 0x0000000000267805 */ /* 0x000fe2000001ff00 */
[----:B------:R-:W-:Y:S01]  /*1870*/  IMAD.MOV.U32 R169, RZ, RZ, RZ ;  /* 0x000000ffffa97224 */ /* 0x000fe200078e00ff */
[----:B------:R-:W-:-:S02]  /*1880*/  CS2R R172, SRZ ;  /* 0x0000000000ac7805 */ /* 0x000fc4000001ff00 */
[----:B------:R-:W-:Y:S02]  /*1890*/  CS2R R34, SRZ ;  /* 0x0000000000227805 */ /* 0x000fe4000001ff00 */
[----:B-1----:R-:W-:Y:S01]  /*18a0*/  @P0 SHF.R.U32.HI R0, RZ, R4, R3 ;  /* 0x00000004ff000219 */ /* 0x002fe20000011603 */
[----:B------:R-:W-:Y:S01]  /*18b0*/  IMAD.MOV.U32 R31, RZ, RZ, RZ ;  /* 0x000000ffff1f7224 */ /* 0x000fe200078e00ff */
[----:B------:R-:W-:Y:S02]  /*18c0*/  PLOP3.LUT P0, PT, PT, PT, PT, 0x80, 0x0 ;  /* 0x000000000000781c */ /* 0x000fe40003f0f070 */
[----:B------:R-:W-:Y:S02]  /*18d0*/  CS2R R10, SRZ ;  /* 0x00000000000a7805 */ /* 0x000fe4000001ff00 */
[----:B------:R-:W-:Y:S01]  /*18e0*/  CS2R R174, SRZ ;  /* 0x0000000000ae7805 */ /* 0x000fe2000001ff00 */
[----:B------:R-:W-:Y:S02]  /*18f0*/  IMAD.IADD R0, R185, 0x1, R0 ;  /* 0x00000001b9007824 */ /* 0x000fe400078e0200 */
[----:B------:R-:W-:-:S02]  /*1900*/  IMAD.MOV.U32 R27, RZ, RZ, RZ ;  /* 0x000000ffff1b7224 */ /* 0x000fc400078e00ff */
[----:B------:R-:W-:Y:S01]  /*1910*/  IMAD.MOV.U32 R9, RZ, RZ, RZ ;  /* 0x000000ffff097224 */ /* 0x000fe200078e00ff */
[----:B------:R-:W-:Y:S01]  /*1920*/  SHF.R.S32.HI R3, RZ, 0x1f, R0 ;  /* 0x0000001fff037819 */ /* 0x000fe20000011400 */
[----:B------:R-:W-:-:S03]  /*1930*/  IMAD.MOV.U32 R20, RZ, RZ, RZ ;  /* 0x000000ffff147224 */ /* 0x000fc600078e00ff */
        /* <DEDUP_REMOVED lines=64> */
.L_x_4948:
[----:B------:R-:W-:Y:S01]  /*1d40*/  IMAD R0, R2, 0x8, R17 ;  /* 0x0000000802007824 */ /* 0x000fe200078e0211 */
[----:B------:R-:W-:-:S03]  /*1d50*/  ISETP.GE.AND P0, PT, R4, 0x2, PT ;  /* 0x000000020400780c */ /* 0x000fc60003f06270 */
[----:B------:R-:W-:-:S05]  /*1d60*/  VIADD R3, R0, 0x38860 ;  /* 0x0003886000037836 */ /* 0x000fca0000000000 */
[----:B------:R-:W-:-:S04]  /*1d70*/  PRMT R3, R202, 0x654, R3 ;  /* 0x00000654ca037816 */ /* 0x000fc80000000003 */
[----:B------:R0:W-:Y:S01]  /*1d80*/  SYNCS.ARRIVE.TRANS64.RED.A1T0 RZ, [R3+URZ], RZ ;  /* 0x000000ff03ff79a7 */ /* 0x0001e2000810043f */
[----:B------:R-:W-:Y:S05]  /*1d90*/  @!P0 BRA `(.L_x_4949) ;  /* 0x0000000800c08947 */ /* 0x000fea0003800000 */
[----:B------:R-:W-:-:S07]  /*1da0*/  VIADD R4, R4, 0xfffffffe ;  /* 0xfffffffe04047836 */ /* 0x000fce0000000000 */
.L_x_4951:
[----:B------:R-:W-:Y:S01]  /*1db0*/  BAR.SYNC.DEFER_BLOCKING 0xe, 0x100 ;  /* 0x0384000000007b1d */ /* 0x000fe20000010000 */
[----:B------:R-:W-:Y:S01]  /*1dc0*/  IMAD R0, R2, 0x40, R22 ;  /* 0x0000004002007824 */ /* 0x000fe200078e0216 */
        /* <DEDUP_REMOVED lines=10> */
[----:B01----:R-:W0:Y:S04]  /*1e70*/  LDS R3, [R0+0x38400] ;  /* 0x0384000000037984 */ /* 0x003e280000000800 */
        /* <DEDUP_REMOVED lines=157> */
.L_x_4950:
[----:B------:R-:W-:-:S04]  /*2850*/  IMAD R0, R2, 0x8, R17 ;  /* 0x0000000802007824 */ /* 0x000fc800078e0211 */
[----:B------:R-:W-:-:S05]  /*2860*/  VIADD R3, R0, 0x38860 ;  /* 0x0003886000037836 */ /* 0x000fca0000000000 */
[----:B------:R-:W-:-:S04]  /*2870*/  PRMT R3, R202, 0x654, R3 ;  /* 0x00000654ca037816 */ /* 0x000fc80000000003 */
[----:B------:R1:W-:Y:S01]  /*2880*/  SYNCS.ARRIVE.TRANS64.RED.A1T0 RZ, [R3+URZ], RZ ;  /* 0x000000ff03ff79a7 */ /* 0x0003e2000810043f */
[----:B------:R-:W-:Y:S05]  /*2890*/  @P1 BRA `(.L_x_4951) ;  /* 0xfffffff400441947 */ /* 0x000fea000383ffff */
.L_x_4949:
        /* <DEDUP_REMOVED lines=9> */
[----:B01----:R-:W0:Y:S04]  /*2930*/  LDS R3, [R17+0x38400] ;  /* 0x0384000011037984 */ /* 0x003e280000000800 */
        /* <DEDUP_REMOVED lines=133> */
.L_x_4946:
[----:B------:R-:W2:Y:S01]  /*3190*/  LDC R204, c[0x0][0x448] ;  /* 0x00011200ffcc7b82 */ /* 0x000ea20000000800 */
[----:B------:R-:W-:Y:S01]  /*31a0*/  UIADD3 UR4, UR37, 0x3f, URZ ;  /* 0x0000003f25047890 */ /* 0x000fe2000fffe03f */
[----:B01----:R-:W-:Y:S02]  /*31b0*/  IADD3 R5, R186, 0x40, -R185 ;  /* 0x00000040ba057810 */ /* 0x003fe40007ffe8b9 */
        /* <DEDUP_REMOVED lines=34> */
[----:B------:R-:W0:Y:S01]  /*33e0*/  @P0 LDC R0, c[0x0][0x44c] ;  /* 0x00011300ff000b82 */ /* 0x000e220000000800 */
[----:B------:R-:W-:-:S02]  /*33f0*/  CS2R R90, SRZ ;  /* 0x00000000005a7805 */ /* 0x000fc4000001ff00 */
[----:B------:R-:W-:Y:S01]  /*3400*/  CS2R R92, SRZ ;  /* 0x00000000005c7805 */ /* 0x000fe2000001ff00 */
[----:B------:R-:W-:Y:S01]  /*3410*/  IMAD.MOV.U32 R19, RZ, RZ, RZ ;  /* 0x000000ffff137224 */ /* 0x000fe200078e00ff */
        /* <DEDUP_REMOVED lines=23> */
[----:B------:R-:W-:Y:S01]  /*3590*/  CS2R R38, SRZ ;  /* 0x0000000000267805 */ /* 0x000fe2000001ff00 */
[----:B------:R-:W-:Y:S01]  /*35a0*/  IMAD.U32 R0, RZ, RZ, UR4 ;  /* 0x00000004ff007e24 */ /* 0x000fe2000f8e00ff */
[----:B------:R-:W-:Y:S01]  /*35b0*/  CS2R R172, SRZ ;  /* 0x0000000000ac7805 */ /* 0x000fe2000001ff00 */
[----:B------:R-:W-:Y:S01]  /*35c0*/  IMAD.MOV.U32 R169, RZ, RZ, RZ ;  /* 0x000000ffffa97224 */ /* 0x000fe200078e00ff */
[----:B------:R-:W-:-:S02]  /*35d0*/  CS2R R34, SRZ ;  /* 0x0000000000227805 */ /* 0x000fc4000001ff00 */
[----:B-1----:R-:W-:Y:S01]  /*35e0*/  @P0 SHF.R.U32.HI R0, RZ, R4, R3 ;  /* 0x00000004ff000219 */ /* 0x002fe20000011603 */
[----:B------:R-:W-:Y:S01]  /*35f0*/  IMAD.MOV.U32 R31, RZ, RZ, RZ ;  /* 0x000000ffff1f7224 */ /* 0x000fe200078e00ff */
[----:B------:R-:W-:Y:S02]  /*3600*/  PLOP3.LUT P0, PT, PT, PT, PT, 0x80, 0x0 ;  /* 0x000000000000781c */ /* 0x000fe40003f0f070 */
[----:B------:R-:W-:Y:S02]  /*3610*/  CS2R R10, SRZ ;  /* 0x00000000000a7805 */ /* 0x000fe4000001ff00 */
[----:B------:R-:W-:Y:S01]  /*3620*/  CS2R R174, SRZ ;  /* 0x0000000000ae7805 */ /* 0x000fe2000001ff00 */
[----:B------:R-:W-:Y:S02]  /*3630*/  IMAD.IADD R0, R5, 0x1, R0 ;  /* 0x0000000105007824 */ /* 0x000fe400078e0200 */
[----:B------:R-:W-:Y:S02]  /*3640*/  IMAD.MOV.U32 R27, RZ, RZ, RZ ;  /* 0x000000ffff1b7224 */ /* 0x000fe400078e00ff */
        /* <DEDUP_REMOVED lines=38> */
.L_x_4952:
        /* <DEDUP_REMOVED lines=9> */
.L_x_5092:
[----:B------:R-:W-:Y:S05]  /*3940*/  @!P0 BRA `(.L_x_4954) ;  /* 0x0000000000048947 */ /* 0x000fea0003800000 */
[----:B------:R-:W-:Y:S01]  /*3950*/  BPT.TRAP 0x1 ;  /* 0x000000040000795c */ /* 0x000fe20000300000 */
.L_x_4954:
[----:B------:R-:W-:Y:S01]  /*3960*/  IMAD R9, R2, 0x8, R17 ;  /* 0x0000000802097824 */ /* 0x000fe200078e0211 */
[----:B------:R-:W-:-:S04]  /*3970*/  SHF.L.U32 R6, R16, 0x1f, RZ ;  /* 0x0000001f10067819 */ /* 0x000fc800000006ff */
[----:B------:R1:W2:Y:S01]  /*3980*/  SYNCS.PHASECHK.TRANS64.TRYWAIT P1, [R9+URZ+0x38830], R6 ;  /* 0x03883006090075a7 */ /* 0x0002a2000802017f */
[----:B------:R-:W-:Y:S05]  /*3990*/  @!P0 BRA `(.L_x_4955) ;  /* 0x0000000000048947 */ /* 0x000fea0003800000 */
[----:B------:R-:W-:Y:S01]  /*39a0*/  BPT.TRAP 0x1 ;  /* 0x000000040000795c */ /* 0x000fe20000300000 */
.L_x_4955:
[----:B------:R-:W-:-:S05]  /*39b0*/  VIADD R0, R17, 0x22400 ;  /* 0x0002240011007836 */ /* 0x000fca0000000000 */
[----:B------:R-:W-:-:S04]  /*39c0*/  SHF.R.U32.HI R0, RZ, 0x4, R0 ;  /* 0x00000004ff007819 */ /* 0x000fc80000011600 */
[----:B------:R-:W-:Y:S01]  /*39d0*/  LOP3.LUT R0, R0, 0x3fff, RZ, 0xc0, !PT ;  /* 0x00003fff00007812 */ /* 0x000fe200078ec0ff */
[----:B--2---:R-:W-:Y:S06]  /*39e0*/  @P1 BRA `(.L_x_4956) ;  /* 0x0000000000081947 */ /* 0x004fec0003800000 */
[----:B------:R-:W2:Y:S02]  /*39f0*/  SYNCS.PHASECHK.TRANS64.TRYWAIT P1, [R9+URZ+0x38830], R6 ;  /* 0x03883006090075a7 */ /* 0x000ea4000802017f */
[----:B--2---:R-:W-:Y:S05]  /*3a00*/  @!P1 BRA `(.L_x_4957) ;  /* 0x0000012c00209947 */ /* 0x004fea0003800000 */
.L_x_4956:
        /* <DEDUP_REMOVED lines=40> */
.L_x_5093:
[----:B------:R-:W-:Y:S05]  /*3c90*/  @!P0 BRA `(.L_x_4959) ;  /* 0x0000000000048947 */ /* 0x000fea0003800000 */
[----:B------:R-:W-:Y:S01]  /*3ca0*/  BPT.TRAP 0x1 ;  /* 0x000000040000795c */ /* 0x000fe20000300000 */
.L_x_4959:
[----:B------:R4:W0:Y:S01]  /*3cb0*/  SYNCS.PHASECHK.TRANS64.TRYWAIT P1, [R9+URZ+0x38850], R6 ;  /* 0x03885006090075a7 */ /* 0x000822000802017f */
[----:B------:R-:W-:Y:S05]  /*3cc0*/  @!P0 BRA `(.L_x_4960) ;  /* 0x0000000000048947 */ /* 0x000fea0003800000 */
[----:B------:R-:W-:Y:S01]  /*3cd0*/  BPT.TRAP 0x1 ;  /* 0x000000040000795c */ /* 0x000fe20000300000 */
.L_x_4960:
        /* <DEDUP_REMOVED lines=12> */
.L_x_4961:
        /* <DEDUP_REMOVED lines=292> */
[----:B------:R-:W-:-:S02]  /*4fe0*/  IMAD.IADD R10, R10, 0x1, R11 ;  /* 0x000000010a0a7824 */ /* 0x000fc400078e020b */
[----:B------:R-:W-:Y:S01]  /*4ff0*/  IMAD.MOV.U32 R11, RZ, RZ, 0x40 ;  /* 0x00000040ff0b7424 */ /* 0x000fe200078e00ff */
[----:B------:R-:W-:Y:S02]  /*5000*/  WARPGROUP.DEPBAR.LE gsb0, 0x0 ;  /* 0x00008000000079c5 */ /* 0x000fe40000010000 */
        /* <DEDUP_REMOVED lines=33> */
.L_x_4963:
[----:B------:R-:W-:Y:S01]  /*5220*/  ISETP.NE.AND P5, PT, R204, 0x1, PT ;  /* 0x00000001cc00780c */ /* 0x000fe20003fa5270 */
[----:B------:R-:W-:Y:S01]  /*5230*/  VIADD R5, R191, UR37 ;  /* 0x00000025bf057c36 */ /* 0x000fe20008000000 */
[----:B------:R-:W-:Y:S01]  /*5240*/  ULDC UR28, c[0x0][0xa80] ;  /* 0x0002a000001c7ab9 */ /* 0x000fe20000000800 */
[----:B------:R-:W-:Y:S01]  /*5250*/  IMAD R217, R2, 0x1000, R19 ;  /* 0x0000100002d97824 */ /* 0x000fe200078e0213 */
[----:B------:R-:W-:-:S03]  /*5260*/  UMOV UR7, 0x40000040 ;  /* 0x4000004000077882 */ /* 0x000fc60000000000 */
[C---:B------:R-:W-:Y:S01]  /*5270*/  VIADD R221, R217.reuse, 0x80 ;  /* 0x00000080d9dd7836 */ /* 0x040fe20000000000 */
[----:B------:R-:W-:-:S05]  /*5280*/  R2UR UR6, R217 ;  /* 0x00000000d90672ca */ /* 0x000fca00000e0000 */
[----:B------:R-:W0:Y:S08]  /*5290*/  @P5 LDC R6, c[0x0][0x44c] ;  /* 0x00011300ff065b82 */ /* 0x000e300000000800 */
[----:B------:R-:W1:Y:S01]  /*52a0*/  @P5 LDC R7, c[0x0][0x450] ;  /* 0x00011400ff075b82 */ /* 0x000e620000000800 */
[----:B0-----:R-:W-:-:S05]  /*52b0*/  @P5 IMAD.HI.U32 R6, R5, R6, RZ ;  /* 0x0000000605065227 */ /* 0x001fca00078e00ff */
[----:B-1----:R-:W-:Y:S01]  /*52c0*/  @P5 SHF.R.U32.HI R5, RZ, R7, R6 ;  /* 0x00000007ff055219 */ /* 0x002fe20000011606 */
[----:B------:R-:W-:-:S04]  /*52d0*/  IMAD R7, R168, -0x40, R11 ;  /* 0xffffffc0a8077824 */ /* 0x000fc800078e020b */
[----:B------:R-:W0:Y:S01]  /*52e0*/  SHFL.IDX PT, R8, R5, RZ, 0x1c1f ;  /* 0x001c1fff05087589 */ /* 0x000e2200000e0000 */
[----:B------:R-:W-:Y:S02]  /*52f0*/  IADD3 R6, R186, 0x1, R7 ;  /* 0x00000001ba067810 */ /* 0x000fe40007ffe007 */
[----:B------:R-:W-:Y:S01]  /*5300*/  IADD3 R7, -R18, R7, R186 ;  /* 0x0000000712077210 */ /* 0x000fe20007ffe1ba */
[----:B------:R-:W1:Y:S01]  /*5310*/  SHFL.IDX PT, R5, R5, 0x1, 0x1c1f ;  /* 0x003c1f0005057f89 */ /* 0x000e6200000e0000 */
[----:B------:R-:W-:-:S04]  /*5320*/  IADD3 R6, -R185, R6, -R18 ;  /* 0x00000006b9067210 */ /* 0x000fc80007ffe912 */
        /* <DEDUP_REMOVED lines=92> */
[----:B------:R-:W-:Y:S02]  /*58f0*/  ISETP.GT.AND P1, PT, R6, 0x38, PT ;  /* 0x000000380600780c */ /* 0x000fe40003f24270 */
        /* <DEDUP_REMOVED lines=10> */
[----:B------:R-:W0:Y:S02]  /*59a0*/  SHFL.BFLY PT, R21, R8, 0x2, 0x1f ;  /* 0x0c401f0008157f89 */ /* 0x000e2400000e0000 */
        /* <DEDUP_REMOVED lines=16> */
[----:B0-----:R-:W-:Y:S01]  /*5ab0*/  FMNMX.FTZ R24, R8, R21, !PT ;  /* 0x0000001508187209 */ /* 0x001fe20007810000 */
[----:B------:R-:W-:-:S06]  /*5ac0*/  FFMA.FTZ R21, R41, UR28, -R56 ;  /* 0x0000001c29157c23 */ /* 0x000fcc0008010838 */
[----:B------:R-:W0:Y:S01]  /*5ad0*/  MUFU.EX2 R6, R6 ;  /* 0x0000000600067308 */ /* 0x000e220000000800 */
[----:B------:R-:W1:Y:S07]  /*5ae0*/  SHFL.BFLY PT, R25, R24, 0x1, 0x1f ;  /* 0x0c201f0018197f89 */ /* 0x000e6e00000e0000 */
[----:B------:R-:W-:Y:S08]  /*5af0*/  MUFU.EX2 R10, R10 ;  /* 0x0000000a000a7308 */ /* 0x000ff00000000800 */
[----:B------:R-:W2:Y:S01]  /*5b00*/  MUFU.EX2 R11, R11 ;  /* 0x0000000b000b7308 */ /* 0x000ea20000000800 */
[----:B0-----:R-:W-:Y:S01]  /*5b10*/  F2FP.F16.F32.PACK_AB R152, R6, R5 ;  /* 0x000000050698723e */ /* 0x001fe200000000ff */
[----:B------:R-:W-:-:S06]  /*5b20*/  FADD.FTZ R5, R5, R6 ;  /* 0x0000000605057221 */ /* 0x000fcc0000010000 */
[----:B------:R-:W-:Y:S01]  /*5b30*/  MUFU.EX2 R12, R12 ;  /* 0x0000000c000c7308 */ /* 0x000fe20000000800 */
[----:B-1----:R-:W-:Y:S01]  /*5b40*/  FMNMX.FTZ R8, R24, R25, !PT ;  /* 0x0000001918087209 */ /* 0x002fe20007810000 */
[----:B------:R-:W-:-:S03]  /*5b50*/  VIADD R25, R9, 0x38840 ;  /* 0x0003884009197836 */ /* 0x000fc60000000000 */
[C---:B------:R-:W-:Y:S01]  /*5b60*/  FSETP.NEU.FTZ.AND P1, PT, R8.reuse, -INF , PT ;  /* 0xff8000000800780b */ /* 0x040fe20003f3d000 */
[----:B------:R-:W-:Y:S01]  /*5b70*/  FMUL.FTZ R24, R8, UR28 ;  /* 0x0000001c08187c20 */ /* 0x000fe20008410000 */
[----:B------:R-:W-:Y:S01]  /*5b80*/  PRMT R25, R202, 0x654, R25 ;  /* 0x00000654ca197816 */ /* 0x000fe20000000019 */
[----:B------:R-:W0:Y:S01]  /*5b90*/  MUFU.EX2 R13, R13 ;  /* 0x0000000d000d7308 */ /* 0x000e220000000800 */
[C---:B--2---:R-:W-:Y:S01]  /*5ba0*/  F2FP.F16.F32.PACK_AB R154, R11.reuse, R10 ;  /* 0x0000000a0b9a723e */ /* 0x044fe200000000ff */
[----:B------:R-:W-:Y:S01]  /*5bb0*/  FADD.FTZ R10, R10, R5 ;  /* 0x000000050a0a7221 */ /* 0x000fe20000010000 */
[----:B------:R-:W-:Y:S01]  /*5bc0*/  FSEL R24, R24, RZ, P1 ;  /* 0x000000ff18187208 */ /* 0x000fe20000800000 */
[----:B------:R1:W-:Y:S02]  /*5bd0*/  SYNCS.ARRIVE.TRANS64.RED.A1T0 RZ, [R25+URZ], RZ ;  /* 0x000000ff19ff79a7 */ /* 0x0003e4000810043f */
[----:B------:R-:W-:Y:S02]  /*5be0*/  FADD.FTZ R11, R11, R10 ;  /* 0x0000000a0b0b7221 */ /* 0x000fe40000010000 */
        /* <DEDUP_REMOVED lines=46> */
[----:B------:R0:W-:Y:S01]  /*5ed0*/  STSM.16.M88.4 [R188], R156 ;  /* 0x0000009cbc007844 */ /* 0x0001e20000000200 */
[----:B------:R-:W-:Y:S01]  /*5ee0*/  FADD.FTZ R182, R182, R181 ;  /* 0x000000b5b6b67221 */ /* 0x000fe20000010000 */
        /* <DEDUP_REMOVED lines=21> */
[----:B------:R-:W3:Y:S08]  /*6040*/  MUFU.EX2 R173, R173 ;  /* 0x000000ad00ad7308 */ /* 0x000ef00000000800 */
[----:B------:R-:W4:Y:S01]  /*6050*/  MUFU.EX2 R174, R174 ;  /* 0x000000ae00ae7308 */ /* 0x000f220000000800 */
[----:B--2---:R-:W-:Y:S01]  /*6060*/  F2FP.F16.F32.PACK_AB R164, R172, R171 ;  /* 0x000000abaca4723e */ /* 0x004fe200000000ff */
[----:B------:R-:W-:-:S04]  /*6070*/  FADD.FTZ R171, R171, R170 ;  /* 0x000000aaabab7221 */ /* 0x000fc80000010000 */
[----:B------:R-:W-:Y:S02]  /*6080*/  FADD.FTZ R172, R172, R171 ;  /* 0x000000abacac7221 */ /* 0x000fe40000010000 */
[----:B------:R-:W-:Y:S02]  /*6090*/  MUFU.EX2 R215, R215 ;  /* 0x000000d700d77308 */ /* 0x000fe40000000800 */
[----:B---3--:R-:W-:-:S06]  /*60a0*/  FADD.FTZ R5, R173, R172 ;  /* 0x000000acad057221 */ /* 0x008fcc0000010000 */
[----:B------:R-:W2:Y:S01]  /*60b0*/  MUFU.EX2 R218, R218 ;  /* 0x000000da00da7308 */ /* 0x000ea20000000800 */
[C---:B----4-:R-:W-:Y:S01]  /*60c0*/  F2FP.F16.F32.PACK_AB R166, R174.reuse, R173 ;  /* 0x000000adaea6723e */ /* 0x050fe200000000ff */
[----:B------:R-:W-:-:S06]  /*60d0*/  FADD.FTZ R5, R174, R5 ;  /* 0x00000005ae057221 */ /* 0x000fcc0000010000 */
[----:B------:R-:W-:Y:S08]  /*60e0*/  MUFU.EX2 R219, R219 ;  /* 0x000000db00db7308 */ /* 0x000ff00000000800 */
[----:B------:R-:W3:Y:S01]  /*60f0*/  MUFU.EX2 R220, R220 ;  /* 0x000000dc00dc7308 */ /* 0x000ee20000000800 */
[----:B--2---:R-:W-:Y:S01]  /*6100*/  F2FP.F16.F32.PACK_AB R165, R218, R215 ;  /* 0x000000d7daa5723e */ /* 0x004fe200000000ff */
[----:B------:R-:W-:-:S04]  /*6110*/  FADD.FTZ R215, R215, R216 ;  /* 0x000000d8d7d77221 */ /* 0x000fc80000010000 */
[----:B------:R-:W-:Y:S01]  /*6120*/  FADD.FTZ R218, R218, R215 ;  /* 0x000000d7dada7221 */ /* 0x000fe20000010000 */
[----:B---3--:R-:W-:-:S03]  /*6130*/  F2FP.F16.F32.PACK_AB R167, R220, R219 ;  /* 0x000000dbdca7723e */ /* 0x008fc600000000ff */
[----:B------:R-:W-:Y:S02]  /*6140*/  FADD.FTZ R219, R219, R218 ;  /* 0x000000dadbdb7221 */ /* 0x000fe40000010000 */
[----:B------:R0:W-:Y:S01]  /*6150*/  STSM.16.M88.4 [R189], R164 ;  /* 0x000000a4bd007844 */ /* 0x0001e20000000200 */
[----:B-1----:R-:W-:Y:S01]  /*6160*/  WARPGROUP.ARRIVE ;  /* 0x00000000000079c5 */ /* 0x002fe20000000000 */
[----:B------:R-:W-:-:S05]  /*6170*/  FADD.FTZ R6, R220, R219 ;  /* 0x000000dbdc067221 */ /* 0x000fca0000010000 */
        /* <DEDUP_REMOVED lines=32> */
.L_x_4964:
[----:B------:R-:W0:Y:S01]  /*6380*/  @P5 LDC R11, c[0x0][0x44c] ;  /* 0x00011300ff0b5b82 */ /* 0x000e220000000800 */
[----:B------:R-:W-:Y:S02]  /*6390*/  IMAD.U32 R10, RZ, RZ, UR37 ;  /* 0x00000025ff0a7e24 */ /* 0x000fe4000f8e00ff */
[----:B------:R-:W-:Y:S02]  /*63a0*/  VIADD R168, R168, 0xfffffffe ;  /* 0xfffffffea8a87836 */ /* 0x000fe40000000000 */
[----:B------:R-:W-:-:S03]  /*63b0*/  VIADD R9, R9, 0x38860 ;  /* 0x0003886009097836 */ /* 0x000fc60000000000 */
[----:B------:R-:W1:Y:S01]  /*63c0*/  @P5 LDC R12, c[0x0][0x450] ;  /* 0x00011400ff0c5b82 */ /* 0x000e620000000800 */
[----:B------:R-:W-:Y:S02]  /*63d0*/  R2UR UR30, R168 ;  /* 0x00000000a81e72ca */ /* 0x000fe400000e0000 */
[----:B------:R-:W-:-:S04]  /*63e0*/  PRMT R9, R202, 0x654, R9 ;  /* 0x00000654ca097816 */ /* 0x000fc80000000009 */
[----:B------:R2:W-:Y:S01]  /*63f0*/  SYNCS.ARRIVE.TRANS64.RED.A1T0 RZ, [R9+URZ], RZ ;  /* 0x000000ff09ff79a7 */ /* 0x0005e2000810043f */
[----:B0-----:R-:W-:-:S05]  /*6400*/  @P5 IMAD.HI.U32 R11, R11, UR37, RZ ;  /* 0x000000250b0b5c27 */ /* 0x001fca000f8e00ff */
[----:B-1----:R-:W-:-:S04]  /*6410*/  @P5 SHF.R.U32.HI R10, RZ, R12, R11 ;  /* 0x0000000cff0a5219 */ /* 0x002fc8000001160b */
[----:B------:R-:W-:-:S04]  /*6420*/  IADD3 R10, R10, R186, -R185 ;  /* 0x000000ba0a0a7210 */ /* 0x000fc80007ffe8b9 */
[----:B------:R-:W-:-:S04]  /*6430*/  SHF.R.S32.HI R11, RZ, 0x1f, R10 ;  /* 0x0000001fff0b7819 */ /* 0x000fc8000001140a */
[----:B------:R-:W-:-:S04]  /*6440*/  LEA.HI R11, R11, R10, RZ, 0x6 ;  /* 0x0000000a0b0b7211 */ /* 0x000fc800078f30ff */
[----:B------:R-:W-:-:S04]  /*6450*/  SHF.R.S32.HI R11, RZ, 0x6, R11 ;  /* 0x00000006ff0b7819 */ /* 0x000fc8000001140b */
[----:B------:R-:W-:-:S13]  /*6460*/  R2UR UR29, R11 ;  /* 0x000000000b1d72ca */ /* 0x000fda00000e0000 */
[----:B------:R-:W-:-:S04]  /*6470*/  UISETP.LT.AND UP0, UPT, URZ, UR29, UPT ;  /* 0x0000001d3f00728c */ /* 0x000fc8000bf01270 */
[----:B------:R-:W-:-:S04]  /*6480*/  USEL UR29, URZ, UR29, !UP0 ;  /* 0x0000001d3f1d7287 */ /* 0x000fc8000c000000 */
[----:B------:R-:W-:-:S06]  /*6490*/  UISETP.GE.AND UP0, UPT, UR30, UR29, UPT ;  /* 0x0000001d1e00728c */ /* 0x000fcc000bf06270 */
[----:B------:R-:W-:-:S13]  /*64a0*/  PLOP3.LUT P1, PT, PT, PT, UP0, 0x80, 0x0 ;  /* 0x000000000000781c */ /* 0x000fda0003f2f008 */
[----:B--2---:R-:W-:Y:S05]  /*64b0*/  @!P1 BRA `(.L_x_4965) ;  /* 0x00000030009c9947 */ /* 0x004fea0003800000 */
[----:B------:R-:W-:Y:S01]  /*64c0*/  IMAD.MOV.U32 R11, RZ, RZ, R8 ;  /* 0x000000ffff0b7224 */ /* 0x000fe200078e0008 */
[----:B------:R-:W-:Y:S01]  /*64d0*/  ULDC UR28, c[0x0][0xa80] ;  /* 0x0002a000001c7ab9 */ /* 0x000fe20000000800 */
[----:B------:R-:W-:Y:S02]  /*64e0*/  IMAD.MOV.U32 R10, RZ, RZ, R7 ;  /* 0x000000ffff0a7224 */ /* 0x000fe400078e0007 */
[----:B------:R-:W-:-:S07]  /*64f0*/  IMAD.MOV.U32 R13, RZ, RZ, R2 ;  /* 0x000000ffff0d7224 */ /* 0x000fce00078e0002 */
.L_x_4976:
[----:B------:R-:W-:-:S05]  /*6500*/  VIADD R2, R13, 0x1 ;  /* 0x000000010d027836 */ /* 0x000fca0000000000 */
[----:B------:R-:W-:-:S04]  /*6510*/  ISETP.NE.AND P1, PT, R2, 0x2, PT ;  /* 0x000000020200780c */ /* 0x000fc80003f25270 */
[----:B------:R-:W-:Y:S02]  /*6520*/  SEL R7, RZ, 0x1, P1 ;  /* 0x00000001ff077807 */ /* 0x000fe40000800000 */
[----:B------:R-:W-:Y:S02]  /*6530*/  SEL R2, R2, RZ, P1 ;  /* 0x000000ff02027207 */ /* 0x000fe40000800000 */
[----:B------:R-:W-:Y:S01]  /*6540*/  LOP3.LUT R16, R16, R7, RZ, 0x3c, !PT ;  /* 0x0000000710107212 */ /* 0x000fe200078e3cff */
[----:B0-----:R-:W-:Y:S06]  /*6550*/  @!P0 BRA `(.L_x_4966) ;  /* 0x0000000000048947 */ /* 0x001fec0003800000 */
[----:B------:R-:W-:Y:S01]  /*6560*/  BPT.TRAP 0x1 ;  /* 0x000000040000795c */ /* 0x000fe20000300000 */
.L_x_4966:
[----:B------:R-:W-:Y:S01]  /*6570*/  IMAD R9, R2, 0x8, R17 ;  /* 0x0000000802097824 */ /* 0x000fe200078e0211 */
[----:B------:R-:W-:-:S04]  /*6580*/  SHF.L.U32 R8, R16, 0x1f, RZ ;  /* 0x0000001f10087819 */ /* 0x000fc800000006ff */
[----:B------:R0:W1:Y:S01]  /*6590*/  SYNCS.PHASECHK.TRANS64.TRYWAIT P1, [R9+URZ+0x38830], R8 ;  /* 0x03883008090075a7 */ /* 0x000062000802017f */
[----:B------:R-:W-:Y:S05]  /*65a0*/  @!P0 BRA `(.L_x_4967) ;  /* 0x0000000000048947 */ /* 0x000fea0003800000 */
[----:B------:R-:W-:Y:S01]  /*65b0*/  BPT.TRAP 0x1 ;  /* 0x000000040000795c */ /* 0x000fe20000300000 */
.L_x_4967:
[----:B------:R-:W-:Y:S01]  /*65c0*/  IMAD R7, R2, 0x200, R0 ;  /* 0x0000020002077824 */ /* 0x000fe200078e0200 */
[----:B-1----:R-:W-:Y:S06]  /*65d0*/  @P1 BRA `(.L_x_4968) ;  /* 0x0000000000081947 */ /* 0x002fec0003800000 */
[----:B------:R-:W1:Y:S02]  /*65e0*/  SYNCS.PHASECHK.TRANS64.TRYWAIT P1, [R9+URZ+0x38830], R8 ;  /* 0x03883008090075a7 */ /* 0x000e64000802017f */
[----:B-1----:R-:W-:Y:S05]  /*65f0*/  @!P1 BRA `(.L_x_4969) ;  /* 0x0000010000609947 */ /* 0x002fea0003800000 */
.L_x_4968:
        /* <DEDUP_REMOVED lines=22> */
.L_x_4970:
[----:B------:R2:W3:Y:S01]  /*6760*/  SYNCS.PHASECHK.TRANS64.TRYWAIT P1, [R9+URZ+0x38850], R8 ;  /* 0x03885008090075a7 */ /* 0x0004e2000802017f */
[----:B------:R-:W-:Y:S05]  /*6770*/  @!P0 BRA `(.L_x_4971) ;  /* 0x0000000000048947 */ /* 0x000fea0003800000 */
[----:B------:R-:W-:Y:S01]  /*6780*/  BPT.TRAP 0x1 ;  /* 0x000000040000795c */ /* 0x000fe20000300000 */
.L_x_4971:
[----:B------:R-:W-:Y:S01]  /*6790*/  IMAD R7, R2, 0x1000, R4 ;  /* 0x0000100002077824 */ /* 0x000fe200078e0204 */
[----:B---3--:R-:W-:Y:S06]  /*67a0*/  @P1 BRA `(.L_x_4972) ;  /* 0x0000000000081947 */ /* 0x008fec0003800000 */
[----:B------:R-:W3:Y:S02]  /*67b0*/  SYNCS.PHASECHK.TRANS64.TRYWAIT P1, [R9+URZ+0x38850], R8 ;  /* 0x03885008090075a7 */ /* 0x000ee4000802017f */
[----:B---3--:R-:W-:Y:S05]  /*67c0*/  @!P1 BRA `(.L_x_4973) ;  /* 0x0000010000009947 */ /* 0x008fea0003800000 */
.L_x_4972:
        /* <DEDUP_REMOVED lines=189> */
[----:B------:R-:W-:Y:S01]  /*73a0*/  IMAD.IADD R15, R21, 0x1, R8 ;  /* 0x00000001150f7824 */ /* 0x000fe200078e0208 */
[----:B------:R-:W-:Y:S02]  /*73b0*/  WARPGROUP.DEPBAR.LE gsb0, 0x0 ;  /* 0x00008000000079c5 */ /* 0x000fe40000010000 */
[----:B------:R-:W-:-:S08]  /*73c0*/  WARPGROUP.ARRIVE ;  /* 0x00000000000079c5 */ /* 0x000fd00000000000 */
[----:B------:R-:W-:Y:S01]  /*73d0*/  HGMMA.64x64x16.F32 R152, gdesc[UR24], R152, gsb0 ;  /* 0x00e00000189879f0 */ /* 0x000fe20008000898 */
[----:B------:R-:W-:Y:S01]  /*73e0*/  R2UR UR24, R15 ;  /* 0x000000000f1872ca */ /* 0x000fe200000e0000 */
[----:B------:R-:W-:Y:S01]  /*73f0*/  VIADD R15, R7, 0xa00 ;  /* 0x00000a00070f7836 */ /* 0x000fe20000000000 */
[----:B------:R-:W-:Y:S01]  /*7400*/  UMOV UR25, 0x40000040 ;  /* 0x4000004000197882 */ /* 0x000fe20000000000 */
[----:B------:R-:W-:Y:S02]  /*7410*/  UMOV UR27, 0x40000040 ;  /* 0x40000040001b7882 */ /* 0x000fe40000000000 */
[----:B------:R-:W-:-:S05]  /*7420*/  IMAD.IADD R20, R8, 0x1, R15 ;  /* 0x0000000108147824 */ /* 0x000fca00078e020f */
        /* <DEDUP_REMOVED lines=128> */
.L_x_4974:
        /* <DEDUP_REMOVED lines=9> */
[----:B------:R-:W-:-:S03]  /*7cc0*/  IADD3 R8, R186, UR6, -R18 ;  /* 0x00000006ba087c10 */ /* 0x000fc6000fffe812 */
[----:B------:R-:W0:Y:S02]  /*7cd0*/  SHFL.IDX PT, R15, R7, 0x1, 0x1c1f ;  /* 0x003c1f00070f7f89 */ /* 0x000e2400000e0000 */
[----:B------:R-:W-:Y:S02]  /*7ce0*/  IMAD.IADD R8, R8, 0x1, -R185 ;  /* 0x0000000108087824 */ /* 0x000fe400078e0ab9 */
[----:B------:R-:W1:Y:S02]  /*7cf0*/  SHFL.IDX PT, R7, R7, RZ, 0x1c1f ;  /* 0x001c1fff07077589 */ /* 0x000e6400000e0000 */
[----:B0-----:R-:W-:-:S05]  /*7d00*/  IMAD.IADD R12, R8, 0x1, R15 ;  /* 0x00000001080c7824 */ /* 0x001fca00078e020f */
        /* <DEDUP_REMOVED lines=47> */
[----:B------:R-:W-:Y:S01]  /*8000*/  FMNMX.FTZ R14, R183, R12, !PT ;  /* 0x0000000cb70e7209 */ /* 0x000fe20007810000 */
[----:B-1----:R-:W-:-:S04]  /*8010*/  IMAD.IADD R12, R8, 0x1, R7 ;  /* 0x00000001080c7824 */ /* 0x002fc800078e0207 */
        /* <DEDUP_REMOVED lines=70> */
[----:B------:R-:W-:Y:S01]  /*8480*/  FFMA.FTZ R181, R183, UR28, -R214 ;  /* 0x0000001cb7b57c23 */ /* 0x000fe200080108d6 */
[----:B------:R-:W0:Y:S01]  /*8490*/  SHFL.BFLY PT, R158, R7, 0x2, 0x1f ;  /* 0x0c401f00079e7f89 */ /* 0x000e2200000e0000 */
[----:B------:R-:W-:Y:S08]  /*84a0*/  MUFU.EX2 R15, R15 ;  /* 0x0000000f000f7308 */ /* 0x000ff00000000800 */
[----:B------:R-:W-:Y:S08]  /*84b0*/  MUFU.EX2 R12, R12 ;  /* 0x0000000c000c7308 */ /* 0x000ff00000000800 */
[----:B------:R-:W-:Y:S01]  /*84c0*/  MUFU.EX2 R14, R177 ;  /* 0x000000b1000e7308 */ /* 0x000fe20000000800 */
[----:B0-----:R-:W-:-:S07]  /*84d0*/  FMNMX.FTZ R158, R7, R158, !PT ;  /* 0x0000009e079e7209 */ /* 0x001fce0007810000 */
[----:B------:R-:W0:Y:S01]  /*84e0*/  MUFU.EX2 R169, R169 ;  /* 0x000000a900a97308 */ /* 0x000e220000000800 */
[----:B------:R-:W1:Y:S07]  /*84f0*/  SHFL.BFLY PT, R7, R158, 0x1, 0x1f ;  /* 0x0c201f009e077f89 */ /* 0x000e6e00000e0000 */
[----:B------:R-:W-:Y:S08]  /*8500*/  MUFU.EX2 R20, R20 ;  /* 0x0000001400147308 */ /* 0x000ff00000000800 */
[----:B------:R-:W2:Y:S08]  /*8510*/  MUFU.EX2 R173, R173 ;  /* 0x000000ad00ad7308 */ /* 0x000eb00000000800 */
        /* <DEDUP_REMOVED lines=9> */
[----:B------:R-:W-:Y:S01]  /*85b0*/  FSEL R153, R7, RZ, P2 ;  /* 0x000000ff07997208 */ /* 0x000fe20001000000 */
[--C-:B------:R-:W-:Y:S01]  /*85c0*/  FFMA.FTZ R221, R152, UR28, -R158.reuse ;  /* 0x0000001c98dd7c23 */ /* 0x100fe2000801089e */
[----:B------:R-:W-:Y:S01]  /*85d0*/  FSEL R152, R8, RZ, P1 ;  /* 0x000000ff08987208 */ /* 0x000fe20000800000 */
[----:B------:R-:W-:Y:S01]  /*85e0*/  FFMA.FTZ R214, R157, UR28, -R158 ;  /* 0x0000001c9dd67c23 */ /* 0x000fe2000801089e */
[----:B------:R-:W-:Y:S02]  /*85f0*/  IMAD.MOV R157, RZ, RZ, -R184 ;  /* 0x000000ffff9d7224 */ /* 0x000fe400078e0ab8 */
[----:B------:R-:W-:Y:S01]  /*8600*/  FADD.FTZ R153, -R153, R10 ;  /* 0x0000000a99997221 */ /* 0x000fe20000010100 */
[--C-:B------:R-:W-:Y:S01]  /*8610*/  FFMA.FTZ R222, R213, UR28, -R158.reuse ;  /* 0x0000001cd5de7c23 */ /* 0x100fe2000801089e */
[----:B------:R-:W-:Y:S01]  /*8620*/  FADD.FTZ R152, -R152, R11 ;  /* 0x0000000b98987221 */ /* 0x000fe20000010100 */
[--C-:B------:R-:W-:Y:S01]  /*8630*/  FFMA.FTZ R213, R215, UR28, -R158.reuse ;  /* 0x0000001cd7d57c23 */ /* 0x100fe2000801089e */
[----:B------:R-:W-:Y:S01]  /*8640*/  FMUL.FTZ R215, R153, UR28 ;  /* 0x0000001c99d77c20 */ /* 0x000fe20008410000 */
[----:B------:R-:W-:Y:S01]  /*8650*/  ISETP.NE.AND P1, PT, R18, R157, PT ;  /* 0x0000009d1200720c */ /* 0x000fe20003f25270 */
[----:B------:R-:W-:Y:S01]  /*8660*/  FMUL.FTZ R152, R152, UR28 ;  /* 0x0000001c98987c20 */ /* 0x000fe20008410000 */
[--C-:B------:R-:W-:Y:S01]  /*8670*/  FFMA.FTZ R183, R156, UR28, -R158.reuse ;  /* 0x0000001c9cb77c23 */ /* 0x100fe2000801089e */
[--C-:B------:R-:W-:Y:S01]  /*8680*/  FFMA.FTZ R156, R176, UR28, -R158.reuse ;  /* 0x0000001cb09c7c23 */ /* 0x100fe2000801089e */
[----:B------:R-:W-:Y:S01]  /*8690*/  FFMA.FTZ R224, R154, UR28, -R158 ;  /* 0x0000001c9ae07c23 */ /* 0x000fe2000801089e */
[----:B------:R-:W1:Y:S01]  /*86a0*/  MUFU.EX2 R10, R152 ;  /* 0x00000098000a7308 */ /* 0x000e620000000800 */
[----:B------:R-:W-:-:S02]  /*86b0*/  VIADD R153, R9, 0x38840 ;  /* 0x0003884009997836 */ /* 0x000fc40000000000 */
[--C-:B------:R-:W-:Y:S01]  /*86c0*/  FFMA.FTZ R217, R160, UR28, -R158.reuse ;  /* 0x0000001ca0d97c23 */ /* 0x100fe2000801089e */
[--C-:B------:R-:W-:Y:S01]  /*86d0*/  FFMA.FTZ R218, R161, UR28, -R158.reuse ;  /* 0x0000001ca1da7c23 */ /* 0x100fe2000801089e */
[--C-:B------:R-:W-:Y:S01]  /*86e0*/  FFMA.FTZ R219, R164, UR28, -R158.reuse ;  /* 0x0000001ca4db7c23 */ /* 0x100fe2000801089e */
[--C-:B------:R-:W-:Y:S01]  /*86f0*/  FFMA.FTZ R220, R165, UR28, -R158.reuse ;  /* 0x0000001ca5dc7c23 */ /* 0x100fe2000801089e */
[----:B------:R-:W-:Y:S01]  /*8700*/  PRMT R153, R202, 0x654, R153 ;  /* 0x00000654ca997816 */ /* 0x000fe20000000099 */
[----:B------:R-:W-:Y:S01]  /*8710*/  FFMA.FTZ R172, R172, UR28, -R158 ;  /* 0x0000001cacac7c23 */ /* 0x000fe2000801089e */
[----:B------:R-:W3:Y:S01]  /*8720*/  MUFU.EX2 R215, R215 ;  /* 0x000000d700d77308 */ /* 0x000ee20000000800 */
[----:B------:R-:W-:Y:S02]  /*8730*/  @!P1 IMAD R154, R13, 0x40, R22 ;  /* 0x000000400d9a9824 */ /* 0x000fe400078e0216 */
[--C-:B------:R-:W-:Y:S01]  /*8740*/  FFMA.FTZ R13, R216, UR28, -R158.reuse ;  /* 0x0000001cd80d7c23 */ /* 0x100fe2000801089e */
[----:B------:R4:W-:Y:S01]  /*8750*/  SYNCS.ARRIVE.TRANS64.RED.A1T0 RZ, [R153+URZ], RZ ;  /* 0x000000ff99ff79a7 */ /* 0x0009e2000810043f */
[----:B------:R-:W-:Y:S01]  /*8760*/  FFMA.FTZ R216, R155, UR28, -R158 ;  /* 0x0000001c9bd87c23 */ /* 0x000fe2000801089e */
[----:B------:R-:W-:Y:S01]  /*8770*/  IMAD R176, R2, 0x1000, R19 ;  /* 0x0000100002b07824 */ /* 0x000fe200078e0213 */
[----:B0-----:R-:W-:Y:S01]  /*8780*/  F2FP.F16.F32.PACK_AB R155, R169, R14 ;  /* 0x0000000ea99b723e */ /* 0x001fe200000000ff */
[----:B------:R0:W-:Y:S01]  /*8790*/  MUFU.EX2 R11, R156 ;  /* 0x0000009c000b7308 */ /* 0x0001e20000000800 */
[----:B--2---:R-:W-:Y:S01]  /*87a0*/  F2FP.F16.F32.PACK_AB R157, R173, R20 ;  /* 0x00000014ad9d723e */ /* 0x004fe200000000ff */
[-C--:B-1----:R-:W-:Y:S01]  /*87b0*/  FMUL.FTZ R26, R26, R10.reuse ;  /* 0x0000000a1a1a7220 */ /* 0x082fe20000410000 */
[----:B----4-:R-:W-:Y:S01]  /*87c0*/  F2FP.F16.F32.PACK_AB R153, R12, R15 ;  /* 0x0000000f0c99723e */ /* 0x010fe200000000ff */
[----:B------:R-:W-:Y:S01]  /*87d0*/  FMUL.FTZ R27, R27, R10 ;  /* 0x0000000a1b1b7220 */ /* 0x000fe20000410000 */
[----:B------:R-:W-:Y:S01]  /*87e0*/  F2FP.F16.F32.PACK_AB R159, R177, R168 ;  /* 0x000000a8b19f723e */ /* 0x000fe200000000ff */
[----:B------:R-:W-:Y:S01]  /*87f0*/  FMUL.FTZ R30, R30, R10 ;  /* 0x0000000a1e1e7220 */ /* 0x000fe20000410000 */
[----:B------:R-:W-:Y:S01]  /*8800*/  R2UR UR6, R176 ;  /* 0x00000000b00672ca */ /* 0x000fe200000e0000 */
[----:B------:R-:W-:Y:S01]  /*8810*/  MUFU.EX2 R182, R182 ;  /* 0x000000b600b67308 */ /* 0x000fe20000000800 */
[----:B0-----:R-:W-:-:S02]  /*8820*/  @!P1 IMAD R156, R154, 0x4, R17 ;  /* 0x000000049a9c9824 */ /* 0x001fc400078e0211 */
[-C--:B---3--:R-:W-:Y:S01]  /*8830*/  FMUL.FTZ R24, R24, R215.reuse ;  /* 0x000000d718187220 */ /* 0x088fe20000410000 */
[-C--:B------:R-:W-:Y:S01]  /*8840*/  FMUL.FTZ R25, R25, R215.reuse ;  /* 0x000000d719197220 */ /* 0x080fe20000410000 */
[-C--:B------:R-:W-:Y:S01]  /*8850*/  FMUL.FTZ R28, R28, R215.reuse ;  /* 0x000000d71c1c7220 */ /* 0x080fe20000410000 */
[-C--:B------:R-:W-:Y:S01]  /*8860*/  FMUL.FTZ R29, R29, R215.reuse ;  /* 0x000000d71d1d7220 */ /* 0x080fe20000410000 */
[----:B------:R-:W-:Y:S01]  /*8870*/  @!P1 STS [R156+0x38400], R215 ;  /* 0x038400d79c009388 */ /* 0x000fe20000000800 */
[-C--:B------:R-:W-:Y:S01]  /*8880*/  FMUL.FTZ R31, R31, R10.reuse ;  /* 0x0000000a1f1f7220 */ /* 0x080fe20000410000 */
[----:B------:R-:W0:Y:S01]  /*8890*/  MUFU.EX2 R21, R21 ;  /* 0x0000001500157308 */ /* 0x000e220000000800 */
[-C--:B------:R-:W-:Y:S01]  /*88a0*/  FMUL.FTZ R32, R32, R215.reuse ;  /* 0x000000d720207220 */ /* 0x080fe20000410000 */
[----:B------:R1:W-:Y:S01]  /*88b0*/  @!P1 STS [R156+0x38420], R10 ;  /* 0x0384200a9c009388 */ /* 0x0003e20000000800 */
        /* <DEDUP_REMOVED lines=59> */
[----:B------:R-:W-:Y:S01]  /*8c70*/  FMUL.FTZ R81, R81, R215 ;  /* 0x000000d751517220 */ /* 0x000fe20000410000 */
[-C--:B------:R-:W-:Y:S01]  /*8c80*/  FMUL.FTZ R82, R82, R10.reuse ;  /* 0x0000000a52527220 */ /* 0x080fe20000410000 */
[----:B------:R-:W-:Y:S01]  /*8c90*/  MUFU.EX2 R174, R174 ;  /* 0x000000ae00ae7308 */ /* 0x000fe20000000800 */
[----:B0-----:R-:W-:Y:S01]  /*8ca0*/  F2FP.F16.F32.PACK_AB R158, R220, R219 ;  /* 0x000000dbdc9e723e */ /* 0x001fe200000000ff */
        /* <DEDUP_REMOVED lines=81> */
[-C--:B------:R-:W-:Y:S01]  /*91c0*/  FMUL.FTZ R150, R150, R10.reuse ;  /* 0x0000000a96967220 */ /* 0x080fe20000410000 */
[----:B------:R-:W-:Y:S01]  /*91d0*/  FMUL.FTZ R151, R151, R10 ;  /* 0x0000000a97977220 */ /* 0x000fe20000410000 */
[----:B-1----:R-:W-:Y:S01]  /*91e0*/  F2FP.F16.F32.PACK_AB R165, R179, R178 ;  /* 0x000000b2b3a5723e */ /* 0x002fe200000000ff */
[----:B------:R1:W-:Y:S01]  /*91f0*/  STSM.16.M88.4 [R187+0x36400], R152 ;  /* 0x03640098bb007844 */ /* 0x0003e20000000200 */
[----:B------:R-:W-:Y:S01]  /*9200*/  VIADD R223, R176, 0x80 ;  /* 0x00000080b0df7836 */ /* 0x000fe20000000000 */
[----:B------:R-:W-:Y:S01]  /*9210*/  MUFU.EX2 R13, R13 ;  /* 0x0000000d000d7308 */ /* 0x000fe20000000800 */
[----:B0-----:R-:W-:Y:S01]  /*9220*/  F2FP.F16.F32.PACK_AB R167, R181, R180 ;  /* 0x000000b4b5a7723e */ /* 0x001fe200000000ff */
[----:B------:R1:W-:Y:S01]  /*9230*/  STSM.16.M88.4 [R188], R156 ;  /* 0x0000009cbc007844 */ /* 0x0003e20000000200 */
[----:B------:R-:W-:Y:S01]  /*9240*/  FFMA.FTZ R15, R10, R6, R15 ;  /* 0x000000060a0f7223 */ /* 0x000fe2000001000f */
[----:B------:R-:W-:-:S02]  /*9250*/  FFMA.FTZ R182, R215, R5, R182 ;  /* 0x00000005d7b67223 */ /* 0x000fc400000100b6 */
[----:B------:R1:W-:Y:S01]  /*9260*/  STSM.16.M88.4 [R190], R160 ;  /* 0x000000a0be007844 */ /* 0x0003e20000000200 */
[----:B------:R-:W-:Y:S01]  /*9270*/  FADD.FTZ R15, R12, R15 ;  /* 0x0000000f0c0f7221 */ /* 0x000fe20000010000 */
[----:B------:R-:W0:Y:S01]  /*9280*/  MUFU.EX2 R216, R216 ;  /* 0x000000d800d87308 */ /* 0x000e220000000800 */
        /* <DEDUP_REMOVED lines=64> */
.L_x_4975:
[----:B------:R-:W-:Y:S01]  /*9690*/  UISETP.GT.AND UP0, UPT, UR30, UR29, UPT ;  /* 0x0000001d1e00728c */ /* 0x000fe2000bf04270 */
[----:B------:R-:W-:Y:S01]  /*96a0*/  VIADD R9, R9, 0x38860 ;  /* 0x0003886009097836 */ /* 0x000fe20000000000 */
[----:B------:R-:W-:Y:S01]  /*96b0*/  UIADD3 UR30, UR30, -0x1, URZ ;  /* 0xffffffff1e1e7890 */ /* 0x000fe2000fffe03f */
[----:B------:R-:W-:Y:S02]  /*96c0*/  IMAD.MOV.U32 R11, RZ, RZ, R8 ;  /* 0x000000ffff0b7224 */ /* 0x000fe400078e0008 */
[----:B------:R-:W-:Y:S01]  /*96d0*/  IMAD.MOV.U32 R10, RZ, RZ, R7 ;  /* 0x000000ffff0a7224 */ /* 0x000fe200078e0007 */
[----:B------:R-:W-:Y:S01]  /*96e0*/  PLOP3.LUT P1, PT, PT, PT, UP0, 0x80, 0x0 ;  /* 0x000000000000781c */ /* 0x000fe20003f2f008 */
[----:B------:R-:W-:Y:S01]  /*96f0*/  IMAD.MOV.U32 R13, RZ, RZ, R2 ;  /* 0x000000ffff0d7224 */ /* 0x000fe200078e0002 */
[----:B------:R-:W-:-:S04]  /*9700*/  PRMT R9, R202, 0x654, R9 ;  /* 0x00000654ca097816 */ /* 0x000fc80000000009 */
[----:B------:R0:W-:Y:S07]  /*9710*/  SYNCS.ARRIVE.TRANS64.RED.A1T0 RZ, [R9+URZ], RZ ;  /* 0x000000ff09ff79a7 */ /* 0x0001ee000810043f */
[----:B------:R-:W-:Y:S05]  /*9720*/  @P1 BRA `(.L_x_4976) ;  /* 0xffffffcc00741947 */ /* 0x000fea000383ffff */
.L_x_4965:
[----:B------:R-:W-:-:S13]  /*9730*/  ISETP.LE.AND P1, PT, RZ, UR30, PT ;  /* 0x0000001eff007c0c */ /* 0x000fda000bf23270 */
[----:B------:R-:W-:Y:S05]  /*9740*/  @!P1 BRA `(.L_x_4977) ;  /* 0x0000002c004c9947 */ /* 0x000fea0003800000 */
[----:B------:R-:W-:Y:S01]  /*9750*/  IMAD.MOV.U32 R185, RZ, RZ, R8 ;  /* 0x000000ffffb97224 */ /* 0x000fe200078e0008 */
[----:B------:R-:W-:Y:S01]  /*9760*/  ULDC UR28, c[0x0][0xa80] ;  /* 0x0002a000001c7ab9 */ /* 0x000fe20000000800 */
[----:B------:R-:W-:Y:S02]  /*9770*/  IMAD.MOV.U32 R10, RZ, RZ, R7 ;  /* 0x000000ffff0a7224 */ /* 0x000fe400078e0007 */
[----:B------:R-:W-:-:S07]  /*9780*/  IMAD.MOV.U32 R213, RZ, RZ, R2 ;  /* 0x000000ffffd57224 */ /* 0x000fce00078e0002 */
.L_x_4988:
[----:B------:R-:W-:-:S05]  /*9790*/  VIADD R2, R213, 0x1 ;  /* 0x00000001d5027836 */ /* 0x000fca0000000000 */
[----:B------:R-:W-:-:S04]  /*97a0*/  ISETP.NE.AND P1, PT, R2, 0x2, PT ;  /* 0x000000020200780c */ /* 0x000fc80003f25270 */
[----:B------:R-:W-:Y:S02]  /*97b0*/  SEL R7, RZ, 0x1, P1 ;  /* 0x00000001ff077807 */ /* 0x000fe40000800000 */
[----:B------:R-:W-:Y:S02]  /*97c0*/  SEL R2, R2, RZ, P1 ;  /* 0x000000ff02027207 */ /* 0x000fe40000800000 */
[----:B------:R-:W-:Y:S01]  /*97d0*/  LOP3.LUT R16, R16, R7, RZ, 0x3c, !PT ;  /* 0x0000000710107212 */ /* 0x000fe200078e3cff */
[----:B-1----:R-:W-:Y:S06]  /*97e0*/  @!P0 BRA `(.L_x_4978) ;  /* 0x0000000000048947 */ /* 0x002fec0003800000 */
[----:B------:R-:W-:Y:S01]  /*97f0*/  BPT.TRAP 0x1 ;  /* 0x000000040000795c */ /* 0x000fe20000300000 */
.L_x_4978:
[----:B0-----:R-:W-:Y:S01]  /*9800*/  IMAD R9, R2, 0x8, R17 ;  /* 0x0000000802097824 */ /* 0x001fe200078e0211 */
[----:B------:R-:W-:-:S04]  /*9810*/  SHF.L.U32 R8, R16, 0x1f, RZ ;  /* 0x0000001f10087819 */ /* 0x000fc800000006ff */
[----:B------:R0:W1:Y:S01]  /*9820*/  SYNCS.PHASECHK.TRANS64.TRYWAIT P1, [R9+URZ+0x38830], R8 ;  /* 0x03883008090075a7 */ /* 0x000062000802017f */
[----:B------:R-:W-:Y:S05]  /*9830*/  @!P0 BRA `(.L_x_4979) ;  /* 0x0000000000048947 */ /* 0x000fea0003800000 */
[----:B------:R-:W-:Y:S01]  /*9840*/  BPT.TRAP 0x1 ;  /* 0x000000040000795c */ /* 0x000fe20000300000 */
.L_x_4979:
[----:B------:R-:W-:Y:S01]  /*9850*/  IMAD R7, R2, 0x200, R0 ;  /* 0x0000020002077824 */ /* 0x000fe200078e0200 */
[----:B-1----:R-:W-:Y:S06]  /*9860*/  @P1 BRA `(.L_x_4980) ;  /* 0x0000000000081947 */ /* 0x002fec0003800000 */
[----:B------:R-:W1:Y:S02]  /*9870*/  SYNCS.PHASECHK.TRANS64.TRYWAIT P1, [R9+URZ+0x38830], R8 ;  /* 0x03883008090075a7 */ /* 0x000e64000802017f */
[----:B-1----:R-:W-:Y:S05]  /*9880*/  @!P1 BRA `(.L_x_4981) ;  /* 0x000000cc00e49947 */ /* 0x002fea0003800000 */
.L_x_4980:
        /* <DEDUP_REMOVED lines=22> */
.L_x_4982:
[----:B------:R2:W3:Y:S01]  /*99f0*/  SYNCS.PHASECHK.TRANS64.TRYWAIT P1, [R9+URZ+0x38850], R8 ;  /* 0x03885008090075a7 */ /* 0x0004e2000802017f */
[----:B------:R-:W-:Y:S05]  /*9a00*/  @!P0 BRA `(.L_x_4983) ;  /* 0x0000000000048947 */ /* 0x000fea0003800000 */
[----:B------:R-:W-:Y:S01]  /*9a10*/  BPT.TRAP 0x1 ;  /* 0x000000040000795c */ /* 0x000fe20000300000 */
.L_x_4983:
[----:B------:R-:W-:Y:S01]  /*9a20*/  IMAD R7, R2, 0x1000, R4 ;  /* 0x0000100002077824 */ /* 0x000fe200078e0204 */
[----:B---3--:R-:W-:Y:S06]  /*9a30*/  @P1 BRA `(.L_x_4984) ;  /* 0x0000000000081947 */ /* 0x008fec0003800000 */
[----:B------:R-:W3:Y:S02]  /*9a40*/  SYNCS.PHASECHK.TRANS64.TRYWAIT P1, [R9+URZ+0x38850], R8 ;  /* 0x03885008090075a7 */ /* 0x000ee4000802017f */
[----:B---3--:R-:W-:Y:S05]  /*9a50*/  @!P1 BRA `(.L_x_4985) ;  /* 0x000000cc00849947 */ /* 0x008fea0003800000 */
.L_x_4984:
        /* <DEDUP_REMOVED lines=326> */
.L_x_4986:
[----:B------:R-:W-:Y:S01]  /*aec0*/  FMNMX.FTZ R8, R152, R10, !PT ;  /* 0x0000000a98087209 */ /* 0x000fe20007810000 */
[----:B------:R-:W-:Y:S01]  /*aed0*/  IMAD R220, R2, 0x1000, R19 ;  /* 0x0000100002dc7824 */ /* 0x000fe200078e0213 */
[----:B------:R-:W-:Y:S02]  /*aee0*/  UMOV UR7, 0x40000040 ;  /* 0x4000004000077882 */ /* 0x000fe40000000000 */
[----:B------:R-:W-:Y:S02]  /*aef0*/  FMNMX.FTZ R7, R153, R8, !PT ;  /* 0x0000000899077209 */ /* 0x000fe40007810000 */
        /* <DEDUP_REMOVED lines=109> */
[----:B------:R-:W-:Y:S01]  /*b5d0*/  FFMA.FTZ R153, R181, UR28, -R204 ;  /* 0x0000001cb5997c23 */ /* 0x000fe200080108cc */
[----:B------:R-:W-:Y:S01]  /*b5e0*/  MUFU.EX2 R186, R186 ;  /* 0x000000ba00ba7308 */ /* 0x000fe20000000800 */
[----:B-1----:R-:W-:Y:S01]  /*b5f0*/  F2FP.F16.F32.PACK_AB R156, R20, R15 ;  /* 0x0000000f149c723e */ /* 0x002fe200000000ff */
        /* <DEDUP_REMOVED lines=11> */
[--C-:B------:R-:W-:Y:S01]  /*b6b0*/  FFMA.FTZ R204, R154, UR28, -R152.reuse ;  /* 0x0000001c9acc7c23 */ /* 0x100fe20008010898 */
[--C-:B------:R-:W-:Y:S01]  /*b6c0*/  FFMA.FTZ R215, R155, UR28, -R152.reuse ;  /* 0x0000001c9bd77c23 */ /* 0x100fe20008010898 */
[----:B------:R-:W-:Y:S01]  /*b6d0*/  FFMA.FTZ R214, R158, UR28, -R152 ;  /* 0x0000001c9ed67c23 */ /* 0x000fe20008010898 */
[----:B------:R-:W1:Y:S01]  /*b6e0*/  MUFU.EX2 R181, R181 ;  /* 0x000000b500b57308 */ /* 0x000e620000000800 */
[----:B0-----:R-:W-:-:S02]  /*b6f0*/  IMAD.MOV R153, RZ, RZ, -R184 ;  /* 0x000000ffff997224 */ /* 0x001fc400078e0ab8 */
[--C-:B------:R-:W-:Y:S01]  /*b700*/  FFMA.FTZ R217, R159, UR28, -R152.reuse ;  /* 0x0000001c9fd97c23 */ /* 0x100fe20008010898 */
[--C-:B------:R-:W-:Y:S01]  /*b710*/  FFMA.FTZ R216, R162, UR28, -R152.reuse ;  /* 0x0000001ca2d87c23 */ /* 0x100fe20008010898 */
[--C-:B------:R-:W-:Y:S01]  /*b720*/  FFMA.FTZ R219, R163, UR28, -R152.reuse ;  /* 0x0000001ca3db7c23 */ /* 0x100fe20008010898 */
[--C-:B------:R-:W-:Y:S01]  /*b730*/  FFMA.FTZ R218, R166, UR28, -R152.reuse ;  /* 0x0000001ca6da7c23 */ /* 0x100fe20008010898 */
[----:B------:R-:W-:Y:S01]  /*b740*/  ISETP.NE.AND P1, PT, R18, R153, PT ;  /* 0x000000991200720c */ /* 0x000fe20003f25270 */
[----:B------:R-:W-:Y:S02]  /*b750*/  VIADD R153, R9, 0x38840 ;  /* 0x0003884009997836 */ /* 0x000fe40000000000 */
[--C-:B------:R-:W-:Y:S01]  /*b760*/  FFMA.FTZ R221, R167, UR28, -R152.reuse ;  /* 0x0000001ca7dd7c23 */ /* 0x100fe20008010898 */
[--C-:B------:R-:W-:Y:S01]  /*b770*/  FFMA.FTZ R170, R170, UR28, -R152.reuse ;  /* 0x0000001caaaa7c23 */ /* 0x100fe20008010898 */
[--C-:B------:R-:W-:Y:S01]  /*b780*/  FFMA.FTZ R171, R171, UR28, -R152.reuse ;  /* 0x0000001cabab7c23 */ /* 0x100fe20008010898 */
[--C-:B------:R-:W-:Y:S01]  /*b790*/  FFMA.FTZ R174, R174, UR28, -R152.reuse ;  /* 0x0000001caeae7c23 */ /* 0x100fe20008010898 */
[----:B------:R-:W-:Y:S01]  /*b7a0*/  PRMT R153, R202, 0x654, R153 ;  /* 0x00000654ca997816 */ /* 0x000fe20000000099 */
[--C-:B------:R-:W-:Y:S01]  /*b7b0*/  FFMA.FTZ R175, R175, UR28, -R152.reuse ;  /* 0x0000001cafaf7c23 */ /* 0x100fe20008010898 */
[--C-:B------:R-:W-:Y:S01]  /*b7c0*/  FFMA.FTZ R178, R178, UR28, -R152.reuse ;  /* 0x0000001cb2b27c23 */ /* 0x100fe20008010898 */
[--C-:B------:R-:W-:Y:S01]  /*b7d0*/  FFMA.FTZ R179, R179, UR28, -R152.reuse ;  /* 0x0000001cb3b37c23 */ /* 0x100fe20008010898 */
[----:B------:R0:W-:Y:S01]  /*b7e0*/  SYNCS.ARRIVE.TRANS64.RED.A1T0 RZ, [R153+URZ], RZ ;  /* 0x000000ff99ff79a7 */ /* 0x0001e2000810043f */
[--C-:B------:R-:W-:Y:S01]  /*b7f0*/  FFMA.FTZ R182, R182, UR28, -R152.reuse ;  /* 0x0000001cb6b67c23 */ /* 0x100fe20008010898 */
[----:B------:R-:W-:Y:S01]  /*b800*/  FFMA.FTZ R183, R183, UR28, -R152 ;  /* 0x0000001cb7b77c23 */ /* 0x000fe20008010898 */
[----:B------:R-:W-:Y:S01]  /*b810*/  @!P1 IMAD R154, R213, 0x40, R22 ;  /* 0x00000040d59a9824 */ /* 0x000fe200078e0216 */
[----:B------:R-:W-:Y:S01]  /*b820*/  MUFU.EX2 R204, R204 ;  /* 0x000000cc00cc7308 */ /* 0x000fe20000000800 */
[----:B------:R-:W-:Y:S01]  /*b830*/  F2FP.F16.F32.PACK_AB R152, R12, R11 ;  /* 0x0000000b0c98723e */ /* 0x000fe200000000ff */
[----:B-1----:R-:W-:Y:S01]  /*b840*/  FMUL.FTZ R26, R26, R181 ;  /* 0x000000b51a1a7220 */ /* 0x002fe20000410000 */
[----:B------:R-:W-:Y:S01]  /*b850*/  @!P1 IMAD R154, R154, 0x4, R17 ;  /* 0x000000049a9a9824 */ /* 0x000fe200078e0211 */
[----:B------:R-:W-:Y:S01]  /*b860*/  F2FP.F16.F32.PACK_AB R158, R186, R21 ;  /* 0x00000015ba9e723e */ /* 0x000fe200000000ff */
[-C--:B------:R-:W-:Y:S01]  /*b870*/  FMUL.FTZ R27, R27, R181.reuse ;  /* 0x000000b51b1b7220 */ /* 0x080fe20000410000 */
[-C--:B------:R-:W-:Y:S01]  /*b880*/  FMUL.FTZ R30, R30, R181.reuse ;  /* 0x000000b51e1e7220 */ /* 0x080fe20000410000 */
        /* <DEDUP_REMOVED lines=182> */
.L_x_4987:
[----:B------:R-:W-:Y:S01]  /*c3f0*/  ISETP.LT.AND P1, PT, RZ, UR30, PT ;  /* 0x0000001eff007c0c */ /* 0x000fe2000bf21270 */
[----:B------:R-:W-:Y:S01]  /*c400*/  VIADD R9, R9, 0x38860 ;  /* 0x0003886009097836 */ /* 0x000fe20000000000 */
[----:B------:R-:W-:Y:S01]  /*c410*/  UIADD3 UR30, UR30, -0x1, URZ ;  /* 0xffffffff1e1e7890 */ /* 0x000fe2000fffe03f */
[----:B------:R-:W-:Y:S02]  /*c420*/  IMAD.MOV.U32 R185, RZ, RZ, R8 ;  /* 0x000000ffffb97224 */ /* 0x000fe400078e0008 */
[----:B------:R-:W-:Y:S01]  /*c430*/  IMAD.MOV.U32 R10, RZ, RZ, R7 ;  /* 0x000000ffff0a7224 */ /* 0x000fe200078e0007 */
[----:B------:R-:W-:Y:S01]  /*c440*/  PRMT R9, R202, 0x654, R9 ;  /* 0x00000654ca097816 */ /* 0x000fe20000000009 */
[----:B------:R-:W-:-:S03]  /*c450*/  IMAD.MOV.U32 R213, RZ, RZ, R2 ;  /* 0x000000ffffd57224 */ /* 0x000fc600078e0002 */
[----:B------:R1:W-:Y:S03]  /*c460*/  SYNCS.ARRIVE.TRANS64.RED.A1T0 RZ, [R9+URZ], RZ ;  /* 0x000000ff09ff79a7 */ /* 0x0003e6000810043f */
[----:B------:R-:W-:Y:S05]  /*c470*/  @P1 BRA `(.L_x_4988) ;  /* 0xffffffd000c41947 */ /* 0x000fea000383ffff */
.L_x_4977:
[----:B------:R-:W2:Y:S01]  /*c480*/  SHFL.BFLY PT, R0, R5, 0x2, 0x1f ;  /* 0x0c401f0005007f89 */ /* 0x000ea200000e0000 */
[----:B------:R-:W-:-:S03]  /*c490*/  UIADD3 UR36, UR36, 0x1, URZ ;  /* 0x0000000124247890 */ /* 0x000fc6000fffe03f */
[----:B01----:R-:W0:Y:S01]  /*c4a0*/  SHFL.BFLY PT, R9, R6, 0x2, 0x1f ;  /* 0x0c401f0006097f89 */ /* 0x003e2200000e0000 */
[----:B------:R-:W-:Y:S08]  /*c4b0*/  BAR.ARV 0x8, 0x100 ;  /* 0x0204000000007b1d */ /* 0x000ff00000002000 */
[----:B------:R-:W-:Y:S01]  /*c4c0*/  BAR.SYNC.DEFER_BLOCKING 0xf, 0x100 ;  /* 0x03c4000000007b1d */ /* 0x000fe20000010000 */
[----:B--2---:R-:W-:Y:S01]  /*c4d0*/  FADD.FTZ R4, R0, R5 ;  /* 0x0000000500047221 */ /* 0x004fe20000010000 */
[----:B------:R-:W-:-:S02]  /*c4e0*/  VIADD R5, R2, 0x1 ;  /* 0x0000000102057836 */ /* 0x000fc40000000000 */
[----:B0-----:R-:W-:Y:S02]  /*c4f0*/  FADD.FTZ R9, R9, R6 ;  /* 0x0000000609097221 */ /* 0x001fe40000010000 */
[----:B------:R-:W0:Y:S01]  /*c500*/  SHFL.BFLY PT, R3, R4, 0x1, 0x1f ;  /* 0x0c201f0004037f89 */ /* 0x000e2200000e0000 */
[----:B------:R-:W-:-:S03]  /*c510*/  ISETP.NE.AND P1, PT, R5, 0x2, PT ;  /* 0x000000020500780c */ /* 0x000fc60003f25270 */
[----:B------:R-:W1:Y:S01]  /*c520*/  SHFL.BFLY PT, R10, R9, 0x1, 0x1f ;  /* 0x0c201f00090a7f89 */ /* 0x000e6200000e0000 */
[----:B0-----:R-:W-:Y:S01]  /*c530*/  FADD.FTZ R0, R4, R3 ;  /* 0x0000000304007221 */ /* 0x001fe20000010000 */
[----:B------:R-:W-:Y:S02]  /*c540*/  IMAD.MOV R3, RZ, RZ, -R184 ;  /* 0x000000ffff037224 */ /* 0x000fe400078e0ab8 */
[----:B------:R-:W-:Y:S02]  /*c550*/  IMAD.MOV.U32 R4, RZ, RZ, RZ ;  /* 0x000000ffff047224 */ /* 0x000fe400078e00ff */
[----:B-1----:R-:W-:Y:S01]  /*c560*/  FADD.FTZ R6, R9, R10 ;  /* 0x0000000a09067221 */ /* 0x002fe20000010000 */
[----:B------:R-:W-:Y:S02]  /*c570*/  FSETP.NE.FTZ.AND P2, PT, R0, RZ, PT ;  /* 0x000000ff0000720b */ /* 0x000fe40003f55000 */
[----:B------:R-:W-:Y:S01]  /*c580*/  ISETP.NE.AND P0, PT, R18, R3, PT ;  /* 0x000000031200720c */ /* 0x000fe20003f05270 */
[----:B------:R-:W-:Y:S01]  /*c590*/  IMAD.MOV.U32 R3, RZ, RZ, RZ ;  /* 0x000000ffff037224 */ /* 0x000fe200078e00ff */
[----:B------:R-:W-:-:S02]  /*c5a0*/  FSETP.NE.FTZ.AND P3, PT, R6, RZ, PT ;  /* 0x000000ff0600720b */ /* 0x000fc40003f75000 */
[----:B------:R-:W-:-:S04]  /*c5b0*/  SEL R9, RZ, 0x1, P1 ;  /* 0x00000001ff097807 */ /* 0x000fc80000800000 */
[----:B------:R-:W-:Y:S01]  /*c5c0*/  LOP3.LUT R16, R16, R9, RZ, 0x3c, !PT ;  /* 0x0000000910107212 */ /* 0x000fe200078e3cff */
[----:B------:R-:W-:Y:S02]  /*c5d0*/  IMAD.U32 R9, RZ, RZ, UR28 ;  /* 0x0000001cff097e24 */ /* 0x000fe4000f8e00ff */
        /* <DEDUP_REMOVED lines=78> */
[-C--:B------:R-:W-:Y:S01]  /*cac0*/  FMUL.FTZ R19, R91, R4.reuse ;  /* 0x000000045b137220 */ /* 0x080fe20000410000 */
[----:B------:R-:W-:Y:S02]  /*cad0*/  IMAD.MOV.U32 R0, RZ, RZ, -0x800000 ;  /* 0xff800000ff007424 */ /* 0x000fe400078e00ff */
[-C--:B------:R-:W-:Y:S01]  /*cae0*/  FMUL.FTZ R13, R42, R4.reuse ;  /* 0x000000042a0d7220 */ /* 0x080fe20000410000 */
[-C--:B------:R-:W-:Y:S01]  /*caf0*/  FMUL.FTZ R15, R46, R4.reuse ;  /* 0x000000042e0f7220 */ /* 0x080fe20000410000 */
[-C--:B------:R-:W-:Y:S01]  /*cb00*/  FMUL.FTZ R25, R50, R4.reuse ;  /* 0x0000000432197220 */ /* 0x080fe20000410000 */
[-C--:B------:R-:W-:Y:S01]  /*cb10*/  FMUL.FTZ R33, R58, R4.reuse ;  /* 0x000000043a217220 */ /* 0x080fe20000410000 */
[-C--:B------:R-:W-:Y:S01]  /*cb20*/  FMUL.FTZ R29, R66, R4.reuse ;  /* 0x00000004421d7220 */ /* 0x080fe20000410000 */
[-C--:B------:R-:W-:Y:S01]  /*cb30*/  FMUL.FTZ R91, R94, R4.reuse ;  /* 0x000000045e5b7220 */ /* 0x080fe20000410000 */
[----:B------:R-:W-:Y:S01]  /*cb40*/  @P2 FFMA.FTZ R3, R2, R7, R17 ;  /* 0x0000000702032223 */ /* 0x000fe20000010011 */
        /* <DEDUP_REMOVED lines=61> */
.L_x_4947:
[----:B------:R-:W0:Y:S01]  /*cf20*/  S2R R202, SR_CgaCtaId ;  /* 0x0000000000ca7919 */ /* 0x000e220000008800 */
[----:B------:R-:W-:Y:S01]  /*cf30*/  MOV R17, 0x400 ;  /* 0x0000040000117802 */ /* 0x000fe20000000f00 */
[----:B------:R-:W-:Y:S01]  /*cf40*/  BSSY B0, `(.L_x_4989) ;  /* 0x00002f1000007945 */ /* 0x000fe20003800000 */
[----:B------:R-:W-:Y:S02]  /*cf50*/  BAR.SYNC.DEFER_BLOCKING 0x5, 0x180 ;  /* 0x0146000000007b1d */ /* 0x000fe40000010000 */
[----:B0-----:R-:W-:-:S05]  /*cf60*/  LEA R17, R202, R17, 0x18 ;  /* 0x00000011ca117211 */ /* 0x001fca00078ec0ff */
[----:B------:R-:W0:Y:S02]  /*cf70*/  LDS.128 R4, [R17+0x388d0] ;  /* 0x0388d00011047984 */ /* 0x000e240000000c00 */
[----:B0-----:R-:W-:Y:S02]  /*cf80*/  R2UR UR5, R5 ;  /* 0x00000000050572ca */ /* 0x001fe400000e0000 */
[----:B------:R-:W-:Y:S01]  /*cf90*/  R2UR UR6, R6 ;  /* 0x00000000060672ca */ /* 0x000fe200000e0000 */
[----:B------:R-:W-:Y:S06]  /*cfa0*/  BAR.ARV 0x4, 0x180 ;  /* 0x0106000000007b1d */ /* 0x000fec0000002000 */
[----:B------:R-:W-:Y:S08]  /*cfb0*/  @P0 BRA `(.L_x_4990) ;  /* 0x0000002000240947 */ /* 0x000ff00003800000 */
[----:B------:R-:W0:Y:S01]  /*cfc0*/  S2R R6, SR_SWINHI ;  /* 0x0000000000067919 */ /* 0x000e220000002f00 */
[----:B------:R-:W-:Y:S01]  /*cfd0*/  F2FP.F16.F32.PACK_AB R9, R27, R9 ;  /* 0x000000091b09723e */ /* 0x000fe200000000ff */
[----:B------:R-:W-:Y:S01]  /*cfe0*/  USHF.L.U32 UR10, UR40, 0x2, URZ ;  /* 0x00000002280a7899 */ /* 0x000fe2000800063f */
[----:B------:R-:W-:Y:S01]  /*cff0*/  F2FP.F16.F32.PACK_AB R10, R10, R174 ;  /* 0x000000ae0a0a723e */ /* 0x000fe200000000ff */
[----:B------:R-:W-:Y:S01]  /*d000*/  BAR.SYNC.DEFER_BLOCKING 0x1, 0x100 ;  /* 0x0044000000007b1d */ /* 0x000fe20000010000 */
[----:B------:R-:W-:Y:S01]  /*d010*/  F2FP.F16.F32.PACK_AB R11, R31, R11 ;  /* 0x0000000b1f0b723e */ /* 0x000fe200000000ff */
[----:B------:R-:W-:Y:S01]  /*d020*/  USHF.L.U64.HI UR11, UR40, 0x2, UR39 ;  /* 0x00000002280b7899 */ /* 0x000fe20008010227 */
[----:B------:R-:W-:Y:S02]  /*d030*/  F2FP.F16.F32.PACK_AB R12, R12, R170 ;  /* 0x000000aa0c0c723e */ /* 0x000fe400000000ff */
[----:B------:R-:W-:Y:S01]  /*d040*/  F2FP.F16.F32.PACK_AB R13, R43, R13 ;  /* 0x0000000d2b0d723e */ /* 0x000fe200000000ff */
[----:B------:R-:W-:Y:S01]  /*d050*/  ULDC.64 UR8, c[0x0][0xd00] ;  /* 0x0003400000087ab9 */ /* 0x000fe20000000a00 */
[----:B------:R-:W-:Y:S01]  /*d060*/  F2FP.F16.F32.PACK_AB R14, R14, R167 ;  /* 0x000000a70e0e723e */ /* 0x000fe200000000ff */
[----:B------:R-:W-:Y:S01]  /*d070*/  UISETP.NE.U32.AND UP0, UPT, UR8, URZ, UPT ;  /* 0x0000003f0800728c */ /* 0x000fe2000bf05070 */
[----:B------:R-:W-:Y:S01]  /*d080*/  F2FP.F16.F32.PACK_AB R15, R47, R15 ;  /* 0x0000000f2f0f723e */ /* 0x000fe200000000ff */
[----:B------:R-:W-:Y:S01]  /*d090*/  UIADD3 UR4, UP1, UR10, UR8, URZ ;  /* 0x000000080a047290 */ /* 0x000fe2000ff3e03f */
[----:B------:R-:W-:Y:S01]  /*d0a0*/  F2FP.F16.F32.PACK_AB R24, R24, R166 ;  /* 0x000000a61818723e */ /* 0x000fe200000000ff */
[----:B------:R-:W-:Y:S01]  /*d0b0*/  UISETP.NE.AND.EX UP0, UPT, UR9, URZ, UPT, UP0 ;  /* 0x0000003f0900728c */ /* 0x000fe2000bf05300 */
[----:B------:R-:W-:Y:S01]  /*d0c0*/  F2FP.F16.F32.PACK_AB R25, R51, R25 ;  /* 0x000000193319723e */ /* 0x000fe200000000ff */
[----:B------:R-:W-:Y:S01]  /*d0d0*/  UIADD3.X UR7, UR11, UR9, URZ, UP1, !UPT ;  /* 0x000000090b077290 */ /* 0x000fe20008ffe43f */
[----:B------:R-:W-:-:S02]  /*d0e0*/  F2FP.F16.F32.PACK_AB R32, R32, R164 ;  /* 0x000000a42020723e */ /* 0x000fc400000000ff */
[----:B------:R-:W-:Y:S01]  /*d0f0*/  F2FP.F16.F32.PACK_AB R33, R59, R33 ;  /* 0x000000213b21723e */ /* 0x000fe200000000ff */
[----:B------:R-:W-:Y:S01]  /*d100*/  ULDC.64 UR8, c[0x0][0xd08] ;  /* 0x0003420000087ab9 */ /* 0x000fe20000000a00 */
[----:B------:R-:W-:Y:S02]  /*d110*/  F2FP.F16.F32.PACK_AB R28, R28, R161 ;  /* 0x000000a11c1c723e */ /* 0x000fe400000000ff */
[----:B------:R-:W-:Y:S02]  /*d120*/  F2FP.F16.F32.PACK_AB R29, R67, R29 ;  /* 0x0000001d431d723e */ /* 0x000fe400000000ff */
[----:B------:R-:W-:Y:S02]  /*d130*/  F2FP.F16.F32.PACK_AB R31, R71, R70 ;  /* 0x00000046471f723e */ /* 0x000fe400000000ff */
[----:B------:R-:W-:Y:S02]  /*d140*/  F2FP.F16.F32.PACK_AB R80, R81, R80 ;  /* 0x000000505150723e */ /* 0x000fe400000000ff */
[----:B------:R-:W-:-:S02]  /*d150*/  F2FP.F16.F32.PACK_AB R81, R83, R82 ;  /* 0x000000525351723e */ /* 0x000fc400000000ff */
[----:B------:R-:W-:Y:S02]  /*d160*/  MOV R4, R17 ;  /* 0x0000001100047202 */ /* 0x000fe40000000f00 */
[----:B0-----:R-:W-:Y:S02]  /*d170*/  MOV R5, R6 ;  /* 0x0000000600057202 */ /* 0x001fe40000000f00 */
[----:B------:R-:W-:Y:S02]  /*d180*/  F2FP.F16.F32.PACK_AB R88, R89, R88 ;  /* 0x000000585958723e */ /* 0x000fe400000000ff */
[----:B------:R-:W-:Y:S01]  /*d190*/  F2FP.F16.F32.PACK_AB R82, R85, R84 ;  /* 0x000000545552723e */ /* 0x000fe200000000ff */
[----:B------:R-:W-:Y:S01]  /*d1a0*/  IMAD.WIDE R122, R203, 0x2, R4 ;  /* 0x00000002cb7a7825 */ /* 0x000fe200078e0204 */
[----:B------:R-:W-:Y:S02]  /*d1b0*/  F2FP.F16.F32.PACK_AB R83, R87, R86 ;  /* 0x000000565753723e */ /* 0x000fe400000000ff */
[----:B------:R-:W-:-:S02]  /*d1c0*/  F2FP.F16.F32.PACK_AB R89, R19, R90 ;  /* 0x0000005a1359723e */ /* 0x000fc400000000ff */
[C---:B------:R-:W-:Y:S02]  /*d1d0*/  IADD3 R177, P1, R122.reuse, 0x20, RZ ;  /* 0x000000207ab17810 */ /* 0x040fe40007f3e0ff */
[C---:B------:R-:W-:Y:S02]  /*d1e0*/  IADD3 R52, P6, R122.reuse, 0x2020, RZ ;  /* 0x000020207a347810 */ /* 0x040fe40007fde0ff */
[----:B------:R-:W-:Y:S01]  /*d1f0*/  LOP3.LUT R36, R177, 0x380, RZ, 0xc0, !PT ;  /* 0x00000380b1247812 */ /* 0x000fe200078ec0ff */
[--C-:B------:R-:W-:Y:S01]  /*d200*/  IMAD.X R37, RZ, RZ, R123.reuse, P1 ;  /* 0x000000ffff257224 */ /* 0x100fe200008e067b */
[----:B------:R-:W-:Y:S01]  /*d210*/  IADD3 R179, P0, R122, 0x40, RZ ;  /* 0x000000407ab37810 */ /* 0x000fe20007f1e0ff */
[--C-:B------:R-:W-:Y:S01]  /*d220*/  IMAD.X R53, RZ, RZ, R123.reuse, P6 ;  /* 0x000000ffff357224 */ /* 0x100fe200030e067b */
[----:B------:R-:W-:Y:S02]  /*d230*/  SHF.R.U64 R36, R36, 0x3, RZ ;  /* 0x0000000324247819 */ /* 0x000fe400000012ff */
[----:B------:R-:W-:Y:S01]  /*d240*/  IADD3 R181, P4, R122, 0x60, RZ ;  /* 0x000000607ab57810 */ /* 0x000fe20007f9e0ff */
[----:B------:R-:W-:Y:S01]  /*d250*/  IMAD.X R41, RZ, RZ, R123, P0 ;  /* 0x000000ffff297224 */ /* 0x000fe200000e067b */
[----:B------:R-:W-:-:S02]  /*d260*/  LOP3.LUT R36, R36, R177, RZ, 0x3c, !PT ;  /* 0x000000b124247212 */ /* 0x000fc400078e3cff */
[----:B------:R-:W-:Y:S01]  /*d270*/  LOP3.LUT R177, R52, 0x380, RZ, 0xc0, !PT ;  /* 0x0000038034b17812 */ /* 0x000fe200078ec0ff */
[--C-:B------:R-:W-:Y:S01]  /*d280*/  IMAD.X R45, RZ, RZ, R123.reuse, P4 ;  /* 0x000000ffff2d7224 */ /* 0x100fe200020e067b */
[C---:B------:R-:W-:Y:S02]  /*d290*/  IADD3 R183, P3, R122.reuse, 0x2000, RZ ;  /* 0x000020007ab77810 */ /* 0x040fe40007f7e0ff */
[----:B------:R-:W-:Y:S02]  /*d2a0*/  LOP3.LUT R44, R181, 0x380, RZ, 0xc0, !PT ;  /* 0x00000380b52c7812 */ /* 0x000fe400078ec0ff */
[----:B------:R-:W-:Y:S01]  /*d2b0*/  SHF.R.U64 R177, R177, 0x3, RZ ;  /* 0x00000003b1b17819 */ /* 0x000fe200000012ff */
[----:B------:R-:W-:Y:S01]  /*d2c0*/  IMAD.X R49, RZ, RZ, R123, P3 ;  /* 0x000000ffff317224 */ /* 0x000fe200018e067b */
[----:B------:R-:W-:Y:S02]  /*d2d0*/  IADD3 R8, P0, R122, 0x4020, RZ ;  /* 0x000040207a087810 */ /* 0x000fe40007f1e0ff */
[----:B------:R-:W-:-:S02]  /*d2e0*/  LOP3.LUT R40, R179, 0x380, RZ, 0xc0, !PT ;  /* 0x00000380b3287812 */ /* 0x000fc400078ec0ff */
[C---:B------:R-:W-:Y:S01]  /*d2f0*/  LOP3.LUT R21, R122.reuse, 0x380, RZ, 0xc0, !PT ;  /* 0x000003807a157812 */ /* 0x040fe200078ec0ff */
[--C-:B------:R-:W-:Y:S01]  /*d300*/  IMAD.X R69, RZ, RZ, R123.reuse, P0 ;  /* 0x000000ffff457224 */ /* 0x100fe200000e067b */
[----:B------:R-:W-:Y:S02]  /*d310*/  LOP3.LUT R48, R183, 0x380, RZ, 0xc0, !PT ;  /* 0x00000380b7307812 */ /* 0x000fe400078ec0ff */
[C---:B------:R-:W-:Y:S02]  /*d320*/  IADD3 R56, P5, R122.reuse, 0x2040, RZ ;  /* 0x000020407a387810 */ /* 0x040fe40007fbe0ff */
[C---:B------:R-:W-:Y:S02]  /*d330*/  IADD3 R60, P2, R122.reuse, 0x2060, RZ ;  /* 0x000020607a3c7810 */ /* 0x040fe40007f5e0ff */
[----:B------:R-:W-:Y:S01]  /*d340*/  IADD3 R64, P1, R122, 0x4000, RZ ;  /* 0x000040007a407810 */ /* 0x000fe20007f3e0ff */
[--C-:B------:R-:W-:Y:S01]  /*d350*/  IMAD.X R57, RZ, RZ, R123.reuse, P5 ;  /* 0x000000ffff397224 */ /* 0x100fe200028e067b */
[----:B------:R-:W-:Y:S01]  /*d360*/  SHF.R.U64 R44, R44, 0x3, RZ ;  /* 0x000000032c2c7819 */ /* 0x000fe200000012ff */
[--C-:B------:R-:W-:Y:S01]  /*d370*/  IMAD.X R61, RZ, RZ, R123.reuse, P2 ;  /* 0x000000ffff3d7224 */ /* 0x100fe200010e067b */
[----:B------:R-:W-:Y:S01]  /*d380*/  LOP3.LUT R52, R177, R52, RZ, 0x3c, !PT ;  /* 0x00000034b1347212 */ /* 0x000fe200078e3cff */
[----:B------:R-:W-:Y:S01]  /*d390*/  IMAD.X R65, RZ, RZ, R123, P1 ;  /* 0x000000ffff417224 */ /* 0x000fe200008e067b */
[----:B------:R-:W-:-:S02]  /*d3a0*/  SHF.R.U64 R40, R40, 0x3, RZ ;  /* 0x0000000328287819 */ /* 0x000fc400000012ff */
[----:B------:R-:W-:Y:S02]  /*d3b0*/  LOP3.LUT R177, R8, 0x380, RZ, 0xc0, !PT ;  /* 0x0000038008b17812 */ /* 0x000fe400078ec0ff */
[----:B------:R-:W-:Y:S02]  /*d3c0*/  SHF.R.U64 R21, R21, 0x3, RZ ;  /* 0x0000000315157819 */ /* 0x000fe400000012ff */
[----:B------:R-:W-:Y:S02]  /*d3d0*/  SHF.R.U64 R48, R48, 0x3, RZ ;  /* 0x0000000330307819 */ /* 0x000fe400000012ff */
[----:B------:R-:W-:Y:S02]  /*d3e0*/  LOP3.LUT R44, R44, R181, RZ, 0x3c, !PT ;  /* 0x000000b52c2c7212 */ /* 0x000fe400078e3cff */
[----:B------:R-:W-:Y:S02]  /*d3f0*/  LOP3.LUT R40, R40, R179, RZ, 0x3c, !PT ;  /* 0x000000b328287212 */ /* 0x000fe400078e3cff */
[----:B------:R-:W-:-:S02]  /*d400*/  LOP3.LUT R181, R60, 0x380, RZ, 0xc0, !PT ;  /* 0x000003803cb57812 */ /* 0x000fc400078ec0ff */
[----:B------:R-:W-:Y:S02]  /*d410*/  SHF.R.U64 R177, R177, 0x3, RZ ;  /* 0x00000003b1b17819 */ /* 0x000fe400000012ff */
        /* <DEDUP_REMOVED lines=17> */
[----:B------:R-:W-:Y:S02]  /*d530*/  LOP3.LUT R68, R177, R8, RZ, 0x3c, !PT ;  /* 0x00000008b1447212 */ /* 0x000fe400078e3cff */
[----:B------:R-:W-:Y:S02]  /*d540*/  SHF.R.U64 R179, R179, 0x3, RZ ;  /* 0x00000003b3b37819 */ /* 0x000fe400000012ff */
[----:B------:R-:W-:Y:S02]  /*d550*/  F2FP.F16.F32.PACK_AB R8, R20, R175 ;  /* 0x000000af1408723e */ /* 0x000fe400000000ff */
[----:B------:R-:W-:-:S02]  /*d560*/  MOV R122, R122 ;  /* 0x0000007a007a7202 */ /* 0x000fc40000000f00 */
[----:B------:R-:W-:Y:S02]  /*d570*/  LOP3.LUT R27, R6, 0x380, RZ, 0xc0, !PT ;  /* 0x00000380061b7812 */ /* 0x000fe400078ec0ff */
[----:B------:R-:W-:Y:S01]  /*d580*/  LOP3.LUT R175, R26, 0x380, RZ, 0xc0, !PT ;  /* 0x000003801aaf7812 */ /* 0x000fe200078ec0ff */
[----:B------:R0:W-:Y:S01]  /*d590*/  STSM.16.M88.4 [R122], R8 ;  /* 0x000000087a007844 */ /* 0x0001e20000000200 */
[----:B------:R-:W-:Y:S02]  /*d5a0*/  SHF.R.U64 R183, R183, 0x3, RZ ;  /* 0x00000003b7b77819 */ /* 0x000fe400000012ff */
[----:B------:R-:W-:Y:S02]  /*d5b0*/  LOP3.LUT R60, R181, R60, RZ, 0x3c, !PT ;  /* 0x0000003cb53c7212 */ /* 0x000fe400078e3cff */
[----:B------:R-:W-:Y:S02]  /*d5c0*/  LOP3.LUT R123, R30, 0x380, RZ, 0xc0, !PT ;  /* 0x000003801e7b7812 */ /* 0x000fe400078ec0ff */
[----:B------:R-:W-:-:S02]  /*d5d0*/  LOP3.LUT R56, R179, R56, RZ, 0x3c, !PT ;  /* 0x00000038b3387212 */ /* 0x000fc400078e3cff */
[----:B------:R-:W-:Y:S02]  /*d5e0*/  LOP3.LUT R181, R106, 0x380, RZ, 0xc0, !PT ;  /* 0x000003806ab57812 */ /* 0x000fe400078ec0ff */
[----:B------:R-:W-:Y:S02]  /*d5f0*/  LOP3.LUT R179, R102, 0x380, RZ, 0xc0, !PT ;  /* 0x0000038066b37812 */ /* 0x000fe400078ec0ff */
[----:B------:R-:W-:Y:S02]  /*d600*/  SHF.R.U64 R27, R27, 0x3, RZ ;  /* 0x000000031b1b7819 */ /* 0x000fe400000012ff */
[----:B------:R-:W-:Y:S02]  /*d610*/  SHF.R.U64 R175, R175, 0x3, RZ ;  /* 0x00000003afaf7819 */ /* 0x000fe400000012ff */
[----:B------:R-:W-:Y:S02]  /*d620*/  LOP3.LUT R64, R183, R64, RZ, 0x3c, !PT ;  /* 0x00000040b7407212 */ /* 0x000fe400078e3cff */
[----:B------:R-:W-:-:S02]  /*d630*/  LOP3.LUT R183, R110, 0x380, RZ, 0xc0, !PT ;  /* 0x000003806eb77812 */ /* 0x000fc400078ec0ff */
[----:B------:R-:W-:Y:S02]  /*d640*/  SHF.R.U64 R123, R123, 0x3, RZ ;  /* 0x000000037b7b7819 */ /* 0x000fe400000012ff */
[----:B------:R-:W-:Y:S02]  /*d650*/  MOV R36, R36 ;  /* 0x0000002400247202 */ /* 0x000fe40000000f00 */
        /* <DEDUP_REMOVED lines=8> */
[----:B------:R-:W-:Y:S02]  /*d6e0*/  LOP3.LUT R20, R175, R26, RZ, 0x3c, !PT ;  /* 0x0000001aaf147212 */ /* 0x000fe400078e3cff */
[----:B------:R-:W-:Y:S02]  /*d6f0*/  MOV R40, R40 ;  /* 0x0000002800287202 */ /* 0x000fe40000000f00 */
[----:B------:R-:W-:-:S02]  /*d700*/  MOV R44, R44 ;  /* 0x0000002c002c7202 */ /* 0x000fc40000000f00 */
[----:B------:R-:W-:Y:S01]  /*d710*/  F2FP.F16.F32.PACK_AB R26, R163, R165 ;  /* 0x000000a5a31a723e */ /* 0x000fe200000000ff */
[----:B------:R-:W-:Y:S01]  /*d720*/  STSM.16.M88.4 [R40], R12 ;  /* 0x0000000c28007844 */ /* 0x000fe20000000200 */
[----:B------:R-:W-:Y:S02]  /*d730*/  F2FP.F16.F32.PACK_AB R27, R55, R54 ;  /* 0x00000036371b723e */ /* 0x000fe400000000ff */
[----:B------:R-:W-:Y:S02]  /*d740*/  SHF.R.U64 R183, R183, 0x3, RZ ;  /* 0x00000003b7b77819 */ /* 0x000fe400000012ff */
[----:B------:R-:W-:Y:S01]  /*d750*/  LOP3.LUT R118, R123, R30, RZ, 0x3c, !PT ;  /* 0x0000001e7b767212 */ /* 0x000fe200078e3cff */
[----:B------:R-:W-:Y:S01]  /*d760*/  STSM.16.M88.4 [R44], R24 ;  /* 0x000000182c007844 */ /* 0x000fe20000000200 */
[----:B------:R-:W-:Y:S02]  /*d770*/  MOV R48, R48 ;  /* 0x0000003000307202 */ /* 0x000fe40000000f00 */
[----:B------:R-:W-:-:S02]  /*d780*/  F2FP.F16.F32.PACK_AB R34, R160, R162 ;  /* 0x000000a2a022723e */ /* 0x000fc400000000ff */
[----:B------:R-:W-:Y:S02]  /*d790*/  F2FP.F16.F32.PACK_AB R35, R63, R62 ;  /* 0x0000003e3f23723e */ /* 0x000fe400000000ff */
[----:B------:R-:W-:Y:S02]  /*d7a0*/  LOP3.LUT R106, R181, R106, RZ, 0x3c, !PT ;  /* 0x0000006ab56a7212 */ /* 0x000fe400078e3cff */
[----:B------:R-:W-:Y:S01]  /*d7b0*/  MOV R52, R52 ;  /* 0x0000003400347202 */ /* 0x000fe20000000f00 */
[----:B------:R-:W-:Y:S01]  /*d7c0*/  STSM.16.M88.4 [R48], R32 ;  /* 0x0000002030007844 */ /* 0x000fe20000000200 */
[----:B------:R-:W-:Y:S02]  /*d7d0*/  F2FP.F16.F32.PACK_AB R30, R152, R159 ;  /* 0x0000009f981e723e */ /* 0x000fe400000000ff */
[----:B------:R-:W-:Y:S02]  /*d7e0*/  LOP3.LUT R102, R179, R102, RZ, 0x3c, !PT ;  /* 0x00000066b3667212 */ /* 0x000fe400078e3cff */
[----:B------:R-:W-:Y:S01]  /*d7f0*/  MOV R56, R56 ;  /* 0x0000003800387202 */ /* 0x000fe20000000f00 */
[----:B------:R-:W-:Y:S01]  /*d800*/  STSM.16.M88.4 [R52], R28 ;  /* 0x0000001c34007844 */ /* 0x000fe20000000200 */
[----:B0-----:R-:W-:-:S02]  /*d810*/  F2FP.F16.F32.PACK_AB R8, R73, R154 ;  /* 0x0000009a4908723e */ /* 0x001fc400000000ff */
[----:B------:R-:W-:Y:S02]  /*d820*/  F2FP.F16.F32.PACK_AB R9, R75, R74 ;  /* 0x0000004a4b09723e */ /* 0x000fe400000000ff */
[----:B------:R-:W-:Y:S02]  /*d830*/  F2FP.F16.F32.PACK_AB R10, R77, R76 ;  /* 0x0000004c4d0a723e */ /* 0x000fe400000000ff */
[----:B------:R-:W-:Y:S02]  /*d840*/  F2FP.F16.F32.PACK_AB R11, R79, R78 ;  /* 0x0000004e4f0b723e */ /* 0x000fe400000000ff */
[----:B------:R-:W-:Y:S02]  /*d850*/  MOV R60, R60 ;  /* 0x0000003c003c7202 */ /* 0x000fe40000000f00 */
[----:B------:R-:W-:Y:S01]  /*d860*/  F2FP.F16.F32.PACK_AB R96, R97, R96 ;  /* 0x000000606160723e */ /* 0x000fe200000000ff */
[----:B------:R0:W-:Y:S01]  /*d870*/  STSM.16.M88.4 [R56], R8 ;  /* 0x0000000838007844 */ /* 0x0001e20000000200 */
[----:B------:R-:W-:-:S02]  /*d880*/  LOP3.LUT R110, R183, R110, RZ, 0x3c, !PT ;  /* 0x0000006eb76e7212 */ /* 0x000fc400078e3cff */
[----:B------:R-:W-:Y:S01]  /*d890*/  MOV R64, R64 ;  /* 0x0000004000407202 */ /* 0x000fe20000000f00 */
[----:B------:R-:W-:Y:S01]  /*d8a0*/  STSM.16.M88.4 [R60], R80 ;  /* 0x000000503c007844 */ /* 0x000fe20000000200 */
        /* <DEDUP_REMOVED lines=14> */
[----:B------:R-:W-:Y:S01]  /*d990*/  UISETP.NE.U32.AND UP1, UPT, UR8, URZ, UPT ;  /* 0x0000003f0800728c */ /* 0x000fe2000bf25070 */
[----:B------:R-:W-:Y:S01]  /*d9a0*/  F2FP.F16.F32.PACK_AB R99, R46, R42 ;  /* 0x0000002a2e63723e */ /* 0x000fe200000000ff */
[----:B0-----:R-:W-:Y:S01]  /*d9b0*/  IMAD.U32 R10, RZ, RZ, UR4 ;  /* 0x00000004ff0a7e24 */ /* 0x001fe2000f8e00ff */
[----:B------:R-:W-:Y:S01]  /*d9c0*/  MOV R102, R102 ;  /* 0x0000006600667202 */ /* 0x000fe20000000f00 */
[----:B------:R-:W-:Y:S01]  /*d9d0*/  IMAD.U32 R11, RZ, RZ, UR7 ;  /* 0x00000007ff0b7e24 */ /* 0x000fe2000f8e00ff */
[----:B------:R-:W-:Y:S01]  /*d9e0*/  F2FP.F16.F32.PACK_AB R105, R58, R50 ;  /* 0x000000323a69723e */ /* 0x000fe200000000ff */
[----:B------:R-:W-:Y:S01]  /*d9f0*/  STSM.16.M88.4 [R68], R96 ;  /* 0x0000006044007844 */ /* 0x000fe20000000200 */
[----:B------:R-:W-:-:S02]  /*da00*/  F2FP.F16.F32.PACK_AB R106, R109, R108 ;  /* 0x0000006c6d6a723e */ /* 0x000fc400000000ff */
[----:B------:R-:W-:Y:S02]  /*da10*/  F2FP.F16.F32.PACK_AB R107, R72, R66 ;  /* 0x00000042486b723e */ /* 0x000fe400000000ff */
[----:B------:R-:W-:Y:S02]  /*da20*/  F2FP.F16.F32.PACK_AB R152, R113, R112 ;  /* 0x000000707198723e */ /* 0x000fe400000000ff */
[----:B------:R-:W-:Y:S01]  /*da30*/  F2FP.F16.F32.PACK_AB R154, R117, R116 ;  /* 0x00000074759a723e */ /* 0x000fe200000000ff */
[----:B------:R-:W-:Y:S01]  /*da40*/  STSM.16.M88.4 [R102], R104 ;  /* 0x0000006866007844 */ /* 0x000fe20000000200 */
[----:B------:R-:W-:Y:S02]  /*da50*/  MOV R110, R110 ;  /* 0x0000006e006e7202 */ /* 0x000fe40000000f00 */
[----:B------:R-:W-:Y:S01]  /*da60*/  F2FP.F16.F32.PACK_AB R121, R158, R157 ;  /* 0x0000009d9e79723e */ /* 0x000fe200000000ff */
[----:B------:R0:W-:Y:S01]  /*da70*/  STSM.16.M88.4 [R6], R152 ;  /* 0x0000009806007844 */ /* 0x0001e20000000200 */
        /* <DEDUP_REMOVED lines=8> */
[----:B------:R-:W-:Y:S01]  /*db00*/  MOV R118, R118 ;  /* 0x0000007600767202 */ /* 0x000fe20000000f00 */
[----:B------:R-:W-:Y:S01]  /*db10*/  STSM.16.M88.4 [R114], R128 ;  /* 0x0000008072007844 */ /* 0x000fe20000000200 */
[----:B------:R-:W-:Y:S02]  /*db20*/  F2FP.F16.F32.PACK_AB R138, R141, R140 ;  /* 0x0000008c8d8a723e */ /* 0x000fe400000000ff */
[----:B------:R-:W-:Y:S02]  /*db30*/  F2FP.F16.F32.PACK_AB R139, R143, R142 ;  /* 0x0000008e8f8b723e */ /* 0x000fe400000000ff */
[----:B------:R-:W-:Y:S02]  /*db40*/  F2FP.F16.F32.PACK_AB R145, R147, R146 ;  /* 0x000000929391723e */ /* 0x000fe400000000ff */
[----:B------:R-:W-:Y:S01]  /*db50*/  MOV R20, R20 ;  /* 0x0000001400147202 */ /* 0x000fe20000000f00 */
[----:B------:R-:W-:Y:S01]  /*db60*/  STSM.16.M88.4 [R118], R136 ;  /* 0x0000008876007844 */ /* 0x000fe20000000200 */
[----:B------:R-:W-:-:S02]  /*db70*/  F2FP.F16.F32.PACK_AB R146, R149, R148 ;  /* 0x000000949592723e */ /* 0x000fc400000000ff */
[----:B------:R-:W-:Y:S02]  /*db80*/  F2FP.F16.F32.PACK_AB R147, R151, R150 ;  /* 0x000000969793723e */ /* 0x000fe400000000ff */
[----:B------:R-:W-:-:S03]  /*db90*/  PLOP3.LUT P0, PT, PT, PT, UP0, 0x80, 0x0 ;  /* 0x000000000000781c */ /* 0x000fc60003f0f008 */
[----:B------:R1:W-:Y:S01]  /*dba0*/  STSM.16.M88.4 [R20], R144 ;  /* 0x0000009014007844 */ /* 0x0003e20000000200 */
[----:B------:R-:W-:Y:S01]  /*dbb0*/  BAR.SYNC.DEFER_BLOCKING 0x1, 0x100 ;  /* 0x0044000000007b1d */ /* 0x000fe20000010000 */
[----:B------:R-:W-:Y:S01]  /*dbc0*/  UISETP.NE.AND.EX UP1, UPT, UR9, URZ, UPT, UP1 ;  /* 0x0000003f0900728c */ /* 0x000fe2000bf25310 */
[----:B------:R-:W-:-:S05]  /*dbd0*/  IMAD R9, R198, 0x40, R23 ;  /* 0x00000040c6097824 */ /* 0x000fca00078e0217 */
[----:B------:R-:W-:-:S05]  /*dbe0*/  PLOP3.LUT P6, PT, PT, PT, UP1, 0x80, 0x0 ;  /* 0x000000000000781c */ /* 0x000fca0003fcf018 */
[----:B------:R-:W-:-:S04]  /*dbf0*/  @UP1 UIADD3 UR8, UP2, UR10, UR8, URZ ;  /* 0x000000080a081290 */ /* 0x000fc8000ff5e03f */
[----:B------:R-:W-:Y:S01]  /*dc00*/  @UP1 UIADD3.X UR9, UR11, UR9, URZ, UP2, !UPT ;  /* 0x000000090b091290 */ /* 0x000fe200097fe43f */
[----:B------:R-:W-:Y:S01]  /*dc10*/  IMAD.WIDE R8, R9, 0x2, R4 ;  /* 0x0000000209087825 */ /* 0x000fe200078e0204 */
[----:B------:R-:W-:-:S03]  /*dc20*/  ULDC UR4, c[0x0][0xb88] ;  /* 0x0002e20000047ab9 */ /* 0x000fc60000000800 */
[----:B------:R-:W-:Y:S01]  /*dc30*/  IMAD.U32 R4, RZ, RZ, UR4 ;  /* 0x00000004ff047e24 */ /* 0x000fe2000f8e00ff */
[----:B0-----:R-:W2:Y:S01]  /*dc40*/  @P0 LDG.E R6, desc[UR44][R10.64] ;  /* 0x0000002c0a060981 */ /* 0x001ea2000c1e1900 */
[----:B-1----:R-:W-:Y:S01]  /*dc50*/  IMAD.U32 R20, RZ, RZ, UR8 ;  /* 0x00000008ff147e24 */ /* 0x002fe2000f8e00ff */
[C---:B------:R-:W-:Y:S01]  /*dc60*/  IADD3 R13, P2, R8.reuse, 0x1000, RZ ;  /* 0x00001000080d7810 */ /* 0x040fe20007f5e0ff */
[----:B------:R-:W-:Y:S01]  /*dc70*/  IMAD.U32 R21, RZ, RZ, UR9 ;  /* 0x00000009ff157e24 */ /* 0x000fe2000f8e00ff */
[C---:B------:R-:W-:Y:S02]  /*dc80*/  IADD3 R25, P1, R8.reuse, 0x2000, RZ ;  /* 0x0000200008197810 */ /* 0x040fe40007f3e0ff */
[----:B------:R-:W-:Y:S02]  /*dc90*/  P2R R14, PR, RZ, 0x4 ;  /* 0x00000004ff0e7803 */ /* 0x000fe40000000000 */
[----:B------:R0:W5:Y:S01]  /*dca0*/  @P6 LDG.E R4, desc[UR44][R20.64] ;  /* 0x0000002c14046981 */ /* 0x000162000c1e1900 */
[----:B------:R-:W-:-:S02]  /*dcb0*/  IADD3 R29, P2, R8, 0x3000, RZ ;  /* 0x00003000081d7810 */ /* 0x000fc40007f5e0ff */
[C---:B------:R-:W-:Y:S02]  /*dcc0*/  IADD3 R33, P3, R8.reuse, 0x4000, RZ ;  /* 0x0000400008217810 */ /* 0x040fe40007f7e0ff */
[C---:B------:R-:W-:Y:S02]  /*dcd0*/  IADD3 R37, P4, R8.reuse, 0x5000, RZ ;  /* 0x0000500008257810 */ /* 0x040fe40007f9e0ff */
[----:B------:R-:W-:Y:S02]  /*dce0*/  IADD3 R41, P5, R8, 0x6000, RZ ;  /* 0x0000600008297810 */ /* 0x000fe40007fbe0ff */
[----:B------:R-:W-:Y:S02]  /*dcf0*/  LOP3.LUT R12, R13, 0x380, RZ, 0xc0, !PT ;  /* 0x000003800d0c7812 */ /* 0x000fe400078ec0ff */
[----:B------:R-:W-:Y:S02]  /*dd00*/  LOP3.LUT R24, R25, 0x380, RZ, 0xc0, !PT ;  /* 0x0000038019187812 */ /* 0x000fe400078ec0ff */
[----:B------:R-:W-:-:S02]  /*dd10*/  LOP3.LUT R28, R29, 0x380, RZ, 0xc0, !PT ;  /* 0x000003801d1c7812 */ /* 0x000fc400078ec0ff */
[----:B------:R-:W-:Y:S02]  /*dd20*/  LOP3.LUT R32, R33, 0x380, RZ, 0xc0, !PT ;  /* 0x0000038021207812 */ /* 0x000fe400078ec0ff */
[----:B------:R-:W-:Y:S02]  /*dd30*/  LOP3.LUT R36, R37, 0x380, RZ, 0xc0, !PT ;  /* 0x0000038025247812 */ /* 0x000fe400078ec0ff */
[----:B------:R-:W-:Y:S01]  /*dd40*/  LOP3.LUT R40, R41, 0x380, RZ, 0xc0, !PT ;  /* 0x0000038029287812 */ /* 0x000fe200078ec0ff */
[----:B------:R-:W-:Y:S01]  /*dd50*/  UMOV UR4, URZ ;  /* 0x0000003f00047c82 */ /* 0x000fe20008000000 */
[----:B------:R-:W-:Y:S02]  /*dd60*/  SHF.R.U64 R12, R12, 0x3, RZ ;  /* 0x000000030c0c7819 */ /* 0x000fe400000012ff */
[----:B------:R-:W-:Y:S02]  /*dd70*/  SHF.R.U64 R24, R24, 0x3, RZ ;  /* 0x0000000318187819 */ /* 0x000fe400000012ff */
[----:B------:R-:W-:-:S02]  /*dd80*/  SHF.R.U64 R28, R28, 0x3, RZ ;  /* 0x000000031c1c7819 */ /* 0x000fc400000012ff */
[----:B------:R-:W-:Y:S02]  /*dd90*/  SHF.R.U64 R32, R32, 0x3, RZ ;  /* 0x0000000320207819 */ /* 0x000fe400000012ff */
[----:B------:R-:W-:Y:S02]  /*dda0*/  SHF.R.U64 R36, R36, 0x3, RZ ;  /* 0x0000000324247819 */ /* 0x000fe400000012ff */
[----:B------:R-:W-:Y:S02]  /*ddb0*/  SHF.R.U64 R40, R40, 0x3, RZ ;  /* 0x0000000328287819 */ /* 0x000fe400000012ff */
[----:B------:R-:W-:Y:S02]  /*ddc0*/  LOP3.LUT R12, R12, R13, RZ, 0x3c, !PT ;  /* 0x0000000d0c0c7212 */ /* 0x000fe400078e3cff */
[----:B------:R-:W-:Y:S02]  /*ddd0*/  LOP3.LUT R24, R24, R25, RZ, 0x3c, !PT ;  /* 0x0000001918187212 */ /* 0x000fe400078e3cff */
[----:B------:R-:W-:-:S02]  /*dde0*/  LOP3.LUT R28, R28, R29, RZ, 0x3c, !PT ;  /* 0x0000001d1c1c7212 */ /* 0x000fc400078e3cff */
[----:B------:R-:W-:Y:S02]  /*ddf0*/  LOP3.LUT R32, R32, R33, RZ, 0x3c, !PT ;  /* 0x0000002120207212 */ /* 0x000fe400078e3cff */
[----:B------:R-:W-:Y:S02]  /*de00*/  LOP3.LUT R36, R36, R37, RZ, 0x3c, !PT ;  /* 0x0000002524247212 */ /* 0x000fe400078e3cff */
[----:B------:R-:W-:Y:S02]  /*de10*/  LOP3.LUT R40, R40, R41, RZ, 0x3c, !PT ;  /* 0x0000002928287212 */ /* 0x000fe400078e3cff */
[----:B--2---:R-:W-:Y:S01]  /*de20*/  @P0 R2UR UR4, R6 ;  /* 0x00000000060402ca */ /* 0x004fe200000e0000 */
[----:B0-----:R-:W-:-:S14]  /*de30*/  @P6 BRA `(.L_x_4991) ;  /* 0x0000000000106947 */ /* 0x001fdc0003800000 */
[----:B------:R-:W-:Y:S05]  /*de40*/  @!P0 BRA `(.L_x_4991) ;  /* 0x00000000000c8947 */ /* 0x000fea0003800000 */
[----:B------:R-:W2:Y:S04]  /*de50*/  LDG.E R5, desc[UR44][R10.64] ;  /* 0x0000002c0a057981 */ /* 0x000ea8000c1e1900 */
[----:B-----5:R-:W2:Y:S02]  /*de60*/  LDG.E R4, desc[UR44][R10.64+0x4] ;  /* 0x0000042c0a047981 */ /* 0x020ea4000c1e1900 */
[----:B--2---:R-:W-:-:S07]  /*de70*/  IMAD.IADD R4, R4, 0x1, -R5 ;  /* 0x0000000104047824 */ /* 0x004fce00078e0a05 */
.L_x_4991:
        /* <DEDUP_REMOVED lines=70> */
[----:B------:R-:W-:Y:S01]  /*e2e0*/  ULDC.64 UR12, c[0x0][0xc98] ;  /* 0x00032600000c7ab9 */ /* 0x000fe20000000a00 */
[----:B------:R-:W-:Y:S01]  /*e2f0*/  UIMAD.WIDE.U32 UR8, UR38, UR10, UR8 ;  /* 0x0000000a260872a5 */ /* 0x000fe2000f8e0008 */
[----:B------:R-:W-:Y:S01]  /*e300*/  VIADD R21, R22, UR37 ;  /* 0x0000002516157c36 */ /* 0x000fe20008000000 */
[----:B------:R-:W-:-:S02]  /*e310*/  UIMAD UR7, UR38, UR11, UR7 ;  /* 0x0000000b260772a4 */ /* 0x000fc4000f8e0207 */
[----:B------:R-:W-:Y:S02]  /*e320*/  UIMAD UR10, UR39, UR12, URZ ;  /* 0x0000000c270a72a4 */ /* 0x000fe4000f8e023f */
[----:B------:R-:W-:Y:S02]  /*e330*/  UIADD3 UR9, UR9, UR7, URZ ;  /* 0x0000000709097290 */ /* 0x000fe4000fffe03f */
[----:B------:R-:W-:Y:S02]  /*e340*/  UIMAD UR10, UR40, UR13, UR10 ;  /* 0x0000000d280a72a4 */ /* 0x000fe4000f8e020a */
[----:B------:R-:W-:Y:S01]  /*e350*/  UIMAD.WIDE.U32 UR8, UR40, UR12, UR8 ;  /* 0x0000000c280872a5 */ /* 0x000fe2000f8e0008 */
        /* <DEDUP_REMOVED lines=10> */
[----:B------:R-:W-:-:S03]  /*e400*/  IMAD.U32 R14, RZ, RZ, UR10 ;  /* 0x0000000aff0e7e24 */ /* 0x000fc6000f8e00ff */
        /* <DEDUP_REMOVED lines=11> */
[----:B------:R-:W-:Y:S02]  /*e4c0*/  IMAD.MOV R5, RZ, RZ, -R184 ;  /* 0x000000ffff057224 */ /* 0x000fe400078e0ab8 */
[----:B------:R-:W-:Y:S03]  /*e4d0*/  SHFL.IDX PT, R8, R6, RZ, 0x1c1f ;  /* 0x001c1fff06087589 */ /* 0x000fe600000e0000 */
[----:B------:R-:W-:Y:S01]  /*e4e0*/  ISETP.NE.AND P0, PT, R18, R5, PT ;  /* 0x000000051200720c */ /* 0x000fe20003f05270 */
[----:B------:R-:W0:Y:S01]  /*e4f0*/  SHFL.IDX PT, R9, R20, RZ, 0x1c1f ;  /* 0x001c1fff14097589 */ /* 0x000e2200000e0000 */
[C---:B------:R-:W-:Y:S02]  /*e500*/  VIADD R5, R21.reuse, 0x8 ;  /* 0x0000000815057836 */ /* 0x040fe40000000000 */
[-C--:B------:R-:W-:Y:S01]  /*e510*/  ISETP.GE.OR P1, PT, R21, R26.reuse, P0 ;  /* 0x0000001a1500720c */ /* 0x080fe20000726670 */
[----:B------:R-:W1:Y:S02]  /*e520*/  SHFL.IDX PT, R15, R20, 0x1, 0x1c1f ;  /* 0x003c1f00140f7f89 */ /* 0x000e6400000e0000 */
[----:B------:R-:W-:-:S10]  /*e530*/  ISETP.GE.OR P0, PT, R5, R26, P0 ;  /* 0x0000001a0500720c */ /* 0x000fd40000706670 */
[----:B0-----:R0:W-:Y:S04]  /*e540*/  @!P1 ST.E desc[UR44][R8.64], R3 ;  /* 0x0000000308009985 */ /* 0x0011e8000c10192c */
[----:B-1----:R0:W-:Y:S02]  /*e550*/  @!P0 ST.E desc[UR44][R14.64], R0 ;  /* 0x000000000e008985 */ /* 0x0021e4000c10192c */
.L_x_4992:
[----:B------:R-:W1:Y:S01]  /*e560*/  LDC R81, c[0x0][0xce8] ;  /* 0x00033a00ff517b82 */ /* 0x000e620000000800 */
[----:B------:R-:W-:Y:S01]  /*e570*/  ULDC UR12, c[0x0][0xbc8] ;  /* 0x0002f200000c7ab9 */ /* 0x000fe20000000800 */
[----:B------:R-:W-:Y:S01]  /*e580*/  ULDC.64 UR10, c[0x0][0xba0] ;  /* 0x0002e800000a7ab9 */ /* 0x000fe20000000a00 */
[----:B------:R-:W-:Y:S01]  /*e590*/  ISETP.GE.AND P0, PT, R196, UR12, PT ;  /* 0x0000000cc4007c0c */ /* 0x000fe2000bf06270 */
[----:B0-----:R-:W5:Y:S01]  /*e5a0*/  LD.E.128 R8, desc[UR44][R10.64] ;  /* 0x0000002c0a087980 */ /* 0x001f62000c101d00 */
[----:B------:R-:W-:Y:S02]  /*e5b0*/  ISETP.GE.AND P1, PT, R23, UR12, PT ;  /* 0x0000000c17007c0c */ /* 0x000fe4000bf26270 */
[----:B------:R-:W-:Y:S01]  /*e5c0*/  SEL R3, RZ, 0xffffffff, P0 ;  /* 0xffffffffff037807 */ /* 0x000fe20000000000 */
[----:B------:R-:W5:Y:S01]  /*e5d0*/  LD.E.128 R12, desc[UR44][R12.64] ;  /* 0x0000002c0c0c7980 */ /* 0x000f62000c101d00 */
[----:B------:R-:W-:-:S03]  /*e5e0*/  SEL R0, RZ, 0x1, P1 ;  /* 0x00000001ff007807 */ /* 0x000fc60000800000 */
[----:B------:R-:W-:Y:S01]  /*e5f0*/  IMAD.SHL.U32 R3, R3, 0x2, RZ ;  /* 0x0000000203037824 */ /* 0x000fe200078e00ff */
[----:B------:R-:W-:Y:S01]  /*e600*/  ISETP.GE.AND P0, PT, R195, UR12, PT ;  /* 0x0000000cc3007c0c */ /* 0x000fe2000bf06270 */
[----:B------:R-:W5:Y:S04]  /*e610*/  LD.E.128 R24, desc[UR44][R24.64] ;  /* 0x0000002c18187980 */ /* 0x000f68000c101d00 */
[----:B------:R-:W5:Y:S04]  /*e620*/  LD.E.128 R28, desc[UR44][R28.64] ;  /* 0x0000002c1c1c7980 */ /* 0x000f68000c101d00 */
[----:B------:R-:W5:Y:S01]  /*e630*/  LD.E.128 R32, desc[UR44][R32.64] ;  /* 0x0000002c20207980 */ /* 0x000f62000c101d00 */
[----:B-1----:R-:W-:-:S02]  /*e640*/  ISETP.NE.AND P2, PT, R81, 0x1, PT ;  /* 0x000000015100780c */ /* 0x002fc40003f45270 */
[----:B------:R-:W-:Y:S01]  /*e650*/  LOP3.LUT R0, R3, 0x2, R0, 0xe2, !PT ;  /* 0x0000000203007812 */ /* 0x000fe200078ee200 */
[----:B------:R-:W5:Y:S01]  /*e660*/  LD.E.128 R36, desc[UR44][R36.64] ;  /* 0x0000002c24247980 */ /* 0x000f62000c101d00 */
[----:B------:R-:W-:-:S03]  /*e670*/  SEL R3, RZ, 0xffffffff, P0 ;  /* 0xffffffffff037807 */ /* 0x000fc60000000000 */
[----:B------:R-:W5:Y:S04]  /*e680*/  LD.E.128 R40, desc[UR44][R40.64] ;  /* 0x0000002c28287980 */ /* 0x000f68000c101d00 */
[----:B------:R-:W5:Y:S02]  /*e690*/  LD.E.128 R44, desc[UR44][R44.64] ;  /* 0x0000002c2c2c7980 */ /* 0x000f64000c101d00 */
[----:B------:R-:W0:Y:S01]  /*e6a0*/  @P2 LDC R19, c[0x0][0xcec] ;  /* 0x00033b00ff132b82 */ /* 0x000e220000000800 */
[----:B------:R-:W-:Y:S01]  /*e6b0*/  IMAD.SHL.U32 R3, R3, 0x4, RZ ;  /* 0x0000000403037824 */ /* 0x000fe200078e00ff */
[----:B------:R-:W-:Y:S01]  /*e6c0*/  ISETP.GE.AND P0, PT, R194, UR12, PT ;  /* 0x0000000cc2007c0c */ /* 0x000fe2000bf06270 */
[----:B------:R-:W-:Y:S01]  /*e6d0*/  UIMAD UR7, UR14, UR10, URZ ;  /* 0x0000000a0e0772a4 */ /* 0x000fe2000f8e023f */
[----:B------:R-:W5:Y:S04]  /*e6e0*/  LD.E.128 R48, desc[UR44][R48.64] ;  /* 0x0000002c30307980 */ /* 0x000f68000c101d00 */
[----:B------:R-:W1:Y:S01]  /*e6f0*/  @P2 LDC R21, c[0x0][0xcf0] ;  /* 0x00033c00ff152b82 */ /* 0x000e620000000800 */
[----:B------:R-:W-:Y:S01]  /*e700*/  LOP3.LUT R3, R3, 0x4, R0, 0xe2, !PT ;  /* 0x0000000403037812 */ /* 0x000fe200078ee200 */
[----:B------:R-:W-:Y:S01]  /*e710*/  UIMAD.WIDE.U32 UR8, UR4, UR10, URZ ;  /* 0x0000000a040872a5 */ /* 0x000fe2000f8e003f */
[----:B------:R-:W-:Y:S01]  /*e720*/  SEL R5, RZ, 0xffffffff, P0 ;  /* 0xffffffffff057807 */ /* 0x000fe20000000000 */
[----:B------:R-:W-:Y:S01]  /*e730*/  UIMAD UR7, UR4, UR11, UR7 ;  /* 0x0000000b040772a4 */ /* 0x000fe2000f8e0207 */
[----:B------:R-:W-:Y:S01]  /*e740*/  IMAD R0, R197, 0x20, R198 ;  /* 0x00000020c5007824 */ /* 0x000fe200078e02c6 */
[----:B------:R-:W-:Y:S01]  /*e750*/  ISETP.GE.AND P0, PT, R193, UR12, PT ;  /* 0x0000000cc1007c0c */ /* 0x000fe2000bf06270 */
[----:B------:R-:W-:Y:S01]  /*e760*/  ULDC.64 UR10, c[0x0][0xbe8] ;  /* 0x0002fa00000a7ab9 */ /* 0x000fe20000000a00 */
[----:B------:R-:W-:Y:S01]  /*e770*/  UIADD3 UR9, UR9, UR7, URZ ;  /* 0x0000000709097290 */ /* 0x000fe2000fffe03f */
[----:B------:R-:W-:Y:S01]  /*e780*/  IMAD.SHL.U32 R6, R5, 0x8, RZ ;  /* 0x0000000805067824 */ /* 0x000fe200078e00ff */
[----:B------:R-:W-:Y:S01]  /*e790*/  UIMAD UR4, UR15, UR10, URZ ;  /* 0x0000000a0f0472a4 */ /* 0x000fe2000f8e023f */
[----:B------:R-:W-:Y:S01]  /*e7a0*/  VIADD R82, R0, UR37 ;  /* 0x0000002500527c36 */ /* 0x000fe20008000000 */
[----:B------:R-:W-:Y:S01]  /*e7b0*/  SEL R0, RZ, 0xffffffff, P0 ;  /* 0xffffffffff007807 */ /* 0x000fe20000000000 */
[----:B------:R-:W-:Y:S01]  /*e7c0*/  UIMAD.WIDE.U32 UR8, UR38, UR10, UR8 ;  /* 0x0000000a260872a5 */ /* 0x000fe2000f8e0008 */
[----:B------:R-:W-:Y:S01]  /*e7d0*/  LOP3.LUT R5, R6, 0x8, R3, 0xe2, !PT ;  /* 0x0000000806057812 */ /* 0x000fe200078ee203 */
[----:B------:R-:W-:Y:S01]  /*e7e0*/  UIMAD UR4, UR38, UR11, UR4 ;  /* 0x0000000b260472a4 */ /* 0x000fe2000f8e0204 */
[----:B------:R-:W5:Y:S01]  /*e7f0*/  LD.E.128 R52, desc[UR44][R52.64] ;  /* 0x0000002c34347980 */ /* 0x000f62000c101d00 */
[----:B------:R-:W-:Y:S01]  /*e800*/  IMAD.SHL.U32 R6, R0, 0x10, RZ ;  /* 0x0000001000067824 */ /* 0x000fe200078e00ff */
[----:B------:R-:W-:Y:S01]  /*e810*/  ULDC.64 UR10, c[0x0][0xbf0] ;  /* 0x0002fc00000a7ab9 */ /* 0x000fe20000000a00 */
[----:B0-----:R-:W-:Y:S01]  /*e820*/  @P2 IMAD.HI.U32 R0, R82, R19, RZ ;  /* 0x0000001352002227 */ /* 0x001fe200078e00ff */
[----:B------:R-:W-:Y:S01]  /*e830*/  UIADD3 UR9, UR9, UR4, URZ ;  /* 0x0000000409097290 */ /* 0x000fe2000fffe03f */
[----:B------:R-:W5:Y:S01]  /*e840*/  LD.E.128 R56, desc[UR44][R56.64] ;  /* 0x0000002c38387980 */ /* 0x000f62000c101d00 */
[----:B------:R-:W-:Y:S01]  /*e850*/  UIMAD UR4, UR39, UR10, URZ ;  /* 0x0000000a270472a4 */ /* 0x000fe2000f8e023f */
[----:B------:R-:W-:Y:S01]  /*e860*/  IMAD.MOV.U32 R3, RZ, RZ, R82 ;  /* 0x000000ffff037224 */ /* 0x000fe200078e0052 */
[----:B------:R-:W-:Y:S01]  /*e870*/  UIMAD.WIDE.U32 UR8, UR40, UR10, UR8 ;  /* 0x0000000a280872a5 */ /* 0x000fe2000f8e0008 */
[----:B-1----:R-:W-:Y:S01]  /*e880*/  @P2 SHF.R.U32.HI R3, RZ, R21, R0 ;  /* 0x00000015ff032219 */ /* 0x002fe20000011600 */
        /* <DEDUP_REMOVED lines=18> */
[----:B------:R-:W-:Y:S02]  /*e9b0*/  SHF.R.S32.HI R0, RZ, 0x1f, R5 ;  /* 0x0000001fff007819 */ /* 0x000fe40000011405 */
[----:B------:R-:W5:Y:S01]  /*e9c0*/  LD.E.128 R76, desc[UR44][R76.64] ;  /* 0x0000002c4c4c7980 */ /* 0x000f62000c101d00 */
[----:B------:R-:W-:Y:S01]  /*e9d0*/  IMAD R19, R3, UR9, R80 ;  /* 0x0000000903137c24 */ /* 0x000fe2000f8e0250 */
[----:B------:R-:W-:Y:S01]  /*e9e0*/  ISETP.GE.AND P0, PT, R201, UR12, PT ;  /* 0x0000000cc9007c0c */ /* 0x000fe2000bf06270 */
[----:B------:R-:W-:Y:S01]  /*e9f0*/  IMAD.WIDE.U32 R20, R3, UR8, R20 ;  /* 0x0000000803147c25 */ /* 0x000fe2000f8e0014 */
[----:B------:R-:W-:Y:S01]  /*ea00*/  @!PT LDS RZ, [RZ] ;  /* 0x00000000fffff984 */ /* 0x000fe20000000800 */
[----:B------:R-:W-:Y:S01]  /*ea10*/  @!PT LDS RZ, [RZ] ;  /* 0x00000000fffff984 */ /* 0x000fe20000000800 */
[----:B------:R-:W-:Y:S01]  /*ea20*/  @!PT LDS RZ, [RZ] ;  /* 0x00000000fffff984 */ /* 0x000fe20000000800 */
[----:B------:R-:W-:Y:S01]  /*ea30*/  @!PT LDS RZ, [RZ] ;  /* 0x00000000fffff984 */ /* 0x000fe20000000800 */
[----:B------:R0:W-:Y:S06]  /*ea40*/  MEMBAR.ALL.CTA ;  /* 0x0000000000007992 */ /* 0x0001ec0000008000 */
[----:B0-----:R-:W0:Y:S01]  /*ea50*/  FENCE.VIEW.ASYNC.S ;  /* 0x00000000000073c6 */ /* 0x001e220000000000 */
[----:B------:R-:W-:Y:S01]  /*ea60*/  ULDC.64 UR8, c[0x0][0xbd8] ;  /* 0x0002f60000087ab9 */ /* 0x000fe20000000a00 */
[----:B------:R-:W-:Y:S01]  /*ea70*/  LOP3.LUT R6, R83, 0x20, R6, 0xe2, !PT ;  /* 0x0000002053067812 */ /* 0x000fe200078ee206 */
[----:B------:R-:W-:Y:S01]  /*ea80*/  IMAD R0, R0, UR8, RZ ;  /* 0x0000000800007c24 */ /* 0x000fe2000f8e02ff */
[----:B------:R-:W-:Y:S01]  /*ea90*/  SEL R3, RZ, 0x40, P0 ;  /* 0x00000040ff037807 */ /* 0x000fe20000000000 */
[----:B------:R-:W-:Y:S01]  /*eaa0*/  IMAD.IADD R21, R21, 0x1, R19 ;  /* 0x0000000115157824 */ /* 0x000fe200078e0213 */
[----:B------:R-:W-:Y:S01]  /*eab0*/  ISETP.GE.AND P0, PT, R200, UR12, PT ;  /* 0x0000000cc8007c0c */ /* 0x000fe2000bf06270 */
[----:B-----5:R-:W-:Y:S01]  /*eac0*/  IMAD R88, R4, R81, RZ ;  /* 0x0000005104587224 */ /* 0x020fe200078e02ff */
[----:B------:R-:W-:Y:S01]  /*ead0*/  LOP3.LUT R3, R6, R3, RZ, 0xfc, !PT ;  /* 0x0000000306037212 */ /* 0x000fe200078efcff */
[----:B------:R-:W-:Y:S01]  /*eae0*/  VIADD R87, R198, UR37 ;  /* 0x00000025c6577c36 */ /* 0x000fe20008000000 */
[----:B------:R-:W-:Y:S01]  /*eaf0*/  SEL R6, RZ, 0x80, P0 ;  /* 0x00000080ff067807 */ /* 0x000fe20000000000 */
[C---:B------:R-:W-:Y:S01]  /*eb00*/  IMAD R19, R5.reuse, UR9, R0 ;  /* 0x0000000905137c24 */ /* 0x040fe2000f8e0200 */
[----:B------:R-:W-:Y:S01]  /*eb10*/  BSSY B1, `(.L_x_4993) ;  /* 0x000002d000017945 */ /* 0x000fe20003800000 */
[----:B------:R-:W-:Y:S01]  /*eb20*/  IMAD.WIDE.U32 R4, R5, UR8, R20 ;  /* 0x0000000805047c25 */ /* 0x000fe2000f8e0014 */
[----:B------:R-:W-:Y:S01]  /*eb30*/  ISETP.GE.AND P1, PT, R87, R88, PT ;  /* 0x000000585700720c */ /* 0x000fe20003f26270 */
[----:B------:R-:W-:Y:S01]  /*eb40*/  ULDC.64 UR8, c[0x0][0xb80] ;  /* 0x0002e00000087ab9 */ /* 0x000fe20000000a00 */
[----:B------:R-:W-:Y:S01]  /*eb50*/  LOP3.LUT R6, R3, R6, RZ, 0xfc, !PT ;  /* 0x0000000603067212 */ /* 0x000fe200078efcff */
[----:B------:R-:W-:Y:S01]  /*eb60*/  IMAD.IADD R5, R5, 0x1, R19 ;  /* 0x0000000105057824 */ /* 0x000fe200078e0213 */
[----:B------:R-:W-:Y:S01]  /*eb70*/  LEA R19, P2, R4, UR8, 0x1 ;  /* 0x0000000804137c11 */ /* 0x000fe2000f8408ff */
[----:B------:R-:W-:-:S03]  /*eb80*/  VIADD R0, R17, 0x38820 ;  /* 0x0003882011007836 */ /* 0x000fc60000000000 */
[----:B------:R-:W-:Y:S01]  /*eb90*/  LEA.HI.X R86, R4, UR9, R5, 0x1, P2 ;  /* 0x0000000904567c11 */ /* 0x000fe200090f0c05 */
[----:B0-----:R0:W1:Y:S01]  /*eba0*/  SHFL.IDX PT, R20, R19, RZ, 0x181f ;  /* 0x00181fff13147589 */ /* 0x00106200000e0000 */
[----:B------:R-:W-:-:S03]  /*ebb0*/  PRMT R0, RZ, 0x654, R0 ;  /* 0x00000654ff007816 */ /* 0x000fc60000000000 */
[----:B------:R0:W2:Y:S01]  /*ebc0*/  SHFL.IDX PT, R21, R86, RZ, 0x181f ;  /* 0x00181fff56157589 */ /* 0x0000a200000e0000 */
[----:B------:R0:W-:Y:S01]  /*ebd0*/  SYNCS.ARRIVE.TRANS64.RED.A1T0 RZ, [R0+URZ], RZ ;  /* 0x000000ff00ff79a7 */ /* 0x0001e2000810043f */
        /* <DEDUP_REMOVED lines=32> */
.L_x_4994:
[----:B------:R-:W-:Y:S05]  /*ede0*/  BSYNC B1 ;  /* 0x0000000000017941 */ /* 0x000fea0003800000 */
.L_x_4993:
[----:B0-----:R-:W-:Y:S01]  /*edf0*/  VIADD R0, R87, 0x20 ;  /* 0x0000002057007836 */ /* 0x001fe20000000000 */
[----:B---3--:R4:W0:Y:S04]  /*ee00*/  SHFL.IDX PT, R9, R86, 0x1, 0x181f ;  /* 0x00381f0056097f89 */ /* 0x00882800000e0000 */
[----:B------:R-:W-:Y:S01]  /*ee10*/  ISETP.GE.AND P0, PT, R0, R88, PT ;  /* 0x000000580000720c */ /* 0x000fe20003f06270 */
[----:B------:R4:W3:-:S12]  /*ee20*/  SHFL.IDX PT, R8, R19, 0x1, 0x181f ;  /* 0x00381f0013087f89 */ /* 0x0008d800000e0000 */
        /* <DEDUP_REMOVED lines=34> */
.L_x_4990:
        /* <DEDUP_REMOVED lines=31> */
.L_x_4996:
        /* <DEDUP_REMOVED lines=45> */
.L_x_4998:
[----:B------:R-:W-:Y:S05]  /*f510*/  BSYNC B1 ;  /* 0x0000000000017941 */ /* 0x000fea0003800000 */
.L_x_4997:
        /* <DEDUP_REMOVED lines=28> */
[----:B------:R-:W-:Y:S01]  /*f6e0*/  UIADD3 UR9, UR9, UR4, URZ ;  /* 0x0000000409097290 */ /* 0x000fe2000fffe03f */
[----:B------:R-:W-:Y:S01]  /*f6f0*/  IMAD.MOV.U32 R3, RZ, RZ, R8 ;  /* 0x000000ffff037224 */ /* 0x000fe200078e0008 */
[----:B------:R-:W-:Y:S01]  /*f700*/  UIMAD UR4, UR39, UR10, URZ ;  /* 0x0000000a270472a4 */ /* 0x000fe2000f8e023f */
[----:B------:R-:W-:Y:S01]  /*f710*/  LOP3.LUT R10, R15, 0x4, R4, 0xe2, !PT ;  /* 0x000000040f0a7812 */ /* 0x000fe200078ee204 */
[----:B------:R-:W-:Y:S01]  /*f720*/  UIMAD.WIDE.U32 UR8, UR40, UR10, UR8 ;  /* 0x0000000a280872a5 */ /* 0x000fe2000f8e0008 */
[----:B------:R-:W-:Y:S01]  /*f730*/  IMAD.SHL.U32 R11, R11, 0x8, RZ ;  /* 0x000000080b0b7824 */ /* 0x000fe200078e00ff */
[----:B------:R-:W-:Y:S01]  /*f740*/  UIMAD UR4, UR40, UR11, UR4 ;  /* 0x0000000b280472a4 */ /* 0x000fe2000f8e0204 */
[----:B------:R-:W-:Y:S01]  /*f750*/  VIADD R26, R198, UR37 ;  /* 0x00000025c61a7c36 */ /* 0x000fe20008000000 */
[----:B------:R-:W-:Y:S01]  /*f760*/  ISETP.GE.AND P2, PT, R200, UR14, PT ;  /* 0x0000000ec8007c0c */ /* 0x000fe2000bf46270 */
[----:B0-----:R-:W-:Y:S01]  /*f770*/  @P0 IMAD.HI.U32 R6, R8, R5, RZ ;  /* 0x0000000508060227 */ /* 0x001fe200078e00ff */
[----:B------:R-:W-:Y:S01]  /*f780*/  UIADD3 UR4, UR9, UR4, URZ ;  /* 0x0000000409047290 */ /* 0x000fe2000fffe03f */
[----:B------:R-:W-:Y:S01]  /*f790*/  LOP3.LUT R10, R11, 0x8, R10, 0xe2, !PT ;  /* 0x000000080b0a7812 */ /* 0x000fe200078ee20a */
[----:B------:R-:W-:Y:S01]  /*f7a0*/  BSSY B1, `(.L_x_4999) ;  /* 0x0000046000017945 */ /* 0x000fe20003800000 */
[----:B------:R-:W-:Y:S01]  /*f7b0*/  IMAD.U32 R4, RZ, RZ, UR8 ;  /* 0x00000008ff047e24 */ /* 0x000fe2000f8e00ff */
[----:B------:R-:W-:Y:S01]  /*f7c0*/  SEL R0, RZ, 0x80, P2 ;  /* 0x00000080ff007807 */ /* 0x000fe20001000000 */
[----:B------:R-:W-:Y:S01]  /*f7d0*/  IMAD.U32 R5, RZ, RZ, UR9 ;  /* 0x00000009ff057e24 */ /* 0x000fe2000f8e00ff */
[----:B------:R-:W-:Y:S01]  /*f7e0*/  ULDC.64 UR8, c[0x0][0xbe0] ;  /* 0x0002f80000087ab9 */ /* 0x000fe20000000a00 */
[----:B-1----:R-:W-:Y:S01]  /*f7f0*/  @P0 SHF.R.U32.HI R3, RZ, R9, R6 ;  /* 0x00000009ff030219 */ /* 0x002fe20000011606 */
[----:B------:R-:W-:Y:S01]  /*f800*/  IMAD.U32 R5, RZ, RZ, UR4 ;  /* 0x00000004ff057e24 */ /* 0x000fe2000f8e00ff */
[----:B------:R-:W-:-:S02]  /*f810*/  ISETP.GE.AND P0, PT, R193, UR14, PT ;  /* 0x0000000ec1007c0c */ /* 0x000fc4000bf06270 */
        /* <DEDUP_REMOVED lines=62> */
.L_x_5000:
[----:B------:R-:W-:Y:S05]  /*fc00*/  BSYNC B1 ;  /* 0x0000000000017941 */ /* 0x000fea0003800000 */
.L_x_4999:
        /* <DEDUP_REMOVED lines=36> */
.L_x_4995:
[----:B------:R-:W-:Y:S05]  /*fe50*/  BSYNC B0 ;  /* 0x0000000000007941 */ /* 0x000fea0003800000 */
.L_x_4989:
[----:B------:R-:W-:Y:S02]  /*fe60*/  ULDC UR4, c[0x0][0xd3c] ;  /* 0x00034f0000047ab9 */ /* 0x000fe40000000800 */
[----:B------:R-:W-:-:S13]  /*fe70*/  ISETP.GE.AND P0, PT, R7, UR4, PT ;  /* 0x0000000407007c0c */ /* 0x000fda000bf06270 */
[----:B------:R-:W-:Y:S05]  /*fe80*/  @!P0 BRA `(.L_x_5001) ;  /* 0xffffff1000448947 */ /* 0x000fea000383ffff */
[----:B------:R-:W-:Y:S05]  /*fe90*/  EXIT ;  /* 0x000000000000794d */ /* 0x000fea0003800000 */
.L_x_4941:
        /* <DEDUP_REMOVED lines=16> */
.L_x_5002:
        /* <DEDUP_REMOVED lines=40> */
.L_x_5008:
        /* <DEDUP_REMOVED lines=12> */
.L_x_5007:
[----:B------:R-:W-:Y:S05]  /*102e0*/  BSYNC B0 ;  /* 0x0000000000007941 */ /* 0x000fea0003800000 */
.L_x_5006:
        /* <DEDUP_REMOVED lines=20> */
.L_x_5004:
        /* <DEDUP_REMOVED lines=20> */
.L_x_5009:
[----:B---3--:R-:W-:Y:S01]  /*10570*/  IMAD R16, R16, UR5, R11 ;  /* 0x0000000510107c24 */ /* 0x008fe2000f8e020b */
[----:B------:R-:W-:Y:S01]  /*10580*/  IABS R2, R4 ;  /* 0x0000000400027213 */ /* 0x000fe20000000000 */
[----:B-12---:R-:W-:-:S03]  /*10590*/  IMAD.MOV R9, RZ, RZ, -R3 ;  /* 0x000000ffff097224 */ /* 0x006fc600078e0a03 */
        /* <DEDUP_REMOVED lines=20> */
[----:B------:R-:W-:-:S04]  /*106e0*/  IMAD R13, R7, R2, RZ ;  /* 0x00000002070d7224 */ /* 0x000fc800078e02ff */
[----:B------:R-:W-:-:S05]  /*106f0*/  IMAD.MOV R6, RZ, RZ, -R13 ;  /* 0x000000ffff067224 */ /* 0x000fca00078e0a0d */
[----:B------:R-:W-:Y:S01]  /*10700*/  VIADDMNMX R15, R6, UR5, R7, PT ;  /* 0x00000005060f7c46 */ /* 0x000fe2000b800107 */
[----:B------:R-:W-:-:S03]  /*10710*/  IMAD.MOV R7, RZ, RZ, -R2 ;  /* 0x000000ffff077224 */ /* 0x000fc600078e0a02 */
[----:B------:R-:W-:Y:S01]  /*10720*/  IABS R8, R15 ;  /* 0x0000000f00087213 */ /* 0x000fe20000000000 */
[----:B------:R-:W-:Y:S01]  /*10730*/  IMAD R4, R4, R7, R11 ;  /* 0x0000000704047224 */ /* 0x000fe200078e020b */
[----:B0-----:R-:W-:Y:S01]  /*10740*/  IABS R10, R15 ;  /* 0x0000000f000a7213 */ /* 0x001fe20000000000 */
[----:B------:R-:W-:Y:S01]  /*10750*/  IMAD.MOV R18, RZ, RZ, -R15 ;  /* 0x000000ffff127224 */ /* 0x000fe200078e0a0f */
[----:B------:R-:W0:Y:S02]  /*10760*/  I2F.RP R6, R8 ;  /* 0x0000000800067306 */ /* 0x000e240000209400 */
[----:B------:R-:W-:-:S06]  /*10770*/  IABS R9, R4 ;  /* 0x0000000400097213 */ /* 0x000fcc0000000000 */
        /* <DEDUP_REMOVED lines=26> */
.L_x_5005:
[----:B------:R-:W-:Y:S01]  /*10920*/  ULDC UR4, c[0x0][0xd3c] ;  /* 0x00034f0000047ab9 */ /* 0x000fe20000000800 */
[----:B------:R-:W-:Y:S02]  /*10930*/  IMAD.MOV.U32 R17, RZ, RZ, RZ ;  /* 0x000000ffff117224 */ /* 0x000fe400078e00ff */
[----:B------:R-:W-:Y:S02]  /*10940*/  IMAD.U32 R16, RZ, RZ, UR6 ;  /* 0x00000006ff107e24 */ /* 0x000fe4000f8e00ff */
[----:B------:R-:W-:Y:S02]  /*10950*/  IMAD.MOV.U32 R18, RZ, RZ, RZ ;  /* 0x000000ffff127224 */ /* 0x000fe400078e00ff */
[----:B------:R-:W-:-:S07]  /*10960*/  IMAD.U32 R19, RZ, RZ, UR4 ;  /* 0x00000004ff137e24 */ /* 0x000fce000f8e00ff */
.L_x_5010:
[----:B------:R-:W-:-:S13]  /*10970*/  ISETP.NE.AND P0, PT, R5, RZ, PT ;  /* 0x000000ff0500720c */ /* 0x000fda0003f05270 */
[----:B------:R-:W0:Y:S01]  /*10980*/  @!P0 S2R R3, SR_CgaCtaId ;  /* 0x0000000000038919 */ /* 0x000e220000008800 */
[----:B------:R-:W-:-:S04]  /*10990*/  @!P0 MOV R0, 0x400 ;  /* 0x0000040000008802 */ /* 0x000fc80000000f00 */
[----:B0-----:R-:W-:-:S05]  /*109a0*/  @!P0 LEA R0, R3, R0, 0x18 ;  /* 0x0000000003008211 */ /* 0x001fca00078ec0ff */
[----:B------:R0:W-:Y:S01]  /*109b0*/  @!P0 STS.128 [R0+0x388d0], R16 ;  /* 0x0388d01000008388 */ /* 0x0001e20000000c00 */
[----:B------:R-:W-:Y:S06]  /*109c0*/  BAR.ARV 0x5, 0x180 ;  /* 0x0146000000007b1d */ /* 0x000fec0000002000 */
.L_x_5003:
[----:B------:R2:W-:Y:S01]  /*109d0*/  STL [R1+0x20], RZ ;  /* 0x000020ff01007387 */ /* 0x0005e20000100800 */
[----:B------:R-:W-:Y:S01]  /*109e0*/  ULDC UR4, c[0x0][0xd3c] ;  /* 0x00034f0000047ab9 */ /* 0x000fe20000000800 */
[----:B------:R-:W-:Y:S01]  /*109f0*/  IMAD.MOV.U32 R26, RZ, RZ, 0x1 ;  /* 0x00000001ff1a7424 */ /* 0x000fe200078e00ff */
[----:B-1----:R-:W-:Y:S01]  /*10a00*/  ISETP.GE.AND P0, PT, R19, UR4, PT ;  /* 0x0000000413007c0c */ /* 0x002fe2000bf06270 */
[----:B------:R-:W-:-:S12]  /*10a10*/  IMAD.MOV.U32 R24, RZ, RZ, RZ ;  /* 0x000000ffff187224 */ /* 0x000fd800078e00ff */
[----:B--2---:R-:W-:Y:S05]  /*10a20*/  @P0 BRA `(.L_x_5011) ;  /* 0x00000058001c0947 */ /* 0x004fea0003800000 */
[----:B------:R-:W1:Y:S01]  /*10a30*/  S2R R5, SR_TID.X ;  /* 0x0000000000057919 */ /* 0x000e620000002100 */
        /* <DEDUP_REMOVED lines=10> */
[C---:B-1----:R-:W-:Y:S01]  /*10ae0*/  LOP3.LUT R4, R5.reuse, 0x7f, RZ, 0xc0, !PT ;  /* 0x0000007f05047812 */ /* 0x042fe200078ec0ff */
[----:B0-----:R-:W-:-:S05]  /*10af0*/  IMAD.SHL.U32 R0, R5, 0x8, RZ ;  /* 0x0000000805007824 */ /* 0x001fca00078e00ff */
        /* <DEDUP_REMOVED lines=15> */
.L_x_5078:
        /* <DEDUP_REMOVED lines=48> */
.L_x_5012:
        /* <DEDUP_REMOVED lines=9> */
.L_x_5013:
        /* <DEDUP_REMOVED lines=9> */
.L_x_5014:
[----:B------:R-:W3:Y:S01]  /*11010*/  LDL R4, [R1+0x8] ;  /* 0x0000080001047983 */ /* 0x000ee20000100800 */
[----:B012---:R-:W0:Y:S01]  /*11020*/  LDC R0, c[0x0][0x448] ;  /* 0x00011200ff007b82 */ /* 0x007e220000000800 */
[----:B-----5:R-:W-:Y:S01]  /*11030*/  IMAD.IADD R30, R7, 0x1, -R32 ;  /* 0x00000001071e7824 */ /* 0x020fe200078e0a20 */
[----:B------:R-:W-:Y:S01]  /*11040*/  LOP3.LUT R22, R22, 0xfffff7ff, RZ, 0xc0, !PT ;  /* 0xfffff7ff16167812 */ /* 0x000fe200078ec0ff */
[----:B------:R-:W-:Y:S01]  /*11050*/  BSSY B7, `(.L_x_5015) ;  /* 0x0000462000077945 */ /* 0x000fe20003800000 */
[----:B0-----:R-:W-:Y:S01]  /*11060*/  ISETP.NE.AND P0, PT, R0, 0x1, PT ;  /* 0x000000010000780c */ /* 0x001fe20003f05270 */
[----:B------:R-:W-:-:S04]  /*11070*/  IMAD.SHL.U32 R0, R17, 0x40, RZ ;  /* 0x0000004011007824 */ /* 0x000fc800078e00ff */
[----:B------:R-:W-:-:S08]  /*11080*/  VIADD R0, R0, 0x3f ;  /* 0x0000003f00007836 */ /* 0x000fd00000000000 */
[----:B------:R-:W0:Y:S01]  /*11090*/  @P0 LDC R3, c[0x0][0x44c] ;  /* 0x00011300ff030b82 */ /* 0x000e220000000800 */
[----:B------:R-:W-:-:S07]  /*110a0*/  @P0 LOP3.LUT R22, R22, 0x800, RZ, 0xfc, !PT ;  /* 0x0000080016160812 */ /* 0x000fce00078efcff */
[----:B------:R-:W1:Y:S01]  /*110b0*/  @P0 LDC R2, c[0x0][0x450] ;  /* 0x00011400ff020b82 */ /* 0x000e620000000800 */
[----:B0-----:R-:W-:-:S05]  /*110c0*/  @P0 IMAD.HI.U32 R3, R0, R3, RZ ;  /* 0x0000000300030227 */ /* 0x001fca00078e00ff */
[----:B-1----:R-:W-:Y:S01]  /*110d0*/  @P0 SHF.R.U32.HI R0, RZ, R2, R3 ;  /* 0x00000002ff000219 */ /* 0x002fe20000011603 */
[C---:B------:R-:W-:Y:S01]  /*110e0*/  VIADD R2, R30.reuse, 0x3f ;  /* 0x0000003f1e027836 */ /* 0x040fe20000000000 */
[----:B---3--:R-:W-:-:S05]  /*110f0*/  IADD3 R3, R30, 0x40, -R4 ;  /* 0x000000401e037810 */ /* 0x008fca0007ffe804 */
[----:B------:R-:W-:-:S05]  /*11100*/  IMAD.IADD R0, R3, 0x1, R0 ;  /* 0x0000000103007824 */ /* 0x000fca00078e0200 */
[----:B------:R-:W-:-:S04]  /*11110*/  SHF.R.S32.HI R3, RZ, 0x1f, R0 ;  /* 0x0000001fff037819 */ /* 0x000fc80000011400 */
[----:B------:R-:W-:Y:S02]  /*11120*/  LEA.HI R0, R3, R0, RZ, 0x6 ;  /* 0x0000000003007211 */ /* 0x000fe400078f30ff */
[----:B------:R-:W-:Y:S02]  /*11130*/  SHF.R.S32.HI R3, RZ, 0x1f, R2 ;  /* 0x0000001fff037819 */ /* 0x000fe40000011402 */
[----:B------:R-:W-:Y:S02]  /*11140*/  SHF.R.S32.HI R0, RZ, 0x6, R0 ;  /* 0x00000006ff007819 */ /* 0x000fe40000011400 */
        /* <DEDUP_REMOVED lines=23> */
.L_x_5016:
        /* <DEDUP_REMOVED lines=20> */
.L_x_5019:
[----:B------:R-:W-:Y:S05]  /*11400*/  BSYNC B6 ;  /* 0x0000000000067941 */ /* 0x000fea0003800000 */
.L_x_5018:
        /* <DEDUP_REMOVED lines=20> */
.L_x_5022:
        /* <DEDUP_REMOVED lines=15> */
.L_x_5021:
[----:B------:R-:W-:Y:S05]  /*11640*/  BSYNC B6 ;  /* 0x0000000000067941 */ /* 0x000fea0003800000 */
.L_x_5020:
        /* <DEDUP_REMOVED lines=17> */
[C---:B------:R-:W-:Y:S02]  /*11760*/  LOP3.LUT R21, R20.reuse, 0x40, RZ, 0xfc, !PT ;  /* 0x0000004014157812 */ /* 0x040fe400078efcff */
[----:B------:R-:W-:Y:S02]  /*11770*/  LOP3.LUT R20, R20, 0x1c0, RZ, 0xfc, !PT ;  /* 0x000001c014147812 */ /* 0x000fe400078efcff */
[----:B------:R-:W-:Y:S02]  /*11780*/  ISETP.GE.AND P3, PT, R21, UR4, PT ;  /* 0x0000000415007c0c */ /* 0x000fe4000bf66270 */
[----:B------:R-:W-:Y:S01]  /*11790*/  ISETP.GE.AND P0, PT, R20, UR4, PT ;  /* 0x0000000414007c0c */ /* 0x000fe2000bf06270 */
[----:B------:R-:W1:Y:S01]  /*117a0*/  S2R R21, SR_TID.X ;  /* 0x0000000000157919 */ /* 0x000e620000002100 */
[----:B------:R-:W-:-:S02]  /*117b0*/  LOP3.LUT R33, R33, 0x38, RZ, 0xc0, !PT ;  /* 0x0000003821217812 */ /* 0x000fc400078ec0ff */
[----:B------:R-:W-:Y:S01]  /*117c0*/  ISETP.GE.AND P1, PT, R4, UR4, PT ;  /* 0x0000000404007c0c */ /* 0x000fe2000bf26270 */
[----:B------:R-:W3:Y:S01]  /*117d0*/  S2R R20, SR_TID.X ;  /* 0x0000000000147919 */ /* 0x000ee20000002100 */
[----:B------:R-:W-:Y:S02]  /*117e0*/  ISETP.GE.AND P2, PT, R33, UR4, PT ;  /* 0x0000000421007c0c */ /* 0x000fe4000bf46270 */
[----:B------:R-:W-:-:S03]  /*117f0*/  SEL R6, RZ, 0x40, P1 ;  /* 0x00000040ff067807 */ /* 0x000fc60000800000 */
[----:B------:R-:W-:-:S04]  /*11800*/  @P3 LOP3.LUT R22, R22, 0x200, RZ, 0xfc, !PT ;  /* 0x0000020016163812 */ /* 0x000fc800078efcff */
[----:B------:R-:W-:-:S04]  /*11810*/  LOP3.LUT R22, R22, 0xfffffbff, RZ, 0xc0, !PT ;  /* 0xfffffbff16167812 */ /* 0x000fc800078ec0ff */
[----:B------:R-:W-:-:S04]  /*11820*/  @P2 LOP3.LUT R22, R22, 0x400, RZ, 0xfc, !PT ;  /* 0x0000040016162812 */ /* 0x000fc800078efcff */
[----:B------:R-:W-:Y:S01]  /*11830*/  LOP3.LUT R22, R22, 0xffffffdf, RZ, 0xc0, !PT ;  /* 0xffffffdf16167812 */ /* 0x000fe200078ec0ff */
[----:B---3--:R-:W-:-:S05]  /*11840*/  IMAD.SHL.U32 R20, R20, 0x8, RZ ;  /* 0x0000000814147824 */ /* 0x008fca00078e00ff */
[----:B------:R-:W-:-:S04]  /*11850*/  LOP3.LUT R20, R20, 0x38, RZ, 0xc0, !PT ;  /* 0x0000003814147812 */ /* 0x000fc800078ec0ff */
[----:B------:R-:W-:Y:S01]  /*11860*/  LOP3.LUT R4, R20, 0x80, RZ, 0xfc, !PT ;  /* 0x0000008014047812 */ /* 0x000fe200078efcff */
[C---:B------:R-:W-:Y:S01]  /*11870*/  IMAD.SHL.U32 R20, R31.reuse, 0x8, RZ ;  /* 0x000000081f147824 */ /* 0x040fe200078e00ff */
[----:B------:R-:W-:Y:S02]  /*11880*/  LOP3.LUT R31, R31, 0x7f, RZ, 0xc0, !PT ;  /* 0x0000007f1f1f7812 */ /* 0x000fe400078ec0ff */
[----:B------:R-:W-:Y:S02]  /*11890*/  ISETP.GE.AND P5, PT, R4, UR4, PT ;  /* 0x0000000404007c0c */ /* 0x000fe4000bfa6270 */
[----:B------:R-:W-:Y:S02]  /*118a0*/  LOP3.LUT R20, R20, 0x38, RZ, 0xc0, !PT ;  /* 0x0000003814147812 */ /* 0x000fe400078ec0ff */
[----:B------:R-:W-:Y:S02]  /*118b0*/  SHF.R.U32.HI R5, RZ, 0x3, R31 ;  /* 0x00000003ff057819 */ /* 0x000fe4000001161f */
[----:B------:R-:W-:Y:S01]  /*118c0*/  LOP3.LUT R4, R20, 0xc0, RZ, 0xfc, !PT ;  /* 0x000000c014047812 */ /* 0x000fe200078efcff */
[----:B-1----:R-:W-:Y:S01]  /*118d0*/  IMAD.SHL.U32 R20, R21, 0x10, RZ ;  /* 0x0000001015147824 */ /* 0x002fe200078e00ff */
[----:B------:R-:W-:-:S02]  /*118e0*/  SEL R31, RZ, 0x80, P0 ;  /* 0x00000080ff1f7807 */ /* 0x000fc40000000000 */
[----:B------:R-:W-:Y:S02]  /*118f0*/  ISETP.GE.AND P4, PT, R4, UR4, PT ;  /* 0x0000000404007c0c */ /* 0x000fe4000bf86270 */
[C---:B------:R-:W-:Y:S02]  /*11900*/  LOP3.LUT R4, R33.reuse, 0x100, RZ, 0xfc, !PT ;  /* 0x0000010021047812 */ /* 0x040fe400078efcff */
[----:B------:R-:W-:Y:S02]  /*11910*/  LOP3.LUT R33, R33, 0x140, RZ, 0xfc, !PT ;  /* 0x0000014021217812 */ /* 0x000fe400078efcff */
[----:B------:R-:W-:Y:S02]  /*11920*/  @P5 LOP3.LUT R22, R22, 0x20, RZ, 0xfc, !PT ;  /* 0x0000002016165812 */ /* 0x000fe400078efcff */
[----:B------:R-:W-:Y:S02]  /*11930*/  ISETP.GE.AND P2, PT, R33, UR4, PT ;  /* 0x0000000421007c0c */ /* 0x000fe4000bf46270 */
[----:B------:R-:W-:-:S02]  /*11940*/  LOP3.LUT R22, R22, 0xffffffef, RZ, 0xc0, !PT ;  /* 0xffffffef16167812 */ /* 0x000fc400078ec0ff */
[----:B------:R-:W-:Y:S02]  /*11950*/  ISETP.GE.AND P3, PT, R4, UR4, PT ;  /* 0x0000000404007c0c */ /* 0x000fe4000bf66270 */
[----:B------:R-:W-:Y:S02]  /*11960*/  @P4 LOP3.LUT R22, R22, 0x10, RZ, 0xfc, !PT ;  /* 0x0000001016164812 */ /* 0x000fe400078efcff */
[----:B------:R-:W-:Y:S02]  /*11970*/  LOP3.LUT R20, R5, 0x70, R20, 0xf8, !PT ;  /* 0x0000007005147812 */ /* 0x000fe400078ef814 */
[----:B------:R-:W-:-:S04]  /*11980*/  LOP3.LUT R22, R22, 0xfffffffb, RZ, 0xc0, !PT ;  /* 0xfffffffb16167812 */ /* 0x000fc800078ec0ff */
[----:B------:R-:W-:-:S04]  /*11990*/  @P2 LOP3.LUT R22, R22, 0x4, RZ, 0xfc, !PT ;  /* 0x0000000416162812 */ /* 0x000fc800078efcff */
[----:B------:R-:W-:-:S04]  /*119a0*/  LOP3.LUT R22, R22, 0xfffffff7, RZ, 0xc0, !PT ;  /* 0xfffffff716167812 */ /* 0x000fc800078ec0ff */
[----:B------:R-:W-:Y:S02]  /*119b0*/  @P3 LOP3.LUT R22, R22, 0x8, RZ, 0xfc, !PT ;  /* 0x0000000816163812 */ /* 0x000fe400078efcff */
[----:B--2---:R-:W-:-:S05]  /*119c0*/  LEA R0, R0, 0xffffffc0, 0x6 ;  /* 0xffffffc000007811 */ /* 0x004fca00078e30ff */
[----:B------:R-:W-:Y:S01]  /*119d0*/  IMAD.IADD R7, R20, 0x1, R0 ;  /* 0x0000000114077824 */ /* 0x000fe200078e0200 */
[----:B0---4-:R-:W-:Y:S06]  /*119e0*/  BRA.DIV UR5, `(.L_x_5023) ;  /* 0x0000004e05b47947 */ /* 0x011fec000b800000 */
.L_x_5096:
        /* <DEDUP_REMOVED lines=44> */
[----:B------:R-:W-:Y:S01]  /*11cb0*/  IMAD R2, R10, R2, R7 ;  /* 0x000000020a027224 */ /* 0x000fe200078e0207 */
[----:B------:R0:W-:Y:S04]  /*11cc0*/  STL [R1+0x24], R6 ;  /* 0x0000240601007387 */ /* 0x0001e80000100800 */
[----:B------:R0:W-:Y:S05]  /*11cd0*/  STL [R1], R2 ;  /* 0x0000000201007387 */ /* 0x0001ea0000100800 */
[----:B------:R-:W-:-:S04]  /*11ce0*/  @P0 LOP3.LUT R22, R22, 0x1000, RZ, 0xfc, !PT ;  /* 0x0000100016160812 */ /* 0x000fc800078efcff */
[----:B------:R-:W-:-:S04]  /*11cf0*/  LOP3.LUT R22, R22, 0xfffffffe, RZ, 0xc0, !PT ;  /* 0xfffffffe16167812 */ /* 0x000fc800078ec0ff */
[----:B------:R-:W-:Y:S01]  /*11d00*/  @P1 LOP3.LUT R22, R22, 0x1, RZ, 0xfc, !PT ;  /* 0x0000000116161812 */ /* 0x000fe200078efcff */
[----:B0-----:R-:W-:Y:S06]  /*11d10*/  @!P0 BRA `(.L_x_5024) ;  /* 0x0000000000048947 */ /* 0x001fec0003800000 */
[----:B------:R-:W-:Y:S01]  /*11d20*/  BPT.TRAP 0x1 ;  /* 0x000000040000795c */ /* 0x000fe20000300000 */
.L_x_5024:
        /* <DEDUP_REMOVED lines=9> */
.L_x_5097:
[----:B------:R-:W-:Y:S05]  /*11dc0*/  BSYNC B0 ;  /* 0x0000000000007941 */ /* 0x000fea0003800000 */
.L_x_5025:
[----:B------:R-:W0:Y:S01]  /*11dd0*/  LDL R2, [R1] ;  /* 0x0000000001027983 */ /* 0x000e220000100800 */
[----:B------:R-:W-:Y:S01]  /*11de0*/  ULDC.64 UR4, c[0x0][0x300] ;  /* 0x0000c00000047ab9 */ /* 0x000fe20000000a00 */
[----:B-----5:R-:W-:Y:S01]  /*11df0*/  SHF.R.S32.HI R4, RZ, 0x1f, R37 ;  /* 0x0000001fff047819 */ /* 0x020fe20000011425 */
[----:B------:R-:W1:Y:S01]  /*11e00*/  S2R R5, SR_TID.X ;  /* 0x0000000000057919 */ /* 0x000e620000002100 */
[----:B------:R-:W-:Y:S01]  /*11e10*/  LOP3.LUT R22, R22, 0xfffffffd, RZ, 0xc0, !PT ;  /* 0xfffffffd16167812 */ /* 0x000fe200078ec0ff */
[----:B-1----:R-:W-:Y:S02]  /*11e20*/  IMAD.SHL.U32 R7, R5, 0x8, RZ ;  /* 0x0000000805077824 */ /* 0x002fe400078e00ff */
[----:B------:R-:W-:-:S03]  /*11e30*/  IMAD R5, R24, 0x1000, R34 ;  /* 0x0000100018057824 */ /* 0x000fc600078e0222 */
        /* <DEDUP_REMOVED lines=59> */
.L_x_5107:
        /* <DEDUP_REMOVED lines=10> */
.L_x_5028:
        /* <DEDUP_REMOVED lines=11> */
.L_x_5029:
        /* <DEDUP_REMOVED lines=31> */
.L_x_5031:
[----:B------:R-:W-:Y:S05]  /*12530*/  BSYNC B6 ;  /* 0x0000000000067941 */ /* 0x000fea0003800000 */
.L_x_5030:
[----:B------:R-:W2:Y:S01]  /*12540*/  LDL R4, [R1+0x10] ;  /* 0x0000100001047983 */ /* 0x000ea20000100800 */
[----:B0-----:R-:W0:Y:S01]  /*12550*/  S2R R2, SR_TID.X ;  /* 0x0000000000027919 */ /* 0x001e220000002100 */
[----:B------:R-:W-:Y:S01]  /*12560*/  IMAD.MOV.U32 R21, RZ, RZ, R35 ;  /* 0x000000ffff157224 */ /* 0x000fe200078e0023 */
[----:B------:R-:W-:Y:S01]  /*12570*/  ULDC.64 UR4, c[0x0][0x298] ;  /* 0x0000a60000047ab9 */ /* 0x000fe20000000a00 */
[----:B------:R-:W3:Y:S01]  /*12580*/  LDC R5, c[0x0][0x448] ;  /* 0x00011200ff057b82 */ /* 0x000ee20000000800 */
[----:B------:R-:W4:Y:S04]  /*12590*/  LDL R20, [R1+0x4] ;  /* 0x0000040001147983 */ /* 0x000f280000100800 */
[----:B------:R0:W5:Y:S02]  /*125a0*/  LDL R9, [R1+0x8] ;  /* 0x0000080001097983 */ /* 0x0001640000100800 */
[----:B0-----:R-:W-:-:S04]  /*125b0*/  LOP3.LUT R2, R2, 0x7f, RZ, 0xc0, !PT ;  /* 0x0000007f02027812 */ /* 0x001fc800078ec0ff */
[----:B------:R-:W-:Y:S02]  /*125c0*/  SHF.R.U32.HI R0, RZ, 0x3, R2 ;  /* 0x00000003ff007819 */ /* 0x000fe40000011602 */
[----:B------:R-:W0:Y:S01]  /*125d0*/  LDC R2, c[0x0][0x448] ;  /* 0x00011200ff027b82 */ /* 0x000e220000000800 */
[----:B------:R-:W1:Y:S01]  /*125e0*/  S2R R35, SR_TID.X ;  /* 0x0000000000237919 */ /* 0x000e620000002100 */
[----:B0-----:R-:W-:-:S13]  /*125f0*/  ISETP.NE.AND P6, PT, R2, 0x1, PT ;  /* 0x000000010200780c */ /* 0x001fda0003fc5270 */
[----:B------:R-:W0:Y:S01]  /*12600*/  @P6 LDC R3, c[0x0][0x44c] ;  /* 0x00011300ff036b82 */ /* 0x000e220000000800 */
[----:B-1----:R-:W-:-:S07]  /*12610*/  IMAD.SHL.U32 R35, R35, 0x10, RZ ;  /* 0x0000001023237824 */ /* 0x002fce00078e00ff */
[----:B------:R-:W1:Y:S01]  /*12620*/  @P6 LDC R2, c[0x0][0x450] ;  /* 0x00011400ff026b82 */ /* 0x000e620000000800 */
[----:B------:R-:W-:-:S05]  /*12630*/  LOP3.LUT R35, R0, 0x70, R35, 0xf8, !PT ;  /* 0x0000007000237812 */ /* 0x000fca00078ef823 */
[----:B------:R-:W-:-:S04]  /*12640*/  IMAD R35, R17, 0x40, R35 ;  /* 0x0000004011237824 */ /* 0x000fc800078e0223 */
[----:B------:R-:W-:Y:S02]  /*12650*/  IMAD.MOV.U32 R0, RZ, RZ, R35 ;  /* 0x000000ffff007224 */ /* 0x000fe400078e0023 */
[----:B0-----:R-:W-:-:S05]  /*12660*/  @P6 IMAD.HI.U32 R3, R35, R3, RZ ;  /* 0x0000000323036227 */ /* 0x001fca00078e00ff */
[----:B-1----:R-:W-:Y:S01]  /*12670*/  @P6 SHF.R.U32.HI R0, RZ, R2, R3 ;  /* 0x00000002ff006219 */ /* 0x002fe20000011603 */
[----:B------:R-:W-:Y:S01]  /*12680*/  IMAD.WIDE.U32 R2, R36, UR4, RZ ;  /* 0x0000000424027c25 */ /* 0x000fe2000f8e00ff */
[----:B------:R-:W0:Y:S03]  /*12690*/  S2R R6, SR_TID.X ;  /* 0x0000000000067919 */ /* 0x000e260000002100 */
        /* <DEDUP_REMOVED lines=22> */
[----:B---3--:R-:W-:Y:S02]  /*12800*/  IMAD R0, R5, R0, R35 ;  /* 0x0000000005007224 */ /* 0x008fe400078e0223 */
        /* <DEDUP_REMOVED lines=15> */
[----:B-----5:R-:W-:Y:S01]  /*12900*/  IMAD R3, R9, R5, RZ ;  /* 0x0000000509037224 */ /* 0x020fe200078e02ff */
[----:B------:R-:W-:Y:S01]  /*12910*/  SHFL.IDX PT, R4, R2, RZ, 0x181f ;  /* 0x00181fff02047589 */ /* 0x000fe200000e0000 */
[----:B------:R-:W-:Y:S01]  /*12920*/  IMAD R17, R17, 0x40, R8 ;  /* 0x0000004011117824 */ /* 0x000fe200078e0208 */
[----:B------:R-:W-:Y:S02]  /*12930*/  LOP3.LUT R22, R22, 0xfffffeff, RZ, 0xc0, !PT ;  /* 0xfffffeff16167812 */ /* 0x000fe400078ec0ff */
[----:B------:R-:W0:Y:S02]  /*12940*/  SHFL.IDX PT, R5, R0, RZ, 0x181f ;  /* 0x00181fff00057589 */ /* 0x000e2400000e0000 */
[----:B------:R-:W-:-:S13]  /*12950*/  ISETP.GE.AND P2, PT, R17, R3, PT ;  /* 0x000000031100720c */ /* 0x000fda0003f46270 */
[----:B------:R-:W-:-:S04]  /*12960*/  @P2 LOP3.LUT R22, R22, 0x100, RZ, 0xfc, !PT ;  /* 0x0000010016162812 */ /* 0x000fc800078efcff */
[----:B------:R-:W-:Y:S02]  /*12970*/  LOP3.LUT R22, R22, 0xffffff7f, RZ, 0xc0, !PT ;  /* 0xffffff7f16167812 */ /* 0x000fe400078ec0ff */
[----:B0-----:R-:W-:-:S05]  /*12980*/  @!P2 LEA R5, P1, R7, R5, 0x1 ;  /* 0x000000050705a211 */ /* 0x001fca00078208ff */
[----:B------:R-:W-:-:S05]  /*12990*/  @!P2 IMAD.X R4, RZ, RZ, R4, P1 ;  /* 0x000000ffff04a224 */ /* 0x000fca00008e0604 */
        /* <DEDUP_REMOVED lines=30> */
.L_x_5116:
        /* <DEDUP_REMOVED lines=12> */
.L_x_5033:
        /* <DEDUP_REMOVED lines=28> */
.L_x_5035:
[----:B------:R-:W-:Y:S05]  /*12e00*/  BSYNC B6 ;  /* 0x0000000000067941 */ /* 0x000fea0003800000 */
.L_x_5034:
        /* <DEDUP_REMOVED lines=164> */
.L_x_5126:
        /* <DEDUP_REMOVED lines=23> */
.L_x_5038:
[----:B------:R-:W-:Y:S05]  /*139c0*/  BSYNC B0 ;  /* 0x0000000000007941 */ /* 0x000fea0003800000 */
.L_x_5037:
[----:B------:R-:W-:Y:S01]  /*139d0*/  NOP ;  /* 0x0000000000007918 */ /* 0x000fe20000000000 */
[----:B------:R-:W-:-:S13]  /*139e0*/  PLOP3.LUT P0, PT, PT, PT, PT, 0x80, 0x0 ;  /* 0x000000000000781c */ /* 0x000fda0003f0f070 */
.L_x_5039:
        /* <DEDUP_REMOVED lines=18> */
.L_x_5127:
[----:B------:R-:W-:Y:S05]  /*13b10*/  BSYNC B0 ;  /* 0x0000000000007941 */ /* 0x000fea0003800000 */
.L_x_5040:
[----:B------:R-:W-:-:S05]  /*13b20*/  IMAD.U32 R2, RZ, RZ, UR36 ;  /* 0x00000024ff027e24 */ /* 0x000fca000f8e00ff */
[----:B------:R-:W-:-:S13]  /*13b30*/  ISETP.NE.AND P0, PT, R2, 0x3, PT ;  /* 0x000000030200780c */ /* 0x000fda0003f05270 */
[----:B------:R-:W-:Y:S05]  /*13b40*/  @!P0 BRA `(.L_x_5042) ;  /* 0x0000000000048947 */ /* 0x000fea0003800000 */
[----:B------:R-:W-:Y:S01]  /*13b50*/  BPT.TRAP 0x1 ;  /* 0x000000040000795c */ /* 0x000fe20000300000 */
.L_x_5042:
[----:B0-----:R-:W-:Y:S01]  /*13b60*/  SHF.L.U32 R0, R26, 0x1f, RZ ;  /* 0x0000001f1a007819 */ /* 0x001fe200000006ff */
[----:B------:R-:W-:Y:S03]  /*13b70*/  BSSY B0, `(.L_x_5043) ;  /* 0x0000003000007945 */ /* 0x000fe60003800000 */
[----:B------:R-:W0:Y:S02]  /*13b80*/  SYNCS.PHASECHK.TRANS64.TRYWAIT P0, [R27+URZ+0x38860], R0 ;  /* 0x038860001b0075a7 */ /* 0x000e24000800017f */
[----:B0-----:R-:W-:Y:S05]  /*13b90*/  @!P0 BRA `(.L_x_5044) ;  /* 0x0000004400088947 */ /* 0x001fea0003800000 */
.L_x_5128:
[----:B------:R-:W-:Y:S05]  /*13ba0*/  BSYNC B0 ;  /* 0x0000000000007941 */ /* 0x000fea0003800000 */
.L_x_5043:
        /* <DEDUP_REMOVED lines=110> */
.L_x_5138:
[C---:B------:R-:W-:Y:S02]  /*14290*/  LOP3.LUT P6, RZ, R22.reuse, 0x40, RZ, 0xc0, !PT ;  /* 0x0000004016ff7812 */ /* 0x040fe400078cc0ff */
[----:B------:R-:W-:Y:S02]  /*142a0*/  LOP3.LUT R22, R22, 0xfffffeff, RZ, 0xc0, !PT ;  /* 0xfffffeff16167812 */ /* 0x000fe400078ec0ff */
[C---:B------:R-:W-:Y:S02]  /*142b0*/  ISETP.LT.OR P6, PT, R30.reuse, 0x31, P6 ;  /* 0x000000311e00780c */ /* 0x040fe400037c1670 */
[----:B------:R-:W-:-:S11]  /*142c0*/  ISETP.LT.OR P5, PT, R30, 0x31, !P5 ;  /* 0x000000311e00780c */ /* 0x000fd60006fa1670 */
[----:B------:R-:W-:Y:S02]  /*142d0*/  @P6 LOP3.LUT R22, R22, 0x100, RZ, 0xfc, !PT ;  /* 0x0000010016166812 */ /* 0x000fe400078efcff */
[----:B------:R-:W-:Y:S02]  /*142e0*/  ISETP.LT.OR P6, PT, R30, 0x31, !P4 ;  /* 0x000000311e00780c */ /* 0x000fe400067c1670 */
[----:B------:R-:W-:Y:S02]  /*142f0*/  LOP3.LUT R22, R22, 0xffbfffff, RZ, 0xc0, !PT ;  /* 0xffbfffff16167812 */ /* 0x000fe400078ec0ff */
[----:B------:R-:W-:Y:S02]  /*14300*/  ISETP.LT.OR P4, PT, R30, 0x31, !P2 ;  /* 0x000000311e00780c */ /* 0x000fe40005781670 */
        /* <DEDUP_REMOVED lines=26> */
.L_x_5046:
        /* <DEDUP_REMOVED lines=11> */
.L_x_5047:
[----:B------:R-:W2:Y:S01]  /*14560*/  LDL R3, [R1+0xc] ;  /* 0x00000c0001037983 */ /* 0x000ea20000100800 */
[----:B------:R1:W-:Y:S01]  /*14570*/  SYNCS.ARRIVE.TRANS64.A1T0 RZ, [R27+URZ+0x38850], RZ ;  /* 0x038850ff1bff79a7 */ /* 0x0003e2000810003f */
[----:B------:R-:W-:Y:S01]  /*14580*/  BSSY B0, `(.L_x_5048) ;  /* 0x00000f7000007945 */ /* 0x000fe20003800000 */
[----:B--2---:R-:W-:-:S13]  /*14590*/  ISETP.GE.AND P0, PT, R3, 0x2, PT ;  /* 0x000000020300780c */ /* 0x004fda0003f06270 */
[----:B-1----:R-:W-:Y:S05]  /*145a0*/  @!P0 BRA `(.L_x_5049) ;  /* 0x0000000c00d08947 */ /* 0x002fea0003800000 */
[----:B------:R-:W2:Y:S01]  /*145b0*/  LDL.LU R2, [R1+0x24] ;  /* 0x0000240001027983 */ /* 0x000ea20000300800 */
[----:B------:R-:W-:Y:S01]  /*145c0*/  LOP3.LUT R30, R31, 0x80, RZ, 0xc0, !PT ;  /* 0x000000801f1e7812 */ /* 0x000fe200078ec0ff */
[----:B------:R-:W-:-:S03]  /*145d0*/  VIADD R7, R3, 0xfffffffe ;  /* 0xfffffffe03077836 */ /* 0x000fc60000000000 */
[----:B------:R-:W-:Y:S02]  /*145e0*/  SHF.R.U32.HI R30, RZ, 0x3, R30 ;  /* 0x00000003ff1e7819 */ /* 0x000fe4000001161e */
[----:B--2---:R-:W-:-:S04]  /*145f0*/  LOP3.LUT R2, R2, 0x40, RZ, 0xc0, !PT ;  /* 0x0000004002027812 */ /* 0x004fc800078ec0ff */
[----:B------:R-:W-:-:S07]  /*14600*/  SHF.R.U32.HI R31, RZ, 0x2, R2 ;  /* 0x00000002ff1f7819 */ /* 0x000fce0000011602 */
.L_x_5062:
        /* <DEDUP_REMOVED lines=44> */
.L_x_5050:
[----:B------:R-:W-:Y:S01]  /*148d0*/  IMAD R6, R24, 0x8, R23 ;  /* 0x0000000818067824 */ /* 0x000fe200078e0217 */
[----:B------:R-:W-:Y:S01]  /*148e0*/  SHF.L.U32 R17, R26, 0x1f, RZ ;  /* 0x0000001f1a117819 */ /* 0x000fe200000006ff */
[----:B------:R-:W-:Y:S01]  /*148f0*/  BSSY B1, `(.L_x_5051) ;  /* 0x0000004000017945 */ /* 0x000fe20003800000 */
[----:B------:R-:W-:Y:S02]  /*14900*/  SHF.R.S32.HI R9, RZ, 0x1f, R5 ;  /* 0x0000001fff097819 */ /* 0x000fe40000011405 */
[----:B------:R-:W0:Y:S02]  /*14910*/  SYNCS.PHASECHK.TRANS64.TRYWAIT P0, [R6+URZ+0x38840], R17 ;  /* 0x03884011060075a7 */ /* 0x000e24000800017f */
[----:B0-----:R-:W-:Y:S05]  /*14920*/  @!P0 BRA `(.L_x_5052) ;  /* 0x0000003c00e08947 */ /* 0x001fea0003800000 */
.L_x_5139:
[----:B------:R-:W-:Y:S05]  /*14930*/  BSYNC B1 ;  /* 0x0000000000017941 */ /* 0x000fea0003800000 */
.L_x_5051:
        /* <DEDUP_REMOVED lines=42> */
.L_x_5149:
        /* <DEDUP_REMOVED lines=8> */
.L_x_5054:
        /* <DEDUP_REMOVED lines=11> */
.L_x_5055:
[----:B------:R2:W-:Y:S01]  /*14d10*/  SYNCS.ARRIVE.TRANS64.A1T0 RZ, [R6+URZ+0x38830], RZ ;  /* 0x038830ff06ff79a7 */ /* 0x0005e2000810003f */
[----:B------:R-:W-:Y:S05]  /*14d20*/  @!P2 BRA `(.L_x_5056) ;  /* 0x000000000004a947 */ /* 0x000fea0003800000 */
[----:B------:R-:W-:Y:S01]  /*14d30*/  BPT.TRAP 0x1 ;  /* 0x000000040000795c */ /* 0x000fe20000300000 */
.L_x_5056:
[----:B------:R-:W3:Y:S01]  /*14d40*/  SYNCS.PHASECHK.TRANS64.TRYWAIT P0, [R6+URZ+0x38860], R17 ;  /* 0x03886011060075a7 */ /* 0x000ee2000800017f */
[----:B------:R-:W-:Y:S04]  /*14d50*/  BSSY B1, `(.L_x_5057) ;  /* 0x0000002000017945 */ /* 0x000fe80003800000 */
[----:B---3--:R-:W-:Y:S05]  /*14d60*/  @!P0 BRA `(.L_x_5058) ;  /* 0x0000004000008947 */ /* 0x008fea0003800000 */
.L_x_5150:
[----:B------:R-:W-:Y:S05]  /*14d70*/  BSYNC B1 ;  /* 0x0000000000017941 */ /* 0x000fea0003800000 */
.L_x_5057:
        /* <DEDUP_REMOVED lines=81> */
.L_x_5160:
        /* <DEDUP_REMOVED lines=25> */
.L_x_5060:
        /* <DEDUP_REMOVED lines=11> */
.L_x_5061:
[----:B------:R3:W-:Y:S01]  /*154d0*/  SYNCS.ARRIVE.TRANS64.A1T0 RZ, [R6+URZ+0x38850], RZ ;  /* 0x038850ff06ff79a7 */ /* 0x0007e2000810003f */
[----:B------:R-:W-:Y:S05]  /*154e0*/  @P3 BRA `(.L_x_5062) ;  /* 0xfffffff000483947 */ /* 0x000fea000383ffff */
.L_x_5049:
[----:B------:R-:W-:Y:S05]  /*154f0*/  BSYNC B0 ;  /* 0x0000000000007941 */ /* 0x000fea0003800000 */
.L_x_5048:
        /* <DEDUP_REMOVED lines=21> */
.L_x_5064:
[----:B------:R-:W-:Y:S05]  /*15650*/  BSYNC B0 ;  /* 0x0000000000007941 */ /* 0x000fea0003800000 */
.L_x_5063:
[----:B------:R-:W-:-:S07]  /*15660*/  SEL R24, R24, RZ, P0 ;  /* 0x000000ff18187207 */ /* 0x000fce0000000000 */
.L_x_5017:
[----:B------:R-:W-:Y:S05]  /*15670*/  BSYNC B7 ;  /* 0x0000000000077941 */ /* 0x000fea0003800000 */
.L_x_5015:
        /* <DEDUP_REMOVED lines=11> */
.L_x_5065:
        /* <DEDUP_REMOVED lines=36> */
.L_x_5170:
[----:B------:R-:W-:Y:S02]  /*15970*/  ULDC UR4, c[0x0][0xd38] ;  /* 0x00034e0000047ab9 */ /* 0x000fe40000000800 */
[----:B------:R-:W-:-:S04]  /*15980*/  IMAD.U32 R4, RZ, RZ, UR4 ;  /* 0x00000004ff047e24 */ /* 0x000fc8000f8e00ff */
[----:B--2---:R-:W-:-:S04]  /*15990*/  IMAD R14, R14, R4, RZ ;  /* 0x000000040e0e7224 */ /* 0x004fc800078e02ff */
[----:B------:R-:W-:-:S05]  /*159a0*/  IMAD.IADD R5, R5, 0x1, R14 ;  /* 0x0000000105057824 */ /* 0x000fca00078e020e */
[----:B------:R-:W-:-:S13]  /*159b0*/  ISETP.GT.AND P6, PT, R5, R0, PT ;  /* 0x000000000500720c */ /* 0x000fda0003fc4270 */
[----:B------:R-:W-:Y:S05]  /*159c0*/  @P6 BRA `(.L_x_5068) ;  /* 0x00000000009c6947 */ /* 0x000fea0003800000 */
.L_x_5073:
        /* <DEDUP_REMOVED lines=14> */
.L_x_5071:
[----:B------:R-:W-:Y:S05]  /*15ab0*/  BSYNC B0 ;  /* 0x0000000000007941 */ /* 0x000fea0003800000 */
.L_x_5070:
        /* <DEDUP_REMOVED lines=18> */
.L_x_5178:
[----:B------:R-:W-:Y:S02]  /*15be0*/  ULDC UR4, c[0x0][0xd38] ;  /* 0x00034e0000047ab9 */ /* 0x000fe40000000800 */
[----:B------:R-:W-:-:S04]  /*15bf0*/  IMAD.U32 R4, RZ, RZ, UR4 ;  /* 0x00000004ff047e24 */ /* 0x000fc8000f8e00ff */
[----:B--2---:R-:W-:-:S04]  /*15c00*/  IMAD R14, R14, R4, RZ ;  /* 0x000000040e0e7224 */ /* 0x004fc800078e02ff */
[----:B------:R-:W-:-:S05]  /*15c10*/  IMAD.IADD R5, R14, 0x1, R5 ;  /* 0x000000010e057824 */ /* 0x000fca00078e0205 */
[----:B------:R-:W-:-:S13]  /*15c20*/  ISETP.GT.AND P6, PT, R5, R0, PT ;  /* 0x000000000500720c */ /* 0x000fda0003fc4270 */
[----:B------:R-:W-:Y:S05]  /*15c30*/  @!P6 BRA `(.L_x_5073) ;  /* 0xfffffffc0064e947 */ /* 0x000fea000383ffff */
.L_x_5068:
        /* <DEDUP_REMOVED lines=8> */
.L_x_5182:
[----:B------:R-:W-:Y:S01]  /*15cc0*/  ISETP.NE.AND P0, PT, R3, RZ, PT ;  /* 0x000000ff0300720c */ /* 0x000fe20003f05270 */
[----:B------:R-:W-:-:S12]  /*15cd0*/  IMAD.MOV.U32 R14, RZ, RZ, RZ ;  /* 0x000000ffff0e7224 */ /* 0x000fd800078e00ff */
[----:B------:R-:W-:Y:S05]  /*15ce0*/  @!P0 BRA `(.L_x_5075) ;  /* 0x0000000000108947 */ /* 0x000fea0003800000 */
[----:B------:R-:W-:Y:S01]  /*15cf0*/  UMOV UR4, 0xffffffff ;  /* 0xffffffff00047882 */ /* 0x000fe20000000000 */
[----:B------:R-:W-:Y:S02]  /*15d00*/  VIADD R12, R6, 0xffffffff ;  /* 0xffffffff060c7836 */ /* 0x000fe40000000000 */
[----:B------:R-:W-:Y:S05]  /*15d10*/  BRA.DIV UR4, `(.L_x_5076) ;  /* 0x00000042042c7947 */ /* 0x000fea000b800000 */
[----:B------:R4:W0:Y:S02]  /*15d20*/  SHFL.IDX PT, R14, R2, R12, 0x1f ;  /* 0x00001f0c020e7589 */ /* 0x00082400000e0000 */
.L_x_5075:
        /* <DEDUP_REMOVED lines=66> */
.L_x_5069:
[----:B------:R-:W-:Y:S01]  /*16150*/  UMOV UR4, URZ ;  /* 0x0000003f00047c82 */ /* 0x000fe20008000000 */
[----:B------:R-:W-:Y:S01]  /*16160*/  UMOV UR5, URZ ;  /* 0x0000003f00057c82 */ /* 0x000fe20008000000 */
[----:B------:R-:W-:Y:S01]  /*16170*/  ULDC UR6, c[0x0][0xd3c] ;  /* 0x00034f0000067ab9 */ /* 0x000fe20000000800 */
[----:B------:R-:W-:Y:S02]  /*16180*/  IMAD.MOV.U32 R16, RZ, RZ, R0 ;  /* 0x000000ffff107224 */ /* 0x000fe400078e0000 */
[----:B------:R-:W-:Y:S02]  /*16190*/  IMAD.U32 R17, RZ, RZ, UR4 ;  /* 0x00000004ff117e24 */ /* 0x000fe4000f8e00ff */
[----:B------:R-:W-:Y:S02]  /*161a0*/  IMAD.U32 R18, RZ, RZ, UR5 ;  /* 0x00000005ff127e24 */ /* 0x000fe4000f8e00ff */
[----:B------:R-:W-:-:S07]  /*161b0*/  IMAD.U32 R19, RZ, RZ, UR6 ;  /* 0x00000006ff137e24 */ /* 0x000fce000f8e00ff */
.L_x_5077:
        /* <DEDUP_REMOVED lines=10> */
.L_x_5066:
[----:B------:R-:W-:Y:S02]  /*16260*/  ULDC UR4, c[0x0][0xd3c] ;  /* 0x00034f0000047ab9 */ /* 0x000fe40000000800 */
[----:B0-----:R-:W-:-:S13]  /*16270*/  ISETP.GE.AND P0, PT, R19, UR4, PT ;  /* 0x0000000413007c0c */ /* 0x001fda000bf06270 */
[----:B------:R-:W-:Y:S05]  /*16280*/  @!P0 BRA `(.L_x_5078) ;  /* 0xffffffa800588947 */ /* 0x000fea000383ffff */
[----:B------:R-:W-:Y:S05]  /*16290*/  BSYNC B8 ;  /* 0x0000000000087941 */ /* 0x000fea0003800000 */
.L_x_5011:
[----:B0-----:R-:W5:Y:S01]  /*162a0*/  LDL.LU R0, [R1+0x20] ;  /* 0x0000200001007983 */ /* 0x001f620000300800 */
        /* <DEDUP_REMOVED lines=11> */
.L_x_5185:
[----:B------:R-:W-:Y:S05]  /*16360*/  BSYNC B0 ;  /* 0x0000000000007941 */ /* 0x000fea0003800000 */
.L_x_5079:
[----:B------:R-:W-:-:S03]  /*16370*/  UMOV UR4, 0xffffffff ;  /* 0xffffffff00047882 */ /* 0x000fc60000000000 */
[----:B------:R-:W-:Y:S05]  /*16380*/  BRA.DIV UR4, `(.L_x_5081) ;  /* 0x0000003a04c87947 */ /* 0x000fea000b800000 */
[----:B------:R-:W0:Y:S02]  /*16390*/  S2R R0, SR_TID.X ;  /* 0x0000000000007919 */ /* 0x000e240000002100 */
[----:B0-----:R-:W-:-:S04]  /*163a0*/  SHF.R.U32.HI R0, RZ, 0x5, R0 ;  /* 0x00000005ff007819 */ /* 0x001fc80000011600 */
[----:B------:R-:W-:-:S05]  /*163b0*/  LOP3.LUT R0, R0, 0x3, RZ, 0xc0, !PT ;  /* 0x0000000300007812 */ /* 0x000fca00078ec0ff */
[----:B------:R0:W0:Y:S02]  /*163c0*/  SHFL.IDX PT, R14, R0, RZ, 0x1f ;  /* 0x00001fff000e7589 */ /* 0x00002400000e0000 */
.L_x_5188:
[----:B0-----:R-:W-:Y:S01]  /*163d0*/  ISETP.NE.AND P0, PT, R14, RZ, PT ;  /* 0x000000ff0e00720c */ /* 0x001fe20003f05270 */
[----:B------:R-:W-:-:S12]  /*163e0*/  BSSY B0, `(.L_x_5082) ;  /* 0x0000024000007945 */ /* 0x000fd80003800000 */
[----:B------:R-:W-:Y:S05]  /*163f0*/  @P0 BRA `(.L_x_5083) ;  /* 0x0000000000880947 */ /* 0x000fea0003800000 */
[----:B------:R-:W-:-:S03]  /*16400*/  UMOV UR4, 0xffffffff ;  /* 0xffffffff00047882 */ /* 0x000fc60000000000 */
[----:B------:R-:W-:Y:S05]  /*16410*/  BRA.DIV UR4, `(.L_x_5084) ;  /* 0x0000003a04d87947 */ /* 0x000fea000b800000 */
[----:B------:R-:W-:-:S13]  /*16420*/  ELECT P6, URZ, PT ;  /* 0x00000000003f782f */ /* 0x000fda00038c0000 */
.L_x_5191:
[----:B------:R-:W-:Y:S05]  /*16430*/  @!P6 BRA `(.L_x_5083) ;  /* 0x000000000078e947 */ /* 0x000fea0003800000 */
[----:B------:R-:W-:-:S06]  /*16440*/  ULOP3.LUT UR4, UR42, 0x2, URZ, 0xfc, !UPT ;  /* 0x000000022a047892 */ /* 0x000fcc000f8efc3f */
[----:B------:R-:W-:-:S05]  /*16450*/  IMAD.U32 R0, RZ, RZ, UR4 ;  /* 0x00000004ff007e24 */ /* 0x000fca000f8e00ff */
[----:B------:R-:W-:-:S13]  /*16460*/  ISETP.NE.AND P0, PT, R0, 0x3, PT ;  /* 0x000000030000780c */ /* 0x000fda0003f05270 */
[----:B------:R-:W-:Y:S05]  /*16470*/  @!P0 BRA `(.L_x_5085) ;  /* 0x0000000000048947 */ /* 0x000fea0003800000 */
[----:B------:R-:W-:Y:S01]  /*16480*/  BPT.TRAP 0x1 ;  /* 0x000000040000795c */ /* 0x000fe20000300000 */
.L_x_5085:
[----:B------:R-:W-:Y:S01]  /*16490*/  IMAD R5, R24, 0x8, R7 ;  /* 0x0000000818057824 */ /* 0x000fe200078e0207 */
[----:B------:R-:W-:Y:S01]  /*164a0*/  SHF.L.U32 R0, R26, 0x1f, RZ ;  /* 0x0000001f1a007819 */ /* 0x000fe200000006ff */
[----:B------:R-:W-:-:S03]  /*164b0*/  VIADD R24, R24, 0x1 ;  /* 0x0000000118187836 */ /* 0x000fc60000000000 */
[----:B------:R-:W0:Y:S02]  /*164c0*/  SYNCS.PHASECHK.TRANS64.TRYWAIT P1, [R5+URZ+0x38840], R0 ;  /* 0x03884000050075a7 */ /* 0x000e24000802017f */
[----:B------:R-:W-:-:S04]  /*164d0*/  ISETP.NE.AND P2, PT, R24, 0x2, PT ;  /* 0x000000021800780c */ /* 0x000fc80003f45270 */
[----:B------:R-:W-:Y:S01]  /*164e0*/  SEL R3, RZ, 0x1, P2 ;  /* 0x00000001ff037807 */ /* 0x000fe20001000000 */
[----:B0-----:R-:W-:Y:S08]  /*164f0*/  @!P1 BRA `(.L_x_5086) ;  /* 0x0000003800c09947 */ /* 0x001ff00003800000 */
.L_x_5192:
[----:B------:R-:W-:Y:S02]  /*16500*/  SEL R24, R24, RZ, P2 ;  /* 0x000000ff18187207 */ /* 0x000fe40001000000 */
[----:B------:R-:W-:Y:S01]  /*16510*/  LOP3.LUT R2, R26, R3, RZ, 0x3c, !PT ;  /* 0x000000031a027212 */ /* 0x000fe200078e3cff */
[----:B------:R-:W-:Y:S06]  /*16520*/  @!P0 BRA `(.L_x_5087) ;  /* 0x0000000000048947 */ /* 0x000fec0003800000 */
[----:B------:R-:W-:Y:S01]  /*16530*/  BPT.TRAP 0x1 ;  /* 0x000000040000795c */ /* 0x000fe20000300000 */
.L_x_5087:
[----:B------:R-:W-:Y:S01]  /*16540*/  IMAD R3, R24, 0x8, R7 ;  /* 0x0000000818037824 */ /* 0x000fe200078e0207 */
[----:B------:R-:W-:-:S04]  /*16550*/  SHF.L.U32 R2, R2, 0x1f, RZ ;  /* 0x0000001f02027819 */ /* 0x000fc800000006ff */
[----:B------:R-:W0:Y:S02]  /*16560*/  SYNCS.PHASECHK.TRANS64.TRYWAIT P1, [R3+URZ+0x38840], R2 ;  /* 0x03884002030075a7 */ /* 0x000e24000802017f */
[----:B0-----:R-:W-:Y:S05]  /*16570*/  @!P1 BRA `(.L_x_5088) ;  /* 0x0000003800b49947 */ /* 0x001fea0003800000 */
.L_x_5193:
[----:B------:R-:W-:Y:S05]  /*16580*/  @!P0 BRA `(.L_x_5089) ;  /* 0x0000000000048947 */ /* 0x000fea0003800000 */
[----:B------:R-:W-:Y:S01]  /*16590*/  BPT.TRAP 0x1 ;  /* 0x000000040000795c */ /* 0x000fe20000300000 */
.L_x_5089:
[----:B------:R-:W0:Y:S02]  /*165a0*/  SYNCS.PHASECHK.TRANS64.TRYWAIT P1, [R5+URZ+0x38860], R0 ;  /* 0x03886000050075a7 */ /* 0x000e24000802017f */
[----:B0-----:R-:W-:Y:S05]  /*165b0*/  @!P1 BRA `(.L_x_5090) ;  /* 0x0000003800b89947 */ /* 0x001fea0003800000 */
.L_x_5194:
[----:B------:R-:W-:Y:S05]  /*165c0*/  @!P0 BRA `(.L_x_5091) ;  /* 0x0000000000048947 */ /* 0x000fea0003800000 */
[----:B------:R-:W-:Y:S01]  /*165d0*/  BPT.TRAP 0x1 ;  /* 0x000000040000795c */ /* 0x000fe20000300000 */
.L_x_5091:
[----:B------:R0:W0:Y:S02]  /*165e0*/  SYNCS.PHASECHK.TRANS64.TRYWAIT P0, [R3+URZ+0x38860], R2 ;  /* 0x03886002030075a7 */ /* 0x000024000800017f */
[----:B0-----:R-:W-:Y:S05]  /*165f0*/  @!P0 NANOSLEEP.SYNCS 0x989680 ;  /* 0x009896800000895d */ /* 0x001fea0003900000 */
[----:B------:R-:W0:Y:S02]  /*16600*/  @!P0 SYNCS.PHASECHK.TRANS64 P0, [R3+URZ+0x38860], R2 ;  /* 0x03886002030085a7 */ /* 0x000e24000800007f */
[----:B0-----:R-:W-:Y:S05]  /*16610*/  @!P0 BRA `(.L_x_5091) ;  /* 0xfffffffc00f08947 */ /* 0x001fea000383ffff */
.L_x_5083:
[----:B------:R-:W-:Y:S05]  /*16620*/  BSYNC B0 ;  /* 0x0000000000007941 */ /* 0x000fea0003800000 */
.L_x_5082:
[----:B------:R-:W-:Y:S05]  /*16630*/  EXIT ;  /* 0x000000000000794d */ /* 0x000fea0003800000 */
.L_x_4953:
[----:B0-----:R0:W1:Y:S02]  /*16640*/  SYNCS.PHASECHK.TRANS64.TRYWAIT P1, [R17+URZ+0x38800], R4 ;  /* 0x03880004110075a7 */ /* 0x001064000802017f */
[----:B-1----:R-:W-:Y:S05]  /*16650*/  @!P1 NANOSLEEP.SYNCS 0x989680 ;  /* 0x009896800000995d */ /* 0x002fea0003900000 */
[----:B------:R-:W1:Y:S02]  /*16660*/  @!P1 SYNCS.PHASECHK.TRANS64 P1, [R17+URZ+0x38800], R4 ;  /* 0x03880004110095a7 */ /* 0x000e64000802007f */
[----:B-1----:R-:W-:Y:S05]  /*16670*/  @!P1 BRA `(.L_x_4953) ;  /* 0xfffffffc00f09947 */ /* 0x002fea000383ffff */
[----:B------:R-:W-:Y:S05]  /*16680*/  BRA `(.L_x_5092) ;  /* 0xfffffed000ac7947 */ /* 0x000fea000383ffff */
.L_x_4957:
[----:B--2---:R2:W3:Y:S02]  /*16690*/  SYNCS.PHASECHK.TRANS64.TRYWAIT P1, [R9+URZ+0x38830], R6 ;  /* 0x03883006090075a7 */ /* 0x0044e4000802017f */
[----:B---3--:R-:W-:Y:S05]  /*166a0*/  @!P1 NANOSLEEP.SYNCS 0x989680 ;  /* 0x009896800000995d */ /* 0x008fea0003900000 */
[----:B------:R-:W3:Y:S02]  /*166b0*/  @!P1 SYNCS.PHASECHK.TRANS64 P1, [R9+URZ+0x38830], R6 ;  /* 0x03883006090095a7 */ /* 0x000ee4000802007f */
[----:B---3--:R-:W-:Y:S05]  /*166c0*/  @!P1 BRA `(.L_x_4957) ;  /* 0xfffffffc00f09947 */ /* 0x008fea000383ffff */
[----:B------:R-:W-:Y:S05]  /*166d0*/  BRA `(.L_x_4956) ;  /* 0xfffffed000cc7947 */ /* 0x000fea000383ffff */
.L_x_4958:
[----:B---3--:R3:W4:Y:S02]  /*166e0*/  SYNCS.PHASECHK.TRANS64.TRYWAIT P1, [R17+URZ+0x38810], R4 ;  /* 0x03881004110075a7 */ /* 0x008724000802017f */
[----:B----4-:R-:W-:Y:S05]  /*166f0*/  @!P1 NANOSLEEP.SYNCS 0x989680 ;  /* 0x009896800000995d */ /* 0x010fea0003900000 */
[----:B------:R-:W4:Y:S02]  /*16700*/  @!P1 SYNCS.PHASECHK.TRANS64 P1, [R17+URZ+0x38810], R4 ;  /* 0x03881004110095a7 */ /* 0x000f24000802007f */
[----:B----4-:R-:W-:Y:S05]  /*16710*/  @!P1 BRA `(.L_x_4958) ;  /* 0xfffffffc00f09947 */ /* 0x010fea000383ffff */
[----:B------:R-:W-:Y:S05]  /*16720*/  BRA `(.L_x_5093) ;  /* 0xfffffed400587947 */ /* 0x000fea000383ffff */
.L_x_4962:
[----:B0-----:R0:W3:Y:S02]  /*16730*/  SYNCS.PHASECHK.TRANS64.TRYWAIT P1, [R9+URZ+0x38850], R6 ;  /* 0x03885006090075a7 */ /* 0x0010e4000802017f */
[----:B---3--:R-:W-:Y:S05]  /*16740*/  @!P1 NANOSLEEP.SYNCS 0x989680 ;  /* 0x009896800000995d */ /* 0x008fea0003900000 */
[----:B------:R-:W3:Y:S02]  /*16750*/  @!P1 SYNCS.PHASECHK.TRANS64 P1, [R9+URZ+0x38850], R6 ;  /* 0x03885006090095a7 */ /* 0x000ee4000802007f */
[----:B---3--:R-:W-:Y:S05]  /*16760*/  @!P1 BRA `(.L_x_4962) ;  /* 0xfffffffc00f09947 */ /* 0x008fea000383ffff */
[----:B------:R-:W-:Y:S05]  /*16770*/  BRA `(.L_x_4961) ;  /* 0xfffffed400887947 */ /* 0x000fea000383ffff */
.L_x_4969:
[----:B-1----:R1:W2:Y:S02]  /*16780*/  SYNCS.PHASECHK.TRANS64.TRYWAIT P1, [R9+URZ+0x38830], R8 ;  /* 0x03883008090075a7 */ /* 0x0022a4000802017f */
[----:B--2---:R-:W-:Y:S05]  /*16790*/  @!P1 NANOSLEEP.SYNCS 0x989680 ;  /* 0x009896800000995d */ /* 0x004fea0003900000 */
[----:B------:R-:W2:Y:S02]  /*167a0*/  @!P1 SYNCS.PHASECHK.TRANS64 P1, [R9+URZ+0x38830], R8 ;  /* 0x03883008090095a7 */ /* 0x000ea4000802007f */
[----:B--2---:R-:W-:Y:S05]  /*167b0*/  @!P1 BRA `(.L_x_4969) ;  /* 0xfffffffc00f09947 */ /* 0x004fea000383ffff */
[----:B------:R-:W-:Y:S05]  /*167c0*/  BRA `(.L_x_4968) ;  /* 0xfffffefc008c7947 */ /* 0x000fea000383ffff */
.L_x_4973:
[----:B---3--:R3:W4:Y:S02]  /*167d0*/  SYNCS.PHASECHK.TRANS64.TRYWAIT P1, [R9+URZ+0x38850], R8 ;  /* 0x03885008090075a7 */ /* 0x008724000802017f */
[----:B----4-:R-:W-:Y:S05]  /*167e0*/  @!P1 NANOSLEEP.SYNCS 0x989680 ;  /* 0x009896800000995d */ /* 0x010fea0003900000 */
[----:B------:R-:W4:Y:S02]  /*167f0*/  @!P1 SYNCS.PHASECHK.TRANS64 P1, [R9+URZ+0x38850], R8 ;  /* 0x03885008090095a7 */ /* 0x000f24000802007f */
[----:B----4-:R-:W-:Y:S05]  /*16800*/  @!P1 BRA `(.L_x_4973) ;  /* 0xfffffffc00f09947 */ /* 0x010fea000383ffff */
[----:B------:R-:W-:Y:S05]  /*16810*/  BRA `(.L_x_4972) ;  /* 0xfffffefc00ec7947 */ /* 0x000fea000383ffff */
.L_x_4981:
[----:B-1----:R1:W2:Y:S02]  /*16820*/  SYNCS.PHASECHK.TRANS64.TRYWAIT P1, [R9+URZ+0x38830], R8 ;  /* 0x03883008090075a7 */ /* 0x0022a4000802017f */
[----:B--2---:R-:W-:Y:S05]  /*16830*/  @!P1 NANOSLEEP.SYNCS 0x989680 ;  /* 0x009896800000995d */ /* 0x004fea0003900000 */
[----:B------:R-:W2:Y:S02]  /*16840*/  @!P1 SYNCS.PHASECHK.TRANS64 P1, [R9+URZ+0x38830], R8 ;  /* 0x03883008090095a7 */ /* 0x000ea4000802007f */
[----:B--2---:R-:W-:Y:S05]  /*16850*/  @!P1 BRA `(.L_x_4981) ;  /* 0xfffffffc00f09947 */ /* 0x004fea000383ffff */
[----:B------:R-:W-:Y:S05]  /*16860*/  BRA `(.L_x_4980) ;  /* 0xffffff3000087947 */ /* 0x000fea000383ffff */
.L_x_4985:
[----:B---3--:R3:W4:Y:S02]  /*16870*/  SYNCS.PHASECHK.TRANS64.TRYWAIT P1, [R9+URZ+0x38850], R8 ;  /* 0x03885008090075a7 */ /* 0x008724000802017f */
[----:B----4-:R-:W-:Y:S05]  /*16880*/  @!P1 NANOSLEEP.SYNCS 0x989680 ;  /* 0x009896800000995d */ /* 0x010fea0003900000 */
[----:B------:R-:W4:Y:S02]  /*16890*/  @!P1 SYNCS.PHASECHK.TRANS64 P1, [R9+URZ+0x38850], R8 ;  /* 0x03885008090095a7 */ /* 0x000f24000802007f */
[----:B----4-:R-:W-:Y:S05]  /*168a0*/  @!P1 BRA `(.L_x_4985) ;  /* 0xfffffffc00f09947 */ /* 0x010fea000383ffff */
[----:B------:R-:W-:Y:S05]  /*168b0*/  BRA `(.L_x_4984) ;  /* 0xffffff3000687947 */ /* 0x000fea000383ffff */
.L_x_5023:
        /* <DEDUP_REMOVED lines=10> */
.L_x_5095:
[----:B------:R-:W-:Y:S05]  /*16960*/  BSYNC B0 ;  /* 0x0000000000007941 */ /* 0x000fea0003800000 */
.L_x_5094:
[----:B------:R-:W-:Y:S05]  /*16970*/  BRA `(.L_x_5096) ;  /* 0xffffffb0001c7947 */ /* 0x000fea000383ffff */
.L_x_5026:
[----:B0-----:R0:W1:Y:S02]  /*16980*/  SYNCS.PHASECHK.TRANS64.TRYWAIT P0, [R27+URZ+0x38840], R0 ;  /* 0x038840001b0075a7 */ /* 0x001064000800017f */
[----:B-1----:R-:W-:Y:S05]  /*16990*/  @!P0 NANOSLEEP.SYNCS 0x989680 ;  /* 0x009896800000895d */ /* 0x002fea0003900000 */
[----:B------:R-:W1:Y:S02]  /*169a0*/  @!P0 SYNCS.PHASECHK.TRANS64 P0, [R27+URZ+0x38840], R0 ;  /* 0x038840001b0085a7 */ /* 0x000e64000800007f */
[----:B-1----:R-:W-:Y:S05]  /*169b0*/  @!P0 BRA `(.L_x_5026) ;  /* 0xfffffffc00f08947 */ /* 0x002fea000383ffff */
[----:B------:R-:W-:Y:S05]  /*169c0*/  BRA `(.L_x_5097) ;  /* 0xffffffb000fc7947 */ /* 0x000fea000383ffff */
.L_x_5027:
        /* <DEDUP_REMOVED lines=8> */
.L_x_5099:
[----:B------:R-:W-:Y:S05]  /*16a50*/  BSYNC B0 ;  /* 0x0000000000007941 */ /* 0x000fea0003800000 */
.L_x_5098:
        /* <DEDUP_REMOVED lines=9> */
.L_x_5100:
[----:B------:R-:W-:Y:S02]  /*16af0*/  IMAD.MOV.U32 R13, RZ, RZ, R4 ;  /* 0x000000ffff0d7224 */ /* 0x000fe400078e0004 */
[----:B------:R-:W-:Y:S02]  /*16b00*/  IMAD.MOV.U32 R12, RZ, RZ, 0x1 ;  /* 0x00000001ff0c7424 */ /* 0x000fe400078e00ff */
[----:B------:R-:W-:-:S07]  /*16b10*/  IMAD.MOV.U32 R3, RZ, RZ, R14 ;  /* 0x000000ffff037224 */ /* 0x000fce00078e000e */
[----:B------:R-:W-:Y:S05]  /*16b20*/  WARPSYNC.COLLECTIVE R15, `(.L_x_5101) ;  /* 0x000000000f087348 */ /* 0x000fea0003c00000 */
[----:B------:R0:W1:Y:S02]  /*16b30*/  SHFL.IDX P6, R14, R13, R12, R11 ;  /* 0x0000000c0d0e7389 */ /* 0x00006400000c000b */
[----:B01----:R-:W-:Y:S01]  /*16b40*/  ENDCOLLECTIVE ;  /* 0x000000000000791b */ /* 0x003fe20003800000 */
.L_x_5101:
        /* <DEDUP_REMOVED lines=15> */
.L_x_5102:
[----:B------:R-:W-:Y:S02]  /*16c40*/  @P0 IMAD R6, R5, 0x2, R23 ;  /* 0x0000000205060824 */ /* 0x000fe400078e0217 */
[----:B------:R-:W-:Y:S02]  /*16c50*/  IMAD.MOV.U32 R13, RZ, RZ, R4 ;  /* 0x000000ffff0d7224 */ /* 0x000fe400078e0004 */
[----:B------:R-:W-:Y:S02]  /*16c60*/  IMAD.MOV.U32 R12, RZ, RZ, 0x2 ;  /* 0x00000002ff0c7424 */ /* 0x000fe400078e00ff */
[----:B------:R-:W-:-:S07]  /*16c70*/  IMAD.MOV.U32 R3, RZ, RZ, R14 ;  /* 0x000000ffff037224 */ /* 0x000fce00078e000e */
[----:B------:R-:W-:Y:S05]  /*16c80*/  WARPSYNC.COLLECTIVE R15, `(.L_x_5103) ;  /* 0x000000000f087348 */ /* 0x000fea0003c00000 */
[----:B------:R0:W1:Y:S02]  /*16c90*/  SHFL.IDX P6, R14, R13, R12, R11 ;  /* 0x0000000c0d0e7389 */ /* 0x00006400000c000b */
[----:B01----:R-:W-:Y:S01]  /*16ca0*/  ENDCOLLECTIVE ;  /* 0x000000000000791b */ /* 0x003fe20003800000 */
.L_x_5103:
        /* <DEDUP_REMOVED lines=15> */
.L_x_5104:
[----:B------:R-:W-:Y:S02]  /*16da0*/  @P0 IMAD R6, R5, 0x2, R23 ;  /* 0x0000000205060824 */ /* 0x000fe400078e0217 */
[----:B------:R-:W-:Y:S02]  /*16db0*/  IMAD.MOV.U32 R13, RZ, RZ, R4 ;  /* 0x000000ffff0d7224 */ /* 0x000fe400078e0004 */
[----:B------:R-:W-:Y:S02]  /*16dc0*/  IMAD.MOV.U32 R12, RZ, RZ, 0x3 ;  /* 0x00000003ff0c7424 */ /* 0x000fe400078e00ff */
[----:B------:R-:W-:-:S07]  /*16dd0*/  IMAD.MOV.U32 R3, RZ, RZ, R14 ;  /* 0x000000ffff037224 */ /* 0x000fce00078e000e */
[----:B------:R-:W-:Y:S05]  /*16de0*/  WARPSYNC.COLLECTIVE R15, `(.L_x_5105) ;  /* 0x000000000f087348 */ /* 0x000fea0003c00000 */
[----:B------:R0:W1:Y:S02]  /*16df0*/  SHFL.IDX P6, R14, R13, R12, R11 ;  /* 0x0000000c0d0e7389 */ /* 0x00006400000c000b */
[----:B01----:R-:W-:Y:S01]  /*16e00*/  ENDCOLLECTIVE ;  /* 0x000000000000791b */ /* 0x003fe20003800000 */
.L_x_5105:
        /* <DEDUP_REMOVED lines=10> */
.L_x_5106:
[----:B------:R-:W-:Y:S01]  /*16eb0*/  @!PT LDS RZ, [RZ] ;  /* 0x00000000fffff984 */ /* 0x000fe20000000800 */
[----:B------:R-:W-:Y:S01]  /*16ec0*/  @!PT LDS RZ, [RZ] ;  /* 0x00000000fffff984 */ /* 0x000fe20000000800 */
[----:B------:R-:W-:Y:S01]  /*16ed0*/  @!PT LDS RZ, [RZ] ;  /* 0x00000000fffff984 */ /* 0x000fe20000000800 */
[----:B------:R0:W-:Y:S01]  /*16ee0*/  @P0 LDGSTS.E.BYPASS.LTC128B.128 [R6+0x23400], desc[UR44][R2.64], !P2 ;  /* 0x2340000002060fae */ /* 0x0001e2000d101d6c */
[----:B------:R-:W-:Y:S01]  /*16ef0*/  IMAD.MOV.U32 R0, RZ, RZ, R14 ;  /* 0x000000ffff007224 */ /* 0x000fe200078e000e */
[----:B------:R-:W-:Y:S06]  /*16f00*/  BRA `(.L_x_5107) ;  /* 0xffffffb000b87947 */ /* 0x000fec000383ffff */
.L_x_5032:
        /* <DEDUP_REMOVED lines=10> */
.L_x_5108:
        /* <DEDUP_REMOVED lines=9> */
.L_x_5109:
[----:B------:R-:W-:Y:S02]  /*17040*/  IMAD.MOV.U32 R13, RZ, RZ, R2 ;  /* 0x000000ffff0d7224 */ /* 0x000fe400078e0002 */
[----:B------:R-:W-:Y:S02]  /*17050*/  IMAD.MOV.U32 R12, RZ, RZ, 0x1 ;  /* 0x00000001ff0c7424 */ /* 0x000fe400078e00ff */
[----:B------:R-:W-:-:S07]  /*17060*/  IMAD.MOV.U32 R5, RZ, RZ, R14 ;  /* 0x000000ffff057224 */ /* 0x000fce00078e000e */
[----:B------:R-:W-:Y:S05]  /*17070*/  WARPSYNC.COLLECTIVE R15, `(.L_x_5110) ;  /* 0x000000000f087348 */ /* 0x000fea0003c00000 */
[----:B------:R0:W1:Y:S02]  /*17080*/  SHFL.IDX P6, R14, R13, R12, R11 ;  /* 0x0000000c0d0e7389 */ /* 0x00006400000c000b */
[----:B01----:R-:W-:Y:S01]  /*17090*/  ENDCOLLECTIVE ;  /* 0x000000000000791b */ /* 0x003fe20003800000 */
.L_x_5110:
        /* <DEDUP_REMOVED lines=15> */
.L_x_5111:
        /* <DEDUP_REMOVED lines=8> */
.L_x_5112:
        /* <DEDUP_REMOVED lines=16> */
.L_x_5113:
[----:B------:R-:W-:Y:S01]  /*17310*/  @P2 LOP3.LUT R22, R22, 0x40, RZ, 0xfc, !PT ;  /* 0x0000004016162812 */ /* 0x000fe200078efcff */
[----:B------:R-:W-:Y:S02]  /*17320*/  IMAD.MOV.U32 R13, RZ, RZ, R2 ;  /* 0x000000ffff0d7224 */ /* 0x000fe400078e0002 */
[----:B------:R-:W-:Y:S02]  /*17330*/  IMAD.MOV.U32 R12, RZ, RZ, 0x3 ;  /* 0x00000003ff0c7424 */ /* 0x000fe400078e00ff */
[----:B------:R-:W-:-:S07]  /*17340*/  IMAD.MOV.U32 R5, RZ, RZ, R14 ;  /* 0x000000ffff057224 */ /* 0x000fce00078e000e */
[----:B------:R-:W-:Y:S05]  /*17350*/  WARPSYNC.COLLECTIVE R15, `(.L_x_5114) ;  /* 0x000000000f087348 */ /* 0x000fea0003c00000 */
[----:B------:R0:W1:Y:S02]  /*17360*/  SHFL.IDX P6, R14, R13, R12, R11 ;  /* 0x0000000c0d0e7389 */ /* 0x00006400000c000b */
[----:B01----:R-:W-:Y:S01]  /*17370*/  ENDCOLLECTIVE ;  /* 0x000000000000791b */ /* 0x003fe20003800000 */
.L_x_5114:
        /* <DEDUP_REMOVED lines=14> */
.L_x_5115:
[----:B------:R-:W-:Y:S01]  /*17460*/  IMAD.MOV.U32 R0, RZ, RZ, R14 ;  /* 0x000000ffff007224 */ /* 0x000fe200078e000e */
[----:B------:R-:W-:Y:S06]  /*17470*/  BRA `(.L_x_5116) ;  /* 0xffffffb400c07947 */ /* 0x000fec000383ffff */
.L_x_5036:
        /* <DEDUP_REMOVED lines=47> */
.L_x_5118:
[----:B------:R-:W-:Y:S05]  /*17770*/  BSYNC B0 ;  /* 0x0000000000007941 */ /* 0x000fea0003800000 */
.L_x_5117:
        /* <DEDUP_REMOVED lines=11> */
.L_x_5119:
        /* <DEDUP_REMOVED lines=39> */
.L_x_5120:
[----:B------:R-:W-:Y:S02]  /*17aa0*/  IMAD.MOV.U32 R13, RZ, RZ, R0 ;  /* 0x000000ffff0d7224 */ /* 0x000fe400078e0000 */
[----:B------:R-:W-:-:S07]  /*17ab0*/  IMAD.MOV.U32 R7, RZ, RZ, R14 ;  /* 0x000000ffff077224 */ /* 0x000fce00078e000e */
[----:B------:R-:W-:Y:S05]  /*17ac0*/  WARPSYNC.COLLECTIVE R15, `(.L_x_5121) ;  /* 0x000000000f087348 */ /* 0x000fea0003c00000 */
[----:B------:R0:W1:Y:S02]  /*17ad0*/  SHFL.IDX P6, R14, R13, R12, R11 ;  /* 0x0000000c0d0e7389 */ /* 0x00006400000c000b */
[----:B01----:R-:W-:Y:S01]  /*17ae0*/  ENDCOLLECTIVE ;  /* 0x000000000000791b */ /* 0x003fe20003800000 */
.L_x_5121:
        /* <DEDUP_REMOVED lines=33> */
.L_x_5122:
[----:B------:R-:W-:Y:S02]  /*17d00*/  IMAD.MOV.U32 R13, RZ, RZ, R0 ;  /* 0x000000ffff0d7224 */ /* 0x000fe400078e0000 */
[----:B------:R-:W-:-:S07]  /*17d10*/  IMAD.MOV.U32 R7, RZ, RZ, R14 ;  /* 0x000000ffff077224 */ /* 0x000fce00078e000e */
[----:B------:R-:W-:Y:S05]  /*17d20*/  WARPSYNC.COLLECTIVE R15, `(.L_x_5123) ;  /* 0x000000000f087348 */ /* 0x000fea0003c00000 */
[----:B------:R0:W1:Y:S02]  /*17d30*/  SHFL.IDX P6, R14, R13, R12, R11 ;  /* 0x0000000c0d0e7389 */ /* 0x00006400000c000b */
[----:B01----:R-:W-:Y:S01]  /*17d40*/  ENDCOLLECTIVE ;  /* 0x000000000000791b */ /* 0x003fe20003800000 */
.L_x_5123:
        /* <DEDUP_REMOVED lines=27> */
.L_x_5124:
[----:B------:R-:W-:Y:S02]  /*17f00*/  IMAD.MOV.U32 R13, RZ, RZ, R0 ;  /* 0x000000ffff0d7224 */ /* 0x000fe400078e0000 */
[----:B------:R-:W-:-:S07]  /*17f10*/  IMAD.MOV.U32 R6, RZ, RZ, R14 ;  /* 0x000000ffff067224 */ /* 0x000fce00078e000e */
[----:B------:R-:W-:Y:S05]  /*17f20*/  WARPSYNC.COLLECTIVE R15, `(.L_x_5125) ;  /* 0x000000000f087348 */ /* 0x000fea0003c00000 */
[----:B------:R0:W1:Y:S02]  /*17f30*/  SHFL.IDX P6, R14, R13, R12, R11 ;  /* 0x0000000c0d0e7389 */ /* 0x00006400000c000b */
[----:B01----:R-:W-:Y:S01]  /*17f40*/  ENDCOLLECTIVE ;  /* 0x000000000000791b */ /* 0x003fe20003800000 */
.L_x_5125:
[----:B------:R-:W-:Y:S01]  /*17f50*/  IMAD.MOV.U32 R0, RZ, RZ, R14 ;  /* 0x000000ffff007224 */ /* 0x000fe200078e000e */
[----:B------:R-:W-:Y:S06]  /*17f60*/  BRA `(.L_x_5126) ;  /* 0xffffffb800387947 */ /* 0x000fec000383ffff */
.L_x_5041:
[----:B0-----:R0:W1:Y:S02]  /*17f70*/  SYNCS.PHASECHK.TRANS64.TRYWAIT P0, [R23+URZ+0x38820], R0 ;  /* 0x03882000170075a7 */ /* 0x001064000800017f */
[----:B-1----:R-:W-:Y:S05]  /*17f80*/  @!P0 NANOSLEEP.SYNCS 0x989680 ;  /* 0x009896800000895d */ /* 0x002fea0003900000 */
[----:B------:R-:W1:Y:S02]  /*17f90*/  @!P0 SYNCS.PHASECHK.TRANS64 P0, [R23+URZ+0x38820], R0 ;  /* 0x03882000170085a7 */ /* 0x000e64000800007f */
[----:B-1----:R-:W-:Y:S05]  /*17fa0*/  @!P0 BRA `(.L_x_5041) ;  /* 0xfffffffc00f08947 */ /* 0x002fea000383ffff */
[----:B------:R-:W-:Y:S05]  /*17fb0*/  BRA `(.L_x_5127) ;  /* 0xffffffb800d47947 */ /* 0x000fea000383ffff */
.L_x_5044:
[----:B0-----:R0:W1:Y:S02]  /*17fc0*/  SYNCS.PHASECHK.TRANS64.TRYWAIT P0, [R27+URZ+0x38860], R0 ;  /* 0x038860001b0075a7 */ /* 0x001064000800017f */
[----:B-1----:R-:W-:Y:S05]  /*17fd0*/  @!P0 NANOSLEEP.SYNCS 0x989680 ;  /* 0x009896800000895d */ /* 0x002fea0003900000 */
[----:B------:R-:W1:Y:S02]  /*17fe0*/  @!P0 SYNCS.PHASECHK.TRANS64 P0, [R27+URZ+0x38860], R0 ;  /* 0x038860001b0085a7 */ /* 0x000e64000800007f */
[----:B-1----:R-:W-:Y:S05]  /*17ff0*/  @!P0 BRA `(.L_x_5044) ;  /* 0xfffffffc00f08947 */ /* 0x002fea000383ffff */
[----:B------:R-:W-:Y:S05]  /*18000*/  BRA `(.L_x_5128) ;  /* 0xffffffb800e47947 */ /* 0x000fea000383ffff */
.L_x_5045:
        /* <DEDUP_REMOVED lines=8> */
.L_x_5130:
[----:B------:R-:W-:Y:S05]  /*18090*/  BSYNC B0 ;  /* 0x0000000000007941 */ /* 0x000fea0003800000 */
.L_x_5129:
        /* <DEDUP_REMOVED lines=15> */
.L_x_5131:
        /* <DEDUP_REMOVED lines=39> */
.L_x_5132:
[----:B------:R-:W-:Y:S02]  /*18400*/  IMAD.MOV.U32 R13, RZ, RZ, R4 ;  /* 0x000000ffff0d7224 */ /* 0x000fe400078e0004 */
[----:B------:R-:W-:-:S07]  /*18410*/  IMAD.MOV.U32 R3, RZ, RZ, R14 ;  /* 0x000000ffff037224 */ /* 0x000fce00078e000e */
[----:B------:R-:W-:Y:S05]  /*18420*/  WARPSYNC.COLLECTIVE R15, `(.L_x_5133) ;  /* 0x000000000f087348 */ /* 0x000fea0003c00000 */
[----:B------:R0:W1:Y:S02]  /*18430*/  SHFL.IDX P6, R14, R13, R12, R11 ;  /* 0x0000000c0d0e7389 */ /* 0x00006400000c000b */
[----:B01----:R-:W-:Y:S01]  /*18440*/  ENDCOLLECTIVE ;  /* 0x000000000000791b */ /* 0x003fe20003800000 */
.L_x_5133:
        /* <DEDUP_REMOVED lines=29> */
.L_x_5134:
[----:B------:R-:W-:Y:S02]  /*18620*/  IMAD.MOV.U32 R13, RZ, RZ, R4 ;  /* 0x000000ffff0d7224 */ /* 0x000fe400078e0004 */
[----:B------:R-:W-:-:S07]  /*18630*/  IMAD.MOV.U32 R7, RZ, RZ, R14 ;  /* 0x000000ffff077224 */ /* 0x000fce00078e000e */
[----:B------:R-:W-:Y:S05]  /*18640*/  WARPSYNC.COLLECTIVE R15, `(.L_x_5135) ;  /* 0x000000000f087348 */ /* 0x000fea0003c00000 */
[----:B------:R0:W1:Y:S02]  /*18650*/  SHFL.IDX P6, R14, R13, R12, R11 ;  /* 0x0000000c0d0e7389 */ /* 0x00006400000c000b */
[----:B01----:R-:W-:Y:S01]  /*18660*/  ENDCOLLECTIVE ;  /* 0x000000000000791b */ /* 0x003fe20003800000 */
.L_x_5135:
        /* <DEDUP_REMOVED lines=29> */
.L_x_5136:
[----:B------:R-:W-:Y:S02]  /*18840*/  IMAD.MOV.U32 R13, RZ, RZ, R4 ;  /* 0x000000ffff0d7224 */ /* 0x000fe400078e0004 */
[----:B------:R-:W-:-:S07]  /*18850*/  IMAD.MOV.U32 R6, RZ, RZ, R14 ;  /* 0x000000ffff067224 */ /* 0x000fce00078e000e */
[----:B------:R-:W-:Y:S05]  /*18860*/  WARPSYNC.COLLECTIVE R15, `(.L_x_5137) ;  /* 0x000000000f087348 */ /* 0x000fea0003c00000 */
[----:B------:R0:W1:Y:S02]  /*18870*/  SHFL.IDX P6, R14, R13, R12, R11 ;  /* 0x0000000c0d0e7389 */ /* 0x00006400000c000b */
[----:B01----:R-:W-:Y:S01]  /*18880*/  ENDCOLLECTIVE ;  /* 0x000000000000791b */ /* 0x003fe20003800000 */
.L_x_5137:
[----:B------:R-:W-:Y:S01]  /*18890*/  IMAD.MOV.U32 R2, RZ, RZ, R14 ;  /* 0x000000ffff027224 */ /* 0x000fe200078e000e */
[----:B------:R-:W-:Y:S06]  /*188a0*/  BRA `(.L_x_5138) ;  /* 0xffffffb800787947 */ /* 0x000fec000383ffff */
.L_x_5052:
[----:B0-----:R0:W1:Y:S02]  /*188b0*/  SYNCS.PHASECHK.TRANS64.TRYWAIT P0, [R6+URZ+0x38840], R17 ;  /* 0x03884011060075a7 */ /* 0x001064000800017f */
[----:B-1----:R-:W-:Y:S05]  /*188c0*/  @!P0 NANOSLEEP.SYNCS 0x989680 ;  /* 0x009896800000895d */ /* 0x002fea0003900000 */
[----:B------:R-:W1:Y:S02]  /*188d0*/  @!P0 SYNCS.PHASECHK.TRANS64 P0, [R6+URZ+0x38840], R17 ;  /* 0x03884011060085a7 */ /* 0x000e64000800007f */
[----:B-1----:R-:W-:Y:S05]  /*188e0*/  @!P0 BRA `(.L_x_5052) ;  /* 0xfffffffc00f08947 */ /* 0x002fea000383ffff */
[----:B------:R-:W-:Y:S05]  /*188f0*/  BRA `(.L_x_5139) ;  /* 0xffffffc0000c7947 */ /* 0x000fea000383ffff */
.L_x_5053:
        /* <DEDUP_REMOVED lines=8> */
.L_x_5141:
[----:B------:R-:W-:Y:S05]  /*18980*/  BSYNC B1 ;  /* 0x0000000000017941 */ /* 0x000fea0003800000 */
.L_x_5140:
        /* <DEDUP_REMOVED lines=9> */
.L_x_5142:
[----:B------:R-:W-:Y:S02]  /*18a20*/  IMAD.MOV.U32 R13, RZ, RZ, R27 ;  /* 0x000000ffff0d7224 */ /* 0x000fe400078e001b */
[----:B------:R-:W-:Y:S02]  /*18a30*/  IMAD.MOV.U32 R12, RZ, RZ, 0x1 ;  /* 0x00000001ff0c7424 */ /* 0x000fe400078e00ff */
[----:B------:R-:W-:-:S07]  /*18a40*/  IMAD.MOV.U32 R2, RZ, RZ, R14 ;  /* 0x000000ffff027224 */ /* 0x000fce00078e000e */
[----:B------:R-:W-:Y:S05]  /*18a50*/  WARPSYNC.COLLECTIVE R15, `(.L_x_5143) ;  /* 0x000000000f087348 */ /* 0x000fea0003c00000 */
[----:B------:R0:W1:Y:S02]  /*18a60*/  SHFL.IDX P6, R14, R13, R12, R11 ;  /* 0x0000000c0d0e7389 */ /* 0x00006400000c000b */
[----:B01----:R-:W-:Y:S01]  /*18a70*/  ENDCOLLECTIVE ;  /* 0x000000000000791b */ /* 0x003fe20003800000 */
.L_x_5143:
        /* <DEDUP_REMOVED lines=11> */
.L_x_5144:
[----:B------:R-:W-:Y:S02]  /*18b30*/  IMAD.MOV.U32 R13, RZ, RZ, R27 ;  /* 0x000000ffff0d7224 */ /* 0x000fe400078e001b */
[----:B------:R-:W-:Y:S02]  /*18b40*/  IMAD.MOV.U32 R12, RZ, RZ, 0x2 ;  /* 0x00000002ff0c7424 */ /* 0x000fe400078e00ff */
[----:B------:R-:W-:-:S07]  /*18b50*/  IMAD.MOV.U32 R2, RZ, RZ, R14 ;  /* 0x000000ffff027224 */ /* 0x000fce00078e000e */
[----:B------:R-:W-:Y:S05]  /*18b60*/  WARPSYNC.COLLECTIVE R15, `(.L_x_5145) ;  /* 0x000000000f087348 */ /* 0x000fea0003c00000 */
[----:B------:R0:W1:Y:S02]  /*18b70*/  SHFL.IDX P6, R14, R13, R12, R11 ;  /* 0x0000000c0d0e7389 */ /* 0x00006400000c000b */
[----:B01----:R-:W-:Y:S01]  /*18b80*/  ENDCOLLECTIVE ;  /* 0x000000000000791b */ /* 0x003fe20003800000 */
.L_x_5145:
        /* <DEDUP_REMOVED lines=11> */
.L_x_5146:
[----:B------:R-:W-:Y:S02]  /*18c40*/  IMAD.MOV.U32 R13, RZ, RZ, R27 ;  /* 0x000000ffff0d7224 */ /* 0x000fe400078e001b */
[----:B------:R-:W-:Y:S02]  /*18c50*/  IMAD.MOV.U32 R12, RZ, RZ, 0x3 ;  /* 0x00000003ff0c7424 */ /* 0x000fe400078e00ff */
[----:B------:R-:W-:-:S07]  /*18c60*/  IMAD.MOV.U32 R2, RZ, RZ, R14 ;  /* 0x000000ffff027224 */ /* 0x000fce00078e000e */
[----:B------:R-:W-:Y:S05]  /*18c70*/  WARPSYNC.COLLECTIVE R15, `(.L_x_5147) ;  /* 0x000000000f087348 */ /* 0x000fea0003c00000 */
[----:B------:R0:W1:Y:S02]  /*18c80*/  SHFL.IDX P6, R14, R13, R12, R11 ;  /* 0x0000000c0d0e7389 */ /* 0x00006400000c000b */
[----:B01----:R-:W-:Y:S01]  /*18c90*/  ENDCOLLECTIVE ;  /* 0x000000000000791b */ /* 0x003fe20003800000 */
.L_x_5147:
        /* <DEDUP_REMOVED lines=11> */
.L_x_5148:
[----:B------:R-:W-:Y:S01]  /*18d50*/  IMAD.MOV.U32 R2, RZ, RZ, R14 ;  /* 0x000000ffff027224 */ /* 0x000fe200078e000e */
[----:B------:R-:W-:Y:S06]  /*18d60*/  BRA `(.L_x_5149) ;  /* 0xffffffbc009c7947 */ /* 0x000fec000383ffff */
.L_x_5058:
[----:B---3--:R3:W4:Y:S02]  /*18d70*/  SYNCS.PHASECHK.TRANS64.TRYWAIT P0, [R6+URZ+0x38860], R17 ;  /* 0x03886011060075a7 */ /* 0x008724000800017f */
[----:B----4-:R-:W-:Y:S05]  /*18d80*/  @!P0 NANOSLEEP.SYNCS 0x989680 ;  /* 0x009896800000895d */ /* 0x010fea0003900000 */
[----:B------:R-:W4:Y:S02]  /*18d90*/  @!P0 SYNCS.PHASECHK.TRANS64 P0, [R6+URZ+0x38860], R17 ;  /* 0x03886011060085a7 */ /* 0x000f24000800007f */
[----:B----4-:R-:W-:Y:S05]  /*18da0*/  @!P0 BRA `(.L_x_5058) ;  /* 0xfffffffc00f08947 */ /* 0x010fea000383ffff */
[----:B------:R-:W-:Y:S05]  /*18db0*/  BRA `(.L_x_5150) ;  /* 0xffffffbc00ec7947 */ /* 0x000fea000383ffff */
.L_x_5059:
        /* <DEDUP_REMOVED lines=8> */
.L_x_5152:
[----:B------:R-:W-:Y:S05]  /*18e40*/  BSYNC B1 ;  /* 0x0000000000017941 */ /* 0x000fea0003800000 */
.L_x_5151:
        /* <DEDUP_REMOVED lines=13> */
.L_x_5153:
        /* <DEDUP_REMOVED lines=17> */
.L_x_5154:
        /* <DEDUP_REMOVED lines=16> */
.L_x_5155:
        /* <DEDUP_REMOVED lines=19> */
.L_x_5156:
        /* <DEDUP_REMOVED lines=14> */
.L_x_5157:
        /* <DEDUP_REMOVED lines=16> */
.L_x_5158:
        /* <DEDUP_REMOVED lines=14> */
.L_x_5159:
[----:B------:R-:W-:Y:S05]  /*19520*/  BRA `(.L_x_5160) ;  /* 0xffffffbc00587947 */ /* 0x000fea000383ffff */
.L_x_5067:
        /* <DEDUP_REMOVED lines=8> */
.L_x_5162:
[----:B------:R-:W-:Y:S05]  /*195b0*/  BSYNC B0 ;  /* 0x0000000000007941 */ /* 0x000fea0003800000 */
.L_x_5161:
        /* <DEDUP_REMOVED lines=9> */
.L_x_5163:
        /* <DEDUP_REMOVED lines=18> */
.L_x_5164:
[----:B------:R-:W-:Y:S01]  /*19770*/  IMAD.MOV.U32 R12, RZ, RZ, 0x2 ;  /* 0x00000002ff0c7424 */ /* 0x000fe200078e00ff */
[----:B------:R-:W-:-:S05]  /*19780*/  SEL R4, R14, RZ, P1 ;  /* 0x000000ff0e047207 */ /* 0x000fca0000800000 */
[----:B------:R-:W-:-:S04]  /*19790*/  IMAD.IADD R4, R17, 0x1, R4 ;  /* 0x0000000111047824 */ /* 0x000fc800078e0204 */
[----:B------:R-:W-:-:S07]  /*197a0*/  IMAD.MOV.U32 R13, RZ, RZ, R4 ;  /* 0x000000ffff0d7224 */ /* 0x000fce00078e0004 */
[----:B------:R-:W-:Y:S05]  /*197b0*/  WARPSYNC.COLLECTIVE R15, `(.L_x_5165) ;  /* 0x000000000f087348 */ /* 0x000fea0003c00000 */
[----:B------:R0:W1:Y:S02]  /*197c0*/  SHFL.UP P6, R14, R13, R12, R11 ;  /* 0x0400000c0d0e7389 */ /* 0x00006400000c000b */
[----:B01----:R-:W-:Y:S01]  /*197d0*/  ENDCOLLECTIVE ;  /* 0x000000000000791b */ /* 0x003fe20003800000 */
.L_x_5165:
[----:B------:R-:W-:Y:S01]  /*197e0*/  IMAD.MOV.U32 R12, RZ, RZ, 0x4 ;  /* 0x00000004ff0c7424 */ /* 0x000fe200078e00ff */
[----:B------:R-:W-:-:S05]  /*197f0*/  SEL R3, R14, RZ, P2 ;  /* 0x000000ff0e037207 */ /* 0x000fca0001000000 */
[----:B------:R-:W-:-:S04]  /*19800*/  IMAD.IADD R6, R4, 0x1, R3 ;  /* 0x0000000104067824 */ /* 0x000fc800078e0203 */
[----:B------:R-:W-:-:S07]  /*19810*/  IMAD.MOV.U32 R13, RZ, RZ, R6 ;  /* 0x000000ffff0d7224 */ /* 0x000fce00078e0006 */
[----:B------:R-:W-:Y:S05]  /*19820*/  WARPSYNC.COLLECTIVE R15, `(.L_x_5166) ;  /* 0x000000000f087348 */ /* 0x000fea0003c00000 */
[----:B------:R0:W1:Y:S02]  /*19830*/  SHFL.UP P6, R14, R13, R12, R11 ;  /* 0x0400000c0d0e7389 */ /* 0x00006400000c000b */
[----:B01----:R-:W-:Y:S01]  /*19840*/  ENDCOLLECTIVE ;  /* 0x000000000000791b */ /* 0x003fe20003800000 */
.L_x_5166:
[----:B------:R-:W-:Y:S01]  /*19850*/  IMAD.MOV.U32 R12, RZ, RZ, 0x8 ;  /* 0x00000008ff0c7424 */ /* 0x000fe200078e00ff */
[----:B------:R-:W-:-:S05]  /*19860*/  SEL R3, R14, RZ, P3 ;  /* 0x000000ff0e037207 */ /* 0x000fca0001800000 */
[----:B------:R-:W-:-:S04]  /*19870*/  IMAD.IADD R2, R6, 0x1, R3 ;  /* 0x0000000106027824 */ /* 0x000fc800078e0203 */
[----:B------:R-:W-:-:S07]  /*19880*/  IMAD.MOV.U32 R13, RZ, RZ, R2 ;  /* 0x000000ffff0d7224 */ /* 0x000fce00078e0002 */
[----:B------:R-:W-:Y:S05]  /*19890*/  WARPSYNC.COLLECTIVE R15, `(.L_x_5167) ;  /* 0x000000000f087348 */ /* 0x000fea0003c00000 */
[----:B------:R0:W1:Y:S02]  /*198a0*/  SHFL.UP P6, R14, R13, R12, R11 ;  /* 0x0400000c0d0e7389 */ /* 0x00006400000c000b */
[----:B01----:R-:W-:Y:S01]  /*198b0*/  ENDCOLLECTIVE ;  /* 0x000000000000791b */ /* 0x003fe20003800000 */
.L_x_5167:
[----:B------:R-:W-:Y:S01]  /*198c0*/  IMAD.MOV.U32 R12, RZ, RZ, 0x10 ;  /* 0x00000010ff0c7424 */ /* 0x000fe200078e00ff */
[----:B------:R-:W-:-:S05]  /*198d0*/  SEL R3, R14, RZ, P4 ;  /* 0x000000ff0e037207 */ /* 0x000fca0002000000 */
[----:B------:R-:W-:-:S04]  /*198e0*/  IMAD.IADD R3, R2, 0x1, R3 ;  /* 0x0000000102037824 */ /* 0x000fc800078e0203 */
[----:B------:R-:W-:-:S07]  /*198f0*/  IMAD.MOV.U32 R13, RZ, RZ, R3 ;  /* 0x000000ffff0d7224 */ /* 0x000fce00078e0003 */
[----:B------:R-:W-:Y:S05]  /*19900*/  WARPSYNC.COLLECTIVE R15, `(.L_x_5168) ;  /* 0x000000000f087348 */ /* 0x000fea0003c00000 */
[----:B------:R0:W1:Y:S02]  /*19910*/  SHFL.UP P6, R14, R13, R12, R11 ;  /* 0x0400000c0d0e7389 */ /* 0x00006400000c000b */
[----:B01----:R-:W-:Y:S01]  /*19920*/  ENDCOLLECTIVE ;  /* 0x000000000000791b */ /* 0x003fe20003800000 */
.L_x_5168:
        /* <DEDUP_REMOVED lines=8> */
.L_x_5169:
[----:B------:R-:W-:Y:S05]  /*199b0*/  BRA `(.L_x_5170) ;  /* 0xffffffbc00ec7947 */ /* 0x000fea000383ffff */
.L_x_5072:
        /* <DEDUP_REMOVED lines=8> */
.L_x_5172:
[----:B------:R-:W-:Y:S05]  /*19a40*/  BSYNC B0 ;  /* 0x0000000000007941 */ /* 0x000fea0003800000 */
.L_x_5171:
        /* <DEDUP_REMOVED lines=8> */
.L_x_5173:
[----:B------:R-:W-:Y:S01]  /*19ad0*/  IMAD.MOV.U32 R12, RZ, RZ, 0x4 ;  /* 0x00000004ff0c7424 */ /* 0x000fe200078e00ff */
[----:B------:R-:W-:-:S05]  /*19ae0*/  SEL R2, R14, RZ, P2 ;  /* 0x000000ff0e027207 */ /* 0x000fca0001000000 */
[----:B------:R-:W-:-:S04]  /*19af0*/  IMAD.IADD R2, R13, 0x1, R2 ;  /* 0x000000010d027824 */ /* 0x000fc800078e0202 */
[----:B------:R-:W-:-:S07]  /*19b00*/  IMAD.MOV.U32 R13, RZ, RZ, R2 ;  /* 0x000000ffff0d7224 */ /* 0x000fce00078e0002 */
[----:B------:R-:W-:Y:S05]  /*19b10*/  WARPSYNC.COLLECTIVE R15, `(.L_x_5174) ;  /* 0x000000000f087348 */ /* 0x000fea0003c00000 */
[----:B------:R0:W1:Y:S02]  /*19b20*/  SHFL.UP P6, R14, R13, R12, R11 ;  /* 0x0400000c0d0e7389 */ /* 0x00006400000c000b */
[----:B01----:R-:W-:Y:S01]  /*19b30*/  ENDCOLLECTIVE ;  /* 0x000000000000791b */ /* 0x003fe20003800000 */
.L_x_5174:
[----:B------:R-:W-:Y:S01]  /*19b40*/  IMAD.MOV.U32 R12, RZ, RZ, 0x8 ;  /* 0x00000008ff0c7424 */ /* 0x000fe200078e00ff */
[----:B------:R-:W-:-:S05]  /*19b50*/  SEL R3, R14, RZ, P3 ;  /* 0x000000ff0e037207 */ /* 0x000fca0001800000 */
[----:B------:R-:W-:-:S04]  /*19b60*/  IMAD.IADD R3, R2, 0x1, R3 ;  /* 0x0000000102037824 */ /* 0x000fc800078e0203 */
[----:B------:R-:W-:-:S07]  /*19b70*/  IMAD.MOV.U32 R13, RZ, RZ, R3 ;  /* 0x000000ffff0d7224 */ /* 0x000fce00078e0003 */
[----:B------:R-:W-:Y:S05]  /*19b80*/  WARPSYNC.COLLECTIVE R15, `(.L_x_5175) ;  /* 0x000000000f087348 */ /* 0x000fea0003c00000 */
[----:B------:R0:W1:Y:S02]  /*19b90*/  SHFL.UP P6, R14, R13, R12, R11 ;  /* 0x0400000c0d0e7389 */ /* 0x00006400000c000b */
[----:B01----:R-:W-:Y:S01]  /*19ba0*/  ENDCOLLECTIVE ;  /* 0x000000000000791b */ /* 0x003fe20003800000 */
.L_x_5175:
[----:B------:R-:W-:Y:S01]  /*19bb0*/  IMAD.MOV.U32 R12, RZ, RZ, 0x10 ;  /* 0x00000010ff0c7424 */ /* 0x000fe200078e00ff */
[----:B------:R-:W-:-:S05]  /*19bc0*/  SEL R4, R14, RZ, P4 ;  /* 0x000000ff0e047207 */ /* 0x000fca0002000000 */
[----:B------:R-:W-:-:S04]  /*19bd0*/  IMAD.IADD R4, R3, 0x1, R4 ;  /* 0x0000000103047824 */ /* 0x000fc800078e0204 */
[----:B------:R-:W-:-:S07]  /*19be0*/  IMAD.MOV.U32 R13, RZ, RZ, R4 ;  /* 0x000000ffff0d7224 */ /* 0x000fce00078e0004 */
[----:B------:R-:W-:Y:S05]  /*19bf0*/  WARPSYNC.COLLECTIVE R15, `(.L_x_5176) ;  /* 0x000000000f087348 */ /* 0x000fea0003c00000 */
[----:B------:R0:W1:Y:S02]  /*19c00*/  SHFL.UP P6, R14, R13, R12, R11 ;  /* 0x0400000c0d0e7389 */ /* 0x00006400000c000b */
[----:B01----:R-:W-:Y:S01]  /*19c10*/  ENDCOLLECTIVE ;  /* 0x000000000000791b */ /* 0x003fe20003800000 */
.L_x_5176:
        /* <DEDUP_REMOVED lines=8> */
.L_x_5177:
[----:B------:R-:W-:Y:S05]  /*19ca0*/  BRA `(.L_x_5178) ;  /* 0xffffffbc00cc7947 */ /* 0x000fea000383ffff */
.L_x_5074:
[----:B------:R-:W-:Y:S01]  /*19cb0*/  BSSY B0, `(.L_x_5179) ;  /* 0x0000006000007945 */ /* 0x000fe20003800000 */
[----:B------:R-:W-:Y:S01]  /*19cc0*/  PLOP3.LUT P6, PT, P6, PT, PT, 0x8, 0x0 ;  /* 0x000000000000781c */ /* 0x000fe200037ce170 */
[----:B------:R-:W-:-:S12]  /*19cd0*/  IMAD.MOV.U32 R15, RZ, RZ, -0x1 ;  /* 0xffffffffff0f7424 */ /* 0x000fd800078e00ff */
[----:B01----:R-:W-:Y:S05]  /*19ce0*/  WARPSYNC.COLLECTIVE R15, `(.L_x_5180) ;  /* 0x000000000f087348 */ /* 0x003fea0003c00000 */
[----:B------:R-:W-:Y:S01]  /*19cf0*/  VOTE.ANY R14, PT, P6 ;  /* 0x00000000000e7806 */ /* 0x000fe200030e0100 */
[----:B01----:R-:W-:Y:S06]  /*19d00*/  ENDCOLLECTIVE ;  /* 0x000000000000791b */ /* 0x003fec0003800000 */
.L_x_5180:
[----:B------:R-:W-:Y:S05]  /*19d10*/  BSYNC B0 ;  /* 0x0000000000007941 */ /* 0x000fea0003800000 */
.L_x_5179:
        /* <DEDUP_REMOVED lines=9> */
.L_x_5181:
[----:B------:R-:W-:Y:S01]  /*19db0*/  IMAD.MOV.U32 R17, RZ, RZ, R14 ;  /* 0x000000ffff117224 */ /* 0x000fe200078e000e */
[----:B------:R-:W-:Y:S06]  /*19dc0*/  BRA `(.L_x_5182) ;  /* 0xffffffbc00bc7947 */ /* 0x000fec000383ffff */
.L_x_5076:
[----:B------:R-:W-:Y:S01]  /*19dd0*/  BSSY B0, `(.L_x_5183) ;  /* 0x0000007000007945 */ /* 0x000fe20003800000 */
[----:B------:R-:W-:Y:S02]  /*19de0*/  IMAD.MOV.U32 R13, RZ, RZ, R2 ;  /* 0x000000ffff0d7224 */ /* 0x000fe400078e0002 */
[----:B------:R-:W-:Y:S02]  /*19df0*/  IMAD.MOV.U32 R11, RZ, RZ, 0x1f ;  /* 0x0000001fff0b7424 */ /* 0x000fe400078e00ff */
[----:B------:R-:W-:-:S07]  /*19e00*/  IMAD.MOV.U32 R15, RZ, RZ, -0x1 ;  /* 0xffffffffff0f7424 */ /* 0x000fce00078e00ff */
[----:B0123--:R-:W-:Y:S05]  /*19e10*/  WARPSYNC.COLLECTIVE R15, `(.L_x_5184) ;  /* 0x000000000f087348 */ /* 0x00ffea0003c00000 */
[----:B------:R4:W0:Y:S02]  /*19e20*/  SHFL.IDX P6, R14, R13, R12, R11 ;  /* 0x0000000c0d0e7389 */ /* 0x00082400000c000b */
[----:B01234-:R-:W-:Y:S01]  /*19e30*/  ENDCOLLECTIVE ;  /* 0x000000000000791b */ /* 0x01ffe20003800000 */
.L_x_5184:
[----:B------:R-:W-:Y:S05]  /*19e40*/  BSYNC B0 ;  /* 0x0000000000007941 */ /* 0x000fea0003800000 */
.L_x_5183:
[----:B------:R-:W-:Y:S05]  /*19e50*/  BRA `(.L_x_5075) ;  /* 0xffffffbc00b47947 */ /* 0x000fea000383ffff */
.L_x_5080:
[----:B------:R0:W0:Y:S02]  /*19e60*/  SYNCS.PHASECHK.TRANS64.TRYWAIT P0, [R7+URZ+0x38820], R0 ;  /* 0x03882000070075a7 */ /* 0x000024000800017f */
[----:B0-----:R-:W-:Y:S05]  /*19e70*/  @!P0 NANOSLEEP.SYNCS 0x989680 ;  /* 0x009896800000895d */ /* 0x001fea0003900000 */
[----:B------:R-:W0:Y:S02]  /*19e80*/  @!P0 SYNCS.PHASECHK.TRANS64 P0, [R7+URZ+0x38820], R0 ;  /* 0x03882000070085a7 */ /* 0x000e24000800007f */
[----:B0-----:R-:W-:Y:S05]  /*19e90*/  @!P0 BRA `(.L_x_5080) ;  /* 0xfffffffc00f08947 */ /* 0x001fea000383ffff */
[----:B------:R-:W-:Y:S05]  /*19ea0*/  BRA `(.L_x_5185) ;  /* 0xffffffc4002c7947 */ /* 0x000fea000383ffff */
.L_x_5081:
        /* <DEDUP_REMOVED lines=8> */
[----:B-1234-:R-:W-:Y:S05]  /*19f30*/  WARPSYNC.COLLECTIVE R15, `(.L_x_5187) ;  /* 0x000000000f087348 */ /* 0x01efea0003c00000 */
[----:B------:R0:W0:Y:S02]  /*19f40*/  SHFL.IDX P6, R14, R13, R12, R11 ;  /* 0x0000000c0d0e7389 */ /* 0x00002400000c000b */
[----:B01234-:R-:W-:Y:S01]  /*19f50*/  ENDCOLLECTIVE ;  /* 0x000000000000791b */ /* 0x01ffe20003800000 */
.L_x_5187:
[----:B------:R-:W-:Y:S05]  /*19f60*/  BSYNC B0 ;  /* 0x0000000000007941 */ /* 0x000fea0003800000 */
.L_x_5186:
[----:B------:R-:W-:Y:S05]  /*19f70*/  BRA `(.L_x_5188) ;  /* 0xffffffc400147947 */ /* 0x000fea000383ffff */
.L_x_5084:
[----:B------:R-:W-:Y:S01]  /*19f80*/  BSSY B1, `(.L_x_5189) ;  /* 0x0000006000017945 */ /* 0x000fe20003800000 */
[----:B------:R-:W-:-:S07]  /*19f90*/  IMAD.MOV.U32 R15, RZ, RZ, -0x1 ;  /* 0xffffffffff0f7424 */ /* 0x000fce00078e00ff */
[----:B-1234-:R-:W-:Y:S05]  /*19fa0*/  WARPSYNC.COLLECTIVE R15, `(.L_x_5190) ;  /* 0x000000000f0c7348 */ /* 0x01efea0003c00000 */
[----:B------:R-:W-:Y:S02]  /*19fb0*/  ELECT P6, UR62, PT ;  /* 0x00000000003e782f */ /* 0x000fe400038c0000 */
[----:B------:R-:W-:Y:S01]  /*19fc0*/  MOV R14, UR62 ;  /* 0x0000003e000e7c02 */ /* 0x000fe20008000f00 */
[----:B-1234-:R-:W-:Y:S10]  /*19fd0*/  ENDCOLLECTIVE ;  /* 0x000000000000791b */ /* 0x01eff40003800000 */
.L_x_5190:
[----:B------:R-:W-:Y:S05]  /*19fe0*/  BSYNC B1 ;  /* 0x0000000000017941 */ /* 0x000fea0003800000 */
.L_x_5189:
[----:B------:R-:W-:Y:S05]  /*19ff0*/  BRA `(.L_x_5191) ;  /* 0xffffffc4000c7947 */ /* 0x000fea000383ffff */
.L_x_5086:
[----:B------:R0:W0:Y:S02]  /*1a000*/  SYNCS.PHASECHK.TRANS64.TRYWAIT P1, [R5+URZ+0x38840], R0 ;  /* 0x03884000050075a7 */ /* 0x000024000802017f */
[----:B0-----:R-:W-:Y:S05]  /*1a010*/  @!P1 NANOSLEEP.SYNCS 0x989680 ;  /* 0x009896800000995d */ /* 0x001fea0003900000 */
[----:B------:R-:W0:Y:S02]  /*1a020*/  @!P1 SYNCS.PHASECHK.TRANS64 P1, [R5+URZ+0x38840], R0 ;  /* 0x03884000050095a7 */ /* 0x000e24000802007f */
[----:B0-----:R-:W-:Y:S05]  /*1a030*/  @!P1 BRA `(.L_x_5086) ;  /* 0xfffffffc00f09947 */ /* 0x001fea000383ffff */
[----:B------:R-:W-:Y:S05]  /*1a040*/  BRA `(.L_x_5192) ;  /* 0xffffffc4002c7947 */ /* 0x000fea000383ffff */
.L_x_5088:
[----:B------:R0:W0:Y:S02]  /*1a050*/  SYNCS.PHASECHK.TRANS64.TRYWAIT P1, [R3+URZ+0x38840], R2 ;  /* 0x03884002030075a7 */ /* 0x000024000802017f */
[----:B0-----:R-:W-:Y:S05]  /*1a060*/  @!P1 NANOSLEEP.SYNCS 0x989680 ;  /* 0x009896800000995d */ /* 0x001fea0003900000 */
[----:B------:R-:W0:Y:S02]  /*1a070*/  @!P1 SYNCS.PHASECHK.TRANS64 P1, [R3+URZ+0x38840], R2 ;  /* 0x03884002030095a7 */ /* 0x000e24000802007f */
[----:B0-----:R-:W-:Y:S05]  /*1a080*/  @!P1 BRA `(.L_x_5088) ;  /* 0xfffffffc00f09947 */ /* 0x001fea000383ffff */
[----:B------:R-:W-:Y:S05]  /*1a090*/  BRA `(.L_x_5193) ;  /* 0xffffffc400387947 */ /* 0x000fea000383ffff */
.L_x_5090:
[----:B------:R0:W0:Y:S02]  /*1a0a0*/  SYNCS.PHASECHK.TRANS64.TRYWAIT P1, [R5+URZ+0x38860], R0 ;  /* 0x03886000050075a7 */ /* 0x000024000802017f */
[----:B0-----:R-:W-:Y:S05]  /*1a0b0*/  @!P1 NANOSLEEP.SYNCS 0x989680 ;  /* 0x009896800000995d */ /* 0x001fea0003900000 */
[----:B------:R-:W0:Y:S02]  /*1a0c0*/  @!P1 SYNCS.PHASECHK.TRANS64 P1, [R5+URZ+0x38860], R0 ;  /* 0x03886000050095a7 */ /* 0x000e24000802007f */
[----:B0-----:R-:W-:Y:S05]  /*1a0d0*/  @!P1 BRA `(.L_x_5090) ;  /* 0xfffffffc00f09947 */ /* 0x001fea000383ffff */
[----:B------:R-:W-:Y:S05]  /*1a0e0*/  BRA `(.L_x_5194) ;  /* 0xffffffc400347947 */ /* 0x000fea000383ffff */
.L_x_5195:
        /* <DEDUP_REMOVED lines=9> */
.L_x_5649:


//--------------------- .text._ZN7cutlass13device_kernelIN5flash11enable_sm90INS1_16FlashAttnFwdSm90INS1_25CollectiveMainloopFwdSm90ILi2EN4cute5tupleIJNS5_1CILi1EEES8_S8_EEENS6_IJNS7_ILi64EEESA_SA_EEELi512ENS_6half_tEfNS_4arch4Sm90ELb1ELb0ELb0ELb1ELb1ELb1ELb1ELb0ELb0ELb1ELb0ELb0EEENS1_21CollectiveEpilogueFwdINS6_IJSA_NS7_ILi512EEESA_EEES9_SC_SE_Li256ELb1ELb1ELb0ELb0EEENS1_36VarlenDynamicPersistentTileSchedulerILi64ELi64ELi256ELi128ELb0ELb1ELb1ELb1ELb1ELb1EEEEEEEEEvNT_6ParamsE --------------------------
	.section	.text._ZN7cutlass13device_kernelIN5flash11enable_sm90INS1_16FlashAttnFwdSm90INS1_25CollectiveMainloopFwdSm90ILi2EN4cute5tupleIJNS5_1CILi1EEES8_S8_EEENS6_IJNS7_ILi64EEESA_SA_EEELi512ENS_6half_tEfNS_4arch4Sm90ELb1ELb0ELb0ELb1ELb1ELb1ELb1ELb0ELb0ELb1ELb0ELb0EEENS1_21CollectiveEpilogueFwdINS6_IJSA_NS7_ILi512EEESA_EEES9_SC_SE_Li256ELb1ELb1ELb0ELb0EEENS1_36VarlenDynamicPersistentTileSchedulerILi64ELi64ELi256ELi128ELb0ELb1ELb1ELb1ELb1ELb1EEEEEEEEEvNT_6ParamsE,"ax",@progbits
	.align	128
.text._ZN7cutlass13device_kernelIN5flash11enable_sm90INS1_16FlashAttnFwdSm90INS1_25CollectiveMainloopFwdSm90ILi2EN4cute5tupleIJNS5_1CILi1EEES8_S8_EEENS6_IJNS7_ILi64EEESA_SA_EEELi512ENS_6half_tEfNS_4arch4Sm90ELb1ELb0ELb0ELb1ELb1ELb1ELb1ELb0ELb0ELb1ELb0ELb0EEENS1_21CollectiveEpilogueFwdINS6_IJSA_NS7_ILi512EEESA_EEES9_SC_SE_Li256ELb1ELb1ELb0ELb0EEENS1_36VarlenDynamicPersistentTileSchedulerILi64ELi64ELi256ELi128ELb0ELb1ELb1ELb1ELb1ELb1EEEEEEEEEvNT_6ParamsE:
        .type           _ZN7cutlass13device_kernelIN5flash11enable_sm90INS1_16FlashAttnFwdSm90INS1_25CollectiveMainloopFwdSm90ILi2EN4cute5tupleIJNS5_1CILi1EEES8_S8_EEENS6_IJNS7_ILi64EEESA_SA_EEELi512ENS_6half_tEfNS_4arch4Sm90ELb1ELb0ELb0ELb1ELb1ELb1ELb1ELb0ELb0ELb1ELb0ELb0EEENS1_21CollectiveEpilogueFwdINS6_IJSA_NS7_ILi512EEESA_EEES9_SC_SE_Li256ELb1ELb1ELb0ELb0EEENS1_36VarlenDynamicPersistentTileSchedulerILi64ELi64ELi256ELi128ELb0ELb1ELb1ELb1ELb1ELb1EEEEEEEEEvNT_6ParamsE,@function
        .size           _ZN7cutlass13device_kernelIN5flash11enable_sm90INS1_16FlashAttnFwdSm90INS1_25CollectiveMainloopFwdSm90ILi2EN4cute5tupleIJNS5_1CILi1EEES8_S8_EEENS6_IJNS7_ILi64EEESA_SA_EEELi512ENS_6half_tEfNS_4arch4Sm90ELb1ELb0ELb0ELb1ELb1ELb1ELb1ELb0ELb0ELb1ELb0ELb0EEENS1_21CollectiveEpilogueFwdINS6_IJSA_NS7_ILi512EEESA_EEES9_SC_SE_Li256ELb1ELb1ELb0ELb0EEENS1_36VarlenDynamicPersistentTileSchedulerILi64ELi64ELi256ELi128ELb0ELb1ELb1ELb1ELb1ELb1EEEEEEEEEvNT_6ParamsE,(.L_x_5650 - _ZN7cutlass13device_kernelIN5flash11enable_sm90INS1_16FlashAttnFwdSm90INS1_25CollectiveMainloopFwdSm90ILi2EN4cute5tupleIJNS5_1CILi1EEES8_S8_EEENS6_IJNS7_ILi64EEESA_SA_EEELi512ENS_6half_tEfNS_4arch4Sm90ELb1ELb0ELb0ELb1ELb1ELb1ELb1ELb0ELb0ELb1ELb0ELb0EEENS1_21CollectiveEpilogueFwdINS6_IJSA_NS7_ILi512EEESA_EEES9_SC_SE_Li256ELb1ELb1ELb0ELb0EEENS1_36VarlenDynamicPersistentTileSchedulerILi64ELi64ELi256ELi128ELb0ELb1ELb1ELb1ELb1ELb1EEEEEEEEEvNT_6ParamsE)
        .other          _ZN7cutlass13device_kernelIN5flash11enable_sm90INS1_16FlashAttnFwdSm90INS1_25CollectiveMainloopFwdSm90ILi2EN4cute5tupleIJNS5_1CILi1EEES8_S8_EEENS6_IJNS7_ILi64EEESA_SA_EEELi512ENS_6half_tEfNS_4arch4Sm90ELb1ELb0ELb0ELb1ELb1ELb1ELb1ELb0ELb0ELb1ELb0ELb0EEENS1_21CollectiveEpilogueFwdINS6_IJSA_NS7_ILi512EEESA_EEES9_SC_SE_Li256ELb1ELb1ELb0ELb0EEENS1_36VarlenDynamicPersistentTileSchedulerILi64ELi64ELi256ELi128ELb0ELb1ELb1ELb1ELb1ELb1EEEEEEEEEvNT_6ParamsE,@"STO_CUDA_ENTRY STV_DEFAULT"
_ZN7cutlass13device_kernelIN5flash11enable_sm90INS1_16FlashAttnFwdSm90INS1_25CollectiveMainloopFwdSm90ILi2EN4cute5tupleIJNS5_1CILi1EEES8_S8_EEENS6_IJNS7_ILi64EEESA_SA_EEELi512ENS_6half_tEfNS_4arch4Sm90ELb1ELb0ELb0ELb1ELb1ELb1ELb1ELb0ELb0ELb1ELb0ELb0EEENS1_21CollectiveEpilogueFwdINS6_IJSA_NS7_ILi512EEESA_EEES9_SC_SE_Li256ELb1ELb1ELb0ELb0EEENS1_36VarlenDynamicPersistentTileSchedulerILi64ELi64ELi256ELi128ELb0ELb1ELb1ELb1ELb1ELb1EEEEEEEEEvNT_6ParamsE:
        /* <DEDUP_REMOVED lines=17> */
.L_x_5197:
[----:B------:R-:W-:Y:S05]  /*0110*/  BSYNC B0 ;  /* 0x0000000000007941 */ /* 0x000fea0003800000 */
.L_x_5196:
        /* <DEDUP_REMOVED lines=39> */
.L_x_5198:
        /* <DEDUP_REMOVED lines=22> */
.L_x_5199:
        /* <DEDUP_REMOVED lines=18> */
.L_x_5200:
        /* <DEDUP_REMOVED lines=22> */
.L_x_5201:
        /* <DEDUP_REMOVED lines=22> */
.L_x_5202:
        /* <DEDUP_REMOVED lines=9> */
.L_x_5205:
        /* <DEDUP_REMOVED lines=20> */
[----:B------:R-:W-:Y:S02]  /*0aa0*/  VIADD R16, R0, 0xffffff80 ;  /* 0xffffff8000107836 */ /* 0x000fe40000000000 */
[----:B------:R-:W-:Y:S02]  /*0ab0*/  IMAD.MOV.U32 R229, RZ, RZ, 0x40 ;  /* 0x00000040ffe57424 */ /* 0x000fe400078e00ff */
[----:B------:R-:W-:Y:S01]  /*0ac0*/  IMAD.MOV.U32 R185, RZ, RZ, RZ ;  /* 0x000000ffffb97224 */ /* 0x000fe200078e00ff */
[----:B------:R-:W-:Y:S01]  /*0ad0*/  SHF.R.S32.HI R0, RZ, 0x1f, R16 ;  /* 0x0000001fff007819 */ /* 0x000fe20000011410 */
[----:B------:R-:W-:Y:S02]  /*0ae0*/  IMAD.MOV.U32 R191, RZ, RZ, RZ ;  /* 0x000000ffffbf7224 */ /* 0x000fe400078e00ff */
[----:B------:R-:W-:Y:S01]  /*0af0*/  IMAD.MOV.U32 R23, RZ, RZ, RZ ;  /* 0x000000ffff177224 */ /* 0x000fe200078e00ff */
[----:B------:R-:W-:-:S02]  /*0b00*/  LEA.HI R2, R0, R16, RZ, 0x7 ;  /* 0x0000001000027211 */ /* 0x000fc400078f38ff */
        /* <DEDUP_REMOVED lines=24> */
[----:B------:R-:W-:Y:S01]  /*0c90*/  LOP3.LUT R11, R9, 0xfffffff8, RZ, 0xc0, !PT ;  /* 0xfffffff8090b7812 */ /* 0x000fe200078ec0ff */
[----:B------:R-:W-:Y:S01]  /*0ca0*/  IMAD.IADD R12, R20, 0x1, -R12 ;  /* 0x00000001140c7824 */ /* 0x000fe200078e0a0c */
[----:B------:R-:W-:Y:S01]  /*0cb0*/  LOP3.LUT R7, R7, 0xfffffff8, RZ, 0xc0, !PT ;  /* 0xfffffff807077812 */ /* 0x000fe200078ec0ff */
[----:B------:R-:W-:Y:S01]  /*0cc0*/  IMAD.SHL.U32 R9, R9, 0x40, RZ ;  /* 0x0000004009097824 */ /* 0x000fe200078e00ff */
[----:B------:R-:W-:Y:S01]  /*0cd0*/  LEA.HI R4, R4, R3, RZ, 0x5 ;  /* 0x0000000304047211 */ /* 0x000fe200078f28ff */
[----:B------:R-:W-:Y:S01]  /*0ce0*/  IMAD R12, R12, 0x10, R15 ;  /* 0x000000100c0c7824 */ /* 0x000fe200078e020f */
[----:B------:R-:W-:Y:S01]  /*0cf0*/  LEA.HI R2, R2, R14, RZ, 0x1 ;  /* 0x0000000e02027211 */ /* 0x000fe200078f08ff */
[----:B------:R-:W-:Y:S01]  /*0d00*/  IMAD.IADD R7, R6, 0x1, -R7 ;  /* 0x0000000106077824 */ /* 0x000fe200078e0a07 */
[----:B------:R-:W-:Y:S01]  /*0d10*/  SHF.R.S32.HI R4, RZ, 0x5, R4 ;  /* 0x00000005ff047819 */ /* 0x000fe20000011404 */
[----:B------:R-:W-:Y:S01]  /*0d20*/  IMAD.IADD R11, R8, 0x1, -R11 ;  /* 0x00000001080b7824 */ /* 0x000fe200078e0a0b */
[----:B------:R-:W-:Y:S01]  /*0d30*/  LOP3.LUT R9, R9, 0x7ffffe00, RZ, 0xc0, !PT ;  /* 0x7ffffe0009097812 */ /* 0x000fe200078ec0ff */
[----:B------:R-:W-:Y:S01]  /*0d40*/  IMAD.U32 R6, R12, 0x40, R13 ;  /* 0x000000400c067824 */ /* 0x000fe200078e000d */
[----:B------:R-:W-:Y:S01]  /*0d50*/  LOP3.LUT R2, R2, 0xfffffe, RZ, 0xc0, !PT ;  /* 0x00fffffe02027812 */ /* 0x000fe200078ec0ff */
[C---:B------:R-:W-:Y:S01]  /*0d60*/  IMAD.SHL.U32 R8, R11.reuse, 0x40, RZ ;  /* 0x000000400b087824 */ /* 0x040fe200078e00ff */
[----:B------:R-:W-:Y:S01]  /*0d70*/  R2P PR, R11, 0x6 ;  /* 0x000000060b007804 */ /* 0x000fe20000000000 */
        /* <DEDUP_REMOVED lines=13> */
[CC--:B------:R-:W-:Y:S01]  /*0e50*/  LEA.HI R3, R0.reuse, R16.reuse, RZ, 0x3 ;  /* 0x0000001000037211 */ /* 0x0c0fe200078f18ff */
[----:B------:R-:W-:Y:S01]  /*0e60*/  IMAD.IADD R9, R9, 0x1, R8 ;  /* 0x0000000109097824 */ /* 0x000fe200078e0208 */
[----:B------:R-:W-:Y:S01]  /*0e70*/  LEA.HI R0, R0, R16, RZ, 0x2 ;  /* 0x0000001000007211 */ /* 0x000fe200078f10ff */
[----:B------:R-:W-:Y:S01]  /*0e80*/  IMAD.SHL.U32 R193, R6, 0x2, RZ ;  /* 0x0000000206c17824 */ /* 0x000fe200078e00ff */
[----:B------:R-:W-:Y:S01]  /*0e90*/  SHF.R.S32.HI R4, RZ, 0x3, R3 ;  /* 0x00000003ff047819 */ /* 0x000fe20000011403 */
[----:B------:R-:W-:Y:S01]  /*0ea0*/  IMAD R227, R9, 0x2, R18 ;  /* 0x0000000209e37824 */ /* 0x000fe200078e0212 */
[--C-:B------:R-:W-:Y:S02]  /*0eb0*/  SHF.R.S32.HI R187, RZ, 0x2, R0.reuse ;  /* 0x00000002ffbb7819 */ /* 0x100fe40000011400 */
[----:B------:R-:W-:Y:S01]  /*0ec0*/  SHF.R.S32.HI R4, RZ, 0x1f, R0 ;  /* 0x0000001fff047819 */ /* 0x000fe20000011400 */
[----:B------:R-:W-:Y:S01]  /*0ed0*/  VIADD R228, R227, 0x36420 ;  /* 0x00036420e3e47836 */ /* 0x000fe20000000000 */
[----:B------:R-:W-:Y:S01]  /*0ee0*/  LOP3.LUT R3, R3, 0xfffffff8, RZ, 0xc0, !PT ;  /* 0xfffffff803037812 */ /* 0x000fe200078ec0ff */
[----:B------:R-:W-:Y:S01]  /*0ef0*/  VIADD R8, R187, 0x20 ;  /* 0x00000020bb087836 */ /* 0x000fe20000000000 */
[----:B------:R-:W-:-:S02]  /*0f00*/  LOP3.LUT R0, R0, 0xfffffffc, RZ, 0xc0, !PT ;  /* 0xfffffffc00007812 */ /* 0x000fc400078ec0ff */
[----:B------:R-:W-:Y:S01]  /*0f10*/  LEA.HI R4, R4, R187, RZ, 0x3 ;  /* 0x000000bb04047211 */ /* 0x000fe200078f18ff */
[C---:B------:R-:W-:Y:S01]  /*0f20*/  IMAD.IADD R10, R16.reuse, 0x1, -R3 ;  /* 0x00000001100a7824 */ /* 0x040fe200078e0a03 */
[----:B------:R-:W-:Y:S01]  /*0f30*/  SHF.R.S32.HI R5, RZ, 0x1f, R8 ;  /* 0x0000001fff057819 */ /* 0x000fe20000011408 */
[----:B------:R-:W-:Y:S01]  /*0f40*/  IMAD.IADD R7, R16, 0x1, -R0 ;  /* 0x0000000110077824 */ /* 0x000fe200078e0a00 */
[----:B------:R-:W-:Y:S01]  /*0f50*/  LOP3.LUT R4, R4, 0xfffffff8, RZ, 0xc0, !PT ;  /* 0xfffffff804047812 */ /* 0x000fe200078ec0ff */
[----:B------:R-:W-:Y:S01]  /*0f60*/  IMAD.SHL.U32 R210, R10, 0x8, RZ ;  /* 0x000000080ad27824 */ /* 0x000fe200078e00ff */
[----:B------:R-:W-:Y:S01]  /*0f70*/  LEA.HI R5, R5, R8, RZ, 0x3 ;  /* 0x0000000805057211 */ /* 0x000fe200078f18ff */
[C---:B------:R-:W-:Y:S01]  /*0f80*/  IMAD.SHL.U32 R16, R7.reuse, 0x8, RZ ;  /* 0x0000000807107824 */ /* 0x040fe200078e00ff */
[C---:B------:R-:W-:Y:S01]  /*0f90*/  LEA.HI R0, R7.reuse, R7, RZ, 0x1 ;  /* 0x0000000707007211 */ /* 0x040fe200078f08ff */
[----:B------:R-:W-:Y:S02]  /*0fa0*/  IMAD.SHL.U32 R3, R8, 0x40, RZ ;  /* 0x0000004008037824 */ /* 0x000fe400078e00ff */
[----:B------:R-:W-:Y:S01]  /*0fb0*/  VIADD R36, R210, 0x80 ;  /* 0x00000080d2247836 */ /* 0x000fe20000000000 */
[----:B------:R-:W-:Y:S01]  /*0fc0*/  LOP3.LUT R0, R0, 0x1ffffffe, RZ, 0xc0, !PT ;  /* 0x1ffffffe00007812 */ /* 0x000fe200078ec0ff */
[----:B------:R-:W-:Y:S01]  /*0fd0*/  IMAD.SHL.U32 R188, R7, 0x4, RZ ;  /* 0x0000000407bc7824 */ /* 0x000fe200078e00ff */
[----:B------:R-:W-:Y:S01]  /*0fe0*/  IADD3 R223, R16, 0x80, RZ ;  /* 0x0000008010df7810 */ /* 0x000fe20007ffe0ff */
[----:B------:R-:W-:Y:S01]  /*0ff0*/  VIADD R35, R210, 0xc0 ;  /* 0x000000c0d2237836 */ /* 0x000fe20000000000 */
[----:B------:R-:W-:Y:S01]  /*1000*/  SHF.R.S32.HI R38, RZ, 0x1f, R36 ;  /* 0x0000001fff267819 */ /* 0x000fe20000011424 */
[----:B------:R-:W-:Y:S01]  /*1010*/  VIADD R225, R16, 0x40 ;  /* 0x0000004010e17836 */ /* 0x000fe20000000000 */
[----:B------:R-:W-:Y:S01]  /*1020*/  SHF.R.S32.HI R17, RZ, 0x1f, R16 ;  /* 0x0000001fff117819 */ /* 0x000fe20000011410 */
[C---:B------:R-:W-:Y:S01]  /*1030*/  VIADD R34, R210.reuse, 0x100 ;  /* 0x00000100d2227836 */ /* 0x040fe20000000000 */
[----:B------:R-:W-:Y:S01]  /*1040*/  SHF.R.S32.HI R36, RZ, 0x1f, R35 ;  /* 0x0000001fff247819 */ /* 0x000fe20000011423 */
[----:B------:R-:W-:-:S02]  /*1050*/  VIADD R33, R210, 0x140 ;  /* 0x00000140d2217836 */ /* 0x000fc40000000000 */
[----:B------:R-:W-:Y:S01]  /*1060*/  IMAD.IADD R192, R187, 0x1, -R4 ;  /* 0x00000001bbc07824 */ /* 0x000fe200078e0a04 */
[----:B------:R-:W-:Y:S01]  /*1070*/  LOP3.LUT R4, R3, 0x1c0, RZ, 0xc0, !PT ;  /* 0x000001c003047812 */ /* 0x000fe200078ec0ff */
[----:B------:R-:W-:Y:S01]  /*1080*/  VIADD R224, R16, 0x60 ;  /* 0x0000006010e07836 */ /* 0x000fe20000000000 */
[----:B------:R-:W-:Y:S01]  /*1090*/  SHF.R.S32.HI R35, RZ, 0x1f, R34 ;  /* 0x0000001fff237819 */ /* 0x000fe20000011422 */
[C---:B------:R-:W-:Y:S01]  /*10a0*/  VIADD R37, R210.reuse, 0x40 ;  /* 0x00000040d2257836 */ /* 0x040fe20000000000 */
[----:B------:R-:W-:Y:S01]  /*10b0*/  SHF.R.S32.HI R34, RZ, 0x1f, R33 ;  /* 0x0000001fff227819 */ /* 0x000fe20000011421 */
[----:B------:R-:W-:Y:S01]  /*10c0*/  VIADD R32, R210, 0x180 ;  /* 0x00000180d2207836 */ /* 0x000fe20000000000 */
[----:B------:R-:W-:Y:S01]  /*10d0*/  LOP3.LUT R2, R4, 0x38, R16, 0xf8, !PT ;  /* 0x0000003804027812 */ /* 0x000fe200078ef810 */
[----:B------:R-:W-:Y:S01]  /*10e0*/  VIADD R209, R188, 0x10 ;  /* 0x00000010bcd17836 */ /* 0x000fe20000000000 */
[----:B------:R-:W-:Y:S01]  /*10f0*/  SHF.R.S32.HI R39, RZ, 0x1f, R37 ;  /* 0x0000001fff277819 */ /* 0x000fe20000011425 */
[----:B------:R-:W-:Y:S01]  /*1100*/  VIADD R31, R210, 0x1c0 ;  /* 0x000001c0d21f7836 */ /* 0x000fe20000000000 */
[----:B------:R-:W-:Y:S01]  /*1110*/  SHF.R.S32.HI R33, RZ, 0x1f, R32 ;  /* 0x0000001fff217819 */ /* 0x000fe20000011420 */
[----:B------:R-:W-:Y:S01]  /*1120*/  IMAD.IADD R3, R7, 0x1, -R0 ;  /* 0x0000000107037824 */ /* 0x000fe200078e0a00 */
[----:B------:R-:W-:Y:S01]  /*1130*/  SHF.R.S32.HI R0, RZ, 0x1f, R225 ;  /* 0x0000001fff007819 */ /* 0x000fe200000114e1 */
[----:B------:R-:W-:Y:S01]  /*1140*/  IMAD.SHL.U32 R5, R5, 0x40, RZ ;  /* 0x0000004005057824 */ /* 0x000fe200078e00ff */
[----:B------:R-:W-:Y:S01]  /*1150*/  SHF.R.S32.HI R7, RZ, 0x1f, R224 ;  /* 0x0000001fff077819 */ /* 0x000fe200000114e0 */
[C---:B------:R-:W-:Y:S01]  /*1160*/  VIADD R30, R16.reuse, 0x1c0 ;  /* 0x000001c0101e7836 */ /* 0x040fe20000000000 */
[----:B------:R-:W-:Y:S01]  /*1170*/  SHF.R.S32.HI R37, RZ, 0x1f, R209 ;  /* 0x0000001fff257819 */ /* 0x000fe200000114d1 */
[C---:B------:R-:W-:Y:S01]  /*1180*/  VIADD R28, R16.reuse, 0x1e0 ;  /* 0x000001e0101c7836 */ /* 0x040fe20000000000 */
[----:B------:R-:W-:Y:S01]  /*1190*/  SHF.R.S32.HI R32, RZ, 0x1f, R31 ;  /* 0x0000001fff207819 */ /* 0x000fe2000001141f */
[C---:B------:R-:W-:Y:S01]  /*11a0*/  VIADD R222, R16.reuse, 0xa0 ;  /* 0x000000a010de7836 */ /* 0x040fe20000000000 */
[----:B------:R-:W-:Y:S01]  /*11b0*/  SHF.R.U32.HI R24, RZ, 0x3, R4 ;  /* 0x00000003ff187819 */ /* 0x000fe20000011604 */
[C---:B------:R-:W-:Y:S01]  /*11c0*/  VIADD R221, R16.reuse, 0xc0 ;  /* 0x000000c010dd7836 */ /* 0x040fe20000000000 */
[----:B------:R-:W-:Y:S01]  /*11d0*/  SHF.L.U64.HI R31, R225, 0x1, R0 ;  /* 0x00000001e11f7819 */ /* 0x000fe20000010200 */
[----:B------:R-:W-:Y:S01]  /*11e0*/  STL [R1+0x8], R30 ;  /* 0x0000081e01007387 */ /* 0x000fe20000100800 */
[----:B------:R-:W-:Y:S01]  /*11f0*/  SHF.R.S32.HI R4, RZ, 0x1f, R223 ;  /* 0x0000001fff047819 */ /* 0x000fe200000114df */
[----:B------:R-:W-:Y:S01]  /*1200*/  VIADD R220, R16, 0xe0 ;  /* 0x000000e010dc7836 */ /* 0x000fe20000000000 */
[----:B------:R-:W-:Y:S01]  /*1210*/  LOP3.LUT R5, R5, 0xfffffe00, RZ, 0xc0, !PT ;  /* 0xfffffe0005057812 */ /* 0x000fe200078ec0ff */
[----:B------:R-:W-:Y:S01]  /*1220*/  STL [R1+0x4], R28 ;  /* 0x0000041c01007387 */ /* 0x000fe20000100800 */
[----:B------:R-:W-:Y:S01]  /*1230*/  SHF.L.U64.HI R0, R224, 0x1, R7 ;  /* 0x00000001e0007819 */ /* 0x000fe20000010207 */
[C---:B------:R-:W-:Y:S01]  /*1240*/  VIADD R219, R16.reuse, 0x100 ;  /* 0x0000010010db7836 */ /* 0x040fe20000000000 */
[----:B------:R-:W-:Y:S01]  /*1250*/  SHF.R.S32.HI R11, RZ, 0x1f, R222 ;  /* 0x0000001fff0b7819 */ /* 0x000fe200000114de */
[----:B------:R-:W-:Y:S01]  /*1260*/  STL [R1+0x64], R37 ;  /* 0x0000642501007387 */ /* 0x000fe20000100800 */
[----:B------:R-:W-:Y:S01]  /*1270*/  SHF.L.U64.HI R4, R223, 0x1, R4 ;  /* 0x00000001df047819 */ /* 0x000fe20000010204 */
[C---:B------:R-:W-:Y:S01]  /*1280*/  VIADD R218, R16.reuse, 0x120 ;  /* 0x0000012010da7836 */ /* 0x040fe20000000000 */
[----:B------:R-:W-:Y:S01]  /*1290*/  SHF.R.S32.HI R8, RZ, 0x1f, R221 ;  /* 0x0000001fff087819 */ /* 0x000fe200000114dd */
[----:B------:R-:W-:Y:S01]  /*12a0*/  STL [R1+0x14], R31 ;  /* 0x0000141f01007387 */ /* 0x000fe20000100800 */
[----:B------:R-:W-:Y:S01]  /*12b0*/  SHF.R.S32.HI R13, RZ, 0x1f, R220 ;  /* 0x0000001fff0d7819 */ /* 0x000fe200000114dc */
[C---:B------:R-:W-:Y:S01]  /*12c0*/  VIADD R217, R16.reuse, 0x140 ;  /* 0x0000014010d97836 */ /* 0x040fe20000000000 */
[----:B------:R-:W-:Y:S01]  /*12d0*/  SHF.R.S32.HI R10, RZ, 0x1f, R219 ;  /* 0x0000001fff0a7819 */ /* 0x000fe200000114db */
[----:B------:R-:W-:Y:S01]  /*12e0*/  STL [R1+0x70], R5 ;  /* 0x0000700501007387 */ /* 0x000fe20000100800 */
[C---:B------:R-:W-:Y:S01]  /*12f0*/  VIADD R216, R16.reuse, 0x160 ;  /* 0x0000016010d87836 */ /* 0x040fe20000000000 */
[----:B------:R-:W-:Y:S01]  /*1300*/  SHF.R.S32.HI R15, RZ, 0x1f, R218 ;  /* 0x0000001fff0f7819 */ /* 0x000fe200000114da */
[----:B------:R-:W-:Y:S01]  /*1310*/  VIADD R215, R16, 0x180 ;  /* 0x0000018010d77836 */ /* 0x000fe20000000000 */
[----:B------:R0:W-:Y:S01]  /*1320*/  STL [R1+0x18], R0 ;  /* 0x0000180001007387 */ /* 0x0001e20000100800 */
[----:B------:R-:W-:Y:S01]  /*1330*/  SHF.L.U64.HI R7, R220, 0x1, R13 ;  /* 0x00000001dc077819 */ /* 0x000fe2000001020d */
[C---:B------:R-:W-:Y:S01]  /*1340*/  VIADD R214, R16.reuse, 0x1a0 ;  /* 0x000001a010d67836 */ /* 0x040fe20000000000 */
[----:B------:R-:W-:Y:S01]  /*1350*/  SHF.R.S32.HI R12, RZ, 0x1f, R217 ;  /* 0x0000001fff0c7819 */ /* 0x000fe200000114d9 */
[----:B------:R1:W-:Y:S01]  /*1360*/  STL [R1+0x1c], R4 ;  /* 0x00001c0401007387 */ /* 0x0003e20000100800 */
[----:B------:R-:W-:Y:S01]  /*1370*/  SHF.R.S32.HI R21, RZ, 0x1f, R216 ;  /* 0x0000001fff157819 */ /* 0x000fe200000114d8 */
[----:B------:R-:W-:Y:S01]  /*1380*/  VIADD R184, R16, 0x20 ;  /* 0x0000002010b87836 */ /* 0x000fe20000000000 */
[----:B------:R-:W-:-:S02]  /*1390*/  SHF.R.S32.HI R14, RZ, 0x1f, R215 ;  /* 0x0000001fff0e7819 */ /* 0x000fc400000114d7 */
[----:B------:R-:W-:Y:S02]  /*13a0*/  SHF.R.S32.HI R29, RZ, 0x1f, R214 ;  /* 0x0000001fff1d7819 */ /* 0x000fe400000114d6 */
[----:B0-----:R-:W-:Y:S02]  /*13b0*/  SHF.L.U64.HI R0, R222, 0x1, R11 ;  /* 0x00000001de007819 */ /* 0x001fe4000001020b */
[----:B------:R-:W-:Y:S02]  /*13c0*/  SHF.R.S32.HI R20, RZ, 0x1f, R30 ;  /* 0x0000001fff147819 */ /* 0x000fe4000001141e */
[----:B-1----:R-:W-:Y:S01]  /*13d0*/  SHF.L.U64.HI R4, R221, 0x1, R8 ;  /* 0x00000001dd047819 */ /* 0x002fe20000010208 */
[----:B------:R0:W-:Y:S01]  /*13e0*/  STL [R1+0x20], R0 ;  /* 0x0000200001007387 */ /* 0x0001e20000100800 */
[----:B------:R-:W-:Y:S02]  /*13f0*/  SHF.R.S32.HI R22, RZ, 0x1f, R28 ;  /* 0x0000001fff167819 */ /* 0x000fe4000001141c */
[----:B------:R-:W-:Y:S01]  /*1400*/  LOP3.LUT R5, R5, R2, R24, 0xf6, !PT ;  /* 0x0000000205057212 */ /* 0x000fe200078ef618 */
[----:B------:R1:W-:Y:S01]  /*1410*/  STL [R1+0x24], R4 ;  /* 0x0000240401007387 */ /* 0x0003e20000100800 */
[----:B------:R-:W-:Y:S01]  /*1420*/  IMAD R2, R3, 0x8, R194 ;  /* 0x0000000803027824 */ /* 0x000fe200078e02c2 */
[----:B------:R-:W-:-:S02]  /*1430*/  SHF.R.S32.HI R195, RZ, 0x1f, R184 ;  /* 0x0000001fffc37819 */ /* 0x000fc400000114b8 */
[----:B------:R3:W-:Y:S01]  /*1440*/  STL [R1+0x28], R7 ;  /* 0x0000280701007387 */ /* 0x0007e20000100800 */
[----:B0-----:R-:W-:Y:S02]  /*1450*/  SHF.L.U64.HI R0, R219, 0x1, R10 ;  /* 0x00000001db007819 */ /* 0x001fe4000001020a */
[----:B-1----:R-:W-:-:S03]  /*1460*/  SHF.L.U64.HI R4, R218, 0x1, R15 ;  /* 0x00000001da047819 */ /* 0x002fc6000001020f */
[----:B------:R0:W-:Y:S01]  /*1470*/  STL [R1+0x2c], R0 ;  /* 0x00002c0001007387 */ /* 0x0001e20000100800 */
[----:B---3--:R-:W-:-:S03]  /*1480*/  SHF.L.U64.HI R7, R217, 0x1, R12 ;  /* 0x00000001d9077819 */ /* 0x008fc6000001020c */
[----:B------:R1:W-:Y:S04]  /*1490*/  STL [R1+0x30], R4 ;  /* 0x0000300401007387 */ /* 0x0003e80000100800 */
[----:B------:R3:W-:Y:S01]  /*14a0*/  STL [R1+0x34], R7 ;  /* 0x0000340701007387 */ /* 0x0007e20000100800 */
[----:B0-----:R-:W-:Y:S02]  /*14b0*/  SHF.L.U64.HI R0, R216, 0x1, R21 ;  /* 0x00000001d8007819 */ /* 0x001fe40000010215 */
[----:B-1----:R-:W-:-:S03]  /*14c0*/  SHF.L.U64.HI R4, R215, 0x1, R14 ;  /* 0x00000001d7047819 */ /* 0x002fc6000001020e */
[----:B------:R0:W-:Y:S01]  /*14d0*/  STL [R1+0x38], R0 ;  /* 0x0000380001007387 */ /* 0x0001e20000100800 */
[----:B---3--:R-:W-:-:S03]  /*14e0*/  SHF.L.U64.HI R7, R30, 0x1, R20 ;  /* 0x000000011e077819 */ /* 0x008fc60000010214 */
[----:B------:R1:W-:Y:S01]  /*14f0*/  STL [R1+0x3c], R4 ;  /* 0x00003c0401007387 */ /* 0x0003e20000100800 */
[----:B0-----:R-:W-:Y:S02]  /*1500*/  SHF.L.U64.HI R0, R214, 0x1, R29 ;  /* 0x00000001d6007819 */ /* 0x001fe4000001021d */
[----:B-1----:R-:W-:-:S03]  /*1510*/  SHF.L.U64.HI R4, R28, 0x1, R22 ;  /* 0x000000011c047819 */ /* 0x002fc60000010216 */
[----:B------:R0:W-:Y:S04]  /*1520*/  STL [R1+0x40], R0 ;  /* 0x0000400001007387 */ /* 0x0001e80000100800 */
[----:B------:R-:W-:Y:S04]  /*1530*/  STL [R1+0x44], R7 ;  /* 0x0000440701007387 */ /* 0x000fe80000100800 */
[----:B------:R1:W-:Y:S01]  /*1540*/  STL [R1+0x48], R4 ;  /* 0x0000480401007387 */ /* 0x0003e20000100800 */
[----:B0-----:R-:W-:-:S04]  /*1550*/  VIADD R0, R227, 0x36400 ;  /* 0x00036400e3007836 */ /* 0x001fc80000000000 */
[C---:B------:R-:W-:Y:S02]  /*1560*/  @P1 VIADD R228, R0.reuse, 0xffffffe0 ;  /* 0xffffffe000e41836 */ /* 0x040fe40000000000 */
[----:B------:R-:W-:Y:S02]  /*1570*/  IMAD.IADD R0, R0, 0x1, R229 ;  /* 0x0000000100007824 */ /* 0x000fe400078e02e5 */
[----:B-1----:R-:W-:Y:S02]  /*1580*/  IMAD R4, R5, 0x2, R18 ;  /* 0x0000000205047824 */ /* 0x002fe400078e0212 */
[----:B------:R-:W-:-:S03]  /*1590*/  IMAD.IADD R229, R229, 0x1, R228 ;  /* 0x00000001e5e57824 */ /* 0x000fc600078e02e4 */
[----:B------:R0:W-:Y:S04]  /*15a0*/  STL [R1+0x68], R4 ;  /* 0x0000680401007387 */ /* 0x0001e80000100800 */
[----:B------:R0:W-:Y:S04]  /*15b0*/  STL [R1+0x10], R2 ;  /* 0x0000100201007387 */ /* 0x0001e80000100800 */
[----:B------:R0:W-:Y:S01]  /*15c0*/  STL [R1], R0 ;  /* 0x0000000001007387 */ /* 0x0001e20000100800 */
[----:B--2---:R-:W-:Y:S01]  /*15d0*/  LOP3.LUT R186, R19, 0x1, RZ, 0xfc, !PT ;  /* 0x0000000113ba7812 */ /* 0x004fe200078efcff */
[----:B0-----:R-:W-:-:S07]  /*15e0*/  IMAD.MOV.U32 R19, RZ, RZ, RZ ;  /* 0x000000ffff137224 */ /* 0x001fce00078e00ff */
.L_x_5345:
        /* <DEDUP_REMOVED lines=8> */
[----:B------:R-:W-:Y:S01]  /*1670*/  ISETP.NE.U32.AND P1, PT, RZ, UR8, PT ;  /* 0x00000008ff007c0c */ /* 0x000fe2000bf25070 */
[----:B-1----:R-:W-:Y:S01]  /*1680*/  IMAD.MOV.U32 R29, RZ, RZ, RZ ;  /* 0x000000ffff1d7224 */ /* 0x002fe200078e00ff */
[----:B------:R-:W-:Y:S02]  /*1690*/  ISETP.NE.AND.EX P2, PT, RZ, UR5, PT, P2 ;  /* 0x00000005ff007c0c */ /* 0x000fe4000bf45320 */
[----:B------:R-:W-:Y:S02]  /*16a0*/  ISETP.NE.AND.EX P1, PT, RZ, UR9, PT, P1 ;  /* 0x00000009ff007c0c */ /* 0x000fe4000bf25310 */
[----:B------:R-:W-:-:S04]  /*16b0*/  ISETP.NE.U32.AND P0, PT, RZ, UR6, PT ;  /* 0x00000006ff007c0c */ /* 0x000fc8000bf05070 */
[----:B------:R-:W-:Y:S02]  /*16c0*/  ISETP.NE.AND.EX P0, PT, RZ, UR7, PT, P0 ;  /* 0x00000007ff007c0c */ /* 0x000fe4000bf05300 */
[----:B--2---:R-:W-:Y:S01]  /*16d0*/  SHF.R.S32.HI R4, RZ, 0x1f, R0 ;  /* 0x0000001fff047819 */ /* 0x004fe20000011400 */
[C---:B------:R-:W-:Y:S02]  /*16e0*/  IMAD.SHL.U32 R31, R0.reuse, 0x4, RZ ;  /* 0x00000004001f7824 */ /* 0x040fe400078e00ff */
[C---:B------:R-:W-:Y:S01]  /*16f0*/  @P2 LEA R2, P3, R0.reuse, UR4, 0x2 ;  /* 0x0000000400022c11 */ /* 0x040fe2000f8610ff */
[----:B------:R-:W-:Y:S01]  /*1700*/  STL [R1+0x58], R0 ;  /* 0x0000580001007387 */ /* 0x000fe20000100800 */
[C-C-:B------:R-:W-:Y:S02]  /*1710*/  SHF.L.U64.HI R30, R0.reuse, 0x2, R4.reuse ;  /* 0x00000002001e7819 */ /* 0x140fe40000010204 */
[----:B------:R-:W-:Y:S01]  /*1720*/  @P2 LEA.HI.X R3, R0, UR5, R4, 0x2, P3 ;  /* 0x0000000500032c11 */ /* 0x000fe200098f1404 */
[----:B------:R0:W-:Y:S01]  /*1730*/  STL [R1+0x60], R4 ;  /* 0x0000600401007387 */ /* 0x0001e20000100800 */
[----:B------:R-:W-:Y:S01]  /*1740*/  IADD3 R6, P4, R31, UR6, RZ ;  /* 0x000000061f067c10 */ /* 0x000fe2000ff9e0ff */
[----:B------:R-:W-:-:S02]  /*1750*/  ULDC UR4, c[0x0][0x288] ;  /* 0x0000a20000047ab9 */ /* 0x000fc40000000800 */
[----:B------:R1:W5:Y:S01]  /*1760*/  @P2 LDG.E R9, desc[UR40][R2.64] ;  /* 0x0000002802092981 */ /* 0x000362000c1e1900 */
[----:B------:R-:W-:Y:S01]  /*1770*/  MOV R208, UR4 ;  /* 0x0000000400d07c02 */ /* 0x000fe20008000f00 */
[----:B------:R-:W-:Y:S01]  /*1780*/  ULDC.64 UR4, c[0x0][0x418] ;  /* 0x0001060000047ab9 */ /* 0x000fe20000000a00 */
[----:B------:R-:W-:Y:S01]  /*1790*/  IADD3.X R7, R30, UR7, RZ, P4, !PT ;  /* 0x000000071e077c10 */ /* 0x000fe2000a7fe4ff */
[----:B------:R1:W-:Y:S01]  /*17a0*/  STL [R1+0x50], R31 ;  /* 0x0000501f01007387 */ /* 0x0003e20000100800 */
[----:B0-----:R-:W-:-:S03]  /*17b0*/  @P1 IADD3 R4, P2, R31, UR8, RZ ;  /* 0x000000081f041c10 */ /* 0x001fc6000ff5e0ff */
[----:B------:R1:W5:Y:S01]  /*17c0*/  @P0 LDG.E R29, desc[UR40][R6.64] ;  /* 0x00000028061d0981 */ /* 0x000362000c1e1900 */
[----:B---3--:R-:W-:Y:S01]  /*17d0*/  @P1 IADD3.X R5, R30, UR9, RZ, P2, !PT ;  /* 0x000000091e051c10 */ /* 0x008fe200097fe4ff */
[----:B------:R-:W-:Y:S02]  /*17e0*/  UISETP.NE.U32.AND UP0, UPT, UR4, URZ, UPT ;  /* 0x0000003f0400728c */ /* 0x000fe4000bf05070 */
[----:B------:R1:W-:Y:S01]  /*17f0*/  STL [R1+0x54], R30 ;  /* 0x0000541e01007387 */ /* 0x0003e20000100800 */
[----:B------:R-:W-:Y:S01]  /*1800*/  ULDC.64 UR8, c[0x0][0xb18] ;  /* 0x0002c60000087ab9 */ /* 0x000fe20000000a00 */
[----:B------:R-:W-:Y:S02]  /*1810*/  ULDC UR4, c[0x0][0x424] ;  /* 0x0001090000047ab9 */ /* 0x000fe40000000800 */
[----:B------:R1:W5:Y:S04]  /*1820*/  @P1 LDG.E R208, desc[UR40][R4.64] ;  /* 0x0000002804d01981 */ /* 0x000368000c1e1900 */
[----:B------:R1:W-:Y:S01]  /*1830*/  STL [R1+0x4c], R26 ;  /* 0x00004c1a01007387 */ /* 0x0003e20000100800 */
[----:B------:R-:W-:Y:S01]  /*1840*/  UISETP.NE.AND.EX UP0, UPT, UR5, URZ, UPT, UP0 ;  /* 0x0000003f0500728c */ /* 0x000fe2000bf05300 */
[----:B------:R-:W-:-:S02]  /*1850*/  ISETP.NE.U32.AND P2, PT, RZ, UR8, PT ;  /* 0x00000008ff007c0c */ /* 0x000fc4000bf45070 */
[----:B------:R-:W-:Y:S01]  /*1860*/  ULDC UR5, c[0x0][0x2f0] ;  /* 0x0000bc0000057ab9 */ /* 0x000fe20000000800 */
[----:B------:R-:W-:Y:S01]  /*1870*/  USEL UR4, UR4, 0x1, UP0 ;  /* 0x0000000104047887 */ /* 0x000fe20008000000 */
[----:B------:R-:W-:-:S03]  /*1880*/  ISETP.NE.AND.EX P2, PT, RZ, UR9, PT, P2 ;  /* 0x00000009ff007c0c */ /* 0x000fc6000bf45320 */
[----:B------:R-:W-:-:S03]  /*1890*/  UIMAD UR4, UR4, UR5, URZ ;  /* 0x00000005040472a4 */ /* 0x000fc6000f8e023f */
[----:B------:R-:W-:Y:S01]  /*18a0*/  ULDC UR5, c[0x0][0x348] ;  /* 0x0000d20000057ab9 */ /* 0x000fe20000000800 */
[----:B------:R-:W-:Y:S01]  /*18b0*/  IMAD.MOV.U32 R36, RZ, RZ, R0 ;  /* 0x000000ffff247224 */ /* 0x000fe200078e0000 */
[----:B-1----:R-:W-:Y:S07]  /*18c0*/  @P1 BRA `(.L_x_5207) ;  /* 0x0000000000241947 */ /* 0x002fee0003800000 */
        /* <DEDUP_REMOVED lines=9> */
.L_x_5207:
[----:B------:R-:W-:Y:S02]  /*1960*/  IMAD.U32 R27, RZ, RZ, UR5 ;  /* 0x00000005ff1b7e24 */ /* 0x000fe4000f8e00ff */
[----:B------:R-:W-:Y:S01]  /*1970*/  IMAD.U32 R28, RZ, RZ, UR4 ;  /* 0x00000004ff1c7e24 */ /* 0x000fe2000f8e00ff */
[----:B------:R-:W-:Y:S06]  /*1980*/  @!P2 BRA `(.L_x_5208) ;  /* 0x000000000010a947 */ /* 0x000fec0003800000 */
[----:B------:R-:W-:-:S04]  /*1990*/  IADD3 R2, P0, R31, UR8, RZ ;  /* 0x000000081f027c10 */ /* 0x000fc8000ff1e0ff */
[----:B------:R-:W-:-:S05]  /*19a0*/  IADD3.X R3, R30, UR9, RZ, P0, !PT ;  /* 0x000000091e037c10 */ /* 0x000fca00087fe4ff */
[----:B------:R0:W5:Y:S01]  /*19b0*/  LDG.E R28, desc[UR40][R2.64] ;  /* 0x00000028021c7981 */ /* 0x000162000c1e1900 */
[----:B------:R-:W-:Y:S05]  /*19c0*/  BRA `(.L_x_5209) ;  /* 0x0000000000107947 */ /* 0x000fea0003800000 */
.L_x_5208:
[----:B------:R-:W-:Y:S05]  /*19d0*/  @!P0 BRA `(.L_x_5209) ;  /* 0x00000000000c8947 */ /* 0x000fea0003800000 */
[----:B------:R-:W2:Y:S04]  /*19e0*/  LDG.E R3, desc[UR40][R6.64] ;  /* 0x0000002806037981 */ /* 0x000ea8000c1e1900 */
[----:B------:R-:W2:Y:S02]  /*19f0*/  LDG.E R28, desc[UR40][R6.64+0x4] ;  /* 0x00000428061c7981 */ /* 0x000ea4000c1e1900 */
[----:B--2---:R-:W-:-:S07]  /*1a00*/  IMAD.IADD R28, R28, 0x1, -R3 ;  /* 0x000000011c1c7824 */ /* 0x004fce00078e0a03 */
.L_x_5209:
        /* <DEDUP_REMOVED lines=23> */
[----:B--2---:R-:W-:-:S02]  /*1b80*/  @P0 IMAD.IADD R27, R7, 0x1, -R0 ;  /* 0x00000001071b0824 */ /* 0x004fc400078e0a00 */
        /* <DEDUP_REMOVED lines=8> */
[----:B---3--:R-:W-:Y:S02]  /*1c10*/  SHF.R.S32.HI R5, RZ, 0x1f, R2 ;  /* 0x0000001fff057819 */ /* 0x008fe40000011402 */
        /* <DEDUP_REMOVED lines=36> */
.L_x_5212:
[----:B------:R-:W-:Y:S05]  /*1e60*/  BSYNC B6 ;  /* 0x0000000000067941 */ /* 0x000fea0003800000 */
.L_x_5211:
        /* <DEDUP_REMOVED lines=19> */
[----:B-1---5:R-:W-:Y:S05]  /*1fa0*/  CALL.ABS.NOINC R2 ;  /* 0x0000000002007343 */ /* 0x022fea0003c00000 */
.L_x_5214:
[----:B------:R-:W-:Y:S05]  /*1fb0*/  BSYNC B6 ;  /* 0x0000000000067941 */ /* 0x000fea0003800000 */
.L_x_5213:
        /* <DEDUP_REMOVED lines=14> */
[-C--:B------:R-:W-:Y:S01]  /*20a0*/  IMAD R0, R9, R4.reuse, RZ ;  /* 0x0000000409007224 */ /* 0x080fe200078e02ff */
[----:B------:R-:W-:Y:S01]  /*20b0*/  SHF.L.U64.HI R40, R4, 0x6, R5 ;  /* 0x0000000604287819 */ /* 0x000fe20000010205 */
[C---:B------:R-:W-:Y:S01]  /*20c0*/  IMAD.WIDE.U32 R6, R187.reuse, R4, R188 ;  /* 0x00000004bb067225 */ /* 0x040fe200078e00bc */
[----:B------:R-:W3:Y:S01]  /*20d0*/  S2R R30, SR_TID.X ;  /* 0x00000000001e7919 */ /* 0x000ee20000002100 */
[----:B------:R-:W-:Y:S01]  /*20e0*/  LOP3.LUT R42, R42, 0x1c0, RZ, 0xc0, !PT ;  /* 0x000001c02a2a7812 */ /* 0x000fe200078ec0ff */
[----:B------:R-:W-:Y:S01]  /*20f0*/  ULDC UR4, c[0x0][0x2f4] ;  /* 0x0000bd0000047ab9 */ /* 0x000fe20000000800 */
[----:B------:R-:W-:Y:S01]  /*2100*/  IMAD R11, R187, R5, R0 ;  /* 0x00000005bb0b7224 */ /* 0x000fe200078e0200 */
[----:B-1----:R-:W-:Y:S01]  /*2110*/  SHF.L.U64.HI R43, R44, 0x6, R45 ;  /* 0x000000062c2b7819 */ /* 0x002fe2000001022d */
[----:B------:R-:W-:Y:S01]  /*2120*/  IMAD R8, R9, R44, RZ ;  /* 0x0000002c09087224 */ /* 0x000fe200078e02ff */
[C---:B--2---:R-:W-:Y:S01]  /*2130*/  ISETP.GE.AND P3, PT, R16.reuse, R49, PT ;  /* 0x000000311000720c */ /* 0x044fe20003f66270 */
[----:B0-----:R-:W-:Y:S01]  /*2140*/  IMAD.IADD R3, R7, 0x1, R11 ;  /* 0x0000000107037824 */ /* 0x001fe200078e020b */
[----:B-----5:R-:W-:Y:S01]  /*2150*/  SHF.R.S32.HI R9, RZ, 0x1f, R24 ;  /* 0x0000001fff097819 */ /* 0x020fe20000011418 */
[----:B------:R-:W-:Y:S01]  /*2160*/  IMAD R13, R187, R45, R8 ;  /* 0x0000002dbb0d7224 */ /* 0x000fe200078e0208 */
[----:B------:R-:W-:Y:S01]  /*2170*/  SEL R7, R49, RZ, P3 ;  /* 0x000000ff31077207 */ /* 0x000fe20001800000 */
[----:B------:R-:W-:Y:S01]  /*2180*/  IMAD.MOV.U32 R2, RZ, RZ, R6 ;  /* 0x000000ffff027224 */ /* 0x000fe200078e0006 */
[----:B------:R-:W-:Y:S01]  /*2190*/  SHF.R.S32.HI R46, RZ, 0x1f, R26 ;  /* 0x0000001fff2e7819 */ /* 0x000fe2000001141a */
[----:B------:R-:W-:Y:S01]  /*21a0*/  IMAD R8, R9, R4, RZ ;  /* 0x0000000409087224 */ /* 0x000fe200078e02ff */
[----:B------:R-:W-:Y:S01]  /*21b0*/  ISETP.GE.AND P2, PT, R16, UR4, PT ;  /* 0x0000000410007c0c */ /* 0x000fe2000bf46270 */
[----:B------:R-:W-:Y:S01]  /*21c0*/  IMAD.IADD R21, R11, 0x1, R21 ;  /* 0x000000010b157824 */ /* 0x000fe200078e0215 */
[----:B------:R-:W-:Y:S01]  /*21d0*/  ISETP.GE.AND P1, PT, R184, UR4, PT ;  /* 0x00000004b8007c0c */ /* 0x000fe2000bf26270 */
[----:B------:R-:W-:-:S02]  /*21e0*/  IMAD R9, R9, R44, RZ ;  /* 0x0000002c09097224 */ /* 0x000fc400078e02ff */
[----:B------:R-:W-:Y:S01]  /*21f0*/  IMAD.IADD R7, R16, 0x1, R7 ;  /* 0x0000000110077824 */ /* 0x000fe200078e0207 */
[----:B---3--:R-:W-:Y:S01]  /*2200*/  SHF.R.U32.HI R12, RZ, 0x7, R12 ;  /* 0x00000007ff0c7819 */ /* 0x008fe2000001160c */
        /* <DEDUP_REMOVED lines=8> */
[----:B------:R-:W-:Y:S01]  /*2290*/  VIADD R30, R30, 0xffffff80 ;  /* 0xffffff801e1e7836 */ /* 0x000fe20000000000 */
[----:B------:R-:W-:Y:S01]  /*22a0*/  LOP3.LUT R56, R39, 0xfffffff8, RZ, 0xc0, !PT ;  /* 0xfffffff827387812 */ /* 0x000fe200078ec0ff */
[CC--:B------:R-:W-:Y:S01]  /*22b0*/  IMAD.WIDE.U32 R32, R187.reuse, R44.reuse, R188 ;  /* 0x0000002cbb207225 */ /* 0x0c0fe200078e00bc */
[----:B------:R-:W-:Y:S02]  /*22c0*/  LOP3.LUT R4, R4, R45, RZ, 0x3c, !PT ;  /* 0x0000002d04047212 */ /* 0x000fe400078e3cff */
[----:B------:R-:W-:Y:S01]  /*22d0*/  SHF.R.S32.HI R10, RZ, 0x1f, R30 ;  /* 0x0000001fff0a7819 */ /* 0x000fe2000001141e */
[----:B------:R-:W-:Y:S01]  /*22e0*/  IMAD.WIDE.U32 R34, R187, R44, R16 ;  /* 0x0000002cbb227225 */ /* 0x000fe200078e0010 */
[----:B------:R-:W-:-:S02]  /*22f0*/  SHF.R.S32.HI R59, RZ, 0x1f, R56 ;  /* 0x0000001fff3b7819 */ /* 0x000fc40000011438 */
[----:B------:R-:W-:Y:S01]  /*2300*/  LEA.HI R10, R10, R30, RZ, 0x2 ;  /* 0x0000001e0a0a7211 */ /* 0x000fe200078f10ff */
[----:B------:R-:W-:Y:S02]  /*2310*/  IMAD.IADD R33, R33, 0x1, R13 ;  /* 0x0000000121217824 */ /* 0x000fe400078e020d */
[----:B------:R-:W-:Y:S01]  /*2320*/  IMAD.IADD R35, R13, 0x1, R35 ;  /* 0x000000010d237824 */ /* 0x000fe200078e0223 */
[----:B------:R-:W-:Y:S01]  /*2330*/  LOP3.LUT R10, R10, 0xfffffffc, RZ, 0xc0, !PT ;  /* 0xfffffffc0a0a7812 */ /* 0x000fe200078ec0ff */
[C---:B------:R-:W-:Y:S02]  /*2340*/  IMAD R7, R24.reuse, R5, R8 ;  /* 0x0000000518077224 */ /* 0x040fe400078e0208 */
[----:B------:R-:W-:-:S04]  /*2350*/  IMAD.WIDE.U32 R32, R24, R44, R32 ;  /* 0x0000002c18207225 */ /* 0x000fc800078e0020 */
[----:B------:R-:W-:Y:S02]  /*2360*/  IMAD.IADD R10, R30, 0x1, -R10 ;  /* 0x000000011e0a7824 */ /* 0x000fe400078e0a0a */
[----:B------:R-:W0:Y:S01]  /*2370*/  S2R R30, SR_TID.X ;  /* 0x00000000001e7919 */ /* 0x000e220000002100 */
[----:B------:R-:W-:-:S04]  /*2380*/  IMAD.WIDE.U32 R34, R24, R44, R34 ;  /* 0x0000002c18227225 */ /* 0x000fc800078e0022 */
[----:B------:R-:W-:Y:S02]  /*2390*/  IMAD R48, R10, 0x40, R187 ;  /* 0x000000400a307824 */ /* 0x000fe400078e02bb */
[----:B------:R-:W-:Y:S02]  /*23a0*/  IMAD.IADD R0, R29, 0x1, R28 ;  /* 0x000000011d007824 */ /* 0x000fe400078e021c */
[----:B------:R-:W-:Y:S02]  /*23b0*/  IMAD.SHL.U32 R44, R44, 0x40, RZ ;  /* 0x000000402c2c7824 */ /* 0x000fe400078e00ff */
[----:B------:R-:W-:Y:S02]  /*23c0*/  VIADD R47, R12, 0x8 ;  /* 0x000000080c2f7836 */ /* 0x000fe40000000000 */
[----:B------:R-:W-:Y:S02]  /*23d0*/  IMAD.SHL.U32 R49, R49, 0x2, RZ ;  /* 0x0000000231317824 */ /* 0x000fe400078e00ff */
[----:B------:R-:W-:-:S02]  /*23e0*/  IMAD.IADD R51, R3, 0x1, R7 ;  /* 0x0000000103337824 */ /* 0x000fc400078e0207 */
[----:B------:R-:W-:Y:S02]  /*23f0*/  IMAD.IADD R52, R7, 0x1, R21 ;  /* 0x0000000107347824 */ /* 0x000fe400078e0215 */
[----:B------:R-:W-:Y:S02]  /*2400*/  IMAD.IADD R53, R33, 0x1, R9 ;  /* 0x0000000121357824 */ /* 0x000fe400078e0209 */
[----:B------:R-:W-:Y:S02]  /*2410*/  IMAD.IADD R57, R9, 0x1, R35 ;  /* 0x0000000109397824 */ /* 0x000fe400078e0223 */
[----:B0-----:R-:W-:-:S05]  /*2420*/  VIADD R30, R30, 0xffffff80 ;  /* 0xffffff801e1e7836 */ /* 0x001fca0000000000 */
[----:B------:R-:W-:-:S04]  /*2430*/  SHF.R.S32.HI R10, RZ, 0x1f, R30 ;  /* 0x0000001fff0a7819 */ /* 0x000fc8000001141e */
[----:B------:R-:W-:-:S04]  /*2440*/  LEA.HI R10, R10, R30, RZ, 0x5 ;  /* 0x0000001e0a0a7211 */ /* 0x000fc800078f28ff */
[----:B------:R-:W-:-:S05]  /*2450*/  SHF.R.S32.HI R10, RZ, 0x5, R10 ;  /* 0x00000005ff0a7819 */ /* 0x000fca000001140a */
[----:B------:R-:W-:Y:S01]  /*2460*/  IMAD R50, R10, 0x200, R4 ;  /* 0x000002000a327824 */ /* 0x000fe200078e0204 */
[----:B------:R-:W-:-:S04]  /*2470*/  LOP3.LUT R4, R42, 0x38, R39, 0xf8, !PT ;  /* 0x000000382a047812 */ /* 0x000fc800078ef827 */
[----:B------:R-:W-:-:S05]  /*2480*/  LOP3.LUT R4, R4, R45, RZ, 0x3c, !PT ;  /* 0x0000002d04047212 */ /* 0x000fca00078e3cff */
[----:B------:R-:W-:Y:S01]  /*2490*/  IMAD R60, R10, 0x200, R4 ;  /* 0x000002000a3c7824 */ /* 0x000fe200078e0204 */
[----:B----4-:R-:W-:-:S07]  /*24a0*/  SHF.R.S32.HI R58, RZ, 0x1f, R36 ;  /* 0x0000001fff3a7819 */ /* 0x010fce0000011424 */
.L_x_5247:
        /* <DEDUP_REMOVED lines=11> */
[----:B--2---:R-:W2:Y:S08]  /*2560*/  @!P0 LDC.64 R4, c[0x0][0x418] ;  /* 0x00010600ff048b82 */ /* 0x004eb00000000a00 */
        /* <DEDUP_REMOVED lines=46> */
[----:B------:R-:W-:-:S03]  /*2850*/  IMAD R9, R11, R41, R8 ;  /* 0x000000290b097224 */ /* 0x000fc600078e0208 */
[----:B------:R-:W-:Y:S01]  /*2860*/  LEA.HI.X R67, R6, UR5, R67, 0x1, P5 ;  /* 0x0000000506437c11 */ /* 0x000fe2000a8f0c43 */
        /* <DEDUP_REMOVED lines=33> */
.L_x_5219:
[----:B------:R-:W-:Y:S05]  /*2a80*/  BSYNC B1 ;  /* 0x0000000000017941 */ /* 0x000fea0003800000 */
.L_x_5218:
        /* <DEDUP_REMOVED lines=15> */
.L_x_5220:
[----:B------:R-:W-:Y:S01]  /*2b80*/  IMAD R61, R185, 0x8, R18 ;  /* 0x00000008b93d7824 */ /* 0x000fe200078e0212 */
[----:B------:R-:W-:Y:S01]  /*2b90*/  SHF.L.U32 R70, R191, 0x1f, RZ ;  /* 0x0000001fbf467819 */ /* 0x000fe200000006ff */
[----:B------:R-:W-:Y:S03]  /*2ba0*/  BSSY B1, `(.L_x_5221) ;  /* 0x0000003000017945 */ /* 0x000fe60003800000 */
[----:B------:R-:W0:Y:S02]  /*2bb0*/  SYNCS.PHASECHK.TRANS64.TRYWAIT P6, [R61+URZ+0x38890], R70 ;  /* 0x038890463d0075a7 */ /* 0x000e2400080c017f */
[----:B0-----:R-:W-:Y:S05]  /*2bc0*/  @!P6 BRA `(.L_x_5222) ;  /* 0x000001d4002ce947 */ /* 0x001fea0003800000 */
.L_x_5480:
[----:B------:R-:W-:Y:S05]  /*2bd0*/  BSYNC B1 ;  /* 0x0000000000017941 */ /* 0x000fea0003800000 */
.L_x_5221:
[----:B------:R-:W-:-:S03]  /*2be0*/  UMOV UR4, 0xffffffff ;  /* 0xffffffff00047882 */ /* 0x000fc60000000000 */
[----:B------:R-:W-:Y:S05]  /*2bf0*/  BRA.DIV UR4, `(.L_x_5223) ;  /* 0x000001d604347947 */ /* 0x000fea000b800000 */
[----:B------:R-:W1:Y:S04]  /*2c00*/  SHFL.IDX PT, R67, R67, RZ, 0x1c1f ;  /* 0x001c1fff43437589 */ /* 0x000e6800000e0000 */
[----:B------:R2:W3:Y:S02]  /*2c10*/  SHFL.IDX PT, R14, R68, RZ, 0x1c1f ;  /* 0x001c1fff440e7589 */ /* 0x0004e400000e0000 */
.L_x_5484:
        /* <DEDUP_REMOVED lines=50> */
.L_x_5228:
[----:B------:R-:W-:Y:S05]  /*2f40*/  BSYNC B2 ;  /* 0x0000000000027941 */ /* 0x000fea0003800000 */
.L_x_5227:
[----:B0-----:R4:W-:Y:S02]  /*2f50*/  ST.E.128 desc[UR40][R10.64], R4 ;  /* 0x000000040a007985 */ /* 0x0019e4000c101d28 */
.L_x_5226:
[----:B------:R-:W-:Y:S05]  /*2f60*/  BSYNC B1 ;  /* 0x0000000000017941 */ /* 0x000fea0003800000 */
.L_x_5225:
        /* <DEDUP_REMOVED lines=53> */
.L_x_5230:
[----:B------:R-:W-:Y:S05]  /*32c0*/  BSYNC B1 ;  /* 0x0000000000017941 */ /* 0x000fea0003800000 */
.L_x_5229:
[----:B-1----:R1:W-:Y:S01]  /*32d0*/  ST.E.128 desc[UR40][R10.64], R4 ;  /* 0x000000040a007985 */ /* 0x0023e2000c101d28 */
[----:B------:R-:W-:Y:S05]  /*32e0*/  BRA `(.L_x_5224) ;  /* 0x0000000c00807947 */ /* 0x000fea0003800000 */
.L_x_5217:
        /* <DEDUP_REMOVED lines=41> */
.L_x_5231:
[----:B------:R-:W-:Y:S01]  /*3580*/  IMAD R61, R185, 0x8, R18 ;  /* 0x00000008b93d7824 */ /* 0x000fe200078e0212 */
[----:B------:R-:W-:Y:S01]  /*3590*/  SHF.L.U32 R70, R191, 0x1f, RZ ;  /* 0x0000001fbf467819 */ /* 0x000fe200000006ff */
[----:B------:R-:W-:Y:S03]  /*35a0*/  BSSY B1, `(.L_x_5232) ;  /* 0x0000003000017945 */ /* 0x000fe60003800000 */
[----:B------:R-:W0:Y:S02]  /*35b0*/  SYNCS.PHASECHK.TRANS64.TRYWAIT P6, [R61+URZ+0x38890], R70 ;  /* 0x038890463d0075a7 */ /* 0x000e2400080c017f */
[----:B0-----:R-:W-:Y:S05]  /*35c0*/  @!P6 BRA `(.L_x_5233) ;  /* 0x000001cc0008e947 */ /* 0x001fea0003800000 */
.L_x_5485:
[----:B------:R-:W-:Y:S05]  /*35d0*/  BSYNC B1 ;  /* 0x0000000000017941 */ /* 0x000fea0003800000 */
.L_x_5232:
[----:B------:R-:W-:-:S03]  /*35e0*/  UMOV UR4, 0xffffffff ;  /* 0xffffffff00047882 */ /* 0x000fc60000000000 */
[----:B------:R-:W-:Y:S05]  /*35f0*/  BRA.DIV UR4, `(.L_x_5234) ;  /* 0x000001ce04107947 */ /* 0x000fea000b800000 */
[----:B------:R-:W1:Y:S04]  /*3600*/  SHFL.IDX PT, R67, R67, RZ, 0x1c1f ;  /* 0x001c1fff43437589 */ /* 0x000e6800000e0000 */
[----:B------:R-:W2:Y:S02]  /*3610*/  SHFL.IDX PT, R68, R68, RZ, 0x1c1f ;  /* 0x001c1fff44447589 */ /* 0x000ea400000e0000 */
.L_x_5489:
        /* <DEDUP_REMOVED lines=16> */
[----:B------:R-:W-:-:S02]  /*3720*/  SHF.R.S32.HI R10, RZ, 0x5, R10 ;  /* 0x00000005ff0a7819 */ /* 0x000fc4000001140a */
[----:B------:R-:W-:Y:S01]  /*3730*/  IADD3 R9, R60, R69, RZ ;  /* 0x000000453c097210 */ /* 0x000fe20007ffe0ff */
[----:B------:R-:W-:-:S04]  /*3740*/  IMAD.SHL.U32 R71, R8, 0x8, RZ ;  /* 0x0000000808477824 */ /* 0x000fc800078e00ff */
[----:B------:R-:W-:Y:S01]  /*3750*/  IMAD R9, R9, 0x2, R18 ;  /* 0x0000000209097824 */ /* 0x000fe200078e0212 */
        /* <DEDUP_REMOVED lines=90> */
.L_x_5236:
[----:B------:R-:W-:Y:S05]  /*3d00*/  BSYNC B1 ;  /* 0x0000000000017941 */ /* 0x000fea0003800000 */
.L_x_5235:
        /* <DEDUP_REMOVED lines=8> */
.L_x_5216:
[----:B------:R-:W-:-:S13]  /*3d90*/  ISETP.NE.AND P5, PT, R186, 0x3, PT ;  /* 0x00000003ba00780c */ /* 0x000fda0003fa5270 */
[----:B------:R-:W-:Y:S05]  /*3da0*/  @!P5 BRA `(.L_x_5237) ;  /* 0x000000000004d947 */ /* 0x000fea0003800000 */
[----:B------:R-:W-:Y:S01]  /*3db0*/  BPT.TRAP 0x1 ;  /* 0x000000040000795c */ /* 0x000fe20000300000 */
.L_x_5237:
[----:B------:R-:W-:Y:S01]  /*3dc0*/  IMAD R61, R185, 0x8, R18 ;  /* 0x00000008b93d7824 */ /* 0x000fe200078e0212 */
[----:B------:R-:W-:Y:S01]  /*3dd0*/  SHF.L.U32 R70, R191, 0x1f, RZ ;  /* 0x0000001fbf467819 */ /* 0x000fe200000006ff */
[----:B------:R-:W-:Y:S01]  /*3de0*/  BSSY B1, `(.L_x_5238) ;  /* 0x0000004000017945 */ /* 0x000fe20003800000 */
[----:B------:R-:W-:Y:S02]  /*3df0*/  SHF.R.S32.HI R65, RZ, 0x1f, R63 ;  /* 0x0000001fff417819 */ /* 0x000fe4000001143f */
[----:B------:R-:W0:Y:S02]  /*3e00*/  SYNCS.PHASECHK.TRANS64.TRYWAIT P0, [R61+URZ+0x38890], R70 ;  /* 0x038890463d0075a7 */ /* 0x000e24000800017f */
[----:B0-----:R-:W-:Y:S05]  /*3e10*/  @!P0 BRA `(.L_x_5239) ;  /* 0x000001c400548947 */ /* 0x001fea0003800000 */
.L_x_5490:
[----:B------:R-:W-:Y:S05]  /*3e20*/  BSYNC B1 ;  /* 0x0000000000017941 */ /* 0x000fea0003800000 */
.L_x_5238:
        /* <DEDUP_REMOVED lines=26> */
.L_x_5494:
        /* <DEDUP_REMOVED lines=18> */
.L_x_5224:
[----:B------:R-:W-:Y:S05]  /*40f0*/  BSYNC B0 ;  /* 0x0000000000007941 */ /* 0x000fea0003800000 */
.L_x_5215:
        /* <DEDUP_REMOVED lines=17> */
.L_x_5242:
[----:B------:R-:W-:Y:S05]  /*4210*/  BSYNC B0 ;  /* 0x0000000000007941 */ /* 0x000fea0003800000 */
.L_x_5241:
[----:B------:R-:W3:Y:S01]  /*4220*/  SYNCS.PHASECHK.TRANS64.TRYWAIT P5, [R61+URZ+0x388b0], R70 ;  /* 0x0388b0463d0075a7 */ /* 0x000ee200080a017f */
[----:B------:R-:W-:Y:S04]  /*4230*/  BSSY B0, `(.L_x_5243) ;  /* 0x0000002000007945 */ /* 0x000fe80003800000 */
[----:B---3--:R-:W-:Y:S05]  /*4240*/  @!P5 BRA `(.L_x_5244) ;  /* 0x000001c000a0d947 */ /* 0x008fea0003800000 */
.L_x_5495:
[----:B------:R-:W-:Y:S05]  /*4250*/  BSYNC B0 ;  /* 0x0000000000007941 */ /* 0x000fea0003800000 */
.L_x_5243:
        /* <DEDUP_REMOVED lines=23> */
[----:B------:R-:W5:Y:S01]  /*43d0*/  LDL R31, [R1+0x14] ;  /* 0x00001400011f7983 */ /* 0x000f620000100800 */
[----:B------:R-:W-:-:S03]  /*43e0*/  ULDC UR4, c[0x0][0x320] ;  /* 0x0000c80000047ab9 */ /* 0x000fc60000000800 */
[----:B------:R-:W3:Y:S04]  /*43f0*/  LDL R12, [R1+0x18] ;  /* 0x00001800010c7983 */ /* 0x000ee80000100800 */
[----:B------:R-:W3:Y:S01]  /*4400*/  LDL R30, [R1+0x1c] ;  /* 0x00001c00011e7983 */ /* 0x000ee20000100800 */
[----:B------:R-:W-:Y:S01]  /*4410*/  ISETP.GE.AND P6, PT, R16, UR4, PT ;  /* 0x0000000410007c0c */ /* 0x000fe2000bfc6270 */
[----:B------:R-:W-:Y:S01]  /*4420*/  IMAD R9, R185, 0x8000, R50 ;  /* 0x00008000b9097824 */ /* 0x000fe200078e0232 */
[----:B------:R-:W-:Y:S01]  /*4430*/  LOP3.LUT P5, RZ, R192, 0x4, RZ, 0xc0, !PT ;  /* 0x00000004c0ff7812 */ /* 0x000fe200078ac0ff */
[----:B--2---:R-:W2:Y:S02]  /*4440*/  LDL R29, [R1+0x20] ;  /* 0x00002000011d7983 */ /* 0x004ea40000100800 */
[----:B------:R-:W-:-:S02]  /*4450*/  IMAD R10, R9, 0x2, R18 ;  /* 0x00000002090a7824 */ /* 0x000fc400078e0212 */
[----:B------:R-:W2:Y:S04]  /*4460*/  LDL R28, [R1+0x24] ;  /* 0x00002400011c7983 */ /* 0x000ea80000100800 */
[----:B------:R-:W2:Y:S01]  /*4470*/  LDL R14, [R1+0x28] ;  /* 0x00002800010e7983 */ /* 0x000ea20000100800 */
[----:B------:R-:W-:-:S03]  /*4480*/  VIADD R15, R9, 0x20 ;  /* 0x00000020090f7836 */ /* 0x000fc60000000000 */
[----:B------:R-:W0:Y:S01]  /*4490*/  @!P6 LDS.128 R4, [R10+0x400] ;  /* 0x000400000a04e984 */ /* 0x000e220000000c00 */
[----:B------:R-:W-:Y:S01]  /*44a0*/  @P5 VIADD R15, R9, 0xffffffe0 ;  /* 0xffffffe0090f5836 */ /* 0x000fe20000000000 */
[C---:B-1----:R-:W-:Y:S02]  /*44b0*/  @!P6 LEA R8, P5, R16.reuse, R13, 0x1 ;  /* 0x0000000d1008e211 */ /* 0x042fe400078a08ff */
[----:B------:R-:W2:Y:S01]  /*44c0*/  LDL R62, [R1+0x30] ;  /* 0x00003000013e7983 */ /* 0x000ea20000100800 */
[----:B------:R-:W-:Y:S01]  /*44d0*/  IMAD R15, R15, 0x2, R18 ;  /* 0x000000020f0f7824 */ /* 0x000fe200078e0212 */
[----:B----4-:R-:W-:Y:S02]  /*44e0*/  @!P6 LEA.HI.X R9, R16, R11, R17, 0x1, P5 ;  /* 0x0000000b1009e211 */ /* 0x010fe400028f0c11 */
[C---:B------:R-:W-:Y:S01]  /*44f0*/  ISETP.GE.AND P5, PT, R184.reuse, UR4, PT ;  /* 0x00000004b8007c0c */ /* 0x040fe2000bfa6270 */
[----:B------:R-:W4:Y:S04]  /*4500*/  LDL R55, [R1+0x34] ;  /* 0x0000340001377983 */ /* 0x000f280000100800 */
[----:B------:R-:W4:Y:S04]  /*4510*/  LDL R54, [R1+0x38] ;  /* 0x0000380001367983 */ /* 0x000f280000100800 */
[----:B0-----:R0:W-:Y:S04]  /*4520*/  @!P6 ST.E.128 desc[UR40][R8.64], R4 ;  /* 0x000000040800e985 */ /* 0x0011e8000c101d28 */
        /* <DEDUP_REMOVED lines=25> */
[----:B--2---:R-:W-:Y:S01]  /*46c0*/  @!P5 IMAD.X R9, R11, 0x1, R29, P6 ;  /* 0x000000010b09d824 */ /* 0x004fe200030e061d */
[C---:B------:R-:W-:Y:S01]  /*46d0*/  ISETP.GE.AND P6, PT, R221.reuse, UR4, PT ;  /* 0x00000004dd007c0c */ /* 0x040fe2000bfc6270 */
[----:B------:R-:W2:Y:S04]  /*46e0*/  LDL R29, [R1+0x8] ;  /* 0x00000800011d7983 */ /* 0x000ea80000100800 */
[----:B-1----:R0:W-:Y:S08]  /*46f0*/  @!P5 ST.E.128 desc[UR40][R8.64], R4 ;  /* 0x000000040800d985 */ /* 0x0021f0000c101d28 */
[----:B------:R-:W1:Y:S01]  /*4700*/  @!P6 LDS.128 R4, [R10+0x6400] ;  /* 0x006400000a04e984 */ /* 0x000e620000000c00 */
[----:B0-----:R-:W-:-:S05]  /*4710*/  @!P6 LEA R8, P5, R221, R13, 0x1 ;  /* 0x0000000ddd08e211 */ /* 0x001fca00078a08ff */
[----:B------:R-:W-:Y:S01]  /*4720*/  @!P6 IMAD.X R9, R11, 0x1, R28, P5 ;  /* 0x000000010b09e824 */ /* 0x000fe200028e061c */
[C---:B------:R-:W-:Y:S01]  /*4730*/  ISETP.GE.AND P5, PT, R220.reuse, UR4, PT ;  /* 0x00000004dc007c0c */ /* 0x040fe2000bfa6270 */
[----:B------:R-:W2:Y:S04]  /*4740*/  LDL R28, [R1+0x44] ;  /* 0x00004400011c7983 */ /* 0x000ea80000100800 */
[----:B-1----:R0:W-:Y:S08]  /*4750*/  @!P6 ST.E.128 desc[UR40][R8.64], R4 ;  /* 0x000000040800e985 */ /* 0x0021f0000c101d28 */
[----:B------:R-:W1:Y:S01]  /*4760*/  @!P5 LDS.128 R4, [R15+0x6400] ;  /* 0x006400000f04d984 */ /* 0x000e620000000c00 */
[----:B0-----:R-:W-:-:S05]  /*4770*/  @!P5 LEA R8, P6, R220, R13, 0x1 ;  /* 0x0000000ddc08d211 */ /* 0x001fca00078c08ff */
[----:B------:R-:W-:Y:S02]  /*4780*/  @!P5 IMAD.X R9, R11, 0x1, R14, P6 ;  /* 0x000000010b09d824 */ /* 0x000fe400030e060e */
[----:B------:R-:W2:Y:S01]  /*4790*/  LDL R14, [R1+0x4] ;  /* 0x00000400010e7983 */ /* 0x000ea20000100800 */
        /* <DEDUP_REMOVED lines=29> */
[----:B0-----:R-:W-:-:S04]  /*4970*/  @!P5 LEA R8, P6, R214, R13, 0x1 ;  /* 0x0000000dd608d211 */ /* 0x001fc800078c08ff */
[----:B------:R-:W-:Y:S02]  /*4980*/  @!P5 IADD3.X R9, R11, R30, RZ, P6, !PT ;  /* 0x0000001e0b09d210 */ /* 0x000fe400037fe4ff */
[----:B--2---:R-:W-:-:S03]  /*4990*/  ISETP.GE.AND P6, PT, R29, UR4, PT ;  /* 0x000000041d007c0c */ /* 0x004fc6000bfc6270 */
        /* <DEDUP_REMOVED lines=10> */
.L_x_5246:
[----:B------:R-:W-:Y:S05]  /*4a40*/  BSYNC B0 ;  /* 0x0000000000007941 */ /* 0x000fea0003800000 */
.L_x_5245:
        /* <DEDUP_REMOVED lines=17> */
.L_x_5210:
[----:B------:R-:W3:Y:S01]  /*4b60*/  LDL R4, [R1+0x6c] ;  /* 0x00006c0001047983 */ /* 0x000ee20000100800 */
[----:B------:R-:W-:Y:S01]  /*4b70*/  BSSY B0, `(.L_x_5248) ;  /* 0x0000005000007945 */ /* 0x000fe20003800000 */
[----:B---3--:R-:W-:-:S03]  /*4b80*/  ISETP.NE.AND P1, PT, R4, 0x1, PT ;  /* 0x000000010400780c */ /* 0x008fc60003f25270 */
[----:B------:R-:W-:Y:S10]  /*4b90*/  @P0 BRA `(.L_x_5249) ;  /* 0x0000000000080947 */ /* 0x000ff40003800000 */
[----:B------:R-:W3:Y:S02]  /*4ba0*/  FENCE.VIEW.ASYNC.G ;  /* 0x00000000000073c6 */ /* 0x000ee40000000100 */
[----:B---3--:R-:W-:Y:S06]  /*4bb0*/  BAR.ARV 0xc, 0x180 ;  /* 0x0306000000007b1d */ /* 0x008fec0000002000 */
.L_x_5249:
[----:B------:R-:W-:Y:S05]  /*4bc0*/  BSYNC B0 ;  /* 0x0000000000007941 */ /* 0x000fea0003800000 */
.L_x_5248:
[----:B------:R-:W-:Y:S04]  /*4bd0*/  BSSY B7, `(.L_x_5250) ;  /* 0x0000fc8000077945 */ /* 0x000fe80003800000 */
[----:B------:R-:W-:Y:S05]  /*4be0*/  @!P1 BRA `(.L_x_5251) ;  /* 0x0000001c00b09947 */ /* 0x000fea0003800000 */
[----:B------:R-:W3:Y:S01]  /*4bf0*/  LDC R0, c[0x0][0x448] ;  /* 0x00011200ff007b82 */ /* 0x000ee20000000800 */
        /* <DEDUP_REMOVED lines=23> */
[----:B---3--:R-:W-:-:S02]  /*4d70*/  ISETP.NE.AND P0, PT, R0, 0x1, PT ;  /* 0x000000010000780c */ /* 0x008fc40003f05270 */
        /* <DEDUP_REMOVED lines=12> */
[----:B------:R-:W3:Y:S01]  /*4e40*/  @P0 LDC R0, c[0x0][0x44c] ;  /* 0x00011300ff000b82 */ /* 0x000ee20000000800 */
[----:B------:R-:W-:Y:S02]  /*4e50*/  CS2R R86, SRZ ;  /* 0x0000000000567805 */ /* 0x000fe4000001ff00 */
[----:B------:R-:W-:Y:S01]  /*4e60*/  CS2R R84, SRZ ;  /* 0x0000000000547805 */ /* 0x000fe2000001ff00 */
[----:B------:R-:W-:Y:S01]  /*4e70*/  IMAD.MOV.U32 R83, RZ, RZ, RZ ;  /* 0x000000ffff537224 */ /* 0x000fe200078e00ff */
[----:B------:R-:W-:-:S02]  /*4e80*/  CS2R R32, SRZ ;  /* 0x0000000000207805 */ /* 0x000fc4000001ff00 */
[----:B------:R-:W-:Y:S02]  /*4e90*/  CS2R R80, SRZ ;  /* 0x0000000000507805 */ /* 0x000fe4000001ff00 */
[----:B------:R-:W-:Y:S02]  /*4ea0*/  CS2R R78, SRZ ;  /* 0x00000000004e7805 */ /* 0x000fe4000001ff00 */
[----:B------:R-:W-:Y:S01]  /*4eb0*/  CS2R R76, SRZ ;  /* 0x00000000004c7805 */ /* 0x000fe2000001ff00 */
[----:B------:R-:W4:Y:S01]  /*4ec0*/  @P0 LDC R5, c[0x0][0x450] ;  /* 0x00011400ff050b82 */ /* 0x000f220000000800 */
[----:B------:R-:W-:Y:S01]  /*4ed0*/  IMAD.MOV.U32 R75, RZ, RZ, RZ ;  /* 0x000000ffff4b7224 */ /* 0x000fe200078e00ff */
[----:B--2---:R-:W-:Y:S02]  /*4ee0*/  CS2R R28, SRZ ;  /* 0x00000000001c7805 */ /* 0x004fe4000001ff00 */
[----:B------:R-:W-:Y:S01]  /*4ef0*/  CS2R R72, SRZ ;  /* 0x0000000000487805 */ /* 0x000fe2000001ff00 */
[----:B------:R-:W-:Y:S01]  /*4f00*/  IMAD.MOV.U32 R71, RZ, RZ, RZ ;  /* 0x000000ffff477224 */ /* 0x000fe200078e00ff */
[----:B------:R-:W-:-:S02]  /*4f10*/  CS2R R14, SRZ ;  /* 0x00000000000e7805 */ /* 0x000fc4000001ff00 */
[----:B------:R-:W-:Y:S01]  /*4f20*/  CS2R R68, SRZ ;  /* 0x0000000000447805 */ /* 0x000fe2000001ff00 */
[----:B------:R-:W-:Y:S01]  /*4f30*/  IMAD.MOV.U32 R67, RZ, RZ, RZ ;  /* 0x000000ffff437224 */ /* 0x000fe200078e00ff */
[----:B-1----:R-:W-:Y:S02]  /*4f40*/  CS2R R12, SRZ ;  /* 0x00000000000c7805 */ /* 0x002fe4000001ff00 */
[----:B------:R-:W-:Y:S02]  /*4f50*/  CS2R R64, SRZ ;  /* 0x0000000000407805 */ /* 0x000fe4000001ff00 */
[----:B------:R-:W-:Y:S02]  /*4f60*/  CS2R R62, SRZ ;  /* 0x00000000003e7805 */ /* 0x000fe4000001ff00 */
[----:B0-----:R-:W-:Y:S02]  /*4f70*/  CS2R R60, SRZ ;  /* 0x00000000003c7805 */ /* 0x001fe4000001ff00 */
[----:B------:R-:W-:-:S02]  /*4f80*/  CS2R R58, SRZ ;  /* 0x00000000003a7805 */ /* 0x000fc4000001ff00 */
[----:B------:R-:W-:Y:S02]  /*4f90*/  CS2R R156, SRZ ;  /* 0x00000000009c7805 */ /* 0x000fe4000001ff00 */
[----:B------:R-:W-:Y:S02]  /*4fa0*/  CS2R R158, SRZ ;  /* 0x00000000009e7805 */ /* 0x000fe4000001ff00 */
[----:B------:R-:W-:Y:S01]  /*4fb0*/  CS2R R54, SRZ ;  /* 0x0000000000367805 */ /* 0x000fe2000001ff00 */
[----:B---3--:R-:W-:Y:S01]  /*4fc0*/  @P0 IMAD.HI.U32 R0, R3, R0, RZ ;  /* 0x0000000003000227 */ /* 0x008fe200078e00ff */
[----:B------:R-:W-:Y:S02]  /*4fd0*/  CS2R R160, SRZ ;  /* 0x0000000000a07805 */ /* 0x000fe4000001ff00 */
[----:B------:R-:W-:Y:S02]  /*4fe0*/  CS2R R50, SRZ ;  /* 0x0000000000327805 */ /* 0x000fe4000001ff00 */
[----:B------:R-:W-:-:S02]  /*4ff0*/  CS2R R46, SRZ ;  /* 0x00000000002e7805 */ /* 0x000fc4000001ff00 */
[----:B------:R-:W-:Y:S02]  /*5000*/  CS2R R42, SRZ ;  /* 0x00000000002a7805 */ /* 0x000fe4000001ff00 */
[----:B------:R-:W-:Y:S01]  /*5010*/  CS2R R154, SRZ ;  /* 0x00000000009a7805 */ /* 0x000fe2000001ff00 */
[----:B------:R-:W-:Y:S01]  /*5020*/  IMAD.MOV.U32 R39, RZ, RZ, RZ ;  /* 0x000000ffff277224 */ /* 0x000fe200078e00ff */
[----:B----4-:R-:W-:Y:S02]  /*5030*/  CS2R R10, SRZ ;  /* 0x00000000000a7805 */ /* 0x010fe4000001ff00 */
[----:B------:R-:W-:Y:S01]  /*5040*/  @P0 SHF.R.U32.HI R3, RZ, R5, R0 ;  /* 0x00000005ff030219 */ /* 0x000fe20000011600 */
[----:B------:R-:W-:Y:S01]  /*5050*/  IMAD.MOV.U32 R35, RZ, RZ, RZ ;  /* 0x000000ffff237224 */ /* 0x000fe200078e00ff */
[----:B------:R-:W-:Y:S02]  /*5060*/  PLOP3.LUT P0, PT, PT, PT, PT, 0x80, 0x0 ;  /* 0x000000000000781c */ /* 0x000fe40003f0f070 */
[----:B------:R-:W-:-:S02]  /*5070*/  CS2R R8, SRZ ;  /* 0x0000000000087805 */ /* 0x000fc4000001ff00 */
[----:B------:R-:W-:Y:S01]  /*5080*/  CS2R R152, SRZ ;  /* 0x0000000000987805 */ /* 0x000fe2000001ff00 */
[----:B------:R-:W-:Y:S01]  /*5090*/  IMAD.IADD R3, R38, 0x1, R3 ;  /* 0x0000000126037824 */ /* 0x000fe200078e0203 */
[----:B------:R-:W-:Y:S01]  /*50a0*/  CS2R R6, SRZ ;  /* 0x0000000000067805 */ /* 0x000fe2000001ff00 */
[----:B------:R-:W-:Y:S02]  /*50b0*/  IMAD.MOV.U32 R31, RZ, RZ, RZ ;  /* 0x000000ffff1f7224 */ /* 0x000fe400078e00ff */
[----:B------:R-:W-:Y:S01]  /*50c0*/  IMAD.MOV.U32 R5, RZ, RZ, RZ ;  /* 0x000000ffff057224 */ /* 0x000fe200078e00ff */
[----:B------:R-:W-:-:S04]  /*50d0*/  SHF.R.S32.HI R0, RZ, 0x1f, R3 ;  /* 0x0000001fff007819 */ /* 0x000fc80000011403 */
[----:B------:R-:W-:-:S04]  /*50e0*/  LEA.HI R0, R0, R3, RZ, 0x6 ;  /* 0x0000000300007211 */ /* 0x000fc800078f30ff */
[----:B------:R-:W-:Y:S01]  /*50f0*/  SHF.R.S32.HI R3, RZ, 0x6, R0 ;  /* 0x00000006ff037819 */ /* 0x000fe20000011400 */
[----:B------:R-:W-:-:S03]  /*5100*/  IMAD.MOV.U32 R0, RZ, RZ, RZ ;  /* 0x000000ffff007224 */ /* 0x000fc600078e00ff */
[----:B------:R-:W-:Y:S02]  /*5110*/  VIMNMX R4, R168, R3, PT ;  /* 0x00000003a8047248 */ /* 0x000fe40003fe0100 */
[----:B------:R-:W-:Y:S02]  /*5120*/  CS2R R2, SRZ ;  /* 0x0000000000027805 */ /* 0x000fe4000001ff00 */
[----:B------:R-:W-:-:S13]  /*5130*/  ISETP.GE.AND P1, PT, R4, 0x1, PT ;  /* 0x000000010400780c */ /* 0x000fda0003f26270 */
        /* <DEDUP_REMOVED lines=69> */
.L_x_5253:
        /* <DEDUP_REMOVED lines=8> */
.L_x_5257:
[----:B------:R-:W-:Y:S01]  /*5610*/  BAR.SYNC.DEFER_BLOCKING 0xe, 0x100 ;  /* 0x0384000000007b1d */ /* 0x000fe20000010000 */
[C---:B-1----:R-:W-:Y:S01]  /*5620*/  IMAD R4, R19.reuse, 0x40, R194 ;  /* 0x0000004013047824 */ /* 0x042fe200078e02c2 */
[----:B------:R-:W-:Y:S01]  /*5630*/  R2UR UR4, R2 ;  /* 0x00000000020472ca */ /* 0x000fe200000e0000 */
[----:B------:R-:W-:Y:S01]  /*5640*/  VIADD R19, R19, 0x1 ;  /* 0x0000000113137836 */ /* 0x000fe20000000000 */
[----:B------:R-:W-:Y:S01]  /*5650*/  R2UR UR5, R3 ;  /* 0x00000000030572ca */ /* 0x000fe200000e0000 */
[----:B------:R-:W-:Y:S01]  /*5660*/  IMAD R4, R4, 0x4, R18 ;  /* 0x0000000404047824 */ /* 0x000fe200078e0212 */
[C---:B------:R-:W-:Y:S01]  /*5670*/  ISETP.GT.AND P1, PT, R14.reuse, RZ, PT ;  /* 0x000000ff0e00720c */ /* 0x040fe20003f24270 */
[----:B------:R-:W-:Y:S01]  /*5680*/  IMAD.MOV.U32 R13, RZ, RZ, 0x40000040 ;  /* 0x40000040ff0d7424 */ /* 0x000fe200078e00ff */
[----:B------:R-:W-:Y:S01]  /*5690*/  ISETP.NE.AND P0, PT, R19, 0x2, PT ;  /* 0x000000021300780c */ /* 0x000fe20003f05270 */
[----:B------:R-:W-:-:S03]  /*56a0*/  VIADD R14, R14, 0xffffffff ;  /* 0xffffffff0e0e7836 */ /* 0x000fc60000000000 */
        /* <DEDUP_REMOVED lines=132> */
[----:B------:R-:W-:Y:S02]  /*5ef0*/  IMAD.MOV.U32 R5, RZ, RZ, 0x40000040 ;  /* 0x40000040ff057424 */ /* 0x000fe400078e00ff */
[C---:B------:R-:W-:Y:S01]  /*5f00*/  VIADD R12, R4.reuse, 0x80 ;  /* 0x00000080040c7836 */ /* 0x040fe20000000000 */
[----:B------:R-:W-:Y:S01]  /*5f10*/  R2UR UR6, R4 ;  /* 0x00000000040672ca */ /* 0x000fe200000e0000 */
[----:B------:R-:W-:Y:S01]  /*5f20*/  WARPGROUP.ARRIVE ;  /* 0x00000000000079c5 */ /* 0x000fe20000000000 */
[----:B------:R-:W-:Y:S01]  /*5f30*/  R2UR UR7, R5 ;  /* 0x00000000050772ca */ /* 0x000fe200000e0000 */
[----:B------:R-:W-:-:S12]  /*5f40*/  IMAD.MOV.U32 R5, RZ, RZ, 0x40000040 ;  /* 0x40000040ff057424 */ /* 0x000fd800078e00ff */
        /* <DEDUP_REMOVED lines=33> */
.L_x_5256:
[----:B------:R-:W-:-:S04]  /*6160*/  IMAD R4, R19, 0x8, R18 ;  /* 0x0000000813047824 */ /* 0x000fc800078e0212 */
[----:B------:R-:W-:-:S05]  /*6170*/  VIADD R4, R4, 0x38860 ;  /* 0x0003886004047836 */ /* 0x000fca0000000000 */
[----:B------:R-:W-:-:S04]  /*6180*/  PRMT R4, R190, 0x654, R4 ;  /* 0x00000654be047816 */ /* 0x000fc80000000004 */
[----:B------:R1:W-:Y:S01]  /*6190*/  SYNCS.ARRIVE.TRANS64.RED.A1T0 RZ, [R4+URZ], RZ ;  /* 0x000000ff04ff79a7 */ /* 0x0003e2000810043f */
[----:B------:R-:W-:Y:S05]  /*61a0*/  @P1 BRA `(.L_x_5257) ;  /* 0xfffffff400181947 */ /* 0x000fea000383ffff */
.L_x_5255:
[----:B------:R-:W-:Y:S05]  /*61b0*/  BSYNC B0 ;  /* 0x0000000000007941 */ /* 0x000fea0003800000 */
.L_x_5254:
[----:B------:R-:W-:Y:S01]  /*61c0*/  BAR.SYNC.DEFER_BLOCKING 0xe, 0x100 ;  /* 0x0384000000007b1d */ /* 0x000fe20000010000 */
[C---:B------:R-:W-:Y:S01]  /*61d0*/  IMAD R3, R19.reuse, 0x40, R194 ;  /* 0x0000004013037824 */ /* 0x040fe200078e02c2 */
[----:B------:R-:W-:Y:S01]  /*61e0*/  PLOP3.LUT P0, PT, PT, PT, PT, 0x8, 0x0 ;  /* 0x000000000000781c */ /* 0x000fe20003f0e170 */
[----:B------:R-:W-:Y:S02]  /*61f0*/  VIADD R19, R19, 0x1 ;  /* 0x0000000113137836 */ /* 0x000fe40000000000 */
[----:B------:R-:W-:-:S03]  /*6200*/  IMAD R3, R3, 0x4, R18 ;  /* 0x0000000403037824 */ /* 0x000fc600078e0212 */
[----:B------:R-:W-:-:S04]  /*6210*/  ISETP.NE.AND P1, PT, R19, 0x2, PT ;  /* 0x000000021300780c */ /* 0x000fc80003f25270 */
[----:B------:R-:W-:Y:S01]  /*6220*/  SEL R19, R19, RZ, P1 ;  /* 0x000000ff13137207 */ /* 0x000fe20000800000 */
[----:B------:R-:W2:Y:S04]  /*6230*/  LDS R2, [R3+0x38400] ;  /* 0x0384000003027984 */ /* 0x000ea80000000800 */
[----:B------:R-:W0:Y:S01]  /*6240*/  LDS R0, [R3+0x38420] ;  /* 0x0384200003007984 */ /* 0x000e220000000800 */
[-C--:B--2---:R-:W-:Y:S01]  /*6250*/  FMUL.FTZ R155, R28, R2.reuse ;  /* 0x000000021c9b7220 */ /* 0x084fe20000410000 */
        /* <DEDUP_REMOVED lines=129> */
[----:B------:R-:W-:-:S02]  /*6a70*/  IMAD.MOV.U32 R2, RZ, RZ, RZ ;  /* 0x000000ffff027224 */ /* 0x000fc400078e00ff */
[----:B------:R-:W-:Y:S01]  /*6a80*/  IMAD.MOV.U32 R0, RZ, RZ, RZ ;  /* 0x000000ffff007224 */ /* 0x000fe200078e00ff */
[----:B------:R-:W-:Y:S06]  /*6a90*/  BAR.ARV 0xf, 0x100 ;  /* 0x03c4000000007b1d */ /* 0x000fec0000002000 */
[----:B------:R-:W-:Y:S05]  /*6aa0*/  BRA `(.L_x_5252) ;  /* 0x000000dc00687947 */ /* 0x000fea0003800000 */
.L_x_5251:
        /* <DEDUP_REMOVED lines=69> */
[----:B------:R-:W-:Y:S02]  /*6f00*/  @P0 SHF.R.U32.HI R3, RZ, R5, R0 ;  /* 0x00000005ff030219 */ /* 0x000fe40000011600 */
[----:B------:R-:W-:Y:S02]  /*6f10*/  CS2R R8, SRZ ;  /* 0x0000000000087805 */ /* 0x000fe4000001ff00 */
[----:B------:R-:W-:-:S02]  /*6f20*/  PLOP3.LUT P0, PT, PT, PT, PT, 0x80, 0x0 ;  /* 0x000000000000781c */ /* 0x000fc40003f0f070 */
[----:B------:R-:W-:Y:S02]  /*6f30*/  CS2R R152, SRZ ;  /* 0x0000000000987805 */ /* 0x000fe4000001ff00 */
[----:B------:R-:W-:Y:S01]  /*6f40*/  MOV R35, RZ ;  /* 0x000000ff00237202 */ /* 0x000fe20000000f00 */
        /* <DEDUP_REMOVED lines=45> */
.L_x_5259:
[----:B------:R-:W-:Y:S05]  /*7220*/  BSYNC B6 ;  /* 0x0000000000067941 */ /* 0x000fea0003800000 */
.L_x_5258:
        /* <DEDUP_REMOVED lines=13> */
.L_x_5263:
[----:B-1----:R1:W2:Y:S02]  /*7300*/  SYNCS.PHASECHK.TRANS64.TRYWAIT P0, [R18+URZ+0x38800], R3 ;  /* 0x03880003120075a7 */ /* 0x0022a4000800017f */
[----:B--2---:R-:W-:Y:S05]  /*7310*/  @!P0 NANOSLEEP.SYNCS 0x989680 ;  /* 0x009896800000895d */ /* 0x004fea0003900000 */
[----:B------:R-:W2:Y:S02]  /*7320*/  @!P0 SYNCS.PHASECHK.TRANS64 P0, [R18+URZ+0x38800], R3 ;  /* 0x03880003120085a7 */ /* 0x000ea4000800007f */
[----:B--2---:R-:W-:Y:S05]  /*7330*/  @!P0 BRA `(.L_x_5263) ;  /* 0xfffffffc00f08947 */ /* 0x004fea000383ffff */
.L_x_5262:
[----:B------:R-:W-:Y:S05]  /*7340*/  BSYNC B0 ;  /* 0x0000000000007941 */ /* 0x000fea0003800000 */
.L_x_5261:
[----:B------:R-:W-:Y:S05]  /*7350*/  BRA `(.L_x_5264) ;  /* 0x0000002c00647947 */ /* 0x000fea0003800000 */
.L_x_5260:
        /* <DEDUP_REMOVED lines=31> */
.L_x_5266:
[----:B------:R-:W-:Y:S05]  /*7550*/  BSYNC B6 ;  /* 0x0000000000067941 */ /* 0x000fea0003800000 */
.L_x_5265:
        /* <DEDUP_REMOVED lines=19> */
[----:B------:R-:W-:Y:S01]  /*7690*/  IMAD R5, R2, 0x20, R35 ;  /* 0x0000002002057824 */ /* 0x000fe200078e0223 */
[----:B------:R-:W-:-:S03]  /*76a0*/  MOV R2, R24 ;  /* 0x0000001800027202 */ /* 0x000fc60000000f00 */
        /* <DEDUP_REMOVED lines=24> */
.L_x_5501:
        /* <DEDUP_REMOVED lines=29> */
.L_x_5271:
[----:B------:R-:W-:Y:S05]  /*7a00*/  BSYNC B1 ;  /* 0x0000000000017941 */ /* 0x000fea0003800000 */
.L_x_5270:
        /* <DEDUP_REMOVED lines=19> */
[----:B------:R1:W1:Y:S04]  /*7b40*/  SHFL.IDX PT, R5, R7, 0x1, 0x1c1f ;  /* 0x003c1f0007057f89 */ /* 0x00026800000e0000 */
[----:B0-----:R-:W0:Y:S02]  /*7b50*/  SHFL.IDX PT, R4, R4, 0x1, 0x1c1f ;  /* 0x003c1f0004047f89 */ /* 0x001e2400000e0000 */
.L_x_5507:
[----:B-1----:R-:W5:Y:S01]  /*7b60*/  LDL R6, [R1+0x5c] ;  /* 0x00005c0001067983 */ /* 0x002f620000100800 */
[----:B------:R-:W-:Y:S01]  /*7b70*/  VIADD R35, R35, 0x20 ;  /* 0x0000002023237836 */ /* 0x000fe20000000000 */
[----:B------:R-:W-:Y:S01]  /*7b80*/  BSSY B1, `(.L_x_5273) ;  /* 0x000001f000017945 */ /* 0x000fe20003800000 */
[----:B------:R-:W-:Y:S01]  /*7b90*/  IMAD.SHL.U32 R36, R192, 0x40, RZ ;  /* 0x00000040c0247824 */ /* 0x000fe200078e00ff */
[----:B------:R-:W-:Y:S02]  /*7ba0*/  CS2R R10, SRZ ;  /* 0x00000000000a7805 */ /* 0x000fe4000001ff00 */
[----:B----4-:R-:W-:Y:S02]  /*7bb0*/  CS2R R14, SRZ ;  /* 0x00000000000e7805 */ /* 0x010fe4000001ff00 */
        /* <DEDUP_REMOVED lines=11> */
[----:B------:R-:W-:-:S11]  /*7c70*/  ISETP.GE.AND P2, PT, R188, UR4, PT ;  /* 0x00000004bc007c0c */ /* 0x000fd6000bf46270 */
[----:B------:R-:W-:Y:S02]  /*7c80*/  @!P3 IMAD.SHL.U32 R7, R209, 0x2, RZ ;  /* 0x00000002d107b824 */ /* 0x000fe400078e00ff */
[----:B--23--:R-:W-:-:S03]  /*7c90*/  @!P2 IMAD.WIDE R32, R188, 0x2, R2 ;  /* 0x00000002bc20a825 */ /* 0x00cfc600078e0202 */
[----:B------:R-:W-:Y:S02]  /*7ca0*/  @!P3 IADD3 R2, P0, R2, R7, RZ ;  /* 0x000000070202b210 */ /* 0x000fe40007f1e0ff */
[----:B------:R-:W-:Y:S02]  /*7cb0*/  CS2R R8, SRZ ;  /* 0x0000000000087805 */ /* 0x000fe4000001ff00 */
[----:B------:R-:W-:Y:S01]  /*7cc0*/  CS2R R12, SRZ ;  /* 0x00000000000c7805 */ /* 0x000fe2000001ff00 */
[----:B0-----:R-:W-:Y:S01]  /*7cd0*/  @!P2 IMAD.WIDE R30, R188, 0x2, R4 ;  /* 0x00000002bc1ea825 */ /* 0x001fe200078e0204 */
[----:B------:R1:W5:Y:S04]  /*7ce0*/  @!P2 LD.E.64 R14, desc[UR40][R32.64] ;  /* 0x00000028200ea980 */ /* 0x000368000c101b00 */
[----:B------:R1:W5:Y:S01]  /*7cf0*/  @!P2 LD.E.64 R8, desc[UR40][R30.64] ;  /* 0x000000281e08a980 */ /* 0x000362000c101b00 */
[----:B----4-:R-:W-:-:S02]  /*7d00*/  @!P3 SHF.L.U64.HI R10, R209, 0x1, R6 ;  /* 0x00000001d10ab819 */ /* 0x010fc40000010206 */
[----:B------:R-:W-:-:S03]  /*7d10*/  @!P3 IADD3 R6, P1, R4, R7, RZ ;  /* 0x000000070406b210 */ /* 0x000fc60007f3e0ff */
[--C-:B------:R-:W-:Y:S02]  /*7d20*/  @!P3 IMAD.X R3, R3, 0x1, R10.reuse, P0 ;  /* 0x000000010303b824 */ /* 0x100fe400000e060a */
[----:B------:R-:W-:Y:S01]  /*7d30*/  @!P3 IMAD.X R7, R5, 0x1, R10, P1 ;  /* 0x000000010507b824 */ /* 0x000fe200008e060a */
[----:B------:R-:W-:Y:S02]  /*7d40*/  CS2R R10, SRZ ;  /* 0x00000000000a7805 */ /* 0x000fe4000001ff00 */
[----:B------:R1:W5:Y:S04]  /*7d50*/  @!P3 LD.E.64 R12, desc[UR40][R2.64] ;  /* 0x00000028020cb980 */ /* 0x000368000c101b00 */
[----:B------:R1:W5:Y:S02]  /*7d60*/  @!P3 LD.E.64 R10, desc[UR40][R6.64] ;  /* 0x00000028060ab980 */ /* 0x000364000c101b00 */
.L_x_5274:
[----:B------:R-:W-:Y:S05]  /*7d70*/  BSYNC B1 ;  /* 0x0000000000017941 */ /* 0x000fea0003800000 */
.L_x_5273:
[----:B-1----:R-:W1:Y:S01]  /*7d80*/  S2R R31, SR_TID.X ;  /* 0x00000000001f7919 */ /* 0x002e620000002100 */
[----:B------:R-:W4:Y:S01]  /*7d90*/  SYNCS.PHASECHK.TRANS64.TRYWAIT P0, [R18+URZ+0x38800], R35 ;  /* 0x03880023120075a7 */ /* 0x000f22000800017f */
[----:B--2---:R-:W-:Y:S01]  /*7da0*/  LOP3.LUT R3, R36, 0x1c0, RZ, 0xc0, !PT ;  /* 0x000001c024037812 */ /* 0x004fe200078ec0ff */
[----:B0----5:R-:W-:Y:S01]  /*7db0*/  IMAD.MOV.U32 R4, RZ, RZ, R8 ;  /* 0x000000ffff047224 */ /* 0x021fe200078e0008 */
        /* <DEDUP_REMOVED lines=10> */
[----:B------:R-:W-:Y:S01]  /*7e60*/  PRMT R30, R5, 0x7610, R30 ;  /* 0x00007610051e7816 */ /* 0x000fe2000000001e */
[----:B------:R-:W-:Y:S01]  /*7e70*/  IMAD.MOV.U32 R5, RZ, RZ, R13 ;  /* 0x000000ffff057224 */ /* 0x000fe200078e000d */
[----:B------:R-:W-:Y:S01]  /*7e80*/  PRMT R46, R4, 0x5410, R6 ;  /* 0x00005410042e7816 */ /* 0x000fe20000000006 */
[----:B------:R-:W-:Y:S01]  /*7e90*/  IMAD.MOV.U32 R4, RZ, RZ, R12 ;  /* 0x000000ffff047224 */ /* 0x000fe200078e000c */
[----:B------:R-:W-:-:S02]  /*7ea0*/  PRMT R45, R45, 0x5410, R3 ;  /* 0x000054102d2d7816 */ /* 0x000fc40000000003 */
[----:B------:R-:W-:Y:S02]  /*7eb0*/  LOP3.LUT P2, RZ, R192, 0x4, RZ, 0xc0, !PT ;  /* 0x00000004c0ff7812 */ /* 0x000fe4000784c0ff */
[----:B------:R-:W-:Y:S01]  /*7ec0*/  ISETP.GE.AND P1, PT, R187, R42, PT ;  /* 0x0000002abb00720c */ /* 0x000fe20003f26270 */
[----:B-1----:R-:W-:-:S05]  /*7ed0*/  VIADD R31, R31, 0xffffff80 ;  /* 0xffffff801f1f7836 */ /* 0x002fca0000000000 */
[----:B------:R-:W-:-:S04]  /*7ee0*/  SHF.R.S32.HI R7, RZ, 0x1f, R31 ;  /* 0x0000001fff077819 */ /* 0x000fc8000001141f */
[----:B------:R-:W-:-:S04]  /*7ef0*/  LEA.HI R7, R7, R31, RZ, 0x5 ;  /* 0x0000001f07077211 */ /* 0x000fc800078f28ff */
[----:B------:R-:W-:-:S05]  /*7f00*/  SHF.R.S32.HI R7, RZ, 0x5, R7 ;  /* 0x00000005ff077819 */ /* 0x000fca0000011407 */
[----:B------:R-:W-:Y:S02]  /*7f10*/  IMAD R3, R7, 0x200, R2 ;  /* 0x0000020007037824 */ /* 0x000fe400078e0202 */
[----:B------:R-:W-:Y:S02]  /*7f20*/  IMAD.MOV.U32 R2, RZ, RZ, R15 ;  /* 0x000000ffff027224 */ /* 0x000fe400078e000f */
[----:B------:R-:W-:-:S03]  /*7f30*/  IMAD R3, R3, 0x2, R18 ;  /* 0x0000000203037824 */ /* 0x000fc600078e0212 */
[----:B------:R-:W-:Y:S01]  /*7f40*/  PRMT R47, R2, 0x5410, R4 ;  /* 0x00005410022f7816 */ /* 0x000fe20000000004 */
[C---:B------:R-:W-:Y:S02]  /*7f50*/  VIADD R4, R3.reuse, 0x20400 ;  /* 0x0002040003047836 */ /* 0x040fe40000000000 */
[----:B------:R-:W-:Y:S01]  /*7f60*/  VIADD R2, R3, 0x20440 ;  /* 0x0002044003027836 */ /* 0x000fe20000000000 */
[----:B----4-:R-:W-:Y:S06]  /*7f70*/  @!P0 BRA `(.L_x_5276) ;  /* 0x00000188004c8947 */ /* 0x010fec0003800000 */
.L_x_5508:
[----:B------:R-:W-:Y:S05]  /*7f80*/  BSYNC B1 ;  /* 0x0000000000017941 */ /* 0x000fea0003800000 */
.L_x_5275:
        /* <DEDUP_REMOVED lines=22> */
[C---:B0-----:R-:W-:Y:S01]  /*80f0*/  FMUL.FTZ R35, R29.reuse, R34 ;  /* 0x000000221d237220 */ /* 0x041fe20000410000 */
[----:B------:R-:W-:Y:S01]  /*8100*/  FMUL.FTZ R29, R29, R32 ;  /* 0x000000201d1d7220 */ /* 0x000fe20000410000 */
[--C-:B------:R-:W-:Y:S02]  /*8110*/  HADD2.F32 R26, -RZ, R6.reuse.H0_H0 ;  /* 0x20000006ff1a7230 */ /* 0x100fe40000004100 */
[----:B------:R-:W-:Y:S01]  /*8120*/  FMUL.FTZ R36, R4, R33 ;  /* 0x0000002104247220 */ /* 0x000fe20000410000 */
[----:B------:R-:W-:-:S02]  /*8130*/  HADD2.F32 R27, -RZ, R6.H1_H1 ;  /* 0x30000006ff1b7230 */ /* 0x000fc40000004100 */
[C---:B------:R-:W-:Y:S01]  /*8140*/  FFMA.FTZ R37, R28.reuse, R32, -R35 ;  /* 0x000000201c257223 */ /* 0x040fe20000010823 */
[--C-:B------:R-:W-:Y:S02]  /*8150*/  HADD2.F32 R6, -RZ, R5.reuse.H0_H0 ;  /* 0x20000005ff067230 */ /* 0x100fe40000004100 */
[----:B------:R-:W-:Y:S01]  /*8160*/  FFMA.FTZ R38, R28, R34, R29 ;  /* 0x000000221c267223 */ /* 0x000fe2000001001d */
[-C--:B------:R-:W-:Y:S01]  /*8170*/  FMUL.FTZ R32, R4, R31.reuse ;  /* 0x0000001f04207220 */ /* 0x080fe20000410000 */
[C---:B------:R-:W-:Y:S01]  /*8180*/  FFMA.FTZ R36, R7.reuse, R31, -R36 ;  /* 0x0000001f07247223 */ /* 0x040fe20000010824 */
[----:B------:R-:W-:Y:S02]  /*8190*/  HADD2.F32 R5, -RZ, R5.H1_H1 ;  /* 0x30000005ff057230 */ /* 0x000fe40000004100 */
[----:B------:R-:W-:Y:S02]  /*81a0*/  HADD2.F32 R31, -RZ, R41.H0_H0 ;  /* 0x20000029ff1f7230 */ /* 0x000fe40000004100 */
[----:B------:R-:W-:Y:S01]  /*81b0*/  FFMA.FTZ R33, R7, R33, R32 ;  /* 0x0000002107217223 */ /* 0x000fe20000010020 */
[----:B------:R-:W-:-:S02]  /*81c0*/  HADD2.F32 R28, -RZ, R43.H1_H1 ;  /* 0x3000002bff1c7230 */ /* 0x000fc40000004100 */
[----:B------:R-:W-:Y:S02]  /*81d0*/  HADD2.F32 R29, -RZ, R39.H0_H0 ;  /* 0x20000027ff1d7230 */ /* 0x000fe40000004100 */
[C---:B------:R-:W-:Y:S01]  /*81e0*/  FMUL.FTZ R35, R27.reuse, R31 ;  /* 0x0000001f1b237220 */ /* 0x040fe20000410000 */
[----:B------:R-:W-:Y:S02]  /*81f0*/  HADD2.F32 R4, -RZ, R40.H0_H0 ;  /* 0x20000028ff047230 */ /* 0x000fe40000004100 */
[-C--:B------:R-:W-:Y:S01]  /*8200*/  FMUL.FTZ R34, R27, R28.reuse ;  /* 0x0000001c1b227220 */ /* 0x080fe20000410000 */
[C---:B------:R-:W-:Y:S01]  /*8210*/  FMUL.FTZ R7, R5.reuse, R29 ;  /* 0x0000001d05077220 */ /* 0x040fe20000410000 */
[C---:B------:R-:W-:Y:S01]  /*8220*/  FFMA.FTZ R35, R26.reuse, R28, -R35 ;  /* 0x0000001c1a237223 */ /* 0x040fe20000010823 */
[-C--:B------:R-:W-:Y:S01]  /*8230*/  FMUL.FTZ R32, R5, R4.reuse ;  /* 0x0000000405207220 */ /* 0x080fe20000410000 */
[----:B------:R-:W-:Y:S01]  /*8240*/  FFMA.FTZ R34, R26, R31, R34 ;  /* 0x0000001f1a227223 */ /* 0x000fe20000010022 */
[----:B------:R-:W-:Y:S01]  /*8250*/  FFMA.FTZ R5, R6, R4, -R7 ;  /* 0x0000000406057223 */ /* 0x000fe20000010807 */
[----:B------:R-:W-:Y:S01]  /*8260*/  F2FP.F16.F32.PACK_AB R7, R38, R37 ;  /* 0x000000252607723e */ /* 0x000fe200000000ff */
[----:B------:R-:W-:Y:S01]  /*8270*/  FFMA.FTZ R32, R6, R29, R32 ;  /* 0x0000001d06207223 */ /* 0x000fe20000010020 */
[----:B------:R-:W-:-:S02]  /*8280*/  F2FP.F16.F32.PACK_AB R4, R33, R36 ;  /* 0x000000242104723e */ /* 0x000fc400000000ff */
[----:B------:R-:W-:Y:S02]  /*8290*/  F2FP.F16.F32.PACK_AB R6, R34, R35 ;  /* 0x000000232206723e */ /* 0x000fe400000000ff */
[----:B------:R-:W-:-:S05]  /*82a0*/  F2FP.F16.F32.PACK_AB R5, R32, R5 ;  /* 0x000000052005723e */ /* 0x000fca00000000ff */
[----:B------:R1:W-:Y:S02]  /*82b0*/  STS.128 [R3+0x20400], R4 ;  /* 0x0204000403007388 */ /* 0x0003e40000000c00 */
.L_x_5280:
[----:B------:R-:W-:Y:S05]  /*82c0*/  BSYNC B2 ;  /* 0x0000000000027941 */ /* 0x000fea0003800000 */
.L_x_5279:
[----:B------:R-:W-:Y:S05]  /*82d0*/  @P1 BRA `(.L_x_5278) ;  /* 0x0000000000a81947 */ /* 0x000fea0003800000 */
[----:B-1----:R-:W1:Y:S01]  /*82e0*/  LDS.128 R4, [R2] ;  /* 0x0000000002047984 */ /* 0x002e620000000c00 */
[----:B------:R-:W-:Y:S01]  /*82f0*/  SHF.R.U32.HI R27, RZ, 0x10, R21 ;  /* 0x00000010ff1b7819 */ /* 0x000fe20000011615 */
[----:B------:R-:W-:Y:S01]  /*8300*/  HADD2.F32 R28, -RZ, R41.H1_H1 ;  /* 0x30000029ff1c7230 */ /* 0x000fe20000004100 */
[--C-:B------:R-:W-:Y:S01]  /*8310*/  SHF.R.U32.HI R29, RZ, 0x10, R25.reuse ;  /* 0x00000010ff1d7819 */ /* 0x100fe20000011619 */
[----:B------:R-:W-:Y:S01]  /*8320*/  HADD2.F32 R26, -RZ, R44.H0_H0 ;  /* 0x2000002cff1a7230 */ /* 0x000fe20000004100 */
[----:B------:R-:W-:Y:S01]  /*8330*/  SHF.R.U64 R33, R24, 0x10, R25 ;  /* 0x0000001018217819 */ /* 0x000fe20000001219 */
[----:B------:R-:W-:Y:S01]  /*8340*/  HADD2.F32 R27, -RZ, R27.H0_H0 ;  /* 0x2000001bff1b7230 */ /* 0x000fe20000004100 */
[----:B0-----:R-:W-:Y:S01]  /*8350*/  SHF.R.U64 R35, R20, 0x10, R21 ;  /* 0x0000001014237819 */ /* 0x001fe20000001215 */
        /* <DEDUP_REMOVED lines=13> */
[----:B------:R-:W-:Y:S02]  /*8430*/  HADD2.F32 R6, -RZ, R5.H0_H0 ;  /* 0x20000005ff067230 */ /* 0x000fe40000004100 */
        /* <DEDUP_REMOVED lines=20> */
.L_x_5278:
[----:B------:R-:W-:Y:S05]  /*8580*/  BSYNC B1 ;  /* 0x0000000000017941 */ /* 0x000fea0003800000 */
.L_x_5277:
        /* <DEDUP_REMOVED lines=50> */
.L_x_5283:
[----:B------:R-:W-:Y:S05]  /*88b0*/  BSYNC B1 ;  /* 0x0000000000017941 */ /* 0x000fea0003800000 */
.L_x_5282:
[----:B------:R-:W-:Y:S05]  /*88c0*/  @P1 BRA `(.L_x_5281) ;  /* 0x0000001400e41947 */ /* 0x000fea0003800000 */
[----:B-1----:R-:W1:Y:S01]  /*88d0*/  LDS.128 R4, [R2+0x1000] ;  /* 0x0010000002047984 */ /* 0x002e620000000c00 */
[----:B------:R-:W-:Y:S02]  /*88e0*/  SHF.R.U64 R24, R12, 0x10, R13 ;  /* 0x000000100c187819 */ /* 0x000fe4000000120d */
[----:B------:R-:W-:Y:S02]  /*88f0*/  SHF.R.U32.HI R14, RZ, 0x10, R11 ;  /* 0x00000010ff0e7819 */ /* 0x000fe4000001160b */
[----:B------:R-:W-:Y:S01]  /*8900*/  SHF.R.U32.HI R12, RZ, 0x10, R13 ;  /* 0x00000010ff0c7819 */ /* 0x000fe2000001160d */
[----:B------:R-:W-:Y:S01]  /*8910*/  HADD2.F32 R13, -RZ, R46.H0_H0 ;  /* 0x2000002eff0d7230 */ /* 0x000fe20000004100 */
        /* <DEDUP_REMOVED lines=29> */
[----:B------:R-:W-:Y:S01]  /*8af0*/  FMUL.FTZ R8, R5, R4 ;  /* 0x0000000405087220 */ /* 0x000fe20000410000 */
        /* <DEDUP_REMOVED lines=8> */
.L_x_5268:
        /* <DEDUP_REMOVED lines=49> */
[----:B------:R-:W-:Y:S01]  /*8e90*/  @!P1 IMAD.MOV.U32 R9, RZ, RZ, R5 ;  /* 0x000000ffff099224 */ /* 0x000fe200078e0005 */
[----:B---3--:R-:W-:-:S05]  /*8ea0*/  @!P1 IADD3 R14, P2, R14, R7, RZ ;  /* 0x000000070e0e9210 */ /* 0x008fca0007f5e0ff */
[----:B------:R-:W2:Y:S01]  /*8eb0*/  @!P1 LD.E.128 R8, desc[UR40][R8.64] ;  /* 0x0000002808089980 */ /* 0x000ea2000c101d00 */
        /* <DEDUP_REMOVED lines=8> */
[----:B0-----:R0:W0:Y:S04]  /*8f40*/  SHFL.IDX PT, R14, R27, 0x1, 0x1c1f ;  /* 0x003c1f001b0e7f89 */ /* 0x00102800000e0000 */
[----:B------:R-:W0:Y:S01]  /*8f50*/  SHFL.IDX PT, R26, R26, 0x1, 0x1c1f ;  /* 0x003c1f001a1a7f89 */ /* 0x000e2200000e0000 */
[----:B--2---:R-:W-:-:S02]  /*8f60*/  @!P1 IMAD.MOV.U32 R28, RZ, RZ, R8 ;  /* 0x000000ffff1c9224 */ /* 0x004fc400078e0008 */
[----:B------:R-:W-:Y:S02]  /*8f70*/  @!P1 IMAD.MOV.U32 R29, RZ, RZ, R9 ;  /* 0x000000ffff1d9224 */ /* 0x000fe400078e0009 */
[----:B------:R-:W-:Y:S02]  /*8f80*/  IMAD.MOV.U32 R0, RZ, RZ, R28 ;  /* 0x000000ffff007224 */ /* 0x000fe400078e001c */
[----:B------:R-:W-:Y:S02]  /*8f90*/  IMAD.MOV.U32 R2, RZ, RZ, R29 ;  /* 0x000000ffff027224 */ /* 0x000fe400078e001d */
[----:B------:R-:W-:Y:S01]  /*8fa0*/  @!P1 IMAD.MOV.U32 R30, RZ, RZ, R10 ;  /* 0x000000ffff1e9224 */ /* 0x000fe200078e000a */
[----:B------:R-:W-:Y:S01]  /*8fb0*/  PRMT R52, R0, 0x7610, R52 ;  /* 0x0000761000347816 */ /* 0x000fe20000000034 */
[----:B------:R-:W-:Y:S01]  /*8fc0*/  @!P1 IMAD.MOV.U32 R31, RZ, RZ, R11 ;  /* 0x000000ffff1f9224 */ /* 0x000fe200078e000b */
[----:B------:R-:W-:Y:S01]  /*8fd0*/  PRMT R36, R36, 0x5410, R2 ;  /* 0x0000541024247816 */ /* 0x000fe20000000002 */
[----:B------:R-:W-:Y:S01]  /*8fe0*/  IMAD.MOV.U32 R0, RZ, RZ, R30 ;  /* 0x000000ffff007224 */ /* 0x000fe200078e001e */
[----:B------:R-:W-:Y:S01]  /*8ff0*/  CS2R R2, SRZ ;  /* 0x0000000000027805 */ /* 0x000fe2000001ff00 */
[----:B------:R-:W-:-:S02]  /*9000*/  IMAD.MOV.U32 R8, RZ, RZ, R31 ;  /* 0x000000ffff087224 */ /* 0x000fc400078e001f */
[----:B---3--:R-:W-:Y:S02]  /*9010*/  @!P1 IMAD.MOV.U32 R20, RZ, RZ, R4 ;  /* 0x000000ffff149224 */ /* 0x008fe400078e0004 */
[----:B------:R-:W-:Y:S01]  /*9020*/  @!P1 IMAD.MOV.U32 R21, RZ, RZ, R5 ;  /* 0x000000ffff159224 */ /* 0x000fe200078e0005 */
[----:B------:R-:W-:Y:S01]  /*9030*/  PRMT R33, R0, 0x5410, R8 ;  /* 0x0000541000217816 */ /* 0x000fe20000000008 */
[----:B------:R-:W-:Y:S02]  /*9040*/  @!P1 IMAD.MOV.U32 R2, RZ, RZ, R6 ;  /* 0x000000ffff029224 */ /* 0x000fe400078e0006 */
[----:B------:R-:W-:Y:S02]  /*9050*/  @!P1 IMAD.MOV.U32 R3, RZ, RZ, R7 ;  /* 0x000000ffff039224 */ /* 0x000fe400078e0007 */
[----:B------:R-:W-:Y:S02]  /*9060*/  IMAD.MOV.U32 R0, RZ, RZ, R20 ;  /* 0x000000ffff007224 */ /* 0x000fe400078e0014 */
[----:B------:R-:W-:-:S02]  /*9070*/  IMAD.MOV.U32 R4, RZ, RZ, R21 ;  /* 0x000000ffff047224 */ /* 0x000fc400078e0015 */
[----:B------:R-:W-:Y:S02]  /*9080*/  IMAD.MOV.U32 R5, RZ, RZ, R2 ;  /* 0x000000ffff057224 */ /* 0x000fe400078e0002 */
[----:B------:R-:W-:Y:S01]  /*9090*/  IMAD.MOV.U32 R6, RZ, RZ, R3 ;  /* 0x000000ffff067224 */ /* 0x000fe200078e0003 */
[----:B------:R-:W-:Y:S02]  /*90a0*/  PRMT R36, R4, 0x7610, R36 ;  /* 0x0000761004247816 */ /* 0x000fe40000000024 */
[----:B------:R-:W-:Y:S02]  /*90b0*/  PRMT R51, R0, 0x5410, R5 ;  /* 0x0000541000337816 */ /* 0x000fe40000000005 */
[----:B------:R-:W-:Y:S02]  /*90c0*/  CS2R R4, SRZ ;  /* 0x0000000000047805 */ /* 0x000fe4000001ff00 */
[----:B01--4-:R-:W-:-:S07]  /*90d0*/  PRMT R44, R6, 0x7610, R44 ;  /* 0x00007610062c7816 */ /* 0x013fce000000002c */
.L_x_5518:
        /* <DEDUP_REMOVED lines=20> */
[----:B------:R-:W-:Y:S01]  /*9220*/  IMAD.X R9, R24, 0x1, R5, P1 ;  /* 0x0000000118097824 */ /* 0x000fe200008e0605 */
[----:B------:R-:W-:-:S05]  /*9230*/  IADD3.X R5, R26, R5, RZ, P2, !PT ;  /* 0x000000051a057210 */ /* 0x000fca00017fe4ff */
[----:B------:R-:W5:Y:S04]  /*9240*/  LD.E.128 R8, desc[UR40][R8.64] ;  /* 0x0000002808087980 */ /* 0x000f68000c101d00 */
[----:B------:R-:W5:Y:S02]  /*9250*/  LD.E.128 R4, desc[UR40][R4.64] ;  /* 0x0000002804047980 */ /* 0x000f64000c101d00 */
.L_x_5286:
[----:B------:R-:W-:Y:S05]  /*9260*/  BSYNC B1 ;  /* 0x0000000000017941 */ /* 0x000fea0003800000 */
.L_x_5285:
[----:B------:R-:W0:Y:S01]  /*9270*/  SYNCS.PHASECHK.TRANS64.TRYWAIT P1, [R18+URZ+0x38800], R13 ;  /* 0x0388000d120075a7 */ /* 0x000e22000802017f */
[----:B------:R-:W-:Y:S01]  /*9280*/  VIADDMNMX R32, R32, -R213, 0x40, PT ;  /* 0x0000004020207446 */ /* 0x000fe200038009d5 */
[C---:B------:R-:W-:Y:S01]  /*9290*/  VIADD R15, R187.reuse, 0x20 ;  /* 0x00000020bb0f7836 */ /* 0x040fe20000000000 */
[----:B------:R-:W-:Y:S01]  /*92a0*/  BSSY B1, `(.L_x_5287) ;  /* 0x0000010000017945 */ /* 0x000fe20003800000 */
[----:B-----5:R-:W-:Y:S01]  /*92b0*/  IMAD.MOV.U32 R12, RZ, RZ, R4 ;  /* 0x000000ffff0c7224 */ /* 0x020fe200078e0004 */
[-C--:B------:R-:W-:Y:S01]  /*92c0*/  ISETP.GE.OR P2, PT, R187, R32.reuse, P0 ;  /* 0x00000020bb00720c */ /* 0x080fe20000746670 */
[----:B------:R-:W-:Y:S01]  /*92d0*/  IMAD.MOV.U32 R14, RZ, RZ, R5 ;  /* 0x000000ffff0e7224 */ /* 0x000fe200078e0005 */
[----:B------:R-:W-:Y:S01]  /*92e0*/  ISETP.GE.OR P0, PT, R15, R32, P0 ;  /* 0x000000200f00720c */ /* 0x000fe20000706670 */
[----:B------:R-:W-:Y:S01]  /*92f0*/  IMAD.MOV.U32 R15, RZ, RZ, R8 ;  /* 0x000000ffff0f7224 */ /* 0x000fe200078e0008 */
[----:B------:R-:W-:Y:S01]  /*9300*/  PRMT R32, R32, 0x5410, R12 ;  /* 0x0000541020207816 */ /* 0x000fe2000000000c */
[----:B------:R-:W-:Y:S01]  /*9310*/  IMAD.MOV.U32 R12, RZ, RZ, R6 ;  /* 0x000000ffff0c7224 */ /* 0x000fe200078e0006 */
[----:B------:R-:W-:Y:S01]  /*9320*/  PRMT R52, R52, 0x5410, R14 ;  /* 0x0000541034347816 */ /* 0x000fe2000000000e */
[----:B------:R-:W-:-:S02]  /*9330*/  IMAD.MOV.U32 R14, RZ, RZ, R7 ;  /* 0x000000ffff0e7224 */ /* 0x000fc400078e0007 */
[----:B------:R-:W-:Y:S01]  /*9340*/  IMAD.MOV.U32 R24, RZ, RZ, R9 ;  /* 0x000000ffff187224 */ /* 0x000fe200078e0009 */
[----:B------:R-:W-:Y:S01]  /*9350*/  PRMT R53, R12, 0x5410, R15 ;  /* 0x000054100c357816 */ /* 0x000fe2000000000f */
[----:B------:R-:W-:Y:S01]  /*9360*/  IMAD.IADD R12, R16, 0x1, R37 ;  /* 0x00000001100c7824 */ /* 0x000fe200078e0225 */
[----:B------:R-:W-:Y:S02]  /*9370*/  PRMT R32, R14, 0x7610, R32 ;  /* 0x000076100e207816 */ /* 0x000fe40000000020 */
[----:B------:R-:W-:Y:S01]  /*9380*/  PRMT R54, R24, 0x7610, R54 ;  /* 0x0000761018367816 */ /* 0x000fe20000000036 */
[----:B0-----:R-:W-:Y:S06]  /*9390*/  @!P1 BRA `(.L_x_5288) ;  /* 0x0000017800c89947 */ /* 0x001fec0003800000 */
.L_x_5519:
[----:B------:R-:W-:Y:S05]  /*93a0*/  BSYNC B1 ;  /* 0x0000000000017941 */ /* 0x000fea0003800000 */
.L_x_5287:
        /* <DEDUP_REMOVED lines=9> */
[--C-:B------:R-:W-:Y:S01]  /*9440*/  SHF.R.U64 R47, R2, 0x10, R3.reuse ;  /* 0x00000010022f7819 */ /* 0x100fe20000001203 */
[----:B------:R-:W-:Y:S01]  /*9450*/  HADD2.F32 R36, -RZ, R36.H0_H0 ;  /* 0x20000024ff247230 */ /* 0x000fe20000004100 */
[----:B------:R-:W-:Y:S02]  /*9460*/  LOP3.LUT R15, R12, 0x1c0, RZ, 0xc0, !PT ;  /* 0x000001c00c0f7812 */ /* 0x000fe400078ec0ff */
[----:B------:R-:W-:Y:S02]  /*9470*/  SHF.R.U32.HI R39, RZ, 0x10, R3 ;  /* 0x00000010ff277819 */ /* 0x000fe40000011603 */
[----:B------:R-:W-:-:S02]  /*9480*/  SHF.R.U32.HI R25, RZ, 0x3, R15 ;  /* 0x00000003ff197819 */ /* 0x000fc4000001160f */
[----:B------:R-:W-:Y:S02]  /*9490*/  LOP3.LUT R12, R15, 0x38, R16, 0xf8, !PT ;  /* 0x000000380f0c7812 */ /* 0x000fe400078ef810 */
[----:B------:R-:W-:Y:S02]  /*94a0*/  LOP3.LUT R24, R25, R34, R15, 0x1e, !PT ;  /* 0x0000002219187212 */ /* 0x000fe400078e1e0f */
[----:B------:R-:W-:Y:S02]  /*94b0*/  LOP3.LUT R12, R12, R25, RZ, 0x3c, !PT ;  /* 0x000000190c0c7212 */ /* 0x000fe400078e3cff */
[----:B------:R-:W-:Y:S02]  /*94c0*/  SHF.R.U32.HI R37, RZ, 0x10, R29 ;  /* 0x00000010ff257819 */ /* 0x000fe4000001161d */
[----:B------:R-:W-:Y:S02]  /*94d0*/  SHF.R.U32.HI R38, RZ, 0x10, R21 ;  /* 0x00000010ff267819 */ /* 0x000fe40000011615 */
[----:B------:R-:W-:-:S02]  /*94e0*/  SHF.R.U64 R49, R30, 0x10, R31 ;  /* 0x000000101e317819 */ /* 0x000fc4000000121f */
[----:B------:R-:W-:Y:S01]  /*94f0*/  SHF.R.U64 R48, R20, 0x10, R21 ;  /* 0x0000001014307819 */ /* 0x000fe20000001215 */
[----:B------:R-:W-:Y:S01]  /*9500*/  HADD2.F32 R38, -RZ, R38.H0_H0 ;  /* 0x20000026ff267230 */ /* 0x000fe20000004100 */
[----:B------:R-:W-:Y:S01]  /*9510*/  SHF.R.U32.HI R41, RZ, 0x10, R31 ;  /* 0x00000010ff297819 */ /* 0x000fe2000001161f */
[----:B-1----:R-:W-:-:S05]  /*9520*/  VIADD R14, R14, 0xffffff80 ;  /* 0xffffff800e0e7836 */ /* 0x002fca0000000000 */
[----:B------:R-:W-:-:S04]  /*9530*/  SHF.R.S32.HI R26, RZ, 0x1f, R14 ;  /* 0x0000001fff1a7819 */ /* 0x000fc8000001140e */
[----:B------:R-:W-:-:S04]  /*9540*/  LEA.HI R26, R26, R14, RZ, 0x5 ;  /* 0x0000000e1a1a7211 */ /* 0x000fc800078f28ff */
[----:B------:R-:W-:-:S05]  /*9550*/  SHF.R.S32.HI R26, RZ, 0x5, R26 ;  /* 0x00000005ff1a7819 */ /* 0x000fca000001141a */
[C---:B------:R-:W-:Y:S02]  /*9560*/  IMAD R25, R26.reuse, 0x200, R24 ;  /* 0x000002001a197824 */ /* 0x040fe400078e0218 */
[----:B0-----:R-:W-:Y:S02]  /*9570*/  IMAD R13, R26, 0x200, R12 ;  /* 0x000002001a0d7824 */ /* 0x001fe400078e020c */
        /* <DEDUP_REMOVED lines=9> */
[----:B------:R-:W-:-:S02]  /*9610*/  HADD2.F32 R28, -RZ, R37.H0_H0 ;  /* 0x20000025ff1c7230 */ /* 0x000fc40000004100 */
[C---:B------:R-:W-:Y:S01]  /*9620*/  FFMA.FTZ R40, R3.reuse, R35, -R40 ;  /* 0x0000002303287223 */ /* 0x040fe20000010828 */
[----:B------:R-:W-:Y:S02]  /*9630*/  HADD2.F32 R30, -RZ, R27.H0_H0 ;  /* 0x2000001bff1e7230 */ /* 0x000fe40000004100 */
[----:B------:R-:W-:Y:S01]  /*9640*/  FFMA.FTZ R42, R3, R36, R42 ;  /* 0x00000024032a7223 */ /* 0x000fe2000001002a */
[----:B------:R-:W-:Y:S02]  /*9650*/  HADD2.F32 R35, -RZ, R44.H0_H0 ;  /* 0x2000002cff237230 */ /* 0x000fe40000004100 */
[C---:B------:R-:W-:Y:S01]  /*9660*/  FMUL.FTZ R44, R29.reuse, R38 ;  /* 0x000000261d2c7220 */ /* 0x040fe20000410000 */
[----:B------:R-:W-:Y:S02]  /*9670*/  HADD2.F32 R3, -RZ, R33.H1_H1 ;  /* 0x30000021ff037230 */ /* 0x000fe40000004100 */
[----:B------:R-:W-:Y:S01]  /*9680*/  FMUL.FTZ R46, R29, R28 ;  /* 0x0000001c1d2e7220 */ /* 0x000fe20000410000 */
[----:B------:R-:W-:-:S02]  /*9690*/  HADD2.F32 R13, -RZ, R13.H1_H1 ;  /* 0x3000000dff0d7230 */ /* 0x000fc40000004100 */
[C---:B------:R-:W-:Y:S01]  /*96a0*/  FMUL.FTZ R29, R30.reuse, R35 ;  /* 0x000000231e1d7220 */ /* 0x040fe20000410000 */
[----:B------:R-:W-:Y:S02]  /*96b0*/  HADD2.F32 R20, -RZ, R15.H0_H0 ;  /* 0x2000000fff147230 */ /* 0x000fe40000004100 */
[----:B------:R-:W-:Y:S01]  /*96c0*/  FMUL.FTZ R30, R30, R3 ;  /* 0x000000031e1e7220 */ /* 0x000fe20000410000 */
[----:B------:R-:W-:Y:S02]  /*96d0*/  HADD2.F32 R31, -RZ, R27.H1_H1 ;  /* 0x3000001bff1f7230 */ /* 0x000fe40000004100 */
[C---:B------:R-:W-:Y:S01]  /*96e0*/  FFMA.FTZ R37, R13.reuse, R28, -R44 ;  /* 0x0000001c0d257223 */ /* 0x040fe2000001082c */
        /* <DEDUP_REMOVED lines=52> */
.L_x_5290:
[----:B------:R-:W-:Y:S05]  /*9a30*/  BSYNC B1 ;  /* 0x0000000000017941 */ /* 0x000fea0003800000 */
.L_x_5289:
        /* <DEDUP_REMOVED lines=13> */
[----:B------:R-:W-:Y:S02]  /*9b10*/  SHF.R.U64 R39, R8, 0x10, R9 ;  /* 0x0000001008277819 */ /* 0x000fe40000001209 */
[--C-:B------:R-:W-:Y:S02]  /*9b20*/  SHF.R.U64 R38, R10, 0x10, R11.reuse ;  /* 0x000000100a267819 */ /* 0x100fe4000000120b */
[----:B------:R-:W-:Y:S01]  /*9b30*/  SHF.R.U32.HI R36, RZ, 0x10, R11 ;  /* 0x00000010ff247819 */ /* 0x000fe2000001160b */
[----:B------:R-:W-:Y:S01]  /*9b40*/  HADD2.F32 R11, -RZ, R54.H0_H0 ;  /* 0x20000036ff0b7230 */ /* 0x000fe20000004100 */
[--C-:B------:R-:W-:Y:S02]  /*9b50*/  SHF.R.U32.HI R20, RZ, 0x10, R5.reuse ;  /* 0x00000010ff147819 */ /* 0x100fe40000011605 */
[----:B------:R-:W-:-:S02]  /*9b60*/  SHF.R.U64 R37, R4, 0x10, R5 ;  /* 0x0000001004257819 */ /* 0x000fc40000001205 */
[----:B------:R-:W-:Y:S01]  /*9b70*/  SHF.R.U32.HI R28, RZ, 0x10, R9 ;  /* 0x00000010ff1c7819 */ /* 0x000fe20000011609 */
[----:B------:R-:W-:Y:S01]  /*9b80*/  HADD2.F32 R20, -RZ, R20.H0_H0 ;  /* 0x20000014ff147230 */ /* 0x000fe20000004100 */
[--C-:B------:R-:W-:Y:S02]  /*9b90*/  SHF.R.U64 R35, R6, 0x10, R7.reuse ;  /* 0x0000001006237819 */ /* 0x100fe40000001207 */
[----:B------:R-:W-:Y:S01]  /*9ba0*/  SHF.R.U32.HI R33, RZ, 0x10, R7 ;  /* 0x00000010ff217819 */ /* 0x000fe20000011607 */
[----:B--2---:R-:W-:-:S04]  /*9bb0*/  IMAD.IADD R3, R2, 0x1, R34 ;  /* 0x0000000102037824 */ /* 0x004fc800078e0222 */
[----:B------:R-:W-:Y:S01]  /*9bc0*/  IMAD R3, R3, 0x2, R18 ;  /* 0x0000000203037824 */ /* 0x000fe200078e0212 */
[----:B0-----:R-:W0:Y:S04]  /*9bd0*/  LDS.128 R12, [R41+0x20400] ;  /* 0x02040000290c7984 */ /* 0x001e280000000c00 */
[----:B------:R-:W1:Y:S01]  /*9be0*/  LDS.128 R24, [R3+0x20400] ;  /* 0x0204000003187984 */ /* 0x000e620000000c00 */
[----:B0-----:R-:W-:Y:S02]  /*9bf0*/  HADD2.F32 R4, -RZ, R13.H0_H0 ;  /* 0x2000000dff047230 */ /* 0x001fe40000004100 */
[--C-:B-1----:R-:W-:Y:S02]  /*9c00*/  HADD2.F32 R8, -RZ, R25.reuse.H0_H0 ;  /* 0x20000019ff087230 */ /* 0x102fe40000004100 */
[----:B------:R-:W-:-:S03]  /*9c10*/  HADD2.F32 R25, -RZ, R25.H1_H1 ;  /* 0x30000019ff197230 */ /* 0x000fc60000004100 */
[C---:B------:R-:W-:Y:S01]  /*9c20*/  FMUL.FTZ R29, R8.reuse, R21 ;  /* 0x00000015081d7220 */ /* 0x040fe20000410000 */
[-C--:B------:R-:W-:Y:S01]  /*9c30*/  FMUL.FTZ R31, R8, R11.reuse ;  /* 0x0000000b081f7220 */ /* 0x080fe20000410000 */
[----:B------:R-:W-:Y:S02]  /*9c40*/  HADD2.F32 R13, -RZ, R13.H1_H1 ;  /* 0x3000000dff0d7230 */ /* 0x000fe40000004100 */
[C---:B------:R-:W-:Y:S01]  /*9c50*/  FFMA.FTZ R29, R4.reuse, R11, -R29 ;  /* 0x0000000b041d7223 */ /* 0x040fe2000001081d */
[----:B------:R-:W-:Y:S02]  /*9c60*/  HADD2.F32 R7, -RZ, R24.H0_H0 ;  /* 0x20000018ff077230 */ /* 0x000fe40000004100 */
[----:B------:R-:W-:Y:S01]  /*9c70*/  FFMA.FTZ R31, R4, R21, R31 ;  /* 0x00000015041f7223 */ /* 0x000fe2000001001f */
[----:B------:R-:W-:Y:S02]  /*9c80*/  HADD2.F32 R8, -RZ, R28.H0_H0 ;  /* 0x2000001cff087230 */ /* 0x000fe40000004100 */
[----:B------:R-:W-:Y:S01]  /*9c90*/  FMUL.FTZ R28, R25, R20 ;  /* 0x00000014191c7220 */ /* 0x000fe20000410000 */
[----:B------:R-:W-:-:S02]  /*9ca0*/  HADD2.F32 R11, -RZ, R32.H1_H1 ;  /* 0x30000020ff0b7230 */ /* 0x000fc40000004100 */
[--C-:B------:R-:W-:Y:S02]  /*9cb0*/  HADD2.F32 R4, -RZ, R53.reuse.H1_H1 ;  /* 0x30000035ff047230 */ /* 0x100fe40000004100 */
[-C--:B------:R-:W-:Y:S01]  /*9cc0*/  FMUL.FTZ R34, R25, R8.reuse ;  /* 0x0000000819227220 */ /* 0x080fe20000410000 */
[----:B------:R-:W-:Y:S02]  /*9cd0*/  HADD2.F32 R2, -RZ, R12.H0_H0 ;  /* 0x2000000cff027230 */ /* 0x000fe40000004100 */
[----:B------:R-:W-:Y:S01]  /*9ce0*/  FFMA.FTZ R30, R13, R8, -R28 ;  /* 0x000000080d1e7223 */ /* 0x000fe2000001081c */
[C---:B------:R-:W-:Y:S01]  /*9cf0*/  FMUL.FTZ R21, R7.reuse, R11 ;  /* 0x0000000b07157220 */ /* 0x040fe20000410000 */
[----:B------:R-:W-:Y:S02]  /*9d00*/  HADD2.F32 R9, -RZ, R26.H0_H0 ;  /* 0x2000001aff097230 */ /* 0x000fe40000004100 */
[----:B------:R-:W-:Y:S01]  /*9d10*/  FMUL.FTZ R28, R7, R4 ;  /* 0x00000004071c7220 */ /* 0x000fe20000410000 */
[----:B------:R-:W-:-:S02]  /*9d20*/  HADD2.F32 R8, -RZ, R53.H0_H0 ;  /* 0x20000035ff087230 */ /* 0x000fc40000004100 */
[C---:B------:R-:W-:Y:S01]  /*9d30*/  FFMA.FTZ R21, R2.reuse, R4, -R21 ;  /* 0x0000000402157223 */ /* 0x040fe20000010815 */
[----:B------:R-:W-:Y:S02]  /*9d40*/  HADD2.F32 R5, -RZ, R14.H0_H0 ;  /* 0x2000000eff057230 */ /* 0x000fe40000004100 */
[----:B------:R-:W-:Y:S01]  /*9d50*/  FFMA.FTZ R28, R2, R11, R28 ;  /* 0x0000000b021c7223 */ /* 0x000fe2000001001c */
[--C-:B------:R-:W-:Y:S02]  /*9d60*/  HADD2.F32 R4, -RZ, R40.reuse.H0_H0 ;  /* 0x20000028ff047230 */ /* 0x100fe40000004100 */
[----:B------:R-:W-:Y:S01]  /*9d70*/  FMUL.FTZ R2, R9, R8 ;  /* 0x0000000809027220 */ /* 0x000fe20000410000 */
[----:B------:R-:W-:Y:S02]  /*9d80*/  HADD2.F32 R10, -RZ, R27.H0_H0 ;  /* 0x2000001bff0a7230 */ /* 0x000fe40000004100 */
[----:B------:R-:W-:Y:S02]  /*9d90*/  HADD2.F32 R7, -RZ, R40.H1_H1 ;  /* 0x30000028ff077230 */ /* 0x000fe40000004100 */
[----:B------:R-:W-:-:S02]  /*9da0*/  HADD2.F32 R11, -RZ, R32.H0_H0 ;  /* 0x20000020ff0b7230 */ /* 0x000fc40000004100 */
[----:B------:R-:W-:Y:S01]  /*9db0*/  FFMA.FTZ R34, R13, R20, R34 ;  /* 0x000000140d227223 */ /* 0x000fe20000010022 */
[-C--:B------:R-:W-:Y:S01]  /*9dc0*/  FFMA.FTZ R20, R5, R4.reuse, -R2 ;  /* 0x0000000405147223 */ /* 0x080fe20000010802 */
[----:B------:R-:W-:Y:S02]  /*9dd0*/  HADD2.F32 R6, -RZ, R15.H0_H0 ;  /* 0x2000000fff067230 */ /* 0x000fe40000004100 */
[----:B------:R-:W-:Y:S01]  /*9de0*/  FMUL.FTZ R32, R9, R4 ;  /* 0x0000000409207220 */ /* 0x000fe20000410000 */
[----:B------:R-:W-:Y:S02]  /*9df0*/  HADD2.F32 R2, -RZ, R36.H0_H0 ;  /* 0x20000024ff027230 */ /* 0x000fe40000004100 */
[C---:B------:R-:W-:Y:S01]  /*9e00*/  FMUL.FTZ R9, R10.reuse, R11 ;  /* 0x0000000b0a097220 */ /* 0x040fe20000410000 */
[----:B------:R-:W-:Y:S02]  /*9e10*/  HADD2.F32 R27, -RZ, R27.H1_H1 ;  /* 0x3000001bff1b7230 */ /* 0x000fe40000004100 */
[----:B------:R-:W-:Y:S01]  /*9e20*/  FMUL.FTZ R36, R10, R7 ;  /* 0x000000070a247220 */ /* 0x000fe20000410000 */
[----:B------:R-:W-:-:S02]  /*9e30*/  HADD2.F32 R4, -RZ, R33.H0_H0 ;  /* 0x20000021ff047230 */ /* 0x000fc40000004100 */
[----:B------:R-:W-:Y:S01]  /*9e40*/  FFMA.FTZ R10, R5, R8, R32 ;  /* 0x00000008050a7223 */ /* 0x000fe20000010020 */
[----:B------:R-:W-:Y:S02]  /*9e50*/  HADD2.F32 R15, -RZ, R15.H1_H1 ;  /* 0x3000000fff0f7230 */ /* 0x000fe40000004100 */
[C---:B------:R-:W-:Y:S01]  /*9e60*/  FFMA.FTZ R8, R6.reuse, R7, -R9 ;  /* 0x0000000706087223 */ /* 0x040fe20000010809 */
[----:B------:R-:W-:Y:S01]  /*9e70*/  FFMA.FTZ R36, R6, R11, R36 ;  /* 0x0000000b06247223 */ /* 0x000fe20000010024 */
[----:B------:R-:W-:Y:S02]  /*9e80*/  HADD2.F32 R24, -RZ, R24.H1_H1 ;  /* 0x30000018ff187230 */ /* 0x000fe40000004100 */
[C---:B------:R-:W-:Y:S01]  /*9e90*/  FMUL.FTZ R32, R27.reuse, R4 ;  /* 0x000000041b207220 */ /* 0x040fe20000410000 */
[----:B------:R-:W-:Y:S02]  /*9ea0*/  HADD2.F32 R26, -RZ, R26.H1_H1 ;  /* 0x3000001aff1a7230 */ /* 0x000fe40000004100 */
[----:B------:R-:W-:Y:S01]  /*9eb0*/  FMUL.FTZ R6, R27, R2 ;  /* 0x000000021b067220 */ /* 0x000fe20000410000 */
[----:B------:R-:W-:-:S02]  /*9ec0*/  HADD2.F32 R9, -RZ, R37.H0_H0 ;  /* 0x20000025ff097230 */ /* 0x000fc40000004100 */
[----:B------:R-:W-:Y:S02]  /*9ed0*/  HADD2.F32 R11, -RZ, R35.H0_H0 ;  /* 0x20000023ff0b7230 */ /* 0x000fe40000004100 */
[----:B------:R-:W-:Y:S02]  /*9ee0*/  HADD2.F32 R5, -RZ, R39.H0_H0 ;  /* 0x20000027ff057230 */ /* 0x000fe40000004100 */
[----:B------:R-:W-:Y:S02]  /*9ef0*/  HADD2.F32 R7, -RZ, R38.H0_H0 ;  /* 0x20000026ff077230 */ /* 0x000fe40000004100 */
[C---:B------:R-:W-:Y:S01]  /*9f00*/  FFMA.FTZ R27, R15.reuse, R2, -R32 ;  /* 0x000000020f1b7223 */ /* 0x040fe20000010820 */
[----:B------:R-:W-:Y:S02]  /*9f10*/  HADD2.F32 R12, -RZ, R12.H1_H1 ;  /* 0x3000000cff0c7230 */ /* 0x000fe40000004100 */
[----:B------:R-:W-:Y:S01]  /*9f20*/  FFMA.FTZ R33, R15, R4, R6 ;  /* 0x000000040f217223 */ /* 0x000fe20000010006 */
[----:B------:R-:W-:-:S02]  /*9f30*/  HADD2.F32 R14, -RZ, R14.H1_H1 ;  /* 0x3000000eff0e7230 */ /* 0x000fc40000004100 */
        /* <DEDUP_REMOVED lines=18> */
.L_x_5281:
[----:B------:R-:W-:Y:S05]  /*a060*/  BSYNC B0 ;  /* 0x0000000000007941 */ /* 0x000fea0003800000 */
.L_x_5267:
        /* <DEDUP_REMOVED lines=8> */
.L_x_5264:
[----:B------:R-:W-:-:S13]  /*a0f0*/  ISETP.NE.AND P0, PT, R186, 0x3, PT ;  /* 0x00000003ba00780c */ /* 0x000fda0003f05270 */
[----:B------:R-:W-:Y:S05]  /*a100*/  @!P0 BRA `(.L_x_5291) ;  /* 0x0000000000048947 */ /* 0x000fea0003800000 */
[----:B------:R-:W-:Y:S01]  /*a110*/  BPT.TRAP 0x1 ;  /* 0x000000040000795c */ /* 0x000fe20000300000 */
.L_x_5291:
[----:B------:R-:W-:Y:S01]  /*a120*/  IMAD R21, R19, 0x8, R18 ;  /* 0x0000000813157824 */ /* 0x000fe200078e0212 */
[----:B-1----:R-:W-:-:S04]  /*a130*/  SHF.L.U32 R12, R23, 0x1f, RZ ;  /* 0x0000001f170c7819 */ /* 0x002fc800000006ff */
[----:B------:R1:W4:Y:S01]  /*a140*/  SYNCS.PHASECHK.TRANS64.TRYWAIT P1, [R21+URZ+0x38830], R12 ;  /* 0x0388300c150075a7 */ /* 0x000322000802017f */
[----:B------:R-:W-:Y:S05]  /*a150*/  @!P0 BRA `(.L_x_5292) ;  /* 0x0000000000048947 */ /* 0x000fea0003800000 */
[----:B------:R-:W-:Y:S01]  /*a160*/  BPT.TRAP 0x1 ;  /* 0x000000040000795c */ /* 0x000fe20000300000 */
.L_x_5292:
[C---:B--2---:R-:W-:Y:S02]  /*a170*/  VIADD R2, R18.reuse, 0x22400 ;  /* 0x0002240012027836 */ /* 0x044fe40000000000 */
[----:B0--3--:R-:W-:-:S03]  /*a180*/  VIADD R3, R18, 0x20400 ;  /* 0x0002040012037836 */ /* 0x009fc60000000000 */
[----:B------:R-:W-:Y:S02]  /*a190*/  SHF.R.U32.HI R2, RZ, 0x4, R2 ;  /* 0x00000004ff027819 */ /* 0x000fe40000011602 */
[----:B------:R-:W-:Y:S02]  /*a1a0*/  SHF.R.U32.HI R3, RZ, 0x4, R3 ;  /* 0x00000004ff037819 */ /* 0x000fe40000011603 */
[----:B------:R-:W-:Y:S02]  /*a1b0*/  LOP3.LUT R2, R2, 0x3fff, RZ, 0xc0, !PT ;  /* 0x00003fff02027812 */ /* 0x000fe400078ec0ff */
[----:B------:R-:W-:Y:S02]  /*a1c0*/  LOP3.LUT R3, R3, 0x3fff, RZ, 0xc0, !PT ;  /* 0x00003fff03037812 */ /* 0x000fe400078ec0ff */
[----:B------:R-:W-:Y:S01]  /*a1d0*/  LOP3.LUT R206, R2, 0x10000, RZ, 0xfc, !PT ;  /* 0x0001000002ce7812 */ /* 0x000fe200078efcff */
[----:B----4-:R-:W-:Y:S06]  /*a1e0*/  @P1 BRA `(.L_x_5293) ;  /* 0x0000000000081947 */ /* 0x010fec0003800000 */
[----:B------:R-:W0:Y:S02]  /*a1f0*/  SYNCS.PHASECHK.TRANS64.TRYWAIT P1, [R21+URZ+0x38830], R12 ;  /* 0x0388300c150075a7 */ /* 0x000e24000802017f */
[----:B0-----:R-:W-:Y:S05]  /*a200*/  @!P1 BRA `(.L_x_5294) ;  /* 0x0000016c00409947 */ /* 0x001fea0003800000 */
.L_x_5293:
[----:B------:R-:W-:Y:S01]  /*a210*/  LOP3.LUT R4, R3, 0x10000, RZ, 0xfc, !PT ;  /* 0x0001000003047812 */ /* 0x000fe200078efcff */
[----:B------:R-:W-:Y:S01]  /*a220*/  IMAD R2, R19, 0x200, R206 ;  /* 0x0000020013027824 */ /* 0x000fe200078e02ce */
[----:B------:R-:W-:Y:S05]  /*a230*/  WARPSYNC.ALL ;  /* 0x0000000000007948 */ /* 0x000fea0003800000 */
[----:B------:R-:W-:Y:S01]  /*a240*/  IMAD.MOV.U32 R5, RZ, RZ, 0x40000040 ;  /* 0x40000040ff057424 */ /* 0x000fe200078e00ff */
[----:B------:R-:W-:Y:S01]  /*a250*/  R2UR UR4, R4 ;  /* 0x00000000040472ca */ /* 0x000fe200000e0000 */
[----:B------:R-:W-:Y:S01]  /*a260*/  IMAD.MOV.U32 R3, RZ, RZ, 0x40000040 ;  /* 0x40000040ff037424 */ /* 0x000fe200078e00ff */
        /* <DEDUP_REMOVED lines=9> */
[----:B------:R-:W-:Y:S02]  /*a300*/  VIADD R8, R4, 0x4 ;  /* 0x0000000404087836 */ /* 0x000fe40000000000 */
[----:B------:R-:W-:Y:S02]  /*a310*/  IMAD.MOV.U32 R9, RZ, RZ, 0x40000040 ;  /* 0x40000040ff097424 */ /* 0x000fe400078e00ff */
[----:B------:R-:W-:Y:S02]  /*a320*/  IMAD.MOV.U32 R3, RZ, RZ, 0x40000040 ;  /* 0x40000040ff037424 */ /* 0x000fe400078e00ff */
[----:B------:R-:W-:Y:S01]  /*a330*/  HGMMA.64x64x16.F32 R24, gdesc[UR4], RZ, !UPT, gsb0 ;  /* 0x00e00000041879f0 */ /* 0x000fe2000c0008ff */
[----:B------:R-:W-:Y:S02]  /*a340*/  R2UR UR4, R10 ;  /* 0x000000000a0472ca */ /* 0x000fe400000e0000 */
[----:B------:R-:W-:-:S02]  /*a350*/  R2UR UR5, R11 ;  /* 0x000000000b0572ca */ /* 0x000fc400000e0000 */
[----:B------:R-:W-:Y:S01]  /*a360*/  R2UR UR6, R6 ;  /* 0x00000000060672ca */ /* 0x000fe200000e0000 */
[C---:B------:R-:W-:Y:S01]  /*a370*/  VIADD R6, R2.reuse, 0x4 ;  /* 0x0000000402067836 */ /* 0x040fe20000000000 */
[----:B------:R-:W-:Y:S01]  /*a380*/  R2UR UR7, R7 ;  /* 0x00000000070772ca */ /* 0x000fe200000e0000 */
[----:B------:R-:W-:Y:S01]  /*a390*/  VIADD R2, R2, 0x6 ;  /* 0x0000000602027836 */ /* 0x000fe20000000000 */
[----:B------:R-:W-:Y:S01]  /*a3a0*/  MOV R7, 0x40000040 ;  /* 0x4000004000077802 */ /* 0x000fe20000000f00 */
[----:B------:R-:W-:Y:S02]  /*a3b0*/  WARPGROUP.DEPBAR.LE gsb0, 0x0 ;  /* 0x00008000000079c5 */ /* 0x000fe40000010000 */
        /* <DEDUP_REMOVED lines=20> */
[----:B------:R-:W2:Y:S02]  /*a500*/  SYNCS.PHASECHK.TRANS64.TRYWAIT P1, [R18+URZ+0x38810], R3 ;  /* 0x03881003120075a7 */ /* 0x000ea4000802017f */
[----:B--2---:R-:W-:Y:S05]  /*a510*/  @!P1 BRA `(.L_x_5296) ;  /* 0x0000016800909947 */ /* 0x004fea0003800000 */
.L_x_5520:
[----:B------:R-:W-:Y:S05]  /*a520*/  BSYNC B0 ;  /* 0x0000000000007941 */ /* 0x000fea0003800000 */
.L_x_5295:
[----:B------:R-:W-:Y:S05]  /*a530*/  @!P0 BRA `(.L_x_5297) ;  /* 0x0000000000048947 */ /* 0x000fea0003800000 */
[----:B------:R-:W-:Y:S01]  /*a540*/  BPT.TRAP 0x1 ;  /* 0x000000040000795c */ /* 0x000fe20000300000 */
.L_x_5297:
[----:B------:R3:W4:Y:S01]  /*a550*/  SYNCS.PHASECHK.TRANS64.TRYWAIT P1, [R21+URZ+0x38850], R12 ;  /* 0x0388500c150075a7 */ /* 0x000722000802017f */
[----:B------:R-:W-:Y:S05]  /*a560*/  @!P0 BRA `(.L_x_5298) ;  /* 0x0000000000048947 */ /* 0x000fea0003800000 */
[----:B------:R-:W-:Y:S01]  /*a570*/  BPT.TRAP 0x1 ;  /* 0x000000040000795c */ /* 0x000fe20000300000 */
.L_x_5298:
[----:B------:R-:W-:-:S05]  /*a580*/  VIADD R0, R18, 0x400 ;  /* 0x0000040012007836 */ /* 0x000fca0000000000 */
[----:B------:R-:W-:-:S04]  /*a590*/  SHF.R.U32.HI R0, RZ, 0x4, R0 ;  /* 0x00000004ff007819 */ /* 0x000fc80000011600 */
[----:B------:R-:W-:Y:S01]  /*a5a0*/  LOP3.LUT R0, R0, 0x3fff, RZ, 0xc0, !PT ;  /* 0x00003fff00007812 */ /* 0x000fe200078ec0ff */
[----:B----4-:R-:W-:Y:S06]  /*a5b0*/  @P1 BRA `(.L_x_5299) ;  /* 0x0000000000081947 */ /* 0x010fec0003800000 */
[----:B------:R-:W4:Y:S02]  /*a5c0*/  SYNCS.PHASECHK.TRANS64.TRYWAIT P1, [R21+URZ+0x38850], R12 ;  /* 0x0388500c150075a7 */ /* 0x000f24000802017f */
[----:B----4-:R-:W-:Y:S05]  /*a5d0*/  @!P1 BRA `(.L_x_5300) ;  /* 0x0000016800749947 */ /* 0x010fea0003800000 */
.L_x_5299:
[----:B------:R-:W-:Y:S05]  /*a5e0*/  WARPSYNC.ALL ;  /* 0x0000000000007948 */ /* 0x000fea0003800000 */
[----:B------:R-:W-:Y:S01]  /*a5f0*/  LOP3.LUT R207, R0, 0x10000, RZ, 0xfc, !PT ;  /* 0x0001000000cf7812 */ /* 0x000fe200078efcff */
[----:B------:R-:W-:Y:S01]  /*a600*/  VIADD R0, R18, 0x26400 ;  /* 0x0002640012007836 */ /* 0x000fe20000000000 */
[----:B------:R-:W-:-:S03]  /*a610*/  WARPGROUP.ARRIVE ;  /* 0x00000000000079c5 */ /* 0x000fc60000000000 */
[----:B01-34-:R-:W-:-:S03]  /*a620*/  IMAD R12, R19, 0x1000, R207 ;  /* 0x00001000130c7824 */ /* 0x01bfc600078e02cf */
[----:B------:R-:W0:Y:S01]  /*a630*/  S2R R20, SR_TID.X ;  /* 0x0000000000147919 */ /* 0x000e220000002100 */
[----:B------:R-:W-:Y:S01]  /*a640*/  IMAD.MOV.U32 R13, RZ, RZ, 0x40000040 ;  /* 0x40000040ff0d7424 */ /* 0x000fe200078e00ff */
[----:B------:R-:W-:Y:S01]  /*a650*/  SHF.R.U32.HI R0, RZ, 0x4, R0 ;  /* 0x00000004ff007819 */ /* 0x000fe20000011600 */
[----:B--2---:R-:W-:Y:S01]  /*a660*/  IMAD.MOV.U32 R3, RZ, RZ, 0x40000040 ;  /* 0x40000040ff037424 */ /* 0x004fe200078e00ff */
[C---:B------:R-:W-:Y:S01]  /*a670*/  R2UR UR6, R12.reuse ;  /* 0x000000000c0672ca */ /* 0x040fe200000e0000 */
[----:B------:R-:W-:Y:S01]  /*a680*/  VIADD R14, R12, 0x2 ;  /* 0x000000020c0e7836 */ /* 0x000fe20000000000 */
[----:B------:R-:W-:Y:S01]  /*a690*/  LOP3.LUT R0, R0, 0x3fff, RZ, 0xc0, !PT ;  /* 0x00003fff00007812 */ /* 0x000fe200078ec0ff */
[----:B------:R-:W-:Y:S01]  /*a6a0*/  IMAD.MOV.U32 R15, RZ, RZ, 0x40000040 ;  /* 0x40000040ff0f7424 */ /* 0x000fe200078e00ff */
[----:B------:R-:W-:Y:S01]  /*a6b0*/  R2UR UR7, R13 ;  /* 0x000000000d0772ca */ /* 0x000fe200000e0000 */
[----:B------:R-:W-:Y:S01]  /*a6c0*/  IMAD.MOV.U32 R59, RZ, RZ, 0x40000040 ;  /* 0x40000040ff3b7424 */ /* 0x000fe200078e00ff */
[----:B------:R-:W-:Y:S01]  /*a6d0*/  LOP3.LUT R2, R0, 0x10000, RZ, 0xfc, !PT ;  /* 0x0001000000027812 */ /* 0x000fe200078efcff */
[----:B------:R-:W-:Y:S01]  /*a6e0*/  VIADD R57, R12, 0x800 ;  /* 0x000008000c397836 */ /* 0x000fe20000000000 */
[----:B------:R-:W-:Y:S01]  /*a6f0*/  R2UR UR5, R3 ;  /* 0x00000000030572ca */ /* 0x000fe200000e0000 */
[----:B------:R-:W-:Y:S01]  /*a700*/  IMAD.MOV.U32 R60, RZ, RZ, 0x4 ;  /* 0x00000004ff3c7424 */ /* 0x000fe200078e00ff */
[C---:B------:R-:W-:Y:S01]  /*a710*/  R2UR UR4, R2.reuse ;  /* 0x00000000020472ca */ /* 0x040fe200000e0000 */
[----:B------:R-:W-:-:S02]  /*a720*/  VIADD R58, R2, 0x2 ;  /* 0x00000002023a7836 */ /* 0x000fc40000000000 */
[----:B------:R-:W-:-:S10]  /*a730*/  VIADD R13, R2, 0x800 ;  /* 0x00000800020d7836 */ /* 0x000fd40000000000 */
        /* <DEDUP_REMOVED lines=9> */
[----:B0-----:R-:W-:-:S05]  /*a7d0*/  SHF.R.U32.HI R20, RZ, 0x7, R20 ;  /* 0x00000007ff147819 */ /* 0x001fca0000011614 */
        /* <DEDUP_REMOVED lines=155> */
[C---:B------:R-:W-:Y:S01]  /*b190*/  IMAD.IADD R58, R0.reuse, 0x1, R13 ;  /* 0x00000001003a7824 */ /* 0x040fe200078e020d */
[----:B------:R-:W-:Y:S01]  /*b1a0*/  R2UR UR5, R59 ;  /* 0x000000003b0572ca */ /* 0x000fe200000e0000 */
[----:B------:R-:W-:Y:S01]  /*b1b0*/  IMAD.MOV.U32 R59, RZ, RZ, 0x40000040 ;  /* 0x40000040ff3b7424 */ /* 0x000fe200078e00ff */
[----:B------:R-:W-:Y:S01]  /*b1c0*/  IADD3 R14, R0, R57, RZ ;  /* 0x00000039000e7210 */ /* 0x000fe20007ffe0ff */
[----:B------:R-:W-:-:S02]  /*b1d0*/  WARPGROUP.DEPBAR.LE gsb0, 0x0 ;  /* 0x00008000000079c5 */ /* 0x000fc40000010000 */
[----:B------:R-:W-:-:S08]  /*b1e0*/  WARPGROUP.ARRIVE ;  /* 0x00000000000079c5 */ /* 0x000fd00000000000 */
        /* <DEDUP_REMOVED lines=22> */
[----:B------:R-:W-:-:S04]  /*b350*/  SEL R13, R13, 0x26, P1 ;  /* 0x000000260d0d7807 */ /* 0x000fc80000800000 */
[----:B------:R-:W-:Y:S01]  /*b360*/  LOP3.LUT R13, R13, 0x6, RZ, 0xc0, !PT ;  /* 0x000000060d0d7812 */ /* 0x000fe200078ec0ff */
        /* <DEDUP_REMOVED lines=65> */
[----:B------:R-:W-:Y:S02]  /*b780*/  IADD3 R58, R13, R58, R12 ;  /* 0x0000003a0d3a7210 */ /* 0x000fe40007ffe00c */
[----:B------:R-:W-:Y:S01]  /*b790*/  IADD3 R13, R2, 0xc00, RZ ;  /* 0x00000c00020d7810 */ /* 0x000fe20007ffe0ff */
        /* <DEDUP_REMOVED lines=88> */
[----:B------:R-:W-:Y:S01]  /*bd20*/  SEL R0, R57, 0x3e, P1 ;  /* 0x0000003e39007807 */ /* 0x000fe20000800000 */
[----:B------:R-:W-:Y:S02]  /*bd30*/  WARPGROUP.DEPBAR.LE gsb0, 0x0 ;  /* 0x00008000000079c5 */ /* 0x000fe40000010000 */
[----:B------:R-:W-:-:S06]  /*bd40*/  WARPGROUP.ARRIVE ;  /* 0x00000000000079c5 */ /* 0x000fcc0000000000 */
[----:B------:R-:W-:Y:S01]  /*bd50*/  HGMMA.64x64x16.F32 R24, gdesc[UR4], R24, gsb0 ;  /* 0x00e00000041879f0 */ /* 0x000fe20008000818 */
[----:B------:R-:W-:Y:S02]  /*bd60*/  R2UR UR6, R14 ;  /* 0x000000000e0672ca */ /* 0x000fe400000e0000 */
[----:B------:R-:W-:Y:S02]  /*bd70*/  R2UR UR7, R15 ;  /* 0x000000000f0772ca */ /* 0x000fe400000e0000 */
[----:B------:R-:W-:Y:S02]  /*bd80*/  R2UR UR4, R58 ;  /* 0x000000003a0472ca */ /* 0x000fe400000e0000 */
[----:B------:R-:W-:Y:S02]  /*bd90*/  R2UR UR5, R59 ;  /* 0x000000003b0572ca */ /* 0x000fe400000e0000 */
[----:B------:R-:W-:Y:S02]  /*bda0*/  LOP3.LUT R15, R13, 0x1e00, RZ, 0xc0, !PT ;  /* 0x00001e000d0f7812 */ /* 0x000fe400078ec0ff */
[----:B------:R-:W-:-:S04]  /*bdb0*/  LOP3.LUT R13, R0, 0x6, RZ, 0xc0, !PT ;  /* 0x00000006000d7812 */ /* 0x000fc800078ec0ff */
[CC--:B------:R-:W-:Y:S02]  /*bdc0*/  IADD3 R14, R13.reuse, R15.reuse, R2 ;  /* 0x0000000f0d0e7210 */ /* 0x0c0fe40007ffe002 */
[----:B------:R-:W-:Y:S01]  /*bdd0*/  IADD3 R12, R13, R15, R12 ;  /* 0x0000000f0d0c7210 */ /* 0x000fe20007ffe00c */
[----:B------:R-:W-:Y:S02]  /*bde0*/  IMAD.MOV.U32 R15, RZ, RZ, 0x40000040 ;  /* 0x40000040ff0f7424 */ /* 0x000fe400078e00ff */
[----:B------:R-:W-:Y:S01]  /*bdf0*/  IMAD.MOV.U32 R13, RZ, RZ, 0x40000040 ;  /* 0x40000040ff0d7424 */ /* 0x000fe200078e00ff */
[----:B------:R-:W-:Y:S02]  /*be00*/  WARPGROUP.DEPBAR.LE gsb0, 0x0 ;  /* 0x00008000000079c5 */ /* 0x000fe40000010000 */
[----:B------:R-:W-:-:S06]  /*be10*/  WARPGROUP.ARRIVE ;  /* 0x00000000000079c5 */ /* 0x000fcc0000000000 */
        /* <DEDUP_REMOVED lines=11> */
.L_x_5301:
[----:B------:R-:W2:Y:S01]  /*bed0*/  LDL R0, [R1+0x10] ;  /* 0x0000100001007983 */ /* 0x000ea20000100800 */
[----:B------:R-:W0:Y:S01]  /*bee0*/  LDC R12, c[0x0][0x448] ;  /* 0x00011200ff0c7b82 */ /* 0x000e220000000800 */
[----:B------:R-:W-:Y:S01]  /*bef0*/  ULDC UR4, c[0x0][0xa80] ;  /* 0x0002a00000047ab9 */ /* 0x000fe20000000800 */
[----:B------:R-:W-:Y:S01]  /*bf00*/  LOP3.LUT R22, R22, 0xffffffef, RZ, 0xc0, !PT ;  /* 0xffffffef16167812 */ /* 0x000fe200078ec0ff */
[----:B------:R-:W3:Y:S01]  /*bf10*/  LDL R58, [R1] ;  /* 0x00000000013a7983 */ /* 0x000ee20000100800 */
[----:B0-----:R-:W-:-:S13]  /*bf20*/  ISETP.NE.AND P5, PT, R12, 0x1, PT ;  /* 0x000000010c00780c */ /* 0x001fda0003fa5270 */
[----:B------:R-:W0:Y:S01]  /*bf30*/  @P5 LDC R13, c[0x0][0x44c] ;  /* 0x00011300ff0d5b82 */ /* 0x000e220000000800 */
[----:B------:R-:W-:-:S07]  /*bf40*/  @P5 LOP3.LUT R22, R22, 0x10, RZ, 0xfc, !PT ;  /* 0x0000001016165812 */ /* 0x000fce00078efcff */
[----:B------:R-:W1:Y:S01]  /*bf50*/  @P5 LDC R15, c[0x0][0x450] ;  /* 0x00011400ff0f5b82 */ /* 0x000e620000000800 */
[----:B--2---:R-:W-:-:S04]  /*bf60*/  IMAD.IADD R0, R0, 0x1, R213 ;  /* 0x0000000100007824 */ /* 0x004fc800078e02d5 */
[----:B0-----:R-:W-:-:S05]  /*bf70*/  @P5 IMAD.HI.U32 R12, R0, R13, RZ ;  /* 0x0000000d000c5227 */ /* 0x001fca00078e00ff */
[----:B-1----:R-:W-:-:S05]  /*bf80*/  @P5 SHF.R.U32.HI R0, RZ, R15, R12 ;  /* 0x0000000fff005219 */ /* 0x002fca000001160c */
[----:B------:R-:W0:Y:S01]  /*bf90*/  SHFL.IDX PT, R14, R0, RZ, 0x1c1f ;  /* 0x001c1fff000e7589 */ /* 0x000e2200000e0000 */
[----:B------:R-:W-:-:S05]  /*bfa0*/  IMAD R12, R168, -0x40, R57 ;  /* 0xffffffc0a80c7824 */ /* 0x000fca00078e0239 */
[----:B------:R-:W-:Y:S02]  /*bfb0*/  IADD3 R13, R211, 0x1, R12 ;  /* 0x00000001d30d7810 */ /* 0x000fe40007ffe00c */
[----:B------:R-:W-:Y:S02]  /*bfc0*/  IADD3 R12, -R193, R12, R211 ;  /* 0x0000000cc10c7210 */ /* 0x000fe40007ffe1d3 */
        /* <DEDUP_REMOVED lines=12> */
[----:B------:R-:W-:Y:S02]  /*c090*/  FMNMX.FTZ R20, R57, R20, !PT ;  /* 0x0000001439147209 */ /* 0x000fe40007810000 */
        /* <DEDUP_REMOVED lines=33> */
[----:B------:R-:W-:Y:S02]  /*c2b0*/  FSEL R53, R53, -INF , P1 ;  /* 0xff80000035357808 */ /* 0x000fe40000800000 */
[----:B------:R-:W-:Y:S01]  /*c2c0*/  FMNMX.FTZ R20, R69, R20, !PT ;  /* 0x0000001445147209 */ /* 0x000fe20007810000 */
[----:B------:R-:W0:Y:S03]  /*c2d0*/  SHFL.IDX PT, R0, R0, 0x1, 0x1c1f ;  /* 0x003c1f0000007f89 */ /* 0x000e2600000e0000 */
[----:B------:R-:W-:-:S05]  /*c2e0*/  FMNMX.FTZ R20, R53, R20, !PT ;  /* 0x0000001435147209 */ /* 0x000fca0007810000 */
[----:B------:R-:W1:Y:S01]  /*c2f0*/  SHFL.BFLY PT, R71, R20, 0x2, 0x1f ;  /* 0x0c401f0014477f89 */ /* 0x000e6200000e0000 */
[----:B0-----:R-:W-:-:S04]  /*c300*/  VIADDMNMX R14, R0, R13, R12, PT ;  /* 0x0000000d000e7246 */ /* 0x001fc8000380010c */
[C---:B------:R-:W-:Y:S02]  /*c310*/  ISETP.GT.AND P1, PT, R14.reuse, RZ, PT ;  /* 0x000000ff0e00720c */ /* 0x040fe40003f24270 */
[----:B------:R-:W-:Y:S02]  /*c320*/  ISETP.GT.AND P2, PT, R14, 0x1, PT ;  /* 0x000000010e00780c */ /* 0x000fe40003f44270 */
[----:B-1----:R-:W-:Y:S02]  /*c330*/  FMNMX.FTZ R24, R20, R71, !PT ;  /* 0x0000004714187209 */ /* 0x002fe40007810000 */
[----:B------:R-:W-:Y:S02]  /*c340*/  ISETP.GT.AND P3, PT, R14, 0x8, PT ;  /* 0x000000080e00780c */ /* 0x000fe40003f64270 */
[----:B------:R-:W-:Y:S02]  /*c350*/  FSEL R71, R26, -INF , P1 ;  /* 0xff8000001a477808 */ /* 0x000fe40000800000 */
[----:B------:R-:W-:-:S02]  /*c360*/  FSEL R27, R27, -INF , P2 ;  /* 0xff8000001b1b7808 */ /* 0x000fc40001000000 */
        /* <DEDUP_REMOVED lines=14> */
[----:B------:R-:W-:Y:S01]  /*c450*/  FMNMX.FTZ R0, R79, R0, !PT ;  /* 0x000000004f007209 */ /* 0x000fe20007810000 */
[----:B------:R-:W0:Y:S01]  /*c460*/  SHFL.BFLY PT, R13, R24, 0x1, 0x1f ;  /* 0x0c201f00180d7f89 */ /* 0x000e2200000e0000 */
        /* <DEDUP_REMOVED lines=18> */
[----:B0-----:R-:W-:Y:S02]  /*c590*/  FMNMX.FTZ R13, R24, R13, !PT ;  /* 0x0000000d180d7209 */ /* 0x001fe40007810000 */
[----:B------:R-:W-:Y:S02]  /*c5a0*/  MOV R12, UR4 ;  /* 0x00000004000c7c02 */ /* 0x000fe40008000f00 */
[----:B------:R-:W-:-:S02]  /*c5b0*/  ISETP.GT.AND P1, PT, R14, 0x38, PT ;  /* 0x000000380e00780c */ /* 0x000fc40003f24270 */
[----:B------:R-:W-:Y:S02]  /*c5c0*/  FSEL R51, R51, -INF , P2 ;  /* 0xff80000033337808 */ /* 0x000fe40001000000 */
[----:B------:R-:W-:Y:S01]  /*c5d0*/  FMNMX.FTZ R0, R89, R0, !PT ;  /* 0x0000000059007209 */ /* 0x000fe20007810000 */
[----:B------:R-:W-:Y:S01]  /*c5e0*/  FMUL.FTZ R20, R13, R12 ;  /* 0x0000000c0d147220 */ /* 0x000fe20000410000 */
[----:B------:R-:W-:Y:S02]  /*c5f0*/  ISETP.GT.AND P2, PT, R14, 0x39, PT ;  /* 0x000000390e00780c */ /* 0x000fe40003f44270 */
[----:B------:R-:W-:Y:S02]  /*c600*/  FSEL R91, R54, -INF , P1 ;  /* 0xff800000365b7808 */ /* 0x000fe40000800000 */
[----:B------:R-:W-:Y:S02]  /*c610*/  FMNMX.FTZ R0, R51, R0, !PT ;  /* 0x0000000033007209 */ /* 0x000fe40007810000 */
[----:B------:R-:W-:-:S02]  /*c620*/  FSETP.NEU.FTZ.AND P4, PT, R13, -INF , PT ;  /* 0xff8000000d00780b */ /* 0x000fc40003f9d000 */
[----:B------:R-:W-:Y:S02]  /*c630*/  FSEL R55, R55, -INF , P2 ;  /* 0xff80000037377808 */ /* 0x000fe40001000000 */
[----:B------:R-:W-:Y:S02]  /*c640*/  FMNMX.FTZ R0, R91, R0, !PT ;  /* 0x000000005b007209 */ /* 0x000fe40007810000 */
[----:B------:R-:W-:Y:S02]  /*c650*/  FSEL R24, R20, RZ, P4 ;  /* 0x000000ff14187208 */ /* 0x000fe40002000000 */
[----:B------:R-:W-:-:S03]  /*c660*/  FMNMX.FTZ R0, R55, R0, !PT ;  /* 0x0000000037007209 */ /* 0x000fc60007810000 */
[-CC-:B------:R-:W-:Y:S01]  /*c670*/  FFMA.FTZ R164, R15, R12.reuse, -R24.reuse ;  /* 0x0000000c0fa47223 */ /* 0x180fe20000010818 */
[----:B------:R-:W-:Y:S02]  /*c680*/  FFMA.FTZ R15, R25, R12, -R24 ;  /* 0x0000000c190f7223 */ /* 0x000fe40000010818 */
[----:B------:R-:W0:Y:S02]  /*c690*/  SHFL.BFLY PT, R25, R0, 0x2, 0x1f ;  /* 0x0c401f0000197f89 */ /* 0x000e2400000e0000 */
[----:B0-----:R-:W-:-:S05]  /*c6a0*/  FMNMX.FTZ R25, R0, R25, !PT ;  /* 0x0000001900197209 */ /* 0x001fca0007810000 */
[----:B------:R-:W0:Y:S01]  /*c6b0*/  SHFL.BFLY PT, R20, R25, 0x1, 0x1f ;  /* 0x0c201f0019147f89 */ /* 0x000e2200000e0000 */
[----:B------:R-:W-:Y:S01]  /*c6c0*/  FFMA.FTZ R166, R57, R12, -R24 ;  /* 0x0000000c39a67223 */ /* 0x000fe20000010818 */
[----:B------:R-:W-:Y:S01]  /*c6d0*/  MUFU.EX2 R164, R164 ;  /* 0x000000a400a47308 */ /* 0x000fe20000000800 */
[----:B0-----:R-:W-:-:S04]  /*c6e0*/  FMNMX.FTZ R20, R25, R20, !PT ;  /* 0x0000001419147209 */ /* 0x001fc80007810000 */
[C---:B------:R-:W-:Y:S01]  /*c6f0*/  FSETP.NEU.FTZ.AND P1, PT, R20.reuse, -INF , PT ;  /* 0xff8000001400780b */ /* 0x040fe20003f3d000 */
[----:B------:R-:W-:-:S05]  /*c700*/  FMUL.FTZ R0, R20, R12 ;  /* 0x0000000c14007220 */ /* 0x000fca0000410000 */
[----:B------:R-:W-:-:S05]  /*c710*/  FSEL R0, R0, RZ, P1 ;  /* 0x000000ff00007208 */ /* 0x000fca0000800000 */
[-CC-:B------:R-:W-:Y:S01]  /*c720*/  FFMA.FTZ R71, R71, R12.reuse, -R0.reuse ;  /* 0x0000000c47477223 */ /* 0x180fe20000010800 */
[-CC-:B------:R-:W-:Y:S01]  /*c730*/  FFMA.FTZ R27, R27, R12.reuse, -R0.reuse ;  /* 0x0000000c1b1b7223 */ /* 0x180fe20000010800 */
[-C--:B------:R-:W-:Y:S01]  /*c740*/  FFMA.FTZ R73, R73, R12.reuse, -R0 ;  /* 0x0000000c49497223 */ /* 0x080fe20000010800 */
[----:B------:R-:W0:Y:S01]  /*c750*/  MUFU.EX2 R15, R15 ;  /* 0x0000000f000f7308 */ /* 0x000e220000000800 */
[----:B------:R-:W-:Y:S02]  /*c760*/  VIADD R25, R21, 0x38840 ;  /* 0x0003884015197836 */ /* 0x000fe40000000000 */
[-C--:B------:R-:W-:Y:S01]  /*c770*/  FFMA.FTZ R29, R29, R12.reuse, -R24 ;  /* 0x0000000c1d1d7223 */ /* 0x080fe20000010818 */
[----:B------:R-:W-:-:S04]  /*c780*/  FFMA.FTZ R75, R75, R12, -R0 ;  /* 0x0000000c4b4b7223 */ /* 0x000fc80000010800 */
[----:B------:R-:W-:Y:S01]  /*c790*/  MUFU.EX2 R71, R71 ;  /* 0x0000004700477308 */ /* 0x000fe20000000800 */
[-C--:B------:R-:W-:Y:S01]  /*c7a0*/  FFMA.FTZ R160, R59, R12.reuse, -R24 ;  /* 0x0000000c3ba07223 */ /* 0x080fe20000010818 */
[----:B------:R-:W-:Y:S01]  /*c7b0*/  PRMT R25, R190, 0x654, R25 ;  /* 0x00000654be197816 */ /* 0x000fe20000000019 */
[-C--:B------:R-:W-:Y:S01]  /*c7c0*/  FFMA.FTZ R77, R77, R12.reuse, -R0 ;  /* 0x0000000c4d4d7223 */ /* 0x080fe20000010800 */
[----:B------:R-:W-:Y:S02]  /*c7d0*/  FFMA.FTZ R14, R33, R12, -R24 ;  /* 0x0000000c210e7223 */ /* 0x000fe40000010818 */
[----:B------:R1:W-:Y:S02]  /*c7e0*/  SYNCS.ARRIVE.TRANS64.RED.A1T0 RZ, [R25+URZ], RZ ;  /* 0x000000ff19ff79a7 */ /* 0x0003e4000810043f */
[----:B------:R-:W2:Y:S08]  /*c7f0*/  MUFU.EX2 R28, R27 ;  /* 0x0000001b001c7308 */ /* 0x000eb00000000800 */
[----:B------:R-:W4:Y:S01]  /*c800*/  MUFU.EX2 R166, R166 ;  /* 0x000000a600a67308 */ /* 0x000f220000000800 */
[----:B-1----:R-:W-:-:S07]  /*c810*/  IMAD.MOV.U32 R25, RZ, RZ, 0x40000040 ;  /* 0x40000040ff197424 */ /* 0x002fce00078e00ff */
[----:B------:R-:W1:Y:S01]  /*c820*/  MUFU.EX2 R73, R73 ;  /* 0x0000004900497308 */ /* 0x000e620000000800 */
[----:B------:R-:W-:-:S07]  /*c830*/  FFMA.FTZ R79, R79, R12, -R0 ;  /* 0x0000000c4f4f7223 */ /* 0x000fce0000010800 */
[----:B------:R-:W5:Y:S01]  /*c840*/  MUFU.EX2 R29, R29 ;  /* 0x0000001d001d7308 */ /* 0x000f620000000800 */
[----:B------:R-:W-:-:S07]  /*c850*/  FFMA.FTZ R31, R37, R12, -R24 ;  /* 0x0000000c251f7223 */ /* 0x000fce0000010818 */
[----:B------:R-:W3:Y:S01]  /*c860*/  MUFU.EX2 R30, R75 ;  /* 0x0000004b001e7308 */ /* 0x000ee20000000800 */
[----:B------:R-:W-:Y:S01]  /*c870*/  R2UR UR7, R25 ;  /* 0x00000000190772ca */ /* 0x000fe200000e0000 */
[-CC-:B------:R-:W-:Y:S01]  /*c880*/  FFMA.FTZ R162, R61, R12.reuse, -R24.reuse ;  /* 0x0000000c3da27223 */ /* 0x180fe20000010818 */
[----:B------:R-:W-:-:S05]  /*c890*/  FFMA.FTZ R156, R63, R12, -R24 ;  /* 0x0000000c3f9c7223 */ /* 0x000fca0000010818 */
[----:B------:R-:W3:Y:S01]  /*c8a0*/  MUFU.EX2 R160, R160 ;  /* 0x000000a000a07308 */ /* 0x000ee20000000800 */
[-CC-:B------:R-:W-:Y:S01]  /*c8b0*/  FFMA.FTZ R33, R41, R12.reuse, -R24.reuse ;  /* 0x0000000c29217223 */ /* 0x180fe20000010818 */
[-CC-:B------:R-:W-:Y:S01]  /*c8c0*/  FFMA.FTZ R158, R65, R12.reuse, -R24.reuse ;  /* 0x0000000c419e7223 */ /* 0x180fe20000010818 */
[----:B------:R-:W-:-:S05]  /*c8d0*/  FFMA.FTZ R35, R45, R12, -R24 ;  /* 0x0000000c2d237223 */ /* 0x000fca0000010818 */
[----:B------:R0:W-:Y:S01]  /*c8e0*/  MUFU.EX2 R57, R14 ;  /* 0x0000000e00397308 */ /* 0x0001e20000000800 */
[-CC-:B------:R-:W-:Y:S01]  /*c8f0*/  FFMA.FTZ R152, R67, R12.reuse, -R24.reuse ;  /* 0x0000000c43987223 */ /* 0x180fe20000010818 */
[-CC-:B------:R-:W-:Y:S01]  /*c900*/  FFMA.FTZ R37, R49, R12.reuse, -R24.reuse ;  /* 0x0000000c31257223 */ /* 0x180fe20000010818 */
[-CC-:B------:R-:W-:Y:S01]  /*c910*/  FFMA.FTZ R154, R69, R12.reuse, -R24.reuse ;  /* 0x0000000c459a7223 */ /* 0x180fe20000010818 */
[----:B------:R-:W-:-:S04]  /*c920*/  FFMA.FTZ R39, R53, R12, -R24 ;  /* 0x0000000c35277223 */ /* 0x000fc80000010818 */
[----:B------:R-:W3:Y:S01]  /*c930*/  MUFU.EX2 R77, R77 ;  /* 0x0000004d004d7308 */ /* 0x000ee20000000800 */
[----:B0-----:R-:W-:Y:S01]  /*c940*/  LOP3.LUT R14, R56, 0x2000000, RZ, 0xfc, !PT ;  /* 0x02000000380e7812 */ /* 0x001fe200078efcff */
        /* <DEDUP_REMOVED lines=11> */
[----:B------:R-:W-:Y:S01]  /*ca00*/  FADD.FTZ R25, R164, R15 ;  /* 0x0000000fa4197221 */ /* 0x000fe20000010000 */
[----:B------:R-:W-:-:S02]  /*ca10*/  IMAD R24, R19, 0x1000, R14 ;  /* 0x0000100013187824 */ /* 0x000fc400078e020e */
[----:B--2---:R-:W-:Y:S01]  /*ca20*/  FADD.FTZ R0, R71, R28 ;  /* 0x0000001c47007221 */ /* 0x004fe20000010000 */
[----:B------:R-:W-:Y:S02]  /*ca30*/  IMAD.MOV.U32 R27, RZ, RZ, 0x40000040 ;  /* 0x40000040ff1b7424 */ /* 0x000fe400078e00ff */
[----:B----4-:R-:W-:Y:S01]  /*ca40*/  FADD.FTZ R38, R166, R25 ;  /* 0x00000019a6267221 */ /* 0x010fe20000010000 */
[----:B------:R-:W-:Y:S02]  /*ca50*/  VIADD R26, R24, 0x80 ;  /* 0x00000080181a7836 */ /* 0x000fe40000000000 */
[----:B-1----:R-:W-:Y:S01]  /*ca60*/  FADD.FTZ R25, R73, R0 ;  /* 0x0000000049197221 */ /* 0x002fe20000010000 */
[----:B------:R-:W1:Y:S01]  /*ca70*/  MUFU.EX2 R162, R162 ;  /* 0x000000a200a27308 */ /* 0x000e620000000800 */
[----:B------:R-:W-:Y:S01]  /*ca80*/  R2UR UR11, R27 ;  /* 0x000000001b0b72ca */ /* 0x000fe200000e0000 */
[----:B-----5:R-:W-:Y:S01]  /*ca90*/  FADD.FTZ R27, R29, R38 ;  /* 0x000000261d1b7221 */ /* 0x020fe20000010000 */
[----:B---3--:R-:W-:Y:S01]  /*caa0*/  FADD.FTZ R38, R30, R25 ;  /* 0x000000191e267221 */ /* 0x008fe20000010000 */
[----:B------:R-:W-:-:S04]  /*cab0*/  R2UR UR10, R26 ;  /* 0x000000001a0a72ca */ /* 0x000fc800000e0000 */
[----:B------:R-:W2:Y:S01]  /*cac0*/  MUFU.EX2 R81, R81 ;  /* 0x0000005100517308 */ /* 0x000ea20000000800 */
[----:B------:R-:W-:Y:S02]  /*cad0*/  VIADD R26, R24, 0x100 ;  /* 0x00000100181a7836 */ /* 0x000fe40000000000 */
[----:B------:R-:W-:Y:S01]  /*cae0*/  FADD.FTZ R40, R160, R27 ;  /* 0x0000001ba0287221 */ /* 0x000fe20000010000 */
[----:B------:R-:W-:Y:S02]  /*caf0*/  IMAD.MOV.U32 R27, RZ, RZ, 0x40000040 ;  /* 0x40000040ff1b7424 */ /* 0x000fe400078e00ff */
[----:B------:R-:W-:Y:S02]  /*cb00*/  FADD.FTZ R25, R77, R38 ;  /* 0x000000264d197221 */ /* 0x000fe40000010000 */
[----:B------:R-:W3:Y:S01]  /*cb10*/  MUFU.EX2 R31, R31 ;  /* 0x0000001f001f7308 */ /* 0x000ee20000000800 */
[----:B------:R-:W-:Y:S01]  /*cb20*/  R2UR UR14, R26 ;  /* 0x000000001a0e72ca */ /* 0x000fe200000e0000 */
[----:B0-----:R-:W-:-:S06]  /*cb30*/  FADD.FTZ R26, R32, R25 ;  /* 0x00000019201a7221 */ /* 0x001fcc0000010000 */
[----:B------:R-:W0:Y:S01]  /*cb40*/  MUFU.EX2 R34, R83 ;  /* 0x0000005300227308 */ /* 0x000e220000000800 */
[----:B------:R-:W-:Y:S01]  /*cb50*/  R2UR UR15, R27 ;  /* 0x000000001b0f72ca */ /* 0x000fe200000e0000 */
[----:B------:R-:W-:Y:S02]  /*cb60*/  IMAD.MOV.U32 R25, RZ, RZ, 0x40000040 ;  /* 0x40000040ff197424 */ /* 0x000fe400078e00ff */
[----:B------:R-:W-:-:S04]  /*cb70*/  FADD.FTZ R27, R57, R40 ;  /* 0x00000028391b7221 */ /* 0x000fc80000010000 */
[----:B------:R-:W4:Y:S08]  /*cb80*/  MUFU.EX2 R156, R156 ;  /* 0x0000009c009c7308 */ /* 0x000f300000000800 */
[----:B------:R-:W5:Y:S01]  /*cb90*/  MUFU.EX2 R85, R85 ;  /* 0x0000005500557308 */ /* 0x000f620000000800 */
[----:B-1----:R-:W-:Y:S01]  /*cba0*/  FADD.FTZ R38, R162, R27 ;  /* 0x0000001ba2267221 */ /* 0x002fe20000010000 */
[----:B------:R-:W-:Y:S01]  /*cbb0*/  R2UR UR19, R25 ;  /* 0x00000000191372ca */ /* 0x000fe200000e0000 */
[----:B--2---:R-:W-:-:S05]  /*cbc0*/  FADD.FTZ R25, R81, R26 ;  /* 0x0000001a51197221 */ /* 0x004fca0000010000 */
[----:B------:R-:W1:Y:S01]  /*cbd0*/  MUFU.EX2 R36, R43 ;  /* 0x0000002b00247308 */ /* 0x000e620000000800 */
[----:B------:R-:W-:Y:S01]  /*cbe0*/  F2FP.F16.F32.PACK_AB R164, R15, R164 ;  /* 0x000000a40fa4723e */ /* 0x000fe200000000ff */
[----:B---3--:R-:W-:-:S06]  /*cbf0*/  FADD.FTZ R15, R31, R38 ;  /* 0x000000261f0f7221 */ /* 0x008fcc0000010000 */
[----:B------:R-:W2:Y:S01]  /*cc00*/  MUFU.EX2 R33, R33 ;  /* 0x0000002100217308 */ /* 0x000ea20000000800 */
[----:B0-----:R-:W-:-:S07]  /*cc10*/  FADD.FTZ R26, R34, R25 ;  /* 0x00000019221a7221 */ /* 0x001fce0000010000 */
[----:B------:R-:W0:Y:S01]  /*cc20*/  MUFU.EX2 R87, R87 ;  /* 0x0000005700577308 */ /* 0x000e220000000800 */
[----:B----4-:R-:W-:-:S07]  /*cc30*/  FADD.FTZ R38, R156, R15 ;  /* 0x0000000f9c267221 */ /* 0x010fce0000010000 */
[----:B------:R-:W3:Y:S01]  /*cc40*/  MUFU.EX2 R158, R158 ;  /* 0x0000009e009e7308 */ /* 0x000ee20000000800 */
[C---:B------:R-:W-:Y:S01]  /*cc50*/  R2UR UR6, R24.reuse ;  /* 0x00000000180672ca */ /* 0x040fe200000e0000 */
[----:B-----5:R-:W-:Y:S01]  /*cc60*/  FADD.FTZ R15, R85, R26 ;  /* 0x0000001a550f7221 */ /* 0x020fe20000010000 */
[----:B------:R-:W-:-:S05]  /*cc70*/  VIADD R24, R24, 0x180 ;  /* 0x0000018018187836 */ /* 0x000fca0000000000 */
[----:B------:R-:W4:Y:S01]  /*cc80*/  MUFU.EX2 R35, R35 ;  /* 0x0000002300237308 */ /* 0x000f220000000800 */
[----:B-1----:R-:W-:-:S07]  /*cc90*/  FADD.FTZ R26, R36, R15 ;  /* 0x0000000f241a7221 */ /* 0x002fce0000010000 */
[----:B------:R-:W1:Y:S01]  /*cca0*/  MUFU.EX2 R0, R47 ;  /* 0x0000002f00007308 */ /* 0x000e620000000800 */
[----:B------:R-:W-:Y:S01]  /*ccb0*/  R2UR UR18, R24 ;  /* 0x00000000181272ca */ /* 0x000fe200000e0000 */
[----:B--2---:R-:W-:-:S06]  /*ccc0*/  FADD.FTZ R25, R33, R38 ;  /* 0x0000002621197221 */ /* 0x004fcc0000010000 */
[----:B------:R-:W2:Y:S01]  /*ccd0*/  MUFU.EX2 R152, R152 ;  /* 0x0000009800987308 */ /* 0x000ea20000000800 */
[----:B------:R-:W-:Y:S01]  /*cce0*/  F2FP.F16.F32.PACK_AB R165, R28, R71 ;  /* 0x000000471ca5723e */ /* 0x000fe200000000ff */
[----:B0-----:R-:W-:-:S06]  /*ccf0*/  FADD.FTZ R15, R87, R26 ;  /* 0x0000001a570f7221 */ /* 0x001fcc0000010000 */
[----:B------:R-:W0:Y:S01]  /*cd00*/  MUFU.EX2 R89, R89 ;  /* 0x0000005900597308 */ /* 0x000e220000000800 */
[----:B---3--:R-:W-:-:S07]  /*cd10*/  FADD.FTZ R28, R158, R25 ;  /* 0x000000199e1c7221 */ /* 0x008fce0000010000 */
[----:B------:R-:W3:Y:S01]  /*cd20*/  MUFU.EX2 R37, R37 ;  /* 0x0000002500257308 */ /* 0x000ee20000000800 */
[----:B----4-:R-:W-:-:S07]  /*cd30*/  FADD.FTZ R25, R35, R28 ;  /* 0x0000001c23197221 */ /* 0x010fce0000010000 */
[----:B------:R-:W4:Y:S01]  /*cd40*/  MUFU.EX2 R24, R51 ;  /* 0x0000003300187308 */ /* 0x000f220000000800 */
[----:B-1----:R-:W-:-:S07]  /*cd50*/  FADD.FTZ R28, R0, R15 ;  /* 0x0000000f001c7221 */ /* 0x002fce0000010000 */
[----:B------:R-:W1:Y:S01]  /*cd60*/  MUFU.EX2 R154, R154 ;  /* 0x0000009a009a7308 */ /* 0x000e620000000800 */
[----:B------:R-:W-:-:S07]  /*cd70*/  F2FP.F16.F32.PACK_AB R167, R30, R73 ;  /* 0x000000491ea7723e */ /* 0x000fce00000000ff */
[----:B------:R-:W-:Y:S08]  /*cd80*/  MUFU.EX2 R39, R39 ;  /* 0x0000002700277308 */ /* 0x000ff00000000800 */
[----:B------:R-:W5:Y:S08]  /*cd90*/  MUFU.EX2 R91, R91 ;  /* 0x0000005b005b7308 */ /* 0x000f700000000800 */
[----:B------:R-:W5:Y:S01]  /*cda0*/  MUFU.EX2 R26, R55 ;  /* 0x00000037001a7308 */ /* 0x000f620000000800 */
[----:B--2---:R-:W-:Y:S01]  /*cdb0*/  FADD.FTZ R30, R152, R25 ;  /* 0x00000019981e7221 */ /* 0x004fe20000010000 */
[----:B0-----:R-:W-:Y:S01]  /*cdc0*/  FADD.FTZ R15, R89, R28 ;  /* 0x0000001c590f7221 */ /* 0x001fe20000010000 */
[----:B------:R-:W-:Y:S01]  /*cdd0*/  F2FP.F16.F32.PACK_AB R166, R29, R166 ;  /* 0x000000a61da6723e */ /* 0x000fe200000000ff */
[----:B------:R-:W-:Y:S01]  /*cde0*/  BAR.SYNC.DEFER_BLOCKING 0xf, 0x100 ;  /* 0x03c4000000007b1d */ /* 0x000fe20000010000 */
[----:B---3--:R-:W-:Y:S01]  /*cdf0*/  FADD.FTZ R25, R37, R30 ;  /* 0x0000001e25197221 */ /* 0x008fe20000010000 */
[----:B----4-:R-:W-:Y:S01]  /*ce00*/  FADD.FTZ R28, R24, R15 ;  /* 0x0000000f181c7221 */ /* 0x010fe20000010000 */
[----:B------:R-:W-:-:S02]  /*ce10*/  F2FP.F16.F32.PACK_AB R160, R57, R160 ;  /* 0x000000a039a0723e */ /* 0x000fc400000000ff */
[----:B------:R-:W-:Y:S02]  /*ce20*/  F2FP.F16.F32.PACK_AB R161, R32, R77 ;  /* 0x0000004d20a1723e */ /* 0x000fe400000000ff */
[----:B------:R-:W-:Y:S02]  /*ce30*/  F2FP.F16.F32.PACK_AB R162, R31, R162 ;  /* 0x000000a21fa2723e */ /* 0x000fe400000000ff */
[----:B------:R-:W-:Y:S02]  /*ce40*/  F2FP.F16.F32.PACK_AB R163, R34, R81 ;  /* 0x0000005122a3723e */ /* 0x000fe400000000ff */
[----:B------:R-:W-:Y:S01]  /*ce50*/  F2FP.F16.F32.PACK_AB R159, R0, R87 ;  /* 0x00000057009f723e */ /* 0x000fe200000000ff */
[----:B-1----:R-:W-:Y:S01]  /*ce60*/  FADD.FTZ R0, R154, R25 ;  /* 0x000000199a007221 */ /* 0x002fe20000010000 */
[----:B------:R-:W-:Y:S02]  /*ce70*/  F2FP.F16.F32.PACK_AB R156, R33, R156 ;  /* 0x0000009c219c723e */ /* 0x000fe400000000ff */
[----:B------:R-:W-:-:S02]  /*ce80*/  F2FP.F16.F32.PACK_AB R157, R36, R85 ;  /* 0x00000055249d723e */ /* 0x000fc400000000ff */
[----:B------:R-:W-:Y:S01]  /*ce90*/  F2FP.F16.F32.PACK_AB R158, R35, R158 ;  /* 0x0000009e239e723e */ /* 0x000fe200000000ff */
[----:B-----5:R-:W-:Y:S01]  /*cea0*/  FADD.FTZ R15, R91, R28 ;  /* 0x0000001c5b0f7221 */ /* 0x020fe20000010000 */
[----:B------:R-:W-:Y:S02]  /*ceb0*/  F2FP.F16.F32.PACK_AB R152, R37, R152 ;  /* 0x000000982598723e */ /* 0x000fe400000000ff */
[----:B------:R-:W-:Y:S02]  /*cec0*/  F2FP.F16.F32.PACK_AB R153, R24, R89 ;  /* 0x000000591899723e */ /* 0x000fe400000000ff */
[C---:B------:R-:W-:Y:S02]  /*ced0*/  F2FP.F16.F32.PACK_AB R154, R39.reuse, R154 ;  /* 0x0000009a279a723e */ /* 0x040fe400000000ff */
[C---:B------:R-:W-:Y:S01]  /*cee0*/  F2FP.F16.F32.PACK_AB R155, R26.reuse, R91 ;  /* 0x0000005b1a9b723e */ /* 0x040fe200000000ff */
[----:B------:R-:W-:Y:S01]  /*cef0*/  STSM.16.M88.4 [R227+0x36400], R164 ;  /* 0x036400a4e3007844 */ /* 0x000fe20000000200 */
[----:B------:R-:W-:Y:S01]  /*cf00*/  FADD.FTZ R0, R39, R0 ;  /* 0x0000000027007221 */ /* 0x000fe20000010000 */
[----:B------:R-:W-:-:S02]  /*cf10*/  FADD.FTZ R15, R26, R15 ;  /* 0x0000000f1a0f7221 */ /* 0x000fc40000010000 */
[----:B------:R-:W-:Y:S04]  /*cf20*/  STSM.16.M88.4 [R228], R160 ;  /* 0x000000a0e4007844 */ /* 0x000fe80000000200 */
[----:B------:R0:W-:Y:S04]  /*cf30*/  STSM.16.M88.4 [R58], R156 ;  /* 0x0000009c3a007844 */ /* 0x0001e80000000200 */
[----:B------:R1:W-:Y:S01]  /*cf40*/  STSM.16.M88.4 [R229], R152 ;  /* 0x00000098e5007844 */ /* 0x0003e20000000200 */
[----:B0-----:R-:W-:-:S06]  /*cf50*/  WARPGROUP.ARRIVE ;  /* 0x00000000000079c5 */ /* 0x001fcc0000000000 */
        /* <DEDUP_REMOVED lines=24> */
.L_x_5302:
[----:B------:R-:W-:Y:S01]  /*d0e0*/  VIADD R21, R21, 0x38860 ;  /* 0x0003886015157836 */ /* 0x000fe20000000000 */
[----:B------:R-:W0:Y:S01]  /*d0f0*/  @P5 LDC R152, c[0x0][0x44c] ;  /* 0x00011300ff985b82 */ /* 0x000e220000000800 */
[----:B------:R-:W-:Y:S01]  /*d100*/  IMAD.MOV.U32 R153, RZ, RZ, R213 ;  /* 0x000000ffff997224 */ /* 0x000fe200078e00d5 */
[----:B------:R-:W-:Y:S01]  /*d110*/  ULDC UR36, c[0x0][0xa80] ;  /* 0x0002a00000247ab9 */ /* 0x000fe20000000800 */
[----:B------:R-:W-:Y:S01]  /*d120*/  ULDC UR37, c[0x0][0xa80] ;  /* 0x0002a00000257ab9 */ /* 0x000fe20000000800 */
[----:B------:R-:W-:Y:S01]  /*d130*/  PRMT R21, R190, 0x654, R21 ;  /* 0x00000654be157816 */ /* 0x000fe20000000015 */
[----:B------:R-:W-:Y:S03]  /*d140*/  BSSY B1, `(.L_x_5303) ;  /* 0x0000397000017945 */ /* 0x000fe60003800000 */
[----:B------:R1:W-:Y:S02]  /*d150*/  SYNCS.ARRIVE.TRANS64.RED.A1T0 RZ, [R21+URZ], RZ ;  /* 0x000000ff15ff79a7 */ /* 0x0003e4000810043f */
[----:B-1----:R-:W1:Y:S01]  /*d160*/  @P5 LDC R21, c[0x0][0x450] ;  /* 0x00011400ff155b82 */ /* 0x002e620000000800 */
[----:B0-----:R-:W-:-:S05]  /*d170*/  @P5 IMAD.HI.U32 R152, R213, R152, RZ ;  /* 0x00000098d5985227 */ /* 0x001fca00078e00ff */
[----:B-1----:R-:W-:-:S04]  /*d180*/  @P5 SHF.R.U32.HI R153, RZ, R21, R152 ;  /* 0x00000015ff995219 */ /* 0x002fc80000011698 */
[----:B------:R-:W-:-:S04]  /*d190*/  IADD3 R21, R153, R211, -R208 ;  /* 0x000000d399157210 */ /* 0x000fc80007ffe8d0 */
[----:B------:R-:W-:-:S04]  /*d1a0*/  SHF.R.S32.HI R152, RZ, 0x1f, R21 ;  /* 0x0000001fff987819 */ /* 0x000fc80000011415 */
[----:B------:R-:W-:Y:S01]  /*d1b0*/  LEA.HI R152, R152, R21, RZ, 0x6 ;  /* 0x0000001598987211 */ /* 0x000fe200078f30ff */
[----:B------:R-:W-:-:S03]  /*d1c0*/  VIADD R21, R168, 0xfffffffe ;  /* 0xfffffffea8157836 */ /* 0x000fc60000000000 */
[----:B------:R-:W-:-:S04]  /*d1d0*/  SHF.R.S32.HI R212, RZ, 0x6, R152 ;  /* 0x00000006ffd47819 */ /* 0x000fc80000011498 */
[----:B------:R-:W-:-:S04]  /*d1e0*/  VIMNMX R212, RZ, R212, !PT ;  /* 0x000000d4ffd47248 */ /* 0x000fc80007fe0100 */
[----:B------:R-:W-:-:S13]  /*d1f0*/  ISETP.GE.AND P1, PT, R21, R212, PT ;  /* 0x000000d41500720c */ /* 0x000fda0003f26270 */
[----:B------:R-:W-:Y:S05]  /*d200*/  @!P1 BRA `(.L_x_5304) ;  /* 0x0000003800289947 */ /* 0x000fea0003800000 */
[----:B------:R-:W-:Y:S01]  /*d210*/  BSSY B0, `(.L_x_5304) ;  /* 0x0000389000007945 */ /* 0x000fe20003800000 */
[----:B------:R-:W-:Y:S02]  /*d220*/  IMAD.MOV.U32 R199, RZ, RZ, R20 ;  /* 0x000000ffffc77224 */ /* 0x000fe400078e0014 */
[----:B------:R-:W-:Y:S02]  /*d230*/  IMAD.MOV.U32 R197, RZ, RZ, R13 ;  /* 0x000000ffffc57224 */ /* 0x000fe400078e000d */
[----:B------:R-:W-:-:S07]  /*d240*/  IMAD.MOV.U32 R198, RZ, RZ, R19 ;  /* 0x000000ffffc67224 */ /* 0x000fce00078e0013 */
.L_x_5317:
[----:B------:R-:W-:-:S05]  /*d250*/  VIADD R19, R198, 0x1 ;  /* 0x00000001c6137836 */ /* 0x000fca0000000000 */
[----:B------:R-:W-:-:S04]  /*d260*/  ISETP.NE.AND P1, PT, R19, 0x2, PT ;  /* 0x000000021300780c */ /* 0x000fc80003f25270 */
[----:B------:R-:W-:Y:S02]  /*d270*/  SEL R12, RZ, 0x1, P1 ;  /* 0x00000001ff0c7807 */ /* 0x000fe40000800000 */
[----:B------:R-:W-:Y:S02]  /*d280*/  SEL R19, R19, RZ, P1 ;  /* 0x000000ff13137207 */ /* 0x000fe40000800000 */
[----:B------:R-:W-:Y:S01]  /*d290*/  LOP3.LUT R23, R23, R12, RZ, 0x3c, !PT ;  /* 0x0000000c17177212 */ /* 0x000fe200078e3cff */
[----:B0-----:R-:W-:Y:S06]  /*d2a0*/  @!P0 BRA `(.L_x_5305) ;  /* 0x0000000000048947 */ /* 0x001fec0003800000 */
[----:B------:R-:W-:Y:S01]  /*d2b0*/  BPT.TRAP 0x1 ;  /* 0x000000040000795c */ /* 0x000fe20000300000 */
.L_x_5305:
[----:B------:R-:W-:Y:S01]  /*d2c0*/  IMAD R196, R19, 0x8, R18 ;  /* 0x0000000813c47824 */ /* 0x000fe200078e0212 */
[----:B------:R-:W-:-:S04]  /*d2d0*/  SHF.L.U32 R20, R23, 0x1f, RZ ;  /* 0x0000001f17147819 */ /* 0x000fc800000006ff */
[----:B------:R0:W1:Y:S01]  /*d2e0*/  SYNCS.PHASECHK.TRANS64.TRYWAIT P1, [R196+URZ+0x38830], R20 ;  /* 0x03883014c40075a7 */ /* 0x000062000802017f */
[----:B------:R-:W-:Y:S05]  /*d2f0*/  @!P0 BRA `(.L_x_5306) ;  /* 0x0000000000048947 */ /* 0x000fea0003800000 */
[----:B------:R-:W-:Y:S01]  /*d300*/  BPT.TRAP 0x1 ;  /* 0x000000040000795c */ /* 0x000fe20000300000 */
.L_x_5306:
[----:B------:R-:W-:Y:S01]  /*d310*/  BSSY B2, `(.L_x_5307) ;  /* 0x0000006000027945 */ /* 0x000fe20003800000 */
[----:B------:R-:W-:Y:S02]  /*d320*/  IMAD R154, R19, 0x200, R206 ;  /* 0x00000200139a7824 */ /* 0x000fe400078e02ce */
[----:B------:R-:W-:Y:S01]  /*d330*/  IMAD.MOV.U32 R155, RZ, RZ, 0x40000040 ;  /* 0x40000040ff9b7424 */ /* 0x000fe200078e00ff */
[----:B-1----:R-:W-:Y:S06]  /*d340*/  @P1 BRA `(.L_x_5308) ;  /* 0x0000000000081947 */ /* 0x002fec0003800000 */
[----:B------:R-:W1:Y:S02]  /*d350*/  SYNCS.PHASECHK.TRANS64.TRYWAIT P1, [R196+URZ+0x38830], R20 ;  /* 0x03883014c40075a7 */ /* 0x000e64000802017f */
[----:B-1----:R-:W-:Y:S05]  /*d360*/  @!P1 BRA `(.L_x_5309) ;  /* 0x0000013c00249947 */ /* 0x002fea0003800000 */
.L_x_5308:
[----:B------:R-:W-:Y:S05]  /*d370*/  BSYNC B2 ;  /* 0x0000000000027941 */ /* 0x000fea0003800000 */
.L_x_5307:
        /* <DEDUP_REMOVED lines=36> */
.L_x_5310:
[----:B------:R2:W3:Y:S01]  /*d5c0*/  SYNCS.PHASECHK.TRANS64.TRYWAIT P1, [R196+URZ+0x38850], R20 ;  /* 0x03885014c40075a7 */ /* 0x0004e2000802017f */
[----:B------:R-:W-:Y:S05]  /*d5d0*/  @!P0 BRA `(.L_x_5311) ;  /* 0x0000000000048947 */ /* 0x000fea0003800000 */
[----:B------:R-:W-:Y:S01]  /*d5e0*/  BPT.TRAP 0x1 ;  /* 0x000000040000795c */ /* 0x000fe20000300000 */
.L_x_5311:
[----:B------:R-:W-:Y:S04]  /*d5f0*/  BSSY B2, `(.L_x_5312) ;  /* 0x0000004000027945 */ /* 0x000fe80003800000 */
[----:B---3--:R-:W-:Y:S05]  /*d600*/  @P1 BRA `(.L_x_5313) ;  /* 0x0000000000081947 */ /* 0x008fea0003800000 */
[----:B------:R-:W3:Y:S02]  /*d610*/  SYNCS.PHASECHK.TRANS64.TRYWAIT P1, [R196+URZ+0x38850], R20 ;  /* 0x03885014c40075a7 */ /* 0x000ee4000802017f */
[----:B---3--:R-:W-:Y:S05]  /*d620*/  @!P1 BRA `(.L_x_5314) ;  /* 0x0000013800889947 */ /* 0x008fea0003800000 */
.L_x_5313:
[----:B------:R-:W-:Y:S05]  /*d630*/  BSYNC B2 ;  /* 0x0000000000027941 */ /* 0x000fea0003800000 */
.L_x_5312:
        /* <DEDUP_REMOVED lines=23> */
[----:B----4-:R-:W-:Y:S01]  /*d7b0*/  SHF.R.U32.HI R202, RZ, 0x7, R202 ;  /* 0x00000007ffca7819 */ /* 0x010fe200000116ca */
[----:B------:R-:W-:Y:S02]  /*d7c0*/  WARPGROUP.DEPBAR.LE gsb0, 0x0 ;  /* 0x00008000000079c5 */ /* 0x000fe40000010000 */
[----:B------:R-:W-:-:S08]  /*d7d0*/  WARPGROUP.ARRIVE ;  /* 0x00000000000079c5 */ /* 0x000fd00000000000 */
        /* <DEDUP_REMOVED lines=150> */
[----:B------:R-:W4:Y:S01]  /*e140*/  SHFL.IDX PT, R12, R202, RZ, 0x1f ;  /* 0x00001fffca0c7589 */ /* 0x000f2200000e0000 */
[----:B------:R-:W-:Y:S01]  /*e150*/  IMAD.MOV.U32 R13, RZ, RZ, 0x40000040 ;  /* 0x40000040ff0d7424 */ /* 0x000fe200078e00ff */
[----:B----4-:R-:W-:-:S04]  /*e160*/  ISETP.GT.AND P1, PT, R12, 0x7f, PT ;  /* 0x0000007f0c00780c */ /* 0x010fc80003f24270 */
[----:B0123--:R-:W-:Y:S02]  /*e170*/  SEL R20, RZ, 0x2, !P1 ;  /* 0x00000002ff147807 */ /* 0x00ffe40004800000 */
[----:B------:R-:W-:-:S03]  /*e180*/  SEL R205, R205, 0x980, P1 ;  /* 0x00000980cdcd7807 */ /* 0x000fc60000800000 */
[----:B------:R-:W-:Y:S01]  /*e190*/  IMAD.IADD R12, R20, 0x1, R201 ;  /* 0x00000001140c7824 */ /* 0x000fe200078e02c9 */
        /* <DEDUP_REMOVED lines=9> */
[----:B------:R-:W-:Y:S01]  /*e230*/  IMAD.MOV.U32 R12, RZ, RZ, 0x4 ;  /* 0x00000004ff0c7424 */ /* 0x000fe200078e00ff */
[----:B------:R-:W-:-:S04]  /*e240*/  R2UR UR5, R13 ;  /* 0x000000000d0572ca */ /* 0x000fc800000e0000 */
[C---:B------:R-:W-:Y:S02]  /*e250*/  SEL R13, R12.reuse, 0x2, P1 ;  /* 0x000000020c0d7807 */ /* 0x040fe40000800000 */
[----:B------:R-:W-:-:S03]  /*e260*/  SEL R12, R12, 0x6, !P1 ;  /* 0x000000060c0c7807 */ /* 0x000fc60004800000 */
[----:B------:R-:W-:Y:S01]  /*e270*/  IMAD.IADD R202, R201, 0x1, R13 ;  /* 0x00000001c9ca7824 */ /* 0x000fe200078e020d */
        /* <DEDUP_REMOVED lines=38> */
[----:B------:R-:W-:-:S04]  /*e4e0*/  IADD3 R202, R201, R20, RZ ;  /* 0x00000014c9ca7210 */ /* 0x000fc80007ffe0ff */
        /* <DEDUP_REMOVED lines=102> */
[----:B------:R-:W-:Y:S01]  /*eb50*/  IADD3 R202, R20, R201, RZ ;  /* 0x000000c914ca7210 */ /* 0x000fe20007ffe0ff */
[----:B------:R-:W-:-:S02]  /*eb60*/  WARPGROUP.DEPBAR.LE gsb0, 0x0 ;  /* 0x00008000000079c5 */ /* 0x000fc40000010000 */
[----:B------:R-:W-:-:S08]  /*eb70*/  WARPGROUP.ARRIVE ;  /* 0x00000000000079c5 */ /* 0x000fd00000000000 */
        /* <DEDUP_REMOVED lines=15> */
[----:B------:R-:W-:Y:S02]  /*ec70*/  IMAD.MOV.U32 R203, RZ, RZ, 0x40000040 ;  /* 0x40000040ffcb7424 */ /* 0x000fe400078e00ff */
[----:B------:R-:W-:Y:S01]  /*ec80*/  IMAD.MOV.U32 R13, RZ, RZ, 0x40000040 ;  /* 0x40000040ff0d7424 */ /* 0x000fe200078e00ff */
[----:B------:R-:W-:Y:S01]  /*ec90*/  R2UR UR6, R202 ;  /* 0x00000000ca0672ca */ /* 0x000fe200000e0000 */
[----:B------:R-:W-:Y:S01]  /*eca0*/  IMAD.IADD R202, R204, 0x1, R12 ;  /* 0x00000001ccca7824 */ /* 0x000fe200078e020c */
[----:B------:R-:W-:Y:S01]  /*ecb0*/  R2UR UR7, R203 ;  /* 0x00000000cb0772ca */ /* 0x000fe200000e0000 */
[----:B------:R-:W-:-:S02]  /*ecc0*/  IMAD.IADD R12, R12, 0x1, R201 ;  /* 0x000000010c0c7824 */ /* 0x000fc400078e02c9 */
[----:B------:R-:W-:Y:S02]  /*ecd0*/  IMAD.MOV.U32 R203, RZ, RZ, 0x40000040 ;  /* 0x40000040ffcb7424 */ /* 0x000fe400078e00ff */
[----:B------:R-:W-:-:S05]  /*ece0*/  IMAD.MOV.U32 R201, RZ, RZ, 0x40 ;  /* 0x00000040ffc97424 */ /* 0x000fca00078e00ff */
[----:B------:R-:W-:-:S04]  /*ecf0*/  SEL R201, R201, 0x3e, P1 ;  /* 0x0000003ec9c97807 */ /* 0x000fc80000800000 */
[----:B------:R-:W-:Y:S01]  /*ed00*/  LOP3.LUT R201, R201, 0x6, RZ, 0xc0, !PT ;  /* 0x00000006c9c97812 */ /* 0x000fe200078ec0ff */
[----:B------:R-:W-:Y:S02]  /*ed10*/  WARPGROUP.DEPBAR.LE gsb0, 0x0 ;  /* 0x00008000000079c5 */ /* 0x000fe40000010000 */
[----:B------:R-:W-:-:S06]  /*ed20*/  WARPGROUP.ARRIVE ;  /* 0x00000000000079c5 */ /* 0x000fcc0000000000 */
[----:B------:R-:W-:Y:S01]  /*ed30*/  HGMMA.64x64x16.F32 R152, gdesc[UR4], R152, gsb0 ;  /* 0x00e00000049879f0 */ /* 0x000fe20008000898 */
[----:B------:R-:W-:Y:S02]  /*ed40*/  R2UR UR4, R202 ;  /* 0x00000000ca0472ca */ /* 0x000fe400000e0000 */
[----:B------:R-:W-:Y:S02]  /*ed50*/  R2UR UR5, R203 ;  /* 0x00000000cb0572ca */ /* 0x000fe400000e0000 */
[----:B------:R-:W-:Y:S02]  /*ed60*/  R2UR UR6, R12 ;  /* 0x000000000c0672ca */ /* 0x000fe400000e0000 */
[----:B------:R-:W-:Y:S01]  /*ed70*/  R2UR UR7, R13 ;  /* 0x000000000d0772ca */ /* 0x000fe200000e0000 */
[----:B------:R-:W-:-:S05]  /*ed80*/  IMAD.MOV.U32 R13, RZ, RZ, 0x1000 ;  /* 0x00001000ff0d7424 */ /* 0x000fca00078e00ff */
[----:B------:R-:W-:-:S04]  /*ed90*/  SEL R13, R13, 0xf80, P1 ;  /* 0x00000f800d0d7807 */ /* 0x000fc80000800000 */
        /* <DEDUP_REMOVED lines=18> */
.L_x_5315:
[----:B------:R-:W2:Y:S01]  /*eec0*/  LDL R12, [R1+0x10] ;  /* 0x00001000010c7983 */ /* 0x000ea20000100800 */
[----:B------:R-:W0:Y:S03]  /*eed0*/  LDC R13, c[0x0][0x448] ;  /* 0x00011200ff0d7b82 */ /* 0x000e260000000800 */
[----:B------:R-:W3:Y:S01]  /*eee0*/  LDL R202, [R1] ;  /* 0x0000000001ca7983 */ /* 0x000ee20000100800 */
[----:B0-----:R-:W-:-:S13]  /*eef0*/  ISETP.NE.AND P1, PT, R13, 0x1, PT ;  /* 0x000000010d00780c */ /* 0x001fda0003f25270 */
[----:B------:R-:W0:Y:S08]  /*ef00*/  @P1 LDC R20, c[0x0][0x44c] ;  /* 0x00011300ff141b82 */ /* 0x000e300000000800 */
[----:B------:R-:W1:Y:S01]  /*ef10*/  @P1 LDC R13, c[0x0][0x450] ;  /* 0x00011400ff0d1b82 */ /* 0x000e620000000800 */
[----:B--2---:R-:W-:-:S04]  /*ef20*/  IMAD.IADD R12, R12, 0x1, R213 ;  /* 0x000000010c0c7824 */ /* 0x004fc800078e02d5 */
[----:B0-----:R-:W-:-:S05]  /*ef30*/  @P1 IMAD.HI.U32 R20, R12, R20, RZ ;  /* 0x000000140c141227 */ /* 0x001fca00078e00ff */
[----:B-1----:R-:W-:-:S05]  /*ef40*/  @P1 SHF.R.U32.HI R12, RZ, R13, R20 ;  /* 0x0000000dff0c1219 */ /* 0x002fca0000011614 */
[----:B------:R-:W-:Y:S04]  /*ef50*/  SHFL.IDX PT, R13, R12, RZ, 0x1c1f ;  /* 0x001c1fff0c0d7589 */ /* 0x000fe800000e0000 */
[----:B------:R-:W0:Y:S01]  /*ef60*/  SHFL.IDX PT, R12, R12, 0x1, 0x1c1f ;  /* 0x003c1f000c0c7f89 */ /* 0x000e2200000e0000 */
[----:B------:R-:W-:-:S04]  /*ef70*/  IMAD.MOV.U32 R20, RZ, RZ, -0x40 ;  /* 0xffffffc0ff147424 */ /* 0x000fc800078e00ff */
[----:B------:R-:W-:-:S05]  /*ef80*/  IMAD R20, R21, R20, 0x1 ;  /* 0x0000000115147424 */ /* 0x000fca00078e0214 */
[----:B------:R-:W-:-:S05]  /*ef90*/  IADD3 R20, R211, R20, -R193 ;  /* 0x00000014d3147210 */ /* 0x000fca0007ffe8c1 */
[----:B------:R-:W-:-:S04]  /*efa0*/  IMAD.IADD R20, R20, 0x1, -R208 ;  /* 0x0000000114147824 */ /* 0x000fc800078e0ad0 */
[----:B0-----:R-:W-:-:S05]  /*efb0*/  IMAD.IADD R12, R20, 0x1, R12 ;  /* 0x00000001140c7824 */ /* 0x001fca00078e020c */
[----:B------:R-:W-:-:S04]  /*efc0*/  ISETP.GT.AND P6, PT, R12, RZ, PT ;  /* 0x000000ff0c00720c */ /* 0x000fc80003fc4270 */
[----:B------:R-:W-:Y:S02]  /*efd0*/  FSEL R154, R154, -INF , P6 ;  /* 0xff8000009a9a7808 */ /* 0x000fe40003000000 */
[----:B------:R-:W-:-:S04]  /*efe0*/  ISETP.GT.AND P6, PT, R12, 0x1, PT ;  /* 0x000000010c00780c */ /* 0x000fc80003fc4270 */
        /* <DEDUP_REMOVED lines=27> */
[----:B------:R-:W-:Y:S02]  /*f1a0*/  ISETP.GT.AND P6, PT, R12, 0x39, PT ;  /* 0x000000390c00780c */ /* 0x000fe40003fc4270 */
        /* <DEDUP_REMOVED lines=14> */
[----:B------:R-:W-:Y:S02]  /*f290*/  FSEL R183, R183, -INF , P6 ;  /* 0xff800000b7b77808 */ /* 0x000fe40003000000 */
[----:B------:R-:W-:-:S04]  /*f2a0*/  FMNMX.FTZ R12, R182, R12, !PT ;  /* 0x0000000cb60c7209 */ /* 0x000fc80007810000 */
[----:B------:R-:W-:Y:S01]  /*f2b0*/  FMNMX.FTZ R12, R183, R12, !PT ;  /* 0x0000000cb70c7209 */ /* 0x000fe20007810000 */
[----:B------:R-:W-:-:S04]  /*f2c0*/  IMAD.IADD R13, R20, 0x1, R13 ;  /* 0x00000001140d7824 */ /* 0x000fc800078e020d */
[----:B------:R-:W0:Y:S02]  /*f2d0*/  SHFL.BFLY PT, R20, R12, 0x2, 0x1f ;  /* 0x0c401f000c147f89 */ /* 0x000e2400000e0000 */
[----:B0-----:R-:W-:-:S05]  /*f2e0*/  FMNMX.FTZ R20, R12, R20, !PT ;  /* 0x000000140c147209 */ /* 0x001fca0007810000 */
[----:B------:R-:W0:Y:S01]  /*f2f0*/  SHFL.BFLY PT, R12, R20, 0x1, 0x1f ;  /* 0x0c201f00140c7f89 */ /* 0x000e2200000e0000 */
[----:B------:R-:W-:-:S04]  /*f300*/  ISETP.GT.AND P1, PT, R13, 0x1, PT ;  /* 0x000000010d00780c */ /* 0x000fc80003f24270 */
[----:B------:R-:W-:Y:S02]  /*f310*/  FSEL R200, R153, -INF , P1 ;  /* 0xff80000099c87808 */ /* 0x000fe40000800000 */
[----:B0-----:R-:W-:-:S04]  /*f320*/  FMNMX.FTZ R20, R20, R12, !PT ;  /* 0x0000000c14147209 */ /* 0x001fc80007810000 */
[----:B------:R-:W-:-:S04]  /*f330*/  FSETP.NEU.FTZ.AND P6, PT, R20, -INF , PT ;  /* 0xff8000001400780b */ /* 0x000fc80003fdd000 */
[----:B------:R-:W-:-:S05]  /*f340*/  FSEL R12, R20, RZ, P6 ;  /* 0x000000ff140c7208 */ /* 0x000fca0003000000 */
[----:B------:R-:W-:Y:S01]  /*f350*/  FADD.FTZ R199, -R12, R199 ;  /* 0x000000c70cc77221 */ /* 0x000fe20000010100 */
[----:B------:R-:W-:-:S04]  /*f360*/  IMAD.U32 R12, RZ, RZ, UR37 ;  /* 0x00000025ff0c7e24 */ /* 0x000fc8000f8e00ff */
[----:B------:R-:W-:Y:S01]  /*f370*/  FMUL.FTZ R153, R20, R12 ;  /* 0x0000000c14997220 */ /* 0x000fe20000410000 */
[----:B------:R-:W-:-:S04]  /*f380*/  LOP3.LUT R22, R22, 0xfff7ffff, RZ, 0xc0, !PT ;  /* 0xfff7ffff16167812 */ /* 0x000fc800078ec0ff */
[----:B------:R-:W-:Y:S02]  /*f390*/  FSEL R153, R153, RZ, P6 ;  /* 0x000000ff99997208 */ /* 0x000fe40003000000 */
[----:B------:R-:W-:Y:S02]  /*f3a0*/  @P0 LOP3.LUT R22, R22, 0x80000, RZ, 0xfc, !PT ;  /* 0x0008000016160812 */ /* 0x000fe400078efcff */
[----:B------:R-:W-:Y:S01]  /*f3b0*/  ISETP.GT.AND P0, PT, R13, 0x21, PT ;  /* 0x000000210d00780c */ /* 0x000fe20003f04270 */
[-CC-:B------:R-:W-:Y:S01]  /*f3c0*/  FFMA.FTZ R201, R174, R12.reuse, -R153.reuse ;  /* 0x0000000caec97223 */ /* 0x180fe20000010899 */
[-C--:B------:R-:W-:Y:S01]  /*f3d0*/  FMUL.FTZ R174, R199, R12.reuse ;  /* 0x0000000cc7ae7220 */ /* 0x080fe20000410000 */
[-CC-:B------:R-:W-:Y:S01]  /*f3e0*/  FFMA.FTZ R154, R154, R12.reuse, -R153.reuse ;  /* 0x0000000c9a9a7223 */ /* 0x180fe20000010899 */
[----:B------:R-:W-:Y:S01]  /*f3f0*/  ISETP.GT.AND P5, PT, R13, 0x8, PT ;  /* 0x000000080d00780c */ /* 0x000fe20003fa4270 */
        /* <DEDUP_REMOVED lines=15> */
[----:B------:R-:W-:-:S02]  /*f4f0*/  FSEL R156, R156, -INF , P5 ;  /* 0xff8000009c9c7808 */ /* 0x000fc40002800000 */
[----:B------:R-:W-:Y:S02]  /*f500*/  ISETP.GT.AND P5, PT, R13, 0x29, PT ;  /* 0x000000290d00780c */ /* 0x000fe40003fa4270 */
[----:B------:R-:W-:-:S03]  /*f510*/  LOP3.LUT R22, R22, 0xffefffff, RZ, 0xc0, !PT ;  /* 0xffefffff16167812 */ /* 0x000fc600078ec0ff */
[----:B------:R-:W0:Y:S01]  /*f520*/  MUFU.EX2 R153, R154 ;  /* 0x0000009a00997308 */ /* 0x000e220000000800 */
[----:B------:R-:W-:Y:S02]  /*f530*/  ISETP.GT.AND P2, PT, R13, RZ, PT ;  /* 0x000000ff0d00720c */ /* 0x000fe40003f44270 */
[----:B------:R-:W-:-:S05]  /*f540*/  @P0 LOP3.LUT R22, R22, 0x100000, RZ, 0xfc, !PT ;  /* 0x0010000016160812 */ /* 0x000fca00078efcff */
[----:B------:R-:W1:Y:S01]  /*f550*/  MUFU.EX2 R155, R155 ;  /* 0x0000009b009b7308 */ /* 0x000e620000000800 */
[----:B------:R-:W-:Y:S02]  /*f560*/  FSEL R152, R152, -INF , P2 ;  /* 0xff80000098987808 */ /* 0x000fe40001000000 */
[C---:B------:R-:W-:Y:S02]  /*f570*/  ISETP.GT.AND P4, PT, R13.reuse, 0x9, PT ;  /* 0x000000090d00780c */ /* 0x040fe40003f84270 */
[C---:B------:R-:W-:Y:S02]  /*f580*/  ISETP.GT.AND P3, PT, R13.reuse, 0x10, PT ;  /* 0x000000100d00780c */ /* 0x040fe40003f64270 */
[C---:B------:R-:W-:Y:S02]  /*f590*/  ISETP.GT.AND P2, PT, R13.reuse, 0x11, PT ;  /* 0x000000110d00780c */ /* 0x040fe40003f44270 */
[----:B------:R-:W-:Y:S02]  /*f5a0*/  ISETP.GT.AND P1, PT, R13, 0x18, PT ;  /* 0x000000180d00780c */ /* 0x000fe40003f24270 */
[----:B------:R-:W-:-:S02]  /*f5b0*/  LOP3.LUT R22, R22, 0xffdfffff, RZ, 0xc0, !PT ;  /* 0xffdfffff16167812 */ /* 0x000fc400078ec0ff */
[----:B------:R-:W-:Y:S02]  /*f5c0*/  FSEL R157, R157, -INF , P4 ;  /* 0xff8000009d9d7808 */ /* 0x000fe40002000000 */
[----:B------:R-:W-:Y:S02]  /*f5d0*/  FSEL R160, R160, -INF , P3 ;  /* 0xff800000a0a07808 */ /* 0x000fe40001800000 */
[----:B------:R-:W-:Y:S02]  /*f5e0*/  FSEL R161, R161, -INF , P2 ;  /* 0xff800000a1a17808 */ /* 0x000fe40001000000 */
[----:B------:R-:W-:Y:S02]  /*f5f0*/  FSEL R164, R164, -INF , P1 ;  /* 0xff800000a4a47808 */ /* 0x000fe40000800000 */
[----:B------:R-:W-:Y:S02]  /*f600*/  @P5 LOP3.LUT R22, R22, 0x200000, RZ, 0xfc, !PT ;  /* 0x0020000016165812 */ /* 0x000fe400078efcff */
[----:B------:R-:W-:-:S02]  /*f610*/  ISETP.GT.AND P4, PT, R13, 0x30, PT ;  /* 0x000000300d00780c */ /* 0x000fc40003f84270 */
[C---:B------:R-:W-:Y:S02]  /*f620*/  ISETP.GT.AND P3, PT, R13.reuse, 0x31, PT ;  /* 0x000000310d00780c */ /* 0x040fe40003f64270 */
[C---:B------:R-:W-:Y:S02]  /*f630*/  ISETP.GT.AND P2, PT, R13.reuse, 0x38, PT ;  /* 0x000000380d00780c */ /* 0x040fe40003f44270 */
[C---:B------:R-:W-:Y:S02]  /*f640*/  ISETP.GT.AND P1, PT, R13.reuse, 0x39, PT ;  /* 0x000000390d00780c */ /* 0x040fe40003f24270 */
[C---:B------:R-:W-:Y:S02]  /*f650*/  ISETP.GT.AND P5, PT, R13.reuse, 0x19, PT ;  /* 0x000000190d00780c */ /* 0x040fe40003fa4270 */
[C---:B------:R-:W-:Y:S02]  /*f660*/  ISETP.GT.AND P0, PT, R13.reuse, 0x20, PT ;  /* 0x000000200d00780c */ /* 0x040fe40003f04270 */
[----:B------:R-:W-:Y:S01]  /*f670*/  ISETP.GT.AND P6, PT, R13, 0x28, PT ;  /* 0x000000280d00780c */ /* 0x000fe20003fc4270 */
[----:B0-----:R-:W-:Y:S01]  /*f680*/  FFMA.FTZ R13, R174, R15, R153 ;  /* 0x0000000fae0d7223 */ /* 0x001fe20000010099 */
[----:B-1----:R-:W-:-:S03]  /*f690*/  F2FP.F16.F32.PACK_AB R153, R155, R153 ;  /* 0x000000999b99723e */ /* 0x002fc600000000ff */
[----:B------:R-:W-:Y:S02]  /*f6a0*/  FADD.FTZ R13, R155, R13 ;  /* 0x0000000d9b0d7221 */ /* 0x000fe40000010000 */
[----:B------:R-:W0:Y:S08]  /*f6b0*/  MUFU.EX2 R155, R158 ;  /* 0x0000009e009b7308 */ /* 0x000e300000000800 */
[----:B------:R-:W1:Y:S01]  /*f6c0*/  MUFU.EX2 R159, R159 ;  /* 0x0000009f009f7308 */ /* 0x000e620000000800 */
[----:B0-----:R-:W-:-:S04]  /*f6d0*/  FADD.FTZ R13, R155, R13 ;  /* 0x0000000d9b0d7221 */ /* 0x001fc80000010000 */
[----:B-1----:R-:W-:Y:S01]  /*f6e0*/  FADD.FTZ R15, R159, R13 ;  /* 0x0000000d9f0f7221 */ /* 0x002fe20000010000 */
[----:B------:R-:W-:-:S05]  /*f6f0*/  VIADD R13, R196, 0x38840 ;  /* 0x00038840c40d7836 */ /* 0x000fca0000000000 */
[----:B------:R-:W-:-:S04]  /*f700*/  PRMT R13, R190, 0x654, R13 ;  /* 0x00000654be0d7816 */ /* 0x000fc8000000000d */
[----:B------:R0:W-:Y:S02]  /*f710*/  SYNCS.ARRIVE.TRANS64.RED.A1T0 RZ, [R13+URZ], RZ ;  /* 0x000000ff0dff79a7 */ /* 0x0001e4000810043f */
[----:B0-----:R-:W-:-:S04]  /*f720*/  FMNMX.FTZ R13, R152, R197, !PT ;  /* 0x000000c5980d7209 */ /* 0x001fc80007810000 */
[----:B------:R-:W-:-:S04]  /*f730*/  FMNMX.FTZ R13, R200, R13, !PT ;  /* 0x0000000dc80d7209 */ /* 0x000fc80007810000 */
[----:B------:R-:W-:-:S04]  /*f740*/  FMNMX.FTZ R13, R156, R13, !PT ;  /* 0x0000000d9c0d7209 */ /* 0x000fc80007810000 */
[----:B------:R-:W-:-:S04]  /*f750*/  FMNMX.FTZ R13, R157, R13, !PT ;  /* 0x0000000d9d0d7209 */ /* 0x000fc80007810000 */
[----:B------:R-:W-:-:S04]  /*f760*/  FMNMX.FTZ R13, R160, R13, !PT ;  /* 0x0000000da00d7209 */ /* 0x000fc80007810000 */
[----:B------:R-:W-:Y:S02]  /*f770*/  FMNMX.FTZ R13, R161, R13, !PT ;  /* 0x0000000da10d7209 */ /* 0x000fe40007810000 */
[----:B------:R-:W-:Y:S02]  /*f780*/  FSEL R165, R165, -INF , P5 ;  /* 0xff800000a5a57808 */ /* 0x000fe40002800000 */
[----:B------:R-:W-:Y:S02]  /*f790*/  FMNMX.FTZ R13, R164, R13, !PT ;  /* 0x0000000da40d7209 */ /* 0x000fe40007810000 */
[----:B------:R-:W-:Y:S02]  /*f7a0*/  FSEL R168, R168, -INF , P0 ;  /* 0xff800000a8a87808 */ /* 0x000fe40000000000 */
[----:B------:R-:W-:Y:S02]  /*f7b0*/  LOP3.LUT P0, RZ, R22, 0x100000, RZ, 0xc0, !PT ;  /* 0x0010000016ff7812 */ /* 0x000fe4000780c0ff */
[----:B------:R-:W-:-:S02]  /*f7c0*/  FMNMX.FTZ R13, R165, R13, !PT ;  /* 0x0000000da50d7209 */ /* 0x000fc40007810000 */
[----:B------:R-:W-:Y:S02]  /*f7d0*/  FSEL R169, R169, -INF , P0 ;  /* 0xff800000a9a97808 */ /* 0x000fe40000000000 */
[----:B------:R-:W-:Y:S02]  /*f7e0*/  FMNMX.FTZ R13, R168, R13, !PT ;  /* 0x0000000da80d7209 */ /* 0x000fe40007810000 */
[----:B------:R-:W-:Y:S02]  /*f7f0*/  LOP3.LUT P5, RZ, R22, 0x200000, RZ, 0xc0, !PT ;  /* 0x0020000016ff7812 */ /* 0x000fe400078ac0ff */
[----:B------:R-:W-:Y:S02]  /*f800*/  FSEL R172, R172, -INF , P6 ;  /* 0xff800000acac7808 */ /* 0x000fe40003000000 */
[----:B------:R-:W-:Y:S02]  /*f810*/  FMNMX.FTZ R13, R169, R13, !PT ;  /* 0x0000000da90d7209 */ /* 0x000fe40007810000 */
[----:B------:R-:W-:-:S02]  /*f820*/  FSEL R173, R173, -INF , P5 ;  /* 0xff800000adad7808 */ /* 0x000fc40002800000 */
[----:B------:R-:W-:Y:S02]  /*f830*/  FMNMX.FTZ R13, R172, R13, !PT ;  /* 0x0000000dac0d7209 */ /* 0x000fe40007810000 */
[----:B------:R-:W-:Y:S02]  /*f840*/  FSEL R176, R176, -INF , P4 ;  /* 0xff800000b0b07808 */ /* 0x000fe40002000000 */
[----:B------:R-:W-:Y:S02]  /*f850*/  FMNMX.FTZ R13, R173, R13, !PT ;  /* 0x0000000dad0d7209 */ /* 0x000fe40007810000 */
[----:B------:R-:W-:Y:S02]  /*f860*/  FSEL R177, R177, -INF , P3 ;  /* 0xff800000b1b17808 */ /* 0x000fe40001800000 */
[----:B------:R-:W-:Y:S02]  /*f870*/  FMNMX.FTZ R13, R176, R13, !PT ;  /* 0x0000000db00d7209 */ /* 0x000fe40007810000 */
[----:B------:R-:W-:-:S02]  /*f880*/  FSEL R180, R180, -INF , P2 ;  /* 0xff800000b4b47808 */ /* 0x000fc40001000000 */
[----:B------:R-:W-:Y:S02]  /*f890*/  FMNMX.FTZ R13, R177, R13, !PT ;  /* 0x0000000db10d7209 */ /* 0x000fe40007810000 */
[----:B------:R-:W-:Y:S02]  /*f8a0*/  FSEL R181, R181, -INF , P1 ;  /* 0xff800000b5b57808 */ /* 0x000fe40000800000 */
[----:B------:R-:W-:-:S04]  /*f8b0*/  FMNMX.FTZ R13, R180, R13, !PT ;  /* 0x0000000db40d7209 */ /* 0x000fc80007810000 */
[----:B------:R-:W-:-:S05]  /*f8c0*/  FMNMX.FTZ R13, R181, R13, !PT ;  /* 0x0000000db50d7209 */ /* 0x000fca0007810000 */
[----:B------:R-:W0:Y:S02]  /*f8d0*/  SHFL.BFLY PT, R154, R13, 0x2, 0x1f ;  /* 0x0c401f000d9a7f89 */ /* 0x000e2400000e0000 */
[----:B0-----:R-:W-:-:S05]  /*f8e0*/  FMNMX.FTZ R13, R13, R154, !PT ;  /* 0x0000009a0d0d7209 */ /* 0x001fca0007810000 */
[----:B------:R-:W0:Y:S01]  /*f8f0*/  SHFL.BFLY PT, R158, R13, 0x1, 0x1f ;  /* 0x0c201f000d9e7f89 */ /* 0x000e2200000e0000 */
[----:B------:R-:W-:Y:S01]  /*f900*/  MUFU.EX2 R154, R163 ;  /* 0x000000a3009a7308 */ /* 0x000fe20000000800 */
[----:B0-----:R-:W-:Y:S01]  /*f910*/  FMNMX.FTZ R13, R13, R158, !PT ;  /* 0x0000009e0d0d7209 */ /* 0x001fe20007810000 */
[----:B------:R-:W-:-:S03]  /*f920*/  IMAD.MOV R158, RZ, RZ, -R226 ;  /* 0x000000ffff9e7224 */ /* 0x000fc600078e0ae2 */
[----:B------:R-:W-:Y:S02]  /*f930*/  FSETP.NEU.FTZ.AND P2, PT, R13, -INF , PT ;  /* 0xff8000000d00780b */ /* 0x000fe40003f5d000 */
[----:B------:R-:W-:Y:S02]  /*f940*/  ISETP.NE.AND P1, PT, R193, R158, PT ;  /* 0x0000009ec100720c */ /* 0x000fe40003f25270 */
[----:B------:R-:W-:-:S05]  /*f950*/  FSEL R158, R13, RZ, P2 ;  /* 0x000000ff0d9e7208 */ /* 0x000fca0001000000 */
[----:B------:R-:W-:-:S04]  /*f960*/  FADD.FTZ R158, -R158, R197 ;  /* 0x000000c59e9e7221 */ /* 0x000fc80000010100 */
[----:B------:R-:W-:-:S04]  /*f970*/  FMUL.FTZ R158, R158, R12 ;  /* 0x0000000c9e9e7220 */ /* 0x000fc80000410000 */
[----:B------:R0:W1:Y:S02]  /*f980*/  MUFU.EX2 R163, R158 ;  /* 0x0000009e00a37308 */ /* 0x0000640000000800 */
[----:B0-----:R-:W-:-:S04]  /*f990*/  @!P1 IMAD R158, R198, 0x40, R194 ;  /* 0x00000040c69e9824 */ /* 0x001fc800078e02c2 */
[----:B------:R-:W-:-:S05]  /*f9a0*/  @!P1 IMAD R158, R158, 0x4, R18 ;  /* 0x000000049e9e9824 */ /* 0x000fca00078e0212 */
[----:B-1----:R-:W-:Y:S04]  /*f9b0*/  @!P1 STS [R158+0x38400], R163 ;  /* 0x038400a39e009388 */ /* 0x002fe80000000800 */
[----:B------:R0:W-:Y:S02]  /*f9c0*/  @!P1 STS [R158+0x38420], R174 ;  /* 0x038420ae9e009388 */ /* 0x0001e40000000800 */
[----:B0-----:R-:W-:-:S05]  /*f9d0*/  FMUL.FTZ R158, R13, R12 ;  /* 0x0000000c0d9e7220 */ /* 0x001fca0000410000 */
[----:B------:R-:W-:Y:S01]  /*f9e0*/  FSEL R158, R158, RZ, P2 ;  /* 0x000000ff9e9e7208 */ /* 0x000fe20001000000 */
[----:B------:R-:W0:Y:S04]  /*f9f0*/  MUFU.EX2 R162, R162 ;  /* 0x000000a200a27308 */ /* 0x000e280000000800 */
[-CC-:B------:R-:W-:Y:S01]  /*fa00*/  FFMA.FTZ R152, R152, R12.reuse, -R158.reuse ;  /* 0x0000000c98987223 */ /* 0x180fe2000001089e */
[-CC-:B------:R-:W-:Y:S01]  /*fa10*/  FFMA.FTZ R200, R200, R12.reuse, -R158.reuse ;  /* 0x0000000cc8c87223 */ /* 0x180fe2000001089e */
[----:B------:R-:W-:-:S04]  /*fa20*/  FFMA.FTZ R156, R156, R12, -R158 ;  /* 0x0000000c9c9c7223 */ /* 0x000fc8000001089e */
[----:B------:R-:W1:Y:S01]  /*fa30*/  MUFU.EX2 R152, R152 ;  /* 0x0000009800987308 */ /* 0x000e620000000800 */
[----:B------:R-:W-:Y:S01]  /*fa40*/  F2FP.F16.F32.PACK_AB R155, R159, R155 ;  /* 0x0000009b9f9b723e */ /* 0x000fe200000000ff */
[-CC-:B------:R-:W-:Y:S01]  /*fa50*/  FFMA.FTZ R157, R157, R12.reuse, -R158.reuse ;  /* 0x0000000c9d9d7223 */ /* 0x180fe2000001089e */
[----:B------:R-:W-:-:S05]  /*fa60*/  FFMA.FTZ R197, R169, R12, -R158 ;  /* 0x0000000ca9c57223 */ /* 0x000fca000001089e */
[----:B------:R-:W2:Y:S01]  /*fa70*/  MUFU.EX2 R200, R200 ;  /* 0x000000c800c87308 */ /* 0x000ea20000000800 */
[-CC-:B------:R-:W-:Y:S01]  /*fa80*/  FFMA.FTZ R160, R160, R12.reuse, -R158.reuse ;  /* 0x0000000ca0a07223 */ /* 0x180fe2000001089e */
[-CC-:B------:R-:W-:Y:S01]  /*fa90*/  FFMA.FTZ R161, R161, R12.reuse, -R158.reuse ;  /* 0x0000000ca1a17223 */ /* 0x180fe2000001089e */
[-CC-:B------:R-:W-:Y:S01]  /*faa0*/  FFMA.FTZ R165, R165, R12.reuse, -R158.reuse ;  /* 0x0000000ca5a57223 */ /* 0x180fe2000001089e */
[-CC-:B------:R-:W-:Y:S01]  /*fab0*/  FFMA.FTZ R172, R172, R12.reuse, -R158.reuse ;  /* 0x0000000cacac7223 */ /* 0x180fe2000001089e */
[-CC-:B------:R-:W-:Y:S01]  /*fac0*/  FFMA.FTZ R173, R173, R12.reuse, -R158.reuse ;  /* 0x0000000cadad7223 */ /* 0x180fe2000001089e */
[-CC-:B------:R-:W-:Y:S02]  /*fad0*/  FFMA.FTZ R176, R176, R12.reuse, -R158.reuse ;  /* 0x0000000cb0b07223 */ /* 0x180fe4000001089e */
[----:B------:R4:W-:Y:S01]  /*fae0*/  MUFU.EX2 R159, R166 ;  /* 0x000000a6009f7308 */ /* 0x0009e20000000800 */
[-CC-:B------:R-:W-:Y:S01]  /*faf0*/  FFMA.FTZ R177, R177, R12.reuse, -R158.reuse ;  /* 0x0000000cb1b17223 */ /* 0x180fe2000001089e */
[-CC-:B------:R-:W-:Y:S01]  /*fb00*/  FFMA.FTZ R180, R180, R12.reuse, -R158.reuse ;  /* 0x0000000cb4b47223 */ /* 0x180fe2000001089e */
[----:B------:R-:W-:Y:S01]  /*fb10*/  FFMA.FTZ R181, R181, R12, -R158 ;  /* 0x0000000cb5b57223 */ /* 0x000fe2000001089e */
[----:B------:R-:W-:-:S04]  /*fb20*/  IMAD.MOV.U32 R169, RZ, RZ, 0x40000040 ;  /* 0x40000040ffa97424 */ /* 0x000fc800078e00ff */
[----:B------:R-:W5:Y:S01]  /*fb30*/  MUFU.EX2 R156, R156 ;  /* 0x0000009c009c7308 */ /* 0x000f620000000800 */
[-CC-:B----4-:R-:W-:Y:S01]  /*fb40*/  FFMA.FTZ R166, R164, R12.reuse, -R158.reuse ;  /* 0x0000000ca4a67223 */ /* 0x190fe2000001089e */
[----:B------:R-:W-:Y:S01]  /*fb50*/  FFMA.FTZ R164, R168, R12, -R158 ;  /* 0x0000000ca8a47223 */ /* 0x000fe2000001089e */
[----:B------:R-:W-:-:S05]  /*fb60*/  R2UR UR7, R169 ;  /* 0x00000000a90772ca */ /* 0x000fca00000e0000 */
[----:B------:R0:W4:Y:S02]  /*fb70*/  MUFU.EX2 R158, R157 ;  /* 0x0000009d009e7308 */ /* 0x0001240000000800 */
[----:B0-----:R-:W-:-:S06]  /*fb80*/  FADD.FTZ R157, R162, R15 ;  /* 0x0000000fa29d7221 */ /* 0x001fcc0000010000 */
[----:B------:R-:W0:Y:S01]  /*fb90*/  MUFU.EX2 R160, R160 ;  /* 0x000000a000a07308 */ /* 0x000e220000000800 */
[C---:B------:R-:W-:Y:S01]  /*fba0*/  FADD.FTZ R169, R154.reuse, R157 ;  /* 0x0000009d9aa97221 */ /* 0x040fe20000010000 */
[----:B------:R-:W-:Y:S01]  /*fbb0*/  F2FP.F16.F32.PACK_AB R157, R154, R162 ;  /* 0x000000a29a9d723e */ /* 0x000fe200000000ff */
[----:B-1----:R-:W-:-:S05]  /*fbc0*/  FFMA.FTZ R154, R163, R0, R152 ;  /* 0x00000000a39a7223 */ /* 0x002fca0000010098 */
[----:B------:R-:W1:Y:S01]  /*fbd0*/  MUFU.EX2 R161, R161 ;  /* 0x000000a100a17308 */ /* 0x000e620000000800 */
[----:B--2---:R-:W-:-:S04]  /*fbe0*/  FADD.FTZ R154, R200, R154 ;  /* 0x0000009ac89a7221 */ /* 0x004fc80000010000 */
[----:B-----5:R-:W-:-:S03]  /*fbf0*/  FADD.FTZ R154, R156, R154 ;  /* 0x0000009a9c9a7221 */ /* 0x020fc60000010000 */
[----:B------:R-:W2:Y:S01]  /*fc00*/  MUFU.EX2 R166, R166 ;  /* 0x000000a600a67308 */ /* 0x000ea20000000800 */
[----:B----4-:R-:W-:-:S07]  /*fc10*/  FADD.FTZ R154, R158, R154 ;  /* 0x0000009a9e9a7221 */ /* 0x010fce0000010000 */
[----:B------:R-:W4:Y:S01]  /*fc20*/  MUFU.EX2 R165, R165 ;  /* 0x000000a500a57308 */ /* 0x000f220000000800 */
[----:B0-----:R-:W-:-:S07]  /*fc30*/  FADD.FTZ R162, R160, R154 ;  /* 0x0000009aa0a27221 */ /* 0x001fce0000010000 */
[----:B------:R-:W0:Y:S01]  /*fc40*/  MUFU.EX2 R167, R167 ;  /* 0x000000a700a77308 */ /* 0x000e220000000800 */
[----:B-1----:R-:W-:-:S07]  /*fc50*/  FADD.FTZ R162, R161, R162 ;  /* 0x000000a2a1a27221 */ /* 0x002fce0000010000 */
[----:B------:R-:W1:Y:S08]  /*fc60*/  MUFU.EX2 R164, R164 ;  /* 0x000000a400a47308 */ /* 0x000e700000000800 */
[----:B------:R-:W-:Y:S08]  /*fc70*/  MUFU.EX2 R170, R170 ;  /* 0x000000aa00aa7308 */ /* 0x000ff00000000800 */
[----:B------:R-:W-:Y:S08]  /*fc80*/  MUFU.EX2 R171, R171 ;  /* 0x000000ab00ab7308 */ /* 0x000ff00000000800 */
[----:B------:R-:W-:Y:S08]  /*fc90*/  MUFU.EX2 R201, R201 ;  /* 0x000000c900c97308 */ /* 0x000ff00000000800 */
[----:B------:R-:W-:Y:S08]  /*fca0*/  MUFU.EX2 R175, R175 ;  /* 0x000000af00af7308 */ /* 0x000ff00000000800 */
[----:B------:R-:W5:Y:S08]  /*fcb0*/  MUFU.EX2 R15, R197 ;  /* 0x000000c5000f7308 */ /* 0x000f700000000800 */
[----:B------:R-:W-:Y:S08]  /*fcc0*/  MUFU.EX2 R172, R172 ;  /* 0x000000ac00ac7308 */ /* 0x000ff00000000800 */
[----:B------:R-:W3:Y:S01]  /*fcd0*/  MUFU.EX2 R173, R173 ;  /* 0x000000ad00ad7308 */ /* 0x000ee20000000800 */
[----:B--2---:R-:W-:-:S07]  /*fce0*/  FADD.FTZ R162, R166, R162 ;  /* 0x000000a2a6a27221 */ /* 0x004fce0000010000 */
[----:B------:R-:W-:Y:S08]  /*fcf0*/  MUFU.EX2 R178, R178 ;  /* 0x000000b200b27308 */ /* 0x000ff00000000800 */
[----:B------:R-:W-:Y:S08]  /*fd00*/  MUFU.EX2 R179, R179 ;  /* 0x000000b300b37308 */ /* 0x000ff00000000800 */
[----:B------:R-:W-:Y:S08]  /*fd10*/  MUFU.EX2 R182, R182 ;  /* 0x000000b600b67308 */ /* 0x000ff00000000800 */
[----:B------:R-:W-:Y:S08]  /*fd20*/  MUFU.EX2 R183, R183 ;  /* 0x000000b700b77308 */ /* 0x000ff00000000800 */
[----:B------:R-:W-:Y:S08]  /*fd30*/  MUFU.EX2 R176, R176 ;  /* 0x000000b000b07308 */ /* 0x000ff00000000800 */
[----:B------:R-:W2:Y:S08]  /*fd40*/  MUFU.EX2 R177, R177 ;  /* 0x000000b100b17308 */ /* 0x000eb00000000800 */
[----:B------:R-:W-:Y:S08]  /*fd50*/  MUFU.EX2 R180, R180 ;  /* 0x000000b400b47308 */ /* 0x000ff00000000800 */
[----:B------:R-:W2:Y:S01]  /*fd60*/  MUFU.EX2 R181, R181 ;  /* 0x000000b500b57308 */ /* 0x000ea20000000800 */
[----:B------:R-:W-:Y:S01]  /*fd70*/  F2FP.F16.F32.PACK_AB R154, R158, R156 ;  /* 0x0000009c9e9a723e */ /* 0x000fe200000000ff */
[----:B------:R-:W-:Y:S01]  /*fd80*/  IMAD R168, R19, 0x1000, R14 ;  /* 0x0000100013a87824 */ /* 0x000fe200078e020e */
[----:B------:R-:W-:Y:S01]  /*fd90*/  F2FP.F16.F32.PACK_AB R156, R161, R160 ;  /* 0x000000a0a19c723e */ /* 0x000fe200000000ff */
[----:B----4-:R-:W-:Y:S01]  /*fda0*/  FADD.FTZ R160, R165, R162 ;  /* 0x000000a2a5a07221 */ /* 0x010fe20000010000 */
[----:B------:R-:W-:Y:S01]  /*fdb0*/  FADD.FTZ R169, R159, R169 ;  /* 0x000000a99fa97221 */ /* 0x000fe20000010000 */
[----:B------:R-:W-:Y:S01]  /*fdc0*/  F2FP.F16.F32.PACK_AB R152, R200, R152 ;  /* 0x00000098c898723e */ /* 0x000fe200000000ff */
[----:B------:R-:W-:Y:S01]  /*fdd0*/  BAR.SYNC.DEFER_BLOCKING 0xf, 0x100 ;  /* 0x03c4000000007b1d */ /* 0x000fe20000010000 */
        /* <DEDUP_REMOVED lines=64> */
[----:B0-----:R-:W-:Y:S01]  /*101e0*/  F2FP.F16.F32.PACK_AB R159, R167, R159 ;  /* 0x0000009fa79f723e */ /* 0x001fe200000000ff */
[-C--:B------:R-:W-:Y:S01]  /*101f0*/  FMUL.FTZ R24, R24, R163.reuse ;  /* 0x000000a318187220 */ /* 0x080fe20000410000 */
[----:B------:R-:W-:Y:S01]  /*10200*/  F2FP.F16.F32.PACK_AB R158, R165, R166 ;  /* 0x000000a6a59e723e */ /* 0x000fe200000000ff */
        /* <DEDUP_REMOVED lines=63> */
[----:B-1----:R-:W-:Y:S01]  /*10600*/  FADD.FTZ R174, R164, R160 ;  /* 0x000000a0a4ae7221 */ /* 0x002fe20000010000 */
[----:B------:R-:W-:Y:S01]  /*10610*/  R2UR UR6, R168 ;  /* 0x00000000a80672ca */ /* 0x000fe200000e0000 */
[----:B------:R-:W-:Y:S01]  /*10620*/  FADD.FTZ R0, R167, R169 ;  /* 0x000000a9a7007221 */ /* 0x000fe20000010000 */
[----:B-----5:R-:W-:-:S02]  /*10630*/  F2FP.F16.F32.PACK_AB R160, R15, R164 ;  /* 0x000000a40fa0723e */ /* 0x020fc400000000ff */
[----:B------:R-:W-:Y:S02]  /*10640*/  F2FP.F16.F32.PACK_AB R161, R171, R170 ;  /* 0x000000aaaba1723e */ /* 0x000fe400000000ff */
[----:B---3--:R-:W-:Y:S02]  /*10650*/  F2FP.F16.F32.PACK_AB R162, R173, R172 ;  /* 0x000000acada2723e */ /* 0x008fe400000000ff */
[----:B------:R-:W-:Y:S02]  /*10660*/  F2FP.F16.F32.PACK_AB R163, R175, R201 ;  /* 0x000000c9afa3723e */ /* 0x000fe400000000ff */
[----:B--2---:R-:W-:Y:S02]  /*10670*/  F2FP.F16.F32.PACK_AB R164, R177, R176 ;  /* 0x000000b0b1a4723e */ /* 0x004fe400000000ff */
[----:B------:R-:W-:Y:S02]  /*10680*/  F2FP.F16.F32.PACK_AB R165, R179, R178 ;  /* 0x000000b2b3a5723e */ /* 0x000fe400000000ff */
[----:B------:R-:W-:-:S02]  /*10690*/  F2FP.F16.F32.PACK_AB R166, R181, R180 ;  /* 0x000000b4b5a6723e */ /* 0x000fc400000000ff */
[----:B------:R-:W-:Y:S01]  /*106a0*/  F2FP.F16.F32.PACK_AB R167, R183, R182 ;  /* 0x000000b6b7a7723e */ /* 0x000fe200000000ff */
[----:B------:R0:W-:Y:S04]  /*106b0*/  STSM.16.M88.4 [R227+0x36400], R152 ;  /* 0x03640098e3007844 */ /* 0x0001e80000000200 */
[----:B------:R1:W-:Y:S04]  /*106c0*/  STSM.16.M88.4 [R228], R156 ;  /* 0x0000009ce4007844 */ /* 0x0003e80000000200 */
[----:B------:R1:W-:Y:S04]  /*106d0*/  STSM.16.M88.4 [R202], R160 ;  /* 0x000000a0ca007844 */ /* 0x0003e80000000200 */
[----:B------:R1:W-:Y:S01]  /*106e0*/  STSM.16.M88.4 [R229], R164 ;  /* 0x000000a4e5007844 */ /* 0x0003e20000000200 */
[----:B------:R-:W-:-:S06]  /*106f0*/  WARPGROUP.ARRIVE ;  /* 0x00000000000079c5 */ /* 0x000fcc0000000000 */
[----:B------:R-:W-:Y:S03]  /*10700*/  HGMMA.64x256x16.F32 R24, R152, gdesc[UR4].tnspB, R24, gsb0 ;  /* 0x43e0000498187df0 */ /* 0x000fe60008000818 */
[----:B------:R-:W-:Y:S02]  /*10710*/  WARPGROUP.DEPBAR.LE gsb0, 0x0 ;  /* 0x00008000000079c5 */ /* 0x000fe40000010000 */
[----:B0-----:R-:W-:Y:S02]  /*10720*/  VIADD R152, R168, 0x80 ;  /* 0x00000080a8987836 */ /* 0x001fe40000000000 */
[----:B------:R-:W-:-:S03]  /*10730*/  IMAD.MOV.U32 R153, RZ, RZ, 0x40000040 ;  /* 0x40000040ff997424 */ /* 0x000fc600078e00ff */
[----:B------:R-:W-:Y:S02]  /*10740*/  R2UR UR6, R152 ;  /* 0x00000000980672ca */ /* 0x000fe400000e0000 */
[----:B------:R-:W-:Y:S01]  /*10750*/  R2UR UR7, R153 ;  /* 0x00000000990772ca */ /* 0x000fe200000e0000 */
[----:B------:R-:W-:-:S15]  /*10760*/  WARPGROUP.ARRIVE ;  /* 0x00000000000079c5 */ /* 0x000fde0000000000 */
[----:B------:R-:W-:Y:S01]  /*10770*/  HGMMA.64x256x16.F32 R24, R156, gdesc[UR4].tnspB, R24, gsb0 ;  /* 0x43e000049c187df0 */ /* 0x000fe20008000818 */
[----:B------:R-:W-:Y:S02]  /*10780*/  VIADD R152, R168, 0x100 ;  /* 0x00000100a8987836 */ /* 0x000fe40000000000 */
[----:B------:R-:W-:-:S03]  /*10790*/  IMAD.MOV.U32 R153, RZ, RZ, 0x40000040 ;  /* 0x40000040ff997424 */ /* 0x000fc600078e00ff */
[----:B------:R-:W-:Y:S02]  /*107a0*/  R2UR UR6, R152 ;  /* 0x00000000980672ca */ /* 0x000fe400000e0000 */
[----:B------:R-:W-:Y:S01]  /*107b0*/  R2UR UR7, R153 ;  /* 0x00000000990772ca */ /* 0x000fe200000e0000 */
[----:B------:R-:W-:Y:S02]  /*107c0*/  VIADD R168, R168, 0x180 ;  /* 0x00000180a8a87836 */ /* 0x000fe40000000000 */
[----:B------:R-:W-:Y:S01]  /*107d0*/  IMAD.MOV.U32 R169, RZ, RZ, 0x40000040 ;  /* 0x40000040ffa97424 */ /* 0x000fe200078e00ff */
[----:B------:R-:W-:Y:S02]  /*107e0*/  WARPGROUP.DEPBAR.LE gsb0, 0x0 ;  /* 0x00008000000079c5 */ /* 0x000fe40000010000 */
[----:B------:R-:W-:-:S14]  /*107f0*/  WARPGROUP.ARRIVE ;  /* 0x00000000000079c5 */ /* 0x000fdc0000000000 */
[----:B------:R-:W-:Y:S01]  /*10800*/  HGMMA.64x256x16.F32 R24, R160, gdesc[UR4].tnspB, R24, gsb0 ;  /* 0x43e00004a0187df0 */ /* 0x000fe20008000818 */
[----:B------:R-:W-:Y:S02]  /*10810*/  R2UR UR6, R168 ;  /* 0x00000000a80672ca */ /* 0x000fe400000e0000 */
[----:B------:R-:W-:Y:S01]  /*10820*/  R2UR UR7, R169 ;  /* 0x00000000a90772ca */ /* 0x000fe200000e0000 */
[----:B------:R-:W-:Y:S01]  /*10830*/  FADD.FTZ R0, R170, R0 ;  /* 0x00000000aa007221 */ /* 0x000fe20000010000 */
[----:B------:R-:W-:-:S03]  /*10840*/  FADD.FTZ R174, R15, R174 ;  /* 0x000000ae0fae7221 */ /* 0x000fc60000010000 */
[----:B------:R-:W-:Y:S01]  /*10850*/  FADD.FTZ R0, R171, R0 ;  /* 0x00000000ab007221 */ /* 0x000fe20000010000 */
[----:B------:R-:W-:-:S03]  /*10860*/  FADD.FTZ R174, R172, R174 ;  /* 0x000000aeacae7221 */ /* 0x000fc60000010000 */
[----:B------:R-:W-:Y:S01]  /*10870*/  FADD.FTZ R0, R201, R0 ;  /* 0x00000000c9007221 */ /* 0x000fe20000010000 */
[----:B------:R-:W-:Y:S01]  /*10880*/  FADD.FTZ R174, R173, R174 ;  /* 0x000000aeadae7221 */ /* 0x000fe20000010000 */
[----:B------:R-:W-:Y:S02]  /*10890*/  LOP3.LUT P0, RZ, R22, 0x80000, RZ, 0xc0, !PT ;  /* 0x0008000016ff7812 */ /* 0x000fe4000780c0ff */
[----:B------:R-:W-:Y:S01]  /*108a0*/  FADD.FTZ R0, R175, R0 ;  /* 0x00000000af007221 */ /* 0x000fe20000010000 */
[----:B------:R-:W-:-:S03]  /*108b0*/  FADD.FTZ R174, R176, R174 ;  /* 0x000000aeb0ae7221 */ /* 0x000fc60000010000 */
[----:B------:R-:W-:Y:S01]  /*108c0*/  FADD.FTZ R0, R178, R0 ;  /* 0x00000000b2007221 */ /* 0x000fe20000010000 */
[----:B------:R-:W-:-:S03]  /*108d0*/  FADD.FTZ R174, R177, R174 ;  /* 0x000000aeb1ae7221 */ /* 0x000fc60000010000 */
[----:B------:R-:W-:Y:S01]  /*108e0*/  FADD.FTZ R0, R179, R0 ;  /* 0x00000000b3007221 */ /* 0x000fe20000010000 */
[----:B------:R-:W-:-:S03]  /*108f0*/  FADD.FTZ R174, R180, R174 ;  /* 0x000000aeb4ae7221 */ /* 0x000fc60000010000 */
[----:B------:R-:W-:-:S04]  /*10900*/  FADD.FTZ R0, R182, R0 ;  /* 0x00000000b6007221 */ /* 0x000fc80000010000 */
[----:B------:R-:W-:Y:S01]  /*10910*/  FADD.FTZ R15, R183, R0 ;  /* 0x00000000b70f7221 */ /* 0x000fe20000010000 */
[----:B------:R-:W-:Y:S01]  /*10920*/  FADD.FTZ R0, R181, R174 ;  /* 0x000000aeb5007221 */ /* 0x000fe20000010000 */
[----:B------:R-:W-:Y:S02]  /*10930*/  WARPGROUP.DEPBAR.LE gsb0, 0x0 ;  /* 0x00008000000079c5 */ /* 0x000fe40000010000 */
[----:B------:R-:W-:-:S06]  /*10940*/  WARPGROUP.ARRIVE ;  /* 0x00000000000079c5 */ /* 0x000fcc0000000000 */
        /* <DEDUP_REMOVED lines=12> */
.L_x_5316:
[C---:B------:R-:W-:Y:S01]  /*10a10*/  ISETP.GT.AND P1, PT, R21.reuse, R212, PT ;  /* 0x000000d41500720c */ /* 0x040fe20003f24270 */
[----:B------:R-:W-:Y:S01]  /*10a20*/  VIADD R196, R196, 0x38860 ;  /* 0x00038860c4c47836 */ /* 0x000fe20000000000 */
[----:B------:R-:W-:Y:S01]  /*10a30*/  IADD3 R21, R21, -0x1, RZ ;  /* 0xffffffff15157810 */ /* 0x000fe20007ffe0ff */
[----:B------:R-:W-:Y:S02]  /*10a40*/  IMAD.MOV.U32 R199, RZ, RZ, R20 ;  /* 0x000000ffffc77224 */ /* 0x000fe400078e0014 */
[----:B------:R-:W-:Y:S01]  /*10a50*/  IMAD.MOV.U32 R197, RZ, RZ, R13 ;  /* 0x000000ffffc57224 */ /* 0x000fe200078e000d */
[----:B------:R-:W-:Y:S01]  /*10a60*/  PRMT R196, R190, 0x654, R196 ;  /* 0x00000654bec47816 */ /* 0x000fe200000000c4 */
[----:B------:R-:W-:-:S03]  /*10a70*/  IMAD.MOV.U32 R198, RZ, RZ, R19 ;  /* 0x000000ffffc67224 */ /* 0x000fc600078e0013 */
[----:B------:R0:W-:Y:S03]  /*10a80*/  SYNCS.ARRIVE.TRANS64.RED.A1T0 RZ, [R196+URZ], RZ ;  /* 0x000000ffc4ff79a7 */ /* 0x0001e6000810043f */
[----:B------:R-:W-:Y:S05]  /*10a90*/  @P1 BRA `(.L_x_5317) ;  /* 0xffffffc400ec1947 */ /* 0x000fea000383ffff */
[----:B------:R-:W-:Y:S05]  /*10aa0*/  BSYNC B0 ;  /* 0x0000000000007941 */ /* 0x000fea0003800000 */
.L_x_5304:
[----:B------:R-:W-:Y:S05]  /*10ab0*/  BSYNC B1 ;  /* 0x0000000000017941 */ /* 0x000fea0003800000 */
.L_x_5303:
[----:B------:R-:W-:Y:S01]  /*10ac0*/  ISETP.GE.AND P1, PT, R21, RZ, PT ;  /* 0x000000ff1500720c */ /* 0x000fe20003f26270 */
[----:B------:R-:W-:-:S12]  /*10ad0*/  BSSY B0, `(.L_x_5318) ;  /* 0x000032d000007945 */ /* 0x000fd80003800000 */
[----:B------:R-:W-:Y:S05]  /*10ae0*/  @!P1 BRA `(.L_x_5319) ;  /* 0x0000003000ac9947 */ /* 0x000fea0003800000 */
[----:B------:R-:W-:Y:S02]  /*10af0*/  IMAD.MOV.U32 R197, RZ, RZ, R20 ;  /* 0x000000ffffc57224 */ /* 0x000fe400078e0014 */
[----:B------:R-:W-:Y:S02]  /*10b00*/  IMAD.MOV.U32 R199, RZ, RZ, R13 ;  /* 0x000000ffffc77224 */ /* 0x000fe400078e000d */
[----:B------:R-:W-:-:S07]  /*10b10*/  IMAD.MOV.U32 R198, RZ, RZ, R19 ;  /* 0x000000ffffc67224 */ /* 0x000fce00078e0013 */
.L_x_5332:
[----:B------:R-:W-:-:S05]  /*10b20*/  VIADD R19, R198, 0x1 ;  /* 0x00000001c6137836 */ /* 0x000fca0000000000 */
[----:B------:R-:W-:-:S04]  /*10b30*/  ISETP.NE.AND P1, PT, R19, 0x2, PT ;  /* 0x000000021300780c */ /* 0x000fc80003f25270 */
[----:B------:R-:W-:Y:S02]  /*10b40*/  SEL R12, RZ, 0x1, P1 ;  /* 0x00000001ff0c7807 */ /* 0x000fe40000800000 */
[----:B------:R-:W-:Y:S02]  /*10b50*/  SEL R19, R19, RZ, P1 ;  /* 0x000000ff13137207 */ /* 0x000fe40000800000 */
[----:B------:R-:W-:Y:S01]  /*10b60*/  LOP3.LUT R23, R23, R12, RZ, 0x3c, !PT ;  /* 0x0000000c17177212 */ /* 0x000fe200078e3cff */
[----:B-1----:R-:W-:Y:S06]  /*10b70*/  @!P0 BRA `(.L_x_5320) ;  /* 0x0000000000048947 */ /* 0x002fec0003800000 */
[----:B------:R-:W-:Y:S01]  /*10b80*/  BPT.TRAP 0x1 ;  /* 0x000000040000795c */ /* 0x000fe20000300000 */
.L_x_5320:
[----:B0-----:R-:W-:Y:S01]  /*10b90*/  IMAD R196, R19, 0x8, R18 ;  /* 0x0000000813c47824 */ /* 0x001fe200078e0212 */
[----:B------:R-:W-:-:S04]  /*10ba0*/  SHF.L.U32 R20, R23, 0x1f, RZ ;  /* 0x0000001f17147819 */ /* 0x000fc800000006ff */
[----:B------:R0:W1:Y:S01]  /*10bb0*/  SYNCS.PHASECHK.TRANS64.TRYWAIT P1, [R196+URZ+0x38830], R20 ;  /* 0x03883014c40075a7 */ /* 0x000062000802017f */
[----:B------:R-:W-:Y:S05]  /*10bc0*/  @!P0 BRA `(.L_x_5321) ;  /* 0x0000000000048947 */ /* 0x000fea0003800000 */
[----:B------:R-:W-:Y:S01]  /*10bd0*/  BPT.TRAP 0x1 ;  /* 0x000000040000795c */ /* 0x000fe20000300000 */
.L_x_5321:
[----:B------:R-:W-:Y:S01]  /*10be0*/  BSSY B1, `(.L_x_5322) ;  /* 0x0000006000017945 */ /* 0x000fe20003800000 */
[----:B------:R-:W-:Y:S02]  /*10bf0*/  IMAD R154, R19, 0x200, R206 ;  /* 0x00000200139a7824 */ /* 0x000fe400078e02ce */
[----:B------:R-:W-:Y:S01]  /*10c00*/  IMAD.MOV.U32 R155, RZ, RZ, 0x40000040 ;  /* 0x40000040ff9b7424 */ /* 0x000fe200078e00ff */
[----:B-1----:R-:W-:Y:S06]  /*10c10*/  @P1 BRA `(.L_x_5323) ;  /* 0x0000000000081947 */ /* 0x002fec0003800000 */
[----:B------:R-:W1:Y:S02]  /*10c20*/  SYNCS.PHASECHK.TRANS64.TRYWAIT P1, [R196+URZ+0x38830], R20 ;  /* 0x03883014c40075a7 */ /* 0x000e64000802017f */
[----:B-1----:R-:W-:Y:S05]  /*10c30*/  @!P1 BRA `(.L_x_5324) ;  /* 0x0000010400189947 */ /* 0x002fea0003800000 */
.L_x_5323:
[----:B------:R-:W-:Y:S05]  /*10c40*/  BSYNC B1 ;  /* 0x0000000000017941 */ /* 0x000fea0003800000 */
.L_x_5322:
        /* <DEDUP_REMOVED lines=36> */
.L_x_5325:
[----:B------:R2:W3:Y:S01]  /*10e90*/  SYNCS.PHASECHK.TRANS64.TRYWAIT P1, [R196+URZ+0x38850], R20 ;  /* 0x03885014c40075a7 */ /* 0x0004e2000802017f */
[----:B------:R-:W-:Y:S05]  /*10ea0*/  @!P0 BRA `(.L_x_5326) ;  /* 0x0000000000048947 */ /* 0x000fea0003800000 */
[----:B------:R-:W-:Y:S01]  /*10eb0*/  BPT.TRAP 0x1 ;  /* 0x000000040000795c */ /* 0x000fe20000300000 */
.L_x_5326:
[----:B------:R-:W-:Y:S04]  /*10ec0*/  BSSY B1, `(.L_x_5327) ;  /* 0x0000004000017945 */ /* 0x000fe80003800000 */
[----:B---3--:R-:W-:Y:S05]  /*10ed0*/  @P1 BRA `(.L_x_5328) ;  /* 0x0000000000081947 */ /* 0x008fea0003800000 */
[----:B------:R-:W3:Y:S02]  /*10ee0*/  SYNCS.PHASECHK.TRANS64.TRYWAIT P1, [R196+URZ+0x38850], R20 ;  /* 0x03885014c40075a7 */ /* 0x000ee4000802017f */
[----:B---3--:R-:W-:Y:S05]  /*10ef0*/  @!P1 BRA `(.L_x_5329) ;  /* 0x00000100007c9947 */ /* 0x008fea0003800000 */
.L_x_5328:
[----:B------:R-:W-:Y:S05]  /*10f00*/  BSYNC B1 ;  /* 0x0000000000017941 */ /* 0x000fea0003800000 */
.L_x_5327:
        /* <DEDUP_REMOVED lines=55> */
[----:B------:R-:W-:Y:S02]  /*11280*/  R2UR UR7, R13 ;  /* 0x000000000d0772ca */ /* 0x000fe400000e0000 */
[----:B------:R-:W-:Y:S01]  /*11290*/  MOV R13, 0x40000040 ;  /* 0x40000040000d7802 */ /* 0x000fe20000000f00 */
        /* <DEDUP_REMOVED lines=198> */
[----:B------:R-:W-:Y:S02]  /*11f00*/  R2UR UR6, R202 ;  /* 0x00000000ca0672ca */ /* 0x000fe400000e0000 */
[----:B------:R-:W-:Y:S01]  /*11f10*/  R2UR UR7, R203 ;  /* 0x00000000cb0772ca */ /* 0x000fe200000e0000 */
[----:B------:R-:W-:Y:S01]  /*11f20*/  IMAD.MOV.U32 R203, RZ, RZ, 0x40000040 ;  /* 0x40000040ffcb7424 */ /* 0x000fe200078e00ff */
[----:B------:R-:W-:Y:S01]  /*11f30*/  IADD3 R202, R201, R12, RZ ;  /* 0x0000000cc9ca7210 */ /* 0x000fe20007ffe0ff */
        /* <DEDUP_REMOVED lines=79> */
[----:B------:R-:W-:Y:S02]  /*12430*/  WARPGROUP.DEPBAR.LE gsb0, 0x0 ;  /* 0x00008000000079c5 */ /* 0x000fe40000010000 */
[----:B------:R-:W-:-:S10]  /*12440*/  WARPGROUP.ARRIVE ;  /* 0x00000000000079c5 */ /* 0x000fd40000000000 */
        /* <DEDUP_REMOVED lines=17> */
[----:B------:R-:W-:Y:S02]  /*12560*/  R2UR UR6, R202 ;  /* 0x00000000ca0672ca */ /* 0x000fe400000e0000 */
[----:B------:R-:W-:Y:S01]  /*12570*/  R2UR UR7, R203 ;  /* 0x00000000cb0772ca */ /* 0x000fe200000e0000 */
[----:B------:R-:W-:Y:S01]  /*12580*/  IMAD.MOV.U32 R203, RZ, RZ, 0x40000040 ;  /* 0x40000040ffcb7424 */ /* 0x000fe200078e00ff */
[----:B------:R-:W-:Y:S01]  /*12590*/  IADD3 R202, R204, R12, RZ ;  /* 0x0000000cccca7210 */ /* 0x000fe20007ffe0ff */
[----:B------:R-:W-:-:S02]  /*125a0*/  IMAD.IADD R12, R12, 0x1, R201 ;  /* 0x000000010c0c7824 */ /* 0x000fc400078e02c9 */
        /* <DEDUP_REMOVED lines=30> */
.L_x_5330:
[----:B------:R-:W-:Y:S01]  /*12790*/  FMNMX.FTZ R12, R152, R199, !PT ;  /* 0x000000c7980c7209 */ /* 0x000fe20007810000 */
[----:B------:R-:W2:Y:S03]  /*127a0*/  LDL R208, [R1] ;  /* 0x0000000001d07983 */ /* 0x000ea60000100800 */
        /* <DEDUP_REMOVED lines=46> */
[----:B------:R-:W3:Y:S01]  /*12a90*/  MUFU.EX2 R153, R153 ;  /* 0x0000009900997308 */ /* 0x000ee20000000800 */
        /* <DEDUP_REMOVED lines=35> */
[----:B---3--:R-:W-:Y:S01]  /*12cd0*/  FADD.FTZ R0, R160, R0 ;  /* 0x00000000a0007221 */ /* 0x008fe20000010000 */
[-C--:B------:R-:W-:Y:S01]  /*12ce0*/  FMUL.FTZ R53, R53, R157.reuse ;  /* 0x0000009d35357220 */ /* 0x080fe20000410000 */
        /* <DEDUP_REMOVED lines=22> */
[----:B---3--:R-:W-:Y:S01]  /*12e50*/  FADD.FTZ R0, R165, R0 ;  /* 0x00000000a5007221 */ /* 0x008fe20000010000 */
        /* <DEDUP_REMOVED lines=48> */
[----:B------:R1:W3:Y:S02]  /*13160*/  MUFU.EX2 R161, R153 ;  /* 0x0000009900a17308 */ /* 0x0002e40000000800 */
[----:B-1----:R-:W-:Y:S02]  /*13170*/  @!P1 IMAD R153, R198, 0x40, R194 ;  /* 0x00000040c6999824 */ /* 0x002fe400078e02c2 */
[----:B0-----:R-:W-:Y:S02]  /*13180*/  FADD.FTZ R0, R197, R0 ;  /* 0x00000000c5007221 */ /* 0x001fe40000010000 */
[----:B------:R-:W-:Y:S02]  /*13190*/  @!P1 IMAD R153, R153, 0x4, R18 ;  /* 0x0000000499999824 */ /* 0x000fe400078e0212 */
[----:B------:R-:W-:Y:S01]  /*131a0*/  FADD.FTZ R0, R172, R0 ;  /* 0x00000000ac007221 */ /* 0x000fe20000010000 */
[-C--:B---3--:R-:W-:Y:S02]  /*131b0*/  FMUL.FTZ R26, R26, R161.reuse ;  /* 0x000000a11a1a7220 */ /* 0x088fe40000410000 */
        /* <DEDUP_REMOVED lines=67> */
[----:B---3--:R-:W-:Y:S01]  /*135f0*/  F2FP.F16.F32.PACK_AB R154, R199, R156 ;  /* 0x0000009cc79a723e */ /* 0x008fe200000000ff */
        /* <DEDUP_REMOVED lines=32> */
[----:B------:R-:W-:Y:S01]  /*13800*/  FMUL.FTZ R151, R151, R161 ;  /* 0x000000a197977220 */ /* 0x000fe20000410000 */
[----:B------:R-:W-:Y:S01]  /*13810*/  R2UR UR6, R168 ;  /* 0x00000000a80672ca */ /* 0x000fe200000e0000 */
[----:B------:R-:W-:Y:S01]  /*13820*/  FADD.FTZ R0, R166, R0 ;  /* 0x00000000a6007221 */ /* 0x000fe20000010000 */
[----:B0-----:R-:W-:Y:S01]  /*13830*/  F2FP.F16.F32.PACK_AB R166, R198, R166 ;  /* 0x000000a6c6a6723e */ /* 0x001fe200000000ff */
[----:B------:R-:W-:-:S02]  /*13840*/  FADD.FTZ R15, R170, R15 ;  /* 0x0000000faa0f7221 */ /* 0x000fc40000010000 */
[----:B------:R0:W4:Y:S01]  /*13850*/  MUFU.EX2 R178, R169 ;  /* 0x000000a900b27308 */ /* 0x0001220000000800 */
[----:B------:R-:W-:Y:S01]  /*13860*/  FADD.FTZ R0, R198, R0 ;  /* 0x00000000c6007221 */ /* 0x000fe20000010000 */
[----:B------:R-:W-:-:S04]  /*13870*/  FADD.FTZ R15, R171, R15 ;  /* 0x0000000fab0f7221 */ /* 0x000fc80000010000 */
[----:B-1----:R-:W-:Y:S02]  /*13880*/  FADD.FTZ R15, R174, R15 ;  /* 0x0000000fae0f7221 */ /* 0x002fe40000010000 */
[----:B------:R-:W1:Y:S01]  /*13890*/  MUFU.EX2 R179, R167 ;  /* 0x000000a700b37308 */ /* 0x000e620000000800 */
[----:B0-----:R-:W-:Y:S01]  /*138a0*/  IMAD.MOV.U32 R169, RZ, RZ, 0x40000040 ;  /* 0x40000040ffa97424 */ /* 0x001fe200078e00ff */
[C---:B---3--:R-:W-:Y:S01]  /*138b0*/  F2FP.F16.F32.PACK_AB R157, R175.reuse, R174 ;  /* 0x000000aeaf9d723e */ /* 0x048fe200000000ff */
[----:B------:R-:W-:-:S03]  /*138c0*/  FADD.FTZ R15, R175, R15 ;  /* 0x0000000faf0f7221 */ /* 0x000fc60000010000 */
[----:B------:R-:W-:Y:S01]  /*138d0*/  R2UR UR7, R169 ;  /* 0x00000000a90772ca */ /* 0x000fe200000e0000 */
[----:B------:R-:W-:Y:S01]  /*138e0*/  IMAD.MOV.U32 R169, RZ, RZ, 0x40000040 ;  /* 0x40000040ffa97424 */ /* 0x000fe200078e00ff */
[----:B------:R0:W-:Y:S01]  /*138f0*/  MUFU.EX2 R197, R162 ;  /* 0x000000a200c57308 */ /* 0x0001e20000000800 */
[----:B----4-:R-:W-:-:S07]  /*13900*/  FADD.FTZ R15, R178, R15 ;  /* 0x0000000fb20f7221 */ /* 0x010fce0000010000 */
[----:B------:R3:W4:Y:S01]  /*13910*/  MUFU.EX2 R181, R158 ;  /* 0x0000009e00b57308 */ /* 0x0007220000000800 */
[----:B0-----:R-:W-:Y:S01]  /*13920*/  F2FP.F16.F32.PACK_AB R162, R173, R172 ;  /* 0x000000acada2723e */ /* 0x001fe200000000ff */
[----:B-1----:R-:W-:-:S04]  /*13930*/  FADD.FTZ R15, R179, R15 ;  /* 0x0000000fb30f7221 */ /* 0x002fc80000010000 */
[----:B------:R-:W-:Y:S02]  /*13940*/  FADD.FTZ R15, R180, R15 ;  /* 0x0000000fb40f7221 */ /* 0x000fe40000010000 */
[----:B------:R0:W1:Y:S01]  /*13950*/  MUFU.EX2 R199, R155 ;  /* 0x0000009b00c77308 */ /* 0x0000620000000800 */
[----:B---3--:R-:W-:Y:S02]  /*13960*/  F2FP.F16.F32.PACK_AB R158, R165, R164 ;  /* 0x000000a4a59e723e */ /* 0x008fe400000000ff */
[----:B------:R-:W-:-:S05]  /*13970*/  F2FP.F16.F32.PACK_AB R164, R177, R176 ;  /* 0x000000b0b1a4723e */ /* 0x000fca00000000ff */
[----:B------:R3:W5:Y:S01]  /*13980*/  MUFU.EX2 R200, R159 ;  /* 0x0000009f00c87308 */ /* 0x0007620000000800 */
[----:B0-----:R-:W-:Y:S01]  /*13990*/  F2FP.F16.F32.PACK_AB R155, R171, R170 ;  /* 0x000000aaab9b723e */ /* 0x001fe200000000ff */
[----:B------:R-:W-:Y:S01]  /*139a0*/  BAR.SYNC.DEFER_BLOCKING 0xf, 0x100 ;  /* 0x03c4000000007b1d */ /* 0x000fe20000010000 */
[C---:B----4-:R-:W-:Y:S01]  /*139b0*/  F2FP.F16.F32.PACK_AB R161, R181.reuse, R180 ;  /* 0x000000b4b5a1723e */ /* 0x050fe200000000ff */
[----:B------:R-:W-:-:S04]  /*139c0*/  FADD.FTZ R15, R181, R15 ;  /* 0x0000000fb50f7221 */ /* 0x000fc80000010000 */
[----:B------:R5:W0:Y:S01]  /*139d0*/  MUFU.EX2 R172, R163 ;  /* 0x000000a300ac7308 */ /* 0x000a220000000800 */
[----:B---3--:R-:W-:Y:S01]  /*139e0*/  F2FP.F16.F32.PACK_AB R159, R179, R178 ;  /* 0x000000b2b39f723e */ /* 0x008fe200000000ff */
[----:B-1----:R-:W-:-:S06]  /*139f0*/  FADD.FTZ R15, R199, R15 ;  /* 0x0000000fc70f7221 */ /* 0x002fcc0000010000 */
[----:B------:R-:W1:Y:S01]  /*13a00*/  MUFU.EX2 R182, R182 ;  /* 0x000000b600b67308 */ /* 0x000e620000000800 */
[C---:B-----5:R-:W-:Y:S01]  /*13a10*/  F2FP.F16.F32.PACK_AB R163, R200.reuse, R199 ;  /* 0x000000c7c8a3723e */ /* 0x060fe200000000ff */
[----:B------:R-:W-:-:S04]  /*13a20*/  FADD.FTZ R15, R200, R15 ;  /* 0x0000000fc80f7221 */ /* 0x000fc80000010000 */
[----:B------:R-:W-:Y:S02]  /*13a30*/  FADD.FTZ R15, R197, R15 ;  /* 0x0000000fc50f7221 */ /* 0x000fe40000010000 */
[----:B------:R-:W3:Y:S01]  /*13a40*/  MUFU.EX2 R183, R183 ;  /* 0x000000b700b77308 */ /* 0x000ee20000000800 */
[C---:B0-----:R-:W-:Y:S01]  /*13a50*/  F2FP.F16.F32.PACK_AB R165, R172.reuse, R197 ;  /* 0x000000c5aca5723e */ /* 0x041fe200000000ff */
[----:B------:R0:W-:Y:S01]  /*13a60*/  STSM.16.M88.4 [R227+0x36400], R152 ;  /* 0x03640098e3007844 */ /* 0x0001e20000000200 */
[----:B------:R-:W-:-:S03]  /*13a70*/  FADD.FTZ R15, R172, R15 ;  /* 0x0000000fac0f7221 */ /* 0x000fc60000010000 */
[----:B------:R4:W-:Y:S01]  /*13a80*/  STSM.16.M88.4 [R228], R156 ;  /* 0x0000009ce4007844 */ /* 0x0009e20000000200 */
[----:B-1----:R-:W-:-:S03]  /*13a90*/  FADD.FTZ R15, R182, R15 ;  /* 0x0000000fb60f7221 */ /* 0x002fc60000010000 */
[----:B--2---:R4:W-:Y:S01]  /*13aa0*/  STSM.16.M88.4 [R208], R160 ;  /* 0x000000a0d0007844 */ /* 0x0049e20000000200 */
[C---:B---3--:R-:W-:Y:S01]  /*13ab0*/  F2FP.F16.F32.PACK_AB R167, R183.reuse, R182 ;  /* 0x000000b6b7a7723e */ /* 0x048fe200000000ff */
        /* <DEDUP_REMOVED lines=37> */
.L_x_5331:
[C---:B------:R-:W-:Y:S01]  /*13d10*/  ISETP.GT.AND P1, PT, R21.reuse, RZ, PT ;  /* 0x000000ff1500720c */ /* 0x040fe20003f24270 */
        /* <DEDUP_REMOVED lines=8> */
.L_x_5319:
[----:B------:R-:W-:Y:S05]  /*13da0*/  BSYNC B0 ;  /* 0x0000000000007941 */ /* 0x000fea0003800000 */
.L_x_5318:
[----:B------:R-:W2:Y:S04]  /*13db0*/  LDL.LU R162, [R1+0x5c] ;  /* 0x00005c0001a27983 */ /* 0x000ea80000300800 */
[----:B------:R-:W3:Y:S04]  /*13dc0*/  SHFL.BFLY PT, R3, R0, 0x2, 0x1f ;  /* 0x0c401f0000037f89 */ /* 0x000ee800000e0000 */
[----:B------:R-:W4:Y:S01]  /*13dd0*/  SHFL.BFLY PT, R2, R15, 0x2, 0x1f ;  /* 0x0c401f000f027f89 */ /* 0x000f2200000e0000 */
[----:B---3--:R-:W-:Y:S01]  /*13de0*/  FADD.FTZ R3, R3, R0 ;  /* 0x0000000003037221 */ /* 0x008fe20000010000 */
[----:B------:R-:W-:-:S02]  /*13df0*/  IMAD.MOV.U32 R0, RZ, RZ, -0x800000 ;  /* 0xff800000ff007424 */ /* 0x000fc400078e00ff */
[----:B----4-:R-:W-:Y:S02]  /*13e00*/  FADD.FTZ R4, R2, R15 ;  /* 0x0000000f02047221 */ /* 0x010fe40000010000 */
[----:B------:R-:W3:Y:S04]  /*13e10*/  SHFL.BFLY PT, R2, R3, 0x1, 0x1f ;  /* 0x0c201f0003027f89 */ /* 0x000ee800000e0000 */
[----:B------:R-:W4:Y:S01]  /*13e20*/  SHFL.BFLY PT, R7, R4, 0x1, 0x1f ;  /* 0x0c201f0004077f89 */ /* 0x000f2200000e0000 */
[----:B---3--:R-:W-:Y:S01]  /*13e30*/  FADD.FTZ R5, R3, R2 ;  /* 0x0000000203057221 */ /* 0x008fe20000010000 */
[----:B----4-:R-:W-:Y:S01]  /*13e40*/  FADD.FTZ R7, R4, R7 ;  /* 0x0000000704077221 */ /* 0x010fe20000010000 */
[----:B------:R-:W-:Y:S08]  /*13e50*/  BAR.ARV 0x8, 0x100 ;  /* 0x0204000000007b1d */ /* 0x000ff00000002000 */
[----:B------:R-:W-:Y:S01]  /*13e60*/  BAR.SYNC.DEFER_BLOCKING 0xf, 0x100 ;  /* 0x03c4000000007b1d */ /* 0x000fe20000010000 */
[----:B------:R-:W-:Y:S01]  /*13e70*/  FSETP.NE.FTZ.AND P0, PT, R5, RZ, PT ;  /* 0x000000ff0500720b */ /* 0x000fe20003f15000 */
[----:B------:R-:W-:Y:S01]  /*13e80*/  IMAD.MOV R4, RZ, RZ, -R226 ;  /* 0x000000ffff047224 */ /* 0x000fe200078e0ae2 */
[----:B------:R-:W-:-:S04]  /*13e90*/  FSETP.NE.FTZ.AND P1, PT, R7, RZ, PT ;  /* 0x000000ff0700720b */ /* 0x000fc80003f35000 */
[----:B------:R-:W-:Y:S01]  /*13ea0*/  ISETP.NE.AND P2, PT, R193, R4, PT ;  /* 0x00000004c100720c */ /* 0x000fe20003f45270 */
[----:B------:R-:W-:-:S06]  /*13eb0*/  IMAD.MOV.U32 R4, RZ, RZ, RZ ;  /* 0x000000ffff047224 */ /* 0x000fcc00078e00ff */
[----:B------:R-:W3:Y:S08]  /*13ec0*/  @P0 MUFU.LG2 R2, R5 ;  /* 0x0000000500020308 */ /* 0x000ef00000000c00 */
[----:B------:R-:W4:Y:S08]  /*13ed0*/  @P1 MUFU.LG2 R6, R7 ;  /* 0x0000000700061308 */ /* 0x000f300000000c00 */
[----:B------:R-:W5:Y:S01]  /*13ee0*/  @P1 MUFU.RCP R4, R7 ;  /* 0x0000000700041308 */ /* 0x000f620000001000 */
[----:B---3--:R-:W-:Y:S01]  /*13ef0*/  @P0 FMUL.FTZ R9, R2, 0.69314718246459960938 ;  /* 0x3f31721802090820 */ /* 0x008fe20000410000 */
[C---:B------:R-:W-:Y:S01]  /*13f00*/  @P0 FMUL.FTZ R2, R12.reuse, 0.69314718246459960938 ;  /* 0x3f3172180c020820 */ /* 0x040fe20000410000 */
[----:B------:R-:W-:-:S03]  /*13f10*/  @P1 FMUL.FTZ R12, R12, 0.69314718246459960938 ;  /* 0x3f3172180c0c1820 */ /* 0x000fc60000410000 */
[----:B------:R-:W-:Y:S01]  /*13f20*/  @P0 FFMA.FTZ R0, R2, R13, R9 ;  /* 0x0000000d02000223 */ /* 0x000fe20000010009 */
[----:B------:R-:W-:Y:S02]  /*13f30*/  IMAD.MOV.U32 R2, RZ, RZ, -0x800000 ;  /* 0xff800000ff027424 */ /* 0x000fe400078e00ff */
[----:B----4-:R-:W-:Y:S01]  /*13f40*/  @P1 FMUL.FTZ R3, R6, 0.69314718246459960938 ;  /* 0x3f31721806031820 */ /* 0x010fe20000410000 */
[C---:B------:R-:W-:Y:S02]  /*13f50*/  @!P2 IMAD R9, R19.reuse, 0x40, R194 ;  /* 0x000000401309a824 */ /* 0x040fe400078e02c2 */
[----:B------:R-:W-:Y:S02]  /*13f60*/  VIADD R19, R19, 0x1 ;  /* 0x0000000113137836 */ /* 0x000fe40000000000 */
[----:B------:R-:W-:Y:S01]  /*13f70*/  @P1 FFMA.FTZ R2, R12, R20, R3 ;  /* 0x000000140c021223 */ /* 0x000fe20000010003 */
[----:B------:R-:W-:Y:S02]  /*13f80*/  IMAD.MOV.U32 R3, RZ, RZ, RZ ;  /* 0x000000ffff037224 */ /* 0x000fe400078e00ff */
[----:B------:R-:W-:Y:S01]  /*13f90*/  @!P2 IMAD R9, R9, 0x4, R18 ;  /* 0x000000040909a824 */ /* 0x000fe200078e0212 */
[----:B------:R-:W-:Y:S01]  /*13fa0*/  ISETP.NE.AND P1, PT, R19, 0x2, PT ;  /* 0x000000021300780c */ /* 0x000fe20003f25270 */
[-C--:B-----5:R-:W-:Y:S01]  /*13fb0*/  FMUL.FTZ R7, R30, R4.reuse ;  /* 0x000000041e077220 */ /* 0x0a0fe20000410000 */
[-C--:B------:R-:W-:Y:S01]  /*13fc0*/  FMUL.FTZ R31, R31, R4.reuse ;  /* 0x000000041f1f7220 */ /* 0x080fe20000410000 */
[----:B------:R3:W4:Y:S01]  /*13fd0*/  @P0 MUFU.RCP R3, R5 ;  /* 0x0000000500030308 */ /* 0x0007220000001000 */
[----:B------:R-:W-:Y:S01]  /*13fe0*/  @!P2 STS [R9+0x38420], R4 ;  /* 0x038420040900a388 */ /* 0x000fe20000000800 */
[-C--:B------:R-:W-:Y:S01]  /*13ff0*/  FMUL.FTZ R35, R35, R4.reuse ;  /* 0x0000000423237220 */ /* 0x080fe20000410000 */
[-C--:B------:R-:W-:Y:S01]  /*14000*/  FMUL.FTZ R11, R38, R4.reuse ;  /* 0x00000004260b7220 */ /* 0x080fe20000410000 */
[-C--:B------:R-:W-:Y:S01]  /*14010*/  FMUL.FTZ R39, R39, R4.reuse ;  /* 0x0000000427277220 */ /* 0x080fe20000410000 */
[-C--:B------:R-:W-:Y:S01]  /*14020*/  FMUL.FTZ R42, R42, R4.reuse ;  /* 0x000000042a2a7220 */ /* 0x080fe20000410000 */
        /* <DEDUP_REMOVED lines=124> */
[----:B------:R-:W-:Y:S06]  /*147f0*/  BAR.ARV 0xe, 0x100 ;  /* 0x0384000000007b1d */ /* 0x000fec0000002000 */
[----:B------:R-:W-:-:S02]  /*14800*/  PLOP3.LUT P0, PT, PT, PT, PT, 0x8, 0x0 ;  /* 0x000000000000781c */ /* 0x000fc40003f0e170 */
[----:B------:R-:W-:Y:S02]  /*14810*/  LOP3.LUT R23, R23, R4, RZ, 0x3c, !PT ;  /* 0x0000000417177212 */ /* 0x000fe400078e3cff */
[----:B------:R-:W-:Y:S01]  /*14820*/  SEL R19, R19, RZ, P1 ;  /* 0x000000ff13137207 */ /* 0x000fe20000800000 */
[----:B--2---:R-:W-:-:S05]  /*14830*/  VIADD R162, R162, 0x1 ;  /* 0x00000001a2a27836 */ /* 0x004fca0000000000 */
[----:B------:R2:W-:Y:S03]  /*14840*/  STL [R1+0x5c], R162 ;  /* 0x00005ca201007387 */ /* 0x0005e60000100800 */
.L_x_5252:
[----:B------:R-:W-:Y:S05]  /*14850*/  BSYNC B7 ;  /* 0x0000000000077941 */ /* 0x000fea0003800000 */
.L_x_5250:
[----:B------:R-:W3:Y:S08]  /*14860*/  S2UR UR4, SR_CgaCtaId ;  /* 0x00000000000479c3 */ /* 0x000ef00000008800 */
[----:B------:R-:W-:Y:S01]  /*14870*/  BAR.SYNC.DEFER_BLOCKING 0x5, 0x180 ;  /* 0x0146000000007b1d */ /* 0x000fe20000010000 */
[----:B------:R-:W-:-:S05]  /*14880*/  MOV R21, 0x400 ;  /* 0x0000040000157802 */ /* 0x000fca0000000f00 */
[----:B------:R-:W-:Y:S01]  /*14890*/  BSSY B0, `(.L_x_5333) ;  /* 0x0000324000007945 */ /* 0x000fe20003800000 */
[----:B---3--:R-:W-:-:S05]  /*148a0*/  IMAD.U32 R190, RZ, RZ, UR4 ;  /* 0x00000004ffbe7e24 */ /* 0x008fca000f8e00ff */
[----:B------:R-:W-:-:S05]  /*148b0*/  LEA R18, R190, R21, 0x18 ;  /* 0x00000015be127211 */ /* 0x000fca00078ec0ff */
[----:B-----5:R3:W4:Y:S01]  /*148c0*/  LDS.128 R24, [R18+0x388d0] ;  /* 0x0388d00012187984 */ /* 0x0207220000000c00 */
[----:B------:R-:W-:Y:S06]  /*148d0*/  BAR.ARV 0x4, 0x180 ;  /* 0x0106000000007b1d */ /* 0x000fec0000002000 */
[----:B------:R-:W-:Y:S05]  /*148e0*/  @P0 BRA `(.L_x_5334) ;  /* 0x00000020009c0947 */ /* 0x000fea0003800000 */
[----:B------:R-:W2:Y:S01]  /*148f0*/  LDL R30, [R1+0x74] ;  /* 0x00007400011e7983 */ /* 0x000ea20000100800 */
[----:B------:R-:W0:Y:S01]  /*14900*/  S2R R45, SR_SWINHI ;  /* 0x00000000002d7919 */ /* 0x000e220000002f00 */
[----:B------:R-:W-:Y:S01]  /*14910*/  F2FP.F16.F32.PACK_AB R7, R31, R7 ;  /* 0x000000071f07723e */ /* 0x000fe200000000ff */
[----:B------:R-:W-:Y:S01]  /*14920*/  ULDC.64 UR4, c[0x0][0xd00] ;  /* 0x0003400000047ab9 */ /* 0x000fe20000000a00 */
[----:B-1----:R-:W-:Y:S01]  /*14930*/  F2FP.F16.F32.PACK_AB R4, R6, R8 ;  /* 0x000000080604723e */ /* 0x002fe200000000ff */
[----:B------:R-:W3:Y:S04]  /*14940*/  LDL.LU R70, [R1+0x50] ;  /* 0x0000500001467983 */ /* 0x000ee80000300800 */
[----:B------:R-:W3:Y:S01]  /*14950*/  LDL.LU R66, [R1+0x54] ;  /* 0x0000540001427983 */ /* 0x000ee20000300800 */
[----:B------:R-:W-:-:S02]  /*14960*/  F2FP.F16.F32.PACK_AB R5, R3, R5 ;  /* 0x000000050305723e */ /* 0x000fc400000000ff */
[----:B------:R-:W-:Y:S02]  /*14970*/  MOV R20, R18 ;  /* 0x0000001200147202 */ /* 0x000fe40000000f00 */
[----:B0-----:R-:W-:Y:S02]  /*14980*/  MOV R21, R45 ;  /* 0x0000002d00157202 */ /* 0x001fe40000000f00 */
[----:B------:R-:W-:Y:S02]  /*14990*/  F2FP.F16.F32.PACK_AB R6, R152, R155 ;  /* 0x0000009b9806723e */ /* 0x000fe400000000ff */
[----:B------:R-:W-:Y:S02]  /*149a0*/  F2FP.F16.F32.PACK_AB R11, R39, R11 ;  /* 0x0000000b270b723e */ /* 0x000fe400000000ff */
[----:B------:R-:W-:Y:S02]  /*149b0*/  F2FP.F16.F32.PACK_AB R8, R10, R153 ;  /* 0x000000990a08723e */ /* 0x000fe400000000ff */
[----:B------:R-:W-:-:S02]  /*149c0*/  F2FP.F16.F32.PACK_AB R9, R35, R9 ;  /* 0x000000092309723e */ /* 0x000fc400000000ff */
[----:B------:R-:W-:Y:S01]  /*149d0*/  F2FP.F16.F32.PACK_AB R10, R14, R36 ;  /* 0x000000240e0a723e */ /* 0x000fe200000000ff */
[----:B------:R-:W0:Y:S01]  /*149e0*/  S2R R90, SR_TID.X ;  /* 0x00000000005a7919 */ /* 0x000e220000002100 */
        /* <DEDUP_REMOVED lines=18> */
[----:B0-----:R-:W-:Y:S01]  /*14b10*/  VIADD R90, R90, 0xffffff80 ;  /* 0xffffff805a5a7836 */ /* 0x001fe20000000000 */
[----:B------:R-:W-:Y:S02]  /*14b20*/  F2FP.F16.F32.PACK_AB R146, R149, R148 ;  /* 0x000000949592723e */ /* 0x000fe400000000ff */
[----:B------:R-:W-:Y:S02]  /*14b30*/  F2FP.F16.F32.PACK_AB R147, R151, R150 ;  /* 0x000000969793723e */ /* 0x000fe400000000ff */
[----:B------:R-:W-:-:S04]  /*14b40*/  SHF.R.S32.HI R82, RZ, 0x1f, R90 ;  /* 0x0000001fff527819 */ /* 0x000fc8000001145a */
[----:B------:R-:W-:-:S04]  /*14b50*/  LEA.HI R82, R82, R90, RZ, 0x3 ;  /* 0x0000005a52527211 */ /* 0x000fc800078f18ff */
[----:B------:R-:W-:Y:S01]  /*14b60*/  SHF.R.S32.HI R82, RZ, 0x3, R82 ;  /* 0x00000003ff527819 */ /* 0x000fe20000011452 */
[----:B------:R-:W-:Y:S01]  /*14b70*/  BAR.SYNC.DEFER_BLOCKING 0x1, 0x100 ;  /* 0x0044000000007b1d */ /* 0x000fe20000010000 */
[----:B--2---:R-:W-:-:S03]  /*14b80*/  IMAD.WIDE R44, R30, 0x2, R20 ;  /* 0x000000021e2c7825 */ /* 0x004fc600078e0214 */
[----:B------:R-:W-:-:S04]  /*14b90*/  LOP3.LUT R49, R44, 0x380, RZ, 0xc0, !PT ;  /* 0x000003802c317812 */ /* 0x000fc800078ec0ff */
[----:B------:R-:W-:Y:S02]  /*14ba0*/  SHF.R.U64 R49, R49, 0x3, RZ ;  /* 0x0000000331317819 */ /* 0x000fe400000012ff */
[----:B------:R-:W-:Y:S02]  /*14bb0*/  MOV R31, R45 ;  /* 0x0000002d001f7202 */ /* 0x000fe40000000f00 */
[----:B------:R-:W-:Y:S02]  /*14bc0*/  LOP3.LUT R30, R49, R44, RZ, 0x3c, !PT ;  /* 0x0000002c311e7212 */ /* 0x000fe400078e3cff */
[----:B----4-:R-:W-:Y:S02]  /*14bd0*/  IADD3 R24, P0, R44, 0x20, RZ ;  /* 0x000000202c187810 */ /* 0x010fe40007f1e0ff */
        /* <DEDUP_REMOVED lines=45> */
[C---:B0-----:R-:W-:Y:S02]  /*14eb0*/  IADD3 R9, P0, R44.reuse, 0x4020, RZ ;  /* 0x000040202c097810 */ /* 0x041fe40007f1e0ff */
[C---:B------:R-:W-:Y:S02]  /*14ec0*/  IADD3 R11, P2, R44.reuse, 0x6000, RZ ;  /* 0x000060002c0b7810 */ /* 0x040fe40007f5e0ff */
[C---:B-1----:R-:W-:Y:S02]  /*14ed0*/  IADD3 R6, P6, R44.reuse, 0x6020, RZ ;  /* 0x000060202c067810 */ /* 0x042fe40007fde0ff */
        /* <DEDUP_REMOVED lines=38> */
[----:B------:R-:W-:Y:S02]  /*15140*/  MOV R46, R8 ;  /* 0x00000008002e7202 */ /* 0x000fe40000000f00 */
[----:B------:R-:W-:Y:S02]  /*15150*/  MOV R52, R10 ;  /* 0x0000000a00347202 */ /* 0x000fe40000000f00 */
[----:B------:R-:W-:Y:S02]  /*15160*/  F2FP.F16.F32.PACK_AB R4, R159, R161 ;  /* 0x000000a19f04723e */ /* 0x000fe400000000ff */
[----:B------:R-:W-:Y:S02]  /*15170*/  F2FP.F16.F32.PACK_AB R5, R51, R50 ;  /* 0x000000323305723e */ /* 0x000fe400000000ff */
[----:B------:R-:W-:Y:S02]  /*15180*/  F2FP.F16.F32.PACK_AB R6, R157, R160 ;  /* 0x000000a09d06723e */ /* 0x000fe400000000ff */
[----:B------:R-:W-:-:S02]  /*15190*/  F2FP.F16.F32.PACK_AB R7, R55, R54 ;  /* 0x000000363707723e */ /* 0x000fc400000000ff */
[----:B------:R-:W-:Y:S02]  /*151a0*/  LOP3.LUT R3, R44, 0x380, RZ, 0xc0, !PT ;  /* 0x000003802c037812 */ /* 0x000fe400078ec0ff */
[----:B------:R-:W-:Y:S02]  /*151b0*/  MOV R36, R48 ;  /* 0x0000003000247202 */ /* 0x000fe40000000f00 */
[----:B------:R-:W-:Y:S02]  /*151c0*/  F2FP.F16.F32.PACK_AB R8, R156, R158 ;  /* 0x0000009e9c08723e */ /* 0x000fe400000000ff */
[----:B------:R-:W-:Y:S02]  /*151d0*/  F2FP.F16.F32.PACK_AB R9, R59, R58 ;  /* 0x0000003a3b09723e */ /* 0x000fe400000000ff */
[----:B------:R-:W-:Y:S02]  /*151e0*/  F2FP.F16.F32.PACK_AB R10, R61, R60 ;  /* 0x0000003c3d0a723e */ /* 0x000fe400000000ff */
[----:B------:R-:W-:-:S02]  /*151f0*/  F2FP.F16.F32.PACK_AB R11, R63, R62 ;  /* 0x0000003e3f0b723e */ /* 0x000fc400000000ff */
[----:B------:R-:W-:Y:S02]  /*15200*/  MOV R49, R30 ;  /* 0x0000001e00317202 */ /* 0x000fe40000000f00 */
[----:B------:R-:W-:Y:S02]  /*15210*/  F2FP.F16.F32.PACK_AB R12, R65, R64 ;  /* 0x00000040410c723e */ /* 0x000fe400000000ff */
[----:B------:R-:W-:Y:S02]  /*15220*/  MOV R48, R34 ;  /* 0x0000002200307202 */ /* 0x000fe40000000f00 */
[----:B------:R-:W-:Y:S02]  /*15230*/  F2FP.F16.F32.PACK_AB R28, R73, R72 ;  /* 0x00000048491c723e */ /* 0x000fe400000000ff */
[----:B------:R-:W-:Y:S02]  /*15240*/  F2FP.F16.F32.PACK_AB R30, R77, R76 ;  /* 0x0000004c4d1e723e */ /* 0x000fe400000000ff */
[----:B------:R-:W-:Y:S01]  /*15250*/  F2FP.F16.F32.PACK_AB R31, R79, R78 ;  /* 0x0000004e4f1f723e */ /* 0x000fe200000000ff */
[----:B------:R-:W-:Y:S01]  /*15260*/  STSM.16.M88.4 [R56], R4 ;  /* 0x0000000438007844 */ /* 0x000fe20000000200 */
[----:B------:R-:W-:-:S02]  /*15270*/  F2FP.F16.F32.PACK_AB R32, R81, R80 ;  /* 0x000000505120723e */ /* 0x000fc400000000ff */
        /* <DEDUP_REMOVED lines=14> */
[----:B-1----:R-:W-:-:S02]  /*15360*/  F2FP.F16.F32.PACK_AB R36, R89, R88 ;  /* 0x000000585924723e */ /* 0x002fc400000000ff */
[----:B------:R-:W-:Y:S02]  /*15370*/  F2FP.F16.F32.PACK_AB R6, R109, R108 ;  /* 0x0000006c6d06723e */ /* 0x000fe400000000ff */
[----:B--2---:R-:W-:Y:S02]  /*15380*/  F2FP.F16.F32.PACK_AB R39, R95, R94 ;  /* 0x0000005e5f27723e */ /* 0x004fe400000000ff */
[----:B------:R-:W-:Y:S01]  /*15390*/  F2FP.F16.F32.PACK_AB R7, R111, R110 ;  /* 0x0000006e6f07723e */ /* 0x000fe200000000ff */
[----:B------:R-:W-:Y:S02]  /*153a0*/  IMAD.X R45, RZ, RZ, R45, P1 ;  /* 0x000000ffff2d7224 */ /* 0x000fe400008e062d */
[----:B------:R-:W-:Y:S01]  /*153b0*/  STSM.16.M88.4 [R3], R36 ;  /* 0x0000002403007844 */ /* 0x000fe20000000200 */
[----:B------:R-:W-:Y:S02]  /*153c0*/  F2FP.F16.F32.PACK_AB R8, R113, R112 ;  /* 0x000000707108723e */ /* 0x000fe400000000ff */
[----:B------:R-:W-:Y:S01]  /*153d0*/  F2FP.F16.F32.PACK_AB R9, R115, R114 ;  /* 0x000000727309723e */ /* 0x000fe200000000ff */
[----:B------:R-:W-:Y:S01]  /*153e0*/  STSM.16.M88.4 [R46], R40 ;  /* 0x000000282e007844 */ /* 0x000fe20000000200 */
[----:B------:R-:W-:-:S02]  /*153f0*/  F2FP.F16.F32.PACK_AB R10, R117, R116 ;  /* 0x00000074750a723e */ /* 0x000fc400000000ff */
[----:B------:R-:W-:Y:S01]  /*15400*/  F2FP.F16.F32.PACK_AB R11, R119, R118 ;  /* 0x00000076770b723e */ /* 0x000fe200000000ff */
[----:B------:R3:W-:Y:S01]  /*15410*/  STSM.16.M88.4 [R48], R4 ;  /* 0x0000000430007844 */ /* 0x0007e20000000200 */
[----:B------:R-:W-:Y:S02]  /*15420*/  F2FP.F16.F32.PACK_AB R12, R121, R120 ;  /* 0x00000078790c723e */ /* 0x000fe400000000ff */
[----:B------:R-:W-:Y:S02]  /*15430*/  F2FP.F16.F32.PACK_AB R13, R123, R122 ;  /* 0x0000007a7b0d723e */ /* 0x000fe400000000ff */
[----:B------:R-:W-:Y:S02]  /*15440*/  F2FP.F16.F32.PACK_AB R14, R125, R124 ;  /* 0x0000007c7d0e723e */ /* 0x000fe400000000ff */
[----:B------:R-:W-:Y:S02]  /*15450*/  F2FP.F16.F32.PACK_AB R15, R127, R126 ;  /* 0x0000007e7f0f723e */ /* 0x000fe400000000ff */
[----:B------:R-:W-:Y:S01]  /*15460*/  ISETP.NE.U32.AND P0, PT, RZ, UR4, PT ;  /* 0x00000004ff007c0c */ /* 0x000fe2000bf05070 */
[----:B------:R0:W-:Y:S01]  /*15470*/  STSM.16.M88.4 [R49], R8 ;  /* 0x0000000831007844 */ /* 0x0001e20000000200 */
[----:B------:R-:W-:-:S02]  /*15480*/  MOV R44, R44 ;  /* 0x0000002c002c7202 */ /* 0x000fc40000000f00 */
[----:B---3--:R-:W-:Y:S01]  /*15490*/  IADD3 R4, P1, R70, UR4, RZ ;  /* 0x0000000446047c10 */ /* 0x008fe2000ff3e0ff */
[----:B------:R1:W-:Y:S01]  /*154a0*/  STSM.16.M88.4 [R52], R12 ;  /* 0x0000000c34007844 */ /* 0x0003e20000000200 */
[----:B------:R-:W-:Y:S02]  /*154b0*/  ISETP.NE.AND.EX P0, PT, RZ, UR5, PT, P0 ;  /* 0x00000005ff007c0c */ /* 0x000fe4000bf05300 */
[----:B------:R-:W-:Y:S01]  /*154c0*/  IADD3.X R5, R66, UR5, RZ, P1, !PT ;  /* 0x0000000542057c10 */ /* 0x000fe20008ffe4ff */
[----:B------:R-:W-:Y:S01]  /*154d0*/  ULDC.64 UR4, c[0x0][0xd08] ;  /* 0x0003420000047ab9 */ /* 0x000fe20000000a00 */
[----:B------:R-:W-:Y:S01]  /*154e0*/  STSM.16.M88.4 [R24], R128 ;  /* 0x0000008018007844 */ /* 0x000fe20000000200 */
[----:B------:R-:W-:-:S03]  /*154f0*/  ISETP.NE.U32.AND P6, PT, RZ, UR4, PT ;  /* 0x00000004ff007c0c */ /* 0x000fc6000bfc5070 */
[----:B------:R-:W-:Y:S01]  /*15500*/  STSM.16.M88.4 [R47], R136 ;  /* 0x000000882f007844 */ /* 0x000fe20000000200 */
[----:B------:R-:W-:-:S03]  /*15510*/  ISETP.NE.AND.EX P6, PT, RZ, UR5, PT, P6 ;  /* 0x00000005ff007c0c */ /* 0x000fc6000bfc5360 */
[----:B------:R2:W-:Y:S01]  /*15520*/  STSM.16.M88.4 [R44], R144 ;  /* 0x000000902c007844 */ /* 0x0005e20000000200 */
[----:B------:R-:W-:Y:S02]  /*15530*/  IMAD R7, R82, 0x40, R210 ;  /* 0x0000004052077824 */ /* 0x000fe400078e02d2 */
[----:B------:R-:W-:Y:S01]  /*15540*/  IMAD.MOV.U32 R80, RZ, RZ, RZ ;  /* 0x000000ffff507224 */ /* 0x000fe200078e00ff */
[----:B------:R-:W-:Y:S01]  /*15550*/  BAR.SYNC.DEFER_BLOCKING 0x1, 0x100 ;  /* 0x0044000000007b1d */ /* 0x000fe20000010000 */
[----:B------:R-:W-:-:S05]  /*15560*/  IMAD.WIDE R6, R7, 0x2, R20 ;  /* 0x0000000207067825 */ /* 0x000fca00078e0214 */
[----:B0-----:R-:W-:Y:S01]  /*15570*/  @P6 IADD3 R10, P4, R70, UR4, RZ ;  /* 0x00000004460a6c10 */ /* 0x001fe2000ff9e0ff */
[----:B------:R-:W-:Y:S02]  /*15580*/  ULDC UR4, c[0x0][0xb88] ;  /* 0x0002e20000047ab9 */ /* 0x000fe40000000800 */
[----:B------:R-:W-:Y:S01]  /*15590*/  IMAD.U32 R20, RZ, RZ, UR4 ;  /* 0x00000004ff147e24 */ /* 0x000fe2000f8e00ff */
[----:B------:R-:W-:Y:S01]  /*155a0*/  @P6 IADD3.X R11, R66, UR5, RZ, P4, !PT ;  /* 0x00000005420b6c10 */ /* 0x000fe2000a7fe4ff */
[----:B------:R0:W5:Y:S04]  /*155b0*/  @P0 LDG.E R80, desc[UR40][R4.64] ;  /* 0x0000002804500981 */ /* 0x000168000c1e1900 */
[----:B------:R0:W5:Y:S01]  /*155c0*/  @P6 LDG.E R20, desc[UR40][R10.64] ;  /* 0x000000280a146981 */ /* 0x000162000c1e1900 */
[----:B------:R-:W-:-:S02]  /*155d0*/  IADD3 R9, P1, R6, 0x1000, RZ ;  /* 0x0000100006097810 */ /* 0x000fc40007f3e0ff */
[C---:B-1----:R-:W-:Y:S02]  /*155e0*/  IADD3 R13, P2, R6.reuse, 0x2000, RZ ;  /* 0x00002000060d7810 */ /* 0x042fe40007f5e0ff */
[C---:B------:R-:W-:Y:S02]  /*155f0*/  IADD3 R29, P3, R6.reuse, 0x3000, RZ ;  /* 0x00003000061d7810 */ /* 0x040fe40007f7e0ff */
[----:B------:R-:W-:Y:S02]  /*15600*/  IADD3 R33, P4, R6, 0x4000, RZ ;  /* 0x0000400006217810 */ /* 0x000fe40007f9e0ff */
        /* <DEDUP_REMOVED lines=8> */
[----:B------:R-:W-:-:S02]  /*15690*/  IADD3 R37, P5, R6, 0x5000, RZ ;  /* 0x0000500006257810 */ /* 0x000fc40007fbe0ff */
        /* <DEDUP_REMOVED lines=8> */
[----:B------:R-:W-:Y:S02]  /*15720*/  P2R R14, PR, RZ, 0x20 ;  /* 0x00000020ff0e7803 */ /* 0x000fe40000000000 */
[----:B------:R-:W-:-:S02]  /*15730*/  IADD3 R41, P1, R6, 0x6000, RZ ;  /* 0x0000600006297810 */ /* 0x000fc40007f3e0ff */
[C---:B------:R-:W-:Y:S02]  /*15740*/  IADD3 R45, P2, R6.reuse, 0x7000, RZ ;  /* 0x00007000062d7810 */ /* 0x040fe40007f5e0ff */
[C---:B------:R-:W-:Y:S02]  /*15750*/  IADD3 R49, P3, R6.reuse, 0x8000, RZ ;  /* 0x0000800006317810 */ /* 0x040fe40007f7e0ff */
[C---:B------:R-:W-:Y:S02]  /*15760*/  IADD3 R53, P4, R6.reuse, 0x9000, RZ ;  /* 0x0000900006357810 */ /* 0x040fe40007f9e0ff */
[----:B------:R-:W-:Y:S02]  /*15770*/  IADD3 R57, P5, R6, 0xa000, RZ ;  /* 0x0000a00006397810 */ /* 0x000fe40007fbe0ff */
[----:B------:R-:W-:Y:S02]  /*15780*/  LOP3.LUT R36, R37, 0x380, RZ, 0xc0, !PT ;  /* 0x0000038025247812 */ /* 0x000fe400078ec0ff */
[----:B------:R-:W-:-:S02]  /*15790*/  LOP3.LUT R40, R41, 0x380, RZ, 0xc0, !PT ;  /* 0x0000038029287812 */ /* 0x000fc400078ec0ff */
[----:B--2---:R-:W-:Y:S02]  /*157a0*/  LOP3.LUT R44, R45, 0x380, RZ, 0xc0, !PT ;  /* 0x000003802d2c7812 */ /* 0x004fe400078ec0ff */
        /* <DEDUP_REMOVED lines=9> */
[----:B------:R-:W-:Y:S02]  /*15840*/  LOP3.LUT R36, R36, R37, RZ, 0x3c, !PT ;  /* 0x0000002524247212 */ /* 0x000fe400078e3cff */
[----:B------:R-:W-:-:S02]  /*15850*/  LOP3.LUT R40, R40, R41, RZ, 0x3c, !PT ;  /* 0x0000002928287212 */ /* 0x000fc400078e3cff */
        /* <DEDUP_REMOVED lines=9> */
.L_x_5335:
[----:B------:R-:W-:Y:S01]  /*158f0*/  ISETP.NE.AND P6, PT, R14, RZ, PT ;  /* 0x000000ff0e00720c */ /* 0x000fe20003fc5270 */
[----:B------:R-:W0:Y:S01]  /*15900*/  S2R R4, SR_TID.X ;  /* 0x0000000000047919 */ /* 0x000e220000002100 */
[----:B------:R-:W2:Y:S01]  /*15910*/  LDL.LU R14, [R1+0x58] ;  /* 0x00005800010e7983 */ /* 0x000ea20000300800 */
[--C-:B------:R-:W-:Y:S02]  /*15920*/  IMAD.X R57, RZ, RZ, R7.reuse, P5 ;  /* 0x000000ffff397224 */ /* 0x100fe400028e0607 */
[----:B------:R-:W-:Y:S01]  /*15930*/  IMAD.X R37, RZ, RZ, R7, P6 ;  /* 0x000000ffff257224 */ /* 0x000fe200030e0607 */
[----:B------:R-:W3:Y:S04]  /*15940*/  LDL.LU R11, [R1+0x60] ;  /* 0x00006000010b7983 */ /* 0x000ee80000300800 */
        /* <DEDUP_REMOVED lines=39> */
[----:B------:R-:W-:Y:S02]  /*15bc0*/  IADD3.X R77, RZ, R7, RZ, P4, !PT ;  /* 0x00000007ff4d7210 */ /* 0x000fe400027fe4ff */
        /* <DEDUP_REMOVED lines=8> */
[----:B------:R-:W-:Y:S02]  /*15c50*/  IMAD.MOV.U32 R6, RZ, RZ, R80 ;  /* 0x000000ffff067224 */ /* 0x000fe400078e0050 */
[----:B------:R-:W-:Y:S02]  /*15c60*/  IMAD R10, R81, UR4, RZ ;  /* 0x00000004510a7c24 */ /* 0x000fe4000f8e02ff */
[----:B------:R-:W-:Y:S02]  /*15c70*/  IMAD.MOV.U32 R7, RZ, RZ, R3 ;  /* 0x000000ffff077224 */ /* 0x000fe400078e0003 */
[C---:B------:R-:W-:Y:S02]  /*15c80*/  IMAD R15, R84.reuse, UR5, R10 ;  /* 0x00000005540f7c24 */ /* 0x040fe4000f8e020a */
[----:B------:R-:W-:Y:S01]  /*15c90*/  IMAD.WIDE.U32 R6, R84, UR4, R6 ;  /* 0x0000000454067c25 */ /* 0x000fe2000f8e0006 */
[----:B------:R-:W-:-:S03]  /*15ca0*/  ULDC.64 UR4, c[0x0][0xc98] ;  /* 0x0003260000047ab9 */ /* 0x000fc60000000a00 */
[----:B------:R-:W-:Y:S02]  /*15cb0*/  IMAD.IADD R7, R7, 0x1, R15 ;  /* 0x0000000107077824 */ /* 0x000fe400078e020f */
[----:B------:R-:W-:Y:S02]  /*15cc0*/  IMAD.IADD R34, R194, 0x1, R213 ;  /* 0x00000001c2227824 */ /* 0x000fe400078e02d5 */
[----:B------:R-:W-:Y:S01]  /*15cd0*/  IMAD.WIDE.U32 R6, R21, UR4, R6 ;  /* 0x0000000415067c25 */ /* 0x000fe2000f8e0006 */
[----:B0-----:R-:W-:-:S13]  /*15ce0*/  ISETP.NE.AND P0, PT, R35, 0x1, PT ;  /* 0x000000012300780c */ /* 0x001fda0003f05270 */
[----:B------:R-:W0:Y:S08]  /*15cf0*/  @P0 LDC R11, c[0x0][0xcec] ;  /* 0x00033b00ff0b0b82 */ /* 0x000e300000000800 */
[----:B------:R-:W1:Y:S01]  /*15d00*/  @P0 LDC R31, c[0x0][0xcf0] ;  /* 0x00033c00ff1f0b82 */ /* 0x000e620000000800 */
[----:B--2---:R-:W-:-:S04]  /*15d10*/  IMAD.IADD R30, R14, 0x1, R213 ;  /* 0x000000010e1e7824 */ /* 0x004fc800078e02d5 */
        /* <DEDUP_REMOVED lines=31> */
.L_x_5336:
        /* <DEDUP_REMOVED lines=43> */
[C---:B------:R-:W-:Y:S01]  /*161c0*/  IADD3 R88, R210.reuse, 0x1c0, RZ ;  /* 0x000001c0d2587810 */ /* 0x040fe20007ffe0ff */
        /* <DEDUP_REMOVED lines=21> */
[----:B------:R-:W-:Y:S01]  /*16320*/  VIADD R93, R210, 0x100 ;  /* 0x00000100d25d7836 */ /* 0x000fe20000000000 */
[----:B------:R-:W-:Y:S01]  /*16330*/  LOP3.LUT R0, R85, 0x2, R0, 0xe2, !PT ;  /* 0x0000000255007812 */ /* 0x000fe200078ee200 */
[----:B------:R-:W-:Y:S01]  /*16340*/  IMAD.SHL.U32 R85, R24, 0x4, RZ ;  /* 0x0000000418557824 */ /* 0x000fe200078e00ff */
[----:B------:R-:W-:Y:S01]  /*16350*/  SEL R24, RZ, 0xffffffff, P0 ;  /* 0xffffffffff187807 */ /* 0x000fe20000000000 */
[----:B------:R-:W-:Y:S01]  /*16360*/  IMAD R81, R87, R81, R80 ;  /* 0x0000005157517224 */ /* 0x000fe200078e0250 */
[----:B------:R-:W-:Y:S01]  /*16370*/  SHF.R.S32.HI R80, RZ, 0x1f, R21 ;  /* 0x0000001fff507819 */ /* 0x000fe20000011415 */
[----:B------:R-:W-:Y:S01]  /*16380*/  VIADD R91, R210, 0x140 ;  /* 0x00000140d25b7836 */ /* 0x000fe20000000000 */
[-C--:B------:R-:W-:Y:S01]  /*16390*/  ISETP.GE.AND P0, PT, R93, R83.reuse, PT ;  /* 0x000000535d00720c */ /* 0x080fe20003f06270 */
[----:B------:R-:W-:Y:S01]  /*163a0*/  IMAD.WIDE.U32 R2, R21, UR4, R2 ;  /* 0x0000000415027c25 */ /* 0x000fe2000f8e0002 */
[----:B------:R-:W-:Y:S01]  /*163b0*/  LOP3.LUT R0, R85, 0x4, R0, 0xe2, !PT ;  /* 0x0000000455007812 */ /* 0x000fe200078ee200 */
[----:B------:R-:W-:Y:S01]  /*163c0*/  BSSY B1, `(.L_x_5337) ;  /* 0x0000053000017945 */ /* 0x000fe20003800000 */
[----:B------:R-:W-:Y:S01]  /*163d0*/  SHF.R.S32.HI R88, RZ, 0x1f, R88 ;  /* 0x0000001fff587819 */ /* 0x000fe20000011458 */
        /* <DEDUP_REMOVED lines=20> */
[----:B------:R-:W-:Y:S02]  /*16520*/  VIADD R86, R210, 0x1c0 ;  /* 0x000001c0d2567836 */ /* 0x000fe40000000000 */
[C---:B------:R-:W-:Y:S01]  /*16530*/  IMAD R85, R81.reuse, UR5, R24 ;  /* 0x0000000551557c24 */ /* 0x040fe2000f8e0218 */
[----:B------:R-:W-:Y:S01]  /*16540*/  LOP3.LUT R24, R0, R21, RZ, 0xfc, !PT ;  /* 0x0000001500187212 */ /* 0x000fe200078efcff */
[----:B------:R-:W-:Y:S01]  /*16550*/  IMAD.WIDE.U32 R2, R81, UR4, R2 ;  /* 0x0000000451027c25 */ /* 0x000fe2000f8e0002 */
[----:B------:R-:W-:Y:S01]  /*16560*/  ISETP.GE.AND P1, PT, R213, R87, PT ;  /* 0x00000057d500720c */ /* 0x000fe20003f26270 */
[----:B------:R-:W-:Y:S01]  /*16570*/  ULDC.64 UR4, c[0x0][0xb80] ;  /* 0x0002e00000047ab9 */ /* 0x000fe20000000a00 */
[----:B------:R-:W-:Y:S01]  /*16580*/  ISETP.GE.AND P0, PT, R86, R83, PT ;  /* 0x000000535600720c */ /* 0x000fe20003f06270 */
        /* <DEDUP_REMOVED lines=11> */
[----:B------:R1:W2:Y:S01]  /*16640*/  SHFL.IDX PT, R2, R82, RZ, 0x181f ;  /* 0x00181fff52027589 */ /* 0x0002a200000e0000 */
[C---:B------:R-:W-:Y:S01]  /*16650*/  VIADD R98, R210.reuse, 0x80 ;  /* 0x00000080d2627836 */ /* 0x040fe20000000000 */
[----:B------:R-:W-:Y:S01]  /*16660*/  SHF.R.S32.HI R89, RZ, 0x1f, R89 ;  /* 0x0000001fff597819 */ /* 0x000fe20000011459 */
[----:B------:R-:W-:Y:S01]  /*16670*/  VIADD R100, R210, 0x40 ;  /* 0x00000040d2647836 */ /* 0x000fe20000000000 */
[----:B------:R-:W-:-:S02]  /*16680*/  SHF.R.S32.HI R92, RZ, 0x1f, R92 ;  /* 0x0000001fff5c7819 */ /* 0x000fc4000001145c */
[----:B0-----:R-:W-:Y:S02]  /*16690*/  LOP3.LUT R0, R24, R3, RZ, 0xfc, !PT ;  /* 0x0000000318007212 */ /* 0x001fe400078efcff */
[----:B------:R1:W0:Y:S01]  /*166a0*/  SHFL.IDX PT, R3, R84, RZ, 0x181f ;  /* 0x00181fff54037589 */ /* 0x00022200000e0000 */
        /* <DEDUP_REMOVED lines=36> */
.L_x_5338:
[----:B------:R-:W-:Y:S05]  /*168f0*/  BSYNC B1 ;  /* 0x0000000000017941 */ /* 0x000fea0003800000 */
.L_x_5337:
[----:B---3-5:R-:W-:Y:S01]  /*16900*/  VIADD R4, R213, 0x20 ;  /* 0x00000020d5047836 */ /* 0x028fe20000000000 */
[----:B0-----:R1:W0:Y:S04]  /*16910*/  SHFL.IDX PT, R3, R84, 0x1, 0x181f ;  /* 0x00381f0054037f89 */ /* 0x00122800000e0000 */
        /* <DEDUP_REMOVED lines=9> */
[CC--:B--2---:R-:W-:Y:S02]  /*169b0*/  @!P5 LEA R6, P4, R99.reuse, R2.reuse, 0x1 ;  /* 0x000000026306d211 */ /* 0x0c4fe400078808ff */
[----:B0-----:R-:W-:Y:S02]  /*169c0*/  @!P6 IMAD.WIDE R4, R210, 0x2, R2 ;  /* 0x00000002d204e825 */ /* 0x001fe400078e0202 */
        /* <DEDUP_REMOVED lines=25> */
.L_x_5334:
[----:B-1----:R-:W2:Y:S01]  /*16b60*/  LDL.LU R4, [R1+0x50] ;  /* 0x0000500001047983 */ /* 0x002ea20000300800 */
[----:B------:R-:W-:Y:S01]  /*16b70*/  ULDC.64 UR4, c[0x0][0xd00] ;  /* 0x0003400000047ab9 */ /* 0x000fe20000000a00 */
[----:B------:R-:W-:Y:S01]  /*16b80*/  IMAD.MOV.U32 R6, RZ, RZ, RZ ;  /* 0x000000ffff067224 */ /* 0x000fe200078e00ff */
[----:B------:R-:W1:Y:S01]  /*16b90*/  LDC R29, c[0x0][0xce8] ;  /* 0x00033a00ff1d7b82 */ /* 0x000e620000000800 */
[----:B------:R-:W3:Y:S01]  /*16ba0*/  LDL.LU R0, [R1+0x54] ;  /* 0x0000540001007983 */ /* 0x000ee20000300800 */
[----:B------:R-:W-:-:S04]  /*16bb0*/  ISETP.NE.U32.AND P0, PT, RZ, UR4, PT ;  /* 0x00000004ff007c0c */ /* 0x000fc8000bf05070 */
[----:B------:R-:W-:Y:S02]  /*16bc0*/  ISETP.NE.AND.EX P0, PT, RZ, UR5, PT, P0 ;  /* 0x00000005ff007c0c */ /* 0x000fe4000bf05300 */
[----:B--2---:R-:W-:-:S04]  /*16bd0*/  IADD3 R2, P1, R4, UR4, RZ ;  /* 0x0000000404027c10 */ /* 0x004fc8000ff3e0ff */
[----:B---3--:R-:W-:Y:S01]  /*16be0*/  IADD3.X R3, R0, UR5, RZ, P1, !PT ;  /* 0x0000000500037c10 */ /* 0x008fe20008ffe4ff */
        /* <DEDUP_REMOVED lines=17> */
.L_x_5340:
        /* <DEDUP_REMOVED lines=48> */
.L_x_5342:
[----:B------:R-:W-:Y:S05]  /*17000*/  BSYNC B1 ;  /* 0x0000000000017941 */ /* 0x000fea0003800000 */
.L_x_5341:
[----:B------:R-:W-:Y:S01]  /*17010*/  ISETP.NE.AND P0, PT, R29, 0x1, PT ;  /* 0x000000011d00780c */ /* 0x000fe20003f05270 */
[----:B------:R-:W-:Y:S01]  /*17020*/  ULDC.64 UR4, c[0x0][0xba0] ;  /* 0x0002e80000047ab9 */ /* 0x000fe20000000a00 */
[----:B------:R-:W2:Y:S01]  /*17030*/  LDC R21, c[0x0][0xbc8] ;  /* 0x0002f200ff157b82 */ /* 0x000ea20000000800 */
[----:B-1----:R-:W-:Y:S01]  /*17040*/  IMAD R5, R11, UR4, RZ ;  /* 0x000000040b057c24 */ /* 0x002fe2000f8e02ff */
[----:B------:R-:W-:Y:S01]  /*17050*/  SHF.R.S32.HI R8, RZ, 0x1f, R20 ;  /* 0x0000001fff087819 */ /* 0x000fe20000011414 */
[----:B------:R-:W-:Y:S01]  /*17060*/  IMAD.WIDE.U32 R2, R6, UR4, RZ ;  /* 0x0000000406027c25 */ /* 0x000fe2000f8e00ff */
        /* <DEDUP_REMOVED lines=12> */
[----:B------:R-:W3:Y:S01]  /*17130*/  @P0 LDC R9, c[0x0][0xcf0] ;  /* 0x00033c00ff090b82 */ /* 0x000ee20000000800 */
[----:B------:R-:W-:Y:S01]  /*17140*/  ULDC.64 UR4, c[0x0][0xbf0] ;  /* 0x0002fc0000047ab9 */ /* 0x000fe20000000a00 */
[----:B------:R-:W-:Y:S01]  /*17150*/  IMAD.IADD R8, R20, 0x1, -R8 ;  /* 0x0000000114087824 */ /* 0x000fe200078e0a08 */
[----:B------:R-:W-:Y:S01]  /*17160*/  LEA.HI R14, R14, R20, RZ, 0x3 ;  /* 0x000000140e0e7211 */ /* 0x000fe200078f18ff */
[----:B------:R-:W-:Y:S01]  /*17170*/  IMAD R4, R12, UR4, RZ ;  /* 0x000000040c047c24 */ /* 0x000fe2000f8e02ff */
[-C--:B--2---:R-:W-:Y:S01]  /*17180*/  ISETP.GE.AND P1, PT, R42, R21.reuse, PT ;  /* 0x000000152a00720c */ /* 0x084fe20003f26270 */
[----:B------:R-:W-:Y:S01]  /*17190*/  IMAD.IADD R3, R3, 0x1, R5 ;  /* 0x0000000103037824 */ /* 0x000fe200078e0205 */
[----:B------:R-:W-:Y:S01]  /*171a0*/  SHF.R.S32.HI R14, RZ, 0x3, R14 ;  /* 0x00000003ff0e7819 */ /* 0x000fe2000001140e */
[----:B------:R-:W-:Y:S01]  /*171b0*/  IMAD R5, R13, UR5, R4 ;  /* 0x000000050d057c24 */ /* 0x000fe2000f8e0204 */
[C---:B------:R-:W-:Y:S01]  /*171c0*/  ISETP.GE.AND P2, PT, R210.reuse, R21, PT ;  /* 0x00000015d200720c */ /* 0x040fe20003f46270 */
[----:B------:R-:W-:-:S02]  /*171d0*/  VIADD R40, R210, 0x80 ;  /* 0x00000080d2287836 */ /* 0x000fc40000000000 */
[----:B------:R-:W-:Y:S01]  /*171e0*/  IMAD R4, R8, 0x20, R14 ;  /* 0x0000002008047824 */ /* 0x000fe200078e020e */
[----:B------:R-:W-:Y:S01]  /*171f0*/  SEL R8, RZ, 0xffffffff, P1 ;  /* 0xffffffffff087807 */ /* 0x000fe20000800000 */
[----:B------:R-:W-:Y:S01]  /*17200*/  IMAD.WIDE.U32 R2, R13, UR4, R2 ;  /* 0x000000040d027c25 */ /* 0x000fe2000f8e0002 */
[----:B------:R-:W-:-:S03]  /*17210*/  ULDC.64 UR4, c[0x0][0xbe0] ;  /* 0x0002f80000047ab9 */ /* 0x000fc60000000a00 */
[----:B------:R-:W-:Y:S02]  /*17220*/  IMAD.IADD R6, R213, 0x1, R4 ;  /* 0x00000001d5067824 */ /* 0x000fe400078e0204 */
[----:B------:R-:W-:Y:S02]  /*17230*/  IMAD.IADD R3, R3, 0x1, R5 ;  /* 0x0000000103037824 */ /* 0x000fe400078e0205 */
[----:B-1----:R-:W-:Y:S01]  /*17240*/  @P0 IMAD.HI.U32 R4, R6, R7, RZ ;  /* 0x0000000706040227 */ /* 0x002fe200078e00ff */
[----:B------:R-:W-:Y:S02]  /*17250*/  SEL R7, RZ, 0x1, P2 ;  /* 0x00000001ff077807 */ /* 0x000fe40001000000 */
[----:B------:R-:W-:Y:S01]  /*17260*/  ISETP.GE.AND P2, PT, R40, R21, PT ;  /* 0x000000152800720c */ /* 0x000fe20003f46270 */
[----:B------:R-:W-:Y:S01]  /*17270*/  IMAD.MOV.U32 R5, RZ, RZ, R6 ;  /* 0x000000ffff057224 */ /* 0x000fe200078e0006 */
[----:B---3--:R-:W-:Y:S01]  /*17280*/  @P0 SHF.R.U32.HI R5, RZ, R9, R4 ;  /* 0x00000009ff050219 */ /* 0x008fe20000011604 */
[----:B------:R-:W-:Y:S01]  /*17290*/  VIADD R38, R210, 0xc0 ;  /* 0x000000c0d2267836 */ /* 0x000fe20000000000 */
[----:B------:R-:W-:Y:S01]  /*172a0*/  SEL R9, RZ, 0xffffffff, P2 ;  /* 0xffffffffff097807 */ /* 0x000fe20001000000 */
        /* <DEDUP_REMOVED lines=12> */
[----:B------:R-:W-:-:S02]  /*17370*/  IMAD R31, R0, R29, RZ ;  /* 0x0000001d001f7224 */ /* 0x000fc400078e02ff */
[----:B------:R-:W-:Y:S01]  /*17380*/  IMAD.SHL.U32 R11, R10, 0x8, RZ ;  /* 0x000000080a0b7824 */ /* 0x000fe200078e00ff */
[----:B------:R-:W-:Y:S01]  /*17390*/  SHF.R.S32.HI R0, RZ, 0x1f, R7 ;  /* 0x0000001fff007819 */ /* 0x000fe20000011407 */
[----:B------:R-:W-:Y:S01]  /*173a0*/  IMAD R9, R5, UR5, R4 ;  /* 0x0000000505097c24 */ /* 0x000fe2000f8e0204 */
[----:B------:R-:W-:Y:S01]  /*173b0*/  SEL R4, RZ, 0xffffffff, P0 ;  /* 0xffffffffff047807 */ /* 0x000fe20000000000 */
[----:B------:R-:W-:Y:S01]  /*173c0*/  VIADD R34, R210, 0x140 ;  /* 0x00000140d2227836 */ /* 0x000fe20000000000 */
[----:B------:R-:W-:Y:S01]  /*173d0*/  LOP3.LUT R8, R11, 0x8, R8, 0xe2, !PT ;  /* 0x000000080b087812 */ /* 0x000fe200078ee208 */
[----:B------:R-:W-:Y:S01]  /*173e0*/  IMAD.WIDE.U32 R2, R5, UR4, R2 ;  /* 0x0000000405027c25 */ /* 0x000fe2000f8e0002 */
[----:B------:R-:W-:Y:S01]  /*173f0*/  ULDC.64 UR4, c[0x0][0xbd8] ;  /* 0x0002f60000047ab9 */ /* 0x000fe20000000a00 */
[----:B------:R-:W-:Y:S02]  /*17400*/  SHF.L.U32 R5, R4, 0x4, RZ ;  /* 0x0000000404057819 */ /* 0x000fe400000006ff */
[----:B------:R-:W-:Y:S01]  /*17410*/  ISETP.GE.AND P0, PT, R34, R21, PT ;  /* 0x000000152200720c */ /* 0x000fe20003f06270 */
[----:B------:R-:W-:Y:S01]  /*17420*/  IMAD R0, R0, UR4, RZ ;  /* 0x0000000400007c24 */ /* 0x000fe2000f8e02ff */
[----:B------:R-:W-:Y:S01]  /*17430*/  LOP3.LUT R8, R5, 0x10, R8, 0xe2, !PT ;  /* 0x0000001005087812 */ /* 0x000fe200078ee208 */
[----:B------:R-:W-:Y:S01]  /*17440*/  VIADD R32, R210, 0x180 ;  /* 0x00000180d2207836 */ /* 0x000fe20000000000 */
[----:B------:R-:W-:Y:S01]  /*17450*/  SEL R4, RZ, 0xffffffff, P0 ;  /* 0xffffffffff047807 */ /* 0x000fe20000000000 */
[----:B------:R-:W-:-:S02]  /*17460*/  IMAD.IADD R3, R3, 0x1, R9 ;  /* 0x0000000103037824 */ /* 0x000fc400078e0209 */
[C---:B------:R-:W-:Y:S01]  /*17470*/  IMAD R5, R7.reuse, UR5, R0 ;  /* 0x0000000507057c24 */ /* 0x040fe2000f8e0200 */
[----:B------:R-:W-:Y:S01]  /*17480*/  ISETP.GE.AND P0, PT, R32, R21, PT ;  /* 0x000000152000720c */ /* 0x000fe20003f06270 */
[----:B------:R-:W-:Y:S02]  /*17490*/  IMAD.IADD R0, R14, 0x1, R213 ;  /* 0x000000010e007824 */ /* 0x000fe400078e02d5 */
[----:B------:R-:W-:Y:S02]  /*174a0*/  VIADD R28, R210, 0x1c0 ;  /* 0x000001c0d21c7836 */ /* 0x000fe40000000000 */
[----:B------:R-:W-:Y:S02]  /*174b0*/  IMAD.SHL.U32 R9, R4, 0x20, RZ ;  /* 0x0000002004097824 */ /* 0x000fe400078e00ff */
[----:B------:R-:W-:Y:S01]  /*174c0*/  IMAD.WIDE.U32 R2, R7, UR4, R2 ;  /* 0x0000000407027c25 */ /* 0x000fe2000f8e0002 */
[----:B------:R-:W-:Y:S01]  /*174d0*/  SEL R7, RZ, 0x40, P0 ;  /* 0x00000040ff077807 */ /* 0x000fe20000000000 */
[----:B------:R-:W-:Y:S01]  /*174e0*/  ULDC.64 UR4, c[0x0][0xb80] ;  /* 0x0002e00000047ab9 */ /* 0x000fe20000000a00 */
[----:B------:R-:W-:Y:S01]  /*174f0*/  ISETP.GE.AND P0, PT, R0, R31, PT ;  /* 0x0000001f0000720c */ /* 0x000fe20003f06270 */
[----:B------:R-:W-:Y:S01]  /*17500*/  IMAD.IADD R3, R3, 0x1, R5 ;  /* 0x0000000103037824 */ /* 0x000fe200078e0205 */
[----:B------:R-:W-:Y:S01]  /*17510*/  ISETP.GE.AND P2, PT, R28, R21, PT ;  /* 0x000000151c00720c */ /* 0x000fe20003f46270 */
[C---:B------:R-:W-:Y:S01]  /*17520*/  VIADD R30, R210.reuse, 0x1c0 ;  /* 0x000001c0d21e7836 */ /* 0x040fe20000000000 */
[----:B------:R-:W-:Y:S01]  /*17530*/  LOP3.LUT R8, R9, 0x20, R8, 0xe2, !PT ;  /* 0x0000002009087812 */ /* 0x000fe200078ee208 */
[----:B------:R-:W-:Y:S01]  /*17540*/  VIADD R33, R210, 0x180 ;  /* 0x00000180d2217836 */ /* 0x000fe20000000000 */
[----:B------:R-:W-:Y:S01]  /*17550*/  LEA R14, P1, R2, UR4, 0x1 ;  /* 0x00000004020e7c11 */ /* 0x000fe2000f8208ff */
[C---:B------:R-:W-:Y:S01]  /*17560*/  VIADD R35, R210.reuse, 0x140 ;  /* 0x00000140d2237836 */ /* 0x040fe20000000000 */
[----:B------:R-:W-:Y:S01]  /*17570*/  SEL R5, RZ, 0x80, P2 ;  /* 0x00000080ff057807 */ /* 0x000fe20001000000 */
[----:B------:R-:W-:Y:S01]  /*17580*/  VIADD R37, R210, 0x100 ;  /* 0x00000100d2257836 */ /* 0x000fe20000000000 */
[----:B------:R-:W-:Y:S01]  /*17590*/  LOP3.LUT R20, R8, R7, RZ, 0xfc, !PT ;  /* 0x0000000708147212 */ /* 0x000fe200078efcff */
[----:B------:R-:W-:Y:S01]  /*175a0*/  VIADD R39, R210, 0xc0 ;  /* 0x000000c0d2277836 */ /* 0x000fe20000000000 */
[----:B------:R-:W-:Y:S01]  /*175b0*/  LEA.HI.X R15, R2, UR5, R3, 0x1, P1 ;  /* 0x00000005020f7c11 */ /* 0x000fe200088f0c03 */
[----:B------:R-:W-:Y:S01]  /*175c0*/  VIADD R41, R210, 0x80 ;  /* 0x00000080d2297836 */ /* 0x000fe20000000000 */
[----:B------:R-:W-:Y:S01]  /*175d0*/  LOP3.LUT R24, R20, R5, RZ, 0xfc, !PT ;  /* 0x0000000514187212 */ /* 0x000fe200078efcff */
[----:B------:R-:W-:Y:S01]  /*175e0*/  VIADD R43, R210, 0x40 ;  /* 0x00000040d22b7836 */ /* 0x000fe20000000000 */
[----:B------:R1:W2:Y:S01]  /*175f0*/  SHFL.IDX PT, R4, R14, RZ, 0x181f ;  /* 0x00181fff0e047589 */ /* 0x0002a200000e0000 */
[----:B------:R-:W-:-:S02]  /*17600*/  SHF.R.S32.HI R30, RZ, 0x1f, R30 ;  /* 0x0000001fff1e7819 */ /* 0x000fc4000001141e */
[----:B------:R-:W-:Y:S01]  /*17610*/  SHF.R.S32.HI R33, RZ, 0x1f, R33 ;  /* 0x0000001fff217819 */ /* 0x000fe20000011421 */
[----:B------:R1:W3:Y:S01]  /*17620*/  SHFL.IDX PT, R5, R15, RZ, 0x181f ;  /* 0x00181fff0f057589 */ /* 0x0002e200000e0000 */
        /* <DEDUP_REMOVED lines=10> */
[-C--:B--2---:R-:W-:Y:S02]  /*176d0*/  @!P2 LEA R6, P0, R42, R4.reuse, 0x1 ;  /* 0x000000042a06a211 */ /* 0x084fe400078008ff */
        /* <DEDUP_REMOVED lines=26> */
.L_x_5344:
[----:B------:R-:W-:Y:S05]  /*17880*/  BSYNC B1 ;  /* 0x0000000000017941 */ /* 0x000fea0003800000 */
.L_x_5343:
        /* <DEDUP_REMOVED lines=36> */
.L_x_5339:
[----:B------:R-:W-:Y:S05]  /*17ad0*/  BSYNC B0 ;  /* 0x0000000000007941 */ /* 0x000fea0003800000 */
.L_x_5333:
[----:B------:R-:W-:Y:S02]  /*17ae0*/  ULDC UR4, c[0x0][0xd3c] ;  /* 0x00034f0000047ab9 */ /* 0x000fe40000000800 */
[----:B------:R-:W-:-:S13]  /*17af0*/  ISETP.GE.AND P0, PT, R27, UR4, PT ;  /* 0x000000041b007c0c */ /* 0x000fda000bf06270 */
[----:B------:R-:W-:Y:S05]  /*17b00*/  @!P0 BRA `(.L_x_5345) ;  /* 0xfffffe9800b88947 */ /* 0x000fea000383ffff */
[----:B------:R-:W-:Y:S05]  /*17b10*/  BRA `(.L_x_5206) ;  /* 0x0000008400507947 */ /* 0x000fea0003800000 */
.L_x_5204:
        /* <DEDUP_REMOVED lines=16> */
.L_x_5346:
        /* <DEDUP_REMOVED lines=41> */
.L_x_5352:
        /* <DEDUP_REMOVED lines=12> */
.L_x_5351:
[----:B------:R-:W-:Y:S05]  /*17f70*/  BSYNC B0 ;  /* 0x0000000000007941 */ /* 0x000fea0003800000 */
.L_x_5350:
        /* <DEDUP_REMOVED lines=20> */
.L_x_5348:
        /* <DEDUP_REMOVED lines=20> */
.L_x_5353:
[----:B---3--:R-:W-:Y:S01]  /*18200*/  IMAD R16, R16, UR5, R13 ;  /* 0x0000000510107c24 */ /* 0x008fe2000f8e020d */
[----:B------:R-:W-:Y:S02]  /*18210*/  IABS R2, R6 ;  /* 0x0000000600027213 */ /* 0x000fe40000000000 */
[----:B01----:R-:W-:Y:S02]  /*18220*/  IADD3 R11, RZ, -R3, RZ ;  /* 0x80000003ff0b7210 */ /* 0x003fe40007ffe0ff */
        /* <DEDUP_REMOVED lines=56> */
.L_x_5349:
[----:B------:R-:W-:Y:S02]  /*185b0*/  IMAD.MOV.U32 R17, RZ, RZ, RZ ;  /* 0x000000ffff117224 */ /* 0x000fe400078e00ff */
[----:B------:R-:W-:Y:S02]  /*185c0*/  IMAD.U32 R16, RZ, RZ, UR6 ;  /* 0x00000006ff107e24 */ /* 0x000fe4000f8e00ff */
[----:B------:R-:W-:-:S07]  /*185d0*/  IMAD.MOV.U32 R18, RZ, RZ, RZ ;  /* 0x000000ffff127224 */ /* 0x000fce00078e00ff */
.L_x_5354:
[----:B------:R-:W-:-:S13]  /*185e0*/  ISETP.NE.AND P0, PT, R5, RZ, PT ;  /* 0x000000ff0500720c */ /* 0x000fda0003f05270 */
[----:B------:R-:W0:Y:S01]  /*185f0*/  @!P0 S2R R3, SR_CgaCtaId ;  /* 0x0000000000038919 */ /* 0x000e220000008800 */
[----:B------:R-:W-:-:S04]  /*18600*/  @!P0 MOV R2, 0x400 ;  /* 0x0000040000028802 */ /* 0x000fc80000000f00 */
[----:B0-----:R-:W-:-:S05]  /*18610*/  @!P0 LEA R2, R3, R2, 0x18 ;  /* 0x0000000203028211 */ /* 0x001fca00078ec0ff */
[----:B------:R0:W-:Y:S01]  /*18620*/  @!P0 STS.128 [R2+0x388d0], R16 ;  /* 0x0388d01002008388 */ /* 0x0001e20000000c00 */
[----:B------:R-:W-:Y:S06]  /*18630*/  BAR.ARV 0x5, 0x180 ;  /* 0x0146000000007b1d */ /* 0x000fec0000002000 */
.L_x_5347:
[----:B------:R2:W-:Y:S01]  /*18640*/  STL [R1+0x2c], RZ ;  /* 0x00002cff01007387 */ /* 0x0005e20000100800 */
[----:B------:R-:W-:Y:S01]  /*18650*/  ULDC UR4, c[0x0][0xd3c] ;  /* 0x00034f0000047ab9 */ /* 0x000fe20000000800 */
[----:B------:R-:W-:Y:S01]  /*18660*/  IMAD.MOV.U32 R28, RZ, RZ, 0x1 ;  /* 0x00000001ff1c7424 */ /* 0x000fe200078e00ff */
[----:B-1----:R-:W-:Y:S01]  /*18670*/  ISETP.GE.AND P0, PT, R19, UR4, PT ;  /* 0x0000000413007c0c */ /* 0x002fe2000bf06270 */
[----:B------:R-:W-:-:S12]  /*18680*/  IMAD.MOV.U32 R25, RZ, RZ, RZ ;  /* 0x000000ffff197224 */ /* 0x000fd800078e00ff */
[----:B--2---:R-:W-:Y:S05]  /*18690*/  @P0 BRA `(.L_x_5355) ;  /* 0x0000007400940947 */ /* 0x004fea0003800000 */
[----:B------:R-:W2:Y:S01]  /*186a0*/  LDL R4, [R1+0x8] ;  /* 0x0000080001047983 */ /* 0x000ea20000100800 */
[----:B------:R-:W1:Y:S01]  /*186b0*/  S2UR UR5, SR_CgaCtaId ;  /* 0x00000000000579c3 */ /* 0x000e620000008800 */
        /* <DEDUP_REMOVED lines=11> */
[----:B------:R-:W-:Y:S01]  /*18770*/  ULDC.64 UR38, c[0x0][0x198] ;  /* 0x0000660000267ab9 */ /* 0x000fe20000000a00 */
[----:B------:R-:W-:Y:S01]  /*18780*/  IMAD.MOV.U32 R28, RZ, RZ, 0x1 ;  /* 0x00000001ff1c7424 */ /* 0x000fe200078e00ff */
[----:B------:R-:W-:Y:S01]  /*18790*/  LOP3.LUT R36, R3, 0x200, R36, 0xf8, !PT ;  /* 0x0000020003247812 */ /* 0x000fe200078ef824 */
[----:B------:R-:W-:Y:S01]  /*187a0*/  ULDC UR36, c[0x0][0xc] ;  /* 0x0000030000247ab9 */ /* 0x000fe20000000800 */
[----:B------:R-:W-:-:S04]  /*187b0*/  SHF.R.U32.HI R3, RZ, 0x3, R5 ;  /* 0x00000003ff037819 */ /* 0x000fc80000011605 */
[----:B------:R-:W-:Y:S02]  /*187c0*/  LOP3.LUT R3, R3, 0x70, R0, 0xf8, !PT ;  /* 0x0000007003037812 */ /* 0x000fe400078ef800 */
[C---:B------:R-:W-:Y:S01]  /*187d0*/  LOP3.LUT R0, R2.reuse, 0x40, RZ, 0xfc, !PT ;  /* 0x0000004002007812 */ /* 0x040fe200078efcff */
[----:B-1----:R-:W-:Y:S01]  /*187e0*/  ULEA UR4, UR5, UR4, 0x18 ;  /* 0x0000000405047291 */ /* 0x002fe2000f8ec03f */
        /* <DEDUP_REMOVED lines=11> */
.L_x_5468:
[----:B------:R-:W0:Y:S02]  /*188a0*/  LDC.64 R2, c[0x0][0xd88] ;  /* 0x00036200ff027b82 */ /* 0x000e240000000a00 */
[----:B0-----:R-:W-:-:S05]  /*188b0*/  IMAD.WIDE R2, R19, 0x4, R2 ;  /* 0x0000000413027825 */ /* 0x001fca00078e0202 */
[----:B--2---:R-:W2:Y:S01]  /*188c0*/  LDG.E R37, desc[UR40][R2.64] ;  /* 0x0000002802257981 */ /* 0x004ea2000c1e1900 */
[----:B------:R-:W-:Y:S05]  /*188d0*/  YIELD ;  /* 0x0000000000007946 */ /* 0x000fea0003800000 */
[----:B------:R-:W-:Y:S01]  /*188e0*/  ULDC.64 UR4, c[0x0][0xb20] ;  /* 0x0002c80000047ab9 */ /* 0x000fe20000000a00 */
[----:B------:R-:W-:Y:S01]  /*188f0*/  IMAD.MOV.U32 R34, RZ, RZ, RZ ;  /* 0x000000ffff227224 */ /* 0x000fe200078e00ff */
[----:B------:R-:W-:Y:S01]  /*18900*/  ISETP.NE.U32.AND P0, PT, RZ, UR4, PT ;  /* 0x00000004ff007c0c */ /* 0x000fe2000bf05070 */
[----:B-1-3--:R-:W-:Y:S01]  /*18910*/  IMAD.MOV.U32 R6, RZ, RZ, RZ ;  /* 0x000000ffff067224 */ /* 0x00afe200078e00ff */
[----:B------:R-:W-:Y:S01]  /*18920*/  ULDC.64 UR8, c[0x0][0xb10] ;  /* 0x0002c40000087ab9 */ /* 0x000fe20000000a00 */
[----:B------:R-:W-:Y:S01]  /*18930*/  ULDC.64 UR6, c[0x0][0xb08] ;  /* 0x0002c20000067ab9 */ /* 0x000fe20000000a00 */
[----:B------:R-:W-:-:S02]  /*18940*/  ISETP.NE.AND.EX P0, PT, RZ, UR5, PT, P0 ;  /* 0x00000005ff007c0c */ /* 0x000fc4000bf05300 */
[----:B--2---:R-:W-:-:S11]  /*18950*/  SHF.R.S32.HI R0, RZ, 0x1f, R37 ;  /* 0x0000001fff007819 */ /* 0x004fd60000011425 */
[C---:B------:R-:W-:Y:S02]  /*18960*/  @P0 LEA R2, P1, R37.reuse, UR4, 0x2 ;  /* 0x0000000425020c11 */ /* 0x040fe4000f8210ff */
[C---:B------:R-:W-:Y:S01]  /*18970*/  SHF.L.U32 R27, R37.reuse, 0x2, RZ ;  /* 0x00000002251b7819 */ /* 0x040fe200000006ff */
[----:B------:R0:W-:Y:S01]  /*18980*/  STL [R1+0x20], R0 ;  /* 0x0000200001007387 */ /* 0x0001e20000100800 */
[----:B------:R-:W-:Y:S01]  /*18990*/  @P0 LEA.HI.X R3, R37, UR5, R0, 0x2, P1 ;  /* 0x0000000525030c11 */ /* 0x000fe200088f1400 */
[----:B------:R-:W-:-:S04]  /*189a0*/  ULDC.64 UR4, c[0x0][0xaf8] ;  /* 0x0002be0000047ab9 */ /* 0x000fc80000000a00 */
[----:B------:R1:W5:Y:S01]  /*189b0*/  @P0 LDG.E R34, desc[UR40][R2.64] ;  /* 0x0000002802220981 */ /* 0x000362000c1e1900 */
[----:B------:R-:W-:Y:S02]  /*189c0*/  ISETP.NE.U32.AND P0, PT, RZ, UR4, PT ;  /* 0x00000004ff007c0c */ /* 0x000fe4000bf05070 */
[----:B------:R-:W-:Y:S01]  /*189d0*/  SHF.L.U64.HI R30, R37, 0x2, R0 ;  /* 0x00000002251e7819 */ /* 0x000fe20000010200 */
[----:B0-----:R-:W-:Y:S01]  /*189e0*/  IMAD.MOV.U32 R0, RZ, RZ, RZ ;  /* 0x000000ffff007224 */ /* 0x001fe200078e00ff */
[----:B------:R-:W-:Y:S02]  /*189f0*/  ISETP.NE.AND.EX P0, PT, RZ, UR5, PT, P0 ;  /* 0x00000005ff007c0c */ /* 0x000fe4000bf05300 */
[----:B------:R-:W-:Y:S02]  /*18a00*/  ISETP.NE.U32.AND P2, PT, RZ, UR8, PT ;  /* 0x00000008ff007c0c */ /* 0x000fe4000bf45070 */
[----:B------:R-:W-:Y:S02]  /*18a10*/  ISETP.NE.U32.AND P1, PT, RZ, UR6, PT ;  /* 0x00000006ff007c0c */ /* 0x000fe4000bf25070 */
[----:B-1----:R-:W-:-:S02]  /*18a20*/  IADD3 R2, P3, R27, UR4, RZ ;  /* 0x000000041b027c10 */ /* 0x002fc4000ff7e0ff */
[----:B------:R-:W-:Y:S02]  /*18a30*/  ISETP.NE.AND.EX P2, PT, RZ, UR9, PT, P2 ;  /* 0x00000009ff007c0c */ /* 0x000fe4000bf45320 */
[C---:B------:R-:W-:Y:S02]  /*18a40*/  IADD3.X R3, R30.reuse, UR5, RZ, P3, !PT ;  /* 0x000000051e037c10 */ /* 0x040fe40009ffe4ff */
[----:B------:R-:W-:Y:S02]  /*18a50*/  ISETP.NE.AND.EX P1, PT, RZ, UR7, PT, P1 ;  /* 0x00000007ff007c0c */ /* 0x000fe4000bf25310 */
[----:B------:R-:W-:Y:S01]  /*18a60*/  IADD3 R4, P4, R27, UR6, RZ ;  /* 0x000000061b047c10 */ /* 0x000fe2000ff9e0ff */
[----:B------:R-:W2:Y:S01]  /*18a70*/  @P0 LDG.E R6, desc[UR40][R2.64] ;  /* 0x0000002802060981 */ /* 0x000ea2000c1e1900 */
[----:B------:R-:W-:Y:S02]  /*18a80*/  ULDC UR4, c[0x0][0x288] ;  /* 0x0000a20000047ab9 */ /* 0x000fe40000000800 */
[----:B------:R-:W-:Y:S01]  /*18a90*/  IMAD.U32 R8, RZ, RZ, UR4 ;  /* 0x00000004ff087e24 */ /* 0x000fe2000f8e00ff */
[----:B------:R-:W-:Y:S01]  /*18aa0*/  IADD3.X R5, R30, UR7, RZ, P4, !PT ;  /* 0x000000071e057c10 */ /* 0x000fe2000a7fe4ff */
[----:B------:R-:W-:-:S05]  /*18ab0*/  ULDC.64 UR4, c[0x0][0x418] ;  /* 0x0001060000047ab9 */ /* 0x000fca0000000a00 */
        /* <DEDUP_REMOVED lines=22> */
.L_x_5356:
        /* <DEDUP_REMOVED lines=9> */
.L_x_5357:
        /* <DEDUP_REMOVED lines=9> */
.L_x_5358:
        /* <DEDUP_REMOVED lines=11> */
[----:B------:R-:W-:Y:S02]  /*18df0*/  VIADD R2, R2, 0x3f ;  /* 0x0000003f02027836 */ /* 0x000fe40000000000 */
[----:B------:R-:W-:Y:S02]  /*18e00*/  VIADD R5, R31, 0x3f ;  /* 0x0000003f1f057836 */ /* 0x000fe40000000000 */
        /* <DEDUP_REMOVED lines=32> */
.L_x_5523:
[----:B---3--:R-:W-:Y:S02]  /*19010*/  ISETP.NE.AND P0, PT, R14, RZ, PT ;  /* 0x000000ff0e00720c */ /* 0x008fe40003f05270 */
[----:B------:R-:W-:-:S11]  /*19020*/  PLOP3.LUT P6, PT, PT, PT, PT, 0x8, 0x0 ;  /* 0x000000000000781c */ /* 0x000fd60003fce170 */
[----:B------:R-:W-:Y:S05]  /*19030*/  @P0 BRA `(.L_x_5362) ;  /* 0x00000000000c0947 */ /* 0x000fea0003800000 */
[----:B------:R-:W-:-:S03]  /*19040*/  UMOV UR4, 0xffffffff ;  /* 0xffffffff00047882 */ /* 0x000fc60000000000 */
[----:B------:R-:W-:Y:S05]  /*19050*/  BRA.DIV UR4, `(.L_x_5363) ;  /* 0x00000082046c7947 */ /* 0x000fea000b800000 */
[----:B------:R-:W-:-:S13]  /*19060*/  ELECT P6, URZ, PT ;  /* 0x00000000003f782f */ /* 0x000fda00038c0000 */
.L_x_5362:
        /* <DEDUP_REMOVED lines=9> */
.L_x_5526:
[----:B------:R-:W-:Y:S05]  /*19100*/  BSYNC B1 ;  /* 0x0000000000017941 */ /* 0x000fea0003800000 */
.L_x_5364:
        /* <DEDUP_REMOVED lines=10> */
.L_x_5527:
[----:B------:R-:W-:Y:S05]  /*191b0*/  BSYNC B2 ;  /* 0x0000000000027941 */ /* 0x000fea0003800000 */
.L_x_5368:
        /* <DEDUP_REMOVED lines=9> */
.L_x_5371:
[----:B------:R-:W-:Y:S05]  /*19250*/  BSYNC B2 ;  /* 0x0000000000027941 */ /* 0x000fea0003800000 */
.L_x_5370:
        /* <DEDUP_REMOVED lines=12> */
.L_x_5372:
        /* <DEDUP_REMOVED lines=13> */
.L_x_5528:
[----:B------:R-:W-:Y:S05]  /*193f0*/  BSYNC B2 ;  /* 0x0000000000027941 */ /* 0x000fea0003800000 */
.L_x_5373:
        /* <DEDUP_REMOVED lines=11> */
.L_x_5376:
[----:B------:R-:W-:Y:S05]  /*194b0*/  BSYNC B2 ;  /* 0x0000000000027941 */ /* 0x000fea0003800000 */
.L_x_5375:
        /* <DEDUP_REMOVED lines=9> */
.L_x_5377:
        /* <DEDUP_REMOVED lines=15> */
.L_x_5378:
        /* <DEDUP_REMOVED lines=15> */
.L_x_5379:
        /* <DEDUP_REMOVED lines=15> */
.L_x_5380:
        /* <DEDUP_REMOVED lines=15> */
.L_x_5381:
        /* <DEDUP_REMOVED lines=15> */
.L_x_5382:
        /* <DEDUP_REMOVED lines=15> */
.L_x_5383:
        /* <DEDUP_REMOVED lines=15> */
.L_x_5384:
        /* <DEDUP_REMOVED lines=10> */
.L_x_5367:
[----:B------:R-:W-:Y:S05]  /*19c80*/  BSYNC B1 ;  /* 0x0000000000017941 */ /* 0x000fea0003800000 */
.L_x_5366:
        /* <DEDUP_REMOVED lines=9> */
.L_x_5404:
        /* <DEDUP_REMOVED lines=11> */
.L_x_5529:
[----:B------:R-:W-:Y:S05]  /*19dd0*/  BSYNC B2 ;  /* 0x0000000000027941 */ /* 0x000fea0003800000 */
.L_x_5387:
        /* <DEDUP_REMOVED lines=9> */
.L_x_5390:
[----:B------:R-:W-:Y:S05]  /*19e70*/  BSYNC B2 ;  /* 0x0000000000027941 */ /* 0x000fea0003800000 */
.L_x_5389:
        /* <DEDUP_REMOVED lines=8> */
[----:B-1----:R-:W-:Y:S01]  /*19f00*/  VIADD R9, R8, 0x38890 ;  /* 0x0003889008097836 */ /* 0x002fe20000000000 */
[----:B------:R-:W-:Y:S01]  /*19f10*/  UMOV UR6, 0x0 ;  /* 0x0000000000067882 */ /* 0x000fe20000000000 */
[----:B------:R-:W-:-:S10]  /*19f20*/  UMOV UR7, 0x12f00000 ;  /* 0x12f0000000077882 */ /* 0x000fd40000000000 */
.L_x_5391:
        /* <DEDUP_REMOVED lines=13> */
.L_x_5530:
[----:B------:R-:W-:Y:S05]  /*1a000*/  BSYNC B2 ;  /* 0x0000000000027941 */ /* 0x000fea0003800000 */
.L_x_5392:
        /* <DEDUP_REMOVED lines=11> */
.L_x_5395:
[----:B------:R-:W-:Y:S05]  /*1a0c0*/  BSYNC B2 ;  /* 0x0000000000027941 */ /* 0x000fea0003800000 */
.L_x_5394:
        /* <DEDUP_REMOVED lines=9> */
.L_x_5396:
        /* <DEDUP_REMOVED lines=15> */
.L_x_5397:
        /* <DEDUP_REMOVED lines=15> */
.L_x_5398:
        /* <DEDUP_REMOVED lines=15> */
.L_x_5399:
        /* <DEDUP_REMOVED lines=15> */
.L_x_5400:
        /* <DEDUP_REMOVED lines=15> */
.L_x_5401:
        /* <DEDUP_REMOVED lines=15> */
.L_x_5402:
        /* <DEDUP_REMOVED lines=15> */
.L_x_5403:
        /* <DEDUP_REMOVED lines=10> */
.L_x_5386:
[----:B------:R-:W-:Y:S05]  /*1a890*/  BSYNC B1 ;  /* 0x0000000000017941 */ /* 0x000fea0003800000 */
.L_x_5385:
        /* <DEDUP_REMOVED lines=8> */
.L_x_5360:
[----:B------:R-:W-:Y:S05]  /*1a920*/  BSYNC B0 ;  /* 0x0000000000007941 */ /* 0x000fea0003800000 */
.L_x_5359:
        /* <DEDUP_REMOVED lines=35> */
.L_x_5406:
        /* <DEDUP_REMOVED lines=20> */
.L_x_5409:
[----:B------:R-:W-:Y:S05]  /*1aca0*/  BSYNC B6 ;  /* 0x0000000000067941 */ /* 0x000fea0003800000 */
.L_x_5408:
        /* <DEDUP_REMOVED lines=19> */
[----:B-12---:R-:W-:Y:S05]  /*1ade0*/  CALL.ABS.NOINC R2 ;  /* 0x0000000002007343 */ /* 0x006fea0003c00000 */
.L_x_5412:
        /* <DEDUP_REMOVED lines=15> */
.L_x_5411:
[----:B------:R-:W-:Y:S05]  /*1aee0*/  BSYNC B6 ;  /* 0x0000000000067941 */ /* 0x000fea0003800000 */
.L_x_5410:
[----:B------:R-:W-:Y:S01]  /*1aef0*/  ULDC.64 UR4, c[0x0][0xaf0] ;  /* 0x0002bc0000047ab9 */ /* 0x000fe20000000a00 */
[----:B------:R-:W0:Y:S01]  /*1af00*/  S2R R20, SR_TID.X ;  /* 0x0000000000147919 */ /* 0x000e220000002100 */
[----:B------:R-:W-:Y:S01]  /*1af10*/  ISETP.NE.U32.AND P0, PT, RZ, UR4, PT ;  /* 0x00000004ff007c0c */ /* 0x000fe2000bf05070 */
[----:B------:R-:W2:Y:S03]  /*1af20*/  LDC R10, c[0x0][0x430] ;  /* 0x00010c00ff0a7b82 */ /* 0x000ea60000000800 */
[----:B------:R-:W-:-:S13]  /*1af30*/  ISETP.NE.AND.EX P0, PT, RZ, UR5, PT, P0 ;  /* 0x00000005ff007c0c */ /* 0x000fda000bf05300 */
[----:B------:R-:W-:Y:S01]  /*1af40*/  @P0 IADD3 R2, P1, R27, UR4, RZ ;  /* 0x000000041b020c10 */ /* 0x000fe2000ff3e0ff */
[----:B------:R-:W3:Y:S01]  /*1af50*/  S2R R11, SR_TID.X ;  /* 0x00000000000b7919 */ /* 0x000ee20000002100 */
[----:B------:R-:W-:Y:S02]  /*1af60*/  ULDC UR4, c[0x0][0x320] ;  /* 0x0000c80000047ab9 */ /* 0x000fe40000000800 */
[----:B------:R-:W-:-:S05]  /*1af70*/  @P0 IADD3.X R3, R30, UR5, RZ, P1, !PT ;  /* 0x000000051e030c10 */ /* 0x000fca0008ffe4ff */
[----:B------:R4:W5:Y:S01]  /*1af80*/  @P0 LDG.E R32, desc[UR40][R2.64] ;  /* 0x0000002802200981 */ /* 0x000962000c1e1900 */
[----:B0-----:R-:W-:-:S04]  /*1af90*/  LOP3.LUT R20, R20, 0x7f, RZ, 0xc0, !PT ;  /* 0x0000007f14147812 */ /* 0x001fc800078ec0ff */
[----:B------:R-:W-:Y:S02]  /*1afa0*/  SHF.R.U32.HI R21, RZ, 0x3, R20 ;  /* 0x00000003ff157819 */ /* 0x000fe40000011614 */
[----:B------:R-:W0:Y:S02]  /*1afb0*/  S2R R20, SR_TID.X ;  /* 0x0000000000147919 */ /* 0x000e240000002100 */
[----:B0-----:R-:W-:-:S05]  /*1afc0*/  IMAD.SHL.U32 R20, R20, 0x10, RZ ;  /* 0x0000001014147824 */ /* 0x001fca00078e00ff */
[----:B------:R-:W-:Y:S02]  /*1afd0*/  LOP3.LUT R20, R21, 0x70, R20, 0xf8, !PT ;  /* 0x0000007015147812 */ /* 0x000fe400078ef814 */
[----:B------:R-:W0:Y:S01]  /*1afe0*/  S2R R21, SR_TID.X ;  /* 0x0000000000157919 */ /* 0x000e220000002100 */
[----:B--2---:R-:W-:Y:S02]  /*1aff0*/  ISETP.NE.AND P1, PT, R10, 0x1, PT ;  /* 0x000000010a00780c */ /* 0x004fe40003f25270 */
[----:B------:R-:W-:-:S11]  /*1b000*/  LEA R27, R35, 0xffffffc0, 0x6 ;  /* 0xffffffc0231b7811 */ /* 0x000fd600078e30ff */
[----:B----4-:R-:W2:Y:S01]  /*1b010*/  @P1 LDC R3, c[0x0][0x434] ;  /* 0x00010d00ff031b82 */ /* 0x010ea20000000800 */
[----:B0-----:R-:W-:-:S07]  /*1b020*/  IMAD.SHL.U32 R21, R21, 0x8, RZ ;  /* 0x0000000815157824 */ /* 0x001fce00078e00ff */
[----:B------:R-:W0:Y:S01]  /*1b030*/  @P1 LDC R2, c[0x0][0x438] ;  /* 0x00010e00ff021b82 */ /* 0x000e220000000800 */
[----:B------:R-:W-:-:S04]  /*1b040*/  LOP3.LUT R21, R21, 0x38, RZ, 0xc0, !PT ;  /* 0x0000003815157812 */ /* 0x000fc800078ec0ff */
[----:B------:R-:W-:-:S04]  /*1b050*/  LOP3.LUT R21, R21, 0x40, RZ, 0xfc, !PT ;  /* 0x0000004015157812 */ /* 0x000fc800078efcff */
[----:B------:R-:W-:Y:S02]  /*1b060*/  ISETP.GE.AND P2, PT, R21, UR4, PT ;  /* 0x0000000415007c0c */ /* 0x000fe4000bf46270 */
[----:B------:R-:W4:Y:S01]  /*1b070*/  S2R R21, SR_TID.X ;  /* 0x0000000000157919 */ /* 0x000f220000002100 */
[----:B------:R-:W-:-:S05]  /*1b080*/  IMAD.IADD R4, R20, 0x1, R27 ;  /* 0x0000000114047824 */ /* 0x000fca00078e021b */
[C---:B------:R-:W-:Y:S01]  /*1b090*/  ISETP.GE.AND P0, PT, R4.reuse, R31, PT ;  /* 0x0000001f0400720c */ /* 0x040fe20003f06270 */
[----:B------:R-:W-:Y:S02]  /*1b0a0*/  IMAD.IADD R0, R4, 0x1, R34 ;  /* 0x0000000104007824 */ /* 0x000fe400078e0222 */
[----:B---3--:R-:W-:Y:S01]  /*1b0b0*/  IMAD.SHL.U32 R11, R11, 0x8, RZ ;  /* 0x000000080b0b7824 */ /* 0x008fe200078e00ff */
[----:B------:R-:W-:Y:S01]  /*1b0c0*/  ISETP.GT.U32.OR P0, PT, R20, 0x3f, P0 ;  /* 0x0000003f1400780c */ /* 0x000fe20000704470 */
[----:B--2---:R-:W-:-:S03]  /*1b0d0*/  @P1 IMAD.HI.U32 R3, R0, R3, RZ ;  /* 0x0000000300031227 */ /* 0x004fc600078e00ff */
[----:B------:R-:W-:Y:S01]  /*1b0e0*/  LOP3.LUT R11, R11, 0x38, RZ, 0xc0, !PT ;  /* 0x000000380b0b7812 */ /* 0x000fe200078ec0ff */
[----:B------:R-:W-:Y:S01]  /*1b0f0*/  IMAD.MOV.U32 R8, RZ, RZ, R0 ;  /* 0x000000ffff087224 */ /* 0x000fe200078e0000 */
[----:B0-----:R-:W-:Y:S02]  /*1b100*/  @P1 SHF.R.U32.HI R8, RZ, R2, R3 ;  /* 0x00000002ff081219 */ /* 0x001fe40000011603 */
[----:B------:R-:W-:Y:S02]  /*1b110*/  ISETP.GE.AND P1, PT, R11, UR4, PT ;  /* 0x000000040b007c0c */ /* 0x000fe4000bf26270 */
[----:B------:R-:W-:Y:S02]  /*1b120*/  LOP3.LUT R22, R22, 0xffffffbf, RZ, 0xc0, !PT ;  /* 0xffffffbf16167812 */ /* 0x000fe400078ec0ff */
[----:B-1----:R-:W-:Y:S01]  /*1b130*/  SEL R9, RZ, 0xffffffff, P2 ;  /* 0xffffffffff097807 */ /* 0x002fe20001000000 */
[----:B------:R-:W0:Y:S01]  /*1b140*/  @!P0 LDC.64 R2, c[0x0][0x428] ;  /* 0x00010a00ff028b82 */ /* 0x000e220000000a00 */
[----:B------:R-:W-:Y:S01]  /*1b150*/  @P2 LOP3.LUT R22, R22, 0x40, RZ, 0xfc, !PT ;  /* 0x0000004016162812 */ /* 0x000fe200078efcff */
[----:B----4-:R-:W-:Y:S01]  /*1b160*/  IMAD.SHL.U32 R21, R21, 0x8, RZ ;  /* 0x0000000815157824 */ /* 0x010fe200078e00ff */
        /* <DEDUP_REMOVED lines=24> */
[----:B-1----:R-:W-:Y:S01]  /*1b2f0*/  @!P0 LEA R4, P1, R6, R4, 0x2 ;  /* 0x0000000406048211 */ /* 0x002fe200078210ff */
[----:B------:R-:W-:-:S03]  /*1b300*/  IMAD.MOV.U32 R2, RZ, RZ, RZ ;  /* 0x000000ffff027224 */ /* 0x000fc600078e00ff */
[----:B------:R-:W-:-:S04]  /*1b310*/  @!P0 IADD3 R3, R7, R3, RZ ;  /* 0x0000000307038210 */ /* 0x000fc80007ffe0ff */
[----:B------:R-:W-:-:S05]  /*1b320*/  @!P0 LEA.HI.X R5, R6, R5, R3, 0x2, P1 ;  /* 0x0000000506058211 */ /* 0x000fca00008f1403 */
[----:B------:R0:W2:Y:S01]  /*1b330*/  @!P0 LDG.E R2, desc[UR40][R4.64] ;  /* 0x0000002804028981 */ /* 0x0000a2000c1e1900 */
[----:B------:R-:W1:Y:S01]  /*1b340*/  S2R R21, SR_TID.X ;  /* 0x0000000000157919 */ /* 0x000e620000002100 */
[----:B------:R-:W-:Y:S01]  /*1b350*/  LOP3.LUT R13, R11, 0x1c0, RZ, 0xfc, !PT ;  /* 0x000001c00b0d7812 */ /* 0x000fe200078efcff */
[----:B-1----:R-:W-:-:S05]  /*1b360*/  IMAD.SHL.U32 R21, R21, 0x8, RZ ;  /* 0x0000000815157824 */ /* 0x002fca00078e00ff */
        /* <DEDUP_REMOVED lines=25> */
.L_x_5533:
        /* <DEDUP_REMOVED lines=11> */
.L_x_5414:
        /* <DEDUP_REMOVED lines=9> */
.L_x_5534:
[----:B------:R-:W-:Y:S05]  /*1b640*/  BSYNC B0 ;  /* 0x0000000000007941 */ /* 0x000fea0003800000 */
.L_x_5415:
        /* <DEDUP_REMOVED lines=67> */
.L_x_5544:
        /* <DEDUP_REMOVED lines=10> */
.L_x_5418:
        /* <DEDUP_REMOVED lines=11> */
.L_x_5419:
        /* <DEDUP_REMOVED lines=22> */
[----:B0-----:R-:W-:Y:S02]  /*1bd30*/  IMAD.U32 R4, RZ, RZ, UR4 ;  /* 0x00000004ff047e24 */ /* 0x001fe4000f8e00ff */
        /* <DEDUP_REMOVED lines=11> */
.L_x_5421:
[----:B------:R-:W-:Y:S05]  /*1bdf0*/  BSYNC B6 ;  /* 0x0000000000067941 */ /* 0x000fea0003800000 */
.L_x_5420:
        /* <DEDUP_REMOVED lines=54> */
[----:B------:R-:W-:Y:S01]  /*1c160*/  ULDC UR4, c[0x0][0x2b8] ;  /* 0x0000ae0000047ab9 */ /* 0x000fe20000000800 */
[----:B------:R-:W-:Y:S02]  /*1c170*/  IADD3 R3, R3, R4, RZ ;  /* 0x0000000403037210 */ /* 0x000fe40007ffe0ff */
[----:B0-----:R-:W-:Y:S02]  /*1c180*/  LOP3.LUT R20, R20, 0x7f, RZ, 0xc0, !PT ;  /* 0x0000007f14147812 */ /* 0x001fe400078ec0ff */
[----:B------:R-:W-:Y:S01]  /*1c190*/  LEA.HI.X R3, R2, UR5, R3, 0x1, P0 ;  /* 0x0000000502037c11 */ /* 0x000fe200080f0c03 */
[----:B------:R-:W-:Y:S01]  /*1c1a0*/  UMOV UR5, 0xffffffff ;  /* 0xffffffff00057882 */ /* 0x000fe20000000000 */
[----:B------:R-:W-:-:S02]  /*1c1b0*/  ISETP.GE.AND P1, PT, R7, UR4, PT ;  /* 0x0000000407007c0c */ /* 0x000fc4000bf26270 */
        /* <DEDUP_REMOVED lines=35> */
.L_x_5553:
        /* <DEDUP_REMOVED lines=11> */
.L_x_5423:
        /* <DEDUP_REMOVED lines=28> */
.L_x_5425:
[----:B------:R-:W-:Y:S05]  /*1c660*/  BSYNC B6 ;  /* 0x0000000000067941 */ /* 0x000fea0003800000 */
.L_x_5424:
        /* <DEDUP_REMOVED lines=122> */
[----:B0-----:R-:W-:Y:S02]  /*1ce10*/  @!P0 IADD3.X R2, RZ, R2, RZ, P6, !PT ;  /* 0x00000002ff028210 */ /* 0x001fe400037fe4ff */
[----:B------:R-:W-:Y:S02]  /*1ce20*/  LOP3.LUT P6, RZ, R22, 0x200, RZ, 0xc0, !PT ;  /* 0x0000020016ff7812 */ /* 0x000fe400078cc0ff */
        /* <DEDUP_REMOVED lines=69> */
.L_x_5563:
        /* <DEDUP_REMOVED lines=26> */
.L_x_5428:
[----:B------:R-:W-:Y:S05]  /*1d420*/  BSYNC B0 ;  /* 0x0000000000007941 */ /* 0x000fea0003800000 */
.L_x_5427:
[----:B------:R-:W-:Y:S01]  /*1d430*/  NOP ;  /* 0x0000000000007918 */ /* 0x000fe20000000000 */
[----:B------:R-:W-:-:S13]  /*1d440*/  PLOP3.LUT P0, PT, PT, PT, PT, 0x80, 0x0 ;  /* 0x000000000000781c */ /* 0x000fda0003f0f070 */
.L_x_5429:
        /* <DEDUP_REMOVED lines=18> */
.L_x_5564:
[----:B------:R-:W-:Y:S05]  /*1d570*/  BSYNC B0 ;  /* 0x0000000000007941 */ /* 0x000fea0003800000 */
.L_x_5430:
[----:B------:R-:W2:Y:S02]  /*1d580*/  LDL R2, [R1+0x50] ;  /* 0x0000500001027983 */ /* 0x000ea40000100800 */
[----:B--2---:R-:W-:-:S13]  /*1d590*/  ISETP.NE.AND P0, PT, R2, 0x3, PT ;  /* 0x000000030200780c */ /* 0x004fda0003f05270 */
[----:B------:R-:W-:Y:S05]  /*1d5a0*/  @!P0 BRA `(.L_x_5432) ;  /* 0x0000000000048947 */ /* 0x000fea0003800000 */
[----:B------:R-:W-:Y:S01]  /*1d5b0*/  BPT.TRAP 0x1 ;  /* 0x000000040000795c */ /* 0x000fe20000300000 */
.L_x_5432:
[----:B-1----:R-:W-:Y:S01]  /*1d5c0*/  SHF.L.U32 R0, R28, 0x1f, RZ ;  /* 0x0000001f1c007819 */ /* 0x002fe200000006ff */
[----:B------:R-:W-:Y:S03]  /*1d5d0*/  BSSY B0, `(.L_x_5433) ;  /* 0x0000003000007945 */ /* 0x000fe60003800000 */
[----:B------:R-:W1:Y:S02]  /*1d5e0*/  SYNCS.PHASECHK.TRANS64.TRYWAIT P0, [R31+URZ+0x38860], R0 ;  /* 0x038860001f0075a7 */ /* 0x000e64000800017f */
[----:B-1----:R-:W-:Y:S05]  /*1d5f0*/  @!P0 BRA `(.L_x_5434) ;  /* 0x0000005400348947 */ /* 0x002fea0003800000 */
.L_x_5565:
[----:B------:R-:W-:Y:S05]  /*1d600*/  BSYNC B0 ;  /* 0x0000000000007941 */ /* 0x000fea0003800000 */
.L_x_5433:
        /* <DEDUP_REMOVED lines=111> */
.L_x_5575:
        /* <DEDUP_REMOVED lines=34> */
.L_x_5436:
        /* <DEDUP_REMOVED lines=11> */
.L_x_5437:
        /* <DEDUP_REMOVED lines=11> */
.L_x_5452:
        /* <DEDUP_REMOVED lines=42> */
.L_x_5440:
[----:B------:R-:W-:Y:S01]  /*1e320*/  IMAD R6, R25, 0x8, R23 ;  /* 0x0000000819067824 */ /* 0x000fe200078e0217 */
[----:B------:R-:W-:Y:S01]  /*1e330*/  SHF.L.U32 R21, R28, 0x1f, RZ ;  /* 0x0000001f1c157819 */ /* 0x000fe200000006ff */
[----:B------:R-:W-:Y:S01]  /*1e340*/  BSSY B1, `(.L_x_5441) ;  /* 0x0000004000017945 */ /* 0x000fe20003800000 */
[----:B------:R-:W-:Y:S02]  /*1e350*/  SHF.R.S32.HI R9, RZ, 0x1f, R5 ;  /* 0x0000001fff097819 */ /* 0x000fe40000011405 */
[----:B------:R-:W0:Y:S02]  /*1e360*/  SYNCS.PHASECHK.TRANS64.TRYWAIT P0, [R6+URZ+0x38840], R21 ;  /* 0x03884015060075a7 */ /* 0x000e24000800017f */
[----:B0-----:R-:W-:Y:S05]  /*1e370*/  @!P0 BRA `(.L_x_5442) ;  /* 0x0000005000108947 */ /* 0x001fea0003800000 */
.L_x_5576:
[----:B------:R-:W-:Y:S05]  /*1e380*/  BSYNC B1 ;  /* 0x0000000000017941 */ /* 0x000fea0003800000 */
.L_x_5441:
        /* <DEDUP_REMOVED lines=24> */
[----:B------:R-:W-:-:S03]  /*1e510*/  LEA R20, R8, R23, 0x1 ;  /* 0x0000001708147211 */ /* 0x000fc600078e08ff */
        /* <DEDUP_REMOVED lines=17> */
.L_x_5586:
        /* <DEDUP_REMOVED lines=8> */
.L_x_5444:
        /* <DEDUP_REMOVED lines=11> */
.L_x_5445:
[----:B------:R2:W-:Y:S01]  /*1e760*/  SYNCS.ARRIVE.TRANS64.A1T0 RZ, [R6+URZ+0x38830], RZ ;  /* 0x038830ff06ff79a7 */ /* 0x0005e2000810003f */
[----:B------:R-:W-:Y:S05]  /*1e770*/  @!P2 BRA `(.L_x_5446) ;  /* 0x000000000004a947 */ /* 0x000fea0003800000 */
[----:B------:R-:W-:Y:S01]  /*1e780*/  BPT.TRAP 0x1 ;  /* 0x000000040000795c */ /* 0x000fe20000300000 */
.L_x_5446:
[----:B------:R-:W3:Y:S01]  /*1e790*/  SYNCS.PHASECHK.TRANS64.TRYWAIT P0, [R6+URZ+0x38860], R21 ;  /* 0x03886015060075a7 */ /* 0x000ee2000800017f */
[----:B------:R-:W-:Y:S04]  /*1e7a0*/  BSSY B1, `(.L_x_5447) ;  /* 0x0000002000017945 */ /* 0x000fe80003800000 */
[----:B---3--:R-:W-:Y:S05]  /*1e7b0*/  @!P0 BRA `(.L_x_5448) ;  /* 0x0000005000308947 */ /* 0x008fea0003800000 */
.L_x_5587:
[----:B------:R-:W-:Y:S05]  /*1e7c0*/  BSYNC B1 ;  /* 0x0000000000017941 */ /* 0x000fea0003800000 */
.L_x_5447:
        /* <DEDUP_REMOVED lines=81> */
.L_x_5597:
        /* <DEDUP_REMOVED lines=25> */
.L_x_5450:
        /* <DEDUP_REMOVED lines=11> */
.L_x_5451:
[----:B------:R1:W-:Y:S01]  /*1ef20*/  SYNCS.ARRIVE.TRANS64.A1T0 RZ, [R6+URZ+0x38850], RZ ;  /* 0x038850ff06ff79a7 */ /* 0x0003e2000810003f */
[----:B------:R-:W-:Y:S05]  /*1ef30*/  @P3 BRA `(.L_x_5452) ;  /* 0xfffffff000503947 */ /* 0x000fea000383ffff */
.L_x_5439:
[----:B------:R-:W-:Y:S05]  /*1ef40*/  BSYNC B0 ;  /* 0x0000000000007941 */ /* 0x000fea0003800000 */
.L_x_5438:
        /* <DEDUP_REMOVED lines=21> */
.L_x_5454:
[----:B------:R-:W-:Y:S05]  /*1f0a0*/  BSYNC B0 ;  /* 0x0000000000007941 */ /* 0x000fea0003800000 */
.L_x_5453:
[----:B------:R-:W-:-:S07]  /*1f0b0*/  SEL R25, R25, RZ, P0 ;  /* 0x000000ff19197207 */ /* 0x000fce0000000000 */
.L_x_5407:
[----:B------:R-:W-:Y:S05]  /*1f0c0*/  BSYNC B7 ;  /* 0x0000000000077941 */ /* 0x000fea0003800000 */
.L_x_5405:
        /* <DEDUP_REMOVED lines=11> */
.L_x_5455:
        /* <DEDUP_REMOVED lines=26> */
[----:B------:R-:W1:Y:S02]  /*1f320*/  SHFL.UP PT, R14, R5, 0x4, RZ ;  /* 0x04800000050e7989 */ /* 0x000e6400000e00ff */
[----:B-123--:R-:W-:-:S05]  /*1f330*/  SEL R6, R14, RZ, P3 ;  /* 0x000000ff0e067207 */ /* 0x00efca0001800000 */
        /* <DEDUP_REMOVED lines=8> */
.L_x_5607:
[----:B------:R-:W-:Y:S02]  /*1f3c0*/  ULDC UR4, c[0x0][0xd38] ;  /* 0x00034e0000047ab9 */ /* 0x000fe40000000800 */
[----:B------:R-:W-:-:S04]  /*1f3d0*/  IMAD.U32 R4, RZ, RZ, UR4 ;  /* 0x00000004ff047e24 */ /* 0x000fc8000f8e00ff */
[----:B-1----:R-:W-:-:S04]  /*1f3e0*/  IMAD R5, R14, R4, RZ ;  /* 0x000000040e057224 */ /* 0x002fc800078e02ff */
[----:B------:R-:W-:-:S05]  /*1f3f0*/  IMAD.IADD R16, R16, 0x1, R5 ;  /* 0x0000000110107824 */ /* 0x000fca00078e0205 */
[----:B------:R-:W-:-:S13]  /*1f400*/  ISETP.GT.AND P6, PT, R16, R0, PT ;  /* 0x000000001000720c */ /* 0x000fda0003fc4270 */
[----:B------:R-:W-:Y:S05]  /*1f410*/  @P6 BRA `(.L_x_5458) ;  /* 0x00000000009c6947 */ /* 0x000fea0003800000 */
.L_x_5463:
        /* <DEDUP_REMOVED lines=14> */
.L_x_5461:
[----:B------:R-:W-:Y:S05]  /*1f500*/  BSYNC B0 ;  /* 0x0000000000007941 */ /* 0x000fea0003800000 */
.L_x_5460:
        /* <DEDUP_REMOVED lines=18> */
.L_x_5615:
[----:B------:R-:W-:Y:S02]  /*1f630*/  ULDC UR4, c[0x0][0xd38] ;  /* 0x00034e0000047ab9 */ /* 0x000fe40000000800 */
[----:B------:R-:W-:-:S04]  /*1f640*/  IMAD.U32 R4, RZ, RZ, UR4 ;  /* 0x00000004ff047e24 */ /* 0x000fc8000f8e00ff */
[----:B-1----:R-:W-:-:S04]  /*1f650*/  IMAD R5, R14, R4, RZ ;  /* 0x000000040e057224 */ /* 0x002fc800078e02ff */
[----:B------:R-:W-:-:S05]  /*1f660*/  IMAD.IADD R16, R5, 0x1, R16 ;  /* 0x0000000105107824 */ /* 0x000fca00078e0210 */
[----:B------:R-:W-:-:S13]  /*1f670*/  ISETP.GT.AND P6, PT, R16, R0, PT ;  /* 0x000000001000720c */ /* 0x000fda0003fc4270 */
[----:B------:R-:W-:Y:S05]  /*1f680*/  @!P6 BRA `(.L_x_5463) ;  /* 0xfffffffc0064e947 */ /* 0x000fea000383ffff */
.L_x_5458:
        /* <DEDUP_REMOVED lines=8> */
.L_x_5619:
[----:B------:R-:W-:Y:S02]  /*1f710*/  ISETP.NE.AND P0, PT, R6, RZ, PT ;  /* 0x000000ff0600720c */ /* 0x000fe40003f05270 */
[----:B------:R-:W-:-:S11]  /*1f720*/  MOV R6, RZ ;  /* 0x000000ff00067202 */ /* 0x000fd60000000f00 */
[----:B------:R-:W-:Y:S05]  /*1f730*/  @!P0 BRA `(.L_x_5465) ;  /* 0x0000000000108947 */ /* 0x000fea0003800000 */
[----:B------:R-:W-:Y:S01]  /*1f740*/  UMOV UR4, 0xffffffff ;  /* 0xffffffff00047882 */ /* 0x000fe20000000000 */
[----:B------:R-:W-:Y:S02]  /*1f750*/  VIADD R12, R5, 0xffffffff ;  /* 0xffffffff050c7836 */ /* 0x000fe40000000000 */
[----:B------:R-:W-:Y:S05]  /*1f760*/  BRA.DIV UR4, `(.L_x_5466) ;  /* 0x00000052045c7947 */ /* 0x000fea000b800000 */
[----:B------:R3:W4:Y:S02]  /*1f770*/  SHFL.IDX PT, R6, R3, R12, 0x1f ;  /* 0x00001f0c03067589 */ /* 0x00072400000e0000 */
.L_x_5465:
[----:B01-3--:R-:W0:Y:S01]  /*1f780*/  LDC.64 R2, c[0x0][0xd90] ;  /* 0x00036400ff027b82 */ /* 0x00be220000000a00 */
[----:B------:R-:W-:-:S04]  /*1f790*/  IMAD.IADD R19, R5, 0x1, R19 ;  /* 0x0000000105137824 */ /* 0x000fc800078e0213 */
[----:B0-----:R-:W-:-:S05]  /*1f7a0*/  IMAD.WIDE R2, R19, 0x4, R2 ;  /* 0x0000000413027825 */ /* 0x001fca00078e0202 */
[----:B------:R0:W2:Y:S01]  /*1f7b0*/  LDG.E R7, desc[UR40][R2.64] ;  /* 0x0000002802077981 */ /* 0x0000a2000c1e1900 */
[----:B----4-:R-:W-:-:S04]  /*1f7c0*/  IMAD R16, R6, R4, R16 ;  /* 0x0000000406107224 */ /* 0x010fc800078e0210 */
[----:B------:R-:W-:Y:S02]  /*1f7d0*/  IMAD.IADD R0, R0, 0x1, -R16 ;  /* 0x0000000100007824 */ /* 0x000fe400078e0a10 */
[----:B0-----:R-:W-:Y:S02]  /*1f7e0*/  IMAD.MOV.U32 R2, RZ, RZ, RZ ;  /* 0x000000ffff027224 */ /* 0x001fe400078e00ff */
[----:B--2---:R-:W-:-:S05]  /*1f7f0*/  IMAD R5, R17, R7, RZ ;  /* 0x0000000711057224 */ /* 0x004fca00078e02ff */
        /* <DEDUP_REMOVED lines=50> */
[----:B------:R-:W-:-:S06]  /*1fb20*/  @P0 VIADD R2, R2, 0x1 ;  /* 0x0000000102020836 */ /* 0x000fcc0000000000 */
[----:B------:R-:W-:Y:S01]  /*1fb30*/  @!P2 IMAD.MOV R2, RZ, RZ, -R2 ;  /* 0x000000ffff02a224 */ /* 0x000fe200078e0a02 */
[----:B------:R-:W-:Y:S01]  /*1fb40*/  @!P1 LOP3.LUT R2, RZ, R4, RZ, 0x33, !PT ;  /* 0x00000004ff029212 */ /* 0x000fe200078e33ff */
[----:B------:R-:W-:-:S04]  /*1fb50*/  IMAD.MOV R4, RZ, RZ, -R4 ;  /* 0x000000ffff047224 */ /* 0x000fc800078e0a04 */
[----:B------:R-:W-:Y:S01]  /*1fb60*/  IMAD R18, R2, R4, R5 ;  /* 0x0000000402127224 */ /* 0x000fe200078e0205 */
[----:B------:R-:W-:-:S05]  /*1fb70*/  LOP3.LUT R2, RZ, R2, RZ, 0x33, !PT ;  /* 0x00000002ff027212 */ /* 0x000fca00078e33ff */
[----:B------:R-:W-:Y:S01]  /*1fb80*/  IMAD.IADD R17, R17, 0x1, R2 ;  /* 0x0000000111117824 */ /* 0x000fe200078e0202 */
[----:B------:R-:W-:Y:S06]  /*1fb90*/  BRA `(.L_x_5467) ;  /* 0x00000000001c7947 */ /* 0x000fec0003800000 */
.L_x_5459:
[----:B------:R-:W-:Y:S01]  /*1fba0*/  UMOV UR4, URZ ;  /* 0x0000003f00047c82 */ /* 0x000fe20008000000 */
[----:B------:R-:W-:Y:S01]  /*1fbb0*/  UMOV UR5, URZ ;  /* 0x0000003f00057c82 */ /* 0x000fe20008000000 */
[----:B------:R-:W-:Y:S01]  /*1fbc0*/  ULDC UR6, c[0x0][0xd3c] ;  /* 0x00034f0000067ab9 */ /* 0x000fe20000000800 */
[----:B------:R-:W-:Y:S02]  /*1fbd0*/  IMAD.MOV.U32 R16, RZ, RZ, R0 ;  /* 0x000000ffff107224 */ /* 0x000fe400078e0000 */
[----:B------:R-:W-:Y:S02]  /*1fbe0*/  IMAD.U32 R17, RZ, RZ, UR4 ;  /* 0x00000004ff117e24 */ /* 0x000fe4000f8e00ff */
[----:B------:R-:W-:Y:S02]  /*1fbf0*/  IMAD.U32 R18, RZ, RZ, UR5 ;  /* 0x00000005ff127e24 */ /* 0x000fe4000f8e00ff */
[----:B------:R-:W-:-:S07]  /*1fc00*/  IMAD.U32 R19, RZ, RZ, UR6 ;  /* 0x00000006ff137e24 */ /* 0x000fce000f8e00ff */
.L_x_5467:
        /* <DEDUP_REMOVED lines=10> */
.L_x_5456:
[----:B------:R-:W-:Y:S02]  /*1fcb0*/  ULDC UR4, c[0x0][0xd3c] ;  /* 0x00034f0000047ab9 */ /* 0x000fe40000000800 */
[----:B0-----:R-:W-:-:S13]  /*1fcc0*/  ISETP.GE.AND P0, PT, R19, UR4, PT ;  /* 0x0000000413007c0c */ /* 0x001fda000bf06270 */
[----:B------:R-:W-:Y:S05]  /*1fcd0*/  @!P0 BRA `(.L_x_5468) ;  /* 0xffffff8800f08947 */ /* 0x000fea000383ffff */
[----:B------:R-:W-:Y:S05]  /*1fce0*/  BSYNC B8 ;  /* 0x0000000000087941 */ /* 0x000fea0003800000 */
.L_x_5355:
        /* <DEDUP_REMOVED lines=12> */
.L_x_5622:
[----:B------:R-:W-:Y:S05]  /*1fdb0*/  BSYNC B0 ;  /* 0x0000000000007941 */ /* 0x000fea0003800000 */
.L_x_5469:
[----:B------:R-:W-:-:S03]  /*1fdc0*/  UMOV UR4, 0xffffffff ;  /* 0xffffffff00047882 */ /* 0x000fc60000000000 */
[----:B------:R-:W-:Y:S05]  /*1fdd0*/  BRA.DIV UR4, `(.L_x_5471) ;  /* 0x0000004a04fc7947 */ /* 0x000fea000b800000 */
[----:B0-----:R-:W0:Y:S02]  /*1fde0*/  S2R R0, SR_TID.X ;  /* 0x0000000000007919 */ /* 0x001e240000002100 */
[----:B0-----:R-:W-:-:S04]  /*1fdf0*/  SHF.R.U32.HI R0, RZ, 0x5, R0 ;  /* 0x00000005ff007819 */ /* 0x001fc80000011600 */
[----:B------:R-:W-:-:S05]  /*1fe00*/  LOP3.LUT R0, R0, 0x3, RZ, 0xc0, !PT ;  /* 0x0000000300007812 */ /* 0x000fca00078ec0ff */
[----:B------:R0:W1:Y:S02]  /*1fe10*/  SHFL.IDX PT, R14, R0, RZ, 0x1f ;  /* 0x00001fff000e7589 */ /* 0x00006400000e0000 */
.L_x_5625:
[----:B-1----:R-:W-:-:S13]  /*1fe20*/  ISETP.NE.AND P0, PT, R14, RZ, PT ;  /* 0x000000ff0e00720c */ /* 0x002fda0003f05270 */
[----:B------:R-:W-:Y:S05]  /*1fe30*/  @P0 BRA `(.L_x_5206) ;  /* 0x0000000000880947 */ /* 0x000fea0003800000 */
[----:B------:R-:W-:-:S03]  /*1fe40*/  UMOV UR4, 0xffffffff ;  /* 0xffffffff00047882 */ /* 0x000fc60000000000 */
[----:B------:R-:W-:Y:S05]  /*1fe50*/  BRA.DIV UR4, `(.L_x_5472) ;  /* 0x0000004e04107947 */ /* 0x000fea000b800000 */
[----:B------:R-:W-:-:S13]  /*1fe60*/  ELECT P6, URZ, PT ;  /* 0x00000000003f782f */ /* 0x000fda00038c0000 */
.L_x_5628:
[----:B------:R-:W-:Y:S05]  /*1fe70*/  @!P6 BRA `(.L_x_5206) ;  /* 0x000000000078e947 */ /* 0x000fea0003800000 */
[----:B0-----:R-:W5:Y:S02]  /*1fe80*/  LDL.LU R0, [R1+0x8] ;  /* 0x0000080001007983 */ /* 0x001f640000300800 */
[----:B-----5:R-:W-:-:S04]  /*1fe90*/  LOP3.LUT R0, R0, 0x2, RZ, 0xfc, !PT ;  /* 0x0000000200007812 */ /* 0x020fc800078efcff */
[----:B------:R-:W-:-:S13]  /*1fea0*/  ISETP.NE.AND P0, PT, R0, 0x3, PT ;  /* 0x000000030000780c */ /* 0x000fda0003f05270 */
[----:B------:R-:W-:Y:S05]  /*1feb0*/  @!P0 BRA `(.L_x_5473) ;  /* 0x0000000000048947 */ /* 0x000fea0003800000 */
[----:B------:R-:W-:Y:S01]  /*1fec0*/  BPT.TRAP 0x1 ;  /* 0x000000040000795c */ /* 0x000fe20000300000 */
.L_x_5473:
[C---:B------:R-:W-:Y:S01]  /*1fed0*/  IMAD R5, R25.reuse, 0x8, R4 ;  /* 0x0000000819057824 */ /* 0x040fe200078e0204 */
[----:B------:R-:W-:Y:S01]  /*1fee0*/  SHF.L.U32 R0, R28, 0x1f, RZ ;  /* 0x0000001f1c007819 */ /* 0x000fe200000006ff */
[----:B------:R-:W-:-:S03]  /*1fef0*/  VIADD R25, R25, 0x1 ;  /* 0x0000000119197836 */ /* 0x000fc60000000000 */
[----:B------:R-:W0:Y:S02]  /*1ff00*/  SYNCS.PHASECHK.TRANS64.TRYWAIT P1, [R5+URZ+0x38840], R0 ;  /* 0x03884000050075a7 */ /* 0x000e24000802017f */
[----:B------:R-:W-:-:S04]  /*1ff10*/  ISETP.NE.AND P2, PT, R25, 0x2, PT ;  /* 0x000000021900780c */ /* 0x000fc80003f45270 */
[----:B------:R-:W-:Y:S01]  /*1ff20*/  SEL R3, RZ, 0x1, P2 ;  /* 0x00000001ff037807 */ /* 0x000fe20001000000 */
[----:B0-----:R-:W-:Y:S08]  /*1ff30*/  @!P1 BRA `(.L_x_5474) ;  /* 0x0000004800f89947 */ /* 0x001ff00003800000 */
.L_x_5629:
[----:B------:R-:W-:Y:S02]  /*1ff40*/  SEL R25, R25, RZ, P2 ;  /* 0x000000ff19197207 */ /* 0x000fe40001000000 */
[----:B------:R-:W-:Y:S01]  /*1ff50*/  LOP3.LUT R2, R28, R3, RZ, 0x3c, !PT ;  /* 0x000000031c027212 */ /* 0x000fe200078e3cff */
[----:B------:R-:W-:Y:S06]  /*1ff60*/  @!P0 BRA `(.L_x_5475) ;  /* 0x0000000000048947 */ /* 0x000fec0003800000 */
[----:B------:R-:W-:Y:S01]  /*1ff70*/  BPT.TRAP 0x1 ;  /* 0x000000040000795c */ /* 0x000fe20000300000 */
.L_x_5475:
[----:B------:R-:W-:Y:S01]  /*1ff80*/  IMAD R25, R25, 0x8, R4 ;  /* 0x0000000819197824 */ /* 0x000fe200078e0204 */
[----:B------:R-:W-:-:S04]  /*1ff90*/  SHF.L.U32 R2, R2, 0x1f, RZ ;  /* 0x0000001f02027819 */ /* 0x000fc800000006ff */
[----:B------:R-:W1:Y:S02]  /*1ffa0*/  SYNCS.PHASECHK.TRANS64.TRYWAIT P1, [R25+URZ+0x38840], R2 ;  /* 0x03884002190075a7 */ /* 0x000e64000802017f */
[----:B-1----:R-:W-:Y:S05]  /*1ffb0*/  @!P1 BRA `(.L_x_5476) ;  /* 0x0000004800ec9947 */ /* 0x002fea0003800000 */
.L_x_5630:
[----:B------:R-:W-:Y:S05]  /*1ffc0*/  @!P0 BRA `(.L_x_5477) ;  /* 0x0000000000048947 */ /* 0x000fea0003800000 */
[----:B------:R-:W-:Y:S01]  /*1ffd0*/  BPT.TRAP 0x1 ;  /* 0x000000040000795c */ /* 0x000fe20000300000 */
.L_x_5477:
[----:B------:R-:W5:Y:S02]  /*1ffe0*/  SYNCS.PHASECHK.TRANS64.TRYWAIT P1, [R5+URZ+0x38860], R0 ;  /* 0x03886000050075a7 */ /* 0x000f64000802017f */
[----:B-----5:R-:W-:Y:S05]  /*1fff0*/  @!P1 BRA `(.L_x_5478) ;  /* 0x0000004800f09947 */ /* 0x020fea0003800000 */
.L_x_5631:
[----:B------:R-:W-:Y:S05]  /*20000*/  @!P0 BRA `(.L_x_5479) ;  /* 0x0000000000048947 */ /* 0x000fea0003800000 */
[----:B------:R-:W-:Y:S01]  /*20010*/  BPT.TRAP 0x1 ;  /* 0x000000040000795c */ /* 0x000fe20000300000 */
.L_x_5479:
[----:B------:R0:W0:Y:S02]  /*20020*/  SYNCS.PHASECHK.TRANS64.TRYWAIT P0, [R25+URZ+0x38860], R2 ;  /* 0x03886002190075a7 */ /* 0x000024000800017f */
[----:B0-----:R-:W-:Y:S05]  /*20030*/  @!P0 NANOSLEEP.SYNCS 0x989680 ;  /* 0x009896800000895d */ /* 0x001fea0003900000 */
[----:B------:R-:W0:Y:S02]  /*20040*/  @!P0 SYNCS.PHASECHK.TRANS64 P0, [R25+URZ+0x38860], R2 ;  /* 0x03886002190085a7 */ /* 0x000e24000800007f */
[----:B0-----:R-:W-:Y:S05]  /*20050*/  @!P0 BRA `(.L_x_5479) ;  /* 0xfffffffc00f08947 */ /* 0x001fea000383ffff */
.L_x_5206:
[----:B------:R-:W-:Y:S05]  /*20060*/  BSYNC B9 ;  /* 0x0000000000097941 */ /* 0x000fea0003800000 */
.L_x_5203:
[----:B------:R-:W-:Y:S05]  /*20070*/  EXIT ;  /* 0x000000000000794d */ /* 0x000fea0003800000 */
.L_x_5222:
[----:B0-----:R0:W1:Y:S02]  /*20080*/  SYNCS.PHASECHK.TRANS64.TRYWAIT P6, [R61+URZ+0x38890], R70 ;  /* 0x038890463d0075a7 */ /* 0x00106400080c017f */
[----:B-1----:R-:W-:Y:S05]  /*20090*/  @!P6 NANOSLEEP.SYNCS 0x989680 ;  /* 0x009896800000e95d */ /* 0x002fea0003900000 */
[----:B------:R-:W1:Y:S02]  /*200a0*/  @!P6 SYNCS.PHASECHK.TRANS64 P6, [R61+URZ+0x38890], R70 ;  /* 0x038890463d00e5a7 */ /* 0x000e6400080c007f */
[----:B-1----:R-:W-:Y:S05]  /*200b0*/  @!P6 BRA `(.L_x_5222) ;  /* 0xfffffffc00f0e947 */ /* 0x002fea000383ffff */
[----:B------:R-:W-:Y:S05]  /*200c0*/  BRA `(.L_x_5480) ;  /* 0xfffffe2800c07947 */ /* 0x000fea000383ffff */
.L_x_5223:
        /* <DEDUP_REMOVED lines=8> */
.L_x_5482:
[----:B------:R-:W-:Y:S05]  /*20150*/  BSYNC B1 ;  /* 0x0000000000017941 */ /* 0x000fea0003800000 */
.L_x_5481:
        /* <DEDUP_REMOVED lines=8> */
.L_x_5483:
[----:B------:R-:W-:Y:S05]  /*201e0*/  BRA `(.L_x_5484) ;  /* 0xfffffe28008c7947 */ /* 0x000fea000383ffff */
.L_x_5233:
[----:B0-----:R0:W1:Y:S02]  /*201f0*/  SYNCS.PHASECHK.TRANS64.TRYWAIT P6, [R61+URZ+0x38890], R70 ;  /* 0x038890463d0075a7 */ /* 0x00106400080c017f */
[----:B-1----:R-:W-:Y:S05]  /*20200*/  @!P6 NANOSLEEP.SYNCS 0x989680 ;  /* 0x009896800000e95d */ /* 0x002fea0003900000 */
[----:B------:R-:W1:Y:S02]  /*20210*/  @!P6 SYNCS.PHASECHK.TRANS64 P6, [R61+URZ+0x38890], R70 ;  /* 0x038890463d00e5a7 */ /* 0x000e6400080c007f */
[----:B-1----:R-:W-:Y:S05]  /*20220*/  @!P6 BRA `(.L_x_5233) ;  /* 0xfffffffc00f0e947 */ /* 0x002fea000383ffff */
[----:B------:R-:W-:Y:S05]  /*20230*/  BRA `(.L_x_5485) ;  /* 0xfffffe3000e47947 */ /* 0x000fea000383ffff */
.L_x_5234:
        /* <DEDUP_REMOVED lines=8> */
.L_x_5487:
[----:B------:R-:W-:Y:S05]  /*202c0*/  BSYNC B1 ;  /* 0x0000000000017941 */ /* 0x000fea0003800000 */
.L_x_5486:
        /* <DEDUP_REMOVED lines=8> */
.L_x_5488:
[----:B------:R-:W-:Y:S01]  /*20350*/  IMAD.MOV.U32 R68, RZ, RZ, R14 ;  /* 0x000000ffff447224 */ /* 0x000fe200078e000e */
[----:B------:R-:W-:Y:S06]  /*20360*/  BRA `(.L_x_5489) ;  /* 0xfffffe3000ac7947 */ /* 0x000fec000383ffff */
.L_x_5239:
[----:B0-----:R0:W1:Y:S02]  /*20370*/  SYNCS.PHASECHK.TRANS64.TRYWAIT P0, [R61+URZ+0x38890], R70 ;  /* 0x038890463d0075a7 */ /* 0x001064000800017f */
[----:B-1----:R-:W-:Y:S05]  /*20380*/  @!P0 NANOSLEEP.SYNCS 0x989680 ;  /* 0x009896800000895d */ /* 0x002fea0003900000 */
[----:B------:R-:W1:Y:S02]  /*20390*/  @!P0 SYNCS.PHASECHK.TRANS64 P0, [R61+URZ+0x38890], R70 ;  /* 0x038890463d0085a7 */ /* 0x000e64000800007f */
[----:B-1----:R-:W-:Y:S05]  /*203a0*/  @!P0 BRA `(.L_x_5239) ;  /* 0xfffffffc00f08947 */ /* 0x002fea000383ffff */
[----:B------:R-:W-:Y:S05]  /*203b0*/  BRA `(.L_x_5490) ;  /* 0xfffffe3800987947 */ /* 0x000fea000383ffff */
.L_x_5240:
[----:B------:R-:W-:Y:S01]  /*203c0*/  BSSY B1, `(.L_x_5491) ;  /* 0x0000007000017945 */ /* 0x000fe20003800000 */
[----:B------:R-:W-:Y:S02]  /*203d0*/  IMAD.MOV.U32 R12, RZ, RZ, RZ ;  /* 0x000000ffff0c7224 */ /* 0x000fe400078e00ff */
[----:B------:R-:W-:Y:S02]  /*203e0*/  IMAD.MOV.U32 R11, RZ, RZ, 0x1c1f ;  /* 0x00001c1fff0b7424 */ /* 0x000fe400078e00ff */
[----:B------:R-:W-:-:S07]  /*203f0*/  IMAD.MOV.U32 R15, RZ, RZ, -0x1 ;  /* 0xffffffffff0f7424 */ /* 0x000fce00078e00ff */
[----:B0-----:R-:W-:Y:S05]  /*20400*/  WARPSYNC.COLLECTIVE R15, `(.L_x_5492) ;  /* 0x000000000f087348 */ /* 0x001fea0003c00000 */
[----:B------:R1:W2:Y:S02]  /*20410*/  SHFL.IDX P6, R14, R13, R12, R11 ;  /* 0x0000000c0d0e7389 */ /* 0x0002a400000c000b */
[----:B012---:R-:W-:Y:S01]  /*20420*/  ENDCOLLECTIVE ;  /* 0x000000000000791b */ /* 0x007fe20003800000 */
.L_x_5492:
[----:B------:R-:W-:Y:S05]  /*20430*/  BSYNC B1 ;  /* 0x0000000000017941 */ /* 0x000fea0003800000 */
.L_x_5491:
        /* <DEDUP_REMOVED lines=8> */
.L_x_5493:
[----:B------:R-:W-:Y:S05]  /*204c0*/  BRA `(.L_x_5494) ;  /* 0xfffffe3800c07947 */ /* 0x000fea000383ffff */
.L_x_5244:
[----:B---3--:R3:W4:Y:S02]  /*204d0*/  SYNCS.PHASECHK.TRANS64.TRYWAIT P5, [R61+URZ+0x388b0], R70 ;  /* 0x0388b0463d0075a7 */ /* 0x00872400080a017f */
[----:B----4-:R-:W-:Y:S05]  /*204e0*/  @!P5 NANOSLEEP.SYNCS 0x989680 ;  /* 0x009896800000d95d */ /* 0x010fea0003900000 */
[----:B------:R-:W4:Y:S02]  /*204f0*/  @!P5 SYNCS.PHASECHK.TRANS64 P5, [R61+URZ+0x388b0], R70 ;  /* 0x0388b0463d00d5a7 */ /* 0x000f2400080a007f */
[----:B----4-:R-:W-:Y:S05]  /*20500*/  @!P5 BRA `(.L_x_5244) ;  /* 0xfffffffc00f0d947 */ /* 0x010fea000383ffff */
[----:B------:R-:W-:Y:S05]  /*20510*/  BRA `(.L_x_5495) ;  /* 0xfffffe3c004c7947 */ /* 0x000fea000383ffff */
.L_x_5269:
        /* <DEDUP_REMOVED lines=8> */
.L_x_5497:
[----:B------:R-:W-:Y:S05]  /*205a0*/  BSYNC B1 ;  /* 0x0000000000017941 */ /* 0x000fea0003800000 */
.L_x_5496:
        /* <DEDUP_REMOVED lines=8> */
.L_x_5498:
[----:B------:R-:W-:Y:S01]  /*20630*/  IMAD.MOV.U32 R13, RZ, RZ, R7 ;  /* 0x000000ffff0d7224 */ /* 0x000fe200078e0007 */
[----:B------:R-:W-:-:S07]  /*20640*/  MOV R2, R14 ;  /* 0x0000000e00027202 */ /* 0x000fce0000000f00 */
[----:B------:R-:W-:Y:S05]  /*20650*/  WARPSYNC.COLLECTIVE R15, `(.L_x_5499) ;  /* 0x000000000f087348 */ /* 0x000fea0003c00000 */
[----:B------:R0:W1:Y:S02]  /*20660*/  SHFL.IDX P6, R14, R13, R12, R11 ;  /* 0x0000000c0d0e7389 */ /* 0x00006400000c000b */
[----:B01----:R-:W-:Y:S01]  /*20670*/  ENDCOLLECTIVE ;  /* 0x000000000000791b */ /* 0x003fe20003800000 */
.L_x_5499:
[----:B------:R-:W-:Y:S02]  /*20680*/  IMAD.MOV.U32 R13, RZ, RZ, R4 ;  /* 0x000000ffff0d7224 */ /* 0x000fe400078e0004 */
[----:B------:R-:W-:-:S07]  /*20690*/  IMAD.MOV.U32 R5, RZ, RZ, R14 ;  /* 0x000000ffff057224 */ /* 0x000fce00078e000e */
[----:B------:R-:W-:Y:S05]  /*206a0*/  WARPSYNC.COLLECTIVE R15, `(.L_x_5500) ;  /* 0x000000000f087348 */ /* 0x000fea0003c00000 */
[----:B------:R0:W1:Y:S02]  /*206b0*/  SHFL.IDX P6, R14, R13, R12, R11 ;  /* 0x0000000c0d0e7389 */ /* 0x00006400000c000b */
[----:B01----:R-:W-:Y:S01]  /*206c0*/  ENDCOLLECTIVE ;  /* 0x000000000000791b */ /* 0x003fe20003800000 */
.L_x_5500:
[----:B------:R-:W-:Y:S05]  /*206d0*/  BRA `(.L_x_5501) ;  /* 0xfffffe7000547947 */ /* 0x000fea000383ffff */
.L_x_5272:
        /* <DEDUP_REMOVED lines=8> */
.L_x_5503:
[----:B------:R-:W-:Y:S05]  /*20760*/  BSYNC B1 ;  /* 0x0000000000017941 */ /* 0x000fea0003800000 */
.L_x_5502:
        /* <DEDUP_REMOVED lines=8> */
.L_x_5504:
[----:B------:R-:W-:Y:S02]  /*207f0*/  IMAD.MOV.U32 R13, RZ, RZ, R7 ;  /* 0x000000ffff0d7224 */ /* 0x000fe400078e0007 */
[----:B------:R-:W-:-:S07]  /*20800*/  IMAD.MOV.U32 R2, RZ, RZ, R14 ;  /* 0x000000ffff027224 */ /* 0x000fce00078e000e */
[----:B------:R-:W-:Y:S05]  /*20810*/  WARPSYNC.COLLECTIVE R15, `(.L_x_5505) ;  /* 0x000000000f087348 */ /* 0x000fea0003c00000 */
[----:B------:R0:W1:Y:S02]  /*20820*/  SHFL.IDX P6, R14, R13, R12, R11 ;  /* 0x0000000c0d0e7389 */ /* 0x00006400000c000b */
[----:B01----:R-:W-:Y:S01]  /*20830*/  ENDCOLLECTIVE ;  /* 0x000000000000791b */ /* 0x003fe20003800000 */
.L_x_5505:
[----:B------:R-:W-:Y:S02]  /*20840*/  IMAD.MOV.U32 R13, RZ, RZ, R4 ;  /* 0x000000ffff0d7224 */ /* 0x000fe400078e0004 */
[----:B------:R-:W-:-:S07]  /*20850*/  IMAD.MOV.U32 R5, RZ, RZ, R14 ;  /* 0x000000ffff057224 */ /* 0x000fce00078e000e */
[----:B------:R-:W-:Y:S05]  /*20860*/  WARPSYNC.COLLECTIVE R15, `(.L_x_5506) ;  /* 0x000000000f087348 */ /* 0x000fea0003c00000 */
[----:B------:R0:W1:Y:S02]  /*20870*/  SHFL.IDX P6, R14, R13, R12, R11 ;  /* 0x0000000c0d0e7389 */ /* 0x00006400000c000b */
[----:B01----:R-:W-:Y:S01]  /*20880*/  ENDCOLLECTIVE ;  /* 0x000000000000791b */ /* 0x003fe20003800000 */
.L_x_5506:
[----:B------:R-:W-:Y:S01]  /*20890*/  IMAD.MOV.U32 R4, RZ, RZ, R14 ;  /* 0x000000ffff047224 */ /* 0x000fe200078e000e */
[----:B------:R-:W-:Y:S06]  /*208a0*/  BRA `(.L_x_5507) ;  /* 0xfffffe7000ac7947 */ /* 0x000fec000383ffff */
.L_x_5276:
[----:B0-----:R0:W1:Y:S02]  /*208b0*/  SYNCS.PHASECHK.TRANS64.TRYWAIT P0, [R18+URZ+0x38800], R35 ;  /* 0x03880023120075a7 */ /* 0x001064000800017f */
[----:B-1----:R-:W-:Y:S05]  /*208c0*/  @!P0 NANOSLEEP.SYNCS 0x989680 ;  /* 0x009896800000895d */ /* 0x002fea0003900000 */
[----:B------:R-:W1:Y:S02]  /*208d0*/  @!P0 SYNCS.PHASECHK.TRANS64 P0, [R18+URZ+0x38800], R35 ;  /* 0x03880023120085a7 */ /* 0x000e64000800007f */
[----:B-1----:R-:W-:Y:S05]  /*208e0*/  @!P0 BRA `(.L_x_5276) ;  /* 0xfffffffc00f08947 */ /* 0x002fea000383ffff */
[----:B------:R-:W-:Y:S05]  /*208f0*/  BRA `(.L_x_5508) ;  /* 0xfffffe7400a07947 */ /* 0x000fea000383ffff */
.L_x_5284:
        /* <DEDUP_REMOVED lines=9> */
.L_x_5510:
[----:B------:R-:W-:Y:S05]  /*20990*/  BSYNC B1 ;  /* 0x0000000000017941 */ /* 0x000fea0003800000 */
.L_x_5509:
        /* <DEDUP_REMOVED lines=10> */
.L_x_5511:
        /* <DEDUP_REMOVED lines=8> */
.L_x_5512:
        /* <DEDUP_REMOVED lines=9> */
.L_x_5513:
[----:B------:R-:W2:Y:S01]  /*20b50*/  @!P1 LD.E.128 R8, desc[UR40][R8.64] ;  /* 0x0000002808089980 */ /* 0x000ea2000c101d00 */
[----:B------:R-:W-:-:S04]  /*20b60*/  @!P1 IADD3 R14, P2, R14, R7, RZ ;  /* 0x000000070e0e9210 */ /* 0x000fc80007f5e0ff */
[----:B------:R-:W-:-:S05]  /*20b70*/  @!P1 IADD3.X R3, R3, R4, RZ, P2, !PT ;  /* 0x0000000403039210 */ /* 0x000fca00017fe4ff */
        /* <DEDUP_REMOVED lines=15> */
.L_x_5514:
[----:B------:R-:W-:Y:S02]  /*20c70*/  IMAD.MOV.U32 R0, RZ, RZ, R28 ;  /* 0x000000ffff007224 */ /* 0x000fe400078e001c */
[----:B------:R-:W-:Y:S02]  /*20c80*/  IMAD.MOV.U32 R2, RZ, RZ, R29 ;  /* 0x000000ffff027224 */ /* 0x000fe400078e001d */
[----:B------:R-:W-:Y:S01]  /*20c90*/  @!P1 IMAD.MOV.U32 R30, RZ, RZ, R10 ;  /* 0x000000ffff1e9224 */ /* 0x000fe200078e000a */
[----:B------:R-:W-:Y:S01]  /*20ca0*/  PRMT R52, R0, 0x7610, R52 ;  /* 0x0000761000347816 */ /* 0x000fe20000000034 */
[----:B------:R-:W-:Y:S01]  /*20cb0*/  IMAD.MOV.U32 R8, RZ, RZ, R31 ;  /* 0x000000ffff087224 */ /* 0x000fe200078e001f */
[----:B------:R-:W-:Y:S01]  /*20cc0*/  PRMT R36, R36, 0x5410, R2 ;  /* 0x0000541024247816 */ /* 0x000fe20000000002 */
[----:B------:R-:W-:Y:S01]  /*20cd0*/  IMAD.MOV.U32 R0, RZ, RZ, R30 ;  /* 0x000000ffff007224 */ /* 0x000fe200078e001e */
[----:B------:R-:W-:Y:S01]  /*20ce0*/  CS2R R2, SRZ ;  /* 0x0000000000027805 */ /* 0x000fe2000001ff00 */
        /* <DEDUP_REMOVED lines=10> */
.L_x_5515:
        /* <DEDUP_REMOVED lines=13> */
.L_x_5516:
[----:B------:R-:W-:Y:S02]  /*20e60*/  IMAD.MOV.U32 R13, RZ, RZ, R27 ;  /* 0x000000ffff0d7224 */ /* 0x000fe400078e001b */
[----:B------:R-:W-:-:S07]  /*20e70*/  IMAD.MOV.U32 R26, RZ, RZ, R14 ;  /* 0x000000ffff1a7224 */ /* 0x000fce00078e000e */
[----:B------:R-:W-:Y:S05]  /*20e80*/  WARPSYNC.COLLECTIVE R15, `(.L_x_5517) ;  /* 0x000000000f087348 */ /* 0x000fea0003c00000 */
[----:B------:R0:W1:Y:S02]  /*20e90*/  SHFL.IDX P6, R14, R13, R12, R11 ;  /* 0x0000000c0d0e7389 */ /* 0x00006400000c000b */
[----:B01----:R-:W-:Y:S01]  /*20ea0*/  ENDCOLLECTIVE ;  /* 0x000000000000791b */ /* 0x003fe20003800000 */
.L_x_5517:
[----:B------:R-:W-:Y:S05]  /*20eb0*/  BRA `(.L_x_5518) ;  /* 0xfffffe8000887947 */ /* 0x000fea000383ffff */
.L_x_5288:
[----:B0-----:R0:W1:Y:S02]  /*20ec0*/  SYNCS.PHASECHK.TRANS64.TRYWAIT P1, [R18+URZ+0x38800], R13 ;  /* 0x0388000d120075a7 */ /* 0x001064000802017f */
[----:B-1----:R-:W-:Y:S05]  /*20ed0*/  @!P1 NANOSLEEP.SYNCS 0x989680 ;  /* 0x009896800000995d */ /* 0x002fea0003900000 */
[----:B------:R-:W1:Y:S02]  /*20ee0*/  @!P1 SYNCS.PHASECHK.TRANS64 P1, [R18+URZ+0x38800], R13 ;  /* 0x0388000d120095a7 */ /* 0x000e64000802007f */
[----:B-1----:R-:W-:Y:S05]  /*20ef0*/  @!P1 BRA `(.L_x_5288) ;  /* 0xfffffffc00f09947 */ /* 0x002fea000383ffff */
[----:B------:R-:W-:Y:S05]  /*20f00*/  BRA `(.L_x_5519) ;  /* 0xfffffe8400247947 */ /* 0x000fea000383ffff */
.L_x_5294:
[----:B0-----:R0:W2:Y:S02]  /*20f10*/  SYNCS.PHASECHK.TRANS64.TRYWAIT P1, [R21+URZ+0x38830], R12 ;  /* 0x0388300c150075a7 */ /* 0x0010a4000802017f */
[----:B--2---:R-:W-:Y:S05]  /*20f20*/  @!P1 NANOSLEEP.SYNCS 0x989680 ;  /* 0x009896800000995d */ /* 0x004fea0003900000 */
[----:B------:R-:W2:Y:S02]  /*20f30*/  @!P1 SYNCS.PHASECHK.TRANS64 P1, [R21+URZ+0x38830], R12 ;  /* 0x0388300c150095a7 */ /* 0x000ea4000802007f */
[----:B--2---:R-:W-:Y:S05]  /*20f40*/  @!P1 BRA `(.L_x_5294) ;  /* 0xfffffffc00f09947 */ /* 0x004fea000383ffff */
[----:B------:R-:W-:Y:S05]  /*20f50*/  BRA `(.L_x_5293) ;  /* 0xfffffe9000ac7947 */ /* 0x000fea000383ffff */
.L_x_5296:
[----:B--2---:R2:W3:Y:S02]  /*20f60*/  SYNCS.PHASECHK.TRANS64.TRYWAIT P1, [R18+URZ+0x38810], R3 ;  /* 0x03881003120075a7 */ /* 0x0044e4000802017f */
[----:B---3--:R-:W-:Y:S05]  /*20f70*/  @!P1 NANOSLEEP.SYNCS 0x989680 ;  /* 0x009896800000995d */ /* 0x008fea0003900000 */
[----:B------:R-:W3:Y:S02]  /*20f80*/  @!P1 SYNCS.PHASECHK.TRANS64 P1, [R18+URZ+0x38810], R3 ;  /* 0x03881003120095a7 */ /* 0x000ee4000802007f */
[----:B---3--:R-:W-:Y:S05]  /*20f90*/  @!P1 BRA `(.L_x_5296) ;  /* 0xfffffffc00f09947 */ /* 0x008fea000383ffff */
[----:B------:R-:W-:Y:S05]  /*20fa0*/  BRA `(.L_x_5520) ;  /* 0xfffffe94005c7947 */ /* 0x000fea000383ffff */
.L_x_5300:
[----:B----4-:R4:W0:Y:S02]  /*20fb0*/  SYNCS.PHASECHK.TRANS64.TRYWAIT P1, [R21+URZ+0x38850], R12 ;  /* 0x0388500c150075a7 */ /* 0x010824000802017f */
[----:B0-----:R-:W-:Y:S05]  /*20fc0*/  @!P1 NANOSLEEP.SYNCS 0x989680 ;  /* 0x009896800000995d */ /* 0x001fea0003900000 */
[----:B------:R-:W0:Y:S02]  /*20fd0*/  @!P1 SYNCS.PHASECHK.TRANS64 P1, [R21+URZ+0x38850], R12 ;  /* 0x0388500c150095a7 */ /* 0x000e24000802007f */
[----:B0-----:R-:W-:Y:S05]  /*20fe0*/  @!P1 BRA `(.L_x_5300) ;  /* 0xfffffffc00f09947 */ /* 0x001fea000383ffff */
[----:B------:R-:W-:Y:S05]  /*20ff0*/  BRA `(.L_x_5299) ;  /* 0xfffffe9400787947 */ /* 0x000fea000383ffff */
.L_x_5309:
[----:B-1----:R1:W2:Y:S02]  /*21000*/  SYNCS.PHASECHK.TRANS64.TRYWAIT P1, [R196+URZ+0x38830], R20 ;  /* 0x03883014c40075a7 */ /* 0x0022a4000802017f */
[----:B--2---:R-:W-:Y:S05]  /*21010*/  @!P1 NANOSLEEP.SYNCS 0x989680 ;  /* 0x009896800000995d */ /* 0x004fea0003900000 */
[----:B------:R-:W2:Y:S02]  /*21020*/  @!P1 SYNCS.PHASECHK.TRANS64 P1, [R196+URZ+0x38830], R20 ;  /* 0x03883014c40095a7 */ /* 0x000ea4000802007f */
[----:B--2---:R-:W-:Y:S05]  /*21030*/  @!P1 BRA `(.L_x_5309) ;  /* 0xfffffffc00f09947 */ /* 0x004fea000383ffff */
[----:B------:R-:W-:Y:S05]  /*21040*/  BRA `(.L_x_5308) ;  /* 0xfffffec000c87947 */ /* 0x000fea000383ffff */
.L_x_5314:
[----:B---3--:R3:W4:Y:S02]  /*21050*/  SYNCS.PHASECHK.TRANS64.TRYWAIT P1, [R196+URZ+0x38850], R20 ;  /* 0x03885014c40075a7 */ /* 0x008724000802017f */
[----:B----4-:R-:W-:Y:S05]  /*21060*/  @!P1 NANOSLEEP.SYNCS 0x989680 ;  /* 0x009896800000995d */ /* 0x010fea0003900000 */
[----:B------:R-:W4:Y:S02]  /*21070*/  @!P1 SYNCS.PHASECHK.TRANS64 P1, [R196+URZ+0x38850], R20 ;  /* 0x03885014c40095a7 */ /* 0x000f24000802007f */
[----:B----4-:R-:W-:Y:S05]  /*21080*/  @!P1 BRA `(.L_x_5314) ;  /* 0xfffffffc00f09947 */ /* 0x010fea000383ffff */
[----:B------:R-:W-:Y:S05]  /*21090*/  BRA `(.L_x_5313) ;  /* 0xfffffec400647947 */ /* 0x000fea000383ffff */
.L_x_5324:
[----:B-1----:R1:W2:Y:S02]  /*210a0*/  SYNCS.PHASECHK.TRANS64.TRYWAIT P1, [R196+URZ+0x38830], R20 ;  /* 0x03883014c40075a7 */ /* 0x0022a4000802017f */
[----:B--2---:R-:W-:Y:S05]  /*210b0*/  @!P1 NANOSLEEP.SYNCS 0x989680 ;  /* 0x009896800000995d */ /* 0x004fea0003900000 */
[----:B------:R-:W2:Y:S02]  /*210c0*/  @!P1 SYNCS.PHASECHK.TRANS64 P1, [R196+URZ+0x38830], R20 ;  /* 0x03883014c40095a7 */ /* 0x000ea4000802007f */
[----:B--2---:R-:W-:Y:S05]  /*210d0*/  @!P1 BRA `(.L_x_5324) ;  /* 0xfffffffc00f09947 */ /* 0x004fea000383ffff */
[----:B------:R-:W-:Y:S05]  /*210e0*/  BRA `(.L_x_5323) ;  /* 0xfffffef800d47947 */ /* 0x000fea000383ffff */
.L_x_5329:
[----:B---3--:R3:W4:Y:S02]  /*210f0*/  SYNCS.PHASECHK.TRANS64.TRYWAIT P1, [R196+URZ+0x38850], R20 ;  /* 0x03885014c40075a7 */ /* 0x008724000802017f */
[----:B----4-:R-:W-:Y:S05]  /*21100*/  @!P1 NANOSLEEP.SYNCS 0x989680 ;  /* 0x009896800000995d */ /* 0x010fea0003900000 */
[----:B------:R-:W4:Y:S02]  /*21110*/  @!P1 SYNCS.PHASECHK.TRANS64 P1, [R196+URZ+0x38850], R20 ;  /* 0x03885014c40095a7 */ /* 0x000f24000802007f */
[----:B----4-:R-:W-:Y:S05]  /*21120*/  @!P1 BRA `(.L_x_5329) ;  /* 0xfffffffc00f09947 */ /* 0x010fea000383ffff */
[----:B------:R-:W-:Y:S05]  /*21130*/  BRA `(.L_x_5328) ;  /* 0xfffffefc00707947 */ /* 0x000fea000383ffff */
.L_x_5361:
        /* <DEDUP_REMOVED lines=11> */
.L_x_5522:
[----:B------:R-:W-:Y:S05]  /*211f0*/  BSYNC B1 ;  /* 0x0000000000017941 */ /* 0x000fea0003800000 */
.L_x_5521:
[----:B------:R-:W-:Y:S05]  /*21200*/  BRA `(.L_x_5523) ;  /* 0xffffff7c00807947 */ /* 0x000fea000383ffff */
.L_x_5363:
[----:B------:R-:W-:Y:S01]  /*21210*/  BSSY B1, `(.L_x_5524) ;  /* 0x0000006000017945 */ /* 0x000fe20003800000 */
[----:B------:R-:W-:-:S07]  /*21220*/  IMAD.MOV.U32 R15, RZ, RZ, -0x1 ;  /* 0xffffffffff0f7424 */ /* 0x000fce00078e00ff */
[----:B012---:R-:W-:Y:S05]  /*21230*/  WARPSYNC.COLLECTIVE R15, `(.L_x_5525) ;  /* 0x000000000f0c7348 */ /* 0x007fea0003c00000 */
[----:B------:R-:W-:Y:S02]  /*21240*/  ELECT P6, UR62, PT ;  /* 0x00000000003e782f */ /* 0x000fe400038c0000 */
[----:B------:R-:W-:Y:S01]  /*21250*/  MOV R14, UR62 ;  /* 0x0000003e000e7c02 */ /* 0x000fe20008000f00 */
[----:B012---:R-:W-:Y:S10]  /*21260*/  ENDCOLLECTIVE ;  /* 0x000000000000791b */ /* 0x007ff40003800000 */
.L_x_5525:
[----:B------:R-:W-:Y:S05]  /*21270*/  BSYNC B1 ;  /* 0x0000000000017941 */ /* 0x000fea0003800000 */
.L_x_5524:
[----:B------:R-:W-:Y:S05]  /*21280*/  BRA `(.L_x_5362) ;  /* 0xffffff7c00787947 */ /* 0x000fea000383ffff */
.L_x_5365:
[----:B0-----:R0:W2:Y:S02]  /*21290*/  SYNCS.PHASECHK.TRANS64.TRYWAIT P0, [R23+URZ+0x38820], R3 ;  /* 0x03882003170075a7 */ /* 0x0010a4000800017f */
[----:B--2---:R-:W-:Y:S05]  /*212a0*/  @!P0 NANOSLEEP.SYNCS 0x989680 ;  /* 0x009896800000895d */ /* 0x004fea0003900000 */
[----:B------:R-:W2:Y:S02]  /*212b0*/  @!P0 SYNCS.PHASECHK.TRANS64 P0, [R23+URZ+0x38820], R3 ;  /* 0x03882003170085a7 */ /* 0x000ea4000800007f */
[----:B--2---:R-:W-:Y:S05]  /*212c0*/  @!P0 BRA `(.L_x_5365) ;  /* 0xfffffffc00f08947 */ /* 0x004fea000383ffff */
[----:B------:R-:W-:Y:S05]  /*212d0*/  BRA `(.L_x_5526) ;  /* 0xffffff7c00887947 */ /* 0x000fea000383ffff */
.L_x_5369:
[----:B0-----:R0:W1:Y:S02]  /*212e0*/  SYNCS.PHASECHK.TRANS64.TRYWAIT P0, [R3+URZ+0x388a0], R8 ;  /* 0x0388a008030075a7 */ /* 0x001064000800017f */
[----:B-1----:R-:W-:Y:S05]  /*212f0*/  @!P0 NANOSLEEP.SYNCS 0x989680 ;  /* 0x009896800000895d */ /* 0x002fea0003900000 */
[----:B------:R-:W1:Y:S02]  /*21300*/  @!P0 SYNCS.PHASECHK.TRANS64 P0, [R3+URZ+0x388a0], R8 ;  /* 0x0388a008030085a7 */ /* 0x000e64000800007f */
[----:B-1----:R-:W-:Y:S05]  /*21310*/  @!P0 BRA `(.L_x_5369) ;  /* 0xfffffffc00f08947 */ /* 0x002fea000383ffff */
[----:B------:R-:W-:Y:S05]  /*21320*/  BRA `(.L_x_5527) ;  /* 0xffffff7c00a07947 */ /* 0x000fea000383ffff */
.L_x_5374:
[----:B-1----:R1:W2:Y:S02]  /*21330*/  SYNCS.PHASECHK.TRANS64.TRYWAIT P0, [R3+URZ+0x388c0], R8 ;  /* 0x0388c008030075a7 */ /* 0x0022a4000800017f */
[----:B--2---:R-:W-:Y:S05]  /*21340*/  @!P0 NANOSLEEP.SYNCS 0x989680 ;  /* 0x009896800000895d */ /* 0x004fea0003900000 */
[----:B------:R-:W2:Y:S02]  /*21350*/  @!P0 SYNCS.PHASECHK.TRANS64 P0, [R3+URZ+0x388c0], R8 ;  /* 0x0388c008030085a7 */ /* 0x000ea4000800007f */
[----:B--2---:R-:W-:Y:S05]  /*21360*/  @!P0 BRA `(.L_x_5374) ;  /* 0xfffffffc00f08947 */ /* 0x004fea000383ffff */
[----:B------:R-:W-:Y:S05]  /*21370*/  BRA `(.L_x_5528) ;  /* 0xffffff80001c7947 */ /* 0x000fea000383ffff */
.L_x_5388:
[----:B0-----:R0:W2:Y:S02]  /*21380*/  SYNCS.PHASECHK.TRANS64.TRYWAIT P1, [R8+URZ+0x388a0], R2 ;  /* 0x0388a002080075a7 */ /* 0x0010a4000802017f */
[----:B--2---:R-:W-:Y:S05]  /*21390*/  @!P1 NANOSLEEP.SYNCS 0x989680 ;  /* 0x009896800000995d */ /* 0x004fea0003900000 */
[----:B------:R-:W2:Y:S02]  /*213a0*/  @!P1 SYNCS.PHASECHK.TRANS64 P1, [R8+URZ+0x388a0], R2 ;  /* 0x0388a002080095a7 */ /* 0x000ea4000802007f */
[----:B--2---:R-:W-:Y:S05]  /*213b0*/  @!P1 BRA `(.L_x_5388) ;  /* 0xfffffffc00f09947 */ /* 0x004fea000383ffff */
[----:B------:R-:W-:Y:S05]  /*213c0*/  BRA `(.L_x_5529) ;  /* 0xffffff8800807947 */ /* 0x000fea000383ffff */
.L_x_5393:
[----:B-1----:R1:W2:Y:S02]  /*213d0*/  SYNCS.PHASECHK.TRANS64.TRYWAIT P1, [R8+URZ+0x388c0], R2 ;  /* 0x0388c002080075a7 */ /* 0x0022a4000802017f */
[----:B--2---:R-:W-:Y:S05]  /*213e0*/  @!P1 NANOSLEEP.SYNCS 0x989680 ;  /* 0x009896800000995d */ /* 0x004fea0003900000 */
[----:B------:R-:W2:Y:S02]  /*213f0*/  @!P1 SYNCS.PHASECHK.TRANS64 P1, [R8+URZ+0x388c0], R2 ;  /* 0x0388c002080095a7 */ /* 0x000ea4000802007f */
[----:B--2---:R-:W-:Y:S05]  /*21400*/  @!P1 BRA `(.L_x_5393) ;  /* 0xfffffffc00f09947 */ /* 0x004fea000383ffff */
[----:B------:R-:W-:Y:S05]  /*21410*/  BRA `(.L_x_5530) ;  /* 0xffffff8800f87947 */ /* 0x000fea000383ffff */
.L_x_5413:
[----:B------:R-:W1:Y:S01]  /*21420*/  S2R R11, SR_TID.X ;  /* 0x00000000000b7919 */ /* 0x000e620000002100 */
[----:B------:R-:W-:Y:S01]  /*21430*/  BSSY B0, `(.L_x_5531) ;  /* 0x000000a000007945 */ /* 0x000fe20003800000 */
[----:B------:R-:W-:Y:S02]  /*21440*/  IMAD.MOV.U32 R12, RZ, RZ, RZ ;  /* 0x000000ffff0c7224 */ /* 0x000fe400078e00ff */
[----:B------:R-:W-:Y:S01]  /*21450*/  IMAD.MOV.U32 R15, RZ, RZ, -0x1 ;  /* 0xffffffffff0f7424 */ /* 0x000fe200078e00ff */
[----:B-1----:R-:W-:-:S04]  /*21460*/  SHF.R.U32.HI R11, RZ, 0x5, R11 ;  /* 0x00000005ff0b7819 */ /* 0x002fc8000001160b */
[----:B------:R-:W-:-:S05]  /*21470*/  LOP3.LUT R11, R11, 0x3, RZ, 0xc0, !PT ;  /* 0x000000030b0b7812 */ /* 0x000fca00078ec0ff */
[----:B------:R-:W-:Y:S01]  /*21480*/  IMAD.MOV.U32 R13, RZ, RZ, R11 ;  /* 0x000000ffff0d7224 */ /* 0x000fe200078e000b */
[----:B------:R-:W-:-:S07]  /*21490*/  MOV R11, 0x1f ;  /* 0x0000001f000b7802 */ /* 0x000fce0000000f00 */
[----:B0-----:R-:W-:Y:S05]  /*214a0*/  WARPSYNC.COLLECTIVE R15, `(.L_x_5532) ;  /* 0x000000000f087348 */ /* 0x001fea0003c00000 */
[----:B------:R1:W2:Y:S02]  /*214b0*/  SHFL.IDX P6, R14, R13, R12, R11 ;  /* 0x0000000c0d0e7389 */ /* 0x0002a400000c000b */
[----:B012---:R-:W-:Y:S01]  /*214c0*/  ENDCOLLECTIVE ;  /* 0x000000000000791b */ /* 0x007fe20003800000 */
.L_x_5532:
[----:B------:R-:W-:Y:S05]  /*214d0*/  BSYNC B0 ;  /* 0x0000000000007941 */ /* 0x000fea0003800000 */
.L_x_5531:
[----:B------:R-:W-:Y:S05]  /*214e0*/  BRA `(.L_x_5533) ;  /* 0xffffffa000047947 */ /* 0x000fea000383ffff */
.L_x_5416:
[----:B0-----:R0:W1:Y:S02]  /*214f0*/  SYNCS.PHASECHK.TRANS64.TRYWAIT P0, [R31+URZ+0x38840], R0 ;  /* 0x038840001f0075a7 */ /* 0x001064000800017f */
[----:B-1----:R-:W-:Y:S05]  /*21500*/  @!P0 NANOSLEEP.SYNCS 0x989680 ;  /* 0x009896800000895d */ /* 0x002fea0003900000 */
[----:B------:R-:W1:Y:S02]  /*21510*/  @!P0 SYNCS.PHASECHK.TRANS64 P0, [R31+URZ+0x38840], R0 ;  /* 0x038840001f0085a7 */ /* 0x000e64000800007f */
[----:B-1----:R-:W-:Y:S05]  /*21520*/  @!P0 BRA `(.L_x_5416) ;  /* 0xfffffffc00f08947 */ /* 0x002fea000383ffff */
[----:B------:R-:W-:Y:S05]  /*21530*/  BRA `(.L_x_5534) ;  /* 0xffffffa000407947 */ /* 0x000fea000383ffff */
.L_x_5417:
        /* <DEDUP_REMOVED lines=8> */
.L_x_5536:
[----:B------:R-:W-:Y:S05]  /*215c0*/  BSYNC B0 ;  /* 0x0000000000007941 */ /* 0x000fea0003800000 */
.L_x_5535:
        /* <DEDUP_REMOVED lines=9> */
.L_x_5537:
[----:B------:R-:W-:Y:S02]  /*21660*/  IMAD.MOV.U32 R13, RZ, RZ, R4 ;  /* 0x000000ffff0d7224 */ /* 0x000fe400078e0004 */
[----:B------:R-:W-:Y:S02]  /*21670*/  IMAD.MOV.U32 R12, RZ, RZ, 0x1 ;  /* 0x00000001ff0c7424 */ /* 0x000fe400078e00ff */
[----:B------:R-:W-:-:S07]  /*21680*/  IMAD.MOV.U32 R3, RZ, RZ, R14 ;  /* 0x000000ffff037224 */ /* 0x000fce00078e000e */
[----:B------:R-:W-:Y:S05]  /*21690*/  WARPSYNC.COLLECTIVE R15, `(.L_x_5538) ;  /* 0x000000000f087348 */ /* 0x000fea0003c00000 */
[----:B------:R0:W1:Y:S02]  /*216a0*/  SHFL.IDX P6, R14, R13, R12, R11 ;  /* 0x0000000c0d0e7389 */ /* 0x00006400000c000b */
[----:B01----:R-:W-:Y:S01]  /*216b0*/  ENDCOLLECTIVE ;  /* 0x000000000000791b */ /* 0x003fe20003800000 */
.L_x_5538:
        /* <DEDUP_REMOVED lines=15> */
.L_x_5539:
[----:B------:R-:W-:Y:S02]  /*217b0*/  @P0 IMAD R6, R5, 0x2, R23 ;  /* 0x0000000205060824 */ /* 0x000fe400078e0217 */
[----:B------:R-:W-:Y:S02]  /*217c0*/  IMAD.MOV.U32 R13, RZ, RZ, R4 ;  /* 0x000000ffff0d7224 */ /* 0x000fe400078e0004 */
[----:B------:R-:W-:Y:S02]  /*217d0*/  IMAD.MOV.U32 R12, RZ, RZ, 0x2 ;  /* 0x00000002ff0c7424 */ /* 0x000fe400078e00ff */
[----:B------:R-:W-:-:S07]  /*217e0*/  IMAD.MOV.U32 R3, RZ, RZ, R14 ;  /* 0x000000ffff037224 */ /* 0x000fce00078e000e */
[----:B------:R-:W-:Y:S05]  /*217f0*/  WARPSYNC.COLLECTIVE R15, `(.L_x_5540) ;  /* 0x000000000f087348 */ /* 0x000fea0003c00000 */
[----:B------:R0:W1:Y:S02]  /*21800*/  SHFL.IDX P6, R14, R13, R12, R11 ;  /* 0x0000000c0d0e7389 */ /* 0x00006400000c000b */
[----:B01----:R-:W-:Y:S01]  /*21810*/  ENDCOLLECTIVE ;  /* 0x000000000000791b */ /* 0x003fe20003800000 */
.L_x_5540:
        /* <DEDUP_REMOVED lines=15> */
.L_x_5541:
[----:B------:R-:W-:Y:S02]  /*21910*/  @P0 IMAD R6, R5, 0x2, R23 ;  /* 0x0000000205060824 */ /* 0x000fe400078e0217 */
[----:B------:R-:W-:Y:S02]  /*21920*/  IMAD.MOV.U32 R13, RZ, RZ, R4 ;  /* 0x000000ffff0d7224 */ /* 0x000fe400078e0004 */
[----:B------:R-:W-:Y:S02]  /*21930*/  IMAD.MOV.U32 R12, RZ, RZ, 0x3 ;  /* 0x00000003ff0c7424 */ /* 0x000fe400078e00ff */
[----:B------:R-:W-:-:S07]  /*21940*/  IMAD.MOV.U32 R3, RZ, RZ, R14 ;  /* 0x000000ffff037224 */ /* 0x000fce00078e000e */
[----:B------:R-:W-:Y:S05]  /*21950*/  WARPSYNC.COLLECTIVE R15, `(.L_x_5542) ;  /* 0x000000000f087348 */ /* 0x000fea0003c00000 */
[----:B------:R0:W1:Y:S02]  /*21960*/  SHFL.IDX P6, R14, R13, R12, R11 ;  /* 0x0000000c0d0e7389 */ /* 0x00006400000c000b */
[----:B01----:R-:W-:Y:S01]  /*21970*/  ENDCOLLECTIVE ;  /* 0x000000000000791b */ /* 0x003fe20003800000 */
.L_x_5542:
        /* <DEDUP_REMOVED lines=10> */
.L_x_5543:
[----:B------:R-:W-:Y:S01]  /*21a20*/  @!PT LDS RZ, [RZ] ;  /* 0x00000000fffff984 */ /* 0x000fe20000000800 */
[----:B------:R-:W-:Y:S01]  /*21a30*/  @!PT LDS RZ, [RZ] ;  /* 0x00000000fffff984 */ /* 0x000fe20000000800 */
[----:B------:R-:W-:Y:S01]  /*21a40*/  @!PT LDS RZ, [RZ] ;  /* 0x00000000fffff984 */ /* 0x000fe20000000800 */
[----:B------:R0:W-:Y:S01]  /*21a50*/  @P0 LDGSTS.E.BYPASS.LTC128B.128 [R6+0x23400], desc[UR40][R2.64], !P2 ;  /* 0x2340000002060fae */ /* 0x0001e2000d101d68 */
[----:B------:R-:W-:Y:S01]  /*21a60*/  IMAD.MOV.U32 R0, RZ, RZ, R14 ;  /* 0x000000ffff007224 */ /* 0x000fe200078e000e */
[----:B------:R-:W-:Y:S06]  /*21a70*/  BRA `(.L_x_5544) ;  /* 0xffffffa000007947 */ /* 0x000fec000383ffff */
.L_x_5422:
        /* <DEDUP_REMOVED lines=9> */
.L_x_5545:
        /* <DEDUP_REMOVED lines=10> */
.L_x_5546:
[----:B------:R-:W-:Y:S02]  /*21bb0*/  IMAD.MOV.U32 R13, RZ, RZ, R3 ;  /* 0x000000ffff0d7224 */ /* 0x000fe400078e0003 */
[----:B------:R-:W-:Y:S02]  /*21bc0*/  IMAD.MOV.U32 R12, RZ, RZ, 0x1 ;  /* 0x00000001ff0c7424 */ /* 0x000fe400078e00ff */
[----:B------:R-:W-:-:S07]  /*21bd0*/  IMAD.MOV.U32 R4, RZ, RZ, R14 ;  /* 0x000000ffff047224 */ /* 0x000fce00078e000e */
[----:B------:R-:W-:Y:S05]  /*21be0*/  WARPSYNC.COLLECTIVE R15, `(.L_x_5547) ;  /* 0x000000000f087348 */ /* 0x000fea0003c00000 */
[----:B------:R0:W1:Y:S02]  /*21bf0*/  SHFL.IDX P6, R14, R13, R12, R11 ;  /* 0x0000000c0d0e7389 */ /* 0x00006400000c000b */
[----:B01----:R-:W-:Y:S01]  /*21c00*/  ENDCOLLECTIVE ;  /* 0x000000000000791b */ /* 0x003fe20003800000 */
.L_x_5547:
        /* <DEDUP_REMOVED lines=12> */
.L_x_5548:
[----:B------:R-:W-:Y:S02]  /*21cd0*/  IMAD.MOV.U32 R13, RZ, RZ, R3 ;  /* 0x000000ffff0d7224 */ /* 0x000fe400078e0003 */
[----:B------:R-:W-:Y:S02]  /*21ce0*/  IMAD.MOV.U32 R12, RZ, RZ, 0x2 ;  /* 0x00000002ff0c7424 */ /* 0x000fe400078e00ff */
[----:B------:R-:W-:-:S07]  /*21cf0*/  IMAD.MOV.U32 R5, RZ, RZ, R14 ;  /* 0x000000ffff057224 */ /* 0x000fce00078e000e */
[----:B------:R-:W-:Y:S05]  /*21d00*/  WARPSYNC.COLLECTIVE R15, `(.L_x_5549) ;  /* 0x000000000f087348 */ /* 0x000fea0003c00000 */
[----:B------:R0:W1:Y:S02]  /*21d10*/  SHFL.IDX P6, R14, R13, R12, R11 ;  /* 0x0000000c0d0e7389 */ /* 0x00006400000c000b */
[----:B01----:R-:W-:Y:S01]  /*21d20*/  ENDCOLLECTIVE ;  /* 0x000000000000791b */ /* 0x003fe20003800000 */
.L_x_5549:
        /* <DEDUP_REMOVED lines=10> */
.L_x_5550:
        /* <DEDUP_REMOVED lines=11> */
.L_x_5551:
        /* <DEDUP_REMOVED lines=10> */
.L_x_5552:
[----:B------:R-:W-:Y:S01]  /*21f20*/  @!PT LDS RZ, [RZ] ;  /* 0x00000000fffff984 */ /* 0x000fe20000000800 */
[----:B------:R-:W-:Y:S01]  /*21f30*/  @!PT LDS RZ, [RZ] ;  /* 0x00000000fffff984 */ /* 0x000fe20000000800 */
[----:B------:R-:W-:Y:S01]  /*21f40*/  @!PT LDS RZ, [RZ] ;  /* 0x00000000fffff984 */ /* 0x000fe20000000800 */
[----:B------:R0:W-:Y:S01]  /*21f50*/  @!P0 LDGSTS.E.BYPASS.LTC128B.128 [R26+0x21400], desc[UR40][R4.64], !P1 ;  /* 0x21400000041a8fae */ /* 0x0001e2000c901d68 */
[----:B------:R-:W-:Y:S01]  /*21f60*/  IMAD.MOV.U32 R0, RZ, RZ, R14 ;  /* 0x000000ffff007224 */ /* 0x000fe200078e000e */
[----:B------:R-:W-:Y:S06]  /*21f70*/  BRA `(.L_x_5553) ;  /* 0xffffffa4001c7947 */ /* 0x000fec000383ffff */
.L_x_5426:
        /* <DEDUP_REMOVED lines=45> */
.L_x_5555:
[----:B------:R-:W-:Y:S05]  /*22250*/  BSYNC B0 ;  /* 0x0000000000007941 */ /* 0x000fea0003800000 */
.L_x_5554:
        /* <DEDUP_REMOVED lines=11> */
.L_x_5556:
        /* <DEDUP_REMOVED lines=8> */
[----:B------:R-:W-:Y:S02]  /*22390*/  LOP3.LUT R22, R22, 0xffdfffff, RZ, 0xc0, !PT ;  /* 0xffdfffff16167812 */ /* 0x000fe400078ec0ff */
[----:B------:R-:W-:Y:S02]  /*223a0*/  MOV R3, R14 ;  /* 0x0000000e00037202 */ /* 0x000fe40000000f00 */
        /* <DEDUP_REMOVED lines=29> */
.L_x_5557:
        /* <DEDUP_REMOVED lines=8> */
.L_x_5558:
        /* <DEDUP_REMOVED lines=33> */
.L_x_5559:
[----:B------:R-:W-:Y:S02]  /*22810*/  IMAD.MOV.U32 R13, RZ, RZ, R5 ;  /* 0x000000ffff0d7224 */ /* 0x000fe400078e0005 */
[----:B------:R-:W-:-:S07]  /*22820*/  IMAD.MOV.U32 R8, RZ, RZ, R14 ;  /* 0x000000ffff087224 */ /* 0x000fce00078e000e */
[----:B------:R-:W-:Y:S05]  /*22830*/  WARPSYNC.COLLECTIVE R15, `(.L_x_5560) ;  /* 0x000000000f087348 */ /* 0x000fea0003c00000 */
[----:B------:R0:W1:Y:S02]  /*22840*/  SHFL.IDX P6, R14, R13, R12, R11 ;  /* 0x0000000c0d0e7389 */ /* 0x00006400000c000b */
[----:B01----:R-:W-:Y:S01]  /*22850*/  ENDCOLLECTIVE ;  /* 0x000000000000791b */ /* 0x003fe20003800000 */
.L_x_5560:
        /* <DEDUP_REMOVED lines=23> */
.L_x_5561:
        /* <DEDUP_REMOVED lines=9> */
.L_x_5562:
[----:B------:R-:W-:Y:S01]  /*22a60*/  IMAD.MOV.U32 R2, RZ, RZ, R14 ;  /* 0x000000ffff027224 */ /* 0x000fe200078e000e */
[----:B------:R-:W-:Y:S06]  /*22a70*/  BRA `(.L_x_5563) ;  /* 0xffffffa800007947 */ /* 0x000fec000383ffff */
.L_x_5431:
[----:B-1----:R1:W2:Y:S02]  /*22a80*/  SYNCS.PHASECHK.TRANS64.TRYWAIT P0, [R23+URZ+0x38820], R0 ;  /* 0x03882000170075a7 */ /* 0x0022a4000800017f */
[----:B--2---:R-:W-:Y:S05]  /*22a90*/  @!P0 NANOSLEEP.SYNCS 0x989680 ;  /* 0x009896800000895d */ /* 0x004fea0003900000 */
[----:B------:R-:W2:Y:S02]  /*22aa0*/  @!P0 SYNCS.PHASECHK.TRANS64 P0, [R23+URZ+0x38820], R0 ;  /* 0x03882000170085a7 */ /* 0x000ea4000800007f */
[----:B--2---:R-:W-:Y:S05]  /*22ab0*/  @!P0 BRA `(.L_x_5431) ;  /* 0xfffffffc00f08947 */ /* 0x004fea000383ffff */
[----:B------:R-:W-:Y:S05]  /*22ac0*/  BRA `(.L_x_5564) ;  /* 0xffffffa800a87947 */ /* 0x000fea000383ffff */
.L_x_5434:
[----:B-1----:R1:W2:Y:S02]  /*22ad0*/  SYNCS.PHASECHK.TRANS64.TRYWAIT P0, [R31+URZ+0x38860], R0 ;  /* 0x038860001f0075a7 */ /* 0x0022a4000800017f */
[----:B--2---:R-:W-:Y:S05]  /*22ae0*/  @!P0 NANOSLEEP.SYNCS 0x989680 ;  /* 0x009896800000895d */ /* 0x004fea0003900000 */
[----:B------:R-:W2:Y:S02]  /*22af0*/  @!P0 SYNCS.PHASECHK.TRANS64 P0, [R31+URZ+0x38860], R0 ;  /* 0x038860001f0085a7 */ /* 0x000ea4000800007f */
[----:B--2---:R-:W-:Y:S05]  /*22b00*/  @!P0 BRA `(.L_x_5434) ;  /* 0xfffffffc00f08947 */ /* 0x004fea000383ffff */
[----:B------:R-:W-:Y:S05]  /*22b10*/  BRA `(.L_x_5565) ;  /* 0xffffffa800b87947 */ /* 0x000fea000383ffff */
.L_x_5435:
        /* <DEDUP_REMOVED lines=8> */
.L_x_5567:
[----:B------:R-:W-:Y:S05]  /*22ba0*/  BSYNC B0 ;  /* 0x0000000000007941 */ /* 0x000fea0003800000 */
.L_x_5566:
        /* <DEDUP_REMOVED lines=15> */
.L_x_5568:
[----:B------:R-:W-:Y:S01]  /*22ca0*/  IMAD.MOV.U32 R13, RZ, RZ, R6 ;  /* 0x000000ffff0d7224 */ /* 0x000fe200078e0006 */
[----:B------:R-:W-:Y:S01]  /*22cb0*/  MOV R12, 0x1 ;  /* 0x00000001000c7802 */ /* 0x000fe20000000f00 */
        /* <DEDUP_REMOVED lines=37> */
.L_x_5569:
[----:B------:R-:W-:Y:S02]  /*22f10*/  IMAD.MOV.U32 R13, RZ, RZ, R5 ;  /* 0x000000ffff0d7224 */ /* 0x000fe400078e0005 */
[----:B------:R-:W-:-:S07]  /*22f20*/  IMAD.MOV.U32 R3, RZ, RZ, R14 ;  /* 0x000000ffff037224 */ /* 0x000fce00078e000e */
[----:B------:R-:W-:Y:S05]  /*22f30*/  WARPSYNC.COLLECTIVE R15, `(.L_x_5570) ;  /* 0x000000000f087348 */ /* 0x000fea0003c00000 */
[----:B------:R0:W1:Y:S02]  /*22f40*/  SHFL.IDX P6, R14, R13, R12, R11 ;  /* 0x0000000c0d0e7389 */ /* 0x00006400000c000b */
[----:B01----:R-:W-:Y:S01]  /*22f50*/  ENDCOLLECTIVE ;  /* 0x000000000000791b */ /* 0x003fe20003800000 */
.L_x_5570:
        /* <DEDUP_REMOVED lines=29> */
.L_x_5571:
[----:B------:R-:W-:Y:S02]  /*23130*/  IMAD.MOV.U32 R13, RZ, RZ, R5 ;  /* 0x000000ffff0d7224 */ /* 0x000fe400078e0005 */
[----:B------:R-:W-:-:S07]  /*23140*/  IMAD.MOV.U32 R7, RZ, RZ, R14 ;  /* 0x000000ffff077224 */ /* 0x000fce00078e000e */
[----:B------:R-:W-:Y:S05]  /*23150*/  WARPSYNC.COLLECTIVE R15, `(.L_x_5572) ;  /* 0x000000000f087348 */ /* 0x000fea0003c00000 */
[----:B------:R0:W1:Y:S02]  /*23160*/  SHFL.IDX P6, R14, R13, R12, R11 ;  /* 0x0000000c0d0e7389 */ /* 0x00006400000c000b */
[----:B01----:R-:W-:Y:S01]  /*23170*/  ENDCOLLECTIVE ;  /* 0x000000000000791b */ /* 0x003fe20003800000 */
.L_x_5572:
        /* <DEDUP_REMOVED lines=29> */
.L_x_5573:
[----:B------:R-:W-:Y:S02]  /*23350*/  IMAD.MOV.U32 R13, RZ, RZ, R5 ;  /* 0x000000ffff0d7224 */ /* 0x000fe400078e0005 */
[----:B------:R-:W-:-:S07]  /*23360*/  IMAD.MOV.U32 R6, RZ, RZ, R14 ;  /* 0x000000ffff067224 */ /* 0x000fce00078e000e */
[----:B------:R-:W-:Y:S05]  /*23370*/  WARPSYNC.COLLECTIVE R15, `(.L_x_5574) ;  /* 0x000000000f087348 */ /* 0x000fea0003c00000 */
[----:B------:R0:W1:Y:S02]  /*23380*/  SHFL.IDX P6, R14, R13, R12, R11 ;  /* 0x0000000c0d0e7389 */ /* 0x00006400000c000b */
[----:B01----:R-:W-:Y:S01]  /*23390*/  ENDCOLLECTIVE ;  /* 0x000000000000791b */ /* 0x003fe20003800000 */
.L_x_5574:
[----:B------:R-:W-:Y:S01]  /*233a0*/  IMAD.MOV.U32 R2, RZ, RZ, R14 ;  /* 0x000000ffff027224 */ /* 0x000fe200078e000e */
[----:B------:R-:W-:Y:S06]  /*233b0*/  BRA `(.L_x_5575) ;  /* 0xffffffa800507947 */ /* 0x000fec000383ffff */
.L_x_5442:
[----:B0-----:R0:W1:Y:S02]  /*233c0*/  SYNCS.PHASECHK.TRANS64.TRYWAIT P0, [R6+URZ+0x38840], R21 ;  /* 0x03884015060075a7 */ /* 0x001064000800017f */
[----:B-1----:R-:W-:Y:S05]  /*233d0*/  @!P0 NANOSLEEP.SYNCS 0x989680 ;  /* 0x009896800000895d */ /* 0x002fea0003900000 */
[----:B------:R-:W1:Y:S02]  /*233e0*/  @!P0 SYNCS.PHASECHK.TRANS64 P0, [R6+URZ+0x38840], R21 ;  /* 0x03884015060085a7 */ /* 0x000e64000800007f */
[----:B-1----:R-:W-:Y:S05]  /*233f0*/  @!P0 BRA `(.L_x_5442) ;  /* 0xfffffffc00f08947 */ /* 0x002fea000383ffff */
[----:B------:R-:W-:Y:S05]  /*23400*/  BRA `(.L_x_5576) ;  /* 0xffffffac00dc7947 */ /* 0x000fea000383ffff */
.L_x_5443:
        /* <DEDUP_REMOVED lines=8> */
.L_x_5578:
[----:B------:R-:W-:Y:S05]  /*23490*/  BSYNC B1 ;  /* 0x0000000000017941 */ /* 0x000fea0003800000 */
.L_x_5577:
        /* <DEDUP_REMOVED lines=9> */
.L_x_5579:
[----:B------:R-:W-:Y:S02]  /*23530*/  IMAD.MOV.U32 R13, RZ, RZ, R27 ;  /* 0x000000ffff0d7224 */ /* 0x000fe400078e001b */
[----:B------:R-:W-:Y:S02]  /*23540*/  IMAD.MOV.U32 R12, RZ, RZ, 0x1 ;  /* 0x00000001ff0c7424 */ /* 0x000fe400078e00ff */
[----:B------:R-:W-:-:S07]  /*23550*/  IMAD.MOV.U32 R2, RZ, RZ, R14 ;  /* 0x000000ffff027224 */ /* 0x000fce00078e000e */
[----:B------:R-:W-:Y:S05]  /*23560*/  WARPSYNC.COLLECTIVE R15, `(.L_x_5580) ;  /* 0x000000000f087348 */ /* 0x000fea0003c00000 */
[----:B------:R0:W1:Y:S02]  /*23570*/  SHFL.IDX P6, R14, R13, R12, R11 ;  /* 0x0000000c0d0e7389 */ /* 0x00006400000c000b */
[----:B01----:R-:W-:Y:S01]  /*23580*/  ENDCOLLECTIVE ;  /* 0x000000000000791b */ /* 0x003fe20003800000 */
.L_x_5580:
        /* <DEDUP_REMOVED lines=11> */
.L_x_5581:
[----:B------:R-:W-:Y:S01]  /*23640*/  IMAD.MOV.U32 R13, RZ, RZ, R27 ;  /* 0x000000ffff0d7224 */ /* 0x000fe200078e001b */
[----:B------:R-:W-:Y:S01]  /*23650*/  MOV R12, 0x2 ;  /* 0x00000002000c7802 */ /* 0x000fe20000000f00 */
[----:B------:R-:W-:-:S07]  /*23660*/  IMAD.MOV.U32 R2, RZ, RZ, R14 ;  /* 0x000000ffff027224 */ /* 0x000fce00078e000e */
[----:B------:R-:W-:Y:S05]  /*23670*/  WARPSYNC.COLLECTIVE R15, `(.L_x_5582) ;  /* 0x000000000f087348 */ /* 0x000fea0003c00000 */
[----:B------:R0:W1:Y:S02]  /*23680*/  SHFL.IDX P6, R14, R13, R12, R11 ;  /* 0x0000000c0d0e7389 */ /* 0x00006400000c000b */
[----:B01----:R-:W-:Y:S01]  /*23690*/  ENDCOLLECTIVE ;  /* 0x000000000000791b */ /* 0x003fe20003800000 */
.L_x_5582:
        /* <DEDUP_REMOVED lines=11> */
.L_x_5583:
[----:B------:R-:W-:Y:S02]  /*23750*/  IMAD.MOV.U32 R13, RZ, RZ, R27 ;  /* 0x000000ffff0d7224 */ /* 0x000fe400078e001b */
[----:B------:R-:W-:Y:S02]  /*23760*/  IMAD.MOV.U32 R12, RZ, RZ, 0x3 ;  /* 0x00000003ff0c7424 */ /* 0x000fe400078e00ff */
[----:B------:R-:W-:-:S07]  /*23770*/  IMAD.MOV.U32 R2, RZ, RZ, R14 ;  /* 0x000000ffff027224 */ /* 0x000fce00078e000e */
[----:B------:R-:W-:Y:S05]  /*23780*/  WARPSYNC.COLLECTIVE R15, `(.L_x_5584) ;  /* 0x000000000f087348 */ /* 0x000fea0003c00000 */
[----:B------:R0:W1:Y:S02]  /*23790*/  SHFL.IDX P6, R14, R13, R12, R11 ;  /* 0x0000000c0d0e7389 */ /* 0x00006400000c000b */
[----:B01----:R-:W-:Y:S01]  /*237a0*/  ENDCOLLECTIVE ;  /* 0x000000000000791b */ /* 0x003fe20003800000 */
.L_x_5584:
        /* <DEDUP_REMOVED lines=11> */
.L_x_5585:
[----:B------:R-:W-:Y:S01]  /*23860*/  IMAD.MOV.U32 R2, RZ, RZ, R14 ;  /* 0x000000ffff027224 */ /* 0x000fe200078e000e */
[----:B------:R-:W-:Y:S06]  /*23870*/  BRA `(.L_x_5586) ;  /* 0xffffffac006c7947 */ /* 0x000fec000383ffff */
.L_x_5448:
[----:B---3--:R3:W4:Y:S02]  /*23880*/  SYNCS.PHASECHK.TRANS64.TRYWAIT P0, [R6+URZ+0x38860], R21 ;  /* 0x03886015060075a7 */ /* 0x008724000800017f */
[----:B----4-:R-:W-:Y:S05]  /*23890*/  @!P0 NANOSLEEP.SYNCS 0x989680 ;  /* 0x009896800000895d */ /* 0x010fea0003900000 */
[----:B------:R-:W4:Y:S02]  /*238a0*/  @!P0 SYNCS.PHASECHK.TRANS64 P0, [R6+URZ+0x38860], R21 ;  /* 0x03886015060085a7 */ /* 0x000f24000800007f */
[----:B----4-:R-:W-:Y:S05]  /*238b0*/  @!P0 BRA `(.L_x_5448) ;  /* 0xfffffffc00f08947 */ /* 0x010fea000383ffff */
[----:B------:R-:W-:Y:S05]  /*238c0*/  BRA `(.L_x_5587) ;  /* 0xffffffac00bc7947 */ /* 0x000fea000383ffff */
.L_x_5449:
        /* <DEDUP_REMOVED lines=8> */
.L_x_5589:
[----:B------:R-:W-:Y:S05]  /*23950*/  BSYNC B1 ;  /* 0x0000000000017941 */ /* 0x000fea0003800000 */
.L_x_5588:
        /* <DEDUP_REMOVED lines=13> */
.L_x_5590:
        /* <DEDUP_REMOVED lines=17> */
.L_x_5591:
        /* <DEDUP_REMOVED lines=16> */
.L_x_5592:
        /* <DEDUP_REMOVED lines=19> */
.L_x_5593:
        /* <DEDUP_REMOVED lines=14> */
.L_x_5594:
        /* <DEDUP_REMOVED lines=16> */
.L_x_5595:
[----:B------:R-:W-:Y:S01]  /*23f50*/  @!PT LDS RZ, [RZ] ;  /* 0x00000000fffff984 */ /* 0x000fe20000000800 */
[----:B------:R-:W-:Y:S01]  /*23f60*/  @!PT LDS RZ, [RZ] ;  /* 0x00000000fffff984 */ /* 0x000fe20000000800 */
[----:B------:R-:W-:Y:S01]  /*23f70*/  @!PT LDS RZ, [RZ] ;  /* 0x00000000fffff984 */ /* 0x000fe20000000800 */
[----:B------:R0:W-:Y:S01]  /*23f80*/  LDGSTS.E.BYPASS.LTC128B.128 [R17+0x7400], desc[UR40][R2.64+0x180], !P3 ;  /* 0x0740018002117fae */ /* 0x0001e2000d901d68 */
[----:B------:R-:W-:-:S03]  /*23f90*/  LOP3.LUT P3, RZ, R22, 0x80000, RZ, 0xc0, !PT ;  /* 0x0008000016ff7812 */ /* 0x000fc6000786c0ff */
        /* <DEDUP_REMOVED lines=9> */
.L_x_5596:
[----:B------:R-:W-:Y:S05]  /*24030*/  BRA `(.L_x_5597) ;  /* 0xffffffac00287947 */ /* 0x000fea000383ffff */
.L_x_5457:
        /* <DEDUP_REMOVED lines=8> */
.L_x_5599:
[----:B------:R-:W-:Y:S05]  /*240c0*/  BSYNC B0 ;  /* 0x0000000000007941 */ /* 0x000fea0003800000 */
.L_x_5598:
        /* <DEDUP_REMOVED lines=9> */
.L_x_5600:
        /* <DEDUP_REMOVED lines=18> */
.L_x_5601:
[----:B------:R-:W-:Y:S01]  /*24280*/  IMAD.MOV.U32 R12, RZ, RZ, 0x2 ;  /* 0x00000002ff0c7424 */ /* 0x000fe200078e00ff */
[----:B------:R-:W-:-:S05]  /*24290*/  SEL R5, R14, RZ, P1 ;  /* 0x000000ff0e057207 */ /* 0x000fca0000800000 */
[----:B------:R-:W-:-:S04]  /*242a0*/  IMAD.IADD R4, R2, 0x1, R5 ;  /* 0x0000000102047824 */ /* 0x000fc800078e0205 */
[----:B------:R-:W-:-:S07]  /*242b0*/  IMAD.MOV.U32 R13, RZ, RZ, R4 ;  /* 0x000000ffff0d7224 */ /* 0x000fce00078e0004 */
[----:B------:R-:W-:Y:S05]  /*242c0*/  WARPSYNC.COLLECTIVE R15, `(.L_x_5602) ;  /* 0x000000000f087348 */ /* 0x000fea0003c00000 */
[----:B------:R0:W1:Y:S02]  /*242d0*/  SHFL.UP P6, R14, R13, R12, R11 ;  /* 0x0400000c0d0e7389 */ /* 0x00006400000c000b */
[----:B01----:R-:W-:Y:S01]  /*242e0*/  ENDCOLLECTIVE ;  /* 0x000000000000791b */ /* 0x003fe20003800000 */
.L_x_5602:
[----:B------:R-:W-:Y:S01]  /*242f0*/  IMAD.MOV.U32 R12, RZ, RZ, 0x4 ;  /* 0x00000004ff0c7424 */ /* 0x000fe200078e00ff */
[----:B------:R-:W-:-:S05]  /*24300*/  SEL R5, R14, RZ, P2 ;  /* 0x000000ff0e057207 */ /* 0x000fca0001000000 */
[----:B------:R-:W-:-:S04]  /*24310*/  IMAD.IADD R5, R4, 0x1, R5 ;  /* 0x0000000104057824 */ /* 0x000fc800078e0205 */
[----:B------:R-:W-:-:S07]  /*24320*/  IMAD.MOV.U32 R13, RZ, RZ, R5 ;  /* 0x000000ffff0d7224 */ /* 0x000fce00078e0005 */
[----:B------:R-:W-:Y:S05]  /*24330*/  WARPSYNC.COLLECTIVE R15, `(.L_x_5603) ;  /* 0x000000000f087348 */ /* 0x000fea0003c00000 */
[----:B------:R0:W1:Y:S02]  /*24340*/  SHFL.UP P6, R14, R13, R12, R11 ;  /* 0x0400000c0d0e7389 */ /* 0x00006400000c000b */
[----:B01----:R-:W-:Y:S01]  /*24350*/  ENDCOLLECTIVE ;  /* 0x000000000000791b */ /* 0x003fe20003800000 */
.L_x_5603:
[----:B------:R-:W-:Y:S01]  /*24360*/  IMAD.MOV.U32 R12, RZ, RZ, 0x8 ;  /* 0x00000008ff0c7424 */ /* 0x000fe200078e00ff */
[----:B------:R-:W-:-:S05]  /*24370*/  SEL R6, R14, RZ, P3 ;  /* 0x000000ff0e067207 */ /* 0x000fca0001800000 */
[----:B------:R-:W-:-:S04]  /*24380*/  IMAD.IADD R6, R5, 0x1, R6 ;  /* 0x0000000105067824 */ /* 0x000fc800078e0206 */
[----:B------:R-:W-:-:S07]  /*24390*/  IMAD.MOV.U32 R13, RZ, RZ, R6 ;  /* 0x000000ffff0d7224 */ /* 0x000fce00078e0006 */
[----:B------:R-:W-:Y:S05]  /*243a0*/  WARPSYNC.COLLECTIVE R15, `(.L_x_5604) ;  /* 0x000000000f087348 */ /* 0x000fea0003c00000 */
[----:B------:R0:W1:Y:S02]  /*243b0*/  SHFL.UP P6, R14, R13, R12, R11 ;  /* 0x0400000c0d0e7389 */ /* 0x00006400000c000b */
[----:B01----:R-:W-:Y:S01]  /*243c0*/  ENDCOLLECTIVE ;  /* 0x000000000000791b */ /* 0x003fe20003800000 */
.L_x_5604:
[----:B------:R-:W-:Y:S01]  /*243d0*/  IMAD.MOV.U32 R12, RZ, RZ, 0x10 ;  /* 0x00000010ff0c7424 */ /* 0x000fe200078e00ff */
[----:B------:R-:W-:-:S05]  /*243e0*/  SEL R3, R14, RZ, P4 ;  /* 0x000000ff0e037207 */ /* 0x000fca0002000000 */
[----:B------:R-:W-:-:S04]  /*243f0*/  IMAD.IADD R4, R6, 0x1, R3 ;  /* 0x0000000106047824 */ /* 0x000fc800078e0203 */
[----:B------:R-:W-:-:S07]  /*24400*/  IMAD.MOV.U32 R13, RZ, RZ, R4 ;  /* 0x000000ffff0d7224 */ /* 0x000fce00078e0004 */
[----:B------:R-:W-:Y:S05]  /*24410*/  WARPSYNC.COLLECTIVE R15, `(.L_x_5605) ;  /* 0x000000000f087348 */ /* 0x000fea0003c00000 */
[----:B------:R0:W1:Y:S02]  /*24420*/  SHFL.UP P6, R14, R13, R12, R11 ;  /* 0x0400000c0d0e7389 */ /* 0x00006400000c000b */
[----:B01----:R-:W-:Y:S01]  /*24430*/  ENDCOLLECTIVE ;  /* 0x000000000000791b */ /* 0x003fe20003800000 */
.L_x_5605:
        /* <DEDUP_REMOVED lines=8> */
.L_x_5606:
[----:B------:R-:W-:Y:S05]  /*244c0*/  BRA `(.L_x_5607) ;  /* 0xffffffac00bc7947 */ /* 0x000fea000383ffff */
.L_x_5462:
[----:B------:R-:W-:Y:S01]  /*244d0*/  BSSY B0, `(.L_x_5608) ;  /* 0x0000008000007945 */ /* 0x000fe20003800000 */
[----:B-----5:R-:W-:Y:S01]  /*244e0*/  IMAD.MOV.U32 R13, RZ, RZ, R2 ;  /* 0x000000ffff0d7224 */ /* 0x020fe200078e0002 */
[----:B------:R-:W-:Y:S01]  /*244f0*/  MOV R15, 0xffffffff ;  /* 0xffffffff000f7802 */ /* 0x000fe20000000f00 */
[----:B------:R-:W-:Y:S02]  /*24500*/  IMAD.MOV.U32 R12, RZ, RZ, 0x1 ;  /* 0x00000001ff0c7424 */ /* 0x000fe400078e00ff */
[----:B------:R-:W-:-:S07]  /*24510*/  IMAD.MOV.U32 R11, RZ, RZ, RZ ;  /* 0x000000ffff0b7224 */ /* 0x000fce00078e00ff */
[----:B01----:R-:W-:Y:S05]  /*24520*/  WARPSYNC.COLLECTIVE R15, `(.L_x_5609) ;  /* 0x000000000f087348 */ /* 0x003fea0003c00000 */
[----:B------:R2:W3:Y:S02]  /*24530*/  SHFL.UP P6, R14, R13, R12, R11 ;  /* 0x0400000c0d0e7389 */ /* 0x0004e400000c000b */
[----:B0123--:R-:W-:Y:S01]  /*24540*/  ENDCOLLECTIVE ;  /* 0x000000000000791b */ /* 0x00ffe20003800000 */
.L_x_5609:
[----:B------:R-:W-:Y:S05]  /*24550*/  BSYNC B0 ;  /* 0x0000000000007941 */ /* 0x000fea0003800000 */
.L_x_5608:
        /* <DEDUP_REMOVED lines=8> */
.L_x_5610:
[----:B------:R-:W-:Y:S01]  /*245e0*/  IMAD.MOV.U32 R12, RZ, RZ, 0x4 ;  /* 0x00000004ff0c7424 */ /* 0x000fe200078e00ff */
[----:B------:R-:W-:-:S05]  /*245f0*/  SEL R14, R14, RZ, P2 ;  /* 0x000000ff0e0e7207 */ /* 0x000fca0001000000 */
[----:B------:R-:W-:-:S04]  /*24600*/  IMAD.IADD R3, R13, 0x1, R14 ;  /* 0x000000010d037824 */ /* 0x000fc800078e020e */
[----:B------:R-:W-:-:S07]  /*24610*/  IMAD.MOV.U32 R13, RZ, RZ, R3 ;  /* 0x000000ffff0d7224 */ /* 0x000fce00078e0003 */
[----:B------:R-:W-:Y:S05]  /*24620*/  WARPSYNC.COLLECTIVE R15, `(.L_x_5611) ;  /* 0x000000000f087348 */ /* 0x000fea0003c00000 */
[----:B------:R0:W1:Y:S02]  /*24630*/  SHFL.UP P6, R14, R13, R12, R11 ;  /* 0x0400000c0d0e7389 */ /* 0x00006400000c000b */
[----:B01----:R-:W-:Y:S01]  /*24640*/  ENDCOLLECTIVE ;  /* 0x000000000000791b */ /* 0x003fe20003800000 */
.L_x_5611:
[----:B------:R-:W-:Y:S01]  /*24650*/  IMAD.MOV.U32 R12, RZ, RZ, 0x8 ;  /* 0x00000008ff0c7424 */ /* 0x000fe200078e00ff */
[----:B------:R-:W-:-:S05]  /*24660*/  SEL R4, R14, RZ, P3 ;  /* 0x000000ff0e047207 */ /* 0x000fca0001800000 */
[----:B------:R-:W-:-:S04]  /*24670*/  IMAD.IADD R4, R3, 0x1, R4 ;  /* 0x0000000103047824 */ /* 0x000fc800078e0204 */
[----:B------:R-:W-:-:S07]  /*24680*/  IMAD.MOV.U32 R13, RZ, RZ, R4 ;  /* 0x000000ffff0d7224 */ /* 0x000fce00078e0004 */
[----:B------:R-:W-:Y:S05]  /*24690*/  WARPSYNC.COLLECTIVE R15, `(.L_x_5612) ;  /* 0x000000000f087348 */ /* 0x000fea0003c00000 */
[----:B------:R0:W1:Y:S02]  /*246a0*/  SHFL.UP P6, R14, R13, R12, R11 ;  /* 0x0400000c0d0e7389 */ /* 0x00006400000c000b */
[----:B01----:R-:W-:Y:S01]  /*246b0*/  ENDCOLLECTIVE ;  /* 0x000000000000791b */ /* 0x003fe20003800000 */
.L_x_5612:
[----:B------:R-:W-:Y:S01]  /*246c0*/  IMAD.MOV.U32 R12, RZ, RZ, 0x10 ;  /* 0x00000010ff0c7424 */ /* 0x000fe200078e00ff */
[----:B------:R-:W-:-:S05]  /*246d0*/  SEL R5, R14, RZ, P4 ;  /* 0x000000ff0e057207 */ /* 0x000fca0002000000 */
[----:B------:R-:W-:-:S04]  /*246e0*/  IMAD.IADD R5, R4, 0x1, R5 ;  /* 0x0000000104057824 */ /* 0x000fc800078e0205 */
[----:B------:R-:W-:-:S07]  /*246f0*/  IMAD.MOV.U32 R13, RZ, RZ, R5 ;  /* 0x000000ffff0d7224 */ /* 0x000fce00078e0005 */
[----:B------:R-:W-:Y:S05]  /*24700*/  WARPSYNC.COLLECTIVE R15, `(.L_x_5613) ;  /* 0x000000000f087348 */ /* 0x000fea0003c00000 */
[----:B------:R0:W1:Y:S02]  /*24710*/  SHFL.UP P6, R14, R13, R12, R11 ;  /* 0x0400000c0d0e7389 */ /* 0x00006400000c000b */
[----:B01----:R-:W-:Y:S01]  /*24720*/  ENDCOLLECTIVE ;  /* 0x000000000000791b */ /* 0x003fe20003800000 */
.L_x_5613:
        /* <DEDUP_REMOVED lines=8> */
.L_x_5614:
[----:B------:R-:W-:Y:S05]  /*247b0*/  BRA `(.L_x_5615) ;  /* 0xffffffac009c7947 */ /* 0x000fea000383ffff */
.L_x_5464:
[----:B------:R-:W-:Y:S01]  /*247c0*/  BSSY B0, `(.L_x_5616) ;  /* 0x0000006000007945 */ /* 0x000fe20003800000 */
[----:B------:R-:W-:Y:S01]  /*247d0*/  PLOP3.LUT P6, PT, P6, PT, PT, 0x8, 0x0 ;  /* 0x000000000000781c */ /* 0x000fe200037ce170 */
[----:B------:R-:W-:-:S12]  /*247e0*/  IMAD.MOV.U32 R15, RZ, RZ, -0x1 ;  /* 0xffffffffff0f7424 */ /* 0x000fd800078e00ff */
[----:B0-----:R-:W-:Y:S05]  /*247f0*/  WARPSYNC.COLLECTIVE R15, `(.L_x_5617) ;  /* 0x000000000f087348 */ /* 0x001fea0003c00000 */
[----:B------:R-:W-:Y:S01]  /*24800*/  VOTE.ANY R14, PT, P6 ;  /* 0x00000000000e7806 */ /* 0x000fe200030e0100 */
[----:B0-----:R-:W-:Y:S06]  /*24810*/  ENDCOLLECTIVE ;  /* 0x000000000000791b */ /* 0x001fec0003800000 */
.L_x_5617:
[----:B------:R-:W-:Y:S05]  /*24820*/  BSYNC B0 ;  /* 0x0000000000007941 */ /* 0x000fea0003800000 */
.L_x_5616:
        /* <DEDUP_REMOVED lines=9> */
.L_x_5618:
[----:B------:R-:W-:Y:S01]  /*248c0*/  IMAD.MOV.U32 R17, RZ, RZ, R14 ;  /* 0x000000ffff117224 */ /* 0x000fe200078e000e */
[----:B------:R-:W-:Y:S06]  /*248d0*/  BRA `(.L_x_5619) ;  /* 0xffffffac008c7947 */ /* 0x000fec000383ffff */
.L_x_5466:
[----:B------:R-:W-:Y:S01]  /*248e0*/  BSSY B0, `(.L_x_5620) ;  /* 0x0000007000007945 */ /* 0x000fe20003800000 */
[----:B------:R-:W-:Y:S02]  /*248f0*/  IMAD.MOV.U32 R13, RZ, RZ, R3 ;  /* 0x000000ffff0d7224 */ /* 0x000fe400078e0003 */
[----:B------:R-:W-:Y:S02]  /*24900*/  IMAD.MOV.U32 R11, RZ, RZ, 0x1f ;  /* 0x0000001fff0b7424 */ /* 0x000fe400078e00ff */
[----:B------:R-:W-:-:S07]  /*24910*/  IMAD.MOV.U32 R15, RZ, RZ, -0x1 ;  /* 0xffffffffff0f7424 */ /* 0x000fce00078e00ff */
[----:B012---:R-:W-:Y:S05]  /*24920*/  WARPSYNC.COLLECTIVE R15, `(.L_x_5621) ;  /* 0x000000000f087348 */ /* 0x007fea0003c00000 */
[----:B------:R3:W4:Y:S02]  /*24930*/  SHFL.IDX P6, R14, R13, R12, R11 ;  /* 0x0000000c0d0e7389 */ /* 0x00072400000c000b */
[----:B01234-:R-:W-:Y:S01]  /*24940*/  ENDCOLLECTIVE ;  /* 0x000000000000791b */ /* 0x01ffe20003800000 */
.L_x_5621:
[----:B------:R-:W-:Y:S05]  /*24950*/  BSYNC B0 ;  /* 0x0000000000007941 */ /* 0x000fea0003800000 */
.L_x_5620:
[----:B------:R-:W-:Y:S01]  /*24960*/  IMAD.MOV.U32 R6, RZ, RZ, R14 ;  /* 0x000000ffff067224 */ /* 0x000fe200078e000e */
[----:B------:R-:W-:Y:S06]  /*24970*/  BRA `(.L_x_5465) ;  /* 0xffffffac00807947 */ /* 0x000fec000383ffff */
.L_x_5470:
[----:B0-----:R0:W1:Y:S02]  /*24980*/  SYNCS.PHASECHK.TRANS64.TRYWAIT P0, [R4+URZ+0x38820], R0 ;  /* 0x03882000040075a7 */ /* 0x001064000800017f */
[----:B-1----:R-:W-:Y:S05]  /*24990*/  @!P0 NANOSLEEP.SYNCS 0x989680 ;  /* 0x009896800000895d */ /* 0x002fea0003900000 */
[----:B------:R-:W1:Y:S02]  /*249a0*/  @!P0 SYNCS.PHASECHK.TRANS64 P0, [R4+URZ+0x38820], R0 ;  /* 0x03882000040085a7 */ /* 0x000e64000800007f */
[----:B-1----:R-:W-:Y:S05]  /*249b0*/  @!P0 BRA `(.L_x_5470) ;  /* 0xfffffffc00f08947 */ /* 0x002fea000383ffff */
[----:B------:R-:W-:Y:S05]  /*249c0*/  BRA `(.L_x_5622) ;  /* 0xffffffb000f87947 */ /* 0x000fea000383ffff */
.L_x_5471:
        /* <DEDUP_REMOVED lines=11> */
.L_x_5624:
[----:B------:R-:W-:Y:S05]  /*24a80*/  BSYNC B0 ;  /* 0x0000000000007941 */ /* 0x000fea0003800000 */
.L_x_5623:
[----:B------:R-:W-:Y:S05]  /*24a90*/  BRA `(.L_x_5625) ;  /* 0xffffffb000e07947 */ /* 0x000fea000383ffff */
.L_x_5472:
[----:B------:R-:W-:Y:S01]  /*24aa0*/  BSSY B0, `(.L_x_5626) ;  /* 0x0000006000007945 */ /* 0x000fe20003800000 */
[----:B------:R-:W-:-:S07]  /*24ab0*/  IMAD.MOV.U32 R15, RZ, RZ, -0x1 ;  /* 0xffffffffff0f7424 */ /* 0x000fce00078e00ff */
[----:B0-234-:R-:W-:Y:S05]  /*24ac0*/  WARPSYNC.COLLECTIVE R15, `(.L_x_5627) ;  /* 0x000000000f0c7348 */ /* 0x01dfea0003c00000 */
[----:B------:R-:W-:Y:S02]  /*24ad0*/  ELECT P6, UR62, PT ;  /* 0x00000000003e782f */ /* 0x000fe400038c0000 */
[----:B------:R-:W-:Y:S01]  /*24ae0*/  MOV R14, UR62 ;  /* 0x0000003e000e7c02 */ /* 0x000fe20008000f00 */
[----:B0-234-:R-:W-:Y:S10]  /*24af0*/  ENDCOLLECTIVE ;  /* 0x000000000000791b */ /* 0x01dff40003800000 */
.L_x_5627:
[----:B------:R-:W-:Y:S05]  /*24b00*/  BSYNC B0 ;  /* 0x0000000000007941 */ /* 0x000fea0003800000 */
.L_x_5626:
[----:B------:R-:W-:Y:S05]  /*24b10*/  BRA `(.L_x_5628) ;  /* 0xffffffb000d47947 */ /* 0x000fea000383ffff */
.L_x_5474:
[----:B0-----:R0:W1:Y:S02]  /*24b20*/  SYNCS.PHASECHK.TRANS64.TRYWAIT P1, [R5+URZ+0x38840], R0 ;  /* 0x03884000050075a7 */ /* 0x001064000802017f */
[----:B-1----:R-:W-:Y:S05]  /*24b30*/  @!P1 NANOSLEEP.SYNCS 0x989680 ;  /* 0x009896800000995d */ /* 0x002fea0003900000 */
[----:B------:R-:W1:Y:S02]  /*24b40*/  @!P1 SYNCS.PHASECHK.TRANS64 P1, [R5+URZ+0x38840], R0 ;  /* 0x03884000050095a7 */ /* 0x000e64000802007f */
[----:B-1----:R-:W-:Y:S05]  /*24b50*/  @!P1 BRA `(.L_x_5474) ;  /* 0xfffffffc00f09947 */ /* 0x002fea000383ffff */
[----:B------:R-:W-:Y:S05]  /*24b60*/  BRA `(.L_x_5629) ;  /* 0xffffffb000f47947 */ /* 0x000fea000383ffff */
.L_x_5476:
[----:B-1----:R1:W0:Y:S02]  /*24b70*/  SYNCS.PHASECHK.TRANS64.TRYWAIT P1, [R25+URZ+0x38840], R2 ;  /* 0x03884002190075a7 */ /* 0x002224000802017f */
[----:B0-----:R-:W-:Y:S05]  /*24b80*/  @!P1 NANOSLEEP.SYNCS 0x989680 ;  /* 0x009896800000995d */ /* 0x001fea0003900000 */
[----:B------:R-:W0:Y:S02]  /*24b90*/  @!P1 SYNCS.PHASECHK.TRANS64 P1, [R25+URZ+0x38840], R2 ;  /* 0x03884002190095a7 */ /* 0x000e24000802007f */
[----:B0-----:R-:W-:Y:S05]  /*24ba0*/  @!P1 BRA `(.L_x_5476) ;  /* 0xfffffffc00f09947 */ /* 0x001fea000383ffff */
[----:B------:R-:W-:Y:S05]  /*24bb0*/  BRA `(.L_x_5630) ;  /* 0xffffffb400007947 */ /* 0x000fea000383ffff */
.L_x_5478:
[----:B------:R0:W0:Y:S02]  /*24bc0*/  SYNCS.PHASECHK.TRANS64.TRYWAIT P1, [R5+URZ+0x38860], R0 ;  /* 0x03886000050075a7 */ /* 0x000024000802017f */
[----:B0-----:R-:W-:Y:S05]  /*24bd0*/  @!P1 NANOSLEEP.SYNCS 0x989680 ;  /* 0x009896800000995d */ /* 0x001fea0003900000 */
[----:B------:R-:W0:Y:S02]  /*24be0*/  @!P1 SYNCS.PHASECHK.TRANS64 P1, [R5+URZ+0x38860], R0 ;  /* 0x03886000050095a7 */ /* 0x000e24000802007f */
[----:B0-----:R-:W-:Y:S05]  /*24bf0*/  @!P1 BRA `(.L_x_5478) ;  /* 0xfffffffc00f09947 */ /* 0x001fea000383ffff */
[----:B------:R-:W-:Y:S05]  /*24c00*/  BRA `(.L_x_5631) ;  /* 0xffffffb000fc7947 */ /* 0x000fea000383ffff */
.L_x_5632:
        /* <DEDUP_REMOVED lines=15> */
.L_x_5650:


//--------------------- .nv.global.init           --------------------------
	.section	.nv.global.init,"aw",@progbits
.nv.global.init:
	.type		$str$23,@object
	.size		$str$23,($str$24 - $str$23)
$str$23:
        /*0000*/ 	.byte	0x28, 0x61, 0x64, 0x64, 0x72, 0x65, 0x73, 0x73, 0x20, 0x26, 0x20, 0x6d, 0x61, 0x73, 0x6b, 0x29
        /*0010*/ 	.byte	0x20, 0x3d, 0x3d, 0x20, 0x30, 0x00
	.type		$str$24,@object
	.size		$str$24,(__unnamed_4 - $str$24)
$str$24:
        /*0016*/ 	.byte	0x2f, 0x74, 0x6d, 0x70, 0x2f, 0x6f, 0x73, 0x73, 0x5f, 0x6b, 0x65, 0x72, 0x6e, 0x65, 0x6c, 0x73
        /*0026*/ 	.byte	0x5f, 0x73, 0x72, 0x63, 0x2f, 0x66, 0x6c, 0x61, 0x73, 0x68, 0x5f, 0x61, 0x74, 0x74, 0x65, 0x6e
        /*0036*/ 	.byte	0x74, 0x69, 0x6f, 0x6e, 0x2f, 0x63, 0x73, 0x72, 0x63, 0x2f, 0x63, 0x75, 0x74, 0x6c, 0x61, 0x73
        /*0046*/ 	.byte	0x73, 0x2f, 0x69, 0x6e, 0x63, 0x6c, 0x75, 0x64, 0x65, 0x2f, 0x63, 0x75, 0x74, 0x65, 0x2f, 0x70
        /*0056*/ 	.byte	0x6f, 0x69, 0x6e, 0x74, 0x65, 0x72, 0x5f, 0x66, 0x6c, 0x61, 0x67, 0x67, 0x65, 0x64, 0x2e, 0x68
        /*0066*/ 	.byte	0x70, 0x70, 0x00
	.type		__unnamed_4,@object
	.size		__unnamed_4,(__unnamed_5 - __unnamed_4)
__unnamed_4:
        /* <DEDUP_REMOVED lines=24> */
	.type		__unnamed_5,@object
	.size		__unnamed_5,(__unnamed_6 - __unnamed_5)
__unnamed_5:
        /* <DEDUP_REMOVED lines=23> */
        /*0355*/ 	.byte	0x43, 0x3c, 0x34, 0x30, 0x39, 0x36, 0x3e, 0x3e, 0x3e, 0x3e, 0x3e, 0x20, 0x26, 0x5d, 0x00
	.type		__unnamed_6,@object
	.size		__unnamed_6,(__unnamed_1 - __unnamed_6)
__unnamed_6:
        /* <DEDUP_REMOVED lines=28> */
        /*0524*/ 	.byte	0x3e, 0x3e, 0x3e, 0x3e, 0x3e, 0x5d, 0x00
	.type		__unnamed_1,@object
	.size		__unnamed_1,(__unnamed_3 - __unnamed_1)
__unnamed_1:
        /* <DEDUP_REMOVED lines=28> */
        /*06eb*/ 	.byte	0x3e, 0x3e, 0x3e, 0x3e, 0x3e, 0x20, 0x26, 0x5d, 0x00
	.type		__unnamed_3,@object
	.size		__unnamed_3,(__unnamed_2 - __unnamed_3)
__unnamed_3:
        /* <DEDUP_REMOVED lines=28> */
        /*08b4*/ 	.byte	0x32, 0x37, 0x36, 0x38, 0x3e, 0x3e, 0x3e, 0x3e, 0x3e, 0x5d, 0x00
	.type		__unnamed_2,@object
	.size		__unnamed_2,(.L_1 - __unnamed_2)
__unnamed_2:
        /* <DEDUP_REMOVED lines=29> */
.L_1:


//--------------------- .nv.shared._ZN7cutlass13device_kernelIN5flash11enable_sm90INS1_16FlashAttnFwdSm90INS1_25CollectiveMainloopFwdSm90ILi2EN4cute5tupleIJNS5_1CILi1EEES8_S8_EEENS6_IJNS7_ILi64EEESA_SA_EEELi512ENS_6half_tEfNS_4arch4Sm90ELb0ELb0ELb0ELb0ELb1ELb0ELb0ELb0ELb0ELb1ELb0ELb0EEENS1_21CollectiveEpilogueFwdINS6_IJSA_NS7_ILi512EEESA_EEES9_SC_SE_Li256ELb0ELb1ELb0ELb0EEENS1_29StaticPersistentTileSchedulerILb0EEEEEEEEEvNT_6ParamsE --------------------------
	.section	.nv.shared._ZN7cutlass13device_kernelIN5flash11enable_sm90INS1_16FlashAttnFwdSm90INS1_25CollectiveMainloopFwdSm90ILi2EN4cute5tupleIJNS5_1CILi1EEES8_S8_EEENS6_IJNS7_ILi64EEESA_SA_EEELi512ENS_6half_tEfNS_4arch4Sm90ELb0ELb0ELb0ELb0ELb1ELb0ELb0ELb0ELb0ELb1ELb0ELb0EEENS1_21CollectiveEpilogueFwdINS6_IJSA_NS7_ILi512EEESA_EEES9_SC_SE_Li256ELb0ELb1ELb0ELb0EEENS1_29StaticPersistentTileSchedulerILb0EEEEEEEEEvNT_6ParamsE,"aw",@nobits
	.sectionflags	@""
	.align	16
	.zero		1024


//--------------------- .nv.shared.reserved.0     --------------------------
	.section	.nv.shared.reserved.0,"aw",@nobits
	.weak		__nv_reservedSMEM_offset_0_alias
	.size		__nv_reservedSMEM_offset_0_alias, 0, 0
	.other		__nv_reservedSMEM_offset_0_alias,@"STO_CUDA_RESERVED_SHARED STV_DEFAULT"
__nv_reservedSMEM_offset_0_alias:
	.zero		0


//--------------------- .nv.global                --------------------------
	.section	.nv.global,"aw",@nobits
.nv.global:
	.type		_ZN75_INTERNAL_c007a0d3_39_flash_fwd_hdim64_512_fp16_paged_sm90_cu_d53ad458_35354cute1_E,@object
	.size		_ZN75_INTERNAL_c007a0d3_39_flash_fwd_hdim64_512_fp16_paged_sm90_cu_d53ad458_35354cute1_E,(_ZN75_INTERNAL_c007a0d3_39_flash_fwd_hdim64_512_fp16_paged_sm90_cu_d53ad458_35354cuda3std3__45__cpo6cbeginE - _ZN75_INTERNAL_c007a0d3_39_flash_fwd_hdim64_512_fp16_paged_sm90_cu_d53ad458_35354cute1_E)
_ZN75_INTERNAL_c007a0d3_39_flash_fwd_hdim64_512_fp16_paged_sm90_cu_d53ad458_35354cute1_E:
	.zero		1
	.type		_ZN75_INTERNAL_c007a0d3_39_flash_fwd_hdim64_512_fp16_paged_sm90_cu_d53ad458_35354cuda3std3__45__cpo6cbeginE,@object
	.size		_ZN75_INTERNAL_c007a0d3_39_flash_fwd_hdim64_512_fp16_paged_sm90_cu_d53ad458_35354cuda3std3__45__cpo6cbeginE,(_ZN75_INTERNAL_c007a0d3_39_flash_fwd_hdim64_512_fp16_paged_sm90_cu_d53ad458_35354cuda3std3__48in_placeE - _ZN75_INTERNAL_c007a0d3_39_flash_fwd_hdim64_512_fp16_paged_sm90_cu_d53ad458_35354cuda3std3__45__cpo6cbeginE)
_ZN75_INTERNAL_c007a0d3_39_flash_fwd_hdim64_512_fp16_paged_sm90_cu_d53ad458_35354cuda3std3__45__cpo6cbeginE:
	.zero		1
	.type		_ZN75_INTERNAL_c007a0d3_39_flash_fwd_hdim64_512_fp16_paged_sm90_cu_d53ad458_35354cuda3std3__48in_placeE,@object
	.size		_ZN75_INTERNAL_c007a0d3_39_flash_fwd_hdim64_512_fp16_paged_sm90_cu_d53ad458_35354cuda3std3__48in_placeE,(_ZN75_INTERNAL_c007a0d3_39_flash_fwd_hdim64_512_fp16_paged_sm90_cu_d53ad458_35354cuda3std6ranges3__45__cpo9iter_moveE - _ZN75_INTERNAL_c007a0d3_39_flash_fwd_hdim64_512_fp16_paged_sm90_cu_d53ad458_35354cuda3std3__48in_placeE)
_ZN75_INTERNAL_c007a0d3_39_flash_fwd_hdim64_512_fp16_paged_sm90_cu_d53ad458_35354cuda3std3__48in_placeE:
	.zero		1
	.type		_ZN75_INTERNAL_c007a0d3_39_flash_fwd_hdim64_512_fp16_paged_sm90_cu_d53ad458_35354cuda3std6ranges3__45__cpo9iter_moveE,@object
	.size		_ZN75_INTERNAL_c007a0d3_39_flash_fwd_hdim64_512_fp16_paged_sm90_cu_d53ad458_35354cuda3std6ranges3__45__cpo9iter_moveE,(_ZN75_INTERNAL_c007a0d3_39_flash_fwd_hdim64_512_fp16_paged_sm90_cu_d53ad458_35354cuda3std3__45__cpo5beginE - _ZN75_INTERNAL_c007a0d3_39_flash_fwd_hdim64_512_fp16_paged_sm90_cu_d53ad458_35354cuda3std6ranges3__45__cpo9iter_moveE)
_ZN75_INTERNAL_c007a0d3_39_flash_fwd_hdim64_512_fp16_paged_sm90_cu_d53ad458_35354cuda3std6ranges3__45__cpo9iter_moveE:
	.zero		1
	.type		_ZN75_INTERNAL_c007a0d3_39_flash_fwd_hdim64_512_fp16_paged_sm90_cu_d53ad458_35354cuda3std3__45__cpo5beginE,@object
	.size		_ZN75_INTERNAL_c007a0d3_39_flash_fwd_hdim64_512_fp16_paged_sm90_cu_d53ad458_35354cuda3std3__45__cpo5beginE,(_ZN75_INTERNAL_c007a0d3_39_flash_fwd_hdim64_512_fp16_paged_sm90_cu_d53ad458_35354cuda3std3__477_GLOBAL__N__c007a0d3_39_flash_fwd_hdim64_512_fp16_paged_sm90_cu_d53ad458_35356ignoreE - _ZN75_INTERNAL_c007a0d3_39_flash_fwd_hdim64_512_fp16_paged_sm90_cu_d53ad458_35354cuda3std3__45__cpo5beginE)
_ZN75_INTERNAL_c007a0d3_39_flash_fwd_hdim64_512_fp16_paged_sm90_cu_d53ad458_35354cuda3std3__45__cpo5beginE:
	.zero		1
	.type		_ZN75_INTERNAL_c007a0d3_39_flash_fwd_hdim64_512_fp16_paged_sm90_cu_d53ad458_35354cuda3std3__477_GLOBAL__N__c007a0d3_39_flash_fwd_hdim64_512_fp16_paged_sm90_cu_d53ad458_35356ignoreE,@object
	.size		_ZN75_INTERNAL_c007a0d3_39_flash_fwd_hdim64_512_fp16_paged_sm90_cu_d53ad458_35354cuda3std3__477_GLOBAL__N__c007a0d3_39_flash_fwd_hdim64_512_fp16_paged_sm90_cu_d53ad458_35356ignoreE,(_ZN75_INTERNAL_c007a0d3_39_flash_fwd_hdim64_512_fp16_paged_sm90_cu_d53ad458_35354cute7productE - _ZN75_INTERNAL_c007a0d3_39_flash_fwd_hdim64_512_fp16_paged_sm90_cu_d53ad458_35354cuda3std3__477_GLOBAL__N__c007a0d3_39_flash_fwd_hdim64_512_fp16_paged_sm90_cu_d53ad458_35356ignoreE)
_ZN75_INTERNAL_c007a0d3_39_flash_fwd_hdim64_512_fp16_paged_sm90_cu_d53ad458_35354cuda3std3__477_GLOBAL__N__c007a0d3_39_flash_fwd_hdim64_512_fp16_paged_sm90_cu_d53ad458_35356ignoreE:
	.zero		1
	.type		_ZN75_INTERNAL_c007a0d3_39_flash_fwd_hdim64_512_fp16_paged_sm90_cu_d53ad458_35354cute7productE,@object
	.size		_ZN75_INTERNAL_c007a0d3_39_flash_fwd_hdim64_512_fp16_paged_sm90_cu_d53ad458_35354cute7productE,(_ZN75_INTERNAL_c007a0d3_39_flash_fwd_hdim64_512_fp16_paged_sm90_cu_d53ad458_35354cuda3std3__45__cpo3endE - _ZN75_INTERNAL_c007a0d3_39_flash_fwd_hdim64_512_fp16_paged_sm90_cu_d53ad458_35354cute7productE)
_ZN75_INTERNAL_c007a0d3_39_flash_fwd_hdim64_512_fp16_paged_sm90_cu_d53ad458_35354cute7productE:
	.zero		1
	.type		_ZN75_INTERNAL_c007a0d3_39_flash_fwd_hdim64_512_fp16_paged_sm90_cu_d53ad458_35354cuda3std3__45__cpo3endE,@object
	.size		_ZN75_INTERNAL_c007a0d3_39_flash_fwd_hdim64_512_fp16_paged_sm90_cu_d53ad458_35354cuda3std3__45__cpo3endE,(_ZN75_INTERNAL_c007a0d3_39_flash_fwd_hdim64_512_fp16_paged_sm90_cu_d53ad458_35354cuda3std3__419piecewise_constructE - _ZN75_INTERNAL_c007a0d3_39_flash_fwd_hdim64_512_fp16_paged_sm90_cu_d53ad458_35354cuda3std3__45__cpo3endE)
_ZN75_INTERNAL_c007a0d3_39_flash_fwd_hdim64_512_fp16_paged_sm90_cu_d53ad458_35354cuda3std3__45__cpo3endE:
	.zero		1
	.type		_ZN75_INTERNAL_c007a0d3_39_flash_fwd_hdim64_512_fp16_paged_sm90_cu_d53ad458_35354cuda3std3__419piecewise_constructE,@object
	.size		_ZN75_INTERNAL_c007a0d3_39_flash_fwd_hdim64_512_fp16_paged_sm90_cu_d53ad458_35354cuda3std3__419piecewise_constructE,(_ZN75_INTERNAL_c007a0d3_39_flash_fwd_hdim64_512_fp16_paged_sm90_cu_d53ad458_35354cuda3std3__45__cpo4cendE - _ZN75_INTERNAL_c007a0d3_39_flash_fwd_hdim64_512_fp16_paged_sm90_cu_d53ad458_35354cuda3std3__419piecewise_constructE)
_ZN75_INTERNAL_c007a0d3_39_flash_fwd_hdim64_512_fp16_paged_sm90_cu_d53ad458_35354cuda3std3__419piecewise_constructE:
	.zero		1
	.type		_ZN75_INTERNAL_c007a0d3_39_flash_fwd_hdim64_512_fp16_paged_sm90_cu_d53ad458_35354cuda3std3__45__cpo4cendE,@object
	.size		_ZN75_INTERNAL_c007a0d3_39_flash_fwd_hdim64_512_fp16_paged_sm90_cu_d53ad458_35354cuda3std3__45__cpo4cendE,(_ZN75_INTERNAL_c007a0d3_39_flash_fwd_hdim64_512_fp16_paged_sm90_cu_d53ad458_35354cuda3std6ranges3__45__cpo4swapE - _ZN75_INTERNAL_c007a0d3_39_flash_fwd_hdim64_512_fp16_paged_sm90_cu_d53ad458_35354cuda3std3__45__cpo4cendE)
_ZN75_INTERNAL_c007a0d3_39_flash_fwd_hdim64_512_fp16_paged_sm90_cu_d53ad458_35354cuda3std3__45__cpo4cendE:
	.zero		1
	.type		_ZN75_INTERNAL_c007a0d3_39_flash_fwd_hdim64_512_fp16_paged_sm90_cu_d53ad458_35354cuda3std6ranges3__45__cpo4swapE,@object
	.size		_ZN75_INTERNAL_c007a0d3_39_flash_fwd_hdim64_512_fp16_paged_sm90_cu_d53ad458_35354cuda3std6ranges3__45__cpo4swapE,(.L_13 - _ZN75_INTERNAL_c007a0d3_39_flash_fwd_hdim64_512_fp16_paged_sm90_cu_d53ad458_35354cuda3std6ranges3__45__cpo4swapE)
_ZN75_INTERNAL_c007a0d3_39_flash_fwd_hdim64_512_fp16_paged_sm90_cu_d53ad458_35354cuda3std6ranges3__45__cpo4swapE:
	.zero		1
.L_13:


//--------------------- .nv.shared._ZN7cutlass13device_kernelIN5flash11enable_sm90INS1_16FlashAttnFwdSm90INS1_25CollectiveMainloopFwdSm90ILi2EN4cute5tupleIJNS5_1CILi1EEES8_S8_EEENS6_IJNS7_ILi64EEESA_SA_EEELi512ENS_6half_tEfNS_4arch4Sm90ELb0ELb0ELb0ELb0ELb1ELb0ELb1ELb0ELb0ELb1ELb0ELb0EEENS1_21CollectiveEpilogueFwdINS6_IJSA_NS7_ILi512EEESA_EEES9_SC_SE_Li256ELb0ELb1ELb0ELb0EEENS1_29StaticPersistentTileSchedulerILb0EEEEEEEEEvNT_6ParamsE --------------------------
	.section	.nv.shared._ZN7cutlass13device_kernelIN5flash11enable_sm90INS1_16FlashAttnFwdSm90INS1_25CollectiveMainloopFwdSm90ILi2EN4cute5tupleIJNS5_1CILi1EEES8_S8_EEENS6_IJNS7_ILi64EEESA_SA_EEELi512ENS_6half_tEfNS_4arch4Sm90ELb0ELb0ELb0ELb0ELb1ELb0ELb1ELb0ELb0ELb1ELb0ELb0EEENS1_21CollectiveEpilogueFwdINS6_IJSA_NS7_ILi512EEESA_EEES9_SC_SE_Li256ELb0ELb1ELb0ELb0EEENS1_29StaticPersistentTileSchedulerILb0EEEEEEEEEvNT_6ParamsE,"aw",@nobits
	.sectionflags	@""
	.align	16
	.zero		1024


//--------------------- .nv.shared._ZN7cutlass13device_kernelIN5flash11enable_sm90INS1_16FlashAttnFwdSm90INS1_25CollectiveMainloopFwdSm90ILi2EN4cute5tupleIJNS5_1CILi1EEES8_S8_EEENS6_IJNS7_ILi64EEESA_SA_EEELi512ENS_6half_tEfNS_4arch4Sm90ELb0ELb0ELb0ELb1ELb1ELb0ELb0ELb0ELb0ELb1ELb0ELb0EEENS1_21CollectiveEpilogueFwdINS6_IJSA_NS7_ILi512EEESA_EEES9_SC_SE_Li256ELb1ELb1ELb0ELb0EEENS1_36VarlenDynamicPersistentTileSchedulerILi64ELi64ELi256ELi128ELb0ELb1ELb1ELb0ELb1ELb1EEEEEEEEEvNT_6ParamsE --------------------------
	.section	.nv.shared._ZN7cutlass13device_kernelIN5flash11enable_sm90INS1_16FlashAttnFwdSm90INS1_25CollectiveMainloopFwdSm90ILi2EN4cute5tupleIJNS5_1CILi1EEES8_S8_EEENS6_IJNS7_ILi64EEESA_SA_EEELi512ENS_6half_tEfNS_4arch4Sm90ELb0ELb0ELb0ELb1ELb1ELb0ELb0ELb0ELb0ELb1ELb0ELb0EEENS1_21CollectiveEpilogueFwdINS6_IJSA_NS7_ILi512EEESA_EEES9_SC_SE_Li256ELb1ELb1ELb0ELb0EEENS1_36VarlenDynamicPersistentTileSchedulerILi64ELi64ELi256ELi128ELb0ELb1ELb1ELb0ELb1ELb1EEEEEEEEEvNT_6ParamsE,"aw",@nobits
	.sectionflags	@""
	.align	16
	.zero		1024


//--------------------- .nv.shared._ZN7cutlass13device_kernelIN5flash11enable_sm90INS1_16FlashAttnFwdSm90INS1_25CollectiveMainloopFwdSm90ILi2EN4cute5tupleIJNS5_1CILi1EEES8_S8_EEENS6_IJNS7_ILi64EEESA_SA_EEELi512ENS_6half_tEfNS_4arch4Sm90ELb0ELb0ELb0ELb1ELb1ELb1ELb0ELb0ELb0ELb1ELb0ELb0EEENS1_21CollectiveEpilogueFwdINS6_IJSA_NS7_ILi512EEESA_EEES9_SC_SE_Li256ELb1ELb1ELb0ELb0EEENS1_36VarlenDynamicPersistentTileSchedulerILi64ELi64ELi256ELi128ELb0ELb1ELb1ELb0ELb1ELb1EEEEEEEEEvNT_6ParamsE --------------------------
	.section	.nv.shared._ZN7cutlass13device_kernelIN5flash11enable_sm90INS1_16FlashAttnFwdSm90INS1_25CollectiveMainloopFwdSm90ILi2EN4cute5tupleIJNS5_1CILi1EEES8_S8_EEENS6_IJNS7_ILi64EEESA_SA_EEELi512ENS_6half_tEfNS_4arch4Sm90ELb0ELb0ELb0ELb1ELb1ELb1ELb0ELb0ELb0ELb1ELb0ELb0EEENS1_21CollectiveEpilogueFwdINS6_IJSA_NS7_ILi512EEESA_EEES9_SC_SE_Li256ELb1ELb1ELb0ELb0EEENS1_36VarlenDynamicPersistentTileSchedulerILi64ELi64ELi256ELi128ELb0ELb1ELb1ELb0ELb1ELb1EEEEEEEEEvNT_6ParamsE,"aw",@nobits
	.sectionflags	@""
	.align	16
	.zero		1024


//--------------------- .nv.shared._ZN7cutlass13device_kernelIN5flash11enable_sm90INS1_16FlashAttnFwdSm90INS1_25CollectiveMainloopFwdSm90ILi2EN4cute5tupleIJNS5_1CILi1EEES8_S8_EEENS6_IJNS7_ILi64EEESA_SA_EEELi512ENS_6half_tEfNS_4arch4Sm90ELb0ELb0ELb0ELb1ELb1ELb0ELb1ELb0ELb0ELb1ELb0ELb0EEENS1_21CollectiveEpilogueFwdINS6_IJSA_NS7_ILi512EEESA_EEES9_SC_SE_Li256ELb1ELb1ELb0ELb0EEENS1_36VarlenDynamicPersistentTileSchedulerILi64ELi64ELi256ELi128ELb0ELb1ELb1ELb0ELb1ELb1EEEEEEEEEvNT_6ParamsE --------------------------
	.section	.nv.shared._ZN7cutlass13device_kernelIN5flash11enable_sm90INS1_16FlashAttnFwdSm90INS1_25CollectiveMainloopFwdSm90ILi2EN4cute5tupleIJNS5_1CILi1EEES8_S8_EEENS6_IJNS7_ILi64EEESA_SA_EEELi512ENS_6half_tEfNS_4arch4Sm90ELb0ELb0ELb0ELb1ELb1ELb0ELb1ELb0ELb0ELb1ELb0ELb0EEENS1_21CollectiveEpilogueFwdINS6_IJSA_NS7_ILi512EEESA_EEES9_SC_SE_Li256ELb1ELb1ELb0ELb0EEENS1_36VarlenDynamicPersistentTileSchedulerILi64ELi64ELi256ELi128ELb0ELb1ELb1ELb0ELb1ELb1EEEEEEEEEvNT_6ParamsE,"aw",@nobits
	.sectionflags	@""
	.align	16
	.zero		1024


//--------------------- .nv.shared._ZN7cutlass13device_kernelIN5flash11enable_sm90INS1_16FlashAttnFwdSm90INS1_25CollectiveMainloopFwdSm90ILi2EN4cute5tupleIJNS5_1CILi1EEES8_S8_EEENS6_IJNS7_ILi64EEESA_SA_EEELi512ENS_6half_tEfNS_4arch4Sm90ELb0ELb0ELb0ELb1ELb1ELb1ELb1ELb0ELb0ELb1ELb0ELb0EEENS1_21CollectiveEpilogueFwdINS6_IJSA_NS7_ILi512EEESA_EEES9_SC_SE_Li256ELb1ELb1ELb0ELb0EEENS1_36VarlenDynamicPersistentTileSchedulerILi64ELi64ELi256ELi128ELb0ELb1ELb1ELb0ELb1ELb1EEEEEEEEEvNT_6ParamsE --------------------------
	.section	.nv.shared._ZN7cutlass13device_kernelIN5flash11enable_sm90INS1_16FlashAttnFwdSm90INS1_25CollectiveMainloopFwdSm90ILi2EN4cute5tupleIJNS5_1CILi1EEES8_S8_EEENS6_IJNS7_ILi64EEESA_SA_EEELi512ENS_6half_tEfNS_4arch4Sm90ELb0ELb0ELb0ELb1ELb1ELb1ELb1ELb0ELb0ELb1ELb0ELb0EEENS1_21CollectiveEpilogueFwdINS6_IJSA_NS7_ILi512EEESA_EEES9_SC_SE_Li256ELb1ELb1ELb0ELb0EEENS1_36VarlenDynamicPersistentTileSchedulerILi64ELi64ELi256ELi128ELb0ELb1ELb1ELb0ELb1ELb1EEEEEEEEEvNT_6ParamsE,"aw",@nobits
	.sectionflags	@""
	.align	16
	.zero		1024


//--------------------- .nv.shared._ZN7cutlass13device_kernelIN5flash11enable_sm90INS1_16FlashAttnFwdSm90INS1_25CollectiveMainloopFwdSm90ILi2EN4cute5tupleIJNS5_1CILi1EEES8_S8_EEENS6_IJNS7_ILi64EEESA_SA_EEELi512ENS_6half_tEfNS_4arch4Sm90ELb0ELb1ELb0ELb0ELb1ELb0ELb0ELb0ELb0ELb1ELb0ELb0EEENS1_21CollectiveEpilogueFwdINS6_IJSA_NS7_ILi512EEESA_EEES9_SC_SE_Li256ELb0ELb1ELb0ELb0EEENS1_30DynamicPersistentTileSchedulerILi256ELi128ELb0ELb1ELb1EEEEEEEEEvNT_6ParamsE --------------------------
	.section	.nv.shared._ZN7cutlass13device_kernelIN5flash11enable_sm90INS1_16FlashAttnFwdSm90INS1_25CollectiveMainloopFwdSm90ILi2EN4cute5tupleIJNS5_1CILi1EEES8_S8_EEENS6_IJNS7_ILi64EEESA_SA_EEELi512ENS_6half_tEfNS_4arch4Sm90ELb0ELb1ELb0ELb0ELb1ELb0ELb0ELb0ELb0ELb1ELb0ELb0EEENS1_21CollectiveEpilogueFwdINS6_IJSA_NS7_ILi512EEESA_EEES9_SC_SE_Li256ELb0ELb1ELb0ELb0EEENS1_30DynamicPersistentTileSchedulerILi256ELi128ELb0ELb1ELb1EEEEEEEEEvNT_6ParamsE,"aw",@nobits
	.sectionflags	@""
	.align	16
	.zero		1024


//--------------------- .nv.shared._ZN7cutlass13device_kernelIN5flash11enable_sm90INS1_16FlashAttnFwdSm90INS1_25CollectiveMainloopFwdSm90ILi2EN4cute5tupleIJNS5_1CILi1EEES8_S8_EEENS6_IJNS7_ILi64EEESA_SA_EEELi512ENS_6half_tEfNS_4arch4Sm90ELb0ELb1ELb0ELb0ELb1ELb0ELb1ELb0ELb0ELb1ELb0ELb0EEENS1_21CollectiveEpilogueFwdINS6_IJSA_NS7_ILi512EEESA_EEES9_SC_SE_Li256ELb0ELb1ELb0ELb0EEENS1_30DynamicPersistentTileSchedulerILi256ELi128ELb0ELb1ELb1EEEEEEEEEvNT_6ParamsE --------------------------
	.section	.nv.shared._ZN7cutlass13device_kernelIN5flash11enable_sm90INS1_16FlashAttnFwdSm90INS1_25CollectiveMainloopFwdSm90ILi2EN4cute5tupleIJNS5_1CILi1EEES8_S8_EEENS6_IJNS7_ILi64EEESA_SA_EEELi512ENS_6half_tEfNS_4arch4Sm90ELb0ELb1ELb0ELb0ELb1ELb0ELb1ELb0ELb0ELb1ELb0ELb0EEENS1_21CollectiveEpilogueFwdINS6_IJSA_NS7_ILi512EEESA_EEES9_SC_SE_Li256ELb0ELb1ELb0ELb0EEENS1_30DynamicPersistentTileSchedulerILi256ELi128ELb0ELb1ELb1EEEEEEEEEvNT_6ParamsE,"aw",@nobits
	.sectionflags	@""
	.align	16
	.zero		1024


//--------------------- .nv.shared._ZN7cutlass13device_kernelIN5flash11enable_sm90INS1_16FlashAttnFwdSm90INS1_25CollectiveMainloopFwdSm90ILi2EN4cute5tupleIJNS5_1CILi1EEES8_S8_EEENS6_IJNS7_ILi64EEESA_SA_EEELi512ENS_6half_tEfNS_4arch4Sm90ELb0ELb1ELb0ELb1ELb1ELb0ELb0ELb0ELb0ELb1ELb0ELb0EEENS1_21CollectiveEpilogueFwdINS6_IJSA_NS7_ILi512EEESA_EEES9_SC_SE_Li256ELb1ELb1ELb0ELb0EEENS1_36VarlenDynamicPersistentTileSchedulerILi64ELi64ELi256ELi128ELb0ELb1ELb1ELb1ELb0ELb1EEEEEEEEEvNT_6ParamsE --------------------------
	.section	.nv.shared._ZN7cutlass13device_kernelIN5flash11enable_sm90INS1_16FlashAttnFwdSm90INS1_25CollectiveMainloopFwdSm90ILi2EN4cute5tupleIJNS5_1CILi1EEES8_S8_EEENS6_IJNS7_ILi64EEESA_SA_EEELi512ENS_6half_tEfNS_4arch4Sm90ELb0ELb1ELb0ELb1ELb1ELb0ELb0ELb0ELb0ELb1ELb0ELb0EEENS1_21CollectiveEpilogueFwdINS6_IJSA_NS7_ILi512EEESA_EEES9_SC_SE_Li256ELb1ELb1ELb0ELb0EEENS1_36VarlenDynamicPersistentTileSchedulerILi64ELi64ELi256ELi128ELb0ELb1ELb1ELb1ELb0ELb1EEEEEEEEEvNT_6ParamsE,"aw",@nobits
	.sectionflags	@""
	.align	16
	.zero		1024


//--------------------- .nv.shared._ZN7cutlass13device_kernelIN5flash11enable_sm90INS1_16FlashAttnFwdSm90INS1_25CollectiveMainloopFwdSm90ILi2EN4cute5tupleIJNS5_1CILi1EEES8_S8_EEENS6_IJNS7_ILi64EEESA_SA_EEELi512ENS_6half_tEfNS_4arch4Sm90ELb0ELb1ELb0ELb1ELb1ELb1ELb0ELb0ELb0ELb1ELb0ELb0EEENS1_21CollectiveEpilogueFwdINS6_IJSA_NS7_ILi512EEESA_EEES9_SC_SE_Li256ELb1ELb1ELb0ELb0EEENS1_36VarlenDynamicPersistentTileSchedulerILi64ELi64ELi256ELi128ELb0ELb1ELb1ELb1ELb0ELb1EEEEEEEEEvNT_6ParamsE --------------------------
	.section	.nv.shared._ZN7cutlass13device_kernelIN5flash11enable_sm90INS1_16FlashAttnFwdSm90INS1_25CollectiveMainloopFwdSm90ILi2EN4cute5tupleIJNS5_1CILi1EEES8_S8_EEENS6_IJNS7_ILi64EEESA_SA_EEELi512ENS_6half_tEfNS_4arch4Sm90ELb0ELb1ELb0ELb1ELb1ELb1ELb0ELb0ELb0ELb1ELb0ELb0EEENS1_21CollectiveEpilogueFwdINS6_IJSA_NS7_ILi512EEESA_EEES9_SC_SE_Li256ELb1ELb1ELb0ELb0EEENS1_36VarlenDynamicPersistentTileSchedulerILi64ELi64ELi256ELi128ELb0ELb1ELb1ELb1ELb0ELb1EEEEEEEEEvNT_6ParamsE,"aw",@nobits
	.sectionflags	@""
	.align	16
	.zero		1024


//--------------------- .nv.shared._ZN7cutlass13device_kernelIN5flash11enable_sm90INS1_16FlashAttnFwdSm90INS1_25CollectiveMainloopFwdSm90ILi2EN4cute5tupleIJNS5_1CILi1EEES8_S8_EEENS6_IJNS7_ILi64EEESA_SA_EEELi512ENS_6half_tEfNS_4arch4Sm90ELb0ELb1ELb0ELb1ELb1ELb0ELb1ELb0ELb0ELb1ELb0ELb0EEENS1_21CollectiveEpilogueFwdINS6_IJSA_NS7_ILi512EEESA_EEES9_SC_SE_Li256ELb1ELb1ELb0ELb0EEENS1_36VarlenDynamicPersistentTileSchedulerILi64ELi64ELi256ELi128ELb0ELb1ELb1ELb1ELb0ELb1EEEEEEEEEvNT_6ParamsE --------------------------
	.section	.nv.shared._ZN7cutlass13device_kernelIN5flash11enable_sm90INS1_16FlashAttnFwdSm90INS1_25CollectiveMainloopFwdSm90ILi2EN4cute5tupleIJNS5_1CILi1EEES8_S8_EEENS6_IJNS7_ILi64EEESA_SA_EEELi512ENS_6half_tEfNS_4arch4Sm90ELb0ELb1ELb0ELb1ELb1ELb0ELb1ELb0ELb0ELb1ELb0ELb0EEENS1_21CollectiveEpilogueFwdINS6_IJSA_NS7_ILi512EEESA_EEES9_SC_SE_Li256ELb1ELb1ELb0ELb0EEENS1_36VarlenDynamicPersistentTileSchedulerILi64ELi64ELi256ELi128ELb0ELb1ELb1ELb1ELb0ELb1EEEEEEEEEvNT_6ParamsE,"aw",@nobits
	.sectionflags	@""
	.align	16
	.zero		1024


//--------------------- .nv.shared._ZN7cutlass13device_kernelIN5flash11enable_sm90INS1_16FlashAttnFwdSm90INS1_25CollectiveMainloopFwdSm90ILi2EN4cute5tupleIJNS5_1CILi1EEES8_S8_EEENS6_IJNS7_ILi64EEESA_SA_EEELi512ENS_6half_tEfNS_4arch4Sm90ELb0ELb1ELb0ELb1ELb1ELb1ELb1ELb0ELb0ELb1ELb0ELb0EEENS1_21CollectiveEpilogueFwdINS6_IJSA_NS7_ILi512EEESA_EEES9_SC_SE_Li256ELb1ELb1ELb0ELb0EEENS1_36VarlenDynamicPersistentTileSchedulerILi64ELi64ELi256ELi128ELb0ELb1ELb1ELb1ELb0ELb1EEEEEEEEEvNT_6ParamsE --------------------------
	.section	.nv.shared._ZN7cutlass13device_kernelIN5flash11enable_sm90INS1_16FlashAttnFwdSm90INS1_25CollectiveMainloopFwdSm90ILi2EN4cute5tupleIJNS5_1CILi1EEES8_S8_EEENS6_IJNS7_ILi64EEESA_SA_EEELi512ENS_6half_tEfNS_4arch4Sm90ELb0ELb1ELb0ELb1ELb1ELb1ELb1ELb0ELb0ELb1ELb0ELb0EEENS1_21CollectiveEpilogueFwdINS6_IJSA_NS7_ILi512EEESA_EEES9_SC_SE_Li256ELb1ELb1ELb0ELb0EEENS1_36VarlenDynamicPersistentTileSchedulerILi64ELi64ELi256ELi128ELb0ELb1ELb1ELb1ELb0ELb1EEEEEEEEEvNT_6ParamsE,"aw",@nobits
	.sectionflags	@""
	.align	16
	.zero		1024


//--------------------- .nv.shared._ZN7cutlass13device_kernelIN5flash11enable_sm90INS1_16FlashAttnFwdSm90INS1_25CollectiveMainloopFwdSm90ILi2EN4cute5tupleIJNS5_1CILi1EEES8_S8_EEENS6_IJNS7_ILi64EEESA_SA_EEELi512ENS_6half_tEfNS_4arch4Sm90ELb1ELb0ELb0ELb0ELb1ELb0ELb0ELb0ELb0ELb1ELb0ELb0EEENS1_21CollectiveEpilogueFwdINS6_IJSA_NS7_ILi512EEESA_EEES9_SC_SE_Li256ELb0ELb1ELb0ELb0EEENS1_30DynamicPersistentTileSchedulerILi256ELi128ELb0ELb1ELb1EEEEEEEEEvNT_6ParamsE --------------------------
	.section	.nv.shared._ZN7cutlass13device_kernelIN5flash11enable_sm90INS1_16FlashAttnFwdSm90INS1_25CollectiveMainloopFwdSm90ILi2EN4cute5tupleIJNS5_1CILi1EEES8_S8_EEENS6_IJNS7_ILi64EEESA_SA_EEELi512ENS_6half_tEfNS_4arch4Sm90ELb1ELb0ELb0ELb0ELb1ELb0ELb0ELb0ELb0ELb1ELb0ELb0EEENS1_21CollectiveEpilogueFwdINS6_IJSA_NS7_ILi512EEESA_EEES9_SC_SE_Li256ELb0ELb1ELb0ELb0EEENS1_30DynamicPersistentTileSchedulerILi256ELi128ELb0ELb1ELb1EEEEEEEEEvNT_6ParamsE,"aw",@nobits
	.sectionflags	@""
	.align	16
	.zero		1024


//--------------------- .nv.shared._ZN7cutlass13device_kernelIN5flash11enable_sm90INS1_16FlashAttnFwdSm90INS1_25CollectiveMainloopFwdSm90ILi2EN4cute5tupleIJNS5_1CILi1EEES8_S8_EEENS6_IJNS7_ILi64EEESA_SA_EEELi512ENS_6half_tEfNS_4arch4Sm90ELb1ELb0ELb0ELb0ELb1ELb0ELb1ELb0ELb0ELb1ELb0ELb0EEENS1_21CollectiveEpilogueFwdINS6_IJSA_NS7_ILi512EEESA_EEES9_SC_SE_Li256ELb0ELb1ELb0ELb0EEENS1_30DynamicPersistentTileSchedulerILi256ELi128ELb0ELb1ELb1EEEEEEEEEvNT_6ParamsE --------------------------
	.section	.nv.shared._ZN7cutlass13device_kernelIN5flash11enable_sm90INS1_16FlashAttnFwdSm90INS1_25CollectiveMainloopFwdSm90ILi2EN4cute5tupleIJNS5_1CILi1EEES8_S8_EEENS6_IJNS7_ILi64EEESA_SA_EEELi512ENS_6half_tEfNS_4arch4Sm90ELb1ELb0ELb0ELb0ELb1ELb0ELb1ELb0ELb0ELb1ELb0ELb0EEENS1_21CollectiveEpilogueFwdINS6_IJSA_NS7_ILi512EEESA_EEES9_SC_SE_Li256ELb0ELb1ELb0ELb0EEENS1_30DynamicPersistentTileSchedulerILi256ELi128ELb0ELb1ELb1EEEEEEEEEvNT_6ParamsE,"aw",@nobits
	.sectionflags	@""
	.align	16
	.zero		1024


//--------------------- .nv.shared._ZN7cutlass13device_kernelIN5flash11enable_sm90INS1_16FlashAttnFwdSm90INS1_25CollectiveMainloopFwdSm90ILi2EN4cute5tupleIJNS5_1CILi1EEES8_S8_EEENS6_IJNS7_ILi64EEESA_SA_EEELi512ENS_6half_tEfNS_4arch4Sm90ELb1ELb0ELb0ELb1ELb1ELb0ELb0ELb0ELb0ELb1ELb0ELb0EEENS1_21CollectiveEpilogueFwdINS6_IJSA_NS7_ILi512EEESA_EEES9_SC_SE_Li256ELb1ELb1ELb0ELb0EEENS1_36VarlenDynamicPersistentTileSchedulerILi64ELi64ELi256ELi128ELb0ELb1ELb1ELb1ELb1ELb1EEEEEEEEEvNT_6ParamsE --------------------------
	.section	.nv.shared._ZN7cutlass13device_kernelIN5flash11enable_sm90INS1_16FlashAttnFwdSm90INS1_25CollectiveMainloopFwdSm90ILi2EN4cute5tupleIJNS5_1CILi1EEES8_S8_EEENS6_IJNS7_ILi64EEESA_SA_EEELi512ENS_6half_tEfNS_4arch4Sm90ELb1ELb0ELb0ELb1ELb1ELb0ELb0ELb0ELb0ELb1ELb0ELb0EEENS1_21CollectiveEpilogueFwdINS6_IJSA_NS7_ILi512EEESA_EEES9_SC_SE_Li256ELb1ELb1ELb0ELb0EEENS1_36VarlenDynamicPersistentTileSchedulerILi64ELi64ELi256ELi128ELb0ELb1ELb1ELb1ELb1ELb1EEEEEEEEEvNT_6ParamsE,"aw",@nobits
	.sectionflags	@""
	.align	16
	.zero		1024


//--------------------- .nv.shared._ZN7cutlass13device_kernelIN5flash11enable_sm90INS1_16FlashAttnFwdSm90INS1_25CollectiveMainloopFwdSm90ILi2EN4cute5tupleIJNS5_1CILi1EEES8_S8_EEENS6_IJNS7_ILi64EEESA_SA_EEELi512ENS_6half_tEfNS_4arch4Sm90ELb1ELb0ELb0ELb1ELb1ELb1ELb0ELb0ELb0ELb1ELb0ELb0EEENS1_21CollectiveEpilogueFwdINS6_IJSA_NS7_ILi512EEESA_EEES9_SC_SE_Li256ELb1ELb1ELb0ELb0EEENS1_36VarlenDynamicPersistentTileSchedulerILi64ELi64ELi256ELi128ELb0ELb1ELb1ELb1ELb1ELb1EEEEEEEEEvNT_6ParamsE --------------------------
	.section	.nv.shared._ZN7cutlass13device_kernelIN5flash11enable_sm90INS1_16FlashAttnFwdSm90INS1_25CollectiveMainloopFwdSm90ILi2EN4cute5tupleIJNS5_1CILi1EEES8_S8_EEENS6_IJNS7_ILi64EEESA_SA_EEELi512ENS_6half_tEfNS_4arch4Sm90ELb1ELb0ELb0ELb1ELb1ELb1ELb0ELb0ELb0ELb1ELb0ELb0EEENS1_21CollectiveEpilogueFwdINS6_IJSA_NS7_ILi512EEESA_EEES9_SC_SE_Li256ELb1ELb1ELb0ELb0EEENS1_36VarlenDynamicPersistentTileSchedulerILi64ELi64ELi256ELi128ELb0ELb1ELb1ELb1ELb1ELb1EEEEEEEEEvNT_6ParamsE,"aw",@nobits
	.sectionflags	@""
	.align	16
	.zero		1024


//--------------------- .nv.shared._ZN7cutlass13device_kernelIN5flash11enable_sm90INS1_16FlashAttnFwdSm90INS1_25CollectiveMainloopFwdSm90ILi2EN4cute5tupleIJNS5_1CILi1EEES8_S8_EEENS6_IJNS7_ILi64EEESA_SA_EEELi512ENS_6half_tEfNS_4arch4Sm90ELb1ELb0ELb0ELb1ELb1ELb0ELb1ELb0ELb0ELb1ELb0ELb0EEENS1_21CollectiveEpilogueFwdINS6_IJSA_NS7_ILi512EEESA_EEES9_SC_SE_Li256ELb1ELb1ELb0ELb0EEENS1_36VarlenDynamicPersistentTileSchedulerILi64ELi64ELi256ELi128ELb0ELb1ELb1ELb1ELb1ELb1EEEEEEEEEvNT_6ParamsE --------------------------
	.section	.nv.shared._ZN7cutlass13device_kernelIN5flash11enable_sm90INS1_16FlashAttnFwdSm90INS1_25CollectiveMainloopFwdSm90ILi2EN4cute5tupleIJNS5_1CILi1EEES8_S8_EEENS6_IJNS7_ILi64EEESA_SA_EEELi512ENS_6half_tEfNS_4arch4Sm90ELb1ELb0ELb0ELb1ELb1ELb0ELb1ELb0ELb0ELb1ELb0ELb0EEENS1_21CollectiveEpilogueFwdINS6_IJSA_NS7_ILi512EEESA_EEES9_SC_SE_Li256ELb1ELb1ELb0ELb0EEENS1_36VarlenDynamicPersistentTileSchedulerILi64ELi64ELi256ELi128ELb0ELb1ELb1ELb1ELb1ELb1EEEEEEEEEvNT_6ParamsE,"aw",@nobits
	.sectionflags	@""
	.align	16
	.zero		1024


//--------------------- .nv.shared._ZN7cutlass13device_kernelIN5flash11enable_sm90INS1_16FlashAttnFwdSm90INS1_25CollectiveMainloopFwdSm90ILi2EN4cute5tupleIJNS5_1CILi1EEES8_S8_EEENS6_IJNS7_ILi64EEESA_SA_EEELi512ENS_6half_tEfNS_4arch4Sm90ELb1ELb0ELb0ELb1ELb1ELb1ELb1ELb0ELb0ELb1ELb0ELb0EEENS1_21CollectiveEpilogueFwdINS6_IJSA_NS7_ILi512EEESA_EEES9_SC_SE_Li256ELb1ELb1ELb0ELb0EEENS1_36VarlenDynamicPersistentTileSchedulerILi64ELi64ELi256ELi128ELb0ELb1ELb1ELb1ELb1ELb1EEEEEEEEEvNT_6ParamsE --------------------------
	.section	.nv.shared._ZN7cutlass13device_kernelIN5flash11enable_sm90INS1_16FlashAttnFwdSm90INS1_25CollectiveMainloopFwdSm90ILi2EN4cute5tupleIJNS5_1CILi1EEES8_S8_EEENS6_IJNS7_ILi64EEESA_SA_EEELi512ENS_6half_tEfNS_4arch4Sm90ELb1ELb0ELb0ELb1ELb1ELb1ELb1ELb0ELb0ELb1ELb0ELb0EEENS1_21CollectiveEpilogueFwdINS6_IJSA_NS7_ILi512EEESA_EEES9_SC_SE_Li256ELb1ELb1ELb0ELb0EEENS1_36VarlenDynamicPersistentTileSchedulerILi64ELi64ELi256ELi128ELb0ELb1ELb1ELb1ELb1ELb1EEEEEEEEEvNT_6ParamsE,"aw",@nobits
	.sectionflags	@""
	.align	16
	.zero		1024


//--------------------- .nv.constant0._ZN7cutlass13device_kernelIN5flash11enable_sm90INS1_16FlashAttnFwdSm90INS1_25CollectiveMainloopFwdSm90ILi2EN4cute5tupleIJNS5_1CILi1EEES8_S8_EEENS6_IJNS7_ILi64EEESA_SA_EEELi512ENS_6half_tEfNS_4arch4Sm90ELb0ELb0ELb0ELb0ELb1ELb0ELb0ELb0ELb0ELb1ELb0ELb0EEENS1_21CollectiveEpilogueFwdINS6_IJSA_NS7_ILi512EEESA_EEES9_SC_SE_Li256ELb0ELb1ELb0ELb0EEENS1_29StaticPersistentTileSchedulerILb0EEEEEEEEEvNT_6ParamsE --------------------------
	.section	.nv.constant0._ZN7cutlass13device_kernelIN5flash11enable_sm90INS1_16FlashAttnFwdSm90INS1_25CollectiveMainloopFwdSm90ILi2EN4cute5tupleIJNS5_1CILi1EEES8_S8_EEENS6_IJNS7_ILi64EEESA_SA_EEELi512ENS_6half_tEfNS_4arch4Sm90ELb0ELb0ELb0ELb0ELb1ELb0ELb0ELb0ELb0ELb1ELb0ELb0EEENS1_21CollectiveEpilogueFwdINS6_IJSA_NS7_ILi512EEESA_EEES9_SC_SE_Li256ELb0ELb1ELb0ELb0EEENS1_29StaticPersistentTileSchedulerILb0EEEEEEEEEvNT_6ParamsE,"a",@progbits
	.sectionflags	@""
	.align	4
.nv.constant0._ZN7cutlass13device_kernelIN5flash11enable_sm90INS1_16FlashAttnFwdSm90INS1_25CollectiveMainloopFwdSm90ILi2EN4cute5tupleIJNS5_1CILi1EEES8_S8_EEENS6_IJNS7_ILi64EEESA_SA_EEELi512ENS_6half_tEfNS_4arch4Sm90ELb0ELb0ELb0ELb0ELb1ELb0ELb0ELb0ELb0ELb1ELb0ELb0EEENS1_21CollectiveEpilogueFwdINS6_IJSA_NS7_ILi512EEESA_EEES9_SC_SE_Li256ELb0ELb1ELb0ELb0EEENS1_29StaticPersistentTileSchedulerILb0EEEEEEEEEvNT_6ParamsE:
	.zero		3200


//--------------------- .nv.constant0._ZN7cutlass13device_kernelIN5flash11enable_sm90INS1_16FlashAttnFwdSm90INS1_25CollectiveMainloopFwdSm90ILi2EN4cute5tupleIJNS5_1CILi1EEES8_S8_EEENS6_IJNS7_ILi64EEESA_SA_EEELi512ENS_6half_tEfNS_4arch4Sm90ELb0ELb0ELb0ELb0ELb1ELb0ELb1ELb0ELb0ELb1ELb0ELb0EEENS1_21CollectiveEpilogueFwdINS6_IJSA_NS7_ILi512EEESA_EEES9_SC_SE_Li256ELb0ELb1ELb0ELb0EEENS1_29StaticPersistentTileSchedulerILb0EEEEEEEEEvNT_6ParamsE --------------------------
	.section	.nv.constant0._ZN7cutlass13device_kernelIN5flash11enable_sm90INS1_16FlashAttnFwdSm90INS1_25CollectiveMainloopFwdSm90ILi2EN4cute5tupleIJNS5_1CILi1EEES8_S8_EEENS6_IJNS7_ILi64EEESA_SA_EEELi512ENS_6half_tEfNS_4arch4Sm90ELb0ELb0ELb0ELb0ELb1ELb0ELb1ELb0ELb0ELb1ELb0ELb0EEENS1_21CollectiveEpilogueFwdINS6_IJSA_NS7_ILi512EEESA_EEES9_SC_SE_Li256ELb0ELb1ELb0ELb0EEENS1_29StaticPersistentTileSchedulerILb0EEEEEEEEEvNT_6ParamsE,"a",@progbits
	.sectionflags	@""
	.align	4
.nv.constant0._ZN7cutlass13device_kernelIN5flash11enable_sm90INS1_16FlashAttnFwdSm90INS1_25CollectiveMainloopFwdSm90ILi2EN4cute5tupleIJNS5_1CILi1EEES8_S8_EEENS6_IJNS7_ILi64EEESA_SA_EEELi512ENS_6half_tEfNS_4arch4Sm90ELb0ELb0ELb0ELb0ELb1ELb0ELb1ELb0ELb0ELb1ELb0ELb0EEENS1_21CollectiveEpilogueFwdINS6_IJSA_NS7_ILi512EEESA_EEES9_SC_SE_Li256ELb0ELb1ELb0ELb0EEENS1_29StaticPersistentTileSchedulerILb0EEEEEEEEEvNT_6ParamsE:
	.zero		3456


//--------------------- .nv.constant0._ZN7cutlass13device_kernelIN5flash11enable_sm90INS1_16FlashAttnFwdSm90INS1_25CollectiveMainloopFwdSm90ILi2EN4cute5tupleIJNS5_1CILi1EEES8_S8_EEENS6_IJNS7_ILi64EEESA_SA_EEELi512ENS_6half_tEfNS_4arch4Sm90ELb0ELb0ELb0ELb1ELb1ELb0ELb0ELb0ELb0ELb1ELb0ELb0EEENS1_21CollectiveEpilogueFwdINS6_IJSA_NS7_ILi512EEESA_EEES9_SC_SE_Li256ELb1ELb1ELb0ELb0EEENS1_36VarlenDynamicPersistentTileSchedulerILi64ELi64ELi256ELi128ELb0ELb1ELb1ELb0ELb1ELb1EEEEEEEEEvNT_6ParamsE --------------------------
	.section	.nv.constant0._ZN7cutlass13device_kernelIN5flash11enable_sm90INS1_16FlashAttnFwdSm90INS1_25CollectiveMainloopFwdSm90ILi2EN4cute5tupleIJNS5_1CILi1EEES8_S8_EEENS6_IJNS7_ILi64EEESA_SA_EEELi512ENS_6half_tEfNS_4arch4Sm90ELb0ELb0ELb0ELb1ELb1ELb0ELb0ELb0ELb0ELb1ELb0ELb0EEENS1_21CollectiveEpilogueFwdINS6_IJSA_NS7_ILi512EEESA_EEES9_SC_SE_Li256ELb1ELb1ELb0ELb0EEENS1_36VarlenDynamicPersistentTileSchedulerILi64ELi64ELi256ELi128ELb0ELb1ELb1ELb0ELb1ELb1EEEEEEEEEvNT_6ParamsE,"a",@progbits
	.sectionflags	@""
	.align	4
.nv.constant0._ZN7cutlass13device_kernelIN5flash11enable_sm90INS1_16FlashAttnFwdSm90INS1_25CollectiveMainloopFwdSm90ILi2EN4cute5tupleIJNS5_1CILi1EEES8_S8_EEENS6_IJNS7_ILi64EEESA_SA_EEELi512ENS_6half_tEfNS_4arch4Sm90ELb0ELb0ELb0ELb1ELb1ELb0ELb0ELb0ELb0ELb1ELb0ELb0EEENS1_21CollectiveEpilogueFwdINS6_IJSA_NS7_ILi512EEESA_EEES9_SC_SE_Li256ELb1ELb1ELb0ELb0EEENS1_36VarlenDynamicPersistentTileSchedulerILi64ELi64ELi256ELi128ELb0ELb1ELb1ELb0ELb1ELb1EEEEEEEEEvNT_6ParamsE:
	.zero		3328


//--------------------- .nv.constant0._ZN7cutlass13device_kernelIN5flash11enable_sm90INS1_16FlashAttnFwdSm90INS1_25CollectiveMainloopFwdSm90ILi2EN4cute5tupleIJNS5_1CILi1EEES8_S8_EEENS6_IJNS7_ILi64EEESA_SA_EEELi512ENS_6half_tEfNS_4arch4Sm90ELb0ELb0ELb0ELb1ELb1ELb1ELb0ELb0ELb0ELb1ELb0ELb0EEENS1_21CollectiveEpilogueFwdINS6_IJSA_NS7_ILi512EEESA_EEES9_SC_SE_Li256ELb1ELb1ELb0ELb0EEENS1_36VarlenDynamicPersistentTileSchedulerILi64ELi64ELi256ELi128ELb0ELb1ELb1ELb0ELb1ELb1EEEEEEEEEvNT_6ParamsE --------------------------
	.section	.nv.constant0._ZN7cutlass13device_kernelIN5flash11enable_sm90INS1_16FlashAttnFwdSm90INS1_25CollectiveMainloopFwdSm90ILi2EN4cute5tupleIJNS5_1CILi1EEES8_S8_EEENS6_IJNS7_ILi64EEESA_SA_EEELi512ENS_6half_tEfNS_4arch4Sm90ELb0ELb0ELb0ELb1ELb1ELb1ELb0ELb0ELb0ELb1ELb0ELb0EEENS1_21CollectiveEpilogueFwdINS6_IJSA_NS7_ILi512EEESA_EEES9_SC_SE_Li256ELb1ELb1ELb0ELb0EEENS1_36VarlenDynamicPersistentTileSchedulerILi64ELi64ELi256ELi128ELb0ELb1ELb1ELb0ELb1ELb1EEEEEEEEEvNT_6ParamsE,"a",@progbits
	.sectionflags	@""
	.align	4
.nv.constant0._ZN7cutlass13device_kernelIN5flash11enable_sm90INS1_16FlashAttnFwdSm90INS1_25CollectiveMainloopFwdSm90ILi2EN4cute5tupleIJNS5_1CILi1EEES8_S8_EEENS6_IJNS7_ILi64EEESA_SA_EEELi512ENS_6half_tEfNS_4arch4Sm90ELb0ELb0ELb0ELb1ELb1ELb1ELb0ELb0ELb0ELb1ELb0ELb0EEENS1_21CollectiveEpilogueFwdINS6_IJSA_NS7_ILi512EEESA_EEES9_SC_SE_Li256ELb1ELb1ELb0ELb0EEENS1_36VarlenDynamicPersistentTileSchedulerILi64ELi64ELi256ELi128ELb0ELb1ELb1ELb0ELb1ELb1EEEEEEEEEvNT_6ParamsE:
	.zero		3328


//--------------------- .nv.constant0._ZN7cutlass13device_kernelIN5flash11enable_sm90INS1_16FlashAttnFwdSm90INS1_25CollectiveMainloopFwdSm90ILi2EN4cute5tupleIJNS5_1CILi1EEES8_S8_EEENS6_IJNS7_ILi64EEESA_SA_EEELi512ENS_6half_tEfNS_4arch4Sm90ELb0ELb0ELb0ELb1ELb1ELb0ELb1ELb0ELb0ELb1ELb0ELb0EEENS1_21CollectiveEpilogueFwdINS6_IJSA_NS7_ILi512EEESA_EEES9_SC_SE_Li256ELb1ELb1ELb0ELb0EEENS1_36VarlenDynamicPersistentTileSchedulerILi64ELi64ELi256ELi128ELb0ELb1ELb1ELb0ELb1ELb1EEEEEEEEEvNT_6ParamsE --------------------------
	.section	.nv.constant0._ZN7cutlass13device_kernelIN5flash11enable_sm90INS1_16FlashAttnFwdSm90INS1_25CollectiveMainloopFwdSm90ILi2EN4cute5tupleIJNS5_1CILi1EEES8_S8_EEENS6_IJNS7_ILi64EEESA_SA_EEELi512ENS_6half_tEfNS_4arch4Sm90ELb0ELb0ELb0ELb1ELb1ELb0ELb1ELb0ELb0ELb1ELb0ELb0EEENS1_21CollectiveEpilogueFwdINS6_IJSA_NS7_ILi512EEESA_EEES9_SC_SE_Li256ELb1ELb1ELb0ELb0EEENS1_36VarlenDynamicPersistentTileSchedulerILi64ELi64ELi256ELi128ELb0ELb1ELb1ELb0ELb1ELb1EEEEEEEEEvNT_6ParamsE,"a",@progbits
	.sectionflags	@""
	.align	4
.nv.constant0._ZN7cutlass13device_kernelIN5flash11enable_sm90INS1_16FlashAttnFwdSm90INS1_25CollectiveMainloopFwdSm90ILi2EN4cute5tupleIJNS5_1CILi1EEES8_S8_EEENS6_IJNS7_ILi64EEESA_SA_EEELi512ENS_6half_tEfNS_4arch4Sm90ELb0ELb0ELb0ELb1ELb1ELb0ELb1ELb0ELb0ELb1ELb0ELb0EEENS1_21CollectiveEpilogueFwdINS6_IJSA_NS7_ILi512EEESA_EEES9_SC_SE_Li256ELb1ELb1ELb0ELb0EEENS1_36VarlenDynamicPersistentTileSchedulerILi64ELi64ELi256ELi128ELb0ELb1ELb1ELb0ELb1ELb1EEEEEEEEEvNT_6ParamsE:
	.zero		3584


//--------------------- .nv.constant0._ZN7cutlass13device_kernelIN5flash11enable_sm90INS1_16FlashAttnFwdSm90INS1_25CollectiveMainloopFwdSm90ILi2EN4cute5tupleIJNS5_1CILi1EEES8_S8_EEENS6_IJNS7_ILi64EEESA_SA_EEELi512ENS_6half_tEfNS_4arch4Sm90ELb0ELb0ELb0ELb1ELb1ELb1ELb1ELb0ELb0ELb1ELb0ELb0EEENS1_21CollectiveEpilogueFwdINS6_IJSA_NS7_ILi512EEESA_EEES9_SC_SE_Li256ELb1ELb1ELb0ELb0EEENS1_36VarlenDynamicPersistentTileSchedulerILi64ELi64ELi256ELi128ELb0ELb1ELb1ELb0ELb1ELb1EEEEEEEEEvNT_6ParamsE --------------------------
	.section	.nv.constant0._ZN7cutlass13device_kernelIN5flash11enable_sm90INS1_16FlashAttnFwdSm90INS1_25CollectiveMainloopFwdSm90ILi2EN4cute5tupleIJNS5_1CILi1EEES8_S8_EEENS6_IJNS7_ILi64EEESA_SA_EEELi512ENS_6half_tEfNS_4arch4Sm90ELb0ELb0ELb0ELb1ELb1ELb1ELb1ELb0ELb0ELb1ELb0ELb0EEENS1_21CollectiveEpilogueFwdINS6_IJSA_NS7_ILi512EEESA_EEES9_SC_SE_Li256ELb1ELb1ELb0ELb0EEENS1_36VarlenDynamicPersistentTileSchedulerILi64ELi64ELi256ELi128ELb0ELb1ELb1ELb0ELb1ELb1EEEEEEEEEvNT_6ParamsE,"a",@progbits
	.sectionflags	@""
	.align	4
.nv.constant0._ZN7cutlass13device_kernelIN5flash11enable_sm90INS1_16FlashAttnFwdSm90INS1_25CollectiveMainloopFwdSm90ILi2EN4cute5tupleIJNS5_1CILi1EEES8_S8_EEENS6_IJNS7_ILi64EEESA_SA_EEELi512ENS_6half_tEfNS_4arch4Sm90ELb0ELb0ELb0ELb1ELb1ELb1ELb1ELb0ELb0ELb1ELb0ELb0EEENS1_21CollectiveEpilogueFwdINS6_IJSA_NS7_ILi512EEESA_EEES9_SC_SE_Li256ELb1ELb1ELb0ELb0EEENS1_36VarlenDynamicPersistentTileSchedulerILi64ELi64ELi256ELi128ELb0ELb1ELb1ELb0ELb1ELb1EEEEEEEEEvNT_6ParamsE:
	.zero		3584


//--------------------- .nv.constant0._ZN7cutlass13device_kernelIN5flash11enable_sm90INS1_16FlashAttnFwdSm90INS1_25CollectiveMainloopFwdSm90ILi2EN4cute5tupleIJNS5_1CILi1EEES8_S8_EEENS6_IJNS7_ILi64EEESA_SA_EEELi512ENS_6half_tEfNS_4arch4Sm90ELb0ELb1ELb0ELb0ELb1ELb0ELb0ELb0ELb0ELb1ELb0ELb0EEENS1_21CollectiveEpilogueFwdINS6_IJSA_NS7_ILi512EEESA_EEES9_SC_SE_Li256ELb0ELb1ELb0ELb0EEENS1_30DynamicPersistentTileSchedulerILi256ELi128ELb0ELb1ELb1EEEEEEEEEvNT_6ParamsE --------------------------
	.section	.nv.constant0._ZN7cutlass13device_kernelIN5flash11enable_sm90INS1_16FlashAttnFwdSm90INS1_25CollectiveMainloopFwdSm90ILi2EN4cute5tupleIJNS5_1CILi1EEES8_S8_EEENS6_IJNS7_ILi64EEESA_SA_EEELi512ENS_6half_tEfNS_4arch4Sm90ELb0ELb1ELb0ELb0ELb1ELb0ELb0ELb0ELb0ELb1ELb0ELb0EEENS1_21CollectiveEpilogueFwdINS6_IJSA_NS7_ILi512EEESA_EEES9_SC_SE_Li256ELb0ELb1ELb0ELb0EEENS1_30DynamicPersistentTileSchedulerILi256ELi128ELb0ELb1ELb1EEEEEEEEEvNT_6ParamsE,"a",@progbits
	.sectionflags	@""
	.align	4
.nv.constant0._ZN7cutlass13device_kernelIN5flash11enable_sm90INS1_16FlashAttnFwdSm90INS1_25CollectiveMainloopFwdSm90ILi2EN4cute5tupleIJNS5_1CILi1EEES8_S8_EEENS6_IJNS7_ILi64EEESA_SA_EEELi512ENS_6half_tEfNS_4arch4Sm90ELb0ELb1ELb0ELb0ELb1ELb0ELb0ELb0ELb0ELb1ELb0ELb0EEENS1_21CollectiveEpilogueFwdINS6_IJSA_NS7_ILi512EEESA_EEES9_SC_SE_Li256ELb0ELb1ELb0ELb0EEENS1_30DynamicPersistentTileSchedulerILi256ELi128ELb0ELb1ELb1EEEEEEEEEvNT_6ParamsE:
	.zero		3328


//--------------------- .nv.constant0._ZN7cutlass13device_kernelIN5flash11enable_sm90INS1_16FlashAttnFwdSm90INS1_25CollectiveMainloopFwdSm90ILi2EN4cute5tupleIJNS5_1CILi1EEES8_S8_EEENS6_IJNS7_ILi64EEESA_SA_EEELi512ENS_6half_tEfNS_4arch4Sm90ELb0ELb1ELb0ELb0ELb1ELb0ELb1ELb0ELb0ELb1ELb0ELb0EEENS1_21CollectiveEpilogueFwdINS6_IJSA_NS7_ILi512EEESA_EEES9_SC_SE_Li256ELb0ELb1ELb0ELb0EEENS1_30DynamicPersistentTileSchedulerILi256ELi128ELb0ELb1ELb1EEEEEEEEEvNT_6ParamsE --------------------------
	.section	.nv.constant0._ZN7cutlass13device_kernelIN5flash11enable_sm90INS1_16FlashAttnFwdSm90INS1_25CollectiveMainloopFwdSm90ILi2EN4cute5tupleIJNS5_1CILi1EEES8_S8_EEENS6_IJNS7_ILi64EEESA_SA_EEELi512ENS_6half_tEfNS_4arch4Sm90ELb0ELb1ELb0ELb0ELb1ELb0ELb1ELb0ELb0ELb1ELb0ELb0EEENS1_21CollectiveEpilogueFwdINS6_IJSA_NS7_ILi512EEESA_EEES9_SC_SE_Li256ELb0ELb1ELb0ELb0EEENS1_30DynamicPersistentTileSchedulerILi256ELi128ELb0ELb1ELb1EEEEEEEEEvNT_6ParamsE,"a",@progbits
	.sectionflags	@""
	.align	4
.nv.constant0._ZN7cutlass13device_kernelIN5flash11enable_sm90INS1_16FlashAttnFwdSm90INS1_25CollectiveMainloopFwdSm90ILi2EN4cute5tupleIJNS5_1CILi1EEES8_S8_EEENS6_IJNS7_ILi64EEESA_SA_EEELi512ENS_6half_tEfNS_4arch4Sm90ELb0ELb1ELb0ELb0ELb1ELb0ELb1ELb0ELb0ELb1ELb0ELb0EEENS1_21CollectiveEpilogueFwdINS6_IJSA_NS7_ILi512EEESA_EEES9_SC_SE_Li256ELb0ELb1ELb0ELb0EEENS1_30DynamicPersistentTileSchedulerILi256ELi128ELb0ELb1ELb1EEEEEEEEEvNT_6ParamsE:
	.zero		3584


//--------------------- .nv.constant0._ZN7cutlass13device_kernelIN5flash11enable_sm90INS1_16FlashAttnFwdSm90INS1_25CollectiveMainloopFwdSm90ILi2EN4cute5tupleIJNS5_1CILi1EEES8_S8_EEENS6_IJNS7_ILi64EEESA_SA_EEELi512ENS_6half_tEfNS_4arch4Sm90ELb0ELb1ELb0ELb1ELb1ELb0ELb0ELb0ELb0ELb1ELb0ELb0EEENS1_21CollectiveEpilogueFwdINS6_IJSA_NS7_ILi512EEESA_EEES9_SC_SE_Li256ELb1ELb1ELb0ELb0EEENS1_36VarlenDynamicPersistentTileSchedulerILi64ELi64ELi256ELi128ELb0ELb1ELb1ELb1ELb0ELb1EEEEEEEEEvNT_6ParamsE --------------------------
	.section	.nv.constant0._ZN7cutlass13device_kernelIN5flash11enable_sm90INS1_16FlashAttnFwdSm90INS1_25CollectiveMainloopFwdSm90ILi2EN4cute5tupleIJNS5_1CILi1EEES8_S8_EEENS6_IJNS7_ILi64EEESA_SA_EEELi512ENS_6half_tEfNS_4arch4Sm90ELb0ELb1ELb0ELb1ELb1ELb0ELb0ELb0ELb0ELb1ELb0ELb0EEENS1_21CollectiveEpilogueFwdINS6_IJSA_NS7_ILi512EEESA_EEES9_SC_SE_Li256ELb1ELb1ELb0ELb0EEENS1_36VarlenDynamicPersistentTileSchedulerILi64ELi64ELi256ELi128ELb0ELb1ELb1ELb1ELb0ELb1EEEEEEEEEvNT_6ParamsE,"a",@progbits
	.sectionflags	@""
	.align	4
.nv.constant0._ZN7cutlass13device_kernelIN5flash11enable_sm90INS1_16FlashAttnFwdSm90INS1_25CollectiveMainloopFwdSm90ILi2EN4cute5tupleIJNS5_1CILi1EEES8_S8_EEENS6_IJNS7_ILi64EEESA_SA_EEELi512ENS_6half_tEfNS_4arch4Sm90ELb0ELb1ELb0ELb1ELb1ELb0ELb0ELb0ELb0ELb1ELb0ELb0EEENS1_21CollectiveEpilogueFwdINS6_IJSA_NS7_ILi512EEESA_EEES9_SC_SE_Li256ELb1ELb1ELb0ELb0EEENS1_36VarlenDynamicPersistentTileSchedulerILi64ELi64ELi256ELi128ELb0ELb1ELb1ELb1ELb0ELb1EEEEEEEEEvNT_6ParamsE:
	.zero		3328


//--------------------- .nv.constant0._ZN7cutlass13device_kernelIN5flash11enable_sm90INS1_16FlashAttnFwdSm90INS1_25CollectiveMainloopFwdSm90ILi2EN4cute5tupleIJNS5_1CILi1EEES8_S8_EEENS6_IJNS7_ILi64EEESA_SA_EEELi512ENS_6half_tEfNS_4arch4Sm90ELb0ELb1ELb0ELb1ELb1ELb1ELb0ELb0ELb0ELb1ELb0ELb0EEENS1_21CollectiveEpilogueFwdINS6_IJSA_NS7_ILi512EEESA_EEES9_SC_SE_Li256ELb1ELb1ELb0ELb0EEENS1_36VarlenDynamicPersistentTileSchedulerILi64ELi64ELi256ELi128ELb0ELb1ELb1ELb1ELb0ELb1EEEEEEEEEvNT_6ParamsE --------------------------
	.section	.nv.constant0._ZN7cutlass13device_kernelIN5flash11enable_sm90INS1_16FlashAttnFwdSm90INS1_25CollectiveMainloopFwdSm90ILi2EN4cute5tupleIJNS5_1CILi1EEES8_S8_EEENS6_IJNS7_ILi64EEESA_SA_EEELi512ENS_6half_tEfNS_4arch4Sm90ELb0ELb1ELb0ELb1ELb1ELb1ELb0ELb0ELb0ELb1ELb0ELb0EEENS1_21CollectiveEpilogueFwdINS6_IJSA_NS7_ILi512EEESA_EEES9_SC_SE_Li256ELb1ELb1ELb0ELb0EEENS1_36VarlenDynamicPersistentTileSchedulerILi64ELi64ELi256ELi128ELb0ELb1ELb1ELb1ELb0ELb1EEEEEEEEEvNT_6ParamsE,"a",@progbits
	.sectionflags	@""
	.align	4
.nv.constant0._ZN7cutlass13device_kernelIN5flash11enable_sm90INS1_16FlashAttnFwdSm90INS1_25CollectiveMainloopFwdSm90ILi2EN4cute5tupleIJNS5_1CILi1EEES8_S8_EEENS6_IJNS7_ILi64EEESA_SA_EEELi512ENS_6half_tEfNS_4arch4Sm90ELb0ELb1ELb0ELb1ELb1ELb1ELb0ELb0ELb0ELb1ELb0ELb0EEENS1_21CollectiveEpilogueFwdINS6_IJSA_NS7_ILi512EEESA_EEES9_SC_SE_Li256ELb1ELb1ELb0ELb0EEENS1_36VarlenDynamicPersistentTileSchedulerILi64ELi64ELi256ELi128ELb0ELb1ELb1ELb1ELb0ELb1EEEEEEEEEvNT_6ParamsE:
	.zero		3328


//--------------------- .nv.constant0._ZN7cutlass13device_kernelIN5flash11enable_sm90INS1_16FlashAttnFwdSm90INS1_25CollectiveMainloopFwdSm90ILi2EN4cute5tupleIJNS5_1CILi1EEES8_S8_EEENS6_IJNS7_ILi64EEESA_SA_EEELi512ENS_6half_tEfNS_4arch4Sm90ELb0ELb1ELb0ELb1ELb1ELb0ELb1ELb0ELb0ELb1ELb0ELb0EEENS1_21CollectiveEpilogueFwdINS6_IJSA_NS7_ILi512EEESA_EEES9_SC_SE_Li256ELb1ELb1ELb0ELb0EEENS1_36VarlenDynamicPersistentTileSchedulerILi64ELi64ELi256ELi128ELb0ELb1ELb1ELb1ELb0ELb1EEEEEEEEEvNT_6ParamsE --------------------------
	.section	.nv.constant0._ZN7cutlass13device_kernelIN5flash11enable_sm90INS1_16FlashAttnFwdSm90INS1_25CollectiveMainloopFwdSm90ILi2EN4cute5tupleIJNS5_1CILi1EEES8_S8_EEENS6_IJNS7_ILi64EEESA_SA_EEELi512ENS_6half_tEfNS_4arch4Sm90ELb0ELb1ELb0ELb1ELb1ELb0ELb1ELb0ELb0ELb1ELb0ELb0EEENS1_21CollectiveEpilogueFwdINS6_IJSA_NS7_ILi512EEESA_EEES9_SC_SE_Li256ELb1ELb1ELb0ELb0EEENS1_36VarlenDynamicPersistentTileSchedulerILi64ELi64ELi256ELi128ELb0ELb1ELb1ELb1ELb0ELb1EEEEEEEEEvNT_6ParamsE,"a",@progbits
	.sectionflags	@""
	.align	4
.nv.constant0._ZN7cutlass13device_kernelIN5flash11enable_sm90INS1_16FlashAttnFwdSm90INS1_25CollectiveMainloopFwdSm90ILi2EN4cute5tupleIJNS5_1CILi1EEES8_S8_EEENS6_IJNS7_ILi64EEESA_SA_EEELi512ENS_6half_tEfNS_4arch4Sm90ELb0ELb1ELb0ELb1ELb1ELb0ELb1ELb0ELb0ELb1ELb0ELb0EEENS1_21CollectiveEpilogueFwdINS6_IJSA_NS7_ILi512EEESA_EEES9_SC_SE_Li256ELb1ELb1ELb0ELb0EEENS1_36VarlenDynamicPersistentTileSchedulerILi64ELi64ELi256ELi128ELb0ELb1ELb1ELb1ELb0ELb1EEEEEEEEEvNT_6ParamsE:
	.zero		3584


//--------------------- .nv.constant0._ZN7cutlass13device_kernelIN5flash11enable_sm90INS1_16FlashAttnFwdSm90INS1_25CollectiveMainloopFwdSm90ILi2EN4cute5tupleIJNS5_1CILi1EEES8_S8_EEENS6_IJNS7_ILi64EEESA_SA_EEELi512ENS_6half_tEfNS_4arch4Sm90ELb0ELb1ELb0ELb1ELb1ELb1ELb1ELb0ELb0ELb1ELb0ELb0EEENS1_21CollectiveEpilogueFwdINS6_IJSA_NS7_ILi512EEESA_EEES9_SC_SE_Li256ELb1ELb1ELb0ELb0EEENS1_36VarlenDynamicPersistentTileSchedulerILi64ELi64ELi256ELi128ELb0ELb1ELb1ELb1ELb0ELb1EEEEEEEEEvNT_6ParamsE --------------------------
	.section	.nv.constant0._ZN7cutlass13device_kernelIN5flash11enable_sm90INS1_16FlashAttnFwdSm90INS1_25CollectiveMainloopFwdSm90ILi2EN4cute5tupleIJNS5_1CILi1EEES8_S8_EEENS6_IJNS7_ILi64EEESA_SA_EEELi512ENS_6half_tEfNS_4arch4Sm90ELb0ELb1ELb0ELb1ELb1ELb1ELb1ELb0ELb0ELb1ELb0ELb0EEENS1_21CollectiveEpilogueFwdINS6_IJSA_NS7_ILi512EEESA_EEES9_SC_SE_Li256ELb1ELb1ELb0ELb0EEENS1_36VarlenDynamicPersistentTileSchedulerILi64ELi64ELi256ELi128ELb0ELb1ELb1ELb1ELb0ELb1EEEEEEEEEvNT_6ParamsE,"a",@progbits
	.sectionflags	@""
	.align	4
.nv.constant0._ZN7cutlass13device_kernelIN5flash11enable_sm90INS1_16FlashAttnFwdSm90INS1_25CollectiveMainloopFwdSm90ILi2EN4cute5tupleIJNS5_1CILi1EEES8_S8_EEENS6_IJNS7_ILi64EEESA_SA_EEELi512ENS_6half_tEfNS_4arch4Sm90ELb0ELb1ELb0ELb1ELb1ELb1ELb1ELb0ELb0ELb1ELb0ELb0EEENS1_21CollectiveEpilogueFwdINS6_IJSA_NS7_ILi512EEESA_EEES9_SC_SE_Li256ELb1ELb1ELb0ELb0EEENS1_36VarlenDynamicPersistentTileSchedulerILi64ELi64ELi256ELi128ELb0ELb1ELb1ELb1ELb0ELb1EEEEEEEEEvNT_6ParamsE:
	.zero		3584


//--------------------- .nv.constant0._ZN7cutlass13device_kernelIN5flash11enable_sm90INS1_16FlashAttnFwdSm90INS1_25CollectiveMainloopFwdSm90ILi2EN4cute5tupleIJNS5_1CILi1EEES8_S8_EEENS6_IJNS7_ILi64EEESA_SA_EEELi512ENS_6half_tEfNS_4arch4Sm90ELb1ELb0ELb0ELb0ELb1ELb0ELb0ELb0ELb0ELb1ELb0ELb0EEENS1_21CollectiveEpilogueFwdINS6_IJSA_NS7_ILi512EEESA_EEES9_SC_SE_Li256ELb0ELb1ELb0ELb0EEENS1_30DynamicPersistentTileSchedulerILi256ELi128ELb0ELb1ELb1EEEEEEEEEvNT_6ParamsE --------------------------
	.section	.nv.constant0._ZN7cutlass13device_kernelIN5flash11enable_sm90INS1_16FlashAttnFwdSm90INS1_25CollectiveMainloopFwdSm90ILi2EN4cute5tupleIJNS5_1CILi1EEES8_S8_EEENS6_IJNS7_ILi64EEESA_SA_EEELi512ENS_6half_tEfNS_4arch4Sm90ELb1ELb0ELb0ELb0ELb1ELb0ELb0ELb0ELb0ELb1ELb0ELb0EEENS1_21CollectiveEpilogueFwdINS6_IJSA_NS7_ILi512EEESA_EEES9_SC_SE_Li256ELb0ELb1ELb0ELb0EEENS1_30DynamicPersistentTileSchedulerILi256ELi128ELb0ELb1ELb1EEEEEEEEEvNT_6ParamsE,"a",@progbits
	.sectionflags	@""
	.align	4
.nv.constant0._ZN7cutlass13device_kernelIN5flash11enable_sm90INS1_16FlashAttnFwdSm90INS1_25CollectiveMainloopFwdSm90ILi2EN4cute5tupleIJNS5_1CILi1EEES8_S8_EEENS6_IJNS7_ILi64EEESA_SA_EEELi512ENS_6half_tEfNS_4arch4Sm90ELb1ELb0ELb0ELb0ELb1ELb0ELb0ELb0ELb0ELb1ELb0ELb0EEENS1_21CollectiveEpilogueFwdINS6_IJSA_NS7_ILi512EEESA_EEES9_SC_SE_Li256ELb0ELb1ELb0ELb0EEENS1_30DynamicPersistentTileSchedulerILi256ELi128ELb0ELb1ELb1EEEEEEEEEvNT_6ParamsE:
	.zero		3328


//--------------------- .nv.constant0._ZN7cutlass13device_kernelIN5flash11enable_sm90INS1_16FlashAttnFwdSm90INS1_25CollectiveMainloopFwdSm90ILi2EN4cute5tupleIJNS5_1CILi1EEES8_S8_EEENS6_IJNS7_ILi64EEESA_SA_EEELi512ENS_6half_tEfNS_4arch4Sm90ELb1ELb0ELb0ELb0ELb1ELb0ELb1ELb0ELb0ELb1ELb0ELb0EEENS1_21CollectiveEpilogueFwdINS6_IJSA_NS7_ILi512EEESA_EEES9_SC_SE_Li256ELb0ELb1ELb0ELb0EEENS1_30DynamicPersistentTileSchedulerILi256ELi128ELb0ELb1ELb1EEEEEEEEEvNT_6ParamsE --------------------------
	.section	.nv.constant0._ZN7cutlass13device_kernelIN5flash11enable_sm90INS1_16FlashAttnFwdSm90INS1_25CollectiveMainloopFwdSm90ILi2EN4cute5tupleIJNS5_1CILi1EEES8_S8_EEENS6_IJNS7_ILi64EEESA_SA_EEELi512ENS_6half_tEfNS_4arch4Sm90ELb1ELb0ELb0ELb0ELb1ELb0ELb1ELb0ELb0ELb1ELb0ELb0EEENS1_21CollectiveEpilogueFwdINS6_IJSA_NS7_ILi512EEESA_EEES9_SC_SE_Li256ELb0ELb1ELb0ELb0EEENS1_30DynamicPersistentTileSchedulerILi256ELi128ELb0ELb1ELb1EEEEEEEEEvNT_6ParamsE,"a",@progbits
	.sectionflags	@""
	.align	4
.nv.constant0._ZN7cutlass13device_kernelIN5flash11enable_sm90INS1_16FlashAttnFwdSm90INS1_25CollectiveMainloopFwdSm90ILi2EN4cute5tupleIJNS5_1CILi1EEES8_S8_EEENS6_IJNS7_ILi64EEESA_SA_EEELi512ENS_6half_tEfNS_4arch4Sm90ELb1ELb0ELb0ELb0ELb1ELb0ELb1ELb0ELb0ELb1ELb0ELb0EEENS1_21CollectiveEpilogueFwdINS6_IJSA_NS7_ILi512EEESA_EEES9_SC_SE_Li256ELb0ELb1ELb0ELb0EEENS1_30DynamicPersistentTileSchedulerILi256ELi128ELb0ELb1ELb1EEEEEEEEEvNT_6ParamsE:
	.zero		3584


//--------------------- .nv.constant0._ZN7cutlass13device_kernelIN5flash11enable_sm90INS1_16FlashAttnFwdSm90INS1_25CollectiveMainloopFwdSm90ILi2EN4cute5tupleIJNS5_1CILi1EEES8_S8_EEENS6_IJNS7_ILi64EEESA_SA_EEELi512ENS_6half_tEfNS_4arch4Sm90ELb1ELb0ELb0ELb1ELb1ELb0ELb0ELb0ELb0ELb1ELb0ELb0EEENS1_21CollectiveEpilogueFwdINS6_IJSA_NS7_ILi512EEESA_EEES9_SC_SE_Li256ELb1ELb1ELb0ELb0EEENS1_36VarlenDynamicPersistentTileSchedulerILi64ELi64ELi256ELi128ELb0ELb1ELb1ELb1ELb1ELb1EEEEEEEEEvNT_6ParamsE --------------------------
	.section	.nv.constant0._ZN7cutlass13device_kernelIN5flash11enable_sm90INS1_16FlashAttnFwdSm90INS1_25CollectiveMainloopFwdSm90ILi2EN4cute5tupleIJNS5_1CILi1EEES8_S8_EEENS6_IJNS7_ILi64EEESA_SA_EEELi512ENS_6half_tEfNS_4arch4Sm90ELb1ELb0ELb0ELb1ELb1ELb0ELb0ELb0ELb0ELb1ELb0ELb0EEENS1_21CollectiveEpilogueFwdINS6_IJSA_NS7_ILi512EEESA_EEES9_SC_SE_Li256ELb1ELb1ELb0ELb0EEENS1_36VarlenDynamicPersistentTileSchedulerILi64ELi64ELi256ELi128ELb0ELb1ELb1ELb1ELb1ELb1EEEEEEEEEvNT_6ParamsE,"a",@progbits
	.sectionflags	@""
	.align	4
.nv.constant0._ZN7cutlass13device_kernelIN5flash11enable_sm90INS1_16FlashAttnFwdSm90INS1_25CollectiveMainloopFwdSm90ILi2EN4cute5tupleIJNS5_1CILi1EEES8_S8_EEENS6_IJNS7_ILi64EEESA_SA_EEELi512ENS_6half_tEfNS_4arch4Sm90ELb1ELb0ELb0ELb1ELb1ELb0ELb0ELb0ELb0ELb1ELb0ELb0EEENS1_21CollectiveEpilogueFwdINS6_IJSA_NS7_ILi512EEESA_EEES9_SC_SE_Li256ELb1ELb1ELb0ELb0EEENS1_36VarlenDynamicPersistentTileSchedulerILi64ELi64ELi256ELi128ELb0ELb1ELb1ELb1ELb1ELb1EEEEEEEEEvNT_6ParamsE:
	.zero		3328


//--------------------- .nv.constant0._ZN7cutlass13device_kernelIN5flash11enable_sm90INS1_16FlashAttnFwdSm90INS1_25CollectiveMainloopFwdSm90ILi2EN4cute5tupleIJNS5_1CILi1EEES8_S8_EEENS6_IJNS7_ILi64EEESA_SA_EEELi512ENS_6half_tEfNS_4arch4Sm90ELb1ELb0ELb0ELb1ELb1ELb1ELb0ELb0ELb0ELb1ELb0ELb0EEENS1_21CollectiveEpilogueFwdINS6_IJSA_NS7_ILi512EEESA_EEES9_SC_SE_Li256ELb1ELb1ELb0ELb0EEENS1_36VarlenDynamicPersistentTileSchedulerILi64ELi64ELi256ELi128ELb0ELb1ELb1ELb1ELb1ELb1EEEEEEEEEvNT_6ParamsE --------------------------
	.section	.nv.constant0._ZN7cutlass13device_kernelIN5flash11enable_sm90INS1_16FlashAttnFwdSm90INS1_25CollectiveMainloopFwdSm90ILi2EN4cute5tupleIJNS5_1CILi1EEES8_S8_EEENS6_IJNS7_ILi64EEESA_SA_EEELi512ENS_6half_tEfNS_4arch4Sm90ELb1ELb0ELb0ELb1ELb1ELb1ELb0ELb0ELb0ELb1ELb0ELb0EEENS1_21CollectiveEpilogueFwdINS6_IJSA_NS7_ILi512EEESA_EEES9_SC_SE_Li256ELb1ELb1ELb0ELb0EEENS1_36VarlenDynamicPersistentTileSchedulerILi64ELi64ELi256ELi128ELb0ELb1ELb1ELb1ELb1ELb1EEEEEEEEEvNT_6ParamsE,"a",@progbits
	.sectionflags	@""
	.align	4
.nv.constant0._ZN7cutlass13device_kernelIN5flash11enable_sm90INS1_16FlashAttnFwdSm90INS1_25CollectiveMainloopFwdSm90ILi2EN4cute5tupleIJNS5_1CILi1EEES8_S8_EEENS6_IJNS7_ILi64EEESA_SA_EEELi512ENS_6half_tEfNS_4arch4Sm90ELb1ELb0ELb0ELb1ELb1ELb1ELb0ELb0ELb0ELb1ELb0ELb0EEENS1_21CollectiveEpilogueFwdINS6_IJSA_NS7_ILi512EEESA_EEES9_SC_SE_Li256ELb1ELb1ELb0ELb0EEENS1_36VarlenDynamicPersistentTileSchedulerILi64ELi64ELi256ELi128ELb0ELb1ELb1ELb1ELb1ELb1EEEEEEEEEvNT_6ParamsE:
	.zero		3328


//--------------------- .nv.constant0._ZN7cutlass13device_kernelIN5flash11enable_sm90INS1_16FlashAttnFwdSm90INS1_25CollectiveMainloopFwdSm90ILi2EN4cute5tupleIJNS5_1CILi1EEES8_S8_EEENS6_IJNS7_ILi64EEESA_SA_EEELi512ENS_6half_tEfNS_4arch4Sm90ELb1ELb0ELb0ELb1ELb1ELb0ELb1ELb0ELb0ELb1ELb0ELb0EEENS1_21CollectiveEpilogueFwdINS6_IJSA_NS7_ILi512EEESA_EEES9_SC_SE_Li256ELb1ELb1ELb0ELb0EEENS1_36VarlenDynamicPersistentTileSchedulerILi64ELi64ELi256ELi128ELb0ELb1ELb1ELb1ELb1ELb1EEEEEEEEEvNT_6ParamsE --------------------------
	.section	.nv.constant0._ZN7cutlass13device_kernelIN5flash11enable_sm90INS1_16FlashAttnFwdSm90INS1_25CollectiveMainloopFwdSm90ILi2EN4cute5tupleIJNS5_1CILi1EEES8_S8_EEENS6_IJNS7_ILi64EEESA_SA_EEELi512ENS_6half_tEfNS_4arch4Sm90ELb1ELb0ELb0ELb1ELb1ELb0ELb1ELb0ELb0ELb1ELb0ELb0EEENS1_21CollectiveEpilogueFwdINS6_IJSA_NS7_ILi512EEESA_EEES9_SC_SE_Li256ELb1ELb1ELb0ELb0EEENS1_36VarlenDynamicPersistentTileSchedulerILi64ELi64ELi256ELi128ELb0ELb1ELb1ELb1ELb1ELb1EEEEEEEEEvNT_6ParamsE,"a",@progbits
	.sectionflags	@""
	.align	4
.nv.constant0._ZN7cutlass13device_kernelIN5flash11enable_sm90INS1_16FlashAttnFwdSm90INS1_25CollectiveMainloopFwdSm90ILi2EN4cute5tupleIJNS5_1CILi1EEES8_S8_EEENS6_IJNS7_ILi64EEESA_SA_EEELi512ENS_6half_tEfNS_4arch4Sm90ELb1ELb0ELb0ELb1ELb1ELb0ELb1ELb0ELb0ELb1ELb0ELb0EEENS1_21CollectiveEpilogueFwdINS6_IJSA_NS7_ILi512EEESA_EEES9_SC_SE_Li256ELb1ELb1ELb0ELb0EEENS1_36VarlenDynamicPersistentTileSchedulerILi64ELi64ELi256ELi128ELb0ELb1ELb1ELb1ELb1ELb1EEEEEEEEEvNT_6ParamsE:
	.zero		3584


//--------------------- .nv.constant0._ZN7cutlass13device_kernelIN5flash11enable_sm90INS1_16FlashAttnFwdSm90INS1_25CollectiveMainloopFwdSm90ILi2EN4cute5tupleIJNS5_1CILi1EEES8_S8_EEENS6_IJNS7_ILi64EEESA_SA_EEELi512ENS_6half_tEfNS_4arch4Sm90ELb1ELb0ELb0ELb1ELb1ELb1ELb1ELb0ELb0ELb1ELb0ELb0EEENS1_21CollectiveEpilogueFwdINS6_IJSA_NS7_ILi512EEESA_EEES9_SC_SE_Li256ELb1ELb1ELb0ELb0EEENS1_36VarlenDynamicPersistentTileSchedulerILi64ELi64ELi256ELi128ELb0ELb1ELb1ELb1ELb1ELb1EEEEEEEEEvNT_6ParamsE --------------------------
	.section	.nv.constant0._ZN7cutlass13device_kernelIN5flash11enable_sm90INS1_16FlashAttnFwdSm90INS1_25CollectiveMainloopFwdSm90ILi2EN4cute5tupleIJNS5_1CILi1EEES8_S8_EEENS6_IJNS7_ILi64EEESA_SA_EEELi512ENS_6half_tEfNS_4arch4Sm90ELb1ELb0ELb0ELb1ELb1ELb1ELb1ELb0ELb0ELb1ELb0ELb0EEENS1_21CollectiveEpilogueFwdINS6_IJSA_NS7_ILi512EEESA_EEES9_SC_SE_Li256ELb1ELb1ELb0ELb0EEENS1_36VarlenDynamicPersistentTileSchedulerILi64ELi64ELi256ELi128ELb0ELb1ELb1ELb1ELb1ELb1EEEEEEEEEvNT_6ParamsE,"a",@progbits
	.sectionflags	@""
	.align	4
.nv.constant0._ZN7cutlass13device_kernelIN5flash11enable_sm90INS1_16FlashAttnFwdSm90INS1_25CollectiveMainloopFwdSm90ILi2EN4cute5tupleIJNS5_1CILi1EEES8_S8_EEENS6_IJNS7_ILi64EEESA_SA_EEELi512ENS_6half_tEfNS_4arch4Sm90ELb1ELb0ELb0ELb1ELb1ELb1ELb1ELb0ELb0ELb1ELb0ELb0EEENS1_21CollectiveEpilogueFwdINS6_IJSA_NS7_ILi512EEESA_EEES9_SC_SE_Li256ELb1ELb1ELb0ELb0EEENS1_36VarlenDynamicPersistentTileSchedulerILi64ELi64ELi256ELi128ELb0ELb1ELb1ELb1ELb1ELb1EEEEEEEEEvNT_6ParamsE:
	.zero		3584


//--------------------- SYMBOLS --------------------------

	.type		.nv.reservedSmem.offset0,@object
	.size		.nv.reservedSmem.offset0,0x4
	.type		__assertfail,@function
